// Copyright (c) 2024, Jay Shah, Ganesh Bikshandi, Ying Zhang, Vijay Thakkar, Pradeep Ramani, Tri Dao.
// Splitting the different template instantiations to different files to speed up compilation.
// This file is auto-generated. See "generate_kernels.py"

#include "flash_fwd_launch_template.h"

#ifndef FLASHATTENTION_DISABLE_HDIM64
template void run_mha_fwd_<90, cutlass::half_t, 64, 512, true, false, true, true>(Flash_fwd_params &params, cudaStream_t stream);
#endif


// ===== COMPILED SASS (sm_90a) =====

	.target	sm_90a

	.elftype	@"ET_EXEC"


//--------------------- .note.nv.tkinfo           --------------------------
	.section	.note.nv.tkinfo,"",@"SHT_NOTE"
	.sectionflags	@"SHF_NOTE_NV_TKINFO"
	.tkinfo
        /*0018*/ 	.word	0x00000002
        /*0030*/ 	.string	""
        /*0030*/ 	.string	"ptxas"
        /*0030*/ 	.string	"Cuda compilation tools, release 13.0, V13.0.88"
        /*0030*/ 	.string	"Build cuda_13.0.r13.0/compiler.36424714_0"
        /*0030*/ 	.string	"-arch sm_90a -m 64 "



//--------------------- .note.nv.cuinfo           --------------------------
	.section	.note.nv.cuinfo,"",@"SHT_NOTE"
	.sectionflags	@"SHF_NOTE_NV_CUINFO"
        /*0018*/ 	.short	0x0002
        /*001a*/ 	.short	0x005a
        /*001c*/ 	.short	0x0082
	.zero		2


//--------------------- .nv.info                  --------------------------
	.section	.nv.info,"",@"SHT_CUDA_INFO"
	.align	4


	//----- nvinfo : EIATTR_REGCOUNT
	.align		4
        /*0000*/ 	.byte	0x04, 0x2f
        /*0002*/ 	.short	(.L_20 - .L_19)
	.align		4
.L_19:
        /*0004*/ 	.word	index@(_ZN7cutlass13device_kernelIN5flash11enable_sm90INS1_16FlashAttnFwdSm90INS1_25CollectiveMainloopFwdSm90ILi2EN4cute5tupleIJNS5_1CILi1EEES8_S8_EEENS6_IJNS7_ILi64EEESA_SA_EEELi512ENS_6half_tEfNS_4arch4Sm90ELb1ELb0ELb1ELb1ELb0ELb1ELb1ELb0ELb0ELb1ELb1ELb0EEENS1_21CollectiveEpilogueFwdINS6_IJSA_NS7_ILi512EEESA_EEES9_SC_SE_Li256ELb1ELb1ELb1ELb0EEENS1_36VarlenDynamicPersistentTileSchedulerILi64ELi64ELi256ELi128ELb1ELb1ELb1ELb1ELb1ELb1EEEEEEEEEvNT_6ParamsE)
        /*0008*/ 	.word	0x000000a8


	//----- nvinfo : EIATTR_FRAME_SIZE
	.align		4
.L_20:
        /*000c*/ 	.byte	0x04, 0x11
        /*000e*/ 	.short	(.L_22 - .L_21)
	.align		4
.L_21:
        /*0010*/ 	.word	index@(_ZN7cutlass13device_kernelIN5flash11enable_sm90INS1_16FlashAttnFwdSm90INS1_25CollectiveMainloopFwdSm90ILi2EN4cute5tupleIJNS5_1CILi1EEES8_S8_EEENS6_IJNS7_ILi64EEESA_SA_EEELi512ENS_6half_tEfNS_4arch4Sm90ELb1ELb0ELb1ELb1ELb0ELb1ELb1ELb0ELb0ELb1ELb1ELb0EEENS1_21CollectiveEpilogueFwdINS6_IJSA_NS7_ILi512EEESA_EEES9_SC_SE_Li256ELb1ELb1ELb1ELb0EEENS1_36VarlenDynamicPersistentTileSchedulerILi64ELi64ELi256ELi128ELb1ELb1ELb1ELb1ELb1ELb1EEEEEEEEEvNT_6ParamsE)
        /*0014*/ 	.word	0x00000088


	//----- nvinfo : EIATTR_REGCOUNT
	.align		4
.L_22:
        /*0018*/ 	.byte	0x04, 0x2f
        /*001a*/ 	.short	(.L_24 - .L_23)
	.align		4
.L_23:
        /*001c*/ 	.word	index@(_ZN7cutlass13device_kernelIN5flash11enable_sm90INS1_16FlashAttnFwdSm90INS1_25CollectiveMainloopFwdSm90ILi2EN4cute5tupleIJNS5_1CILi1EEES8_S8_EEENS6_IJNS7_ILi64EEESA_SA_EEELi512ENS_6half_tEfNS_4arch4Sm90ELb1ELb0ELb1ELb1ELb0ELb0ELb1ELb0ELb0ELb1ELb1ELb0EEENS1_21CollectiveEpilogueFwdINS6_IJSA_NS7_ILi512EEESA_EEES9_SC_SE_Li256ELb1ELb1ELb1ELb0EEENS1_36VarlenDynamicPersistentTileSchedulerILi64ELi64ELi256ELi128ELb1ELb1ELb1ELb1ELb1ELb1EEEEEEEEEvNT_6ParamsE)
        /*0020*/ 	.word	0x000000a8


	//----- nvinfo : EIATTR_FRAME_SIZE
	.align		4
.L_24:
        /*0024*/ 	.byte	0x04, 0x11
        /*0026*/ 	.short	(.L_26 - .L_25)
	.align		4
.L_25:
        /*0028*/ 	.word	index@(_ZN7cutlass13device_kernelIN5flash11enable_sm90INS1_16FlashAttnFwdSm90INS1_25CollectiveMainloopFwdSm90ILi2EN4cute5tupleIJNS5_1CILi1EEES8_S8_EEENS6_IJNS7_ILi64EEESA_SA_EEELi512ENS_6half_tEfNS_4arch4Sm90ELb1ELb0ELb1ELb1ELb0ELb0ELb1ELb0ELb0ELb1ELb1ELb0EEENS1_21CollectiveEpilogueFwdINS6_IJSA_NS7_ILi512EEESA_EEES9_SC_SE_Li256ELb1ELb1ELb1ELb0EEENS1_36VarlenDynamicPersistentTileSchedulerILi64ELi64ELi256ELi128ELb1ELb1ELb1ELb1ELb1ELb1EEEEEEEEEvNT_6ParamsE)
        /*002c*/ 	.word	0x00000078


	//----- nvinfo : EIATTR_REGCOUNT
	.align		4
.L_26:
        /*0030*/ 	.byte	0x04, 0x2f
        /*0032*/ 	.short	(.L_28 - .L_27)
	.align		4
.L_27:
        /*0034*/ 	.word	index@(_ZN7cutlass13device_kernelIN5flash11enable_sm90INS1_16FlashAttnFwdSm90INS1_25CollectiveMainloopFwdSm90ILi2EN4cute5tupleIJNS5_1CILi1EEES8_S8_EEENS6_IJNS7_ILi64EEESA_SA_EEELi512ENS_6half_tEfNS_4arch4Sm90ELb1ELb0ELb1ELb1ELb0ELb1ELb0ELb0ELb0ELb1ELb1ELb0EEENS1_21CollectiveEpilogueFwdINS6_IJSA_NS7_ILi512EEESA_EEES9_SC_SE_Li256ELb1ELb1ELb1ELb0EEENS1_36VarlenDynamicPersistentTileSchedulerILi64ELi64ELi256ELi128ELb1ELb1ELb1ELb1ELb1ELb1EEEEEEEEEvNT_6ParamsE)
        /*0038*/ 	.word	0x000000a8


	//----- nvinfo : EIATTR_FRAME_SIZE
	.align		4
.L_28:
        /*003c*/ 	.byte	0x04, 0x11
        /*003e*/ 	.short	(.L_30 - .L_29)
	.align		4
.L_29:
        /*0040*/ 	.word	index@(_ZN7cutlass13device_kernelIN5flash11enable_sm90INS1_16FlashAttnFwdSm90INS1_25CollectiveMainloopFwdSm90ILi2EN4cute5tupleIJNS5_1CILi1EEES8_S8_EEENS6_IJNS7_ILi64EEESA_SA_EEELi512ENS_6half_tEfNS_4arch4Sm90ELb1ELb0ELb1ELb1ELb0ELb1ELb0ELb0ELb0ELb1ELb1ELb0EEENS1_21CollectiveEpilogueFwdINS6_IJSA_NS7_ILi512EEESA_EEES9_SC_SE_Li256ELb1ELb1ELb1ELb0EEENS1_36VarlenDynamicPersistentTileSchedulerILi64ELi64ELi256ELi128ELb1ELb1ELb1ELb1ELb1ELb1EEEEEEEEEvNT_6ParamsE)
        /*0044*/ 	.word	0x00000070


	//----- nvinfo : EIATTR_REGCOUNT
	.align		4
.L_30:
        /*0048*/ 	.byte	0x04, 0x2f
        /*004a*/ 	.short	(.L_32 - .L_31)
	.align		4
.L_31:
        /*004c*/ 	.word	index@(_ZN7cutlass13device_kernelIN5flash11enable_sm90INS1_16FlashAttnFwdSm90INS1_25CollectiveMainloopFwdSm90ILi2EN4cute5tupleIJNS5_1CILi1EEES8_S8_EEENS6_IJNS7_ILi64EEESA_SA_EEELi512ENS_6half_tEfNS_4arch4Sm90ELb1ELb0ELb1ELb1ELb0ELb0ELb0ELb0ELb0ELb1ELb1ELb0EEENS1_21CollectiveEpilogueFwdINS6_IJSA_NS7_ILi512EEESA_EEES9_SC_SE_Li256ELb1ELb1ELb1ELb0EEENS1_36VarlenDynamicPersistentTileSchedulerILi64ELi64ELi256ELi128ELb1ELb1ELb1ELb1ELb1ELb1EEEEEEEEEvNT_6ParamsE)
        /*0050*/ 	.word	0x000000a8


	//----- nvinfo : EIATTR_FRAME_SIZE
	.align		4
.L_32:
        /*0054*/ 	.byte	0x04, 0x11
        /*0056*/ 	.short	(.L_34 - .L_33)
	.align		4
.L_33:
        /*0058*/ 	.word	index@(_ZN7cutlass13device_kernelIN5flash11enable_sm90INS1_16FlashAttnFwdSm90INS1_25CollectiveMainloopFwdSm90ILi2EN4cute5tupleIJNS5_1CILi1EEES8_S8_EEENS6_IJNS7_ILi64EEESA_SA_EEELi512ENS_6half_tEfNS_4arch4Sm90ELb1ELb0ELb1ELb1ELb0ELb0ELb0ELb0ELb0ELb1ELb1ELb0EEENS1_21CollectiveEpilogueFwdINS6_IJSA_NS7_ILi512EEESA_EEES9_SC_SE_Li256ELb1ELb1ELb1ELb0EEENS1_36VarlenDynamicPersistentTileSchedulerILi64ELi64ELi256ELi128ELb1ELb1ELb1ELb1ELb1ELb1EEEEEEEEEvNT_6ParamsE)
        /*005c*/ 	.word	0x00000060


	//----- nvinfo : EIATTR_REGCOUNT
	.align		4
.L_34:
        /*0060*/ 	.byte	0x04, 0x2f
        /*0062*/ 	.short	(.L_36 - .L_35)
	.align		4
.L_35:
        /*0064*/ 	.word	index@(_ZN7cutlass13device_kernelIN5flash11enable_sm90INS1_16FlashAttnFwdSm90INS1_25CollectiveMainloopFwdSm90ILi2EN4cute5tupleIJNS5_1CILi1EEES8_S8_EEENS6_IJNS7_ILi64EEESA_SA_EEELi512ENS_6half_tEfNS_4arch4Sm90ELb1ELb0ELb1ELb0ELb0ELb0ELb1ELb0ELb0ELb1ELb1ELb0EEENS1_21CollectiveEpilogueFwdINS6_IJSA_NS7_ILi512EEESA_EEES9_SC_SE_Li256ELb0ELb1ELb1ELb0EEENS1_19SingleTileSchedulerILb0ELb1ELb1ELi64EEEEEEEEEvNT_6ParamsE)
        /*0068*/ 	.word	0x000000a8


	//----- nvinfo : EIATTR_FRAME_SIZE
	.align		4
.L_36:
        /*006c*/ 	.byte	0x04, 0x11
        /*006e*/ 	.short	(.L_38 - .L_37)
	.align		4
.L_37:
        /*0070*/ 	.word	index@(_ZN7cutlass13device_kernelIN5flash11enable_sm90INS1_16FlashAttnFwdSm90INS1_25CollectiveMainloopFwdSm90ILi2EN4cute5tupleIJNS5_1CILi1EEES8_S8_EEENS6_IJNS7_ILi64EEESA_SA_EEELi512ENS_6half_tEfNS_4arch4Sm90ELb1ELb0ELb1ELb0ELb0ELb0ELb1ELb0ELb0ELb1ELb1ELb0EEENS1_21CollectiveEpilogueFwdINS6_IJSA_NS7_ILi512EEESA_EEES9_SC_SE_Li256ELb0ELb1ELb1ELb0EEENS1_19SingleTileSchedulerILb0ELb1ELb1ELi64EEEEEEEEEvNT_6ParamsE)
        /*0074*/ 	.word	0x00000038


	//----- nvinfo : EIATTR_REGCOUNT
	.align		4
.L_38:
        /*0078*/ 	.byte	0x04, 0x2f
        /*007a*/ 	.short	(.L_40 - .L_39)
	.align		4
.L_39:
        /*007c*/ 	.word	index@(_ZN7cutlass13device_kernelIN5flash11enable_sm90INS1_16FlashAttnFwdSm90INS1_25CollectiveMainloopFwdSm90ILi2EN4cute5tupleIJNS5_1CILi1EEES8_S8_EEENS6_IJNS7_ILi64EEESA_SA_EEELi512ENS_6half_tEfNS_4arch4Sm90ELb1ELb0ELb1ELb0ELb0ELb0ELb0ELb0ELb0ELb1ELb1ELb0EEENS1_21CollectiveEpilogueFwdINS6_IJSA_NS7_ILi512EEESA_EEES9_SC_SE_Li256ELb0ELb1ELb1ELb0EEENS1_19SingleTileSchedulerILb0ELb1ELb1ELi64EEEEEEEEEvNT_6ParamsE)
        /*0080*/ 	.word	0x000000a8


	//----- nvinfo : EIATTR_FRAME_SIZE
	.align		4
.L_40:
        /*0084*/ 	.byte	0x04, 0x11
        /*0086*/ 	.short	(.L_42 - .L_41)
	.align		4
.L_41:
        /*0088*/ 	.word	index@(_ZN7cutlass13device_kernelIN5flash11enable_sm90INS1_16FlashAttnFwdSm90INS1_25CollectiveMainloopFwdSm90ILi2EN4cute5tupleIJNS5_1CILi1EEES8_S8_EEENS6_IJNS7_ILi64EEESA_SA_EEELi512ENS_6half_tEfNS_4arch4Sm90ELb1ELb0ELb1ELb0ELb0ELb0ELb0ELb0ELb0ELb1ELb1ELb0EEENS1_21CollectiveEpilogueFwdINS6_IJSA_NS7_ILi512EEESA_EEES9_SC_SE_Li256ELb0ELb1ELb1ELb0EEENS1_19SingleTileSchedulerILb0ELb1ELb1ELi64EEEEEEEEEvNT_6ParamsE)
        /*008c*/ 	.word	0x00000010


	//----- nvinfo : EIATTR_REGCOUNT
	.align		4
.L_42:
        /*0090*/ 	.byte	0x04, 0x2f
        /*0092*/ 	.short	(.L_44 - .L_43)
	.align		4
.L_43:
        /*0094*/ 	.word	index@(_ZN7cutlass13device_kernelIN5flash11enable_sm90INS1_16FlashAttnFwdSm90INS1_25CollectiveMainloopFwdSm90ILi2EN4cute5tupleIJNS5_1CILi1EEES8_S8_EEENS6_IJNS7_ILi64EEESA_SA_EEELi512ENS_6half_tEfNS_4arch4Sm90ELb0ELb1ELb1ELb1ELb0ELb1ELb1ELb0ELb0ELb1ELb1ELb0EEENS1_21CollectiveEpilogueFwdINS6_IJSA_NS7_ILi512EEESA_EEES9_SC_SE_Li256ELb1ELb1ELb1ELb0EEENS1_36VarlenDynamicPersistentTileSchedulerILi64ELi64ELi256ELi128ELb1ELb1ELb1ELb1ELb0ELb1EEEEEEEEEvNT_6ParamsE)
        /*0098*/ 	.word	0x000000a8


	//----- nvinfo : EIATTR_FRAME_SIZE
	.align		4
.L_44:
        /*009c*/ 	.byte	0x04, 0x11
        /*009e*/ 	.short	(.L_46 - .L_45)
	.align		4
.L_45:
        /*00a0*/ 	.word	index@($_ZN7cutlass13device_kernelIN5flash11enable_sm90INS1_16FlashAttnFwdSm90INS1_25CollectiveMainloopFwdSm90ILi2EN4cute5tupleIJNS5_1CILi1EEES8_S8_EEENS6_IJNS7_ILi64EEESA_SA_EEELi512ENS_6half_tEfNS_4arch4Sm90ELb0ELb1ELb1ELb1ELb0ELb1ELb1ELb0ELb0ELb1ELb1ELb0EEENS1_21CollectiveEpilogueFwdINS6_IJSA_NS7_ILi512EEESA_EEES9_SC_SE_Li256ELb1ELb1ELb1ELb0EEENS1_36VarlenDynamicPersistentTileSchedulerILi64ELi64ELi256ELi128ELb1ELb1ELb1ELb1ELb0ELb1EEEEEEEEEvNT_6ParamsE$_ZZN5flash25CollectiveMainloopFwdSm90ILi2EN4cute5tupleIJNS1_1CILi1EEES4_S4_EEENS2_IJNS3_ILi64EEES6_S6_EEELi512EN7cutlass6half_tEfNS8_4arch4Sm90ELb0ELb1ELb1ELb1ELb0ELb1ELb1ELb0ELb0ELb1ELb1ELb0EE3mmaINS_16FlashAttnFwdSm90ISC_NS_21CollectiveEpilogueFwdINS2_IJS6_NS3_ILi512EEES6_EEES5_S9_SB_Li256ELb1ELb1ELb1ELb0EEENS_36VarlenDynamicPersistentTileSchedulerILi64ELi64ELi256ELi128ELb1ELb1ELb1ELb1ELb0ELb1EEEE13SharedStorageENS1_6TensorINS1_11ArrayEngineIfLm128EEENS1_6LayoutINS2_IJNS2_IJNS3_ILi2EEESR_NS3_ILi32EEEEEES4_S4_EEENS2_IJNS2_IJS4_SR_NS3_ILi4EEEEEENS3_ILi0EEESX_EEEEEEENS_7SoftmaxILi2ELi0EEEEEbRKNSC_6ParamsENS8_25PipelineTmaAsyncNoClusterILi2ENS8_16PipelineTmaAsyncILi2EEEEES19_RNS8_13PipelineStateILj2EEERT0_RT1_iRiRKNS_16SeqlenInfoQKNewKILb1ELb1EEENS2_IJiiiiEEERT_ENKUliT_T0_T1_E_clIZSD_ISM_S10_S12_EbS15_S19_S19_S1C_S1E_S1G_iS1H_S1L_S1M_S1O_EUlRS1P_iE0_NS3_ILb1EEES1W_EEDaiS1P_S1Q_S1R_)
        /*00a4*/ 	.word	0x000004f0


	//----- nvinfo : EIATTR_FRAME_SIZE
	.align		4
.L_46:
        /*00a8*/ 	.byte	0x04, 0x11
        /*00aa*/ 	.short	(.L_48 - .L_47)
	.align		4
.L_47:
        /*00ac*/ 	.word	index@(_ZN7cutlass13device_kernelIN5flash11enable_sm90INS1_16FlashAttnFwdSm90INS1_25CollectiveMainloopFwdSm90ILi2EN4cute5tupleIJNS5_1CILi1EEES8_S8_EEENS6_IJNS7_ILi64EEESA_SA_EEELi512ENS_6half_tEfNS_4arch4Sm90ELb0ELb1ELb1ELb1ELb0ELb1ELb1ELb0ELb0ELb1ELb1ELb0EEENS1_21CollectiveEpilogueFwdINS6_IJSA_NS7_ILi512EEESA_EEES9_SC_SE_Li256ELb1ELb1ELb1ELb0EEENS1_36VarlenDynamicPersistentTileSchedulerILi64ELi64ELi256ELi128ELb1ELb1ELb1ELb1ELb0ELb1EEEEEEEEEvNT_6ParamsE)
        /*00b0*/ 	.word	0x000004f0


	//----- nvinfo : EIATTR_REGCOUNT
	.align		4
.L_48:
        /*00b4*/ 	.byte	0x04, 0x2f
        /*00b6*/ 	.short	(.L_50 - .L_49)
	.align		4
.L_49:
        /*00b8*/ 	.word	index@(_ZN7cutlass13device_kernelIN5flash11enable_sm90INS1_16FlashAttnFwdSm90INS1_25CollectiveMainloopFwdSm90ILi2EN4cute5tupleIJNS5_1CILi1EEES8_S8_EEENS6_IJNS7_ILi64EEESA_SA_EEELi512ENS_6half_tEfNS_4arch4Sm90ELb0ELb1ELb1ELb1ELb0ELb0ELb1ELb0ELb0ELb1ELb1ELb0EEENS1_21CollectiveEpilogueFwdINS6_IJSA_NS7_ILi512EEESA_EEES9_SC_SE_Li256ELb1ELb1ELb1ELb0EEENS1_36VarlenDynamicPersistentTileSchedulerILi64ELi64ELi256ELi128ELb1ELb1ELb1ELb1ELb0ELb1EEEEEEEEEvNT_6ParamsE)
        /*00bc*/ 	.word	0x000000a8


	//----- nvinfo : EIATTR_FRAME_SIZE
	.align		4
.L_50:
        /*00c0*/ 	.byte	0x04, 0x11
        /*00c2*/ 	.short	(.L_52 - .L_51)
	.align		4
.L_51:
        /*00c4*/ 	.word	index@($_ZN7cutlass13device_kernelIN5flash11enable_sm90INS1_16FlashAttnFwdSm90INS1_25CollectiveMainloopFwdSm90ILi2EN4cute5tupleIJNS5_1CILi1EEES8_S8_EEENS6_IJNS7_ILi64EEESA_SA_EEELi512ENS_6half_tEfNS_4arch4Sm90ELb0ELb1ELb1ELb1ELb0ELb0ELb1ELb0ELb0ELb1ELb1ELb0EEENS1_21CollectiveEpilogueFwdINS6_IJSA_NS7_ILi512EEESA_EEES9_SC_SE_Li256ELb1ELb1ELb1ELb0EEENS1_36VarlenDynamicPersistentTileSchedulerILi64ELi64ELi256ELi128ELb1ELb1ELb1ELb1ELb0ELb1EEEEEEEEEvNT_6ParamsE$_ZZN5flash25CollectiveMainloopFwdSm90ILi2EN4cute5tupleIJNS1_1CILi1EEES4_S4_EEENS2_IJNS3_ILi64EEES6_S6_EEELi512EN7cutlass6half_tEfNS8_4arch4Sm90ELb0ELb1ELb1ELb1ELb0ELb0ELb1ELb0ELb0ELb1ELb1ELb0EE3mmaINS_16FlashAttnFwdSm90ISC_NS_21CollectiveEpilogueFwdINS2_IJS6_NS3_ILi512EEES6_EEES5_S9_SB_Li256ELb1ELb1ELb1ELb0EEENS_36VarlenDynamicPersistentTileSchedulerILi64ELi64ELi256ELi128ELb1ELb1ELb1ELb1ELb0ELb1EEEE13SharedStorageENS1_6TensorINS1_11ArrayEngineIfLm128EEENS1_6LayoutINS2_IJNS2_IJNS3_ILi2EEESR_NS3_ILi32EEEEEES4_S4_EEENS2_IJNS2_IJS4_SR_NS3_ILi4EEEEEENS3_ILi0EEESX_EEEEEEENS_7SoftmaxILi2ELi0EEEEEbRKNSC_6ParamsENS8_25PipelineTmaAsyncNoClusterILi2ENS8_16PipelineTmaAsyncILi2EEEEES19_RNS8_13PipelineStateILj2EEERT0_RT1_iRiRKNS_16SeqlenInfoQKNewKILb1ELb0EEENS2_IJiiiiEEERT_ENKUliT_T0_T1_E_clIZSD_ISM_S10_S12_EbS15_S19_S19_S1C_S1E_S1G_iS1H_S1L_S1M_S1O_EUlRS1P_iE1_NS3_ILb0EEENS3_ILb1EEEEEDaiS1P_S1Q_S1R_)
        /*00c8*/ 	.word	0x000004c0


	//----- nvinfo : EIATTR_FRAME_SIZE
	.align		4
.L_52:
        /*00cc*/ 	.byte	0x04, 0x11
        /*00ce*/ 	.short	(.L_54 - .L_53)
	.align		4
.L_53:
        /*00d0*/ 	.word	index@(_ZN7cutlass13device_kernelIN5flash11enable_sm90INS1_16FlashAttnFwdSm90INS1_25CollectiveMainloopFwdSm90ILi2EN4cute5tupleIJNS5_1CILi1EEES8_S8_EEENS6_IJNS7_ILi64EEESA_SA_EEELi512ENS_6half_tEfNS_4arch4Sm90ELb0ELb1ELb1ELb1ELb0ELb0ELb1ELb0ELb0ELb1ELb1ELb0EEENS1_21CollectiveEpilogueFwdINS6_IJSA_NS7_ILi512EEESA_EEES9_SC_SE_Li256ELb1ELb1ELb1ELb0EEENS1_36VarlenDynamicPersistentTileSchedulerILi64ELi64ELi256ELi128ELb1ELb1ELb1ELb1ELb0ELb1EEEEEEEEEvNT_6ParamsE)
        /*00d4*/ 	.word	0x000004c0


	//----- nvinfo : EIATTR_REGCOUNT
	.align		4
.L_54:
        /*00d8*/ 	.byte	0x04, 0x2f
        /*00da*/ 	.short	(.L_56 - .L_55)
	.align		4
.L_55:
        /*00dc*/ 	.word	index@(_ZN7cutlass13device_kernelIN5flash11enable_sm90INS1_16FlashAttnFwdSm90INS1_25CollectiveMainloopFwdSm90ILi2EN4cute5tupleIJNS5_1CILi1EEES8_S8_EEENS6_IJNS7_ILi64EEESA_SA_EEELi512ENS_6half_tEfNS_4arch4Sm90ELb0ELb1ELb1ELb1ELb0ELb1ELb0ELb0ELb0ELb1ELb1ELb0EEENS1_21CollectiveEpilogueFwdINS6_IJSA_NS7_ILi512EEESA_EEES9_SC_SE_Li256ELb1ELb1ELb1ELb0EEENS1_36VarlenDynamicPersistentTileSchedulerILi64ELi64ELi256ELi128ELb1ELb1ELb1ELb1ELb0ELb1EEEEEEEEEvNT_6ParamsE)
        /*00e0*/ 	.word	0x000000a8


	//----- nvinfo : EIATTR_FRAME_SIZE
	.align		4
.L_56:
        /*00e4*/ 	.byte	0x04, 0x11
        /*00e6*/ 	.short	(.L_58 - .L_57)
	.align		4
.L_57:
        /*00e8*/ 	.word	index@(_ZN7cutlass13device_kernelIN5flash11enable_sm90INS1_16FlashAttnFwdSm90INS1_25CollectiveMainloopFwdSm90ILi2EN4cute5tupleIJNS5_1CILi1EEES8_S8_EEENS6_IJNS7_ILi64EEESA_SA_EEELi512ENS_6half_tEfNS_4arch4Sm90ELb0ELb1ELb1ELb1ELb0ELb1ELb0ELb0ELb0ELb1ELb1ELb0EEENS1_21CollectiveEpilogueFwdINS6_IJSA_NS7_ILi512EEESA_EEES9_SC_SE_Li256ELb1ELb1ELb1ELb0EEENS1_36VarlenDynamicPersistentTileSchedulerILi64ELi64ELi256ELi128ELb1ELb1ELb1ELb1ELb0ELb1EEEEEEEEEvNT_6ParamsE)
        /*00ec*/ 	.word	0x00000070


	//----- nvinfo : EIATTR_REGCOUNT
	.align		4
.L_58:
        /*00f0*/ 	.byte	0x04, 0x2f
        /*00f2*/ 	.short	(.L_60 - .L_59)
	.align		4
.L_59:
        /*00f4*/ 	.word	index@(_ZN7cutlass13device_kernelIN5flash11enable_sm90INS1_16FlashAttnFwdSm90INS1_25CollectiveMainloopFwdSm90ILi2EN4cute5tupleIJNS5_1CILi1EEES8_S8_EEENS6_IJNS7_ILi64EEESA_SA_EEELi512ENS_6half_tEfNS_4arch4Sm90ELb0ELb1ELb1ELb1ELb0ELb0ELb0ELb0ELb0ELb1ELb1ELb0EEENS1_21CollectiveEpilogueFwdINS6_IJSA_NS7_ILi512EEESA_EEES9_SC_SE_Li256ELb1ELb1ELb1ELb0EEENS1_36VarlenDynamicPersistentTileSchedulerILi64ELi64ELi256ELi128ELb1ELb1ELb1ELb1ELb0ELb1EEEEEEEEEvNT_6ParamsE)
        /*00f8*/ 	.word	0x000000a8


	//----- nvinfo : EIATTR_FRAME_SIZE
	.align		4
.L_60:
        /*00fc*/ 	.byte	0x04, 0x11
        /*00fe*/ 	.short	(.L_62 - .L_61)
	.align		4
.L_61:
        /*0100*/ 	.word	index@(_ZN7cutlass13device_kernelIN5flash11enable_sm90INS1_16FlashAttnFwdSm90INS1_25CollectiveMainloopFwdSm90ILi2EN4cute5tupleIJNS5_1CILi1EEES8_S8_EEENS6_IJNS7_ILi64EEESA_SA_EEELi512ENS_6half_tEfNS_4arch4Sm90ELb0ELb1ELb1ELb1ELb0ELb0ELb0ELb0ELb0ELb1ELb1ELb0EEENS1_21CollectiveEpilogueFwdINS6_IJSA_NS7_ILi512EEESA_EEES9_SC_SE_Li256ELb1ELb1ELb1ELb0EEENS1_36VarlenDynamicPersistentTileSchedulerILi64ELi64ELi256ELi128ELb1ELb1ELb1ELb1ELb0ELb1EEEEEEEEEvNT_6ParamsE)
        /*0104*/ 	.word	0x00000060


	//----- nvinfo : EIATTR_REGCOUNT
	.align		4
.L_62:
        /*0108*/ 	.byte	0x04, 0x2f
        /*010a*/ 	.short	(.L_64 - .L_63)
	.align		4
.L_63:
        /*010c*/ 	.word	index@(_ZN7cutlass13device_kernelIN5flash11enable_sm90INS1_16FlashAttnFwdSm90INS1_25CollectiveMainloopFwdSm90ILi2EN4cute5tupleIJNS5_1CILi1EEES8_S8_EEENS6_IJNS7_ILi64EEESA_SA_EEELi512ENS_6half_tEfNS_4arch4Sm90ELb0ELb1ELb1ELb0ELb0ELb0ELb1ELb0ELb0ELb1ELb1ELb0EEENS1_21CollectiveEpilogueFwdINS6_IJSA_NS7_ILi512EEESA_EEES9_SC_SE_Li256ELb0ELb1ELb1ELb0EEENS1_19SingleTileSchedulerILb0ELb1ELb1ELi64EEEEEEEEEvNT_6ParamsE)
        /*0110*/ 	.word	0x000000a8


	//----- nvinfo : EIATTR_FRAME_SIZE
	.align		4
.L_64:
        /*0114*/ 	.byte	0x04, 0x11
        /*0116*/ 	.short	(.L_66 - .L_65)
	.align		4
.L_65:
        /*0118*/ 	.word	index@($_ZN7cutlass13device_kernelIN5flash11enable_sm90INS1_16FlashAttnFwdSm90INS1_25CollectiveMainloopFwdSm90ILi2EN4cute5tupleIJNS5_1CILi1EEES8_S8_EEENS6_IJNS7_ILi64EEESA_SA_EEELi512ENS_6half_tEfNS_4arch4Sm90ELb0ELb1ELb1ELb0ELb0ELb0ELb1ELb0ELb0ELb1ELb1ELb0EEENS1_21CollectiveEpilogueFwdINS6_IJSA_NS7_ILi512EEESA_EEES9_SC_SE_Li256ELb0ELb1ELb1ELb0EEENS1_19SingleTileSchedulerILb0ELb1ELb1ELi64EEEEEEEEEvNT_6ParamsE$_ZZN5flash25CollectiveMainloopFwdSm90ILi2EN4cute5tupleIJNS1_1CILi1EEES4_S4_EEENS2_IJNS3_ILi64EEES6_S6_EEELi512EN7cutlass6half_tEfNS8_4arch4Sm90ELb0ELb1ELb1ELb0ELb0ELb0ELb1ELb0ELb0ELb1ELb1ELb0EE3mmaINS_16FlashAttnFwdSm90ISC_NS_21CollectiveEpilogueFwdINS2_IJS6_NS3_ILi512EEES6_EEES5_S9_SB_Li256ELb0ELb1ELb1ELb0EEENS_19SingleTileSchedulerILb0ELb1ELb1ELi64EEEE13SharedStorageENS1_6TensorINS1_11ArrayEngineIfLm128EEENS1_6LayoutINS2_IJNS2_IJNS3_ILi2EEESR_NS3_ILi32EEEEEES4_S4_EEENS2_IJNS2_IJS4_SR_NS3_ILi4EEEEEENS3_ILi0EEESX_EEEEEEENS_7SoftmaxILi2ELi0EEEEEbRKNSC_6ParamsENS8_25PipelineTmaAsyncNoClusterILi2ENS8_16PipelineTmaAsyncILi2EEEEES19_RNS8_13PipelineStateILj2EEERT0_RT1_iRiRKNS_16SeqlenInfoQKNewKILb0ELb0EEENS2_IJiiiiEEERT_ENKUliT_T0_T1_E_clIZSD_ISM_S10_S12_EbS15_S19_S19_S1C_S1E_S1G_iS1H_S1L_S1M_S1O_EUlRS1P_iE0_NS3_ILb1EEES1W_EEDaiS1P_S1Q_S1R_)
        /*011c*/ 	.word	0x00000480


	//----- nvinfo : EIATTR_FRAME_SIZE
	.align		4
.L_66:
        /*0120*/ 	.byte	0x04, 0x11
        /*0122*/ 	.short	(.L_68 - .L_67)
	.align		4
.L_67:
        /*0124*/ 	.word	index@(_ZN7cutlass13device_kernelIN5flash11enable_sm90INS1_16FlashAttnFwdSm90INS1_25CollectiveMainloopFwdSm90ILi2EN4cute5tupleIJNS5_1CILi1EEES8_S8_EEENS6_IJNS7_ILi64EEESA_SA_EEELi512ENS_6half_tEfNS_4arch4Sm90ELb0ELb1ELb1ELb0ELb0ELb0ELb1ELb0ELb0ELb1ELb1ELb0EEENS1_21CollectiveEpilogueFwdINS6_IJSA_NS7_ILi512EEESA_EEES9_SC_SE_Li256ELb0ELb1ELb1ELb0EEENS1_19SingleTileSchedulerILb0ELb1ELb1ELi64EEEEEEEEEvNT_6ParamsE)
        /*0128*/ 	.word	0x00000480


	//----- nvinfo : EIATTR_REGCOUNT
	.align		4
.L_68:
        /*012c*/ 	.byte	0x04, 0x2f
        /*012e*/ 	.short	(.L_70 - .L_69)
	.align		4
.L_69:
        /*0130*/ 	.word	index@(_ZN7cutlass13device_kernelIN5flash11enable_sm90INS1_16FlashAttnFwdSm90INS1_25CollectiveMainloopFwdSm90ILi2EN4cute5tupleIJNS5_1CILi1EEES8_S8_EEENS6_IJNS7_ILi64EEESA_SA_EEELi512ENS_6half_tEfNS_4arch4Sm90ELb0ELb1ELb1ELb0ELb0ELb0ELb0ELb0ELb0ELb1ELb1ELb0EEENS1_21CollectiveEpilogueFwdINS6_IJSA_NS7_ILi512EEESA_EEES9_SC_SE_Li256ELb0ELb1ELb1ELb0EEENS1_19SingleTileSchedulerILb0ELb1ELb1ELi64EEEEEEEEEvNT_6ParamsE)
        /*0134*/ 	.word	0x000000a8


	//----- nvinfo : EIATTR_FRAME_SIZE
	.align		4
.L_70:
        /*0138*/ 	.byte	0x04, 0x11
        /*013a*/ 	.short	(.L_72 - .L_71)
	.align		4
.L_71:
        /*013c*/ 	.word	index@(_ZN7cutlass13device_kernelIN5flash11enable_sm90INS1_16FlashAttnFwdSm90INS1_25CollectiveMainloopFwdSm90ILi2EN4cute5tupleIJNS5_1CILi1EEES8_S8_EEENS6_IJNS7_ILi64EEESA_SA_EEELi512ENS_6half_tEfNS_4arch4Sm90ELb0ELb1ELb1ELb0ELb0ELb0ELb0ELb0ELb0ELb1ELb1ELb0EEENS1_21CollectiveEpilogueFwdINS6_IJSA_NS7_ILi512EEESA_EEES9_SC_SE_Li256ELb0ELb1ELb1ELb0EEENS1_19SingleTileSchedulerILb0ELb1ELb1ELi64EEEEEEEEEvNT_6ParamsE)
        /*0140*/ 	.word	0x00000010


	//----- nvinfo : EIATTR_REGCOUNT
	.align		4
.L_72:
        /*0144*/ 	.byte	0x04, 0x2f
        /*0146*/ 	.short	(.L_74 - .L_73)
	.align		4
.L_73:
        /*0148*/ 	.word	index@(_ZN7cutlass13device_kernelIN5flash11enable_sm90INS1_16FlashAttnFwdSm90INS1_25CollectiveMainloopFwdSm90ILi2EN4cute5tupleIJNS5_1CILi1EEES8_S8_EEENS6_IJNS7_ILi64EEESA_SA_EEELi512ENS_6half_tEfNS_4arch4Sm90ELb0ELb0ELb1ELb1ELb0ELb1ELb1ELb0ELb0ELb1ELb1ELb0EEENS1_21CollectiveEpilogueFwdINS6_IJSA_NS7_ILi512EEESA_EEES9_SC_SE_Li256ELb1ELb1ELb1ELb0EEENS1_36VarlenDynamicPersistentTileSchedulerILi64ELi64ELi256ELi128ELb1ELb1ELb1ELb0ELb1ELb1EEEEEEEEEvNT_6ParamsE)
        /*014c*/ 	.word	0x000000a8


	//----- nvinfo : EIATTR_FRAME_SIZE
	.align		4
.L_74:
        /*0150*/ 	.byte	0x04, 0x11
        /*0152*/ 	.short	(.L_76 - .L_75)
	.align		4
.L_75:
        /*0154*/ 	.word	index@(_ZN7cutlass13device_kernelIN5flash11enable_sm90INS1_16FlashAttnFwdSm90INS1_25CollectiveMainloopFwdSm90ILi2EN4cute5tupleIJNS5_1CILi1EEES8_S8_EEENS6_IJNS7_ILi64EEESA_SA_EEELi512ENS_6half_tEfNS_4arch4Sm90ELb0ELb0ELb1ELb1ELb0ELb1ELb1ELb0ELb0ELb1ELb1ELb0EEENS1_21CollectiveEpilogueFwdINS6_IJSA_NS7_ILi512EEESA_EEES9_SC_SE_Li256ELb1ELb1ELb1ELb0EEENS1_36VarlenDynamicPersistentTileSchedulerILi64ELi64ELi256ELi128ELb1ELb1ELb1ELb0ELb1ELb1EEEEEEEEEvNT_6ParamsE)
        /*0158*/ 	.word	0x00000090


	//----- nvinfo : EIATTR_REGCOUNT
	.align		4
.L_76:
        /*015c*/ 	.byte	0x04, 0x2f
        /*015e*/ 	.short	(.L_78 - .L_77)
	.align		4
.L_77:
        /*0160*/ 	.word	index@(_ZN7cutlass13device_kernelIN5flash11enable_sm90INS1_16FlashAttnFwdSm90INS1_25CollectiveMainloopFwdSm90ILi2EN4cute5tupleIJNS5_1CILi1EEES8_S8_EEENS6_IJNS7_ILi64EEESA_SA_EEELi512ENS_6half_tEfNS_4arch4Sm90ELb0ELb0ELb1ELb1ELb0ELb0ELb1ELb0ELb0ELb1ELb1ELb0EEENS1_21CollectiveEpilogueFwdINS6_IJSA_NS7_ILi512EEESA_EEES9_SC_SE_Li256ELb1ELb1ELb1ELb0EEENS1_36VarlenDynamicPersistentTileSchedulerILi64ELi64ELi256ELi128ELb1ELb1ELb1ELb0ELb1ELb1EEEEEEEEEvNT_6ParamsE)
        /*0164*/ 	.word	0x000000a8


	//----- nvinfo : EIATTR_FRAME_SIZE
	.align		4
.L_78:
        /*0168*/ 	.byte	0x04, 0x11
        /*016a*/ 	.short	(.L_80 - .L_79)
	.align		4
.L_79:
        /*016c*/ 	.word	index@(_ZN7cutlass13device_kernelIN5flash11enable_sm90INS1_16FlashAttnFwdSm90INS1_25CollectiveMainloopFwdSm90ILi2EN4cute5tupleIJNS5_1CILi1EEES8_S8_EEENS6_IJNS7_ILi64EEESA_SA_EEELi512ENS_6half_tEfNS_4arch4Sm90ELb0ELb0ELb1ELb1ELb0ELb0ELb1ELb0ELb0ELb1ELb1ELb0EEENS1_21CollectiveEpilogueFwdINS6_IJSA_NS7_ILi512EEESA_EEES9_SC_SE_Li256ELb1ELb1ELb1ELb0EEENS1_36VarlenDynamicPersistentTileSchedulerILi64ELi64ELi256ELi128ELb1ELb1ELb1ELb0ELb1ELb1EEEEEEEEEvNT_6ParamsE)
        /*0170*/ 	.word	0x00000078


	//----- nvinfo : EIATTR_REGCOUNT
	.align		4
.L_80:
        /*0174*/ 	.byte	0x04, 0x2f
        /*0176*/ 	.short	(.L_82 - .L_81)
	.align		4
.L_81:
        /*0178*/ 	.word	index@(_ZN7cutlass13device_kernelIN5flash11enable_sm90INS1_16FlashAttnFwdSm90INS1_25CollectiveMainloopFwdSm90ILi2EN4cute5tupleIJNS5_1CILi1EEES8_S8_EEENS6_IJNS7_ILi64EEESA_SA_EEELi512ENS_6half_tEfNS_4arch4Sm90ELb0ELb0ELb1ELb1ELb0ELb1ELb0ELb0ELb0ELb1ELb1ELb0EEENS1_21CollectiveEpilogueFwdINS6_IJSA_NS7_ILi512EEESA_EEES9_SC_SE_Li256ELb1ELb1ELb1ELb0EEENS1_36VarlenDynamicPersistentTileSchedulerILi64ELi64ELi256ELi128ELb1ELb1ELb1ELb0ELb1ELb1EEEEEEEEEvNT_6ParamsE)
        /*017c*/ 	.word	0x000000a8


	//----- nvinfo : EIATTR_FRAME_SIZE
	.align		4
.L_82:
        /*0180*/ 	.byte	0x04, 0x11
        /*0182*/ 	.short	(.L_84 - .L_83)
	.align		4
.L_83:
        /*0184*/ 	.word	index@(_ZN7cutlass13device_kernelIN5flash11enable_sm90INS1_16FlashAttnFwdSm90INS1_25CollectiveMainloopFwdSm90ILi2EN4cute5tupleIJNS5_1CILi1EEES8_S8_EEENS6_IJNS7_ILi64EEESA_SA_EEELi512ENS_6half_tEfNS_4arch4Sm90ELb0ELb0ELb1ELb1ELb0ELb1ELb0ELb0ELb0ELb1ELb1ELb0EEENS1_21CollectiveEpilogueFwdINS6_IJSA_NS7_ILi512EEESA_EEES9_SC_SE_Li256ELb1ELb1ELb1ELb0EEENS1_36VarlenDynamicPersistentTileSchedulerILi64ELi64ELi256ELi128ELb1ELb1ELb1ELb0ELb1ELb1EEEEEEEEEvNT_6ParamsE)
        /*0188*/ 	.word	0x00000078


	//----- nvinfo : EIATTR_REGCOUNT
	.align		4
.L_84:
        /*018c*/ 	.byte	0x04, 0x2f
        /*018e*/ 	.short	(.L_86 - .L_85)
	.align		4
.L_85:
        /*0190*/ 	.word	index@(_ZN7cutlass13device_kernelIN5flash11enable_sm90INS1_16FlashAttnFwdSm90INS1_25CollectiveMainloopFwdSm90ILi2EN4cute5tupleIJNS5_1CILi1EEES8_S8_EEENS6_IJNS7_ILi64EEESA_SA_EEELi512ENS_6half_tEfNS_4arch4Sm90ELb0ELb0ELb1ELb1ELb0ELb0ELb0ELb0ELb0ELb1ELb1ELb0EEENS1_21CollectiveEpilogueFwdINS6_IJSA_NS7_ILi512EEESA_EEES9_SC_SE_Li256ELb1ELb1ELb1ELb0EEENS1_36VarlenDynamicPersistentTileSchedulerILi64ELi64ELi256ELi128ELb1ELb1ELb1ELb0ELb1ELb1EEEEEEEEEvNT_6ParamsE)
        /*0194*/ 	.word	0x000000a8


	//----- nvinfo : EIATTR_FRAME_SIZE
	.align		4
.L_86:
        /*0198*/ 	.byte	0x04, 0x11
        /*019a*/ 	.short	(.L_88 - .L_87)
	.align		4
.L_87:
        /*019c*/ 	.word	index@(_ZN7cutlass13device_kernelIN5flash11enable_sm90INS1_16FlashAttnFwdSm90INS1_25CollectiveMainloopFwdSm90ILi2EN4cute5tupleIJNS5_1CILi1EEES8_S8_EEENS6_IJNS7_ILi64EEESA_SA_EEELi512ENS_6half_tEfNS_4arch4Sm90ELb0ELb0ELb1ELb1ELb0ELb0ELb0ELb0ELb0ELb1ELb1ELb0EEENS1_21CollectiveEpilogueFwdINS6_IJSA_NS7_ILi512EEESA_EEES9_SC_SE_Li256ELb1ELb1ELb1ELb0EEENS1_36VarlenDynamicPersistentTileSchedulerILi64ELi64ELi256ELi128ELb1ELb1ELb1ELb0ELb1ELb1EEEEEEEEEvNT_6ParamsE)
        /*01a0*/ 	.word	0x00000060


	//----- nvinfo : EIATTR_REGCOUNT
	.align		4
.L_88:
        /*01a4*/ 	.byte	0x04, 0x2f
        /*01a6*/ 	.short	(.L_90 - .L_89)
	.align		4
.L_89:
        /*01a8*/ 	.word	index@(_ZN7cutlass13device_kernelIN5flash11enable_sm90INS1_16FlashAttnFwdSm90INS1_25CollectiveMainloopFwdSm90ILi2EN4cute5tupleIJNS5_1CILi1EEES8_S8_EEENS6_IJNS7_ILi64EEESA_SA_EEELi512ENS_6half_tEfNS_4arch4Sm90ELb0ELb0ELb1ELb0ELb0ELb0ELb1ELb0ELb0ELb1ELb1ELb0EEENS1_21CollectiveEpilogueFwdINS6_IJSA_NS7_ILi512EEESA_EEES9_SC_SE_Li256ELb0ELb1ELb1ELb0EEENS1_19SingleTileSchedulerILb0ELb1ELb1ELi64EEEEEEEEEvNT_6ParamsE)
        /*01ac*/ 	.word	0x000000a8


	//----- nvinfo : EIATTR_FRAME_SIZE
	.align		4
.L_90:
        /*01b0*/ 	.byte	0x04, 0x11
        /*01b2*/ 	.short	(.L_92 - .L_91)
	.align		4
.L_91:
        /*01b4*/ 	.word	index@(_ZN7cutlass13device_kernelIN5flash11enable_sm90INS1_16FlashAttnFwdSm90INS1_25CollectiveMainloopFwdSm90ILi2EN4cute5tupleIJNS5_1CILi1EEES8_S8_EEENS6_IJNS7_ILi64EEESA_SA_EEELi512ENS_6half_tEfNS_4arch4Sm90ELb0ELb0ELb1ELb0ELb0ELb0ELb1ELb0ELb0ELb1ELb1ELb0EEENS1_21CollectiveEpilogueFwdINS6_IJSA_NS7_ILi512EEESA_EEES9_SC_SE_Li256ELb0ELb1ELb1ELb0EEENS1_19SingleTileSchedulerILb0ELb1ELb1ELi64EEEEEEEEEvNT_6ParamsE)
        /*01b8*/ 	.word	0x00000030


	//----- nvinfo : EIATTR_REGCOUNT
	.align		4
.L_92:
        /*01bc*/ 	.byte	0x04, 0x2f
        /*01be*/ 	.short	(.L_94 - .L_93)
	.align		4
.L_93:
        /*01c0*/ 	.word	index@(_ZN7cutlass13device_kernelIN5flash11enable_sm90INS1_16FlashAttnFwdSm90INS1_25CollectiveMainloopFwdSm90ILi2EN4cute5tupleIJNS5_1CILi1EEES8_S8_EEENS6_IJNS7_ILi64EEESA_SA_EEELi512ENS_6half_tEfNS_4arch4Sm90ELb0ELb0ELb1ELb0ELb0ELb0ELb0ELb0ELb0ELb1ELb1ELb0EEENS1_21CollectiveEpilogueFwdINS6_IJSA_NS7_ILi512EEESA_EEES9_SC_SE_Li256ELb0ELb1ELb1ELb0EEENS1_19SingleTileSchedulerILb0ELb1ELb1ELi64EEEEEEEEEvNT_6ParamsE)
        /*01c4*/ 	.word	0x000000a8


	//----- nvinfo : EIATTR_FRAME_SIZE
	.align		4
.L_94:
        /*01c8*/ 	.byte	0x04, 0x11
        /*01ca*/ 	.short	(.L_96 - .L_95)
	.align		4
.L_95:
        /*01cc*/ 	.word	index@(_ZN7cutlass13device_kernelIN5flash11enable_sm90INS1_16FlashAttnFwdSm90INS1_25CollectiveMainloopFwdSm90ILi2EN4cute5tupleIJNS5_1CILi1EEES8_S8_EEENS6_IJNS7_ILi64EEESA_SA_EEELi512ENS_6half_tEfNS_4arch4Sm90ELb0ELb0ELb1ELb0ELb0ELb0ELb0ELb0ELb0ELb1ELb1ELb0EEENS1_21CollectiveEpilogueFwdINS6_IJSA_NS7_ILi512EEESA_EEES9_SC_SE_Li256ELb0ELb1ELb1ELb0EEENS1_19SingleTileSchedulerILb0ELb1ELb1ELi64EEEEEEEEEvNT_6ParamsE)
        /*01d0*/ 	.word	0x00000018


	//----- nvinfo : EIATTR_MIN_STACK_SIZE
	.align		4
.L_96:
        /*01d4*/ 	.byte	0x04, 0x12
        /*01d6*/ 	.short	(.L_98 - .L_97)
	.align		4
.L_97:
        /*01d8*/ 	.word	index@(_ZN7cutlass13device_kernelIN5flash11enable_sm90INS1_16FlashAttnFwdSm90INS1_25CollectiveMainloopFwdSm90ILi2EN4cute5tupleIJNS5_1CILi1EEES8_S8_EEENS6_IJNS7_ILi64EEESA_SA_EEELi512ENS_6half_tEfNS_4arch4Sm90ELb0ELb0ELb1ELb0ELb0ELb0ELb0ELb0ELb0ELb1ELb1ELb0EEENS1_21CollectiveEpilogueFwdINS6_IJSA_NS7_ILi512EEESA_EEES9_SC_SE_Li256ELb0ELb1ELb1ELb0EEENS1_19SingleTileSchedulerILb0ELb1ELb1ELi64EEEEEEEEEvNT_6ParamsE)
        /*01dc*/ 	.word	0x00000018


	//----- nvinfo : EIATTR_MIN_STACK_SIZE
	.align		4
.L_98:
        /*01e0*/ 	.byte	0x04, 0x12
        /*01e2*/ 	.short	(.L_100 - .L_99)
	.align		4
.L_99:
        /*01e4*/ 	.word	index@(_ZN7cutlass13device_kernelIN5flash11enable_sm90INS1_16FlashAttnFwdSm90INS1_25CollectiveMainloopFwdSm90ILi2EN4cute5tupleIJNS5_1CILi1EEES8_S8_EEENS6_IJNS7_ILi64EEESA_SA_EEELi512ENS_6half_tEfNS_4arch4Sm90ELb0ELb0ELb1ELb0ELb0ELb0ELb1ELb0ELb0ELb1ELb1ELb0EEENS1_21CollectiveEpilogueFwdINS6_IJSA_NS7_ILi512EEESA_EEES9_SC_SE_Li256ELb0ELb1ELb1ELb0EEENS1_19SingleTileSchedulerILb0ELb1ELb1ELi64EEEEEEEEEvNT_6ParamsE)
        /*01e8*/ 	.word	0x00000030


	//----- nvinfo : EIATTR_MIN_STACK_SIZE
	.align		4
.L_100:
        /*01ec*/ 	.byte	0x04, 0x12
        /*01ee*/ 	.short	(.L_102 - .L_101)
	.align		4
.L_101:
        /*01f0*/ 	.word	index@(_ZN7cutlass13device_kernelIN5flash11enable_sm90INS1_16FlashAttnFwdSm90INS1_25CollectiveMainloopFwdSm90ILi2EN4cute5tupleIJNS5_1CILi1EEES8_S8_EEENS6_IJNS7_ILi64EEESA_SA_EEELi512ENS_6half_tEfNS_4arch4Sm90ELb0ELb0ELb1ELb1ELb0ELb0ELb0ELb0ELb0ELb1ELb1ELb0EEENS1_21CollectiveEpilogueFwdINS6_IJSA_NS7_ILi512EEESA_EEES9_SC_SE_Li256ELb1ELb1ELb1ELb0EEENS1_36VarlenDynamicPersistentTileSchedulerILi64ELi64ELi256ELi128ELb1ELb1ELb1ELb0ELb1ELb1EEEEEEEEEvNT_6ParamsE)
        /*01f4*/ 	.word	0x00000060


	//----- nvinfo : EIATTR_MIN_STACK_SIZE
	.align		4
.L_102:
        /*01f8*/ 	.byte	0x04, 0x12
        /*01fa*/ 	.short	(.L_104 - .L_103)
	.align		4
.L_103:
        /*01fc*/ 	.word	index@(_ZN7cutlass13device_kernelIN5flash11enable_sm90INS1_16FlashAttnFwdSm90INS1_25CollectiveMainloopFwdSm90ILi2EN4cute5tupleIJNS5_1CILi1EEES8_S8_EEENS6_IJNS7_ILi64EEESA_SA_EEELi512ENS_6half_tEfNS_4arch4Sm90ELb0ELb0ELb1ELb1ELb0ELb1ELb0ELb0ELb0ELb1ELb1ELb0EEENS1_21CollectiveEpilogueFwdINS6_IJSA_NS7_ILi512EEESA_EEES9_SC_SE_Li256ELb1ELb1ELb1ELb0EEENS1_36VarlenDynamicPersistentTileSchedulerILi64ELi64ELi256ELi128ELb1ELb1ELb1ELb0ELb1ELb1EEEEEEEEEvNT_6ParamsE)
        /*0200*/ 	.word	0x00000078


	//----- nvinfo : EIATTR_MIN_STACK_SIZE
	.align		4
.L_104:
        /*0204*/ 	.byte	0x04, 0x12
        /*0206*/ 	.short	(.L_106 - .L_105)
	.align		4
.L_105:
        /*0208*/ 	.word	index@(_ZN7cutlass13device_kernelIN5flash11enable_sm90INS1_16FlashAttnFwdSm90INS1_25CollectiveMainloopFwdSm90ILi2EN4cute5tupleIJNS5_1CILi1EEES8_S8_EEENS6_IJNS7_ILi64EEESA_SA_EEELi512ENS_6half_tEfNS_4arch4Sm90ELb0ELb0ELb1ELb1ELb0ELb0ELb1ELb0ELb0ELb1ELb1ELb0EEENS1_21CollectiveEpilogueFwdINS6_IJSA_NS7_ILi512EEESA_EEES9_SC_SE_Li256ELb1ELb1ELb1ELb0EEENS1_36VarlenDynamicPersistentTileSchedulerILi64ELi64ELi256ELi128ELb1ELb1ELb1ELb0ELb1ELb1EEEEEEEEEvNT_6ParamsE)
        /*020c*/ 	.word	0x00000078


	//----- nvinfo : EIATTR_MIN_STACK_SIZE
	.align		4
.L_106:
        /*0210*/ 	.byte	0x04, 0x12
        /*0212*/ 	.short	(.L_108 - .L_107)
	.align		4
.L_107:
        /*0214*/ 	.word	index@(_ZN7cutlass13device_kernelIN5flash11enable_sm90INS1_16FlashAttnFwdSm90INS1_25CollectiveMainloopFwdSm90ILi2EN4cute5tupleIJNS5_1CILi1EEES8_S8_EEENS6_IJNS7_ILi64EEESA_SA_EEELi512ENS_6half_tEfNS_4arch4Sm90ELb0ELb0ELb1ELb1ELb0ELb1ELb1ELb0ELb0ELb1ELb1ELb0EEENS1_21CollectiveEpilogueFwdINS6_IJSA_NS7_ILi512EEESA_EEES9_SC_SE_Li256ELb1ELb1ELb1ELb0EEENS1_36VarlenDynamicPersistentTileSchedulerILi64ELi64ELi256ELi128ELb1ELb1ELb1ELb0ELb1ELb1EEEEEEEEEvNT_6ParamsE)
        /*0218*/ 	.word	0x00000090


	//----- nvinfo : EIATTR_MIN_STACK_SIZE
	.align		4
.L_108:
        /*021c*/ 	.byte	0x04, 0x12
        /*021e*/ 	.short	(.L_110 - .L_109)
	.align		4
.L_109:
        /*0220*/ 	.word	index@(_ZN7cutlass13device_kernelIN5flash11enable_sm90INS1_16FlashAttnFwdSm90INS1_25CollectiveMainloopFwdSm90ILi2EN4cute5tupleIJNS5_1CILi1EEES8_S8_EEENS6_IJNS7_ILi64EEESA_SA_EEELi512ENS_6half_tEfNS_4arch4Sm90ELb0ELb1ELb1ELb0ELb0ELb0ELb0ELb0ELb0ELb1ELb1ELb0EEENS1_21CollectiveEpilogueFwdINS6_IJSA_NS7_ILi512EEESA_EEES9_SC_SE_Li256ELb0ELb1ELb1ELb0EEENS1_19SingleTileSchedulerILb0ELb1ELb1ELi64EEEEEEEEEvNT_6ParamsE)
        /*0224*/ 	.word	0x00000010


	//----- nvinfo : EIATTR_MIN_STACK_SIZE
	.align		4
.L_110:
        /*0228*/ 	.byte	0x04, 0x12
        /*022a*/ 	.short	(.L_112 - .L_111)
	.align		4
.L_111:
        /*022c*/ 	.word	index@(_ZN7cutlass13device_kernelIN5flash11enable_sm90INS1_16FlashAttnFwdSm90INS1_25CollectiveMainloopFwdSm90ILi2EN4cute5tupleIJNS5_1CILi1EEES8_S8_EEENS6_IJNS7_ILi64EEESA_SA_EEELi512ENS_6half_tEfNS_4arch4Sm90ELb0ELb1ELb1ELb0ELb0ELb0ELb1ELb0ELb0ELb1ELb1ELb0EEENS1_21CollectiveEpilogueFwdINS6_IJSA_NS7_ILi512EEESA_EEES9_SC_SE_Li256ELb0ELb1ELb1ELb0EEENS1_19SingleTileSchedulerILb0ELb1ELb1ELi64EEEEEEEEEvNT_6ParamsE)
        /*0230*/ 	.word	0x00000480


	//----- nvinfo : EIATTR_MIN_STACK_SIZE
	.align		4
.L_112:
        /*0234*/ 	.byte	0x04, 0x12
        /*0236*/ 	.short	(.L_114 - .L_113)
	.align		4
.L_113:
        /*0238*/ 	.word	index@(_ZN7cutlass13device_kernelIN5flash11enable_sm90INS1_16FlashAttnFwdSm90INS1_25CollectiveMainloopFwdSm90ILi2EN4cute5tupleIJNS5_1CILi1EEES8_S8_EEENS6_IJNS7_ILi64EEESA_SA_EEELi512ENS_6half_tEfNS_4arch4Sm90ELb0ELb1ELb1ELb1ELb0ELb0ELb0ELb0ELb0ELb1ELb1ELb0EEENS1_21CollectiveEpilogueFwdINS6_IJSA_NS7_ILi512EEESA_EEES9_SC_SE_Li256ELb1ELb1ELb1ELb0EEENS1_36VarlenDynamicPersistentTileSchedulerILi64ELi64ELi256ELi128ELb1ELb1ELb1ELb1ELb0ELb1EEEEEEEEEvNT_6ParamsE)
        /*023c*/ 	.word	0x00000060


	//----- nvinfo : EIATTR_MIN_STACK_SIZE
	.align		4
.L_114:
        /*0240*/ 	.byte	0x04, 0x12
        /*0242*/ 	.short	(.L_116 - .L_115)
	.align		4
.L_115:
        /*0244*/ 	.word	index@(_ZN7cutlass13device_kernelIN5flash11enable_sm90INS1_16FlashAttnFwdSm90INS1_25CollectiveMainloopFwdSm90ILi2EN4cute5tupleIJNS5_1CILi1EEES8_S8_EEENS6_IJNS7_ILi64EEESA_SA_EEELi512ENS_6half_tEfNS_4arch4Sm90ELb0ELb1ELb1ELb1ELb0ELb1ELb0ELb0ELb0ELb1ELb1ELb0EEENS1_21CollectiveEpilogueFwdINS6_IJSA_NS7_ILi512EEESA_EEES9_SC_SE_Li256ELb1ELb1ELb1ELb0EEENS1_36VarlenDynamicPersistentTileSchedulerILi64ELi64ELi256ELi128ELb1ELb1ELb1ELb1ELb0ELb1EEEEEEEEEvNT_6ParamsE)
        /*0248*/ 	.word	0x00000070


	//----- nvinfo : EIATTR_MIN_STACK_SIZE
	.align		4
.L_116:
        /*024c*/ 	.byte	0x04, 0x12
        /*024e*/ 	.short	(.L_118 - .L_117)
	.align		4
.L_117:
        /*0250*/ 	.word	index@(_ZN7cutlass13device_kernelIN5flash11enable_sm90INS1_16FlashAttnFwdSm90INS1_25CollectiveMainloopFwdSm90ILi2EN4cute5tupleIJNS5_1CILi1EEES8_S8_EEENS6_IJNS7_ILi64EEESA_SA_EEELi512ENS_6half_tEfNS_4arch4Sm90ELb0ELb1ELb1ELb1ELb0ELb0ELb1ELb0ELb0ELb1ELb1ELb0EEENS1_21CollectiveEpilogueFwdINS6_IJSA_NS7_ILi512EEESA_EEES9_SC_SE_Li256ELb1ELb1ELb1ELb0EEENS1_36VarlenDynamicPersistentTileSchedulerILi64ELi64ELi256ELi128ELb1ELb1ELb1ELb1ELb0ELb1EEEEEEEEEvNT_6ParamsE)
        /*0254*/ 	.word	0x000004c0


	//----- nvinfo : EIATTR_MIN_STACK_SIZE
	.align		4
.L_118:
        /*0258*/ 	.byte	0x04, 0x12
        /*025a*/ 	.short	(.L_120 - .L_119)
	.align		4
.L_119:
        /*025c*/ 	.word	index@(_ZN7cutlass13device_kernelIN5flash11enable_sm90INS1_16FlashAttnFwdSm90INS1_25CollectiveMainloopFwdSm90ILi2EN4cute5tupleIJNS5_1CILi1EEES8_S8_EEENS6_IJNS7_ILi64EEESA_SA_EEELi512ENS_6half_tEfNS_4arch4Sm90ELb0ELb1ELb1ELb1ELb0ELb1ELb1ELb0ELb0ELb1ELb1ELb0EEENS1_21CollectiveEpilogueFwdINS6_IJSA_NS7_ILi512EEESA_EEES9_SC_SE_Li256ELb1ELb1ELb1ELb0EEENS1_36VarlenDynamicPersistentTileSchedulerILi64ELi64ELi256ELi128ELb1ELb1ELb1ELb1ELb0ELb1EEEEEEEEEvNT_6ParamsE)
        /*0260*/ 	.word	0x000004f0


	//----- nvinfo : EIATTR_MIN_STACK_SIZE
	.align		4
.L_120:
        /*0264*/ 	.byte	0x04, 0x12
        /*0266*/ 	.short	(.L_122 - .L_121)
	.align		4
.L_121:
        /*0268*/ 	.word	index@(_ZN7cutlass13device_kernelIN5flash11enable_sm90INS1_16FlashAttnFwdSm90INS1_25CollectiveMainloopFwdSm90ILi2EN4cute5tupleIJNS5_1CILi1EEES8_S8_EEENS6_IJNS7_ILi64EEESA_SA_EEELi512ENS_6half_tEfNS_4arch4Sm90ELb1ELb0ELb1ELb0ELb0ELb0ELb0ELb0ELb0ELb1ELb1ELb0EEENS1_21CollectiveEpilogueFwdINS6_IJSA_NS7_ILi512EEESA_EEES9_SC_SE_Li256ELb0ELb1ELb1ELb0EEENS1_19SingleTileSchedulerILb0ELb1ELb1ELi64EEEEEEEEEvNT_6ParamsE)
        /*026c*/ 	.word	0x00000010


	//----- nvinfo : EIATTR_MIN_STACK_SIZE
	.align		4
.L_122:
        /*0270*/ 	.byte	0x04, 0x12
        /*0272*/ 	.short	(.L_124 - .L_123)
	.align		4
.L_123:
        /*0274*/ 	.word	index@(_ZN7cutlass13device_kernelIN5flash11enable_sm90INS1_16FlashAttnFwdSm90INS1_25CollectiveMainloopFwdSm90ILi2EN4cute5tupleIJNS5_1CILi1EEES8_S8_EEENS6_IJNS7_ILi64EEESA_SA_EEELi512ENS_6half_tEfNS_4arch4Sm90ELb1ELb0ELb1ELb0ELb0ELb0ELb1ELb0ELb0ELb1ELb1ELb0EEENS1_21CollectiveEpilogueFwdINS6_IJSA_NS7_ILi512EEESA_EEES9_SC_SE_Li256ELb0ELb1ELb1ELb0EEENS1_19SingleTileSchedulerILb0ELb1ELb1ELi64EEEEEEEEEvNT_6ParamsE)
        /*0278*/ 	.word	0x00000038


	//----- nvinfo : EIATTR_MIN_STACK_SIZE
	.align		4
.L_124:
        /*027c*/ 	.byte	0x04, 0x12
        /*027e*/ 	.short	(.L_126 - .L_125)
	.align		4
.L_125:
        /*0280*/ 	.word	index@(_ZN7cutlass13device_kernelIN5flash11enable_sm90INS1_16FlashAttnFwdSm90INS1_25CollectiveMainloopFwdSm90ILi2EN4cute5tupleIJNS5_1CILi1EEES8_S8_EEENS6_IJNS7_ILi64EEESA_SA_EEELi512ENS_6half_tEfNS_4arch4Sm90ELb1ELb0ELb1ELb1ELb0ELb0ELb0ELb0ELb0ELb1ELb1ELb0EEENS1_21CollectiveEpilogueFwdINS6_IJSA_NS7_ILi512EEESA_EEES9_SC_SE_Li256ELb1ELb1ELb1ELb0EEENS1_36VarlenDynamicPersistentTileSchedulerILi64ELi64ELi256ELi128ELb1ELb1ELb1ELb1ELb1ELb1EEEEEEEEEvNT_6ParamsE)
        /*0284*/ 	.word	0x00000060


	//----- nvinfo : EIATTR_MIN_STACK_SIZE
	.align		4
.L_126:
        /*0288*/ 	.byte	0x04, 0x12
        /*028a*/ 	.short	(.L_128 - .L_127)
	.align		4
.L_127:
        /*028c*/ 	.word	index@(_ZN7cutlass13device_kernelIN5flash11enable_sm90INS1_16FlashAttnFwdSm90INS1_25CollectiveMainloopFwdSm90ILi2EN4cute5tupleIJNS5_1CILi1EEES8_S8_EEENS6_IJNS7_ILi64EEESA_SA_EEELi512ENS_6half_tEfNS_4arch4Sm90ELb1ELb0ELb1ELb1ELb0ELb1ELb0ELb0ELb0ELb1ELb1ELb0EEENS1_21CollectiveEpilogueFwdINS6_IJSA_NS7_ILi512EEESA_EEES9_SC_SE_Li256ELb1ELb1ELb1ELb0EEENS1_36VarlenDynamicPersistentTileSchedulerILi64ELi64ELi256ELi128ELb1ELb1ELb1ELb1ELb1ELb1EEEEEEEEEvNT_6ParamsE)
        /*0290*/ 	.word	0x00000070


	//----- nvinfo : EIATTR_MIN_STACK_SIZE
	.align		4
.L_128:
        /*0294*/ 	.byte	0x04, 0x12
        /*0296*/ 	.short	(.L_130 - .L_129)
	.align		4
.L_129:
        /*0298*/ 	.word	index@(_ZN7cutlass13device_kernelIN5flash11enable_sm90INS1_16FlashAttnFwdSm90INS1_25CollectiveMainloopFwdSm90ILi2EN4cute5tupleIJNS5_1CILi1EEES8_S8_EEENS6_IJNS7_ILi64EEESA_SA_EEELi512ENS_6half_tEfNS_4arch4Sm90ELb1ELb0ELb1ELb1ELb0ELb0ELb1ELb0ELb0ELb1ELb1ELb0EEENS1_21CollectiveEpilogueFwdINS6_IJSA_NS7_ILi512EEESA_EEES9_SC_SE_Li256ELb1ELb1ELb1ELb0EEENS1_36VarlenDynamicPersistentTileSchedulerILi64ELi64ELi256ELi128ELb1ELb1ELb1ELb1ELb1ELb1EEEEEEEEEvNT_6ParamsE)
        /*029c*/ 	.word	0x00000078


	//----- nvinfo : EIATTR_MIN_STACK_SIZE
	.align		4
.L_130:
        /*02a0*/ 	.byte	0x04, 0x12
        /*02a2*/ 	.short	(.L_132 - .L_131)
	.align		4
.L_131:
        /*02a4*/ 	.word	index@(_ZN7cutlass13device_kernelIN5flash11enable_sm90INS1_16FlashAttnFwdSm90INS1_25CollectiveMainloopFwdSm90ILi2EN4cute5tupleIJNS5_1CILi1EEES8_S8_EEENS6_IJNS7_ILi64EEESA_SA_EEELi512ENS_6half_tEfNS_4arch4Sm90ELb1ELb0ELb1ELb1ELb0ELb1ELb1ELb0ELb0ELb1ELb1ELb0EEENS1_21CollectiveEpilogueFwdINS6_IJSA_NS7_ILi512EEESA_EEES9_SC_SE_Li256ELb1ELb1ELb1ELb0EEENS1_36VarlenDynamicPersistentTileSchedulerILi64ELi64ELi256ELi128ELb1ELb1ELb1ELb1ELb1ELb1EEEEEEEEEvNT_6ParamsE)
        /*02a8*/ 	.word	0x00000088
.L_132:


//--------------------- .nv.compat                --------------------------
	.section	.nv.compat,"",@"SHT_CUDA_COMPAT_INFO"
	.align	4
        /*0000*/ 	.byte	0x02, 0x09, 0x01, 0x00, 0x02, 0x02, 0x04, 0x00, 0x02, 0x05, 0x05, 0x00, 0x03, 0x07, 0x01, 0x01
        /*0010*/ 	.byte	0x02, 0x03, 0x01, 0x00, 0x02, 0x06, 0x01, 0x00, 0x04, 0x0b, 0x08, 0x00, 0x00, 0x00, 0x00, 0x00
        /*0020*/ 	.byte	0x00, 0x00, 0x00, 0x00


//--------------------- .nv.info._ZN7cutlass13device_kernelIN5flash11enable_sm90INS1_16FlashAttnFwdSm90INS1_25CollectiveMainloopFwdSm90ILi2EN4cute5tupleIJNS5_1CILi1EEES8_S8_EEENS6_IJNS7_ILi64EEESA_SA_EEELi512ENS_6half_tEfNS_4arch4Sm90ELb0ELb0ELb1ELb0ELb0ELb0ELb0ELb0ELb0ELb1ELb1ELb0EEENS1_21CollectiveEpilogueFwdINS6_IJSA_NS7_ILi512EEESA_EEES9_SC_SE_Li256ELb0ELb1ELb1ELb0EEENS1_19SingleTileSchedulerILb0ELb1ELb1ELi64EEEEEEEEEvNT_6ParamsE --------------------------
	.section	.nv.info._ZN7cutlass13device_kernelIN5flash11enable_sm90INS1_16FlashAttnFwdSm90INS1_25CollectiveMainloopFwdSm90ILi2EN4cute5tupleIJNS5_1CILi1EEES8_S8_EEENS6_IJNS7_ILi64EEESA_SA_EEELi512ENS_6half_tEfNS_4arch4Sm90ELb0ELb0ELb1ELb0ELb0ELb0ELb0ELb0ELb0ELb1ELb1ELb0EEENS1_21CollectiveEpilogueFwdINS6_IJSA_NS7_ILi512EEESA_EEES9_SC_SE_Li256ELb0ELb1ELb1ELb0EEENS1_19SingleTileSchedulerILb0ELb1ELb1ELi64EEEEEEEEEvNT_6ParamsE,"",@"SHT_CUDA_INFO"
	.sectionflags	@""
	.align	4


	//----- nvinfo : EIATTR_CUDA_API_VERSION
	.align		4
        /*0000*/ 	.byte	0x04, 0x37
        /*0002*/ 	.short	(.L_134 - .L_133)
.L_133:
        /*0004*/ 	.word	0x00000082


	//----- nvinfo : EIATTR_KPARAM_INFO
	.align		4
.L_134:
        /*0008*/ 	.byte	0x04, 0x17
        /*000a*/ 	.short	(.L_136 - .L_135)
.L_135:
        /*000c*/ 	.word	0x00000000
        /*0010*/ 	.short	0x0000
        /*0012*/ 	.short	0x0070
        /*0014*/ 	.byte	0x00, 0xf0, 0x01, 0x28


	//----- nvinfo : EIATTR_SPARSE_MMA_MASK
	.align		4
.L_136:
        /*0018*/ 	.byte	0x03, 0x50
        /*001a*/ 	.short	0x0000


	//----- nvinfo : EIATTR_MAXREG_COUNT
	.align		4
        /*001c*/ 	.byte	0x03, 0x1b
        /*001e*/ 	.short	0x00a8


	//----- nvinfo : EIATTR_NUM_BARRIERS
	.align		4
        /*0020*/ 	.byte	0x02, 0x4c
        /*0022*/ 	.byte	0x10
	.zero		1


	//----- nvinfo : EIATTR_EXTERNS
	.align		4
        /*0024*/ 	.byte	0x04, 0x0f
        /*0026*/ 	.short	(.L_138 - .L_137)


	//   ....[0]....
	.align		4
.L_137:
        /*0028*/ 	.word	index@(__assertfail)


	//----- nvinfo : EIATTR_ANNOTATIONS
	.align		4
.L_138:
        /*002c*/ 	.byte	0x04, 0x55
        /*002e*/ 	.short	(.L_140 - .L_139)


	//   ....[0]....
.L_139:
        /*0030*/ 	.word	0x00000001
        /*0034*/ 	.byte	0x00, 0x09, 0x00, 0x00, 0x01, 0x00, 0x00, 0x00, 0xf0, 0x11, 0x00, 0x00, 0x01, 0x00, 0x00, 0x00
        /* <DEDUP_REMOVED lines=8> */
        /*00c4*/ 	.byte	0x00, 0xd4, 0x00, 0x00, 0x01, 0x00, 0x00, 0x00, 0x90, 0xe0, 0x00, 0x00


	//----- nvinfo : EIATTR_MERCURY_ISA_VERSION
	.align		4
.L_140:
        /*00d0*/ 	.byte	0x03, 0x5f
        /*00d2*/ 	.short	0x0101


	//----- nvinfo : EIATTR_INT_WARP_WIDE_INSTR_OFFSETS
	.align		4
        /*00d4*/ 	.byte	0x04, 0x31
        /*00d6*/ 	.short	(.L_142 - .L_141)


	//   ....[0]....
.L_141:
        /*00d8*/ 	.word	0x00000120


	//   ....[1]....
        /*00dc*/ 	.word	0x00000160


	//   ....[2]....
        /*00e0*/ 	.word	0x00000230


	//----- nvinfo : EIATTR_COOP_GROUP_MASK_REGIDS
	.align		4
.L_142:
        /*00e4*/ 	.byte	0x04, 0x29
        /*00e6*/ 	.short	(.L_144 - .L_143)


	//   ....[0]....
.L_143:
        /*00e8*/ 	.word	0xffffffff


	//   ....[1]....
        /*00ec*/ 	.word	0xffffffff


	//   ....[2]....
        /*00f0*/ 	.word	0xffffffff


	//   ....[3]....
        /*00f4*/ 	.word	0xffffffff


	//   ....[4]....
        /*00f8*/ 	.word	0xffffffff


	//   ....[5]....
        /*00fc*/ 	.word	0xffffffff


	//   ....[6]....
        /*0100*/ 	.word	0xffffffff


	//   ....[7]....
        /*0104*/ 	.word	0xffffffff


	//   ....[8]....
        /*0108*/ 	.word	0xffffffff


	//   ....[9]....
        /*010c*/ 	.word	0xffffffff


	//   ....[10]....
        /*0110*/ 	.word	0xffffffff


	//   ....[11]....
        /*0114*/ 	.word	0xffffffff


	//   ....[12]....
        /*0118*/ 	.word	0xffffffff


	//   ....[13]....
        /*011c*/ 	.word	0xffffffff


	//   ....[14]....
        /*0120*/ 	.word	0xffffffff


	//   ....[15]....
        /*0124*/ 	.word	0xffffffff


	//   ....[16]....
        /*0128*/ 	.word	0xffffffff


	//   ....[17]....
        /*012c*/ 	.word	0xffffffff


	//   ....[18]....
        /*0130*/ 	.word	0xffffffff


	//   ....[19]....
        /*0134*/ 	.word	0xffffffff


	//   ....[20]....
        /*0138*/ 	.word	0xffffffff


	//   ....[21]....
        /*013c*/ 	.word	0xffffffff


	//   ....[22]....
        /*0140*/ 	.word	0xffffffff


	//   ....[23]....
        /*0144*/ 	.word	0xffffffff


	//   ....[24]....
        /*0148*/ 	.word	0xffffffff


	//   ....[25]....
        /*014c*/ 	.word	0xffffffff


	//   ....[26]....
        /*0150*/ 	.word	0xffffffff


	//   ....[27]....
        /*0154*/ 	.word	0xffffffff


	//   ....[28]....
        /*0158*/ 	.word	0xffffffff


	//   ....[29]....
        /*015c*/ 	.word	0xffffffff


	//   ....[30]....
        /*0160*/ 	.word	0xffffffff


	//   ....[31]....
        /*0164*/ 	.word	0xffffffff


	//   ....[32]....
        /*0168*/ 	.word	0xffffffff


	//   ....[33]....
        /*016c*/ 	.word	0xffffffff


	//   ....[34]....
        /*0170*/ 	.word	0xffffffff


	//   ....[35]....
        /*0174*/ 	.word	0xffffffff


	//   ....[36]....
        /*0178*/ 	.word	0xffffffff


	//   ....[37]....
        /*017c*/ 	.word	0xffffffff


	//   ....[38]....
        /*0180*/ 	.word	0xffffffff


	//   ....[39]....
        /*0184*/ 	.word	0xffffffff


	//   ....[40]....
        /*0188*/ 	.word	0xffffffff


	//   ....[41]....
        /*018c*/ 	.word	0xffffffff


	//   ....[42]....
        /*0190*/ 	.word	0xffffffff


	//   ....[43]....
        /*0194*/ 	.word	0x0500000f


	//   ....[44]....
        /*0198*/ 	.word	0x0500000f


	//   ....[45]....
        /*019c*/ 	.word	0x0500000f


	//   ....[46]....
        /*01a0*/ 	.word	0x0500000f


	//   ....[47]....
        /*01a4*/ 	.word	0x0500000f


	//   ....[48]....
        /*01a8*/ 	.word	0x0500000f


	//   ....[49]....
        /*01ac*/ 	.word	0x0500000f


	//   ....[50]....
        /*01b0*/ 	.word	0x0500000f


	//   ....[51]....
        /*01b4*/ 	.word	0x0500000f


	//   ....[52]....
        /*01b8*/ 	.word	0x0500000f


	//----- nvinfo : EIATTR_COOP_GROUP_INSTR_OFFSETS
	.align		4
.L_144:
        /*01bc*/ 	.byte	0x04, 0x28
        /*01be*/ 	.short	(.L_146 - .L_145)


	//   ....[0]....
.L_145:
        /*01c0*/ 	.word	0x00000060


	//   ....[1]....
        /*01c4*/ 	.word	0x00000130


	//   ....[2]....
        /*01c8*/ 	.word	0x00000220


	//   ....[3]....
        /*01cc*/ 	.word	0x00000360


	//   ....[4]....
        /*01d0*/ 	.word	0x000004c0


	//   ....[5]....
        /*01d4*/ 	.word	0x000005e0


	//   ....[6]....
        /*01d8*/ 	.word	0x00000740


	//   ....[7]....
        /*01dc*/ 	.word	0x00001260


	//   ....[8]....
        /*01e0*/ 	.word	0x000031a0


	//   ....[9]....
        /*01e4*/ 	.word	0x00004030


	//   ....[10]....
        /*01e8*/ 	.word	0x00004110


	//   ....[11]....
        /*01ec*/ 	.word	0x00004290


	//   ....[12]....
        /*01f0*/ 	.word	0x00004330


	//   ....[13]....
        /*01f4*/ 	.word	0x00004e50


	//   ....[14]....
        /*01f8*/ 	.word	0x00005550


	//   ....[15]....
        /*01fc*/ 	.word	0x00005610


	//   ....[16]....
        /*0200*/ 	.word	0x000058c0


	//   ....[17]....
        /*0204*/ 	.word	0x00005a80


	//   ....[18]....
        /*0208*/ 	.word	0x00006ad0


	//   ....[19]....
        /*020c*/ 	.word	0x00006b40


	//   ....[20]....
        /*0210*/ 	.word	0x00006b90


	//   ....[21]....
        /*0214*/ 	.word	0x00006bb0


	//   ....[22]....
        /*0218*/ 	.word	0x00006bd0


	//   ....[23]....
        /*021c*/ 	.word	0x000076a0


	//   ....[24]....
        /*0220*/ 	.word	0x00007b00


	//   ....[25]....
        /*0224*/ 	.word	0x00007b30


	//   ....[26]....
        /*0228*/ 	.word	0x00007b60


	//   ....[27]....
        /*022c*/ 	.word	0x00007b90


	//   ....[28]....
        /*0230*/ 	.word	0x00008010


	//   ....[29]....
        /*0234*/ 	.word	0x00008030


	//   ....[30]....
        /*0238*/ 	.word	0x00008c80


	//   ....[31]....
        /*023c*/ 	.word	0x00008ca0


	//   ....[32]....
        /*0240*/ 	.word	0x00009cd0


	//   ....[33]....
        /*0244*/ 	.word	0x0000a6a0


	//   ....[34]....
        /*0248*/ 	.word	0x0000af40


	//   ....[35]....
        /*024c*/ 	.word	0x0000af70


	//   ....[36]....
        /*0250*/ 	.word	0x0000afa0


	//   ....[37]....
        /*0254*/ 	.word	0x0000b050


	//   ....[38]....
        /*0258*/ 	.word	0x0000b080


	//   ....[39]....
        /*025c*/ 	.word	0x0000b0f0


	//   ....[40]....
        /*0260*/ 	.word	0x0000b120


	//   ....[41]....
        /*0264*/ 	.word	0x0000b130


	//   ....[42]....
        /*0268*/ 	.word	0x0000e020


	//   ....[43]....
        /*026c*/ 	.word	0x0000e560


	//   ....[44]....
        /*0270*/ 	.word	0x0000e6d0


	//   ....[45]....
        /*0274*/ 	.word	0x0000e730


	//   ....[46]....
        /*0278*/ 	.word	0x0000e7d0


	//   ....[47]....
        /*027c*/ 	.word	0x0000e8d0


	//   ....[48]....
        /*0280*/ 	.word	0x0000e940


	//   ....[49]....
        /*0284*/ 	.word	0x0000ea20


	//   ....[50]....
        /*0288*/ 	.word	0x0000ea90


	//   ....[51]....
        /*028c*/ 	.word	0x0000eb60


	//   ....[52]....
        /*0290*/ 	.word	0x0000ef70


	//----- nvinfo : EIATTR_REG_RECONFIG
	.align		4
.L_146:
        /*0294*/ 	.byte	0x01, 0x54
	.zero		2


	//----- nvinfo : EIATTR_SYSCALL_OFFSETS
	.align		4
        /*0298*/ 	.byte	0x04, 0x46
        /*029a*/ 	.short	(.L_148 - .L_147)


	//   ....[0]....
.L_147:
        /*029c*/ 	.word	0x00003370


	//   ....[1]....
        /*02a0*/ 	.word	0x0000a360


	//   ....[2]....
        /*02a4*/ 	.word	0x0000a4a0


	//   ....[3]....
        /*02a8*/ 	.word	0x0000a590


	//   ....[4]....
        /*02ac*/ 	.word	0x0000abd0


	//----- nvinfo : EIATTR_MBARRIER_INSTR_OFFSETS
	.align		4
.L_148:
        /*02b0*/ 	.byte	0x04, 0x39
        /*02b2*/ 	.short	(.L_150 - .L_149)


	//   ....[0]....
.L_149:
        /*02b4*/ 	.word	0x00000250
        /*02b8*/ 	.word	0x000000ff
        /*02bc*/ 	.word	0x00028c00
        /*02c0*/ 	.short	0x0100
        /*02c2*/ 	.byte	0x08
	.zero		1


	//   ....[1]....
        /*02c4*/ 	.word	0x00000260
        /*02c8*/ 	.word	0x000000ff
        /*02cc*/ 	.word	0x00028c20
        /*02d0*/ 	.short	0x0100
        /*02d2*/ 	.byte	0x08
	.zero		1


	//   ....[2]....
        /*02d4*/ 	.word	0x00000310
        /*02d8*/ 	.word	0x000000ff
        /*02dc*/ 	.word	0x00028c30
        /*02e0*/ 	.short	0x0100
        /*02e2*/ 	.byte	0x06
	.zero		1


	//   ....[3]....
        /*02e4*/ 	.word	0x00000320
        /*02e8*/ 	.word	0x000000ff
        /*02ec*/ 	.word	0x00028c40
        /*02f0*/ 	.short	0x0100
        /*02f2*/ 	.byte	0x06
	.zero		1


	//   ....[4]....
        /*02f4*/ 	.word	0x00000330
        /*02f8*/ 	.word	0x000000ff
        /*02fc*/ 	.word	0x00028c38
        /*0300*/ 	.short	0x0100
        /*0302*/ 	.byte	0x06
	.zero		1


	//   ....[5]....
        /*0304*/ 	.word	0x00000340
        /*0308*/ 	.word	0x000000ff
        /*030c*/ 	.word	0x00028c48
        /*0310*/ 	.short	0x0100
        /*0312*/ 	.byte	0x06
	.zero		1


	//   ....[6]....
        /*0314*/ 	.word	0x00000470
        /*0318*/ 	.word	0x000000ff
        /*031c*/ 	.word	0x00028c50
        /*0320*/ 	.short	0x0100
        /*0322*/ 	.byte	0x08
	.zero		1


	//   ....[7]....
        /*0324*/ 	.word	0x00000480
        /*0328*/ 	.word	0x000000ff
        /*032c*/ 	.word	0x00028c60
        /*0330*/ 	.short	0x0100
        /*0332*/ 	.byte	0x08
	.zero		1


	//   ....[8]....
        /*0334*/ 	.word	0x00000490
        /*0338*/ 	.word	0x000000ff
        /*033c*/ 	.word	0x00028c58
        /*0340*/ 	.short	0x0100
        /*0342*/ 	.byte	0x08
	.zero		1


	//   ....[9]....
        /*0344*/ 	.word	0x000004a0
        /*0348*/ 	.word	0x000000ff
        /*034c*/ 	.word	0x00028c68
        /*0350*/ 	.short	0x0100
        /*0352*/ 	.byte	0x08
	.zero		1


	//   ....[10]....
        /*0354*/ 	.word	0x00000590
        /*0358*/ 	.word	0x000000ff
        /*035c*/ 	.word	0x00028c70
        /*0360*/ 	.short	0x0100
        /*0362*/ 	.byte	0x06
	.zero		1


	//   ....[11]....
        /*0364*/ 	.word	0x000005a0
        /*0368*/ 	.word	0x000000ff
        /*036c*/ 	.word	0x00028c80
        /*0370*/ 	.short	0x0100
        /*0372*/ 	.byte	0x06
	.zero		1


	//   ....[12]....
        /*0374*/ 	.word	0x000005b0
        /*0378*/ 	.word	0x000000ff
        /*037c*/ 	.word	0x00028c78
        /*0380*/ 	.short	0x0100
        /*0382*/ 	.byte	0x06
	.zero		1


	//   ....[13]....
        /*0384*/ 	.word	0x000005c0
        /*0388*/ 	.word	0x000000ff
        /*038c*/ 	.word	0x00028c88
        /*0390*/ 	.short	0x0100
        /*0392*/ 	.byte	0x06
	.zero		1


	//   ....[14]....
        /*0394*/ 	.word	0x000006f0
        /*0398*/ 	.word	0x000000ff
        /*039c*/ 	.word	0x00028c90
        /*03a0*/ 	.short	0x0100
        /*03a2*/ 	.byte	0x08
	.zero		1


	//   ....[15]....
        /*03a4*/ 	.word	0x00000700
        /*03a8*/ 	.word	0x000000ff
        /*03ac*/ 	.word	0x00028ca0
        /*03b0*/ 	.short	0x0100
        /*03b2*/ 	.byte	0x08
	.zero		1


	//   ....[16]....
        /*03b4*/ 	.word	0x00000710
        /*03b8*/ 	.word	0x000000ff
        /*03bc*/ 	.word	0x00028c98
        /*03c0*/ 	.short	0x0100
        /*03c2*/ 	.byte	0x08
	.zero		1


	//   ....[17]....
        /*03c4*/ 	.word	0x00000720
        /*03c8*/ 	.word	0x000000ff
        /*03cc*/ 	.word	0x00028ca8
        /*03d0*/ 	.short	0x0100
        /*03d2*/ 	.byte	0x08
	.zero		1


	//   ....[18]....
        /*03d4*/ 	.word	0x00000850
        /*03d8*/ 	.word	0x000000ff
        /*03dc*/ 	.word	0x00028cb0
        /*03e0*/ 	.short	0x0100
        /*03e2*/ 	.byte	0x08
	.zero		1


	//   ....[19]....
        /*03e4*/ 	.word	0x00000860
        /*03e8*/ 	.word	0x000000ff
        /*03ec*/ 	.word	0x00028cc0
        /*03f0*/ 	.short	0x0100
        /*03f2*/ 	.byte	0x08
	.zero		1


	//   ....[20]....
        /*03f4*/ 	.word	0x00000870
        /*03f8*/ 	.word	0x000000ff
        /*03fc*/ 	.word	0x00028cb8
        /*0400*/ 	.short	0x0100
        /*0402*/ 	.byte	0x08
	.zero		1


	//   ....[21]....
        /*0404*/ 	.word	0x00000880
        /*0408*/ 	.word	0x000000ff
        /*040c*/ 	.word	0x00028cc8
        /*0410*/ 	.short	0x0100
        /*0412*/ 	.byte	0x08
	.zero		1


	//   ....[22]....
        /*0414*/ 	.word	0x00001410
        /*0418*/ 	.word	0x000000ff
        /*041c*/ 	.word	0x00028c50
        /*0420*/ 	.short	0x010a
        /*0422*/ 	.byte	0x05
	.zero		1


	//   ....[23]....
        /*0424*/ 	.word	0x00001700
        /*0428*/ 	.word	0x00000005
        /*042c*/ 	.word	0x00000000
        /*0430*/ 	.short	0x0101
        /*0432*/ 	.byte	0x3f
	.zero		1


	//   ....[24]....
        /*0434*/ 	.word	0x00002050
        /*0438*/ 	.word	0x000000ff
        /*043c*/ 	.word	0x00028c50
        /*0440*/ 	.short	0x010a
        /*0442*/ 	.byte	0x07
	.zero		1


	//   ....[25]....
        /*0444*/ 	.word	0x00002090
        /*0448*/ 	.word	0x000000ff
        /*044c*/ 	.word	0x00028c50
        /*0450*/ 	.short	0x010a
        /*0452*/ 	.byte	0x07
	.zero		1


	//   ....[26]....
        /*0454*/ 	.word	0x00002260
        /*0458*/ 	.word	0x00000005
        /*045c*/ 	.word	0x00000000
        /*0460*/ 	.short	0x0101
        /*0462*/ 	.byte	0x3f
	.zero		1


	//   ....[27]....
        /*0464*/ 	.word	0x000033b0
        /*0468*/ 	.word	0x000000ff
        /*046c*/ 	.word	0x00028c00
        /*0470*/ 	.short	0x010a
        /*0472*/ 	.byte	0x24
	.zero		1


	//   ....[28]....
        /*0474*/ 	.word	0x00003530
        /*0478*/ 	.word	0x000000ff
        /*047c*/ 	.word	0x00028c30
        /*0480*/ 	.short	0x010a
        /*0482*/ 	.byte	0x24
	.zero		1


	//   ....[29]....
        /*0484*/ 	.word	0x000035a0
        /*0488*/ 	.word	0x000000ff
        /*048c*/ 	.word	0x00028c30
        /*0490*/ 	.short	0x010a
        /*0492*/ 	.byte	0x24
	.zero		1


	//   ....[30]....
        /*0494*/ 	.word	0x00004750
        /*0498*/ 	.word	0x00000007
        /*049c*/ 	.word	0x00000000
        /*04a0*/ 	.short	0x0101
        /*04a2*/ 	.byte	0x3f
	.zero		1


	//   ....[31]....
        /*04a4*/ 	.word	0x00004b90
        /*04a8*/ 	.word	0x000000ff
        /*04ac*/ 	.word	0x00028c50
        /*04b0*/ 	.short	0x010a
        /*04b2*/ 	.byte	0x24
	.zero		1


	//   ....[32]....
        /*04b4*/ 	.word	0x00004be0
        /*04b8*/ 	.word	0x000000ff
        /*04bc*/ 	.word	0x00028c50
        /*04c0*/ 	.short	0x010a
        /*04c2*/ 	.byte	0x24
	.zero		1


	//   ....[33]....
        /*04c4*/ 	.word	0x00004e70
        /*04c8*/ 	.word	0x0000000e
        /*04cc*/ 	.word	0x00000000
        /*04d0*/ 	.short	0x0101
        /*04d2*/ 	.byte	0x3f
	.zero		1


	//   ....[34]....
        /*04d4*/ 	.word	0x00004f70
        /*04d8*/ 	.word	0x000000ff
        /*04dc*/ 	.word	0x00028c30
        /*04e0*/ 	.short	0x010a
        /*04e2*/ 	.byte	0x07
	.zero		1


	//   ....[35]....
        /*04e4*/ 	.word	0x00004fb0
        /*04e8*/ 	.word	0x000000ff
        /*04ec*/ 	.word	0x00028c30
        /*04f0*/ 	.short	0x010a
        /*04f2*/ 	.byte	0x07
	.zero		1


	//   ....[36]....
        /*04f4*/ 	.word	0x00005dc0
        /*04f8*/ 	.word	0x00000098
        /*04fc*/ 	.word	0x00000000
        /*0500*/ 	.short	0x0101
        /*0502*/ 	.byte	0x3f
	.zero		1


	//   ....[37]....
        /*0504*/ 	.word	0x00006830
        /*0508*/ 	.word	0x000000ff
        /*050c*/ 	.word	0x00028c50
        /*0510*/ 	.short	0x010a
        /*0512*/ 	.byte	0x07
	.zero		1


	//   ....[38]....
        /*0514*/ 	.word	0x00006870
        /*0518*/ 	.word	0x000000ff
        /*051c*/ 	.word	0x00028c50
        /*0520*/ 	.short	0x010a
        /*0522*/ 	.byte	0x07
	.zero		1


	//   ....[39]....
        /*0524*/ 	.word	0x00006af0
        /*0528*/ 	.word	0x000000ab
        /*052c*/ 	.word	0x00000000
        /*0530*/ 	.short	0x0101
        /*0532*/ 	.byte	0x3f
	.zero		1


	//   ....[40]....
        /*0534*/ 	.word	0x00007660
        /*0538*/ 	.word	0x000000ff
        /*053c*/ 	.word	0x00000000
        /*0540*/ 	.short	0x0101
        /*0542*/ 	.byte	0x04
	.zero		1


	//   ....[41]....
        /*0544*/ 	.word	0x0000a8c0
        /*0548*/ 	.word	0x000000ff
        /*054c*/ 	.word	0x00028c40
        /*0550*/ 	.short	0x010a
        /*0552*/ 	.byte	0x26
	.zero		1


	//   ....[42]....
        /*0554*/ 	.word	0x0000b240
        /*0558*/ 	.word	0x000000ff
        /*055c*/ 	.word	0x00028c00
        /*0560*/ 	.short	0x0107
        /*0562*/ 	.byte	0x26
	.zero		1


	//   ....[43]....
        /*0564*/ 	.word	0x0000b280
        /*0568*/ 	.word	0x000000ff
        /*056c*/ 	.word	0x00028c00
        /*0570*/ 	.short	0x0101
        /*0572*/ 	.byte	0x26
	.zero		1


	//   ....[44]....
        /*0574*/ 	.word	0x0000b290
        /*0578*/ 	.word	0x000000ff
        /*057c*/ 	.word	0x00028c20
        /*0580*/ 	.short	0x010a
        /*0582*/ 	.byte	0x26
	.zero		1


	//   ....[45]....
        /*0584*/ 	.word	0x0000b2f0
        /*0588*/ 	.word	0x000000ff
        /*058c*/ 	.word	0x00028c60
        /*0590*/ 	.short	0x010a
        /*0592*/ 	.byte	0x26
	.zero		1


	//   ....[46]....
        /*0594*/ 	.word	0x0000be80
        /*0598*/ 	.word	0x000000ff
        /*059c*/ 	.word	0x00028c48
        /*05a0*/ 	.short	0x010a
        /*05a2*/ 	.byte	0x26
	.zero		1


	//   ....[47]....
        /*05a4*/ 	.word	0x0000c050
        /*05a8*/ 	.word	0x000000ff
        /*05ac*/ 	.word	0x00028c68
        /*05b0*/ 	.short	0x010a
        /*05b2*/ 	.byte	0x26
	.zero		1


	//   ....[48]....
        /*05b4*/ 	.word	0x0000c9f0
        /*05b8*/ 	.word	0x000000ff
        /*05bc*/ 	.word	0x00028c40
        /*05c0*/ 	.short	0x010a
        /*05c2*/ 	.byte	0x26
	.zero		1


	//   ....[49]....
        /*05c4*/ 	.word	0x0000cbd0
        /*05c8*/ 	.word	0x000000ff
        /*05cc*/ 	.word	0x00028c60
        /*05d0*/ 	.short	0x010a
        /*05d2*/ 	.byte	0x26
	.zero		1


	//   ....[50]....
        /*05d4*/ 	.word	0x0000d5b0
        /*05d8*/ 	.word	0x000000ff
        /*05dc*/ 	.word	0x00028c48
        /*05e0*/ 	.short	0x010a
        /*05e2*/ 	.byte	0x26
	.zero		1


	//   ....[51]....
        /*05e4*/ 	.word	0x0000d790
        /*05e8*/ 	.word	0x000000ff
        /*05ec*/ 	.word	0x00028c68
        /*05f0*/ 	.short	0x010a
        /*05f2*/ 	.byte	0x26
	.zero		1


	//   ....[52]....
        /*05f4*/ 	.word	0x0000dfb0
        /*05f8*/ 	.word	0x00000002
        /*05fc*/ 	.word	0x00028c20
        /*0600*/ 	.short	0x010a
        /*0602*/ 	.byte	0x3f
	.zero		1


	//   ....[53]....
        /*0604*/ 	.word	0x0000e130
        /*0608*/ 	.word	0x00000007
        /*060c*/ 	.word	0x00000000
        /*0610*/ 	.short	0x010a
        /*0612*/ 	.byte	0x3f
	.zero		1


	//   ....[54]....
        /*0614*/ 	.word	0x0000e1a0
        /*0618*/ 	.word	0x00000005
        /*061c*/ 	.word	0x00000000
        /*0620*/ 	.short	0x010a
        /*0622*/ 	.byte	0x3f
	.zero		1


	//   ....[55]....
        /*0624*/ 	.word	0x0000e200
        /*0628*/ 	.word	0x00000005
        /*062c*/ 	.word	0x00000000
        /*0630*/ 	.short	0x010a
        /*0632*/ 	.byte	0x3f
	.zero		1


	//   ....[56]....
        /*0634*/ 	.word	0x0000e230
        /*0638*/ 	.word	0x00000003
        /*063c*/ 	.word	0x00000000
        /*0640*/ 	.short	0x010a
        /*0642*/ 	.byte	0x3f
	.zero		1


	//   ....[57]....
        /*0644*/ 	.word	0x0000e2a0
        /*0648*/ 	.word	0x00000006
        /*064c*/ 	.word	0x00028c50
        /*0650*/ 	.short	0x010a
        /*0652*/ 	.byte	0x3f
	.zero		1


	//   ....[58]....
        /*0654*/ 	.word	0x0000e300
        /*0658*/ 	.word	0x00000006
        /*065c*/ 	.word	0x00028c50
        /*0660*/ 	.short	0x010a
        /*0662*/ 	.byte	0x3f
	.zero		1


	//   ....[59]....
        /*0664*/ 	.word	0x0000e360
        /*0668*/ 	.word	0x00000006
        /*066c*/ 	.word	0x00028c00
        /*0670*/ 	.short	0x010a
        /*0672*/ 	.byte	0x3f
	.zero		1


	//   ....[60]....
        /*0674*/ 	.word	0x0000e3c0
        /*0678*/ 	.word	0x00000008
        /*067c*/ 	.word	0x00028c30
        /*0680*/ 	.short	0x010a
        /*0682*/ 	.byte	0x3f
	.zero		1


	//   ....[61]....
        /*0684*/ 	.word	0x0000e410
        /*0688*/ 	.word	0x0000000e
        /*068c*/ 	.word	0x00028c50
        /*0690*/ 	.short	0x010a
        /*0692*/ 	.byte	0x3f
	.zero		1


	//   ....[62]....
        /*0694*/ 	.word	0x0000e470
        /*0698*/ 	.word	0x00000005
        /*069c*/ 	.word	0x00028c30
        /*06a0*/ 	.short	0x010a
        /*06a2*/ 	.byte	0x3f
	.zero		1


	//   ....[63]....
        /*06a4*/ 	.word	0x0000e4c0
        /*06a8*/ 	.word	0x000000ab
        /*06ac*/ 	.word	0x00028c50
        /*06b0*/ 	.short	0x010a
        /*06b2*/ 	.byte	0x3f
	.zero		1


	//   ....[64]....
        /*06b4*/ 	.word	0x0000e620
        /*06b8*/ 	.word	0x00000003
        /*06bc*/ 	.word	0x00028c40
        /*06c0*/ 	.short	0x010a
        /*06c2*/ 	.byte	0x3f
	.zero		1


	//   ....[65]....
        /*06c4*/ 	.word	0x0000eba0
        /*06c8*/ 	.word	0x00000003
        /*06cc*/ 	.word	0x00028c20
        /*06d0*/ 	.short	0x010a
        /*06d2*/ 	.byte	0x3f
	.zero		1


	//   ....[66]....
        /*06d4*/ 	.word	0x0000ec00
        /*06d8*/ 	.word	0x00000003
        /*06dc*/ 	.word	0x00028c60
        /*06e0*/ 	.short	0x010a
        /*06e2*/ 	.byte	0x3f
	.zero		1


	//   ....[67]....
        /*06e4*/ 	.word	0x0000ec60
        /*06e8*/ 	.word	0x00000003
        /*06ec*/ 	.word	0x00028c48
        /*06f0*/ 	.short	0x010a
        /*06f2*/ 	.byte	0x3f
	.zero		1


	//   ....[68]....
        /*06f4*/ 	.word	0x0000ecc0
        /*06f8*/ 	.word	0x00000003
        /*06fc*/ 	.word	0x00028c68
        /*0700*/ 	.short	0x010a
        /*0702*/ 	.byte	0x3f
	.zero		1


	//   ....[69]....
        /*0704*/ 	.word	0x0000ed20
        /*0708*/ 	.word	0x00000003
        /*070c*/ 	.word	0x00028c40
        /*0710*/ 	.short	0x010a
        /*0712*/ 	.byte	0x3f
	.zero		1


	//   ....[70]....
        /*0714*/ 	.word	0x0000ed80
        /*0718*/ 	.word	0x00000003
        /*071c*/ 	.word	0x00028c60
        /*0720*/ 	.short	0x010a
        /*0722*/ 	.byte	0x3f
	.zero		1


	//   ....[71]....
        /*0724*/ 	.word	0x0000ede0
        /*0728*/ 	.word	0x00000003
        /*072c*/ 	.word	0x00028c48
        /*0730*/ 	.short	0x010a
        /*0732*/ 	.byte	0x3f
	.zero		1


	//   ....[72]....
        /*0734*/ 	.word	0x0000ee40
        /*0738*/ 	.word	0x00000003
        /*073c*/ 	.word	0x00028c68
        /*0740*/ 	.short	0x010a
        /*0742*/ 	.byte	0x3f
	.zero		1


	//   ....[73]....
        /*0744*/ 	.word	0x0000ee90
        /*0748*/ 	.word	0x00000002
        /*074c*/ 	.word	0x00028c20
        /*0750*/ 	.short	0x010a
        /*0752*/ 	.byte	0x3f
	.zero		1


	//   ....[74]....
        /*0754*/ 	.word	0x0000f030
        /*0758*/ 	.word	0x00000007
        /*075c*/ 	.word	0x00000000
        /*0760*/ 	.short	0x010a
        /*0762*/ 	.byte	0x3f
	.zero		1


	//   ....[75]....
        /*0764*/ 	.word	0x0000f080
        /*0768*/ 	.word	0x00000005
        /*076c*/ 	.word	0x00000000
        /*0770*/ 	.short	0x010a
        /*0772*/ 	.byte	0x3f
	.zero		1


	//   ....[76]....
        /*0774*/ 	.word	0x0000f0d0
        /*0778*/ 	.word	0x00000005
        /*077c*/ 	.word	0x00000000
        /*0780*/ 	.short	0x010a
        /*0782*/ 	.byte	0x3f
	.zero		1


	//----- nvinfo : EIATTR_NUM_MBARRIERS
	.align		4
.L_150:
        /*0784*/ 	.byte	0x03, 0x38
        /*0786*/ 	.short	0x0016


	//----- nvinfo : EIATTR_EXIT_INSTR_OFFSETS
	.align		4
        /*0788*/ 	.byte	0x04, 0x1c
        /*078a*/ 	.short	(.L_152 - .L_151)


	//   ....[0]....
.L_151:
        /*078c*/ 	.word	0x0000e280


	//----- nvinfo : EIATTR_MAX_THREADS
	.align		4
.L_152:
        /*0790*/ 	.byte	0x04, 0x05
        /*0792*/ 	.short	(.L_154 - .L_153)
.L_153:
        /*0794*/ 	.word	0x00000180
        /*0798*/ 	.word	0x00000001
        /*079c*/ 	.word	0x00000001


	//----- nvinfo : EIATTR_CRS_STACK_SIZE
	.align		4
.L_154:
        /*07a0*/ 	.byte	0x04, 0x1e
        /*07a2*/ 	.short	(.L_156 - .L_155)
.L_155:
        /*07a4*/ 	.word	0x00000000


	//----- nvinfo : EIATTR_CBANK_PARAM_SIZE
	.align		4
.L_156:
        /*07a8*/ 	.byte	0x03, 0x19
        /*07aa*/ 	.short	0x0a70


	//----- nvinfo : EIATTR_PARAM_CBANK
	.align		4
        /*07ac*/ 	.byte	0x04, 0x0a
        /*07ae*/ 	.short	(.L_158 - .L_157)
	.align		4
.L_157:
        /*07b0*/ 	.word	index@(.nv.constant0._ZN7cutlass13device_kernelIN5flash11enable_sm90INS1_16FlashAttnFwdSm90INS1_25CollectiveMainloopFwdSm90ILi2EN4cute5tupleIJNS5_1CILi1EEES8_S8_EEENS6_IJNS7_ILi64EEESA_SA_EEELi512ENS_6half_tEfNS_4arch4Sm90ELb0ELb0ELb1ELb0ELb0ELb0ELb0ELb0ELb0ELb1ELb1ELb0EEENS1_21CollectiveEpilogueFwdINS6_IJSA_NS7_ILi512EEESA_EEES9_SC_SE_Li256ELb0ELb1ELb1ELb0EEENS1_19SingleTileSchedulerILb0ELb1ELb1ELi64EEEEEEEEEvNT_6ParamsE)
        /*07b4*/ 	.short	0x0210
        /*07b6*/ 	.short	0x0a70


	//----- nvinfo : EIATTR_SW_WAR
	.align		4
.L_158:
        /*07b8*/ 	.byte	0x04, 0x36
        /*07ba*/ 	.short	(.L_160 - .L_159)
.L_159:
        /*07bc*/ 	.word	0x00000008
.L_160:


//--------------------- .nv.info._ZN7cutlass13device_kernelIN5flash11enable_sm90INS1_16FlashAttnFwdSm90INS1_25CollectiveMainloopFwdSm90ILi2EN4cute5tupleIJNS5_1CILi1EEES8_S8_EEENS6_IJNS7_ILi64EEESA_SA_EEELi512ENS_6half_tEfNS_4arch4Sm90ELb0ELb0ELb1ELb0ELb0ELb0ELb1ELb0ELb0ELb1ELb1ELb0EEENS1_21CollectiveEpilogueFwdINS6_IJSA_NS7_ILi512EEESA_EEES9_SC_SE_Li256ELb0ELb1ELb1ELb0EEENS1_19SingleTileSchedulerILb0ELb1ELb1ELi64EEEEEEEEEvNT_6ParamsE --------------------------
	.section	.nv.info._ZN7cutlass13device_kernelIN5flash11enable_sm90INS1_16FlashAttnFwdSm90INS1_25CollectiveMainloopFwdSm90ILi2EN4cute5tupleIJNS5_1CILi1EEES8_S8_EEENS6_IJNS7_ILi64EEESA_SA_EEELi512ENS_6half_tEfNS_4arch4Sm90ELb0ELb0ELb1ELb0ELb0ELb0ELb1ELb0ELb0ELb1ELb1ELb0EEENS1_21CollectiveEpilogueFwdINS6_IJSA_NS7_ILi512EEESA_EEES9_SC_SE_Li256ELb0ELb1ELb1ELb0EEENS1_19SingleTileSchedulerILb0ELb1ELb1ELi64EEEEEEEEEvNT_6ParamsE,"",@"SHT_CUDA_INFO"
	.sectionflags	@""
	.align	4


	//----- nvinfo : EIATTR_CUDA_API_VERSION
	.align		4
        /*0000*/ 	.byte	0x04, 0x37
        /*0002*/ 	.short	(.L_162 - .L_161)
.L_161:
        /*0004*/ 	.word	0x00000082


	//----- nvinfo : EIATTR_KPARAM_INFO
	.align		4
.L_162:
        /*0008*/ 	.byte	0x04, 0x17
        /*000a*/ 	.short	(.L_164 - .L_163)
.L_163:
        /*000c*/ 	.word	0x00000000
        /*0010*/ 	.short	0x0000
        /*0012*/ 	.short	0x0070
        /*0014*/ 	.byte	0x00, 0xf0, 0x01, 0x2c


	//----- nvinfo : EIATTR_SPARSE_MMA_MASK
	.align		4
.L_164:
        /*0018*/ 	.byte	0x03, 0x50
        /*001a*/ 	.short	0x0000


	//----- nvinfo : EIATTR_MAXREG_COUNT
	.align		4
        /*001c*/ 	.byte	0x03, 0x1b
        /*001e*/ 	.short	0x00a8


	//----- nvinfo : EIATTR_NUM_BARRIERS
	.align		4
        /*0020*/ 	.byte	0x02, 0x4c
        /*0022*/ 	.byte	0x10
	.zero		1


	//----- nvinfo : EIATTR_EXTERNS
	.align		4
        /*0024*/ 	.byte	0x04, 0x0f
        /*0026*/ 	.short	(.L_166 - .L_165)


	//   ....[0]....
	.align		4
.L_165:
        /*0028*/ 	.word	index@(__assertfail)


	//----- nvinfo : EIATTR_ANNOTATIONS
	.align		4
.L_166:
        /*002c*/ 	.byte	0x04, 0x55
        /*002e*/ 	.short	(.L_168 - .L_167)


	//   ....[0]....
.L_167:
        /* <DEDUP_REMOVED lines=16> */
        /*0124*/ 	.byte	0xe0, 0x2b, 0x01, 0x00


	//----- nvinfo : EIATTR_MERCURY_ISA_VERSION
	.align		4
.L_168:
        /*0128*/ 	.byte	0x03, 0x5f
        /*012a*/ 	.short	0x0101


	//----- nvinfo : EIATTR_INT_WARP_WIDE_INSTR_OFFSETS
	.align		4
        /*012c*/ 	.byte	0x04, 0x31
        /*012e*/ 	.short	(.L_170 - .L_169)


	//   ....[0]....
.L_169:
        /*0130*/ 	.word	0x00000130


	//   ....[1]....
        /*0134*/ 	.word	0x00000170


	//   ....[2]....
        /*0138*/ 	.word	0x000001e0


	//   ....[3]....
        /*013c*/ 	.word	0x000001f0


	//----- nvinfo : EIATTR_COOP_GROUP_MASK_REGIDS
	.align		4
.L_170:
        /*0140*/ 	.byte	0x04, 0x29
        /*0142*/ 	.short	(.L_172 - .L_171)


	//   ....[0]....
.L_171:
        /*0144*/ 	.word	0xffffffff


	//   ....[1]....
        /*0148*/ 	.word	0xffffffff


	//   ....[2]....
        /*014c*/ 	.word	0xffffffff


	//   ....[3]....
        /*0150*/ 	.word	0xffffffff


	//   ....[4]....
        /*0154*/ 	.word	0xffffffff


	//   ....[5]....
        /*0158*/ 	.word	0xffffffff


	//   ....[6]....
        /*015c*/ 	.word	0xffffffff


	//   ....[7]....
        /*0160*/ 	.word	0xffffffff


	//   ....[8]....
        /*0164*/ 	.word	0xffffffff


	//   ....[9]....
        /*0168*/ 	.word	0xffffffff


	//   ....[10]....
        /*016c*/ 	.word	0xffffffff


	//   ....[11]....
        /*0170*/ 	.word	0xffffffff


	//   ....[12]....
        /*0174*/ 	.word	0xffffffff


	//   ....[13]....
        /*0178*/ 	.word	0xffffffff


	//   ....[14]....
        /*017c*/ 	.word	0xffffffff


	//   ....[15]....
        /*0180*/ 	.word	0xffffffff


	//   ....[16]....
        /*0184*/ 	.word	0xffffffff


	//   ....[17]....
        /*0188*/ 	.word	0xffffffff


	//   ....[18]....
        /*018c*/ 	.word	0xffffffff


	//   ....[19]....
        /*0190*/ 	.word	0xffffffff


	//   ....[20]....
        /*0194*/ 	.word	0xffffffff


	//   ....[21]....
        /*0198*/ 	.word	0xffffffff


	//   ....[22]....
        /*019c*/ 	.word	0xffffffff


	//   ....[23]....
        /*01a0*/ 	.word	0xffffffff


	//   ....[24]....
        /*01a4*/ 	.word	0xffffffff


	//   ....[25]....
        /*01a8*/ 	.word	0xffffffff


	//   ....[26]....
        /*01ac*/ 	.word	0xffffffff


	//   ....[27]....
        /*01b0*/ 	.word	0xffffffff


	//   ....[28]....
        /*01b4*/ 	.word	0xffffffff


	//   ....[29]....
        /*01b8*/ 	.word	0xffffffff


	//   ....[30]....
        /*01bc*/ 	.word	0xffffffff


	//   ....[31]....
        /*01c0*/ 	.word	0xffffffff


	//   ....[32]....
        /*01c4*/ 	.word	0xffffffff


	//   ....[33]....
        /*01c8*/ 	.word	0xffffffff


	//   ....[34]....
        /*01cc*/ 	.word	0xffffffff


	//   ....[35]....
        /*01d0*/ 	.word	0xffffffff


	//   ....[36]....
        /*01d4*/ 	.word	0xffffffff


	//   ....[37]....
        /*01d8*/ 	.word	0xffffffff


	//   ....[38]....
        /*01dc*/ 	.word	0xffffffff


	//   ....[39]....
        /*01e0*/ 	.word	0xffffffff


	//   ....[40]....
        /*01e4*/ 	.word	0xffffffff


	//   ....[41]....
        /*01e8*/ 	.word	0xffffffff


	//   ....[42]....
        /*01ec*/ 	.word	0xffffffff


	//   ....[43]....
        /*01f0*/ 	.word	0xffffffff


	//   ....[44]....
        /*01f4*/ 	.word	0xffffffff


	//   ....[45]....
        /*01f8*/ 	.word	0xffffffff


	//   ....[46]....
        /*01fc*/ 	.word	0xffffffff


	//   ....[47]....
        /*0200*/ 	.word	0xffffffff


	//   ....[48]....
        /*0204*/ 	.word	0xffffffff


	//   ....[49]....
        /*0208*/ 	.word	0xffffffff


	//   ....[50]....
        /*020c*/ 	.word	0xffffffff


	//   ....[51]....
        /*0210*/ 	.word	0xffffffff


	//   ....[52]....
        /*0214*/ 	.word	0xffffffff


	//   ....[53]....
        /*0218*/ 	.word	0x0500000f


	//   ....[54]....
        /*021c*/ 	.word	0x0500000f


	//   ....[55]....
        /*0220*/ 	.word	0x0500000f


	//   ....[56]....
        /*0224*/ 	.word	0x0500000f


	//   ....[57]....
        /*0228*/ 	.word	0x0500000f


	//   ....[58]....
        /*022c*/ 	.word	0x0500000f


	//   ....[59]....
        /*0230*/ 	.word	0x0500000f


	//   ....[60]....
        /*0234*/ 	.word	0x0500000f


	//   ....[61]....
        /*0238*/ 	.word	0x0500000f


	//   ....[62]....
        /*023c*/ 	.word	0x0500000f


	//   ....[63]....
        /*0240*/ 	.word	0x0500000f


	//   ....[64]....
        /*0244*/ 	.word	0x0500000f


	//   ....[65]....
        /*0248*/ 	.word	0x0500000f


	//   ....[66]....
        /*024c*/ 	.word	0x0500000f


	//   ....[67]....
        /*0250*/ 	.word	0x0500000f


	//   ....[68]....
        /*0254*/ 	.word	0x0500000f


	//   ....[69]....
        /*0258*/ 	.word	0x0500000f


	//   ....[70]....
        /*025c*/ 	.word	0x0500000f


	//----- nvinfo : EIATTR_COOP_GROUP_INSTR_OFFSETS
	.align		4
.L_172:
        /*0260*/ 	.byte	0x04, 0x28
        /*0262*/ 	.short	(.L_174 - .L_173)


	//   ....[0]....
.L_173:
        /*0264*/ 	.word	0x00000070


	//   ....[1]....
        /*0268*/ 	.word	0x00000140


	//   ....[2]....
        /*026c*/ 	.word	0x00000190


	//   ....[3]....
        /*0270*/ 	.word	0x000003a0


	//   ....[4]....
        /*0274*/ 	.word	0x00000500


	//   ....[5]....
        /*0278*/ 	.word	0x00000620


	//   ....[6]....
        /*027c*/ 	.word	0x00000780


	//   ....[7]....
        /*0280*/ 	.word	0x00001380


	//   ....[8]....
        /*0284*/ 	.word	0x000031d0


	//   ....[9]....
        /*0288*/ 	.word	0x00004300


	//   ....[10]....
        /*028c*/ 	.word	0x00005870


	//   ....[11]....
        /*0290*/ 	.word	0x00005900


	//   ....[12]....
        /*0294*/ 	.word	0x00005b30


	//   ....[13]....
        /*0298*/ 	.word	0x00005bb0


	//   ....[14]....
        /*029c*/ 	.word	0x000065f0


	//   ....[15]....
        /*02a0*/ 	.word	0x00007020


	//   ....[16]....
        /*02a4*/ 	.word	0x00008210


	//   ....[17]....
        /*02a8*/ 	.word	0x000082e0


	//   ....[18]....
        /*02ac*/ 	.word	0x000085b0


	//   ....[19]....
        /*02b0*/ 	.word	0x00008780


	//   ....[20]....
        /*02b4*/ 	.word	0x00009710


	//   ....[21]....
        /*02b8*/ 	.word	0x00009780


	//   ....[22]....
        /*02bc*/ 	.word	0x000097e0


	//   ....[23]....
        /*02c0*/ 	.word	0x00009810


	//   ....[24]....
        /*02c4*/ 	.word	0x00009830


	//   ....[25]....
        /*02c8*/ 	.word	0x0000a2d0


	//   ....[26]....
        /*02cc*/ 	.word	0x0000a7f0


	//   ....[27]....
        /*02d0*/ 	.word	0x0000a820


	//   ....[28]....
        /*02d4*/ 	.word	0x0000a850


	//   ....[29]....
        /*02d8*/ 	.word	0x0000a860


	//   ....[30]....
        /*02dc*/ 	.word	0x0000ad00


	//   ....[31]....
        /*02e0*/ 	.word	0x0000ad30


	//   ....[32]....
        /*02e4*/ 	.word	0x0000b9a0


	//   ....[33]....
        /*02e8*/ 	.word	0x0000b9c0


	//   ....[34]....
        /*02ec*/ 	.word	0x0000ca50


	//   ....[35]....
        /*02f0*/ 	.word	0x0000d500


	//   ....[36]....
        /*02f4*/ 	.word	0x0000de50


	//   ....[37]....
        /*02f8*/ 	.word	0x0000de70


	//   ....[38]....
        /*02fc*/ 	.word	0x0000df00


	//   ....[39]....
        /*0300*/ 	.word	0x0000df30


	//   ....[40]....
        /*0304*/ 	.word	0x0000df80


	//   ....[41]....
        /*0308*/ 	.word	0x0000dfd0


	//   ....[42]....
        /*030c*/ 	.word	0x0000e000


	//   ....[43]....
        /*0310*/ 	.word	0x0000e010


	//   ....[44]....
        /*0314*/ 	.word	0x0000e9b0


	//   ....[45]....
        /*0318*/ 	.word	0x0000e9d0


	//   ....[46]....
        /*031c*/ 	.word	0x0000e9f0


	//   ....[47]....
        /*0320*/ 	.word	0x0000eb10


	//   ....[48]....
        /*0324*/ 	.word	0x0000ecc0


	//   ....[49]....
        /*0328*/ 	.word	0x0000ecf0


	//   ....[50]....
        /*032c*/ 	.word	0x0000ee40


	//   ....[51]....
        /*0330*/ 	.word	0x0000ee50


	//   ....[52]....
        /*0334*/ 	.word	0x00011f10


	//   ....[53]....
        /*0338*/ 	.word	0x000123d0


	//   ....[54]....
        /*033c*/ 	.word	0x00012550


	//   ....[55]....
        /*0340*/ 	.word	0x000125a0


	//   ....[56]....
        /*0344*/ 	.word	0x000126b0


	//   ....[57]....
        /*0348*/ 	.word	0x00012760


	//   ....[58]....
        /*034c*/ 	.word	0x00012850


	//   ....[59]....
        /*0350*/ 	.word	0x000128b0


	//   ....[60]....
        /*0354*/ 	.word	0x000129a0


	//   ....[61]....
        /*0358*/ 	.word	0x000129f0


	//   ....[62]....
        /*035c*/ 	.word	0x00012a80


	//   ....[63]....
        /*0360*/ 	.word	0x00012ba0


	//   ....[64]....
        /*0364*/ 	.word	0x00012eb0


	//   ....[65]....
        /*0368*/ 	.word	0x00012f00


	//   ....[66]....
        /*036c*/ 	.word	0x000130f0


	//   ....[67]....
        /*0370*/ 	.word	0x00013140


	//   ....[68]....
        /*0374*/ 	.word	0x00013370


	//   ....[69]....
        /*0378*/ 	.word	0x000133c0


	//   ....[70]....
        /*037c*/ 	.word	0x000137d0


	//----- nvinfo : EIATTR_REG_RECONFIG
	.align		4
.L_174:
        /*0380*/ 	.byte	0x01, 0x54
	.zero		2


	//----- nvinfo : EIATTR_SYSCALL_OFFSETS
	.align		4
        /*0384*/ 	.byte	0x04, 0x46
        /*0386*/ 	.short	(.L_176 - .L_175)


	//   ....[0]....
.L_175:
        /*0388*/ 	.word	0x00003380


	//   ....[1]....
        /*038c*/ 	.word	0x0000d140


	//   ....[2]....
        /*0390*/ 	.word	0x0000d280


	//   ....[3]....
        /*0394*/ 	.word	0x0000d370


	//   ....[4]....
        /*0398*/ 	.word	0x0000da90


	//   ....[5]....
        /*039c*/ 	.word	0x0000e320


	//----- nvinfo : EIATTR_MBARRIER_INSTR_OFFSETS
	.align		4
.L_176:
        /*03a0*/ 	.byte	0x04, 0x39
        /*03a2*/ 	.short	(.L_178 - .L_177)


	//   ....[0]....
.L_177:
        /*03a4*/ 	.word	0x00000280
        /*03a8*/ 	.word	0x000000ff
        /*03ac*/ 	.word	0x00038800
        /*03b0*/ 	.short	0x0100
        /*03b2*/ 	.byte	0x08
	.zero		1


	//   ....[1]....
        /*03b4*/ 	.word	0x00000290
        /*03b8*/ 	.word	0x000000ff
        /*03bc*/ 	.word	0x00038810
        /*03c0*/ 	.short	0x0100
        /*03c2*/ 	.byte	0x08
	.zero		1


	//   ....[2]....
        /*03c4*/ 	.word	0x000002a0
        /*03c8*/ 	.word	0x000000ff
        /*03cc*/ 	.word	0x00038820
        /*03d0*/ 	.short	0x0100
        /*03d2*/ 	.byte	0x08
	.zero		1


	//   ....[3]....
        /*03d4*/ 	.word	0x00000350
        /*03d8*/ 	.word	0x000000ff
        /*03dc*/ 	.word	0x00038830
        /*03e0*/ 	.short	0x0100
        /*03e2*/ 	.byte	0x06
	.zero		1


	//   ....[4]....
        /*03e4*/ 	.word	0x00000360
        /*03e8*/ 	.word	0x000000ff
        /*03ec*/ 	.word	0x00038840
        /*03f0*/ 	.short	0x0100
        /*03f2*/ 	.byte	0x06
	.zero		1


	//   ....[5]....
        /*03f4*/ 	.word	0x00000370
        /*03f8*/ 	.word	0x000000ff
        /*03fc*/ 	.word	0x00038838
        /*0400*/ 	.short	0x0100
        /*0402*/ 	.byte	0x06
	.zero		1


	//   ....[6]....
        /*0404*/ 	.word	0x00000380
        /*0408*/ 	.word	0x000000ff
        /*040c*/ 	.word	0x00038848
        /*0410*/ 	.short	0x0100
        /*0412*/ 	.byte	0x06
	.zero		1


	//   ....[7]....
        /*0414*/ 	.word	0x000004b0
        /*0418*/ 	.word	0x000000ff
        /*041c*/ 	.word	0x00038850
        /*0420*/ 	.short	0x0100
        /*0422*/ 	.byte	0x08
	.zero		1


	//   ....[8]....
        /*0424*/ 	.word	0x000004c0
        /*0428*/ 	.word	0x000000ff
        /*042c*/ 	.word	0x00038860
        /*0430*/ 	.short	0x0100
        /*0432*/ 	.byte	0x08
	.zero		1


	//   ....[9]....
        /*0434*/ 	.word	0x000004d0
        /*0438*/ 	.word	0x000000ff
        /*043c*/ 	.word	0x00038858
        /*0440*/ 	.short	0x0100
        /*0442*/ 	.byte	0x08
	.zero		1


	//   ....[10]....
        /*0444*/ 	.word	0x000004e0
        /*0448*/ 	.word	0x000000ff
        /*044c*/ 	.word	0x00038868
        /*0450*/ 	.short	0x0100
        /*0452*/ 	.byte	0x08
	.zero		1


	//   ....[11]....
        /*0454*/ 	.word	0x000005d0
        /*0458*/ 	.word	0x000000ff
        /*045c*/ 	.word	0x00038870
        /*0460*/ 	.short	0x0100
        /*0462*/ 	.byte	0x06
	.zero		1


	//   ....[12]....
        /*0464*/ 	.word	0x000005e0
        /*0468*/ 	.word	0x000000ff
        /*046c*/ 	.word	0x00038880
        /*0470*/ 	.short	0x0100
        /*0472*/ 	.byte	0x06
	.zero		1


	//   ....[13]....
        /*0474*/ 	.word	0x000005f0
        /*0478*/ 	.word	0x000000ff
        /*047c*/ 	.word	0x00038878
        /*0480*/ 	.short	0x0100
        /*0482*/ 	.byte	0x06
	.zero		1


	//   ....[14]....
        /*0484*/ 	.word	0x00000600
        /*0488*/ 	.word	0x000000ff
        /*048c*/ 	.word	0x00038888
        /*0490*/ 	.short	0x0100
        /*0492*/ 	.byte	0x06
	.zero		1


	//   ....[15]....
        /*0494*/ 	.word	0x00000730
        /*0498*/ 	.word	0x000000ff
        /*049c*/ 	.word	0x00038890
        /*04a0*/ 	.short	0x0100
        /*04a2*/ 	.byte	0x08
	.zero		1


	//   ....[16]....
        /*04a4*/ 	.word	0x00000740
        /*04a8*/ 	.word	0x000000ff
        /*04ac*/ 	.word	0x000388a0
        /*04b0*/ 	.short	0x0100
        /*04b2*/ 	.byte	0x08
	.zero		1


	//   ....[17]....
        /*04b4*/ 	.word	0x00000750
        /*04b8*/ 	.word	0x000000ff
        /*04bc*/ 	.word	0x00038898
        /*04c0*/ 	.short	0x0100
        /*04c2*/ 	.byte	0x08
	.zero		1


	//   ....[18]....
        /*04c4*/ 	.word	0x00000760
        /*04c8*/ 	.word	0x000000ff
        /*04cc*/ 	.word	0x000388a8
        /*04d0*/ 	.short	0x0100
        /*04d2*/ 	.byte	0x08
	.zero		1


	//   ....[19]....
        /*04d4*/ 	.word	0x00000890
        /*04d8*/ 	.word	0x000000ff
        /*04dc*/ 	.word	0x000388b0
        /*04e0*/ 	.short	0x0100
        /*04e2*/ 	.byte	0x08
	.zero		1


	//   ....[20]....
        /*04e4*/ 	.word	0x000008a0
        /*04e8*/ 	.word	0x000000ff
        /*04ec*/ 	.word	0x000388c0
        /*04f0*/ 	.short	0x0100
        /*04f2*/ 	.byte	0x08
	.zero		1


	//   ....[21]....
        /*04f4*/ 	.word	0x000008b0
        /*04f8*/ 	.word	0x000000ff
        /*04fc*/ 	.word	0x000388b8
        /*0500*/ 	.short	0x0100
        /*0502*/ 	.byte	0x08
	.zero		1


	//   ....[22]....
        /*0504*/ 	.word	0x000008c0
        /*0508*/ 	.word	0x000000ff
        /*050c*/ 	.word	0x000388c8
        /*0510*/ 	.short	0x0100
        /*0512*/ 	.byte	0x08
	.zero		1


	//   ....[23]....
        /*0514*/ 	.word	0x00001720
        /*0518*/ 	.word	0x00000008
        /*051c*/ 	.word	0x00000000
        /*0520*/ 	.short	0x0101
        /*0522*/ 	.byte	0x3f
	.zero		1


	//   ....[24]....
        /*0524*/ 	.word	0x000021c0
        /*0528*/ 	.word	0x00000004
        /*052c*/ 	.word	0x00000000
        /*0530*/ 	.short	0x0101
        /*0532*/ 	.byte	0x3f
	.zero		1


	//   ....[25]....
        /*0534*/ 	.word	0x000033b0
        /*0538*/ 	.word	0x000000b8
        /*053c*/ 	.word	0x00038800
        /*0540*/ 	.short	0x010a
        /*0542*/ 	.byte	0x3f
	.zero		1


	//   ....[26]....
        /*0544*/ 	.word	0x00003560
        /*0548*/ 	.word	0x000000b8
        /*054c*/ 	.word	0x00038830
        /*0550*/ 	.short	0x010a
        /*0552*/ 	.byte	0x3f
	.zero		1


	//   ....[27]....
        /*0554*/ 	.word	0x000035a0
        /*0558*/ 	.word	0x000000b8
        /*055c*/ 	.word	0x00038830
        /*0560*/ 	.short	0x010a
        /*0562*/ 	.byte	0x3f
	.zero		1


	//   ....[28]....
        /*0564*/ 	.word	0x000039b0
        /*0568*/ 	.word	0x000000b8
        /*056c*/ 	.word	0x00038810
        /*0570*/ 	.short	0x010a
        /*0572*/ 	.byte	0x3f
	.zero		1


	//   ....[29]....
        /*0574*/ 	.word	0x000039f0
        /*0578*/ 	.word	0x000000b8
        /*057c*/ 	.word	0x00038850
        /*0580*/ 	.short	0x010a
        /*0582*/ 	.byte	0x3f
	.zero		1


	//   ....[30]....
        /*0584*/ 	.word	0x00003ab0
        /*0588*/ 	.word	0x000000b8
        /*058c*/ 	.word	0x00038850
        /*0590*/ 	.short	0x010a
        /*0592*/ 	.byte	0x3f
	.zero		1


	//   ....[31]....
        /*0594*/ 	.word	0x00005fc0
        /*0598*/ 	.word	0x00000018
        /*059c*/ 	.word	0x00000000
        /*05a0*/ 	.short	0x0101
        /*05a2*/ 	.byte	0x3f
	.zero		1


	//   ....[32]....
        /*05a4*/ 	.word	0x00006610
        /*05a8*/ 	.word	0x00000098
        /*05ac*/ 	.word	0x00000000
        /*05b0*/ 	.short	0x0101
        /*05b2*/ 	.byte	0x3f
	.zero		1


	//   ....[33]....
        /*05b4*/ 	.word	0x00006790
        /*05b8*/ 	.word	0x000000c3
        /*05bc*/ 	.word	0x00038830
        /*05c0*/ 	.short	0x010a
        /*05c2*/ 	.byte	0x3f
	.zero		1


	//   ....[34]....
        /*05c4*/ 	.word	0x000067e0
        /*05c8*/ 	.word	0x000000c3
        /*05cc*/ 	.word	0x00038830
        /*05d0*/ 	.short	0x010a
        /*05d2*/ 	.byte	0x3f
	.zero		1


	//   ....[35]....
        /*05d4*/ 	.word	0x00006b10
        /*05d8*/ 	.word	0x000000c3
        /*05dc*/ 	.word	0x00038850
        /*05e0*/ 	.short	0x010a
        /*05e2*/ 	.byte	0x3f
	.zero		1


	//   ....[36]....
        /*05e4*/ 	.word	0x00006b50
        /*05e8*/ 	.word	0x000000c3
        /*05ec*/ 	.word	0x00038850
        /*05f0*/ 	.short	0x010a
        /*05f2*/ 	.byte	0x3f
	.zero		1


	//   ....[37]....
        /*05f4*/ 	.word	0x00008ae0
        /*05f8*/ 	.word	0x00000098
        /*05fc*/ 	.word	0x00000000
        /*0600*/ 	.short	0x0101
        /*0602*/ 	.byte	0x3f
	.zero		1


	//   ....[38]....
        /*0604*/ 	.word	0x00009730
        /*0608*/ 	.word	0x000000c3
        /*060c*/ 	.word	0x00000000
        /*0610*/ 	.short	0x0101
        /*0612*/ 	.byte	0x3f
	.zero		1


	//   ....[39]....
        /*0614*/ 	.word	0x0000a2f0
        /*0618*/ 	.word	0x000000ff
        /*061c*/ 	.word	0x00000000
        /*0620*/ 	.short	0x0101
        /*0622*/ 	.byte	0x04
	.zero		1


	//   ....[40]....
        /*0624*/ 	.word	0x0000d750
        /*0628*/ 	.word	0x000000ff
        /*062c*/ 	.word	0x00038840
        /*0630*/ 	.short	0x010a
        /*0632*/ 	.byte	0x26
	.zero		1


	//   ....[41]....
        /*0634*/ 	.word	0x0000e130
        /*0638*/ 	.word	0x000000ff
        /*063c*/ 	.word	0x00038800
        /*0640*/ 	.short	0x0107
        /*0642*/ 	.byte	0x26
	.zero		1


	//   ....[42]....
        /*0644*/ 	.word	0x0000e1b0
        /*0648*/ 	.word	0x000000ff
        /*064c*/ 	.word	0x00038800
        /*0650*/ 	.short	0x0101
        /*0652*/ 	.byte	0x26
	.zero		1


	//   ....[43]....
        /*0654*/ 	.word	0x0000f0e0
        /*0658*/ 	.word	0x000000ff
        /*065c*/ 	.word	0x00038810
        /*0660*/ 	.short	0x0107
        /*0662*/ 	.byte	0x26
	.zero		1


	//   ....[44]....
        /*0664*/ 	.word	0x0000f140
        /*0668*/ 	.word	0x000000ff
        /*066c*/ 	.word	0x00038810
        /*0670*/ 	.short	0x0101
        /*0672*/ 	.byte	0x26
	.zero		1


	//   ....[45]....
        /*0674*/ 	.word	0x0000f150
        /*0678*/ 	.word	0x000000ff
        /*067c*/ 	.word	0x00038820
        /*0680*/ 	.short	0x010a
        /*0682*/ 	.byte	0x26
	.zero		1


	//   ....[46]....
        /*0684*/ 	.word	0x0000f1b0
        /*0688*/ 	.word	0x000000ff
        /*068c*/ 	.word	0x00038860
        /*0690*/ 	.short	0x010a
        /*0692*/ 	.byte	0x26
	.zero		1


	//   ....[47]....
        /*0694*/ 	.word	0x0000fd70
        /*0698*/ 	.word	0x000000ff
        /*069c*/ 	.word	0x00038848
        /*06a0*/ 	.short	0x010a
        /*06a2*/ 	.byte	0x26
	.zero		1


	//   ....[48]....
        /*06a4*/ 	.word	0x0000ff40
        /*06a8*/ 	.word	0x000000ff
        /*06ac*/ 	.word	0x00038868
        /*06b0*/ 	.short	0x010a
        /*06b2*/ 	.byte	0x26
	.zero		1


	//   ....[49]....
        /*06b4*/ 	.word	0x000108f0
        /*06b8*/ 	.word	0x000000ff
        /*06bc*/ 	.word	0x00038840
        /*06c0*/ 	.short	0x010a
        /*06c2*/ 	.byte	0x26
	.zero		1


	//   ....[50]....
        /*06c4*/ 	.word	0x00010ad0
        /*06c8*/ 	.word	0x000000ff
        /*06cc*/ 	.word	0x00038860
        /*06d0*/ 	.short	0x010a
        /*06d2*/ 	.byte	0x26
	.zero		1


	//   ....[51]....
        /*06d4*/ 	.word	0x000114a0
        /*06d8*/ 	.word	0x000000ff
        /*06dc*/ 	.word	0x00038848
        /*06e0*/ 	.short	0x010a
        /*06e2*/ 	.byte	0x26
	.zero		1


	//   ....[52]....
        /*06e4*/ 	.word	0x00011680
        /*06e8*/ 	.word	0x000000ff
        /*06ec*/ 	.word	0x00038868
        /*06f0*/ 	.short	0x010a
        /*06f2*/ 	.byte	0x26
	.zero		1


	//   ....[53]....
        /*06f4*/ 	.word	0x00011ea0
        /*06f8*/ 	.word	0x00000002
        /*06fc*/ 	.word	0x00038820
        /*0700*/ 	.short	0x010a
        /*0702*/ 	.byte	0x3f
	.zero		1


	//   ....[54]....
        /*0704*/ 	.word	0x00012040
        /*0708*/ 	.word	0x00000007
        /*070c*/ 	.word	0x00000000
        /*0710*/ 	.short	0x010a
        /*0712*/ 	.byte	0x3f
	.zero		1


	//   ....[55]....
        /*0714*/ 	.word	0x000120b0
        /*0718*/ 	.word	0x00000005
        /*071c*/ 	.word	0x00000000
        /*0720*/ 	.short	0x010a
        /*0722*/ 	.byte	0x3f
	.zero		1


	//   ....[56]....
        /*0724*/ 	.word	0x00012110
        /*0728*/ 	.word	0x00000005
        /*072c*/ 	.word	0x00000000
        /*0730*/ 	.short	0x010a
        /*0732*/ 	.byte	0x3f
	.zero		1


	//   ....[57]....
        /*0734*/ 	.word	0x00012140
        /*0738*/ 	.word	0x00000003
        /*073c*/ 	.word	0x00000000
        /*0740*/ 	.short	0x010a
        /*0742*/ 	.byte	0x3f
	.zero		1


	//   ....[58]....
        /*0744*/ 	.word	0x000121a0
        /*0748*/ 	.word	0x000000b8
        /*074c*/ 	.word	0x00038800
        /*0750*/ 	.short	0x010a
        /*0752*/ 	.byte	0x3f
	.zero		1


	//   ....[59]....
        /*0754*/ 	.word	0x000121f0
        /*0758*/ 	.word	0x000000b8
        /*075c*/ 	.word	0x00038830
        /*0760*/ 	.short	0x010a
        /*0762*/ 	.byte	0x3f
	.zero		1


	//   ....[60]....
        /*0764*/ 	.word	0x00012240
        /*0768*/ 	.word	0x000000b8
        /*076c*/ 	.word	0x00038810
        /*0770*/ 	.short	0x010a
        /*0772*/ 	.byte	0x3f
	.zero		1


	//   ....[61]....
        /*0774*/ 	.word	0x00012290
        /*0778*/ 	.word	0x000000b8
        /*077c*/ 	.word	0x00038850
        /*0780*/ 	.short	0x010a
        /*0782*/ 	.byte	0x3f
	.zero		1


	//   ....[62]....
        /*0784*/ 	.word	0x000122e0
        /*0788*/ 	.word	0x000000c3
        /*078c*/ 	.word	0x00038830
        /*0790*/ 	.short	0x010a
        /*0792*/ 	.byte	0x3f
	.zero		1


	//   ....[63]....
        /*0794*/ 	.word	0x00012330
        /*0798*/ 	.word	0x000000c3
        /*079c*/ 	.word	0x00038850
        /*07a0*/ 	.short	0x010a
        /*07a2*/ 	.byte	0x3f
	.zero		1


	//   ....[64]....
        /*07a4*/ 	.word	0x00012490
        /*07a8*/ 	.word	0x00000003
        /*07ac*/ 	.word	0x00038840
        /*07b0*/ 	.short	0x010a
        /*07b2*/ 	.byte	0x3f
	.zero		1


	//   ....[65]....
        /*07b4*/ 	.word	0x00013400
        /*07b8*/ 	.word	0x00000003
        /*07bc*/ 	.word	0x00038820
        /*07c0*/ 	.short	0x010a
        /*07c2*/ 	.byte	0x3f
	.zero		1


	//   ....[66]....
        /*07c4*/ 	.word	0x00013460
        /*07c8*/ 	.word	0x00000003
        /*07cc*/ 	.word	0x00038860
        /*07d0*/ 	.short	0x010a
        /*07d2*/ 	.byte	0x3f
	.zero		1


	//   ....[67]....
        /*07d4*/ 	.word	0x000134c0
        /*07d8*/ 	.word	0x00000003
        /*07dc*/ 	.word	0x00038848
        /*07e0*/ 	.short	0x010a
        /*07e2*/ 	.byte	0x3f
	.zero		1


	//   ....[68]....
        /*07e4*/ 	.word	0x00013520
        /*07e8*/ 	.word	0x00000003
        /*07ec*/ 	.word	0x00038868
        /*07f0*/ 	.short	0x010a
        /*07f2*/ 	.byte	0x3f
	.zero		1


	//   ....[69]....
        /*07f4*/ 	.word	0x00013580
        /*07f8*/ 	.word	0x00000003
        /*07fc*/ 	.word	0x00038840
        /*0800*/ 	.short	0x010a
        /*0802*/ 	.byte	0x3f
	.zero		1


	//   ....[70]....
        /*0804*/ 	.word	0x000135e0
        /*0808*/ 	.word	0x00000003
        /*080c*/ 	.word	0x00038860
        /*0810*/ 	.short	0x010a
        /*0812*/ 	.byte	0x3f
	.zero		1


	//   ....[71]....
        /*0814*/ 	.word	0x00013640
        /*0818*/ 	.word	0x00000003
        /*081c*/ 	.word	0x00038848
        /*0820*/ 	.short	0x010a
        /*0822*/ 	.byte	0x3f
	.zero		1


	//   ....[72]....
        /*0824*/ 	.word	0x000136a0
        /*0828*/ 	.word	0x00000003
        /*082c*/ 	.word	0x00038868
        /*0830*/ 	.short	0x010a
        /*0832*/ 	.byte	0x3f
	.zero		1


	//   ....[73]....
        /*0834*/ 	.word	0x000136f0
        /*0838*/ 	.word	0x00000002
        /*083c*/ 	.word	0x00038820
        /*0840*/ 	.short	0x010a
        /*0842*/ 	.byte	0x3f
	.zero		1


	//   ....[74]....
        /*0844*/ 	.word	0x00013890
        /*0848*/ 	.word	0x00000007
        /*084c*/ 	.word	0x00000000
        /*0850*/ 	.short	0x010a
        /*0852*/ 	.byte	0x3f
	.zero		1


	//   ....[75]....
        /*0854*/ 	.word	0x000138e0
        /*0858*/ 	.word	0x00000005
        /*085c*/ 	.word	0x00000000
        /*0860*/ 	.short	0x010a
        /*0862*/ 	.byte	0x3f
	.zero		1


	//   ....[76]....
        /*0864*/ 	.word	0x00013930
        /*0868*/ 	.word	0x00000005
        /*086c*/ 	.word	0x00000000
        /*0870*/ 	.short	0x010a
        /*0872*/ 	.byte	0x3f
	.zero		1


	//----- nvinfo : EIATTR_NUM_MBARRIERS
	.align		4
.L_178:
        /*0874*/ 	.byte	0x03, 0x38
        /*0876*/ 	.short	0x0017


	//----- nvinfo : EIATTR_EXIT_INSTR_OFFSETS
	.align		4
        /*0878*/ 	.byte	0x04, 0x1c
        /*087a*/ 	.short	(.L_180 - .L_179)


	//   ....[0]....
.L_179:
        /*087c*/ 	.word	0x00012190


	//----- nvinfo : EIATTR_MAX_THREADS
	.align		4
.L_180:
        /*0880*/ 	.byte	0x04, 0x05
        /*0882*/ 	.short	(.L_182 - .L_181)
.L_181:
        /*0884*/ 	.word	0x00000180
        /*0888*/ 	.word	0x00000001
        /*088c*/ 	.word	0x00000001


	//----- nvinfo : EIATTR_CRS_STACK_SIZE
	.align		4
.L_182:
        /*0890*/ 	.byte	0x04, 0x1e
        /*0892*/ 	.short	(.L_184 - .L_183)
.L_183:
        /*0894*/ 	.word	0x00000000


	//----- nvinfo : EIATTR_CBANK_PARAM_SIZE
	.align		4
.L_184:
        /*0898*/ 	.byte	0x03, 0x19
        /*089a*/ 	.short	0x0b70


	//----- nvinfo : EIATTR_PARAM_CBANK
	.align		4
        /*089c*/ 	.byte	0x04, 0x0a
        /*089e*/ 	.short	(.L_186 - .L_185)
	.align		4
.L_185:
        /*08a0*/ 	.word	index@(.nv.constant0._ZN7cutlass13device_kernelIN5flash11enable_sm90INS1_16FlashAttnFwdSm90INS1_25CollectiveMainloopFwdSm90ILi2EN4cute5tupleIJNS5_1CILi1EEES8_S8_EEENS6_IJNS7_ILi64EEESA_SA_EEELi512ENS_6half_tEfNS_4arch4Sm90ELb0ELb0ELb1ELb0ELb0ELb0ELb1ELb0ELb0ELb1ELb1ELb0EEENS1_21CollectiveEpilogueFwdINS6_IJSA_NS7_ILi512EEESA_EEES9_SC_SE_Li256ELb0ELb1ELb1ELb0EEENS1_19SingleTileSchedulerILb0ELb1ELb1ELi64EEEEEEEEEvNT_6ParamsE)
        /*08a4*/ 	.short	0x0210
        /*08a6*/ 	.short	0x0b70


	//----- nvinfo : EIATTR_SW_WAR
	.align		4
.L_186:
        /*08a8*/ 	.byte	0x04, 0x36
        /*08aa*/ 	.short	(.L_188 - .L_187)
.L_187:
        /*08ac*/ 	.word	0x00000008
.L_188:


//--------------------- .nv.info._ZN7cutlass13device_kernelIN5flash11enable_sm90INS1_16FlashAttnFwdSm90INS1_25CollectiveMainloopFwdSm90ILi2EN4cute5tupleIJNS5_1CILi1EEES8_S8_EEENS6_IJNS7_ILi64EEESA_SA_EEELi512ENS_6half_tEfNS_4arch4Sm90ELb0ELb0ELb1ELb1ELb0ELb0ELb0ELb0ELb0ELb1ELb1ELb0EEENS1_21CollectiveEpilogueFwdINS6_IJSA_NS7_ILi512EEESA_EEES9_SC_SE_Li256ELb1ELb1ELb1ELb0EEENS1_36VarlenDynamicPersistentTileSchedulerILi64ELi64ELi256ELi128ELb1ELb1ELb1ELb0ELb1ELb1EEEEEEEEEvNT_6ParamsE --------------------------
	.section	.nv.info._ZN7cutlass13device_kernelIN5flash11enable_sm90INS1_16FlashAttnFwdSm90INS1_25CollectiveMainloopFwdSm90ILi2EN4cute5tupleIJNS5_1CILi1EEES8_S8_EEENS6_IJNS7_ILi64EEESA_SA_EEELi512ENS_6half_tEfNS_4arch4Sm90ELb0ELb0ELb1ELb1ELb0ELb0ELb0ELb0ELb0ELb1ELb1ELb0EEENS1_21CollectiveEpilogueFwdINS6_IJSA_NS7_ILi512EEESA_EEES9_SC_SE_Li256ELb1ELb1ELb1ELb0EEENS1_36VarlenDynamicPersistentTileSchedulerILi64ELi64ELi256ELi128ELb1ELb1ELb1ELb0ELb1ELb1EEEEEEEEEvNT_6ParamsE,"",@"SHT_CUDA_INFO"
	.sectionflags	@""
	.align	4


	//----- nvinfo : EIATTR_CUDA_API_VERSION
	.align		4
        /*0000*/ 	.byte	0x04, 0x37
        /*0002*/ 	.short	(.L_190 - .L_189)
.L_189:
        /*0004*/ 	.word	0x00000082


	//----- nvinfo : EIATTR_KPARAM_INFO
	.align		4
.L_190:
        /*0008*/ 	.byte	0x04, 0x17
        /*000a*/ 	.short	(.L_192 - .L_191)
.L_191:
        /*000c*/ 	.word	0x00000000
        /*0010*/ 	.short	0x0000
        /*0012*/ 	.short	0x0070
        /*0014*/ 	.byte	0x00, 0xf0, 0x01, 0x2a


	//----- nvinfo : EIATTR_SPARSE_MMA_MASK
	.align		4
.L_192:
        /*0018*/ 	.byte	0x03, 0x50
        /*001a*/ 	.short	0x0000


	//----- nvinfo : EIATTR_MAXREG_COUNT
	.align		4
        /*001c*/ 	.byte	0x03, 0x1b
        /*001e*/ 	.short	0x00a8


	//----- nvinfo : EIATTR_NUM_BARRIERS
	.align		4
        /*0020*/ 	.byte	0x02, 0x4c
        /*0022*/ 	.byte	0x10
	.zero		1


	//----- nvinfo : EIATTR_EXTERNS
	.align		4
        /*0024*/ 	.byte	0x04, 0x0f
        /*0026*/ 	.short	(.L_194 - .L_193)


	//   ....[0]....
	.align		4
.L_193:
        /*0028*/ 	.word	index@(__assertfail)


	//----- nvinfo : EIATTR_ANNOTATIONS
	.align		4
.L_194:
        /*002c*/ 	.byte	0x04, 0x55
        /*002e*/ 	.short	(.L_196 - .L_195)


	//   ....[0]....
.L_195:
        /* <DEDUP_REMOVED lines=66> */


	//----- nvinfo : EIATTR_MERCURY_ISA_VERSION
	.align		4
.L_196:
        /*0438*/ 	.byte	0x03, 0x5f
        /*043a*/ 	.short	0x0101


	//----- nvinfo : EIATTR_UNUSED_LOAD_BYTE_OFFSET
	.align		4
        /*043c*/ 	.byte	0x04, 0x44
        /*043e*/ 	.short	(.L_198 - .L_197)


	//   ....[0]....
.L_197:
        /*0440*/ 	.word	0x00000a10
        /*0444*/ 	.word	0x0000fff0


	//   ....[1]....
        /*0448*/ 	.word	0x000081a0
        /*044c*/ 	.word	0x0000fff0


	//----- nvinfo : EIATTR_INT_WARP_WIDE_INSTR_OFFSETS
	.align		4
.L_198:
        /*0450*/ 	.byte	0x04, 0x31
        /*0452*/ 	.short	(.L_200 - .L_199)


	//   ....[0]....
.L_199:
        /*0454*/ 	.word	0x00000130


	//   ....[1]....
        /*0458*/ 	.word	0x00000170


	//   ....[2]....
        /*045c*/ 	.word	0x000001e0


	//   ....[3]....
        /*0460*/ 	.word	0x0000e180


	//   ....[4]....
        /*0464*/ 	.word	0x0000e210


	//   ....[5]....
        /*0468*/ 	.word	0x00012ab0


	//   ....[6]....
        /*046c*/ 	.word	0x00012b40


	//----- nvinfo : EIATTR_COOP_GROUP_MASK_REGIDS
	.align		4
.L_200:
        /*0470*/ 	.byte	0x04, 0x29
        /*0472*/ 	.short	(.L_202 - .L_201)


	//   ....[0]....
.L_201:
        /*0474*/ 	.word	0xffffffff


	//   ....[1]....
        /*0478*/ 	.word	0xffffffff


	//   ....[2]....
        /*047c*/ 	.word	0xffffffff


	//   ....[3]....
        /*0480*/ 	.word	0xffffffff


	//   ....[4]....
        /*0484*/ 	.word	0xffffffff


	//   ....[5]....
        /*0488*/ 	.word	0xffffffff


	//   ....[6]....
        /*048c*/ 	.word	0xffffffff


	//   ....[7]....
        /*0490*/ 	.word	0xffffffff


	//   ....[8]....
        /*0494*/ 	.word	0xffffffff


	//   ....[9]....
        /*0498*/ 	.word	0xffffffff


	//   ....[10]....
        /*049c*/ 	.word	0xffffffff


	//   ....[11]....
        /*04a0*/ 	.word	0xffffffff


	//   ....[12]....
        /*04a4*/ 	.word	0xffffffff


	//   ....[13]....
        /*04a8*/ 	.word	0xffffffff


	//   ....[14]....
        /*04ac*/ 	.word	0xffffffff


	//   ....[15]....
        /*04b0*/ 	.word	0xffffffff


	//   ....[16]....
        /*04b4*/ 	.word	0xffffffff


	//   ....[17]....
        /*04b8*/ 	.word	0xffffffff


	//   ....[18]....
        /*04bc*/ 	.word	0xffffffff


	//   ....[19]....
        /*04c0*/ 	.word	0xffffffff


	//   ....[20]....
        /*04c4*/ 	.word	0xffffffff


	//   ....[21]....
        /*04c8*/ 	.word	0xffffffff


	//   ....[22]....
        /*04cc*/ 	.word	0xffffffff


	//   ....[23]....
        /*04d0*/ 	.word	0xffffffff


	//   ....[24]....
        /*04d4*/ 	.word	0xffffffff


	//   ....[25]....
        /*04d8*/ 	.word	0xffffffff


	//   ....[26]....
        /*04dc*/ 	.word	0xffffffff


	//   ....[27]....
        /*04e0*/ 	.word	0xffffffff


	//   ....[28]....
        /*04e4*/ 	.word	0xffffffff


	//   ....[29]....
        /*04e8*/ 	.word	0xffffffff


	//   ....[30]....
        /*04ec*/ 	.word	0xffffffff


	//   ....[31]....
        /*04f0*/ 	.word	0xffffffff


	//   ....[32]....
        /*04f4*/ 	.word	0xffffffff


	//   ....[33]....
        /*04f8*/ 	.word	0xffffffff


	//   ....[34]....
        /*04fc*/ 	.word	0xffffffff


	//   ....[35]....
        /*0500*/ 	.word	0xffffffff


	//   ....[36]....
        /*0504*/ 	.word	0xffffffff


	//   ....[37]....
        /*0508*/ 	.word	0xffffffff


	//   ....[38]....
        /*050c*/ 	.word	0xffffffff


	//   ....[39]....
        /*0510*/ 	.word	0xffffffff


	//   ....[40]....
        /*0514*/ 	.word	0xffffffff


	//   ....[41]....
        /*0518*/ 	.word	0xffffffff


	//   ....[42]....
        /*051c*/ 	.word	0xffffffff


	//   ....[43]....
        /*0520*/ 	.word	0xffffffff


	//   ....[44]....
        /*0524*/ 	.word	0xffffffff


	//   ....[45]....
        /*0528*/ 	.word	0xffffffff


	//   ....[46]....
        /*052c*/ 	.word	0xffffffff


	//   ....[47]....
        /*0530*/ 	.word	0xffffffff


	//   ....[48]....
        /*0534*/ 	.word	0xffffffff


	//   ....[49]....
        /*0538*/ 	.word	0xffffffff


	//   ....[50]....
        /*053c*/ 	.word	0xffffffff


	//   ....[51]....
        /*0540*/ 	.word	0xffffffff


	//   ....[52]....
        /*0544*/ 	.word	0xffffffff


	//   ....[53]....
        /*0548*/ 	.word	0xffffffff


	//   ....[54]....
        /*054c*/ 	.word	0xffffffff


	//   ....[55]....
        /*0550*/ 	.word	0xffffffff


	//   ....[56]....
        /*0554*/ 	.word	0xffffffff


	//   ....[57]....
        /*0558*/ 	.word	0xffffffff


	//   ....[58]....
        /*055c*/ 	.word	0xffffffff


	//   ....[59]....
        /*0560*/ 	.word	0xffffffff


	//   ....[60]....
        /*0564*/ 	.word	0xffffffff


	//   ....[61]....
        /*0568*/ 	.word	0xffffffff


	//   ....[62]....
        /*056c*/ 	.word	0xffffffff


	//   ....[63]....
        /*0570*/ 	.word	0xffffffff


	//   ....[64]....
        /*0574*/ 	.word	0xffffffff


	//   ....[65]....
        /*0578*/ 	.word	0xffffffff


	//   ....[66]....
        /*057c*/ 	.word	0xffffffff


	//   ....[67]....
        /*0580*/ 	.word	0xffffffff


	//   ....[68]....
        /*0584*/ 	.word	0xffffffff


	//   ....[69]....
        /*0588*/ 	.word	0xffffffff


	//   ....[70]....
        /*058c*/ 	.word	0xffffffff


	//   ....[71]....
        /*0590*/ 	.word	0xffffffff


	//   ....[72]....
        /*0594*/ 	.word	0xffffffff


	//   ....[73]....
        /*0598*/ 	.word	0xffffffff


	//   ....[74]....
        /*059c*/ 	.word	0xffffffff


	//   ....[75]....
        /*05a0*/ 	.word	0xffffffff


	//   ....[76]....
        /*05a4*/ 	.word	0xffffffff


	//   ....[77]....
        /*05a8*/ 	.word	0xffffffff


	//   ....[78]....
        /*05ac*/ 	.word	0xffffffff


	//   ....[79]....
        /*05b0*/ 	.word	0xffffffff


	//   ....[80]....
        /*05b4*/ 	.word	0xffffffff


	//   ....[81]....
        /*05b8*/ 	.word	0xffffffff


	//   ....[82]....
        /*05bc*/ 	.word	0xffffffff


	//   ....[83]....
        /*05c0*/ 	.word	0xffffffff


	//   ....[84]....
        /*05c4*/ 	.word	0xffffffff


	//   ....[85]....
        /*05c8*/ 	.word	0x0500000f


	//   ....[86]....
        /*05cc*/ 	.word	0x0500000f


	//   ....[87]....
        /*05d0*/ 	.word	0x0500000f


	//   ....[88]....
        /*05d4*/ 	.word	0x0500000f


	//   ....[89]....
        /*05d8*/ 	.word	0x0500000f


	//   ....[90]....
        /*05dc*/ 	.word	0x0500000f


	//   ....[91]....
        /*05e0*/ 	.word	0x0500000f


	//   ....[92]....
        /*05e4*/ 	.word	0x0500000f


	//   ....[93]....
        /*05e8*/ 	.word	0x0500000f


	//   ....[94]....
        /*05ec*/ 	.word	0x0500000f


	//   ....[95]....
        /*05f0*/ 	.word	0x0500000f


	//   ....[96]....
        /*05f4*/ 	.word	0x0500000f


	//   ....[97]....
        /*05f8*/ 	.word	0x0500000f


	//   ....[98]....
        /*05fc*/ 	.word	0x0500000f


	//   ....[99]....
        /*0600*/ 	.word	0x0500000f


	//   ....[100]....
        /*0604*/ 	.word	0x0500000f


	//   ....[101]....
        /*0608*/ 	.word	0x0500000f


	//   ....[102]....
        /*060c*/ 	.word	0x0500000f


	//   ....[103]....
        /*0610*/ 	.word	0x0500000f


	//   ....[104]....
        /*0614*/ 	.word	0x0500000f


	//   ....[105]....
        /*0618*/ 	.word	0x0500000f


	//   ....[106]....
        /*061c*/ 	.word	0x0500000f


	//   ....[107]....
        /*0620*/ 	.word	0x0500000f


	//   ....[108]....
        /*0624*/ 	.word	0x0500000f


	//   ....[109]....
        /*0628*/ 	.word	0x0500000f


	//   ....[110]....
        /*062c*/ 	.word	0x0500000f


	//   ....[111]....
        /*0630*/ 	.word	0x0500000f


	//   ....[112]....
        /*0634*/ 	.word	0x0500000f


	//----- nvinfo : EIATTR_COOP_GROUP_INSTR_OFFSETS
	.align		4
.L_202:
        /*0638*/ 	.byte	0x04, 0x28
        /*063a*/ 	.short	(.L_204 - .L_203)


	//   ....[0]....
.L_203:
        /*063c*/ 	.word	0x00000060


	//   ....[1]....
        /*0640*/ 	.word	0x00000140


	//   ....[2]....
        /*0644*/ 	.word	0x00000190


	//   ....[3]....
        /*0648*/ 	.word	0x00000380


	//   ....[4]....
        /*064c*/ 	.word	0x000004e0


	//   ....[5]....
        /*0650*/ 	.word	0x00000600


	//   ....[6]....
        /*0654*/ 	.word	0x00000760


	//   ....[7]....
        /*0658*/ 	.word	0x00001f30


	//   ....[8]....
        /*065c*/ 	.word	0x00003f60


	//   ....[9]....
        /*0660*/ 	.word	0x00004d20


	//   ....[10]....
        /*0664*/ 	.word	0x00004da0


	//   ....[11]....
        /*0668*/ 	.word	0x00004f80


	//   ....[12]....
        /*066c*/ 	.word	0x00005050


	//   ....[13]....
        /*0670*/ 	.word	0x00005960


	//   ....[14]....
        /*0674*/ 	.word	0x00006020


	//   ....[15]....
        /*0678*/ 	.word	0x00006050


	//   ....[16]....
        /*067c*/ 	.word	0x00006980


	//   ....[17]....
        /*0680*/ 	.word	0x00006a00


	//   ....[18]....
        /*0684*/ 	.word	0x00007660


	//   ....[19]....
        /*0688*/ 	.word	0x000076b0


	//   ....[20]....
        /*068c*/ 	.word	0x00007720


	//   ....[21]....
        /*0690*/ 	.word	0x00007750


	//   ....[22]....
        /*0694*/ 	.word	0x00007780


	//   ....[23]....
        /*0698*/ 	.word	0x00008f70


	//   ....[24]....
        /*069c*/ 	.word	0x00009380


	//   ....[25]....
        /*06a0*/ 	.word	0x000093b0


	//   ....[26]....
        /*06a4*/ 	.word	0x000093d0


	//   ....[27]....
        /*06a8*/ 	.word	0x000093e0


	//   ....[28]....
        /*06ac*/ 	.word	0x0000a020


	//   ....[29]....
        /*06b0*/ 	.word	0x0000a040


	//   ....[30]....
        /*06b4*/ 	.word	0x0000a2f0


	//   ....[31]....
        /*06b8*/ 	.word	0x0000a310


	//   ....[32]....
        /*06bc*/ 	.word	0x0000aa40


	//   ....[33]....
        /*06c0*/ 	.word	0x0000aa50


	//   ....[34]....
        /*06c4*/ 	.word	0x0000b2a0


	//   ....[35]....
        /*06c8*/ 	.word	0x0000b2c0


	//   ....[36]....
        /*06cc*/ 	.word	0x0000c670


	//   ....[37]....
        /*06d0*/ 	.word	0x0000c6a0


	//   ....[38]....
        /*06d4*/ 	.word	0x0000c8d0


	//   ....[39]....
        /*06d8*/ 	.word	0x0000c8f0


	//   ....[40]....
        /*06dc*/ 	.word	0x0000cba0


	//   ....[41]....
        /*06e0*/ 	.word	0x0000cdc0


	//   ....[42]....
        /*06e4*/ 	.word	0x0000cdf0


	//   ....[43]....
        /*06e8*/ 	.word	0x0000ce20


	//   ....[44]....
        /*06ec*/ 	.word	0x0000ce50


	//   ....[45]....
        /*06f0*/ 	.word	0x0000ce80


	//   ....[46]....
        /*06f4*/ 	.word	0x0000ceb0


	//   ....[47]....
        /*06f8*/ 	.word	0x0000d050


	//   ....[48]....
        /*06fc*/ 	.word	0x0000d080


	//   ....[49]....
        /*0700*/ 	.word	0x0000d0b0


	//   ....[50]....
        /*0704*/ 	.word	0x0000d0e0


	//   ....[51]....
        /*0708*/ 	.word	0x0000d110


	//   ....[52]....
        /*070c*/ 	.word	0x0000d140


	//   ....[53]....
        /*0710*/ 	.word	0x0000d1d0


	//   ....[54]....
        /*0714*/ 	.word	0x0000d200


	//   ....[55]....
        /*0718*/ 	.word	0x0000d210


	//   ....[56]....
        /*071c*/ 	.word	0x0000d2c0


	//   ....[57]....
        /*0720*/ 	.word	0x0000e760


	//   ....[58]....
        /*0724*/ 	.word	0x0000f230


	//   ....[59]....
        /*0728*/ 	.word	0x0000f240


	//   ....[60]....
        /*072c*/ 	.word	0x0000f2e0


	//   ....[61]....
        /*0730*/ 	.word	0x0000f2f0


	//   ....[62]....
        /*0734*/ 	.word	0x0000f370


	//   ....[63]....
        /*0738*/ 	.word	0x0000f380


	//   ....[64]....
        /*073c*/ 	.word	0x0000f3d0


	//   ....[65]....
        /*0740*/ 	.word	0x0000f3f0


	//   ....[66]....
        /*0744*/ 	.word	0x00012dc0


	//   ....[67]....
        /*0748*/ 	.word	0x00012df0


	//   ....[68]....
        /*074c*/ 	.word	0x00012e60


	//   ....[69]....
        /*0750*/ 	.word	0x00012e90


	//   ....[70]....
        /*0754*/ 	.word	0x00012ec0


	//   ....[71]....
        /*0758*/ 	.word	0x00012ef0


	//   ....[72]....
        /*075c*/ 	.word	0x00012f20


	//   ....[73]....
        /*0760*/ 	.word	0x00012f50


	//   ....[74]....
        /*0764*/ 	.word	0x00013110


	//   ....[75]....
        /*0768*/ 	.word	0x00013140


	//   ....[76]....
        /*076c*/ 	.word	0x00013170


	//   ....[77]....
        /*0770*/ 	.word	0x000131a0


	//   ....[78]....
        /*0774*/ 	.word	0x000131d0


	//   ....[79]....
        /*0778*/ 	.word	0x00013200


	//   ....[80]....
        /*077c*/ 	.word	0x000132c0


	//   ....[81]....
        /*0780*/ 	.word	0x000132e0


	//   ....[82]....
        /*0784*/ 	.word	0x000132f0


	//   ....[83]....
        /*0788*/ 	.word	0x00013350


	//   ....[84]....
        /*078c*/ 	.word	0x00013a60


	//   ....[85]....
        /*0790*/ 	.word	0x00013ff0


	//   ....[86]....
        /*0794*/ 	.word	0x000141d0


	//   ....[87]....
        /*0798*/ 	.word	0x00014220


	//   ....[88]....
        /*079c*/ 	.word	0x00014280


	//   ....[89]....
        /*07a0*/ 	.word	0x00014370


	//   ....[90]....
        /*07a4*/ 	.word	0x000143d0


	//   ....[91]....
        /*07a8*/ 	.word	0x000144c0


	//   ....[92]....
        /*07ac*/ 	.word	0x00014520


	//   ....[93]....
        /*07b0*/ 	.word	0x000145f0


	//   ....[94]....
        /*07b4*/ 	.word	0x00014920


	//   ....[95]....
        /*07b8*/ 	.word	0x000149c0


	//   ....[96]....
        /*07bc*/ 	.word	0x00014b60


	//   ....[97]....
        /*07c0*/ 	.word	0x00014bd0


	//   ....[98]....
        /*07c4*/ 	.word	0x00014c40


	//   ....[99]....
        /*07c8*/ 	.word	0x00014cb0


	//   ....[100]....
        /*07cc*/ 	.word	0x00014d20


	//   ....[101]....
        /*07d0*/ 	.word	0x00014da0


	//   ....[102]....
        /*07d4*/ 	.word	0x00014e30


	//   ....[103]....
        /*07d8*/ 	.word	0x00014ed0


	//   ....[104]....
        /*07dc*/ 	.word	0x00014f40


	//   ....[105]....
        /*07e0*/ 	.word	0x00014fb0


	//   ....[106]....
        /*07e4*/ 	.word	0x00015020


	//   ....[107]....
        /*07e8*/ 	.word	0x000150a0


	//   ....[108]....
        /*07ec*/ 	.word	0x00015110


	//   ....[109]....
        /*07f0*/ 	.word	0x000151b0


	//   ....[110]....
        /*07f4*/ 	.word	0x00015200


	//   ....[111]....
        /*07f8*/ 	.word	0x00015290


	//   ....[112]....
        /*07fc*/ 	.word	0x000153c0


	//----- nvinfo : EIATTR_REG_RECONFIG
	.align		4
.L_204:
        /*0800*/ 	.byte	0x01, 0x54
	.zero		2


	//----- nvinfo : EIATTR_SYSCALL_OFFSETS
	.align		4
        /*0804*/ 	.byte	0x04, 0x46
        /*0806*/ 	.short	(.L_206 - .L_205)


	//   ....[0]....
.L_205:
        /*0808*/ 	.word	0x00004120


	//   ....[1]....
        /*080c*/ 	.word	0x0000e380


	//   ....[2]....
        /*0810*/ 	.word	0x0000e4d0


	//   ....[3]....
        /*0814*/ 	.word	0x0000e5d0


	//   ....[4]....
        /*0818*/ 	.word	0x0000ee50


	//----- nvinfo : EIATTR_MBARRIER_INSTR_OFFSETS
	.align		4
.L_206:
        /*081c*/ 	.byte	0x04, 0x39
        /*081e*/ 	.short	(.L_208 - .L_207)


	//   ....[0]....
.L_207:
        /*0820*/ 	.word	0x00000270
        /*0824*/ 	.word	0x000000ff
        /*0828*/ 	.word	0x00028c00
        /*082c*/ 	.short	0x0100
        /*082e*/ 	.byte	0x08
	.zero		1


	//   ....[1]....
        /*0830*/ 	.word	0x00000280
        /*0834*/ 	.word	0x000000ff
        /*0838*/ 	.word	0x00028c20
        /*083c*/ 	.short	0x0100
        /*083e*/ 	.byte	0x08
	.zero		1


	//   ....[2]....
        /*0840*/ 	.word	0x00000330
        /*0844*/ 	.word	0x000000ff
        /*0848*/ 	.word	0x00028c30
        /*084c*/ 	.short	0x0100
        /*084e*/ 	.byte	0x06
	.zero		1


	//   ....[3]....
        /*0850*/ 	.word	0x00000340
        /*0854*/ 	.word	0x000000ff
        /*0858*/ 	.word	0x00028c40
        /*085c*/ 	.short	0x0100
        /*085e*/ 	.byte	0x06
	.zero		1


	//   ....[4]....
        /*0860*/ 	.word	0x00000350
        /*0864*/ 	.word	0x000000ff
        /*0868*/ 	.word	0x00028c38
        /*086c*/ 	.short	0x0100
        /*086e*/ 	.byte	0x06
	.zero		1


	//   ....[5]....
        /*0870*/ 	.word	0x00000360
        /*0874*/ 	.word	0x000000ff
        /*0878*/ 	.word	0x00028c48
        /*087c*/ 	.short	0x0100
        /*087e*/ 	.byte	0x06
	.zero		1


	//   ....[6]....
        /*0880*/ 	.word	0x00000490
        /*0884*/ 	.word	0x000000ff
        /*0888*/ 	.word	0x00028c50
        /*088c*/ 	.short	0x0100
        /*088e*/ 	.byte	0x08
	.zero		1


	//   ....[7]....
        /*0890*/ 	.word	0x000004a0
        /*0894*/ 	.word	0x000000ff
        /*0898*/ 	.word	0x00028c60
        /*089c*/ 	.short	0x0100
        /*089e*/ 	.byte	0x08
	.zero		1


	//   ....[8]....
        /*08a0*/ 	.word	0x000004b0
        /*08a4*/ 	.word	0x000000ff
        /*08a8*/ 	.word	0x00028c58
        /*08ac*/ 	.short	0x0100
        /*08ae*/ 	.byte	0x08
	.zero		1


	//   ....[9]....
        /*08b0*/ 	.word	0x000004c0
        /*08b4*/ 	.word	0x000000ff
        /*08b8*/ 	.word	0x00028c68
        /*08bc*/ 	.short	0x0100
        /*08be*/ 	.byte	0x08
	.zero		1


	//   ....[10]....
        /*08c0*/ 	.word	0x000005b0
        /*08c4*/ 	.word	0x000000ff
        /*08c8*/ 	.word	0x00028c70
        /*08cc*/ 	.short	0x0100
        /*08ce*/ 	.byte	0x06
	.zero		1


	//   ....[11]....
        /*08d0*/ 	.word	0x000005c0
        /*08d4*/ 	.word	0x000000ff
        /*08d8*/ 	.word	0x00028c80
        /*08dc*/ 	.short	0x0100
        /*08de*/ 	.byte	0x06
	.zero		1


	//   ....[12]....
        /*08e0*/ 	.word	0x000005d0
        /*08e4*/ 	.word	0x000000ff
        /*08e8*/ 	.word	0x00028c78
        /*08ec*/ 	.short	0x0100
        /*08ee*/ 	.byte	0x06
	.zero		1


	//   ....[13]....
        /*08f0*/ 	.word	0x000005e0
        /*08f4*/ 	.word	0x000000ff
        /*08f8*/ 	.word	0x00028c88
        /*08fc*/ 	.short	0x0100
        /*08fe*/ 	.byte	0x06
	.zero		1


	//   ....[14]....
        /*0900*/ 	.word	0x00000710
        /*0904*/ 	.word	0x000000ff
        /*0908*/ 	.word	0x00028c90
        /*090c*/ 	.short	0x0100
        /*090e*/ 	.byte	0x08
	.zero		1


	//   ....[15]....
        /*0910*/ 	.word	0x00000720
        /*0914*/ 	.word	0x000000ff
        /*0918*/ 	.word	0x00028ca0
        /*091c*/ 	.short	0x0100
        /*091e*/ 	.byte	0x08
	.zero		1


	//   ....[16]....
        /*0920*/ 	.word	0x00000730
        /*0924*/ 	.word	0x000000ff
        /*0928*/ 	.word	0x00028c98
        /*092c*/ 	.short	0x0100
        /*092e*/ 	.byte	0x08
	.zero		1


	//   ....[17]....
        /*0930*/ 	.word	0x00000740
        /*0934*/ 	.word	0x000000ff
        /*0938*/ 	.word	0x00028ca8
        /*093c*/ 	.short	0x0100
        /*093e*/ 	.byte	0x08
	.zero		1


	//   ....[18]....
        /*0940*/ 	.word	0x00000870
        /*0944*/ 	.word	0x000000ff
        /*0948*/ 	.word	0x00028cb0
        /*094c*/ 	.short	0x0100
        /*094e*/ 	.byte	0x08
	.zero		1


	//   ....[19]....
        /*0950*/ 	.word	0x00000880
        /*0954*/ 	.word	0x000000ff
        /*0958*/ 	.word	0x00028cc0
        /*095c*/ 	.short	0x0100
        /*095e*/ 	.byte	0x08
	.zero		1


	//   ....[20]....
        /*0960*/ 	.word	0x00000890
        /*0964*/ 	.word	0x000000ff
        /*0968*/ 	.word	0x00028cb8
        /*096c*/ 	.short	0x0100
        /*096e*/ 	.byte	0x08
	.zero		1


	//   ....[21]....
        /*0970*/ 	.word	0x000008a0
        /*0974*/ 	.word	0x000000ff
        /*0978*/ 	.word	0x00028cc8
        /*097c*/ 	.short	0x0100
        /*097e*/ 	.byte	0x08
	.zero		1


	//   ....[22]....
        /*0980*/ 	.word	0x00002040
        /*0984*/ 	.word	0x000000ff
        /*0988*/ 	.word	0x00028c50
        /*098c*/ 	.short	0x010a
        /*098e*/ 	.byte	0x11
	.zero		1


	//   ....[23]....
        /*0990*/ 	.word	0x00002330
        /*0994*/ 	.word	0x00000000
        /*0998*/ 	.word	0x00000000
        /*099c*/ 	.short	0x0101
        /*099e*/ 	.byte	0x3f
	.zero		1


	//   ....[24]....
        /*09a0*/ 	.word	0x00002cc0
        /*09a4*/ 	.word	0x000000ff
        /*09a8*/ 	.word	0x00028c50
        /*09ac*/ 	.short	0x010a
        /*09ae*/ 	.byte	0x06
	.zero		1


	//   ....[25]....
        /*09b0*/ 	.word	0x00002d00
        /*09b4*/ 	.word	0x000000ff
        /*09b8*/ 	.word	0x00028c50
        /*09bc*/ 	.short	0x010a
        /*09be*/ 	.byte	0x06
	.zero		1


	//   ....[26]....
        /*09c0*/ 	.word	0x00002f50
        /*09c4*/ 	.word	0x00000000
        /*09c8*/ 	.word	0x00000000
        /*09cc*/ 	.short	0x0101
        /*09ce*/ 	.byte	0x3f
	.zero		1


	//   ....[27]....
        /*09d0*/ 	.word	0x000041a0
        /*09d4*/ 	.word	0x000000ff
        /*09d8*/ 	.word	0x00028c00
        /*09dc*/ 	.short	0x010a
        /*09de*/ 	.byte	0x26
	.zero		1


	//   ....[28]....
        /*09e0*/ 	.word	0x00004220
        /*09e4*/ 	.word	0x00000007
        /*09e8*/ 	.word	0x00028c30
        /*09ec*/ 	.short	0x010a
        /*09ee*/ 	.byte	0x3f
	.zero		1


	//   ....[29]....
        /*09f0*/ 	.word	0x00004260
        /*09f4*/ 	.word	0x00000007
        /*09f8*/ 	.word	0x00028c30
        /*09fc*/ 	.short	0x010a
        /*09fe*/ 	.byte	0x3f
	.zero		1


	//   ....[30]....
        /*0a00*/ 	.word	0x00005280
        /*0a04*/ 	.word	0x00000004
        /*0a08*/ 	.word	0x00000000
        /*0a0c*/ 	.short	0x0101
        /*0a0e*/ 	.byte	0x3f
	.zero		1


	//   ....[31]....
        /*0a10*/ 	.word	0x000056c0
        /*0a14*/ 	.word	0x00000007
        /*0a18*/ 	.word	0x00028c50
        /*0a1c*/ 	.short	0x010a
        /*0a1e*/ 	.byte	0x3f
	.zero		1


	//   ....[32]....
        /*0a20*/ 	.word	0x00005710
        /*0a24*/ 	.word	0x00000007
        /*0a28*/ 	.word	0x00028c50
        /*0a2c*/ 	.short	0x010a
        /*0a2e*/ 	.byte	0x3f
	.zero		1


	//   ....[33]....
        /*0a30*/ 	.word	0x00005980
        /*0a34*/ 	.word	0x00000007
        /*0a38*/ 	.word	0x00000000
        /*0a3c*/ 	.short	0x0101
        /*0a3e*/ 	.byte	0x3f
	.zero		1


	//   ....[34]....
        /*0a40*/ 	.word	0x00005ac0
        /*0a44*/ 	.word	0x000000ff
        /*0a48*/ 	.word	0x00028c30
        /*0a4c*/ 	.short	0x010a
        /*0a4e*/ 	.byte	0x18
	.zero		1


	//   ....[35]....
        /*0a50*/ 	.word	0x00005b00
        /*0a54*/ 	.word	0x000000ff
        /*0a58*/ 	.word	0x00028c30
        /*0a5c*/ 	.short	0x010a
        /*0a5e*/ 	.byte	0x18
	.zero		1


	//   ....[36]....
        /*0a60*/ 	.word	0x00006db0
        /*0a64*/ 	.word	0x000000a0
        /*0a68*/ 	.word	0x00000000
        /*0a6c*/ 	.short	0x0101
        /*0a6e*/ 	.byte	0x3f
	.zero		1


	//   ....[37]....
        /*0a70*/ 	.word	0x000073d0
        /*0a74*/ 	.word	0x000000ff
        /*0a78*/ 	.word	0x00028c50
        /*0a7c*/ 	.short	0x010a
        /*0a7e*/ 	.byte	0x18
	.zero		1


	//   ....[38]....
        /*0a80*/ 	.word	0x00007410
        /*0a84*/ 	.word	0x000000ff
        /*0a88*/ 	.word	0x00028c50
        /*0a8c*/ 	.short	0x010a
        /*0a8e*/ 	.byte	0x18
	.zero		1


	//   ....[39]....
        /*0a90*/ 	.word	0x00007680
        /*0a94*/ 	.word	0x00000009
        /*0a98*/ 	.word	0x00000000
        /*0a9c*/ 	.short	0x0101
        /*0a9e*/ 	.byte	0x3f
	.zero		1


	//   ....[40]....
        /*0aa0*/ 	.word	0x0000a030
        /*0aa4*/ 	.word	0x000000ff
        /*0aa8*/ 	.word	0x00000000
        /*0aac*/ 	.short	0x0101
        /*0aae*/ 	.byte	0x04
	.zero		1


	//   ....[41]....
        /*0ab0*/ 	.word	0x0000a970
        /*0ab4*/ 	.word	0x000000ff
        /*0ab8*/ 	.word	0x00000000
        /*0abc*/ 	.short	0x0101
        /*0abe*/ 	.byte	0x04
	.zero		1


	//   ....[42]....
        /*0ac0*/ 	.word	0x0000e9b0
        /*0ac4*/ 	.word	0x00000000
        /*0ac8*/ 	.word	0x00028c40
        /*0acc*/ 	.short	0x010a
        /*0ace*/ 	.byte	0x3f
	.zero		1


	//   ....[43]....
        /*0ad0*/ 	.word	0x0000f490
        /*0ad4*/ 	.word	0x00000012
        /*0ad8*/ 	.word	0x00028c00
        /*0adc*/ 	.short	0x0107
        /*0ade*/ 	.byte	0x3f
	.zero		1


	//   ....[44]....
        /*0ae0*/ 	.word	0x0000f580
        /*0ae4*/ 	.word	0x00000012
        /*0ae8*/ 	.word	0x00028c00
        /*0aec*/ 	.short	0x0101
        /*0aee*/ 	.byte	0x3f
	.zero		1


	//   ....[45]....
        /*0af0*/ 	.word	0x0000f5a0
        /*0af4*/ 	.word	0x00000012
        /*0af8*/ 	.word	0x00028c20
        /*0afc*/ 	.short	0x010a
        /*0afe*/ 	.byte	0x3f
	.zero		1


	//   ....[46]....
        /*0b00*/ 	.word	0x0000f680
        /*0b04*/ 	.word	0x00000000
        /*0b08*/ 	.word	0x00028c60
        /*0b0c*/ 	.short	0x010a
        /*0b0e*/ 	.byte	0x3f
	.zero		1


	//   ....[47]....
        /*0b10*/ 	.word	0x000102f0
        /*0b14*/ 	.word	0x00000003
        /*0b18*/ 	.word	0x00028c40
        /*0b1c*/ 	.short	0x010a
        /*0b1e*/ 	.byte	0x3f
	.zero		1


	//   ....[48]....
        /*0b20*/ 	.word	0x00010540
        /*0b24*/ 	.word	0x00000003
        /*0b28*/ 	.word	0x00028c60
        /*0b2c*/ 	.short	0x010a
        /*0b2e*/ 	.byte	0x3f
	.zero		1


	//   ....[49]....
        /*0b30*/ 	.word	0x000110f0
        /*0b34*/ 	.word	0x00000004
        /*0b38*/ 	.word	0x00028c40
        /*0b3c*/ 	.short	0x010a
        /*0b3e*/ 	.byte	0x3f
	.zero		1


	//   ....[50]....
        /*0b40*/ 	.word	0x00011340
        /*0b44*/ 	.word	0x00000004
        /*0b48*/ 	.word	0x00028c60
        /*0b4c*/ 	.short	0x010a
        /*0b4e*/ 	.byte	0x3f
	.zero		1


	//   ....[51]....
        /*0b50*/ 	.word	0x00011e80
        /*0b54*/ 	.word	0x00000004
        /*0b58*/ 	.word	0x00028c40
        /*0b5c*/ 	.short	0x010a
        /*0b5e*/ 	.byte	0x3f
	.zero		1


	//   ....[52]....
        /*0b60*/ 	.word	0x000120d0
        /*0b64*/ 	.word	0x00000004
        /*0b68*/ 	.word	0x00028c60
        /*0b6c*/ 	.short	0x010a
        /*0b6e*/ 	.byte	0x3f
	.zero		1


	//   ....[53]....
        /*0b70*/ 	.word	0x000139e0
        /*0b74*/ 	.word	0x00000000
        /*0b78*/ 	.word	0x00028c20
        /*0b7c*/ 	.short	0x010a
        /*0b7e*/ 	.byte	0x3f
	.zero		1


	//   ....[54]....
        /*0b80*/ 	.word	0x00013bd0
        /*0b84*/ 	.word	0x00000006
        /*0b88*/ 	.word	0x00000000
        /*0b8c*/ 	.short	0x010a
        /*0b8e*/ 	.byte	0x3f
	.zero		1


	//   ....[55]....
        /*0b90*/ 	.word	0x00013c00
        /*0b94*/ 	.word	0x00000007
        /*0b98*/ 	.word	0x00000000
        /*0b9c*/ 	.short	0x010a
        /*0b9e*/ 	.byte	0x3f
	.zero		1


	//   ....[56]....
        /*0ba0*/ 	.word	0x00013c60
        /*0ba4*/ 	.word	0x00000004
        /*0ba8*/ 	.word	0x00000000
        /*0bac*/ 	.short	0x010a
        /*0bae*/ 	.byte	0x3f
	.zero		1


	//   ....[57]....
        /*0bb0*/ 	.word	0x00013c90
        /*0bb4*/ 	.word	0x00000003
        /*0bb8*/ 	.word	0x00000000
        /*0bbc*/ 	.short	0x010a
        /*0bbe*/ 	.byte	0x3f
	.zero		1


	//   ....[58]....
        /*0bc0*/ 	.word	0x00013d00
        /*0bc4*/ 	.word	0x00000003
        /*0bc8*/ 	.word	0x00028c50
        /*0bcc*/ 	.short	0x010a
        /*0bce*/ 	.byte	0x3f
	.zero		1


	//   ....[59]....
        /*0bd0*/ 	.word	0x00013d60
        /*0bd4*/ 	.word	0x00000003
        /*0bd8*/ 	.word	0x00028c50
        /*0bdc*/ 	.short	0x010a
        /*0bde*/ 	.byte	0x3f
	.zero		1


	//   ....[60]....
        /*0be0*/ 	.word	0x00013dc0
        /*0be4*/ 	.word	0x00000003
        /*0be8*/ 	.word	0x00028c00
        /*0bec*/ 	.short	0x010a
        /*0bee*/ 	.byte	0x3f
	.zero		1


	//   ....[61]....
        /*0bf0*/ 	.word	0x00013e10
        /*0bf4*/ 	.word	0x00000007
        /*0bf8*/ 	.word	0x00028c30
        /*0bfc*/ 	.short	0x010a
        /*0bfe*/ 	.byte	0x3f
	.zero		1


	//   ....[62]....
        /*0c00*/ 	.word	0x00013e60
        /*0c04*/ 	.word	0x00000007
        /*0c08*/ 	.word	0x00028c50
        /*0c0c*/ 	.short	0x010a
        /*0c0e*/ 	.byte	0x3f
	.zero		1


	//   ....[63]....
        /*0c10*/ 	.word	0x00013ec0
        /*0c14*/ 	.word	0x00000000
        /*0c18*/ 	.word	0x00028c30
        /*0c1c*/ 	.short	0x010a
        /*0c1e*/ 	.byte	0x3f
	.zero		1


	//   ....[64]....
        /*0c20*/ 	.word	0x00013f10
        /*0c24*/ 	.word	0x00000009
        /*0c28*/ 	.word	0x00028c50
        /*0c2c*/ 	.short	0x010a
        /*0c2e*/ 	.byte	0x3f
	.zero		1


	//   ....[65]....
        /*0c30*/ 	.word	0x000140b0
        /*0c34*/ 	.word	0x00000000
        /*0c38*/ 	.word	0x00028c40
        /*0c3c*/ 	.short	0x010a
        /*0c3e*/ 	.byte	0x3f
	.zero		1


	//   ....[66]....
        /*0c40*/ 	.word	0x00014630
        /*0c44*/ 	.word	0x00000012
        /*0c48*/ 	.word	0x00028c20
        /*0c4c*/ 	.short	0x010a
        /*0c4e*/ 	.byte	0x3f
	.zero		1


	//   ....[67]....
        /*0c50*/ 	.word	0x00014680
        /*0c54*/ 	.word	0x00000000
        /*0c58*/ 	.word	0x00028c60
        /*0c5c*/ 	.short	0x010a
        /*0c5e*/ 	.byte	0x3f
	.zero		1


	//   ....[68]....
        /*0c60*/ 	.word	0x000146d0
        /*0c64*/ 	.word	0x00000003
        /*0c68*/ 	.word	0x00028c40
        /*0c6c*/ 	.short	0x010a
        /*0c6e*/ 	.byte	0x3f
	.zero		1


	//   ....[69]....
        /*0c70*/ 	.word	0x00014720
        /*0c74*/ 	.word	0x00000003
        /*0c78*/ 	.word	0x00028c60
        /*0c7c*/ 	.short	0x010a
        /*0c7e*/ 	.byte	0x3f
	.zero		1


	//   ....[70]....
        /*0c80*/ 	.word	0x00014770
        /*0c84*/ 	.word	0x00000004
        /*0c88*/ 	.word	0x00028c40
        /*0c8c*/ 	.short	0x010a
        /*0c8e*/ 	.byte	0x3f
	.zero		1


	//   ....[71]....
        /*0c90*/ 	.word	0x000147c0
        /*0c94*/ 	.word	0x00000004
        /*0c98*/ 	.word	0x00028c60
        /*0c9c*/ 	.short	0x010a
        /*0c9e*/ 	.byte	0x3f
	.zero		1


	//   ....[72]....
        /*0ca0*/ 	.word	0x00014810
        /*0ca4*/ 	.word	0x00000004
        /*0ca8*/ 	.word	0x00028c40
        /*0cac*/ 	.short	0x010a
        /*0cae*/ 	.byte	0x3f
	.zero		1


	//   ....[73]....
        /*0cb0*/ 	.word	0x00014860
        /*0cb4*/ 	.word	0x00000004
        /*0cb8*/ 	.word	0x00028c60
        /*0cbc*/ 	.short	0x010a
        /*0cbe*/ 	.byte	0x3f
	.zero		1


	//   ....[74]....
        /*0cc0*/ 	.word	0x000152e0
        /*0cc4*/ 	.word	0x00000000
        /*0cc8*/ 	.word	0x00028c20
        /*0ccc*/ 	.short	0x010a
        /*0cce*/ 	.byte	0x3f
	.zero		1


	//   ....[75]....
        /*0cd0*/ 	.word	0x00015480
        /*0cd4*/ 	.word	0x00000006
        /*0cd8*/ 	.word	0x00000000
        /*0cdc*/ 	.short	0x010a
        /*0cde*/ 	.byte	0x3f
	.zero		1


	//   ....[76]....
        /*0ce0*/ 	.word	0x000154d0
        /*0ce4*/ 	.word	0x00000007
        /*0ce8*/ 	.word	0x00000000
        /*0cec*/ 	.short	0x010a
        /*0cee*/ 	.byte	0x3f
	.zero		1


	//   ....[77]....
        /*0cf0*/ 	.word	0x00015520
        /*0cf4*/ 	.word	0x00000004
        /*0cf8*/ 	.word	0x00000000
        /*0cfc*/ 	.short	0x010a
        /*0cfe*/ 	.byte	0x3f
	.zero		1


	//----- nvinfo : EIATTR_NUM_MBARRIERS
	.align		4
.L_208:
        /*0d00*/ 	.byte	0x03, 0x38
        /*0d02*/ 	.short	0x0016


	//----- nvinfo : EIATTR_EXIT_INSTR_OFFSETS
	.align		4
        /*0d04*/ 	.byte	0x04, 0x1c
        /*0d06*/ 	.short	(.L_210 - .L_209)


	//   ....[0]....
.L_209:
        /*0d08*/ 	.word	0x00000a40


	//   ....[1]....
        /*0d0c*/ 	.word	0x0000cb50


	//   ....[2]....
        /*0d10*/ 	.word	0x00013ce0


	//----- nvinfo : EIATTR_MAX_THREADS
	.align		4
.L_210:
        /*0d14*/ 	.byte	0x04, 0x05
        /*0d16*/ 	.short	(.L_212 - .L_211)
.L_211:
        /*0d18*/ 	.word	0x00000180
        /*0d1c*/ 	.word	0x00000001
        /*0d20*/ 	.word	0x00000001


	//----- nvinfo : EIATTR_CRS_STACK_SIZE
	.align		4
.L_212:
        /*0d24*/ 	.byte	0x04, 0x1e
        /*0d26*/ 	.short	(.L_214 - .L_213)
.L_213:
        /*0d28*/ 	.word	0x00000000


	//----- nvinfo : EIATTR_CBANK_PARAM_SIZE
	.align		4
.L_214:
        /*0d2c*/ 	.byte	0x03, 0x19
        /*0d2e*/ 	.short	0x0af0


	//----- nvinfo : EIATTR_PARAM_CBANK
	.align		4
        /*0d30*/ 	.byte	0x04, 0x0a
        /*0d32*/ 	.short	(.L_216 - .L_215)
	.align		4
.L_215:
        /*0d34*/ 	.word	index@(.nv.constant0._ZN7cutlass13device_kernelIN5flash11enable_sm90INS1_16FlashAttnFwdSm90INS1_25CollectiveMainloopFwdSm90ILi2EN4cute5tupleIJNS5_1CILi1EEES8_S8_EEENS6_IJNS7_ILi64EEESA_SA_EEELi512ENS_6half_tEfNS_4arch4Sm90ELb0ELb0ELb1ELb1ELb0ELb0ELb0ELb0ELb0ELb1ELb1ELb0EEENS1_21CollectiveEpilogueFwdINS6_IJSA_NS7_ILi512EEESA_EEES9_SC_SE_Li256ELb1ELb1ELb1ELb0EEENS1_36VarlenDynamicPersistentTileSchedulerILi64ELi64ELi256ELi128ELb1ELb1ELb1ELb0ELb1ELb1EEEEEEEEEvNT_6ParamsE)
        /*0d38*/ 	.short	0x0210
        /*0d3a*/ 	.short	0x0af0


	//----- nvinfo : EIATTR_SW_WAR
	.align		4
.L_216:
        /*0d3c*/ 	.byte	0x04, 0x36
        /*0d3e*/ 	.short	(.L_218 - .L_217)
.L_217:
        /*0d40*/ 	.word	0x00000008
.L_218:


//--------------------- .nv.info._ZN7cutlass13device_kernelIN5flash11enable_sm90INS1_16FlashAttnFwdSm90INS1_25CollectiveMainloopFwdSm90ILi2EN4cute5tupleIJNS5_1CILi1EEES8_S8_EEENS6_IJNS7_ILi64EEESA_SA_EEELi512ENS_6half_tEfNS_4arch4Sm90ELb0ELb0ELb1ELb1ELb0ELb1ELb0ELb0ELb0ELb1ELb1ELb0EEENS1_21CollectiveEpilogueFwdINS6_IJSA_NS7_ILi512EEESA_EEES9_SC_SE_Li256ELb1ELb1ELb1ELb0EEENS1_36VarlenDynamicPersistentTileSchedulerILi64ELi64ELi256ELi128ELb1ELb1ELb1ELb0ELb1ELb1EEEEEEEEEvNT_6ParamsE --------------------------
	.section	.nv.info._ZN7cutlass13device_kernelIN5flash11enable_sm90INS1_16FlashAttnFwdSm90INS1_25CollectiveMainloopFwdSm90ILi2EN4cute5tupleIJNS5_1CILi1EEES8_S8_EEENS6_IJNS7_ILi64EEESA_SA_EEELi512ENS_6half_tEfNS_4arch4Sm90ELb0ELb0ELb1ELb1ELb0ELb1ELb0ELb0ELb0ELb1ELb1ELb0EEENS1_21CollectiveEpilogueFwdINS6_IJSA_NS7_ILi512EEESA_EEES9_SC_SE_Li256ELb1ELb1ELb1ELb0EEENS1_36VarlenDynamicPersistentTileSchedulerILi64ELi64ELi256ELi128ELb1ELb1ELb1ELb0ELb1ELb1EEEEEEEEEvNT_6ParamsE,"",@"SHT_CUDA_INFO"
	.sectionflags	@""
	.align	4


	//----- nvinfo : EIATTR_CUDA_API_VERSION
	.align		4
        /*0000*/ 	.byte	0x04, 0x37
        /*0002*/ 	.short	(.L_220 - .L_219)
.L_219:
        /*0004*/ 	.word	0x00000082


	//----- nvinfo : EIATTR_KPARAM_INFO
	.align		4
.L_220:
        /*0008*/ 	.byte	0x04, 0x17
        /*000a*/ 	.short	(.L_222 - .L_221)
.L_221:
        /*000c*/ 	.word	0x00000000
        /*0010*/ 	.short	0x0000
        /*0012*/ 	.short	0x0070
        /*0014*/ 	.byte	0x00, 0xf0, 0x01, 0x2a


	//----- nvinfo : EIATTR_SPARSE_MMA_MASK
	.align		4
.L_222:
        /*0018*/ 	.byte	0x03, 0x50
        /*001a*/ 	.short	0x0000


	//----- nvinfo : EIATTR_MAXREG_COUNT
	.align		4
        /*001c*/ 	.byte	0x03, 0x1b
        /*001e*/ 	.short	0x00a8


	//----- nvinfo : EIATTR_NUM_BARRIERS
	.align		4
        /*0020*/ 	.byte	0x02, 0x4c
        /*0022*/ 	.byte	0x10
	.zero		1


	//----- nvinfo : EIATTR_EXTERNS
	.align		4
        /*0024*/ 	.byte	0x04, 0x0f
        /*0026*/ 	.short	(.L_224 - .L_223)


	//   ....[0]....
	.align		4
.L_223:
        /*0028*/ 	.word	index@(__assertfail)


	//----- nvinfo : EIATTR_ANNOTATIONS
	.align		4
.L_224:
        /*002c*/ 	.byte	0x04, 0x55
        /*002e*/ 	.short	(.L_226 - .L_225)


	//   ....[0]....
.L_225:
        /* <DEDUP_REMOVED lines=86> */


	//----- nvinfo : EIATTR_MERCURY_ISA_VERSION
	.align		4
.L_226:
        /*0580*/ 	.byte	0x03, 0x5f
        /*0582*/ 	.short	0x0101


	//----- nvinfo : EIATTR_UNUSED_LOAD_BYTE_OFFSET
	.align		4
        /*0584*/ 	.byte	0x04, 0x44
        /*0586*/ 	.short	(.L_228 - .L_227)


	//   ....[0]....
.L_227:
        /*0588*/ 	.word	0x00000a80
        /*058c*/ 	.word	0x0000fff0


	//   ....[1]....
        /*0590*/ 	.word	0x0000d8f0
        /*0594*/ 	.word	0x0000fff0


	//----- nvinfo : EIATTR_INT_WARP_WIDE_INSTR_OFFSETS
	.align		4
.L_228:
        /*0598*/ 	.byte	0x04, 0x31
        /*059a*/ 	.short	(.L_230 - .L_229)


	//   ....[0]....
.L_229:
        /*059c*/ 	.word	0x00000190


	//   ....[1]....
        /*05a0*/ 	.word	0x000001d0


	//   ....[2]....
        /*05a4*/ 	.word	0x00000240


	//   ....[3]....
        /*05a8*/ 	.word	0x000156b0


	//   ....[4]....
        /*05ac*/ 	.word	0x00015740


	//   ....[5]....
        /*05b0*/ 	.word	0x0001a020


	//   ....[6]....
        /*05b4*/ 	.word	0x0001a0b0


	//----- nvinfo : EIATTR_COOP_GROUP_MASK_REGIDS
	.align		4
.L_230:
        /*05b8*/ 	.byte	0x04, 0x29
        /*05ba*/ 	.short	(.L_232 - .L_231)


	//   ....[0]....
.L_231:
        /*05bc*/ 	.word	0xffffffff


	//   ....[1]....
        /*05c0*/ 	.word	0xffffffff


	//   ....[2]....
        /*05c4*/ 	.word	0xffffffff


	//   ....[3]....
        /*05c8*/ 	.word	0xffffffff


	//   ....[4]....
        /*05cc*/ 	.word	0xffffffff


	//   ....[5]....
        /*05d0*/ 	.word	0xffffffff


	//   ....[6]....
        /*05d4*/ 	.word	0xffffffff


	//   ....[7]....
        /*05d8*/ 	.word	0xffffffff


	//   ....[8]....
        /*05dc*/ 	.word	0xffffffff


	//   ....[9]....
        /*05e0*/ 	.word	0xffffffff


	//   ....[10]....
        /*05e4*/ 	.word	0xffffffff


	//   ....[11]....
        /*05e8*/ 	.word	0xffffffff


	//   ....[12]....
        /*05ec*/ 	.word	0xffffffff


	//   ....[13]....
        /*05f0*/ 	.word	0xffffffff


	//   ....[14]....
        /*05f4*/ 	.word	0xffffffff


	//   ....[15]....
        /*05f8*/ 	.word	0xffffffff


	//   ....[16]....
        /*05fc*/ 	.word	0xffffffff


	//   ....[17]....
        /*0600*/ 	.word	0xffffffff


	//   ....[18]....
        /*0604*/ 	.word	0xffffffff


	//   ....[19]....
        /*0608*/ 	.word	0xffffffff


	//   ....[20]....
        /*060c*/ 	.word	0xffffffff


	//   ....[21]....
        /*0610*/ 	.word	0xffffffff


	//   ....[22]....
        /*0614*/ 	.word	0xffffffff


	//   ....[23]....
        /*0618*/ 	.word	0xffffffff


	//   ....[24]....
        /*061c*/ 	.word	0xffffffff


	//   ....[25]....
        /*0620*/ 	.word	0xffffffff


	//   ....[26]....
        /*0624*/ 	.word	0xffffffff


	//   ....[27]....
        /*0628*/ 	.word	0xffffffff


	//   ....[28]....
        /*062c*/ 	.word	0xffffffff


	//   ....[29]....
        /*0630*/ 	.word	0xffffffff


	//   ....[30]....
        /*0634*/ 	.word	0xffffffff


	//   ....[31]....
        /*0638*/ 	.word	0xffffffff


	//   ....[32]....
        /*063c*/ 	.word	0xffffffff


	//   ....[33]....
        /*0640*/ 	.word	0xffffffff


	//   ....[34]....
        /*0644*/ 	.word	0xffffffff


	//   ....[35]....
        /*0648*/ 	.word	0xffffffff


	//   ....[36]....
        /*064c*/ 	.word	0xffffffff


	//   ....[37]....
        /*0650*/ 	.word	0xffffffff


	//   ....[38]....
        /*0654*/ 	.word	0xffffffff


	//   ....[39]....
        /*0658*/ 	.word	0xffffffff


	//   ....[40]....
        /*065c*/ 	.word	0xffffffff


	//   ....[41]....
        /*0660*/ 	.word	0xffffffff


	//   ....[42]....
        /*0664*/ 	.word	0xffffffff


	//   ....[43]....
        /*0668*/ 	.word	0xffffffff


	//   ....[44]....
        /*066c*/ 	.word	0xffffffff


	//   ....[45]....
        /*0670*/ 	.word	0xffffffff


	//   ....[46]....
        /*0674*/ 	.word	0xffffffff


	//   ....[47]....
        /*0678*/ 	.word	0xffffffff


	//   ....[48]....
        /*067c*/ 	.word	0xffffffff


	//   ....[49]....
        /*0680*/ 	.word	0xffffffff


	//   ....[50]....
        /*0684*/ 	.word	0xffffffff


	//   ....[51]....
        /*0688*/ 	.word	0xffffffff


	//   ....[52]....
        /*068c*/ 	.word	0xffffffff


	//   ....[53]....
        /*0690*/ 	.word	0xffffffff


	//   ....[54]....
        /*0694*/ 	.word	0xffffffff


	//   ....[55]....
        /*0698*/ 	.word	0xffffffff


	//   ....[56]....
        /*069c*/ 	.word	0xffffffff


	//   ....[57]....
        /*06a0*/ 	.word	0xffffffff


	//   ....[58]....
        /*06a4*/ 	.word	0xffffffff


	//   ....[59]....
        /*06a8*/ 	.word	0xffffffff


	//   ....[60]....
        /*06ac*/ 	.word	0xffffffff


	//   ....[61]....
        /*06b0*/ 	.word	0xffffffff


	//   ....[62]....
        /*06b4*/ 	.word	0xffffffff


	//   ....[63]....
        /*06b8*/ 	.word	0xffffffff


	//   ....[64]....
        /*06bc*/ 	.word	0xffffffff


	//   ....[65]....
        /*06c0*/ 	.word	0xffffffff


	//   ....[66]....
        /*06c4*/ 	.word	0xffffffff


	//   ....[67]....
        /*06c8*/ 	.word	0xffffffff


	//   ....[68]....
        /*06cc*/ 	.word	0xffffffff


	//   ....[69]....
        /*06d0*/ 	.word	0xffffffff


	//   ....[70]....
        /*06d4*/ 	.word	0xffffffff


	//   ....[71]....
        /*06d8*/ 	.word	0xffffffff


	//   ....[72]....
        /*06dc*/ 	.word	0xffffffff


	//   ....[73]....
        /*06e0*/ 	.word	0xffffffff


	//   ....[74]....
        /*06e4*/ 	.word	0xffffffff


	//   ....[75]....
        /*06e8*/ 	.word	0xffffffff


	//   ....[76]....
        /*06ec*/ 	.word	0xffffffff


	//   ....[77]....
        /*06f0*/ 	.word	0xffffffff


	//   ....[78]....
        /*06f4*/ 	.word	0xffffffff


	//   ....[79]....
        /*06f8*/ 	.word	0xffffffff


	//   ....[80]....
        /*06fc*/ 	.word	0xffffffff


	//   ....[81]....
        /*0700*/ 	.word	0xffffffff


	//   ....[82]....
        /*0704*/ 	.word	0xffffffff


	//   ....[83]....
        /*0708*/ 	.word	0xffffffff


	//   ....[84]....
        /*070c*/ 	.word	0xffffffff


	//   ....[85]....
        /*0710*/ 	.word	0xffffffff


	//   ....[86]....
        /*0714*/ 	.word	0xffffffff


	//   ....[87]....
        /*0718*/ 	.word	0xffffffff


	//   ....[88]....
        /*071c*/ 	.word	0xffffffff


	//   ....[89]....
        /*0720*/ 	.word	0xffffffff


	//   ....[90]....
        /*0724*/ 	.word	0xffffffff


	//   ....[91]....
        /*0728*/ 	.word	0xffffffff


	//   ....[92]....
        /*072c*/ 	.word	0xffffffff


	//   ....[93]....
        /*0730*/ 	.word	0xffffffff


	//   ....[94]....
        /*0734*/ 	.word	0x0500000f


	//   ....[95]....
        /*0738*/ 	.word	0x0500000f


	//   ....[96]....
        /*073c*/ 	.word	0x0500000f


	//   ....[97]....
        /*0740*/ 	.word	0x0500000f


	//   ....[98]....
        /*0744*/ 	.word	0x0500000f


	//   ....[99]....
        /*0748*/ 	.word	0x0500000f


	//   ....[100]....
        /*074c*/ 	.word	0x0500000f


	//   ....[101]....
        /*0750*/ 	.word	0x0500000f


	//   ....[102]....
        /*0754*/ 	.word	0x0500000f


	//   ....[103]....
        /*0758*/ 	.word	0x0500000f


	//   ....[104]....
        /*075c*/ 	.word	0x0500000f


	//   ....[105]....
        /*0760*/ 	.word	0x0500000f


	//   ....[106]....
        /*0764*/ 	.word	0x0500000f


	//   ....[107]....
        /*0768*/ 	.word	0x0500000f


	//   ....[108]....
        /*076c*/ 	.word	0x0500000f


	//   ....[109]....
        /*0770*/ 	.word	0x0500000f


	//   ....[110]....
        /*0774*/ 	.word	0x0500000f


	//   ....[111]....
        /*0778*/ 	.word	0x0500000f


	//   ....[112]....
        /*077c*/ 	.word	0x0500000f


	//   ....[113]....
        /*0780*/ 	.word	0x0500000f


	//   ....[114]....
        /*0784*/ 	.word	0x0500000f


	//   ....[115]....
        /*0788*/ 	.word	0x0500000f


	//   ....[116]....
        /*078c*/ 	.word	0x0500000f


	//   ....[117]....
        /*0790*/ 	.word	0x0500000f


	//   ....[118]....
        /*0794*/ 	.word	0x0500000f


	//   ....[119]....
        /*0798*/ 	.word	0x0500000f


	//   ....[120]....
        /*079c*/ 	.word	0x0500000f


	//   ....[121]....
        /*07a0*/ 	.word	0x0500000f


	//   ....[122]....
        /*07a4*/ 	.word	0x0500000f


	//   ....[123]....
        /*07a8*/ 	.word	0x0500000f


	//   ....[124]....
        /*07ac*/ 	.word	0x0500000f


	//   ....[125]....
        /*07b0*/ 	.word	0x0500000f


	//   ....[126]....
        /*07b4*/ 	.word	0x0500000f


	//   ....[127]....
        /*07b8*/ 	.word	0x0500000f


	//   ....[128]....
        /*07bc*/ 	.word	0x0500000f


	//   ....[129]....
        /*07c0*/ 	.word	0x0500000f


	//   ....[130]....
        /*07c4*/ 	.word	0x0500000f


	//----- nvinfo : EIATTR_COOP_GROUP_INSTR_OFFSETS
	.align		4
.L_232:
        /*07c8*/ 	.byte	0x04, 0x28
        /*07ca*/ 	.short	(.L_234 - .L_233)


	//   ....[0]....
.L_233:
        /*07cc*/ 	.word	0x00000060


	//   ....[1]....
        /*07d0*/ 	.word	0x000001a0


	//   ....[2]....
        /*07d4*/ 	.word	0x000001f0


	//   ....[3]....
        /*07d8*/ 	.word	0x000003e0


	//   ....[4]....
        /*07dc*/ 	.word	0x00000540


	//   ....[5]....
        /*07e0*/ 	.word	0x00000660


	//   ....[6]....
        /*07e4*/ 	.word	0x000007c0


	//   ....[7]....
        /*07e8*/ 	.word	0x00004f10


	//   ....[8]....
        /*07ec*/ 	.word	0x000070a0


	//   ....[9]....
        /*07f0*/ 	.word	0x00007650


	//   ....[10]....
        /*07f4*/ 	.word	0x00007660


	//   ....[11]....
        /*07f8*/ 	.word	0x00007670


	//   ....[12]....
        /*07fc*/ 	.word	0x00007680


	//   ....[13]....
        /*0800*/ 	.word	0x00008680


	//   ....[14]....
        /*0804*/ 	.word	0x00008690


	//   ....[15]....
        /*0808*/ 	.word	0x000086a0


	//   ....[16]....
        /*080c*/ 	.word	0x000086b0


	//   ....[17]....
        /*0810*/ 	.word	0x0000a240


	//   ....[18]....
        /*0814*/ 	.word	0x0000a320


	//   ....[19]....
        /*0818*/ 	.word	0x0000a4e0


	//   ....[20]....
        /*081c*/ 	.word	0x0000a570


	//   ....[21]....
        /*0820*/ 	.word	0x0000af60


	//   ....[22]....
        /*0824*/ 	.word	0x0000b770


	//   ....[23]....
        /*0828*/ 	.word	0x0000b7d0


	//   ....[24]....
        /*082c*/ 	.word	0x0000c030


	//   ....[25]....
        /*0830*/ 	.word	0x0000c090


	//   ....[26]....
        /*0834*/ 	.word	0x0000cdc0


	//   ....[27]....
        /*0838*/ 	.word	0x0000ce10


	//   ....[28]....
        /*083c*/ 	.word	0x0000ce70


	//   ....[29]....
        /*0840*/ 	.word	0x0000cf00


	//   ....[30]....
        /*0844*/ 	.word	0x0000d0c0


	//   ....[31]....
        /*0848*/ 	.word	0x0000e600


	//   ....[32]....
        /*084c*/ 	.word	0x0000e9a0


	//   ....[33]....
        /*0850*/ 	.word	0x0000e9b0


	//   ....[34]....
        /*0854*/ 	.word	0x0000e9c0


	//   ....[35]....
        /*0858*/ 	.word	0x0000e9d0


	//   ....[36]....
        /*085c*/ 	.word	0x0000f650


	//   ....[37]....
        /*0860*/ 	.word	0x0000f670


	//   ....[38]....
        /*0864*/ 	.word	0x0000f900


	//   ....[39]....
        /*0868*/ 	.word	0x0000f920


	//   ....[40]....
        /*086c*/ 	.word	0x00010160


	//   ....[41]....
        /*0870*/ 	.word	0x000101a0


	//   ....[42]....
        /*0874*/ 	.word	0x00010a10


	//   ....[43]....
        /*0878*/ 	.word	0x00010a30


	//   ....[44]....
        /*087c*/ 	.word	0x00011d20


	//   ....[45]....
        /*0880*/ 	.word	0x00011d30


	//   ....[46]....
        /*0884*/ 	.word	0x00011f60


	//   ....[47]....
        /*0888*/ 	.word	0x00011f80


	//   ....[48]....
        /*088c*/ 	.word	0x00012230


	//   ....[49]....
        /*0890*/ 	.word	0x00012460


	//   ....[50]....
        /*0894*/ 	.word	0x00012490


	//   ....[51]....
        /*0898*/ 	.word	0x000124c0


	//   ....[52]....
        /*089c*/ 	.word	0x000124f0


	//   ....[53]....
        /*08a0*/ 	.word	0x00012520


	//   ....[54]....
        /*08a4*/ 	.word	0x00012550


	//   ....[55]....
        /*08a8*/ 	.word	0x000126f0


	//   ....[56]....
        /*08ac*/ 	.word	0x00012720


	//   ....[57]....
        /*08b0*/ 	.word	0x00012750


	//   ....[58]....
        /*08b4*/ 	.word	0x00012780


	//   ....[59]....
        /*08b8*/ 	.word	0x000127b0


	//   ....[60]....
        /*08bc*/ 	.word	0x000127e0


	//   ....[61]....
        /*08c0*/ 	.word	0x00012870


	//   ....[62]....
        /*08c4*/ 	.word	0x000128a0


	//   ....[63]....
        /*08c8*/ 	.word	0x000128b0


	//   ....[64]....
        /*08cc*/ 	.word	0x00012960


	//   ....[65]....
        /*08d0*/ 	.word	0x00013960


	//   ....[66]....
        /*08d4*/ 	.word	0x00015c90


	//   ....[67]....
        /*08d8*/ 	.word	0x000167a0


	//   ....[68]....
        /*08dc*/ 	.word	0x000167b0


	//   ....[69]....
        /*08e0*/ 	.word	0x00016850


	//   ....[70]....
        /*08e4*/ 	.word	0x00016860


	//   ....[71]....
        /*08e8*/ 	.word	0x000168e0


	//   ....[72]....
        /*08ec*/ 	.word	0x000168f0


	//   ....[73]....
        /*08f0*/ 	.word	0x00016940


	//   ....[74]....
        /*08f4*/ 	.word	0x00016960


	//   ....[75]....
        /*08f8*/ 	.word	0x0001a340


	//   ....[76]....
        /*08fc*/ 	.word	0x0001a3c0


	//   ....[77]....
        /*0900*/ 	.word	0x0001a3f0


	//   ....[78]....
        /*0904*/ 	.word	0x0001a400


	//   ....[79]....
        /*0908*/ 	.word	0x0001a430


	//   ....[80]....
        /*090c*/ 	.word	0x0001a460


	//   ....[81]....
        /*0910*/ 	.word	0x0001a490


	//   ....[82]....
        /*0914*/ 	.word	0x0001a4c0


	//   ....[83]....
        /*0918*/ 	.word	0x0001a690


	//   ....[84]....
        /*091c*/ 	.word	0x0001a6c0


	//   ....[85]....
        /*0920*/ 	.word	0x0001a6f0


	//   ....[86]....
        /*0924*/ 	.word	0x0001a720


	//   ....[87]....
        /*0928*/ 	.word	0x0001a750


	//   ....[88]....
        /*092c*/ 	.word	0x0001a780


	//   ....[89]....
        /*0930*/ 	.word	0x0001a840


	//   ....[90]....
        /*0934*/ 	.word	0x0001a860


	//   ....[91]....
        /*0938*/ 	.word	0x0001a870


	//   ....[92]....
        /*093c*/ 	.word	0x0001a8d0


	//   ....[93]....
        /*0940*/ 	.word	0x0001aff0


	//   ....[94]....
        /*0944*/ 	.word	0x0001b4b0


	//   ....[95]....
        /*0948*/ 	.word	0x0001b540


	//   ....[96]....
        /*094c*/ 	.word	0x0001b590


	//   ....[97]....
        /*0950*/ 	.word	0x0001b5e0


	//   ....[98]....
        /*0954*/ 	.word	0x0001b6d0


	//   ....[99]....
        /*0958*/ 	.word	0x0001b760


	//   ....[100]....
        /*095c*/ 	.word	0x0001b7b0


	//   ....[101]....
        /*0960*/ 	.word	0x0001b800


	//   ....[102]....
        /*0964*/ 	.word	0x0001ba70


	//   ....[103]....
        /*0968*/ 	.word	0x0001bd50


	//   ....[104]....
        /*096c*/ 	.word	0x0001bf30


	//   ....[105]....
        /*0970*/ 	.word	0x0001bf80


	//   ....[106]....
        /*0974*/ 	.word	0x0001bfe0


	//   ....[107]....
        /*0978*/ 	.word	0x0001c0d0


	//   ....[108]....
        /*097c*/ 	.word	0x0001c130


	//   ....[109]....
        /*0980*/ 	.word	0x0001c220


	//   ....[110]....
        /*0984*/ 	.word	0x0001c280


	//   ....[111]....
        /*0988*/ 	.word	0x0001c350


	//   ....[112]....
        /*098c*/ 	.word	0x0001c680


	//   ....[113]....
        /*0990*/ 	.word	0x0001c720


	//   ....[114]....
        /*0994*/ 	.word	0x0001c8c0


	//   ....[115]....
        /*0998*/ 	.word	0x0001c940


	//   ....[116]....
        /*099c*/ 	.word	0x0001c9c0


	//   ....[117]....
        /*09a0*/ 	.word	0x0001ca40


	//   ....[118]....
        /*09a4*/ 	.word	0x0001cac0


	//   ....[119]....
        /*09a8*/ 	.word	0x0001cb50


	//   ....[120]....
        /*09ac*/ 	.word	0x0001cbf0


	//   ....[121]....
        /*09b0*/ 	.word	0x0001cca0


	//   ....[122]....
        /*09b4*/ 	.word	0x0001cd20


	//   ....[123]....
        /*09b8*/ 	.word	0x0001cda0


	//   ....[124]....
        /*09bc*/ 	.word	0x0001ce20


	//   ....[125]....
        /*09c0*/ 	.word	0x0001ceb0


	//   ....[126]....
        /*09c4*/ 	.word	0x0001cf30


	//   ....[127]....
        /*09c8*/ 	.word	0x0001cfd0


	//   ....[128]....
        /*09cc*/ 	.word	0x0001d020


	//   ....[129]....
        /*09d0*/ 	.word	0x0001d0b0


	//   ....[130]....
        /*09d4*/ 	.word	0x0001d1e0


	//----- nvinfo : EIATTR_REG_RECONFIG
	.align		4
.L_234:
        /*09d8*/ 	.byte	0x01, 0x54
	.zero		2


	//----- nvinfo : EIATTR_SYSCALL_OFFSETS
	.align		4
        /*09dc*/ 	.byte	0x04, 0x46
        /*09de*/ 	.short	(.L_236 - .L_235)


	//   ....[0]....
.L_235:
        /*09e0*/ 	.word	0x00001ff0


	//   ....[1]....
        /*09e4*/ 	.word	0x00002140


	//   ....[2]....
        /*09e8*/ 	.word	0x00007240


	//   ....[3]....
        /*09ec*/ 	.word	0x000075c0


	//   ....[4]....
        /*09f0*/ 	.word	0x000158b0


	//   ....[5]....
        /*09f4*/ 	.word	0x00015a00


	//   ....[6]....
        /*09f8*/ 	.word	0x00015b00


	//   ....[7]....
        /*09fc*/ 	.word	0x000163c0


	//----- nvinfo : EIATTR_MBARRIER_INSTR_OFFSETS
	.align		4
.L_236:
        /*0a00*/ 	.byte	0x04, 0x39
        /*0a02*/ 	.short	(.L_238 - .L_237)


	//   ....[0]....
.L_237:
        /*0a04*/ 	.word	0x000002d0
        /*0a08*/ 	.word	0x000000ff
        /*0a0c*/ 	.word	0x00028c00
        /*0a10*/ 	.short	0x0100
        /*0a12*/ 	.byte	0x08
	.zero		1


	//   ....[1]....
        /*0a14*/ 	.word	0x000002e0
        /*0a18*/ 	.word	0x000000ff
        /*0a1c*/ 	.word	0x00028c20
        /*0a20*/ 	.short	0x0100
        /*0a22*/ 	.byte	0x08
	.zero		1


	//   ....[2]....
        /*0a24*/ 	.word	0x00000390
        /*0a28*/ 	.word	0x000000ff
        /*0a2c*/ 	.word	0x00028c30
        /*0a30*/ 	.short	0x0100
        /*0a32*/ 	.byte	0x06
	.zero		1


	//   ....[3]....
        /*0a34*/ 	.word	0x000003a0
        /*0a38*/ 	.word	0x000000ff
        /*0a3c*/ 	.word	0x00028c40
        /*0a40*/ 	.short	0x0100
        /*0a42*/ 	.byte	0x06
	.zero		1


	//   ....[4]....
        /*0a44*/ 	.word	0x000003b0
        /*0a48*/ 	.word	0x000000ff
        /*0a4c*/ 	.word	0x00028c38
        /*0a50*/ 	.short	0x0100
        /*0a52*/ 	.byte	0x06
	.zero		1


	//   ....[5]....
        /*0a54*/ 	.word	0x000003c0
        /*0a58*/ 	.word	0x000000ff
        /*0a5c*/ 	.word	0x00028c48
        /*0a60*/ 	.short	0x0100
        /*0a62*/ 	.byte	0x06
	.zero		1


	//   ....[6]....
        /*0a64*/ 	.word	0x000004f0
        /*0a68*/ 	.word	0x000000ff
        /*0a6c*/ 	.word	0x00028c50
        /*0a70*/ 	.short	0x0100
        /*0a72*/ 	.byte	0x08
	.zero		1


	//   ....[7]....
        /*0a74*/ 	.word	0x00000500
        /*0a78*/ 	.word	0x000000ff
        /*0a7c*/ 	.word	0x00028c60
        /*0a80*/ 	.short	0x0100
        /*0a82*/ 	.byte	0x08
	.zero		1


	//   ....[8]....
        /*0a84*/ 	.word	0x00000510
        /*0a88*/ 	.word	0x000000ff
        /*0a8c*/ 	.word	0x00028c58
        /*0a90*/ 	.short	0x0100
        /*0a92*/ 	.byte	0x08
	.zero		1


	//   ....[9]....
        /*0a94*/ 	.word	0x00000520
        /*0a98*/ 	.word	0x000000ff
        /*0a9c*/ 	.word	0x00028c68
        /*0aa0*/ 	.short	0x0100
        /*0aa2*/ 	.byte	0x08
	.zero		1


	//   ....[10]....
        /*0aa4*/ 	.word	0x00000610
        /*0aa8*/ 	.word	0x000000ff
        /*0aac*/ 	.word	0x00028c70
        /*0ab0*/ 	.short	0x0100
        /*0ab2*/ 	.byte	0x06
	.zero		1


	//   ....[11]....
        /*0ab4*/ 	.word	0x00000620
        /*0ab8*/ 	.word	0x000000ff
        /*0abc*/ 	.word	0x00028c80
        /*0ac0*/ 	.short	0x0100
        /*0ac2*/ 	.byte	0x06
	.zero		1


	//   ....[12]....
        /*0ac4*/ 	.word	0x00000630
        /*0ac8*/ 	.word	0x000000ff
        /*0acc*/ 	.word	0x00028c78
        /*0ad0*/ 	.short	0x0100
        /*0ad2*/ 	.byte	0x06
	.zero		1


	//   ....[13]....
        /*0ad4*/ 	.word	0x00000640
        /*0ad8*/ 	.word	0x000000ff
        /*0adc*/ 	.word	0x00028c88
        /*0ae0*/ 	.short	0x0100
        /*0ae2*/ 	.byte	0x06
	.zero		1


	//   ....[14]....
        /*0ae4*/ 	.word	0x00000770
        /*0ae8*/ 	.word	0x000000ff
        /*0aec*/ 	.word	0x00028c90
        /*0af0*/ 	.short	0x0100
        /*0af2*/ 	.byte	0x08
	.zero		1


	//   ....[15]....
        /*0af4*/ 	.word	0x00000780
        /*0af8*/ 	.word	0x000000ff
        /*0afc*/ 	.word	0x00028ca0
        /*0b00*/ 	.short	0x0100
        /*0b02*/ 	.byte	0x08
	.zero		1


	//   ....[16]....
        /*0b04*/ 	.word	0x00000790
        /*0b08*/ 	.word	0x000000ff
        /*0b0c*/ 	.word	0x00028c98
        /*0b10*/ 	.short	0x0100
        /*0b12*/ 	.byte	0x08
	.zero		1


	//   ....[17]....
        /*0b14*/ 	.word	0x000007a0
        /*0b18*/ 	.word	0x000000ff
        /*0b1c*/ 	.word	0x00028ca8
        /*0b20*/ 	.short	0x0100
        /*0b22*/ 	.byte	0x08
	.zero		1


	//   ....[18]....
        /*0b24*/ 	.word	0x000008d0
        /*0b28*/ 	.word	0x000000ff
        /*0b2c*/ 	.word	0x00028cb0
        /*0b30*/ 	.short	0x0100
        /*0b32*/ 	.byte	0x08
	.zero		1


	//   ....[19]....
        /*0b34*/ 	.word	0x000008e0
        /*0b38*/ 	.word	0x000000ff
        /*0b3c*/ 	.word	0x00028cc0
        /*0b40*/ 	.short	0x0100
        /*0b42*/ 	.byte	0x08
	.zero		1


	//   ....[20]....
        /*0b44*/ 	.word	0x000008f0
        /*0b48*/ 	.word	0x000000ff
        /*0b4c*/ 	.word	0x00028cb8
        /*0b50*/ 	.short	0x0100
        /*0b52*/ 	.byte	0x08
	.zero		1


	//   ....[21]....
        /*0b54*/ 	.word	0x00000900
        /*0b58*/ 	.word	0x000000ff
        /*0b5c*/ 	.word	0x00028cc8
        /*0b60*/ 	.short	0x0100
        /*0b62*/ 	.byte	0x08
	.zero		1


	//   ....[22]....
        /*0b64*/ 	.word	0x00002cc0
        /*0b68*/ 	.word	0x00000049
        /*0b6c*/ 	.word	0x00028c90
        /*0b70*/ 	.short	0x010a
        /*0b72*/ 	.byte	0x3f
	.zero		1


	//   ....[23]....
        /*0b74*/ 	.word	0x00003650
        /*0b78*/ 	.word	0x00000049
        /*0b7c*/ 	.word	0x00028c90
        /*0b80*/ 	.short	0x010a
        /*0b82*/ 	.byte	0x3f
	.zero		1


	//   ....[24]....
        /*0b84*/ 	.word	0x00003ee0
        /*0b88*/ 	.word	0x00000049
        /*0b8c*/ 	.word	0x00028c90
        /*0b90*/ 	.short	0x010a
        /*0b92*/ 	.byte	0x3f
	.zero		1


	//   ....[25]....
        /*0b94*/ 	.word	0x000040e0
        /*0b98*/ 	.word	0x00000004
        /*0b9c*/ 	.word	0x00000000
        /*0ba0*/ 	.short	0x0101
        /*0ba2*/ 	.byte	0x3f
	.zero		1


	//   ....[26]....
        /*0ba4*/ 	.word	0x00004120
        /*0ba8*/ 	.word	0x00000049
        /*0bac*/ 	.word	0x00028cb0
        /*0bb0*/ 	.short	0x010a
        /*0bb2*/ 	.byte	0x3f
	.zero		1


	//   ....[27]....
        /*0bb4*/ 	.word	0x00004750
        /*0bb8*/ 	.word	0x00000049
        /*0bbc*/ 	.word	0x00000000
        /*0bc0*/ 	.short	0x0101
        /*0bc2*/ 	.byte	0x3f
	.zero		1


	//   ....[28]....
        /*0bc4*/ 	.word	0x00005000
        /*0bc8*/ 	.word	0x00000005
        /*0bcc*/ 	.word	0x00028c50
        /*0bd0*/ 	.short	0x010a
        /*0bd2*/ 	.byte	0x3f
	.zero		1


	//   ....[29]....
        /*0bd4*/ 	.word	0x000053c0
        /*0bd8*/ 	.word	0x00000005
        /*0bdc*/ 	.word	0x00000000
        /*0be0*/ 	.short	0x0101
        /*0be2*/ 	.byte	0x3f
	.zero		1


	//   ....[30]....
        /*0be4*/ 	.word	0x00005d40
        /*0be8*/ 	.word	0x00000004
        /*0bec*/ 	.word	0x00028c50
        /*0bf0*/ 	.short	0x010a
        /*0bf2*/ 	.byte	0x3f
	.zero		1


	//   ....[31]....
        /*0bf4*/ 	.word	0x00005d90
        /*0bf8*/ 	.word	0x00000004
        /*0bfc*/ 	.word	0x00028c50
        /*0c00*/ 	.short	0x010a
        /*0c02*/ 	.byte	0x3f
	.zero		1


	//   ....[32]....
        /*0c04*/ 	.word	0x000060e0
        /*0c08*/ 	.word	0x00000004
        /*0c0c*/ 	.word	0x00000000
        /*0c10*/ 	.short	0x0101
        /*0c12*/ 	.byte	0x3f
	.zero		1


	//   ....[33]....
        /*0c14*/ 	.word	0x000072d0
        /*0c18*/ 	.word	0x00000002
        /*0c1c*/ 	.word	0x00028c00
        /*0c20*/ 	.short	0x010a
        /*0c22*/ 	.byte	0x3f
	.zero		1


	//   ....[34]....
        /*0c24*/ 	.word	0x00007320
        /*0c28*/ 	.word	0x00000002
        /*0c2c*/ 	.word	0x00028c00
        /*0c30*/ 	.short	0x010a
        /*0c32*/ 	.byte	0x3f
	.zero		1


	//   ....[35]....
        /*0c34*/ 	.word	0x00007980
        /*0c38*/ 	.word	0x00000002
        /*0c3c*/ 	.word	0x00028c00
        /*0c40*/ 	.short	0x010a
        /*0c42*/ 	.byte	0x3f
	.zero		1


	//   ....[36]....
        /*0c44*/ 	.word	0x000088e0
        /*0c48*/ 	.word	0x00000002
        /*0c4c*/ 	.word	0x00028c00
        /*0c50*/ 	.short	0x010a
        /*0c52*/ 	.byte	0x3f
	.zero		1


	//   ....[37]....
        /*0c54*/ 	.word	0x000096a0
        /*0c58*/ 	.word	0x0000000c
        /*0c5c*/ 	.word	0x00028c30
        /*0c60*/ 	.short	0x010a
        /*0c62*/ 	.byte	0x3f
	.zero		1


	//   ....[38]....
        /*0c64*/ 	.word	0x00009750
        /*0c68*/ 	.word	0x0000000c
        /*0c6c*/ 	.word	0x00028c30
        /*0c70*/ 	.short	0x010a
        /*0c72*/ 	.byte	0x3f
	.zero		1


	//   ....[39]....
        /*0c74*/ 	.word	0x0000a7f0
        /*0c78*/ 	.word	0x00000003
        /*0c7c*/ 	.word	0x00000000
        /*0c80*/ 	.short	0x0101
        /*0c82*/ 	.byte	0x3f
	.zero		1


	//   ....[40]....
        /*0c84*/ 	.word	0x0000ac10
        /*0c88*/ 	.word	0x0000000c
        /*0c8c*/ 	.word	0x00028c50
        /*0c90*/ 	.short	0x010a
        /*0c92*/ 	.byte	0x3f
	.zero		1


	//   ....[41]....
        /*0c94*/ 	.word	0x0000acb0
        /*0c98*/ 	.word	0x0000000c
        /*0c9c*/ 	.word	0x00028c50
        /*0ca0*/ 	.short	0x010a
        /*0ca2*/ 	.byte	0x3f
	.zero		1


	//   ....[42]....
        /*0ca4*/ 	.word	0x0000af80
        /*0ca8*/ 	.word	0x0000000c
        /*0cac*/ 	.word	0x00000000
        /*0cb0*/ 	.short	0x0101
        /*0cb2*/ 	.byte	0x3f
	.zero		1


	//   ....[43]....
        /*0cb4*/ 	.word	0x0000b0a0
        /*0cb8*/ 	.word	0x000000da
        /*0cbc*/ 	.word	0x00028c30
        /*0cc0*/ 	.short	0x010a
        /*0cc2*/ 	.byte	0x3f
	.zero		1


	//   ....[44]....
        /*0cc4*/ 	.word	0x0000b150
        /*0cc8*/ 	.word	0x000000da
        /*0ccc*/ 	.word	0x00028c30
        /*0cd0*/ 	.short	0x010a
        /*0cd2*/ 	.byte	0x3f
	.zero		1


	//   ....[45]....
        /*0cd4*/ 	.word	0x0000bb40
        /*0cd8*/ 	.word	0x000000a7
        /*0cdc*/ 	.word	0x00000000
        /*0ce0*/ 	.short	0x0101
        /*0ce2*/ 	.byte	0x3f
	.zero		1


	//   ....[46]....
        /*0ce4*/ 	.word	0x0000caa0
        /*0ce8*/ 	.word	0x000000da
        /*0cec*/ 	.word	0x00028c50
        /*0cf0*/ 	.short	0x010a
        /*0cf2*/ 	.byte	0x3f
	.zero		1


	//   ....[47]....
        /*0cf4*/ 	.word	0x0000caf0
        /*0cf8*/ 	.word	0x000000da
        /*0cfc*/ 	.word	0x00028c50
        /*0d00*/ 	.short	0x010a
        /*0d02*/ 	.byte	0x3f
	.zero		1


	//   ....[48]....
        /*0d04*/ 	.word	0x0000cde0
        /*0d08*/ 	.word	0x000000da
        /*0d0c*/ 	.word	0x00000000
        /*0d10*/ 	.short	0x0101
        /*0d12*/ 	.byte	0x3f
	.zero		1


	//   ....[49]....
        /*0d14*/ 	.word	0x0000f620
        /*0d18*/ 	.word	0x00000004
        /*0d1c*/ 	.word	0x00000000
        /*0d20*/ 	.short	0x0101
        /*0d22*/ 	.byte	0x3f
	.zero		1


	//   ....[50]....
        /*0d24*/ 	.word	0x000101c0
        /*0d28*/ 	.word	0x00000004
        /*0d2c*/ 	.word	0x00000000
        /*0d30*/ 	.short	0x0101
        /*0d32*/ 	.byte	0x3f
	.zero		1


	//   ....[51]....
        /*0d34*/ 	.word	0x00013a40
        /*0d38*/ 	.word	0x00000012
        /*0d3c*/ 	.word	0x00028c20
        /*0d40*/ 	.short	0x010a
        /*0d42*/ 	.byte	0x3f
	.zero		1


	//   ....[52]....
        /*0d44*/ 	.word	0x00013b10
        /*0d48*/ 	.word	0x00000005
        /*0d4c*/ 	.word	0x00028ca0
        /*0d50*/ 	.short	0x010a
        /*0d52*/ 	.byte	0x3f
	.zero		1


	//   ....[53]....
        /*0d54*/ 	.word	0x00013d50
        /*0d58*/ 	.word	0x00000005
        /*0d5c*/ 	.word	0x00028cc0
        /*0d60*/ 	.short	0x010a
        /*0d62*/ 	.byte	0x3f
	.zero		1


	//   ....[54]....
        /*0d64*/ 	.word	0x000147b0
        /*0d68*/ 	.word	0x00000005
        /*0d6c*/ 	.word	0x00028ca0
        /*0d70*/ 	.short	0x010a
        /*0d72*/ 	.byte	0x3f
	.zero		1


	//   ....[55]....
        /*0d74*/ 	.word	0x000149e0
        /*0d78*/ 	.word	0x00000005
        /*0d7c*/ 	.word	0x00028cc0
        /*0d80*/ 	.short	0x010a
        /*0d82*/ 	.byte	0x3f
	.zero		1


	//   ....[56]....
        /*0d84*/ 	.word	0x00015f00
        /*0d88*/ 	.word	0x00000000
        /*0d8c*/ 	.word	0x00028c40
        /*0d90*/ 	.short	0x010a
        /*0d92*/ 	.byte	0x3f
	.zero		1


	//   ....[57]....
        /*0d94*/ 	.word	0x00016a00
        /*0d98*/ 	.word	0x00000012
        /*0d9c*/ 	.word	0x00028c00
        /*0da0*/ 	.short	0x0107
        /*0da2*/ 	.byte	0x3f
	.zero		1


	//   ....[58]....
        /*0da4*/ 	.word	0x00016af0
        /*0da8*/ 	.word	0x00000012
        /*0dac*/ 	.word	0x00028c00
        /*0db0*/ 	.short	0x0101
        /*0db2*/ 	.byte	0x3f
	.zero		1


	//   ....[59]....
        /*0db4*/ 	.word	0x00016b10
        /*0db8*/ 	.word	0x00000012
        /*0dbc*/ 	.word	0x00028c20
        /*0dc0*/ 	.short	0x010a
        /*0dc2*/ 	.byte	0x3f
	.zero		1


	//   ....[60]....
        /*0dc4*/ 	.word	0x00016bf0
        /*0dc8*/ 	.word	0x00000000
        /*0dcc*/ 	.word	0x00028c60
        /*0dd0*/ 	.short	0x010a
        /*0dd2*/ 	.byte	0x3f
	.zero		1


	//   ....[61]....
        /*0dd4*/ 	.word	0x00017860
        /*0dd8*/ 	.word	0x00000002
        /*0ddc*/ 	.word	0x00028c40
        /*0de0*/ 	.short	0x010a
        /*0de2*/ 	.byte	0x3f
	.zero		1


	//   ....[62]....
        /*0de4*/ 	.word	0x00017ab0
        /*0de8*/ 	.word	0x00000002
        /*0dec*/ 	.word	0x00028c60
        /*0df0*/ 	.short	0x010a
        /*0df2*/ 	.byte	0x3f
	.zero		1


	//   ....[63]....
        /*0df4*/ 	.word	0x00018660
        /*0df8*/ 	.word	0x00000002
        /*0dfc*/ 	.word	0x00028c40
        /*0e00*/ 	.short	0x010a
        /*0e02*/ 	.byte	0x3f
	.zero		1


	//   ....[64]....
        /*0e04*/ 	.word	0x000188b0
        /*0e08*/ 	.word	0x00000002
        /*0e0c*/ 	.word	0x00028c60
        /*0e10*/ 	.short	0x010a
        /*0e12*/ 	.byte	0x3f
	.zero		1


	//   ....[65]....
        /*0e14*/ 	.word	0x000193f0
        /*0e18*/ 	.word	0x00000003
        /*0e1c*/ 	.word	0x00028c40
        /*0e20*/ 	.short	0x010a
        /*0e22*/ 	.byte	0x3f
	.zero		1


	//   ....[66]....
        /*0e24*/ 	.word	0x00019640
        /*0e28*/ 	.word	0x00000003
        /*0e2c*/ 	.word	0x00028c60
        /*0e30*/ 	.short	0x010a
        /*0e32*/ 	.byte	0x3f
	.zero		1


	//   ....[67]....
        /*0e34*/ 	.word	0x0001af70
        /*0e38*/ 	.word	0x00000000
        /*0e3c*/ 	.word	0x00028c20
        /*0e40*/ 	.short	0x010a
        /*0e42*/ 	.byte	0x3f
	.zero		1


	//   ....[68]....
        /*0e44*/ 	.word	0x0001b150
        /*0e48*/ 	.word	0x00000006
        /*0e4c*/ 	.word	0x00000000
        /*0e50*/ 	.short	0x010a
        /*0e52*/ 	.byte	0x3f
	.zero		1


	//   ....[69]....
        /*0e54*/ 	.word	0x0001b180
        /*0e58*/ 	.word	0x00000007
        /*0e5c*/ 	.word	0x00000000
        /*0e60*/ 	.short	0x010a
        /*0e62*/ 	.byte	0x3f
	.zero		1


	//   ....[70]....
        /*0e64*/ 	.word	0x0001b1e0
        /*0e68*/ 	.word	0x00000004
        /*0e6c*/ 	.word	0x00000000
        /*0e70*/ 	.short	0x010a
        /*0e72*/ 	.byte	0x3f
	.zero		1


	//   ....[71]....
        /*0e74*/ 	.word	0x0001b210
        /*0e78*/ 	.word	0x00000003
        /*0e7c*/ 	.word	0x00000000
        /*0e80*/ 	.short	0x010a
        /*0e82*/ 	.byte	0x3f
	.zero		1


	//   ....[72]....
        /*0e84*/ 	.word	0x0001b270
        /*0e88*/ 	.word	0x00000049
        /*0e8c*/ 	.word	0x00028c90
        /*0e90*/ 	.short	0x010a
        /*0e92*/ 	.byte	0x3f
	.zero		1


	//   ....[73]....
        /*0e94*/ 	.word	0x0001b2c0
        /*0e98*/ 	.word	0x00000049
        /*0e9c*/ 	.word	0x00028c90
        /*0ea0*/ 	.short	0x010a
        /*0ea2*/ 	.byte	0x3f
	.zero		1


	//   ....[74]....
        /*0ea4*/ 	.word	0x0001b310
        /*0ea8*/ 	.word	0x00000049
        /*0eac*/ 	.word	0x00028c90
        /*0eb0*/ 	.short	0x010a
        /*0eb2*/ 	.byte	0x3f
	.zero		1


	//   ....[75]....
        /*0eb4*/ 	.word	0x0001b360
        /*0eb8*/ 	.word	0x00000049
        /*0ebc*/ 	.word	0x00028cb0
        /*0ec0*/ 	.short	0x010a
        /*0ec2*/ 	.byte	0x3f
	.zero		1


	//   ....[76]....
        /*0ec4*/ 	.word	0x0001b3b0
        /*0ec8*/ 	.word	0x00000005
        /*0ecc*/ 	.word	0x00028c50
        /*0ed0*/ 	.short	0x010a
        /*0ed2*/ 	.byte	0x3f
	.zero		1


	//   ....[77]....
        /*0ed4*/ 	.word	0x0001b400
        /*0ed8*/ 	.word	0x00000004
        /*0edc*/ 	.word	0x00028c50
        /*0ee0*/ 	.short	0x010a
        /*0ee2*/ 	.byte	0x3f
	.zero		1


	//   ....[78]....
        /*0ee4*/ 	.word	0x0001b620
        /*0ee8*/ 	.word	0x00000002
        /*0eec*/ 	.word	0x00028c00
        /*0ef0*/ 	.short	0x010a
        /*0ef2*/ 	.byte	0x3f
	.zero		1


	//   ....[79]....
        /*0ef4*/ 	.word	0x0001b850
        /*0ef8*/ 	.word	0x00000002
        /*0efc*/ 	.word	0x00028c00
        /*0f00*/ 	.short	0x010a
        /*0f02*/ 	.byte	0x3f
	.zero		1


	//   ....[80]....
        /*0f04*/ 	.word	0x0001b8a0
        /*0f08*/ 	.word	0x0000000c
        /*0f0c*/ 	.word	0x00028c30
        /*0f10*/ 	.short	0x010a
        /*0f12*/ 	.byte	0x3f
	.zero		1


	//   ....[81]....
        /*0f14*/ 	.word	0x0001b8f0
        /*0f18*/ 	.word	0x0000000c
        /*0f1c*/ 	.word	0x00028c50
        /*0f20*/ 	.short	0x010a
        /*0f22*/ 	.byte	0x3f
	.zero		1


	//   ....[82]....
        /*0f24*/ 	.word	0x0001b940
        /*0f28*/ 	.word	0x000000da
        /*0f2c*/ 	.word	0x00028c30
        /*0f30*/ 	.short	0x010a
        /*0f32*/ 	.byte	0x3f
	.zero		1


	//   ....[83]....
        /*0f34*/ 	.word	0x0001b990
        /*0f38*/ 	.word	0x000000da
        /*0f3c*/ 	.word	0x00028c50
        /*0f40*/ 	.short	0x010a
        /*0f42*/ 	.byte	0x3f
	.zero		1


	//   ....[84]....
        /*0f44*/ 	.word	0x0001bb30
        /*0f48*/ 	.word	0x00000012
        /*0f4c*/ 	.word	0x00028c20
        /*0f50*/ 	.short	0x010a
        /*0f52*/ 	.byte	0x3f
	.zero		1


	//   ....[85]....
        /*0f54*/ 	.word	0x0001bb80
        /*0f58*/ 	.word	0x00000005
        /*0f5c*/ 	.word	0x00028ca0
        /*0f60*/ 	.short	0x010a
        /*0f62*/ 	.byte	0x3f
	.zero		1


	//   ....[86]....
        /*0f64*/ 	.word	0x0001bbd0
        /*0f68*/ 	.word	0x00000005
        /*0f6c*/ 	.word	0x00028cc0
        /*0f70*/ 	.short	0x010a
        /*0f72*/ 	.byte	0x3f
	.zero		1


	//   ....[87]....
        /*0f74*/ 	.word	0x0001bc20
        /*0f78*/ 	.word	0x00000005
        /*0f7c*/ 	.word	0x00028ca0
        /*0f80*/ 	.short	0x010a
        /*0f82*/ 	.byte	0x3f
	.zero		1


	//   ....[88]....
        /*0f84*/ 	.word	0x0001bc70
        /*0f88*/ 	.word	0x00000005
        /*0f8c*/ 	.word	0x00028cc0
        /*0f90*/ 	.short	0x010a
        /*0f92*/ 	.byte	0x3f
	.zero		1


	//   ....[89]....
        /*0f94*/ 	.word	0x0001be10
        /*0f98*/ 	.word	0x00000000
        /*0f9c*/ 	.word	0x00028c40
        /*0fa0*/ 	.short	0x010a
        /*0fa2*/ 	.byte	0x3f
	.zero		1


	//   ....[90]....
        /*0fa4*/ 	.word	0x0001c390
        /*0fa8*/ 	.word	0x00000012
        /*0fac*/ 	.word	0x00028c20
        /*0fb0*/ 	.short	0x010a
        /*0fb2*/ 	.byte	0x3f
	.zero		1


	//   ....[91]....
        /*0fb4*/ 	.word	0x0001c3e0
        /*0fb8*/ 	.word	0x00000000
        /*0fbc*/ 	.word	0x00028c60
        /*0fc0*/ 	.short	0x010a
        /*0fc2*/ 	.byte	0x3f
	.zero		1


	//   ....[92]....
        /*0fc4*/ 	.word	0x0001c430
        /*0fc8*/ 	.word	0x00000002
        /*0fcc*/ 	.word	0x00028c40
        /*0fd0*/ 	.short	0x010a
        /*0fd2*/ 	.byte	0x3f
	.zero		1


	//   ....[93]....
        /*0fd4*/ 	.word	0x0001c480
        /*0fd8*/ 	.word	0x00000002
        /*0fdc*/ 	.word	0x00028c60
        /*0fe0*/ 	.short	0x010a
        /*0fe2*/ 	.byte	0x3f
	.zero		1


	//   ....[94]....
        /*0fe4*/ 	.word	0x0001c4d0
        /*0fe8*/ 	.word	0x00000002
        /*0fec*/ 	.word	0x00028c40
        /*0ff0*/ 	.short	0x010a
        /*0ff2*/ 	.byte	0x3f
	.zero		1


	//   ....[95]....
        /*0ff4*/ 	.word	0x0001c520
        /*0ff8*/ 	.word	0x00000002
        /*0ffc*/ 	.word	0x00028c60
        /*1000*/ 	.short	0x010a
        /*1002*/ 	.byte	0x3f
	.zero		1


	//   ....[96]....
        /*1004*/ 	.word	0x0001c570
        /*1008*/ 	.word	0x00000003
        /*100c*/ 	.word	0x00028c40
        /*1010*/ 	.short	0x010a
        /*1012*/ 	.byte	0x3f
	.zero		1


	//   ....[97]....
        /*1014*/ 	.word	0x0001c5c0
        /*1018*/ 	.word	0x00000003
        /*101c*/ 	.word	0x00028c60
        /*1020*/ 	.short	0x010a
        /*1022*/ 	.byte	0x3f
	.zero		1


	//   ....[98]....
        /*1024*/ 	.word	0x0001d100
        /*1028*/ 	.word	0x00000000
        /*102c*/ 	.word	0x00028c20
        /*1030*/ 	.short	0x010a
        /*1032*/ 	.byte	0x3f
	.zero		1


	//   ....[99]....
        /*1034*/ 	.word	0x0001d2a0
        /*1038*/ 	.word	0x00000006
        /*103c*/ 	.word	0x00000000
        /*1040*/ 	.short	0x010a
        /*1042*/ 	.byte	0x3f
	.zero		1


	//   ....[100]....
        /*1044*/ 	.word	0x0001d2f0
        /*1048*/ 	.word	0x00000007
        /*104c*/ 	.word	0x00000000
        /*1050*/ 	.short	0x010a
        /*1052*/ 	.byte	0x3f
	.zero		1


	//   ....[101]....
        /*1054*/ 	.word	0x0001d340
        /*1058*/ 	.word	0x00000004
        /*105c*/ 	.word	0x00000000
        /*1060*/ 	.short	0x010a
        /*1062*/ 	.byte	0x3f
	.zero		1


	//----- nvinfo : EIATTR_NUM_MBARRIERS
	.align		4
.L_238:
        /*1064*/ 	.byte	0x03, 0x38
        /*1066*/ 	.short	0x0016


	//----- nvinfo : EIATTR_EXIT_INSTR_OFFSETS
	.align		4
        /*1068*/ 	.byte	0x04, 0x1c
        /*106a*/ 	.short	(.L_240 - .L_239)


	//   ....[0]....
.L_239:
        /*106c*/ 	.word	0x0001b260


	//----- nvinfo : EIATTR_MAX_THREADS
	.align		4
.L_240:
        /*1070*/ 	.byte	0x04, 0x05
        /*1072*/ 	.short	(.L_242 - .L_241)
.L_241:
        /*1074*/ 	.word	0x00000180
        /*1078*/ 	.word	0x00000001
        /*107c*/ 	.word	0x00000001


	//----- nvinfo : EIATTR_CRS_STACK_SIZE
	.align		4
.L_242:
        /*1080*/ 	.byte	0x04, 0x1e
        /*1082*/ 	.short	(.L_244 - .L_243)
.L_243:
        /*1084*/ 	.word	0x00000000


	//----- nvinfo : EIATTR_CBANK_PARAM_SIZE
	.align		4
.L_244:
        /*1088*/ 	.byte	0x03, 0x19
        /*108a*/ 	.short	0x0af0


	//----- nvinfo : EIATTR_PARAM_CBANK
	.align		4
        /*108c*/ 	.byte	0x04, 0x0a
        /*108e*/ 	.short	(.L_246 - .L_245)
	.align		4
.L_245:
        /*1090*/ 	.word	index@(.nv.constant0._ZN7cutlass13device_kernelIN5flash11enable_sm90INS1_16FlashAttnFwdSm90INS1_25CollectiveMainloopFwdSm90ILi2EN4cute5tupleIJNS5_1CILi1EEES8_S8_EEENS6_IJNS7_ILi64EEESA_SA_EEELi512ENS_6half_tEfNS_4arch4Sm90ELb0ELb0ELb1ELb1ELb0ELb1ELb0ELb0ELb0ELb1ELb1ELb0EEENS1_21CollectiveEpilogueFwdINS6_IJSA_NS7_ILi512EEESA_EEES9_SC_SE_Li256ELb1ELb1ELb1ELb0EEENS1_36VarlenDynamicPersistentTileSchedulerILi64ELi64ELi256ELi128ELb1ELb1ELb1ELb0ELb1ELb1EEEEEEEEEvNT_6ParamsE)
        /*1094*/ 	.short	0x0210
        /*1096*/ 	.short	0x0af0


	//----- nvinfo : EIATTR_SW_WAR
	.align		4
.L_246:
        /*1098*/ 	.byte	0x04, 0x36
        /*109a*/ 	.short	(.L_248 - .L_247)
.L_247:
        /*109c*/ 	.word	0x00000008
.L_248:


//--------------------- .nv.info._ZN7cutlass13device_kernelIN5flash11enable_sm90INS1_16FlashAttnFwdSm90INS1_25CollectiveMainloopFwdSm90ILi2EN4cute5tupleIJNS5_1CILi1EEES8_S8_EEENS6_IJNS7_ILi64EEESA_SA_EEELi512ENS_6half_tEfNS_4arch4Sm90ELb0ELb0ELb1ELb1ELb0ELb0ELb1ELb0ELb0ELb1ELb1ELb0EEENS1_21CollectiveEpilogueFwdINS6_IJSA_NS7_ILi512EEESA_EEES9_SC_SE_Li256ELb1ELb1ELb1ELb0EEENS1_36VarlenDynamicPersistentTileSchedulerILi64ELi64ELi256ELi128ELb1ELb1ELb1ELb0ELb1ELb1EEEEEEEEEvNT_6ParamsE --------------------------
	.section	.nv.info._ZN7cutlass13device_kernelIN5flash11enable_sm90INS1_16FlashAttnFwdSm90INS1_25CollectiveMainloopFwdSm90ILi2EN4cute5tupleIJNS5_1CILi1EEES8_S8_EEENS6_IJNS7_ILi64EEESA_SA_EEELi512ENS_6half_tEfNS_4arch4Sm90ELb0ELb0ELb1ELb1ELb0ELb0ELb1ELb0ELb0ELb1ELb1ELb0EEENS1_21CollectiveEpilogueFwdINS6_IJSA_NS7_ILi512EEESA_EEES9_SC_SE_Li256ELb1ELb1ELb1ELb0EEENS1_36VarlenDynamicPersistentTileSchedulerILi64ELi64ELi256ELi128ELb1ELb1ELb1ELb0ELb1ELb1EEEEEEEEEvNT_6ParamsE,"",@"SHT_CUDA_INFO"
	.sectionflags	@""
	.align	4


	//----- nvinfo : EIATTR_CUDA_API_VERSION
	.align		4
        /*0000*/ 	.byte	0x04, 0x37
        /*0002*/ 	.short	(.L_250 - .L_249)
.L_249:
        /*0004*/ 	.word	0x00000082


	//----- nvinfo : EIATTR_KPARAM_INFO
	.align		4
.L_250:
        /*0008*/ 	.byte	0x04, 0x17
        /*000a*/ 	.short	(.L_252 - .L_251)
.L_251:
        /*000c*/ 	.word	0x00000000
        /*0010*/ 	.short	0x0000
        /*0012*/ 	.short	0x0070
        /*0014*/ 	.byte	0x00, 0xf0, 0x01, 0x2e


	//----- nvinfo : EIATTR_SPARSE_MMA_MASK
	.align		4
.L_252:
        /*0018*/ 	.byte	0x03, 0x50
        /*001a*/ 	.short	0x0000


	//----- nvinfo : EIATTR_MAXREG_COUNT
	.align		4
        /*001c*/ 	.byte	0x03, 0x1b
        /*001e*/ 	.short	0x00a8


	//----- nvinfo : EIATTR_NUM_BARRIERS
	.align		4
        /*0020*/ 	.byte	0x02, 0x4c
        /*0022*/ 	.byte	0x10
	.zero		1


	//----- nvinfo : EIATTR_EXTERNS
	.align		4
        /*0024*/ 	.byte	0x04, 0x0f
        /*0026*/ 	.short	(.L_254 - .L_253)


	//   ....[0]....
	.align		4
.L_253:
        /*0028*/ 	.word	index@(__assertfail)


	//----- nvinfo : EIATTR_ANNOTATIONS
	.align		4
.L_254:
        /*002c*/ 	.byte	0x04, 0x55
        /*002e*/ 	.short	(.L_256 - .L_255)


	//   ....[0]....
.L_255:
        /* <DEDUP_REMOVED lines=88> */


	//----- nvinfo : EIATTR_MERCURY_ISA_VERSION
	.align		4
.L_256:
        /*0598*/ 	.byte	0x03, 0x5f
        /*059a*/ 	.short	0x0101


	//----- nvinfo : EIATTR_UNUSED_LOAD_BYTE_OFFSET
	.align		4
        /*059c*/ 	.byte	0x04, 0x44
        /*059e*/ 	.short	(.L_258 - .L_257)


	//   ....[0]....
.L_257:
        /*05a0*/ 	.word	0x00000a00
        /*05a4*/ 	.word	0x0000fff0


	//   ....[1]....
        /*05a8*/ 	.word	0x0000a050
        /*05ac*/ 	.word	0x0000fff0


	//----- nvinfo : EIATTR_INT_WARP_WIDE_INSTR_OFFSETS
	.align		4
.L_258:
        /*05b0*/ 	.byte	0x04, 0x31
        /*05b2*/ 	.short	(.L_260 - .L_259)


	//   ....[0]....
.L_259:
        /*05b4*/ 	.word	0x00000130


	//   ....[1]....
        /*05b8*/ 	.word	0x00000170


	//   ....[2]....
        /*05bc*/ 	.word	0x000001e0


	//   ....[3]....
        /*05c0*/ 	.word	0x00000250


	//   ....[4]....
        /*05c4*/ 	.word	0x0000ff30


	//   ....[5]....
        /*05c8*/ 	.word	0x0000ff90


	//   ....[6]....
        /*05cc*/ 	.word	0x00015920


	//   ....[7]....
        /*05d0*/ 	.word	0x000159b0


	//----- nvinfo : EIATTR_COOP_GROUP_MASK_REGIDS
	.align		4
.L_260:
        /*05d4*/ 	.byte	0x04, 0x29
        /*05d6*/ 	.short	(.L_262 - .L_261)


	//   ....[0]....
.L_261:
        /*05d8*/ 	.word	0xffffffff


	//   ....[1]....
        /*05dc*/ 	.word	0xffffffff


	//   ....[2]....
        /*05e0*/ 	.word	0xffffffff


	//   ....[3]....
        /*05e4*/ 	.word	0xffffffff


	//   ....[4]....
        /*05e8*/ 	.word	0xffffffff


	//   ....[5]....
        /*05ec*/ 	.word	0xffffffff


	//   ....[6]....
        /*05f0*/ 	.word	0xffffffff


	//   ....[7]....
        /*05f4*/ 	.word	0xffffffff


	//   ....[8]....
        /*05f8*/ 	.word	0xffffffff


	//   ....[9]....
        /*05fc*/ 	.word	0xffffffff


	//   ....[10]....
        /*0600*/ 	.word	0xffffffff


	//   ....[11]....
        /*0604*/ 	.word	0xffffffff


	//   ....[12]....
        /*0608*/ 	.word	0xffffffff


	//   ....[13]....
        /*060c*/ 	.word	0xffffffff


	//   ....[14]....
        /*0610*/ 	.word	0xffffffff


	//   ....[15]....
        /*0614*/ 	.word	0xffffffff


	//   ....[16]....
        /*0618*/ 	.word	0xffffffff


	//   ....[17]....
        /*061c*/ 	.word	0xffffffff


	//   ....[18]....
        /*0620*/ 	.word	0xffffffff


	//   ....[19]....
        /*0624*/ 	.word	0xffffffff


	//   ....[20]....
        /*0628*/ 	.word	0xffffffff


	//   ....[21]....
        /*062c*/ 	.word	0xffffffff


	//   ....[22]....
        /*0630*/ 	.word	0xffffffff


	//   ....[23]....
        /*0634*/ 	.word	0xffffffff


	//   ....[24]....
        /*0638*/ 	.word	0xffffffff


	//   ....[25]....
        /*063c*/ 	.word	0xffffffff


	//   ....[26]....
        /*0640*/ 	.word	0xffffffff


	//   ....[27]....
        /*0644*/ 	.word	0xffffffff


	//   ....[28]....
        /*0648*/ 	.word	0xffffffff


	//   ....[29]....
        /*064c*/ 	.word	0xffffffff


	//   ....[30]....
        /*0650*/ 	.word	0xffffffff


	//   ....[31]....
        /*0654*/ 	.word	0xffffffff


	//   ....[32]....
        /*0658*/ 	.word	0xffffffff


	//   ....[33]....
        /*065c*/ 	.word	0xffffffff


	//   ....[34]....
        /*0660*/ 	.word	0xffffffff


	//   ....[35]....
        /*0664*/ 	.word	0xffffffff


	//   ....[36]....
        /*0668*/ 	.word	0xffffffff


	//   ....[37]....
        /*066c*/ 	.word	0xffffffff


	//   ....[38]....
        /*0670*/ 	.word	0xffffffff


	//   ....[39]....
        /*0674*/ 	.word	0xffffffff


	//   ....[40]....
        /*0678*/ 	.word	0xffffffff


	//   ....[41]....
        /*067c*/ 	.word	0xffffffff


	//   ....[42]....
        /*0680*/ 	.word	0xffffffff


	//   ....[43]....
        /*0684*/ 	.word	0xffffffff


	//   ....[44]....
        /*0688*/ 	.word	0xffffffff


	//   ....[45]....
        /*068c*/ 	.word	0xffffffff


	//   ....[46]....
        /*0690*/ 	.word	0xffffffff


	//   ....[47]....
        /*0694*/ 	.word	0xffffffff


	//   ....[48]....
        /*0698*/ 	.word	0xffffffff


	//   ....[49]....
        /*069c*/ 	.word	0xffffffff


	//   ....[50]....
        /*06a0*/ 	.word	0xffffffff


	//   ....[51]....
        /*06a4*/ 	.word	0xffffffff


	//   ....[52]....
        /*06a8*/ 	.word	0xffffffff


	//   ....[53]....
        /*06ac*/ 	.word	0xffffffff


	//   ....[54]....
        /*06b0*/ 	.word	0xffffffff


	//   ....[55]....
        /*06b4*/ 	.word	0xffffffff


	//   ....[56]....
        /*06b8*/ 	.word	0xffffffff


	//   ....[57]....
        /*06bc*/ 	.word	0xffffffff


	//   ....[58]....
        /*06c0*/ 	.word	0xffffffff


	//   ....[59]....
        /*06c4*/ 	.word	0xffffffff


	//   ....[60]....
        /*06c8*/ 	.word	0xffffffff


	//   ....[61]....
        /*06cc*/ 	.word	0xffffffff


	//   ....[62]....
        /*06d0*/ 	.word	0xffffffff


	//   ....[63]....
        /*06d4*/ 	.word	0xffffffff


	//   ....[64]....
        /*06d8*/ 	.word	0xffffffff


	//   ....[65]....
        /*06dc*/ 	.word	0xffffffff


	//   ....[66]....
        /*06e0*/ 	.word	0xffffffff


	//   ....[67]....
        /*06e4*/ 	.word	0xffffffff


	//   ....[68]....
        /*06e8*/ 	.word	0xffffffff


	//   ....[69]....
        /*06ec*/ 	.word	0xffffffff


	//   ....[70]....
        /*06f0*/ 	.word	0xffffffff


	//   ....[71]....
        /*06f4*/ 	.word	0xffffffff


	//   ....[72]....
        /*06f8*/ 	.word	0xffffffff


	//   ....[73]....
        /*06fc*/ 	.word	0xffffffff


	//   ....[74]....
        /*0700*/ 	.word	0xffffffff


	//   ....[75]....
        /*0704*/ 	.word	0xffffffff


	//   ....[76]....
        /*0708*/ 	.word	0xffffffff


	//   ....[77]....
        /*070c*/ 	.word	0xffffffff


	//   ....[78]....
        /*0710*/ 	.word	0xffffffff


	//   ....[79]....
        /*0714*/ 	.word	0xffffffff


	//   ....[80]....
        /*0718*/ 	.word	0xffffffff


	//   ....[81]....
        /*071c*/ 	.word	0xffffffff


	//   ....[82]....
        /*0720*/ 	.word	0xffffffff


	//   ....[83]....
        /*0724*/ 	.word	0xffffffff


	//   ....[84]....
        /*0728*/ 	.word	0xffffffff


	//   ....[85]....
        /*072c*/ 	.word	0xffffffff


	//   ....[86]....
        /*0730*/ 	.word	0xffffffff


	//   ....[87]....
        /*0734*/ 	.word	0xffffffff


	//   ....[88]....
        /*0738*/ 	.word	0xffffffff


	//   ....[89]....
        /*073c*/ 	.word	0xffffffff


	//   ....[90]....
        /*0740*/ 	.word	0xffffffff


	//   ....[91]....
        /*0744*/ 	.word	0xffffffff


	//   ....[92]....
        /*0748*/ 	.word	0xffffffff


	//   ....[93]....
        /*074c*/ 	.word	0xffffffff


	//   ....[94]....
        /*0750*/ 	.word	0xffffffff


	//   ....[95]....
        /*0754*/ 	.word	0x0500000f


	//   ....[96]....
        /*0758*/ 	.word	0x0500000f


	//   ....[97]....
        /*075c*/ 	.word	0x0500000f


	//   ....[98]....
        /*0760*/ 	.word	0x0500000f


	//   ....[99]....
        /*0764*/ 	.word	0x0500000f


	//   ....[100]....
        /*0768*/ 	.word	0x0500000f


	//   ....[101]....
        /*076c*/ 	.word	0x0500000f


	//   ....[102]....
        /*0770*/ 	.word	0x0500000f


	//   ....[103]....
        /*0774*/ 	.word	0x0500000f


	//   ....[104]....
        /*0778*/ 	.word	0x0500000f


	//   ....[105]....
        /*077c*/ 	.word	0x0500000f


	//   ....[106]....
        /*0780*/ 	.word	0x0500000f


	//   ....[107]....
        /*0784*/ 	.word	0x0500000f


	//   ....[108]....
        /*0788*/ 	.word	0x0500000f


	//   ....[109]....
        /*078c*/ 	.word	0x0500000f


	//   ....[110]....
        /*0790*/ 	.word	0x0500000f


	//   ....[111]....
        /*0794*/ 	.word	0x0500000f


	//   ....[112]....
        /*0798*/ 	.word	0x0500000f


	//   ....[113]....
        /*079c*/ 	.word	0x0500000f


	//   ....[114]....
        /*07a0*/ 	.word	0x0500000f


	//   ....[115]....
        /*07a4*/ 	.word	0x0500000f


	//   ....[116]....
        /*07a8*/ 	.word	0x0500000f


	//   ....[117]....
        /*07ac*/ 	.word	0x0500000f


	//   ....[118]....
        /*07b0*/ 	.word	0x0500000f


	//   ....[119]....
        /*07b4*/ 	.word	0x0500000f


	//   ....[120]....
        /*07b8*/ 	.word	0x0500000f


	//   ....[121]....
        /*07bc*/ 	.word	0x0500000f


	//   ....[122]....
        /*07c0*/ 	.word	0x0500000f


	//   ....[123]....
        /*07c4*/ 	.word	0x0500000f


	//   ....[124]....
        /*07c8*/ 	.word	0x0500000f


	//   ....[125]....
        /*07cc*/ 	.word	0x0500000f


	//   ....[126]....
        /*07d0*/ 	.word	0x0500000f


	//   ....[127]....
        /*07d4*/ 	.word	0x0500000f


	//   ....[128]....
        /*07d8*/ 	.word	0x0500000f


	//   ....[129]....
        /*07dc*/ 	.word	0x0500000f


	//   ....[130]....
        /*07e0*/ 	.word	0x0500000f


	//----- nvinfo : EIATTR_COOP_GROUP_INSTR_OFFSETS
	.align		4
.L_262:
        /*07e4*/ 	.byte	0x04, 0x28
        /*07e6*/ 	.short	(.L_264 - .L_263)


	//   ....[0]....
.L_263:
        /*07e8*/ 	.word	0x00000060


	//   ....[1]....
        /*07ec*/ 	.word	0x00000140


	//   ....[2]....
        /*07f0*/ 	.word	0x00000180


	//   ....[3]....
        /*07f4*/ 	.word	0x00000390


	//   ....[4]....
        /*07f8*/ 	.word	0x000004f0


	//   ....[5]....
        /*07fc*/ 	.word	0x00000610


	//   ....[6]....
        /*0800*/ 	.word	0x00000770


	//   ....[7]....
        /*0804*/ 	.word	0x00001da0


	//   ....[8]....
        /*0808*/ 	.word	0x00003b40


	//   ....[9]....
        /*080c*/ 	.word	0x00004390


	//   ....[10]....
        /*0810*/ 	.word	0x00005ae0


	//   ....[11]....
        /*0814*/ 	.word	0x00005b90


	//   ....[12]....
        /*0818*/ 	.word	0x00005d40


	//   ....[13]....
        /*081c*/ 	.word	0x00005e40


	//   ....[14]....
        /*0820*/ 	.word	0x00006650


	//   ....[15]....
        /*0824*/ 	.word	0x00006bb0


	//   ....[16]....
        /*0828*/ 	.word	0x00008000


	//   ....[17]....
        /*082c*/ 	.word	0x00008060


	//   ....[18]....
        /*0830*/ 	.word	0x00008880


	//   ....[19]....
        /*0834*/ 	.word	0x000089c0


	//   ....[20]....
        /*0838*/ 	.word	0x00009520


	//   ....[21]....
        /*083c*/ 	.word	0x00009560


	//   ....[22]....
        /*0840*/ 	.word	0x00009590


	//   ....[23]....
        /*0844*/ 	.word	0x000095f0


	//   ....[24]....
        /*0848*/ 	.word	0x00009600


	//   ....[25]....
        /*084c*/ 	.word	0x0000add0


	//   ....[26]....
        /*0850*/ 	.word	0x0000b140


	//   ....[27]....
        /*0854*/ 	.word	0x0000b180


	//   ....[28]....
        /*0858*/ 	.word	0x0000b1a0


	//   ....[29]....
        /*085c*/ 	.word	0x0000b1b0


	//   ....[30]....
        /*0860*/ 	.word	0x0000bde0


	//   ....[31]....
        /*0864*/ 	.word	0x0000be10


	//   ....[32]....
        /*0868*/ 	.word	0x0000c0c0


	//   ....[33]....
        /*086c*/ 	.word	0x0000c0e0


	//   ....[34]....
        /*0870*/ 	.word	0x0000c840


	//   ....[35]....
        /*0874*/ 	.word	0x0000c860


	//   ....[36]....
        /*0878*/ 	.word	0x0000d0b0


	//   ....[37]....
        /*087c*/ 	.word	0x0000d0d0


	//   ....[38]....
        /*0880*/ 	.word	0x0000e390


	//   ....[39]....
        /*0884*/ 	.word	0x0000e3c0


	//   ....[40]....
        /*0888*/ 	.word	0x0000e600


	//   ....[41]....
        /*088c*/ 	.word	0x0000e620


	//   ....[42]....
        /*0890*/ 	.word	0x0000e8e0


	//   ....[43]....
        /*0894*/ 	.word	0x0000eaf0


	//   ....[44]....
        /*0898*/ 	.word	0x0000eb20


	//   ....[45]....
        /*089c*/ 	.word	0x0000eb50


	//   ....[46]....
        /*08a0*/ 	.word	0x0000eb80


	//   ....[47]....
        /*08a4*/ 	.word	0x0000ebb0


	//   ....[48]....
        /*08a8*/ 	.word	0x0000ebe0


	//   ....[49]....
        /*08ac*/ 	.word	0x0000ed80


	//   ....[50]....
        /*08b0*/ 	.word	0x0000edb0


	//   ....[51]....
        /*08b4*/ 	.word	0x0000ede0


	//   ....[52]....
        /*08b8*/ 	.word	0x0000ee10


	//   ....[53]....
        /*08bc*/ 	.word	0x0000ee40


	//   ....[54]....
        /*08c0*/ 	.word	0x0000ee70


	//   ....[55]....
        /*08c4*/ 	.word	0x0000ef00


	//   ....[56]....
        /*08c8*/ 	.word	0x0000ef30


	//   ....[57]....
        /*08cc*/ 	.word	0x0000ef40


	//   ....[58]....
        /*08d0*/ 	.word	0x0000eff0


	//   ....[59]....
        /*08d4*/ 	.word	0x00010510


	//   ....[60]....
        /*08d8*/ 	.word	0x00010fa0


	//   ....[61]....
        /*08dc*/ 	.word	0x00010fd0


	//   ....[62]....
        /*08e0*/ 	.word	0x00010ff0


	//   ....[63]....
        /*08e4*/ 	.word	0x000110a0


	//   ....[64]....
        /*08e8*/ 	.word	0x00011130


	//   ....[65]....
        /*08ec*/ 	.word	0x00011150


	//   ....[66]....
        /*08f0*/ 	.word	0x000111e0


	//   ....[67]....
        /*08f4*/ 	.word	0x000111f0


	//   ....[68]....
        /*08f8*/ 	.word	0x00011b80


	//   ....[69]....
        /*08fc*/ 	.word	0x00011c10


	//   ....[70]....
        /*0900*/ 	.word	0x00011c60


	//   ....[71]....
        /*0904*/ 	.word	0x00011d90


	//   ....[72]....
        /*0908*/ 	.word	0x00011f00


	//   ....[73]....
        /*090c*/ 	.word	0x00011f10


	//   ....[74]....
        /*0910*/ 	.word	0x00012070


	//   ....[75]....
        /*0914*/ 	.word	0x00012080


	//   ....[76]....
        /*0918*/ 	.word	0x00015c30


	//   ....[77]....
        /*091c*/ 	.word	0x00015c60


	//   ....[78]....
        /*0920*/ 	.word	0x00015cc0


	//   ....[79]....
        /*0924*/ 	.word	0x00015cf0


	//   ....[80]....
        /*0928*/ 	.word	0x00015d20


	//   ....[81]....
        /*092c*/ 	.word	0x00015d50


	//   ....[82]....
        /*0930*/ 	.word	0x00015d80


	//   ....[83]....
        /*0934*/ 	.word	0x00015db0


	//   ....[84]....
        /*0938*/ 	.word	0x00015f70


	//   ....[85]....
        /*093c*/ 	.word	0x00015fa0


	//   ....[86]....
        /*0940*/ 	.word	0x00015fd0


	//   ....[87]....
        /*0944*/ 	.word	0x00016000


	//   ....[88]....
        /*0948*/ 	.word	0x00016030


	//   ....[89]....
        /*094c*/ 	.word	0x00016060


	//   ....[90]....
        /*0950*/ 	.word	0x00016120


	//   ....[91]....
        /*0954*/ 	.word	0x00016140


	//   ....[92]....
        /*0958*/ 	.word	0x00016150


	//   ....[93]....
        /*095c*/ 	.word	0x000161b0


	//   ....[94]....
        /*0960*/ 	.word	0x000168d0


	//   ....[95]....
        /*0964*/ 	.word	0x00016dc0


	//   ....[96]....
        /*0968*/ 	.word	0x00016f40


	//   ....[97]....
        /*096c*/ 	.word	0x00016fa0


	//   ....[98]....
        /*0970*/ 	.word	0x00017030


	//   ....[99]....
        /*0974*/ 	.word	0x00017080


	//   ....[100]....
        /*0978*/ 	.word	0x000171e0


	//   ....[101]....
        /*097c*/ 	.word	0x00017280


	//   ....[102]....
        /*0980*/ 	.word	0x00017330


	//   ....[103]....
        /*0984*/ 	.word	0x00017410


	//   ....[104]....
        /*0988*/ 	.word	0x000175d0


	//   ....[105]....
        /*098c*/ 	.word	0x000176b0


	//   ....[106]....
        /*0990*/ 	.word	0x00017940


	//   ....[107]....
        /*0994*/ 	.word	0x00017a40


	//   ....[108]....
        /*0998*/ 	.word	0x00017c10


	//   ....[109]....
        /*099c*/ 	.word	0x00017cd0


	//   ....[110]....
        /*09a0*/ 	.word	0x00017ef0


	//   ....[111]....
        /*09a4*/ 	.word	0x00017f40


	//   ....[112]....
        /*09a8*/ 	.word	0x00018270


	//   ....[113]....
        /*09ac*/ 	.word	0x00018310


	//   ....[114]....
        /*09b0*/ 	.word	0x000184a0


	//   ....[115]....
        /*09b4*/ 	.word	0x00018520


	//   ....[116]....
        /*09b8*/ 	.word	0x000185a0


	//   ....[117]....
        /*09bc*/ 	.word	0x00018620


	//   ....[118]....
        /*09c0*/ 	.word	0x000186a0


	//   ....[119]....
        /*09c4*/ 	.word	0x00018730


	//   ....[120]....
        /*09c8*/ 	.word	0x000187d0


	//   ....[121]....
        /*09cc*/ 	.word	0x00018880


	//   ....[122]....
        /*09d0*/ 	.word	0x00018900


	//   ....[123]....
        /*09d4*/ 	.word	0x00018980


	//   ....[124]....
        /*09d8*/ 	.word	0x00018a00


	//   ....[125]....
        /*09dc*/ 	.word	0x00018a90


	//   ....[126]....
        /*09e0*/ 	.word	0x00018b10


	//   ....[127]....
        /*09e4*/ 	.word	0x00018bb0


	//   ....[128]....
        /*09e8*/ 	.word	0x00018c00


	//   ....[129]....
        /*09ec*/ 	.word	0x00018c90


	//   ....[130]....
        /*09f0*/ 	.word	0x00018dc0


	//----- nvinfo : EIATTR_REG_RECONFIG
	.align		4
.L_264:
        /*09f4*/ 	.byte	0x01, 0x54
	.zero		2


	//----- nvinfo : EIATTR_SYSCALL_OFFSETS
	.align		4
        /*09f8*/ 	.byte	0x04, 0x46
        /*09fa*/ 	.short	(.L_266 - .L_265)


	//   ....[0]....
.L_265:
        /*09fc*/ 	.word	0x00003d00


	//   ....[1]....
        /*0a00*/ 	.word	0x00010130


	//   ....[2]....
        /*0a04*/ 	.word	0x00010280


	//   ....[3]....
        /*0a08*/ 	.word	0x00010380


	//   ....[4]....
        /*0a0c*/ 	.word	0x00010bc0


	//   ....[5]....
        /*0a10*/ 	.word	0x00011500


	//----- nvinfo : EIATTR_MBARRIER_INSTR_OFFSETS
	.align		4
.L_266:
        /*0a14*/ 	.byte	0x04, 0x39
        /*0a16*/ 	.short	(.L_268 - .L_267)


	//   ....[0]....
.L_267:
        /*0a18*/ 	.word	0x00000270
        /*0a1c*/ 	.word	0x000000ff
        /*0a20*/ 	.word	0x00038800
        /*0a24*/ 	.short	0x0100
        /*0a26*/ 	.byte	0x08
	.zero		1


	//   ....[1]....
        /*0a28*/ 	.word	0x00000280
        /*0a2c*/ 	.word	0x000000ff
        /*0a30*/ 	.word	0x00038810
        /*0a34*/ 	.short	0x0100
        /*0a36*/ 	.byte	0x08
	.zero		1


	//   ....[2]....
        /*0a38*/ 	.word	0x00000290
        /*0a3c*/ 	.word	0x000000ff
        /*0a40*/ 	.word	0x00038820
        /*0a44*/ 	.short	0x0100
        /*0a46*/ 	.byte	0x08
	.zero		1


	//   ....[3]....
        /*0a48*/ 	.word	0x00000340
        /*0a4c*/ 	.word	0x000000ff
        /*0a50*/ 	.word	0x00038830
        /*0a54*/ 	.short	0x0100
        /*0a56*/ 	.byte	0x06
	.zero		1


	//   ....[4]....
        /*0a58*/ 	.word	0x00000350
        /*0a5c*/ 	.word	0x000000ff
        /*0a60*/ 	.word	0x00038840
        /*0a64*/ 	.short	0x0100
        /*0a66*/ 	.byte	0x06
	.zero		1


	//   ....[5]....
        /*0a68*/ 	.word	0x00000360
        /*0a6c*/ 	.word	0x000000ff
        /*0a70*/ 	.word	0x00038838
        /*0a74*/ 	.short	0x0100
        /*0a76*/ 	.byte	0x06
	.zero		1


	//   ....[6]....
        /*0a78*/ 	.word	0x00000370
        /*0a7c*/ 	.word	0x000000ff
        /*0a80*/ 	.word	0x00038848
        /*0a84*/ 	.short	0x0100
        /*0a86*/ 	.byte	0x06
	.zero		1


	//   ....[7]....
        /*0a88*/ 	.word	0x000004a0
        /*0a8c*/ 	.word	0x000000ff
        /*0a90*/ 	.word	0x00038850
        /*0a94*/ 	.short	0x0100
        /*0a96*/ 	.byte	0x08
	.zero		1


	//   ....[8]....
        /*0a98*/ 	.word	0x000004b0
        /*0a9c*/ 	.word	0x000000ff
        /*0aa0*/ 	.word	0x00038860
        /*0aa4*/ 	.short	0x0100
        /*0aa6*/ 	.byte	0x08
	.zero		1


	//   ....[9]....
        /*0aa8*/ 	.word	0x000004c0
        /*0aac*/ 	.word	0x000000ff
        /*0ab0*/ 	.word	0x00038858
        /*0ab4*/ 	.short	0x0100
        /*0ab6*/ 	.byte	0x08
	.zero		1


	//   ....[10]....
        /*0ab8*/ 	.word	0x000004d0
        /*0abc*/ 	.word	0x000000ff
        /*0ac0*/ 	.word	0x00038868
        /*0ac4*/ 	.short	0x0100
        /*0ac6*/ 	.byte	0x08
	.zero		1


	//   ....[11]....
        /*0ac8*/ 	.word	0x000005c0
        /*0acc*/ 	.word	0x000000ff
        /*0ad0*/ 	.word	0x00038870
        /*0ad4*/ 	.short	0x0100
        /*0ad6*/ 	.byte	0x06
	.zero		1


	//   ....[12]....
        /*0ad8*/ 	.word	0x000005d0
        /*0adc*/ 	.word	0x000000ff
        /*0ae0*/ 	.word	0x00038880
        /*0ae4*/ 	.short	0x0100
        /*0ae6*/ 	.byte	0x06
	.zero		1


	//   ....[13]....
        /*0ae8*/ 	.word	0x000005e0
        /*0aec*/ 	.word	0x000000ff
        /*0af0*/ 	.word	0x00038878
        /*0af4*/ 	.short	0x0100
        /*0af6*/ 	.byte	0x06
	.zero		1


	//   ....[14]....
        /*0af8*/ 	.word	0x000005f0
        /*0afc*/ 	.word	0x000000ff
        /*0b00*/ 	.word	0x00038888
        /*0b04*/ 	.short	0x0100
        /*0b06*/ 	.byte	0x06
	.zero		1


	//   ....[15]....
        /*0b08*/ 	.word	0x00000720
        /*0b0c*/ 	.word	0x000000ff
        /*0b10*/ 	.word	0x00038890
        /*0b14*/ 	.short	0x0100
        /*0b16*/ 	.byte	0x08
	.zero		1


	//   ....[16]....
        /*0b18*/ 	.word	0x00000730
        /*0b1c*/ 	.word	0x000000ff
        /*0b20*/ 	.word	0x000388a0
        /*0b24*/ 	.short	0x0100
        /*0b26*/ 	.byte	0x08
	.zero		1


	//   ....[17]....
        /*0b28*/ 	.word	0x00000740
        /*0b2c*/ 	.word	0x000000ff
        /*0b30*/ 	.word	0x00038898
        /*0b34*/ 	.short	0x0100
        /*0b36*/ 	.byte	0x08
	.zero		1


	//   ....[18]....
        /*0b38*/ 	.word	0x00000750
        /*0b3c*/ 	.word	0x000000ff
        /*0b40*/ 	.word	0x000388a8
        /*0b44*/ 	.short	0x0100
        /*0b46*/ 	.byte	0x08
	.zero		1


	//   ....[19]....
        /*0b48*/ 	.word	0x00000880
        /*0b4c*/ 	.word	0x000000ff
        /*0b50*/ 	.word	0x000388b0
        /*0b54*/ 	.short	0x0100
        /*0b56*/ 	.byte	0x08
	.zero		1


	//   ....[20]....
        /*0b58*/ 	.word	0x00000890
        /*0b5c*/ 	.word	0x000000ff
        /*0b60*/ 	.word	0x000388c0
        /*0b64*/ 	.short	0x0100
        /*0b66*/ 	.byte	0x08
	.zero		1


	//   ....[21]....
        /*0b68*/ 	.word	0x000008a0
        /*0b6c*/ 	.word	0x000000ff
        /*0b70*/ 	.word	0x000388b8
        /*0b74*/ 	.short	0x0100
        /*0b76*/ 	.byte	0x08
	.zero		1


	//   ....[22]....
        /*0b78*/ 	.word	0x000008b0
        /*0b7c*/ 	.word	0x000000ff
        /*0b80*/ 	.word	0x000388c8
        /*0b84*/ 	.short	0x0100
        /*0b86*/ 	.byte	0x08
	.zero		1


	//   ....[23]....
        /*0b88*/ 	.word	0x00002110
        /*0b8c*/ 	.word	0x00000003
        /*0b90*/ 	.word	0x00000000
        /*0b94*/ 	.short	0x0101
        /*0b96*/ 	.byte	0x3f
	.zero		1


	//   ....[24]....
        /*0b98*/ 	.word	0x00002be0
        /*0b9c*/ 	.word	0x00000003
        /*0ba0*/ 	.word	0x00000000
        /*0ba4*/ 	.short	0x0101
        /*0ba6*/ 	.byte	0x3f
	.zero		1


	//   ....[25]....
        /*0ba8*/ 	.word	0x00003d70
        /*0bac*/ 	.word	0x000000ff
        /*0bb0*/ 	.word	0x00038800
        /*0bb4*/ 	.short	0x010a
        /*0bb6*/ 	.byte	0x29
	.zero		1


	//   ....[26]....
        /*0bb8*/ 	.word	0x00003e00
        /*0bbc*/ 	.word	0x00000004
        /*0bc0*/ 	.word	0x00038830
        /*0bc4*/ 	.short	0x010a
        /*0bc6*/ 	.byte	0x3f
	.zero		1


	//   ....[27]....
        /*0bc8*/ 	.word	0x00003e40
        /*0bcc*/ 	.word	0x00000004
        /*0bd0*/ 	.word	0x00038830
        /*0bd4*/ 	.short	0x010a
        /*0bd6*/ 	.byte	0x3f
	.zero		1


	//   ....[28]....
        /*0bd8*/ 	.word	0x000040c0
        /*0bdc*/ 	.word	0x000000ff
        /*0be0*/ 	.word	0x00038810
        /*0be4*/ 	.short	0x010a
        /*0be6*/ 	.byte	0x29
	.zero		1


	//   ....[29]....
        /*0be8*/ 	.word	0x00004100
        /*0bec*/ 	.word	0x00000004
        /*0bf0*/ 	.word	0x00038850
        /*0bf4*/ 	.short	0x010a
        /*0bf6*/ 	.byte	0x3f
	.zero		1


	//   ....[30]....
        /*0bf8*/ 	.word	0x00004140
        /*0bfc*/ 	.word	0x00000004
        /*0c00*/ 	.word	0x00038850
        /*0c04*/ 	.short	0x010a
        /*0c06*/ 	.byte	0x3f
	.zero		1


	//   ....[31]....
        /*0c08*/ 	.word	0x00006070
        /*0c0c*/ 	.word	0x00000003
        /*0c10*/ 	.word	0x00000000
        /*0c14*/ 	.short	0x0101
        /*0c16*/ 	.byte	0x3f
	.zero		1


	//   ....[32]....
        /*0c18*/ 	.word	0x00006670
        /*0c1c*/ 	.word	0x00000004
        /*0c20*/ 	.word	0x00000000
        /*0c24*/ 	.short	0x0101
        /*0c26*/ 	.byte	0x3f
	.zero		1


	//   ....[33]....
        /*0c28*/ 	.word	0x000067a0
        /*0c2c*/ 	.word	0x000000ff
        /*0c30*/ 	.word	0x00038830
        /*0c34*/ 	.short	0x010a
        /*0c36*/ 	.byte	0x05
	.zero		1


	//   ....[34]....
        /*0c38*/ 	.word	0x000067e0
        /*0c3c*/ 	.word	0x000000ff
        /*0c40*/ 	.word	0x00038830
        /*0c44*/ 	.short	0x010a
        /*0c46*/ 	.byte	0x05
	.zero		1


	//   ....[35]....
        /*0c48*/ 	.word	0x000069f0
        /*0c4c*/ 	.word	0x000000ff
        /*0c50*/ 	.word	0x00038850
        /*0c54*/ 	.short	0x010a
        /*0c56*/ 	.byte	0x05
	.zero		1


	//   ....[36]....
        /*0c58*/ 	.word	0x00006a30
        /*0c5c*/ 	.word	0x000000ff
        /*0c60*/ 	.word	0x00038850
        /*0c64*/ 	.short	0x010a
        /*0c66*/ 	.byte	0x05
	.zero		1


	//   ....[37]....
        /*0c68*/ 	.word	0x000083f0
        /*0c6c*/ 	.word	0x00000007
        /*0c70*/ 	.word	0x00000000
        /*0c74*/ 	.short	0x0101
        /*0c76*/ 	.byte	0x3f
	.zero		1


	//   ....[38]....
        /*0c78*/ 	.word	0x00009540
        /*0c7c*/ 	.word	0x0000000f
        /*0c80*/ 	.word	0x00000000
        /*0c84*/ 	.short	0x0101
        /*0c86*/ 	.byte	0x3f
	.zero		1


	//   ....[39]....
        /*0c88*/ 	.word	0x0000be00
        /*0c8c*/ 	.word	0x000000ff
        /*0c90*/ 	.word	0x00000000
        /*0c94*/ 	.short	0x0101
        /*0c96*/ 	.byte	0x07
	.zero		1


	//   ....[40]....
        /*0c98*/ 	.word	0x0000c7c0
        /*0c9c*/ 	.word	0x000000ff
        /*0ca0*/ 	.word	0x00000000
        /*0ca4*/ 	.short	0x0101
        /*0ca6*/ 	.byte	0x07
	.zero		1


	//   ....[41]....
        /*0ca8*/ 	.word	0x00010770
        /*0cac*/ 	.word	0x00000000
        /*0cb0*/ 	.word	0x00038840
        /*0cb4*/ 	.short	0x010a
        /*0cb6*/ 	.byte	0x3f
	.zero		1


	//   ....[42]....
        /*0cb8*/ 	.word	0x000112b0
        /*0cbc*/ 	.word	0x00000012
        /*0cc0*/ 	.word	0x00038800
        /*0cc4*/ 	.short	0x0107
        /*0cc6*/ 	.byte	0x3f
	.zero		1


	//   ....[43]....
        /*0cc8*/ 	.word	0x00011350
        /*0ccc*/ 	.word	0x00000012
        /*0cd0*/ 	.word	0x00038800
        /*0cd4*/ 	.short	0x0101
        /*0cd6*/ 	.byte	0x3f
	.zero		1


	//   ....[44]....
        /*0cd8*/ 	.word	0x00012280
        /*0cdc*/ 	.word	0x00000012
        /*0ce0*/ 	.word	0x00038810
        /*0ce4*/ 	.short	0x0107
        /*0ce6*/ 	.byte	0x3f
	.zero		1


	//   ....[45]....
        /*0ce8*/ 	.word	0x00012380
        /*0cec*/ 	.word	0x00000012
        /*0cf0*/ 	.word	0x00038810
        /*0cf4*/ 	.short	0x0101
        /*0cf6*/ 	.byte	0x3f
	.zero		1


	//   ....[46]....
        /*0cf8*/ 	.word	0x000123a0
        /*0cfc*/ 	.word	0x00000012
        /*0d00*/ 	.word	0x00038820
        /*0d04*/ 	.short	0x010a
        /*0d06*/ 	.byte	0x3f
	.zero		1


	//   ....[47]....
        /*0d08*/ 	.word	0x00012480
        /*0d0c*/ 	.word	0x00000000
        /*0d10*/ 	.word	0x00038860
        /*0d14*/ 	.short	0x010a
        /*0d16*/ 	.byte	0x3f
	.zero		1


	//   ....[48]....
        /*0d18*/ 	.word	0x00013110
        /*0d1c*/ 	.word	0x00000003
        /*0d20*/ 	.word	0x00038840
        /*0d24*/ 	.short	0x010a
        /*0d26*/ 	.byte	0x3f
	.zero		1


	//   ....[49]....
        /*0d28*/ 	.word	0x00013370
        /*0d2c*/ 	.word	0x00000003
        /*0d30*/ 	.word	0x00038860
        /*0d34*/ 	.short	0x010a
        /*0d36*/ 	.byte	0x3f
	.zero		1


	//   ....[50]....
        /*0d38*/ 	.word	0x00013f30
        /*0d3c*/ 	.word	0x00000004
        /*0d40*/ 	.word	0x00038840
        /*0d44*/ 	.short	0x010a
        /*0d46*/ 	.byte	0x3f
	.zero		1


	//   ....[51]....
        /*0d48*/ 	.word	0x00014180
        /*0d4c*/ 	.word	0x00000004
        /*0d50*/ 	.word	0x00038860
        /*0d54*/ 	.short	0x010a
        /*0d56*/ 	.byte	0x3f
	.zero		1


	//   ....[52]....
        /*0d58*/ 	.word	0x00014cc0
        /*0d5c*/ 	.word	0x00000004
        /*0d60*/ 	.word	0x00038840
        /*0d64*/ 	.short	0x010a
        /*0d66*/ 	.byte	0x3f
	.zero		1


	//   ....[53]....
        /*0d68*/ 	.word	0x00014f20
        /*0d6c*/ 	.word	0x00000004
        /*0d70*/ 	.word	0x00038860
        /*0d74*/ 	.short	0x010a
        /*0d76*/ 	.byte	0x3f
	.zero		1


	//   ....[54]....
        /*0d78*/ 	.word	0x00016850
        /*0d7c*/ 	.word	0x00000009
        /*0d80*/ 	.word	0x00038820
        /*0d84*/ 	.short	0x010a
        /*0d86*/ 	.byte	0x3f
	.zero		1


	//   ....[55]....
        /*0d88*/ 	.word	0x000169c0
        /*0d8c*/ 	.word	0x00000005
        /*0d90*/ 	.word	0x00000000
        /*0d94*/ 	.short	0x010a
        /*0d96*/ 	.byte	0x3f
	.zero		1


	//   ....[56]....
        /*0d98*/ 	.word	0x00016a40
        /*0d9c*/ 	.word	0x00000007
        /*0da0*/ 	.word	0x00000000
        /*0da4*/ 	.short	0x010a
        /*0da6*/ 	.byte	0x3f
	.zero		1


	//   ....[57]....
        /*0da8*/ 	.word	0x00016a80
        /*0dac*/ 	.word	0x00000005
        /*0db0*/ 	.word	0x00000000
        /*0db4*/ 	.short	0x010a
        /*0db6*/ 	.byte	0x3f
	.zero		1


	//   ....[58]....
        /*0db8*/ 	.word	0x00016ab0
        /*0dbc*/ 	.word	0x00000003
        /*0dc0*/ 	.word	0x00000000
        /*0dc4*/ 	.short	0x010a
        /*0dc6*/ 	.byte	0x3f
	.zero		1


	//   ....[59]....
        /*0dc8*/ 	.word	0x00016b20
        /*0dcc*/ 	.word	0x00000000
        /*0dd0*/ 	.word	0x00038800
        /*0dd4*/ 	.short	0x010a
        /*0dd6*/ 	.byte	0x3f
	.zero		1


	//   ....[60]....
        /*0dd8*/ 	.word	0x00016b70
        /*0ddc*/ 	.word	0x00000004
        /*0de0*/ 	.word	0x00038830
        /*0de4*/ 	.short	0x010a
        /*0de6*/ 	.byte	0x3f
	.zero		1


	//   ....[61]....
        /*0de8*/ 	.word	0x00016bd0
        /*0dec*/ 	.word	0x00000006
        /*0df0*/ 	.word	0x00038810
        /*0df4*/ 	.short	0x010a
        /*0df6*/ 	.byte	0x3f
	.zero		1


	//   ....[62]....
        /*0df8*/ 	.word	0x00016c20
        /*0dfc*/ 	.word	0x00000004
        /*0e00*/ 	.word	0x00038850
        /*0e04*/ 	.short	0x010a
        /*0e06*/ 	.byte	0x3f
	.zero		1


	//   ....[63]....
        /*0e08*/ 	.word	0x00016c80
        /*0e0c*/ 	.word	0x00000007
        /*0e10*/ 	.word	0x00038830
        /*0e14*/ 	.short	0x010a
        /*0e16*/ 	.byte	0x3f
	.zero		1


	//   ....[64]....
        /*0e18*/ 	.word	0x00016ce0
        /*0e1c*/ 	.word	0x00000007
        /*0e20*/ 	.word	0x00038850
        /*0e24*/ 	.short	0x010a
        /*0e26*/ 	.byte	0x3f
	.zero		1


	//   ....[65]....
        /*0e28*/ 	.word	0x00016e80
        /*0e2c*/ 	.word	0x00000000
        /*0e30*/ 	.word	0x00038840
        /*0e34*/ 	.short	0x010a
        /*0e36*/ 	.byte	0x3f
	.zero		1


	//   ....[66]....
        /*0e38*/ 	.word	0x00017f80
        /*0e3c*/ 	.word	0x00000012
        /*0e40*/ 	.word	0x00038820
        /*0e44*/ 	.short	0x010a
        /*0e46*/ 	.byte	0x3f
	.zero		1


	//   ....[67]....
        /*0e48*/ 	.word	0x00017fd0
        /*0e4c*/ 	.word	0x00000000
        /*0e50*/ 	.word	0x00038860
        /*0e54*/ 	.short	0x010a
        /*0e56*/ 	.byte	0x3f
	.zero		1


	//   ....[68]....
        /*0e58*/ 	.word	0x00018020
        /*0e5c*/ 	.word	0x00000003
        /*0e60*/ 	.word	0x00038840
        /*0e64*/ 	.short	0x010a
        /*0e66*/ 	.byte	0x3f
	.zero		1


	//   ....[69]....
        /*0e68*/ 	.word	0x00018070
        /*0e6c*/ 	.word	0x00000003
        /*0e70*/ 	.word	0x00038860
        /*0e74*/ 	.short	0x010a
        /*0e76*/ 	.byte	0x3f
	.zero		1


	//   ....[70]....
        /*0e78*/ 	.word	0x000180c0
        /*0e7c*/ 	.word	0x00000004
        /*0e80*/ 	.word	0x00038840
        /*0e84*/ 	.short	0x010a
        /*0e86*/ 	.byte	0x3f
	.zero		1


	//   ....[71]....
        /*0e88*/ 	.word	0x00018110
        /*0e8c*/ 	.word	0x00000004
        /*0e90*/ 	.word	0x00038860
        /*0e94*/ 	.short	0x010a
        /*0e96*/ 	.byte	0x3f
	.zero		1


	//   ....[72]....
        /*0e98*/ 	.word	0x00018160
        /*0e9c*/ 	.word	0x00000004
        /*0ea0*/ 	.word	0x00038840
        /*0ea4*/ 	.short	0x010a
        /*0ea6*/ 	.byte	0x3f
	.zero		1


	//   ....[73]....
        /*0ea8*/ 	.word	0x000181b0
        /*0eac*/ 	.word	0x00000004
        /*0eb0*/ 	.word	0x00038860
        /*0eb4*/ 	.short	0x010a
        /*0eb6*/ 	.byte	0x3f
	.zero		1


	//   ....[74]....
        /*0eb8*/ 	.word	0x00018ce0
        /*0ebc*/ 	.word	0x00000009
        /*0ec0*/ 	.word	0x00038820
        /*0ec4*/ 	.short	0x010a
        /*0ec6*/ 	.byte	0x3f
	.zero		1


	//   ....[75]....
        /*0ec8*/ 	.word	0x00018e80
        /*0ecc*/ 	.word	0x00000005
        /*0ed0*/ 	.word	0x00000000
        /*0ed4*/ 	.short	0x010a
        /*0ed6*/ 	.byte	0x3f
	.zero		1


	//   ....[76]....
        /*0ed8*/ 	.word	0x00018ed0
        /*0edc*/ 	.word	0x00000007
        /*0ee0*/ 	.word	0x00000000
        /*0ee4*/ 	.short	0x010a
        /*0ee6*/ 	.byte	0x3f
	.zero		1


	//   ....[77]....
        /*0ee8*/ 	.word	0x00018f20
        /*0eec*/ 	.word	0x00000005
        /*0ef0*/ 	.word	0x00000000
        /*0ef4*/ 	.short	0x010a
        /*0ef6*/ 	.byte	0x3f
	.zero		1


	//----- nvinfo : EIATTR_NUM_MBARRIERS
	.align		4
.L_268:
        /*0ef8*/ 	.byte	0x03, 0x38
        /*0efa*/ 	.short	0x0017


	//----- nvinfo : EIATTR_EXIT_INSTR_OFFSETS
	.align		4
        /*0efc*/ 	.byte	0x04, 0x1c
        /*0efe*/ 	.short	(.L_270 - .L_269)


	//   ....[0]....
.L_269:
        /*0f00*/ 	.word	0x00000a30


	//   ....[1]....
        /*0f04*/ 	.word	0x0000e880


	//   ....[2]....
        /*0f08*/ 	.word	0x00016b00


	//----- nvinfo : EIATTR_MAX_THREADS
	.align		4
.L_270:
        /*0f0c*/ 	.byte	0x04, 0x05
        /*0f0e*/ 	.short	(.L_272 - .L_271)
.L_271:
        /*0f10*/ 	.word	0x00000180
        /*0f14*/ 	.word	0x00000001
        /*0f18*/ 	.word	0x00000001


	//----- nvinfo : EIATTR_CRS_STACK_SIZE
	.align		4
.L_272:
        /*0f1c*/ 	.byte	0x04, 0x1e
        /*0f1e*/ 	.short	(.L_274 - .L_273)
.L_273:
        /*0f20*/ 	.word	0x00000000


	//----- nvinfo : EIATTR_CBANK_PARAM_SIZE
	.align		4
.L_274:
        /*0f24*/ 	.byte	0x03, 0x19
        /*0f26*/ 	.short	0x0bf0


	//----- nvinfo : EIATTR_PARAM_CBANK
	.align		4
        /*0f28*/ 	.byte	0x04, 0x0a
        /*0f2a*/ 	.short	(.L_276 - .L_275)
	.align		4
.L_275:
        /*0f2c*/ 	.word	index@(.nv.constant0._ZN7cutlass13device_kernelIN5flash11enable_sm90INS1_16FlashAttnFwdSm90INS1_25CollectiveMainloopFwdSm90ILi2EN4cute5tupleIJNS5_1CILi1EEES8_S8_EEENS6_IJNS7_ILi64EEESA_SA_EEELi512ENS_6half_tEfNS_4arch4Sm90ELb0ELb0ELb1ELb1ELb0ELb0ELb1ELb0ELb0ELb1ELb1ELb0EEENS1_21CollectiveEpilogueFwdINS6_IJSA_NS7_ILi512EEESA_EEES9_SC_SE_Li256ELb1ELb1ELb1ELb0EEENS1_36VarlenDynamicPersistentTileSchedulerILi64ELi64ELi256ELi128ELb1ELb1ELb1ELb0ELb1ELb1EEEEEEEEEvNT_6ParamsE)
        /*0f30*/ 	.short	0x0210
        /*0f32*/ 	.short	0x0bf0


	//----- nvinfo : EIATTR_SW_WAR
	.align		4
.L_276:
        /*0f34*/ 	.byte	0x04, 0x36
        /*0f36*/ 	.short	(.L_278 - .L_277)
.L_277:
        /*0f38*/ 	.word	0x00000008
.L_278:


//--------------------- .nv.info._ZN7cutlass13device_kernelIN5flash11enable_sm90INS1_16FlashAttnFwdSm90INS1_25CollectiveMainloopFwdSm90ILi2EN4cute5tupleIJNS5_1CILi1EEES8_S8_EEENS6_IJNS7_ILi64EEESA_SA_EEELi512ENS_6half_tEfNS_4arch4Sm90ELb0ELb0ELb1ELb1ELb0ELb1ELb1ELb0ELb0ELb1ELb1ELb0EEENS1_21CollectiveEpilogueFwdINS6_IJSA_NS7_ILi512EEESA_EEES9_SC_SE_Li256ELb1ELb1ELb1ELb0EEENS1_36VarlenDynamicPersistentTileSchedulerILi64ELi64ELi256ELi128ELb1ELb1ELb1ELb0ELb1ELb1EEEEEEEEEvNT_6ParamsE --------------------------
	.section	.nv.info._ZN7cutlass13device_kernelIN5flash11enable_sm90INS1_16FlashAttnFwdSm90INS1_25CollectiveMainloopFwdSm90ILi2EN4cute5tupleIJNS5_1CILi1EEES8_S8_EEENS6_IJNS7_ILi64EEESA_SA_EEELi512ENS_6half_tEfNS_4arch4Sm90ELb0ELb0ELb1ELb1ELb0ELb1ELb1ELb0ELb0ELb1ELb1ELb0EEENS1_21CollectiveEpilogueFwdINS6_IJSA_NS7_ILi512EEESA_EEES9_SC_SE_Li256ELb1ELb1ELb1ELb0EEENS1_36VarlenDynamicPersistentTileSchedulerILi64ELi64ELi256ELi128ELb1ELb1ELb1ELb0ELb1ELb1EEEEEEEEEvNT_6ParamsE,"",@"SHT_CUDA_INFO"
	.sectionflags	@""
	.align	4


	//----- nvinfo : EIATTR_CUDA_API_VERSION
	.align		4
        /*0000*/ 	.byte	0x04, 0x37
        /*0002*/ 	.short	(.L_280 - .L_279)
.L_279:
        /*0004*/ 	.word	0x00000082


	//----- nvinfo : EIATTR_KPARAM_INFO
	.align		4
.L_280:
        /*0008*/ 	.byte	0x04, 0x17
        /*000a*/ 	.short	(.L_282 - .L_281)
.L_281:
        /*000c*/ 	.word	0x00000000
        /*0010*/ 	.short	0x0000
        /*0012*/ 	.short	0x0070
        /*0014*/ 	.byte	0x00, 0xf0, 0x01, 0x2e


	//----- nvinfo : EIATTR_SPARSE_MMA_MASK
	.align		4
.L_282:
        /*0018*/ 	.byte	0x03, 0x50
        /*001a*/ 	.short	0x0000


	//----- nvinfo : EIATTR_MAXREG_COUNT
	.align		4
        /*001c*/ 	.byte	0x03, 0x1b
        /*001e*/ 	.short	0x00a8


	//----- nvinfo : EIATTR_NUM_BARRIERS
	.align		4
        /*0020*/ 	.byte	0x02, 0x4c
        /*0022*/ 	.byte	0x10
	.zero		1


	//----- nvinfo : EIATTR_EXTERNS
	.align		4
        /*0024*/ 	.byte	0x04, 0x0f
        /*0026*/ 	.short	(.L_284 - .L_283)


	//   ....[0]....
	.align		4
.L_283:
        /*0028*/ 	.word	index@(__assertfail)


	//----- nvinfo : EIATTR_ANNOTATIONS
	.align		4
.L_284:
        /*002c*/ 	.byte	0x04, 0x55
        /*002e*/ 	.short	(.L_286 - .L_285)


	//   ....[0]....
.L_285:
        /* <DEDUP_REMOVED lines=107> */


	//----- nvinfo : EIATTR_MERCURY_ISA_VERSION
	.align		4
.L_286:
        /*06d0*/ 	.byte	0x03, 0x5f
        /*06d2*/ 	.short	0x0101


	//----- nvinfo : EIATTR_UNUSED_LOAD_BYTE_OFFSET
	.align		4
        /*06d4*/ 	.byte	0x04, 0x44
        /*06d6*/ 	.short	(.L_288 - .L_287)


	//   ....[0]....
.L_287:
        /*06d8*/ 	.word	0x00000ab0
        /*06dc*/ 	.word	0x0000fff0


	//   ....[1]....
        /*06e0*/ 	.word	0x000108d0
        /*06e4*/ 	.word	0x0000fff0


	//----- nvinfo : EIATTR_INT_WARP_WIDE_INSTR_OFFSETS
	.align		4
.L_288:
        /*06e8*/ 	.byte	0x04, 0x31
        /*06ea*/ 	.short	(.L_290 - .L_289)


	//   ....[0]....
.L_289:
        /*06ec*/ 	.word	0x00000190


	//   ....[1]....
        /*06f0*/ 	.word	0x000001d0


	//   ....[2]....
        /*06f4*/ 	.word	0x00000240


	//   ....[3]....
        /*06f8*/ 	.word	0x00000250


	//   ....[4]....
        /*06fc*/ 	.word	0x000187b0


	//   ....[5]....
        /*0700*/ 	.word	0x00018810


	//   ....[6]....
        /*0704*/ 	.word	0x0001e1a0


	//   ....[7]....
        /*0708*/ 	.word	0x0001e200


	//----- nvinfo : EIATTR_COOP_GROUP_MASK_REGIDS
	.align		4
.L_290:
        /*070c*/ 	.byte	0x04, 0x29
        /*070e*/ 	.short	(.L_292 - .L_291)


	//   ....[0]....
.L_291:
        /*0710*/ 	.word	0xffffffff


	//   ....[1]....
        /*0714*/ 	.word	0xffffffff


	//   ....[2]....
        /*0718*/ 	.word	0xffffffff


	//   ....[3]....
        /*071c*/ 	.word	0xffffffff


	//   ....[4]....
        /*0720*/ 	.word	0xffffffff


	//   ....[5]....
        /*0724*/ 	.word	0xffffffff


	//   ....[6]....
        /*0728*/ 	.word	0xffffffff


	//   ....[7]....
        /*072c*/ 	.word	0xffffffff


	//   ....[8]....
        /*0730*/ 	.word	0xffffffff


	//   ....[9]....
        /*0734*/ 	.word	0xffffffff


	//   ....[10]....
        /*0738*/ 	.word	0xffffffff


	//   ....[11]....
        /*073c*/ 	.word	0xffffffff


	//   ....[12]....
        /*0740*/ 	.word	0xffffffff


	//   ....[13]....
        /*0744*/ 	.word	0xffffffff


	//   ....[14]....
        /*0748*/ 	.word	0xffffffff


	//   ....[15]....
        /*074c*/ 	.word	0xffffffff


	//   ....[16]....
        /*0750*/ 	.word	0xffffffff


	//   ....[17]....
        /*0754*/ 	.word	0xffffffff


	//   ....[18]....
        /*0758*/ 	.word	0xffffffff


	//   ....[19]....
        /*075c*/ 	.word	0xffffffff


	//   ....[20]....
        /*0760*/ 	.word	0xffffffff


	//   ....[21]....
        /*0764*/ 	.word	0xffffffff


	//   ....[22]....
        /*0768*/ 	.word	0xffffffff


	//   ....[23]....
        /*076c*/ 	.word	0xffffffff


	//   ....[24]....
        /*0770*/ 	.word	0xffffffff


	//   ....[25]....
        /*0774*/ 	.word	0xffffffff


	//   ....[26]....
        /*0778*/ 	.word	0xffffffff


	//   ....[27]....
        /*077c*/ 	.word	0xffffffff


	//   ....[28]....
        /*0780*/ 	.word	0xffffffff


	//   ....[29]....
        /*0784*/ 	.word	0xffffffff


	//   ....[30]....
        /*0788*/ 	.word	0xffffffff


	//   ....[31]....
        /*078c*/ 	.word	0xffffffff


	//   ....[32]....
        /*0790*/ 	.word	0xffffffff


	//   ....[33]....
        /*0794*/ 	.word	0xffffffff


	//   ....[34]....
        /*0798*/ 	.word	0xffffffff


	//   ....[35]....
        /*079c*/ 	.word	0xffffffff


	//   ....[36]....
        /*07a0*/ 	.word	0xffffffff


	//   ....[37]....
        /*07a4*/ 	.word	0xffffffff


	//   ....[38]....
        /*07a8*/ 	.word	0xffffffff


	//   ....[39]....
        /*07ac*/ 	.word	0xffffffff


	//   ....[40]....
        /*07b0*/ 	.word	0xffffffff


	//   ....[41]....
        /*07b4*/ 	.word	0xffffffff


	//   ....[42]....
        /*07b8*/ 	.word	0xffffffff


	//   ....[43]....
        /*07bc*/ 	.word	0xffffffff


	//   ....[44]....
        /*07c0*/ 	.word	0xffffffff


	//   ....[45]....
        /*07c4*/ 	.word	0xffffffff


	//   ....[46]....
        /*07c8*/ 	.word	0xffffffff


	//   ....[47]....
        /*07cc*/ 	.word	0xffffffff


	//   ....[48]....
        /*07d0*/ 	.word	0xffffffff


	//   ....[49]....
        /*07d4*/ 	.word	0xffffffff


	//   ....[50]....
        /*07d8*/ 	.word	0xffffffff


	//   ....[51]....
        /*07dc*/ 	.word	0xffffffff


	//   ....[52]....
        /*07e0*/ 	.word	0xffffffff


	//   ....[53]....
        /*07e4*/ 	.word	0xffffffff


	//   ....[54]....
        /*07e8*/ 	.word	0xffffffff


	//   ....[55]....
        /*07ec*/ 	.word	0xffffffff


	//   ....[56]....
        /*07f0*/ 	.word	0xffffffff


	//   ....[57]....
        /*07f4*/ 	.word	0xffffffff


	//   ....[58]....
        /*07f8*/ 	.word	0xffffffff


	//   ....[59]....
        /*07fc*/ 	.word	0xffffffff


	//   ....[60]....
        /*0800*/ 	.word	0xffffffff


	//   ....[61]....
        /*0804*/ 	.word	0xffffffff


	//   ....[62]....
        /*0808*/ 	.word	0xffffffff


	//   ....[63]....
        /*080c*/ 	.word	0xffffffff


	//   ....[64]....
        /*0810*/ 	.word	0xffffffff


	//   ....[65]....
        /*0814*/ 	.word	0xffffffff


	//   ....[66]....
        /*0818*/ 	.word	0xffffffff


	//   ....[67]....
        /*081c*/ 	.word	0xffffffff


	//   ....[68]....
        /*0820*/ 	.word	0xffffffff


	//   ....[69]....
        /*0824*/ 	.word	0xffffffff


	//   ....[70]....
        /*0828*/ 	.word	0xffffffff


	//   ....[71]....
        /*082c*/ 	.word	0xffffffff


	//   ....[72]....
        /*0830*/ 	.word	0xffffffff


	//   ....[73]....
        /*0834*/ 	.word	0xffffffff


	//   ....[74]....
        /*0838*/ 	.word	0xffffffff


	//   ....[75]....
        /*083c*/ 	.word	0xffffffff


	//   ....[76]....
        /*0840*/ 	.word	0xffffffff


	//   ....[77]....
        /*0844*/ 	.word	0xffffffff


	//   ....[78]....
        /*0848*/ 	.word	0xffffffff


	//   ....[79]....
        /*084c*/ 	.word	0xffffffff


	//   ....[80]....
        /*0850*/ 	.word	0xffffffff


	//   ....[81]....
        /*0854*/ 	.word	0xffffffff


	//   ....[82]....
        /*0858*/ 	.word	0xffffffff


	//   ....[83]....
        /*085c*/ 	.word	0xffffffff


	//   ....[84]....
        /*0860*/ 	.word	0xffffffff


	//   ....[85]....
        /*0864*/ 	.word	0xffffffff


	//   ....[86]....
        /*0868*/ 	.word	0xffffffff


	//   ....[87]....
        /*086c*/ 	.word	0xffffffff


	//   ....[88]....
        /*0870*/ 	.word	0xffffffff


	//   ....[89]....
        /*0874*/ 	.word	0xffffffff


	//   ....[90]....
        /*0878*/ 	.word	0xffffffff


	//   ....[91]....
        /*087c*/ 	.word	0xffffffff


	//   ....[92]....
        /*0880*/ 	.word	0xffffffff


	//   ....[93]....
        /*0884*/ 	.word	0xffffffff


	//   ....[94]....
        /*0888*/ 	.word	0xffffffff


	//   ....[95]....
        /*088c*/ 	.word	0xffffffff


	//   ....[96]....
        /*0890*/ 	.word	0xffffffff


	//   ....[97]....
        /*0894*/ 	.word	0xffffffff


	//   ....[98]....
        /*0898*/ 	.word	0xffffffff


	//   ....[99]....
        /*089c*/ 	.word	0xffffffff


	//   ....[100]....
        /*08a0*/ 	.word	0xffffffff


	//   ....[101]....
        /*08a4*/ 	.word	0xffffffff


	//   ....[102]....
        /*08a8*/ 	.word	0xffffffff


	//   ....[103]....
        /*08ac*/ 	.word	0xffffffff


	//   ....[104]....
        /*08b0*/ 	.word	0x0500000f


	//   ....[105]....
        /*08b4*/ 	.word	0x0500000f


	//   ....[106]....
        /*08b8*/ 	.word	0x0500000f


	//   ....[107]....
        /*08bc*/ 	.word	0x0500000f


	//   ....[108]....
        /*08c0*/ 	.word	0x0500000f


	//   ....[109]....
        /*08c4*/ 	.word	0x0500000f


	//   ....[110]....
        /*08c8*/ 	.word	0x0500000f


	//   ....[111]....
        /*08cc*/ 	.word	0x0500000f


	//   ....[112]....
        /*08d0*/ 	.word	0x0500000f


	//   ....[113]....
        /*08d4*/ 	.word	0x0500000f


	//   ....[114]....
        /*08d8*/ 	.word	0x0500000f


	//   ....[115]....
        /*08dc*/ 	.word	0x0500000f


	//   ....[116]....
        /*08e0*/ 	.word	0x0500000f


	//   ....[117]....
        /*08e4*/ 	.word	0x0500000f


	//   ....[118]....
        /*08e8*/ 	.word	0x0500000f


	//   ....[119]....
        /*08ec*/ 	.word	0x0500000f


	//   ....[120]....
        /*08f0*/ 	.word	0x0500000f


	//   ....[121]....
        /*08f4*/ 	.word	0x0500000f


	//   ....[122]....
        /*08f8*/ 	.word	0x0500000f


	//   ....[123]....
        /*08fc*/ 	.word	0x0500000f


	//   ....[124]....
        /*0900*/ 	.word	0x0500000f


	//   ....[125]....
        /*0904*/ 	.word	0x0500000f


	//   ....[126]....
        /*0908*/ 	.word	0x0500000f


	//   ....[127]....
        /*090c*/ 	.word	0x0500000f


	//   ....[128]....
        /*0910*/ 	.word	0x0500000f


	//   ....[129]....
        /*0914*/ 	.word	0x0500000f


	//   ....[130]....
        /*0918*/ 	.word	0x0500000f


	//   ....[131]....
        /*091c*/ 	.word	0x0500000f


	//   ....[132]....
        /*0920*/ 	.word	0x0500000f


	//   ....[133]....
        /*0924*/ 	.word	0x0500000f


	//   ....[134]....
        /*0928*/ 	.word	0x0500000f


	//   ....[135]....
        /*092c*/ 	.word	0x0500000f


	//   ....[136]....
        /*0930*/ 	.word	0x0500000f


	//   ....[137]....
        /*0934*/ 	.word	0x0500000f


	//   ....[138]....
        /*0938*/ 	.word	0x0500000f


	//   ....[139]....
        /*093c*/ 	.word	0x0500000f


	//   ....[140]....
        /*0940*/ 	.word	0x0500000f


	//   ....[141]....
        /*0944*/ 	.word	0x0500000f


	//   ....[142]....
        /*0948*/ 	.word	0x0500000f


	//   ....[143]....
        /*094c*/ 	.word	0x0500000f


	//   ....[144]....
        /*0950*/ 	.word	0x0500000f


	//   ....[145]....
        /*0954*/ 	.word	0x0500000f


	//   ....[146]....
        /*0958*/ 	.word	0x0500000f


	//   ....[147]....
        /*095c*/ 	.word	0x0500000f


	//   ....[148]....
        /*0960*/ 	.word	0x0500000f


	//----- nvinfo : EIATTR_COOP_GROUP_INSTR_OFFSETS
	.align		4
.L_292:
        /*0964*/ 	.byte	0x04, 0x28
        /*0966*/ 	.short	(.L_294 - .L_293)


	//   ....[0]....
.L_293:
        /*0968*/ 	.word	0x00000070


	//   ....[1]....
        /*096c*/ 	.word	0x000001a0


	//   ....[2]....
        /*0970*/ 	.word	0x000001f0


	//   ....[3]....
        /*0974*/ 	.word	0x00000400


	//   ....[4]....
        /*0978*/ 	.word	0x00000560


	//   ....[5]....
        /*097c*/ 	.word	0x00000680


	//   ....[6]....
        /*0980*/ 	.word	0x000007e0


	//   ....[7]....
        /*0984*/ 	.word	0x00005040


	//   ....[8]....
        /*0988*/ 	.word	0x00006ec0


	//   ....[9]....
        /*098c*/ 	.word	0x00007470


	//   ....[10]....
        /*0990*/ 	.word	0x00007480


	//   ....[11]....
        /*0994*/ 	.word	0x00007490


	//   ....[12]....
        /*0998*/ 	.word	0x000074a0


	//   ....[13]....
        /*099c*/ 	.word	0x00008490


	//   ....[14]....
        /*09a0*/ 	.word	0x000084a0


	//   ....[15]....
        /*09a4*/ 	.word	0x000084b0


	//   ....[16]....
        /*09a8*/ 	.word	0x000084c0


	//   ....[17]....
        /*09ac*/ 	.word	0x00009b50


	//   ....[18]....
        /*09b0*/ 	.word	0x0000b970


	//   ....[19]....
        /*09b4*/ 	.word	0x0000b9f0


	//   ....[20]....
        /*09b8*/ 	.word	0x0000bbc0


	//   ....[21]....
        /*09bc*/ 	.word	0x0000bc30


	//   ....[22]....
        /*09c0*/ 	.word	0x0000c690


	//   ....[23]....
        /*09c4*/ 	.word	0x0000d6b0


	//   ....[24]....
        /*09c8*/ 	.word	0x0000e880


	//   ....[25]....
        /*09cc*/ 	.word	0x0000e940


	//   ....[26]....
        /*09d0*/ 	.word	0x0000ebf0


	//   ....[27]....
        /*09d4*/ 	.word	0x0000edb0


	//   ....[28]....
        /*09d8*/ 	.word	0x0000fda0


	//   ....[29]....
        /*09dc*/ 	.word	0x0000fdf0


	//   ....[30]....
        /*09e0*/ 	.word	0x0000fe60


	//   ....[31]....
        /*09e4*/ 	.word	0x0000fee0


	//   ....[32]....
        /*09e8*/ 	.word	0x000100b0


	//   ....[33]....
        /*09ec*/ 	.word	0x000115e0


	//   ....[34]....
        /*09f0*/ 	.word	0x00011980


	//   ....[35]....
        /*09f4*/ 	.word	0x00011990


	//   ....[36]....
        /*09f8*/ 	.word	0x000119a0


	//   ....[37]....
        /*09fc*/ 	.word	0x000119b0


	//   ....[38]....
        /*0a00*/ 	.word	0x00012630


	//   ....[39]....
        /*0a04*/ 	.word	0x00012650


	//   ....[40]....
        /*0a08*/ 	.word	0x000128e0


	//   ....[41]....
        /*0a0c*/ 	.word	0x00012900


	//   ....[42]....
        /*0a10*/ 	.word	0x000131e0


	//   ....[43]....
        /*0a14*/ 	.word	0x00013220


	//   ....[44]....
        /*0a18*/ 	.word	0x00013a90


	//   ....[45]....
        /*0a1c*/ 	.word	0x00013ab0


	//   ....[46]....
        /*0a20*/ 	.word	0x00014da0


	//   ....[47]....
        /*0a24*/ 	.word	0x00014db0


	//   ....[48]....
        /*0a28*/ 	.word	0x00014fe0


	//   ....[49]....
        /*0a2c*/ 	.word	0x00015000


	//   ....[50]....
        /*0a30*/ 	.word	0x000152b0


	//   ....[51]....
        /*0a34*/ 	.word	0x000154e0


	//   ....[52]....
        /*0a38*/ 	.word	0x00015510


	//   ....[53]....
        /*0a3c*/ 	.word	0x00015540


	//   ....[54]....
        /*0a40*/ 	.word	0x00015570


	//   ....[55]....
        /*0a44*/ 	.word	0x000155a0


	//   ....[56]....
        /*0a48*/ 	.word	0x000155d0


	//   ....[57]....
        /*0a4c*/ 	.word	0x00015770


	//   ....[58]....
        /*0a50*/ 	.word	0x000157a0


	//   ....[59]....
        /*0a54*/ 	.word	0x000157d0


	//   ....[60]....
        /*0a58*/ 	.word	0x00015800


	//   ....[61]....
        /*0a5c*/ 	.word	0x00015830


	//   ....[62]....
        /*0a60*/ 	.word	0x00015860


	//   ....[63]....
        /*0a64*/ 	.word	0x000158f0


	//   ....[64]....
        /*0a68*/ 	.word	0x00015920


	//   ....[65]....
        /*0a6c*/ 	.word	0x00015930


	//   ....[66]....
        /*0a70*/ 	.word	0x000159e0


	//   ....[67]....
        /*0a74*/ 	.word	0x00016a60


	//   ....[68]....
        /*0a78*/ 	.word	0x00018d90


	//   ....[69]....
        /*0a7c*/ 	.word	0x00019840


	//   ....[70]....
        /*0a80*/ 	.word	0x00019870


	//   ....[71]....
        /*0a84*/ 	.word	0x00019890


	//   ....[72]....
        /*0a88*/ 	.word	0x00019940


	//   ....[73]....
        /*0a8c*/ 	.word	0x000199d0


	//   ....[74]....
        /*0a90*/ 	.word	0x000199f0


	//   ....[75]....
        /*0a94*/ 	.word	0x00019a80


	//   ....[76]....
        /*0a98*/ 	.word	0x00019a90


	//   ....[77]....
        /*0a9c*/ 	.word	0x0001a400


	//   ....[78]....
        /*0aa0*/ 	.word	0x0001a410


	//   ....[79]....
        /*0aa4*/ 	.word	0x0001a530


	//   ....[80]....
        /*0aa8*/ 	.word	0x0001a540


	//   ....[81]....
        /*0aac*/ 	.word	0x0001a7d0


	//   ....[82]....
        /*0ab0*/ 	.word	0x0001a7e0


	//   ....[83]....
        /*0ab4*/ 	.word	0x0001a950


	//   ....[84]....
        /*0ab8*/ 	.word	0x0001a960


	//   ....[85]....
        /*0abc*/ 	.word	0x0001e4c0


	//   ....[86]....
        /*0ac0*/ 	.word	0x0001e4f0


	//   ....[87]....
        /*0ac4*/ 	.word	0x0001e550


	//   ....[88]....
        /*0ac8*/ 	.word	0x0001e580


	//   ....[89]....
        /*0acc*/ 	.word	0x0001e5b0


	//   ....[90]....
        /*0ad0*/ 	.word	0x0001e5e0


	//   ....[91]....
        /*0ad4*/ 	.word	0x0001e610


	//   ....[92]....
        /*0ad8*/ 	.word	0x0001e640


	//   ....[93]....
        /*0adc*/ 	.word	0x0001e800


	//   ....[94]....
        /*0ae0*/ 	.word	0x0001e830


	//   ....[95]....
        /*0ae4*/ 	.word	0x0001e860


	//   ....[96]....
        /*0ae8*/ 	.word	0x0001e890


	//   ....[97]....
        /*0aec*/ 	.word	0x0001e8c0


	//   ....[98]....
        /*0af0*/ 	.word	0x0001e8f0


	//   ....[99]....
        /*0af4*/ 	.word	0x0001e9b0


	//   ....[100]....
        /*0af8*/ 	.word	0x0001e9d0


	//   ....[101]....
        /*0afc*/ 	.word	0x0001e9e0


	//   ....[102]....
        /*0b00*/ 	.word	0x0001ea40


	//   ....[103]....
        /*0b04*/ 	.word	0x0001f170


	//   ....[104]....
        /*0b08*/ 	.word	0x0001f590


	//   ....[105]....
        /*0b0c*/ 	.word	0x0001f620


	//   ....[106]....
        /*0b10*/ 	.word	0x0001f670


	//   ....[107]....
        /*0b14*/ 	.word	0x0001f6c0


	//   ....[108]....
        /*0b18*/ 	.word	0x0001f7b0


	//   ....[109]....
        /*0b1c*/ 	.word	0x0001f840


	//   ....[110]....
        /*0b20*/ 	.word	0x0001f890


	//   ....[111]....
        /*0b24*/ 	.word	0x0001f8e0


	//   ....[112]....
        /*0b28*/ 	.word	0x0001fba0


	//   ....[113]....
        /*0b2c*/ 	.word	0x0001fe80


	//   ....[114]....
        /*0b30*/ 	.word	0x00020000


	//   ....[115]....
        /*0b34*/ 	.word	0x00020060


	//   ....[116]....
        /*0b38*/ 	.word	0x000200f0


	//   ....[117]....
        /*0b3c*/ 	.word	0x00020140


	//   ....[118]....
        /*0b40*/ 	.word	0x000202a0


	//   ....[119]....
        /*0b44*/ 	.word	0x00020340


	//   ....[120]....
        /*0b48*/ 	.word	0x000203f0


	//   ....[121]....
        /*0b4c*/ 	.word	0x000204d0


	//   ....[122]....
        /*0b50*/ 	.word	0x000206b0


	//   ....[123]....
        /*0b54*/ 	.word	0x00020780


	//   ....[124]....
        /*0b58*/ 	.word	0x00020a30


	//   ....[125]....
        /*0b5c*/ 	.word	0x00020b40


	//   ....[126]....
        /*0b60*/ 	.word	0x00020d10


	//   ....[127]....
        /*0b64*/ 	.word	0x00020de0


	//   ....[128]....
        /*0b68*/ 	.word	0x00021010


	//   ....[129]....
        /*0b6c*/ 	.word	0x00021060


	//   ....[130]....
        /*0b70*/ 	.word	0x00021390


	//   ....[131]....
        /*0b74*/ 	.word	0x00021430


	//   ....[132]....
        /*0b78*/ 	.word	0x000215d0


	//   ....[133]....
        /*0b7c*/ 	.word	0x00021650


	//   ....[134]....
        /*0b80*/ 	.word	0x000216d0


	//   ....[135]....
        /*0b84*/ 	.word	0x00021750


	//   ....[136]....
        /*0b88*/ 	.word	0x000217d0


	//   ....[137]....
        /*0b8c*/ 	.word	0x00021860


	//   ....[138]....
        /*0b90*/ 	.word	0x00021900


	//   ....[139]....
        /*0b94*/ 	.word	0x000219b0


	//   ....[140]....
        /*0b98*/ 	.word	0x00021a30


	//   ....[141]....
        /*0b9c*/ 	.word	0x00021ab0


	//   ....[142]....
        /*0ba0*/ 	.word	0x00021b30


	//   ....[143]....
        /*0ba4*/ 	.word	0x00021bc0


	//   ....[144]....
        /*0ba8*/ 	.word	0x00021c40


	//   ....[145]....
        /*0bac*/ 	.word	0x00021ce0


	//   ....[146]....
        /*0bb0*/ 	.word	0x00021d30


	//   ....[147]....
        /*0bb4*/ 	.word	0x00021dc0


	//   ....[148]....
        /*0bb8*/ 	.word	0x00021ef0


	//----- nvinfo : EIATTR_REG_RECONFIG
	.align		4
.L_294:
        /*0bbc*/ 	.byte	0x01, 0x54
	.zero		2


	//----- nvinfo : EIATTR_SYSCALL_OFFSETS
	.align		4
        /*0bc0*/ 	.byte	0x04, 0x46
        /*0bc2*/ 	.short	(.L_296 - .L_295)


	//   ....[0]....
.L_295:
        /*0bc4*/ 	.word	0x00002020


	//   ....[1]....
        /*0bc8*/ 	.word	0x00002170


	//   ....[2]....
        /*0bcc*/ 	.word	0x00007060


	//   ....[3]....
        /*0bd0*/ 	.word	0x000073e0


	//   ....[4]....
        /*0bd4*/ 	.word	0x000189b0


	//   ....[5]....
        /*0bd8*/ 	.word	0x00018b00


	//   ....[6]....
        /*0bdc*/ 	.word	0x00018c00


	//   ....[7]....
        /*0be0*/ 	.word	0x00019460


	//   ....[8]....
        /*0be4*/ 	.word	0x00019da0


	//----- nvinfo : EIATTR_MBARRIER_INSTR_OFFSETS
	.align		4
.L_296:
        /*0be8*/ 	.byte	0x04, 0x39
        /*0bea*/ 	.short	(.L_298 - .L_297)


	//   ....[0]....
.L_297:
        /*0bec*/ 	.word	0x000002e0
        /*0bf0*/ 	.word	0x000000ff
        /*0bf4*/ 	.word	0x00038800
        /*0bf8*/ 	.short	0x0100
        /*0bfa*/ 	.byte	0x08
	.zero		1


	//   ....[1]....
        /*0bfc*/ 	.word	0x000002f0
        /*0c00*/ 	.word	0x000000ff
        /*0c04*/ 	.word	0x00038810
        /*0c08*/ 	.short	0x0100
        /*0c0a*/ 	.byte	0x08
	.zero		1


	//   ....[2]....
        /*0c0c*/ 	.word	0x00000300
        /*0c10*/ 	.word	0x000000ff
        /*0c14*/ 	.word	0x00038820
        /*0c18*/ 	.short	0x0100
        /*0c1a*/ 	.byte	0x08
	.zero		1


	//   ....[3]....
        /*0c1c*/ 	.word	0x000003b0
        /*0c20*/ 	.word	0x000000ff
        /*0c24*/ 	.word	0x00038830
        /*0c28*/ 	.short	0x0100
        /*0c2a*/ 	.byte	0x06
	.zero		1


	//   ....[4]....
        /*0c2c*/ 	.word	0x000003c0
        /*0c30*/ 	.word	0x000000ff
        /*0c34*/ 	.word	0x00038840
        /*0c38*/ 	.short	0x0100
        /*0c3a*/ 	.byte	0x06
	.zero		1


	//   ....[5]....
        /*0c3c*/ 	.word	0x000003d0
        /*0c40*/ 	.word	0x000000ff
        /*0c44*/ 	.word	0x00038838
        /*0c48*/ 	.short	0x0100
        /*0c4a*/ 	.byte	0x06
	.zero		1


	//   ....[6]....
        /*0c4c*/ 	.word	0x000003e0
        /*0c50*/ 	.word	0x000000ff
        /*0c54*/ 	.word	0x00038848
        /*0c58*/ 	.short	0x0100
        /*0c5a*/ 	.byte	0x06
	.zero		1


	//   ....[7]....
        /*0c5c*/ 	.word	0x00000510
        /*0c60*/ 	.word	0x000000ff
        /*0c64*/ 	.word	0x00038850
        /*0c68*/ 	.short	0x0100
        /*0c6a*/ 	.byte	0x08
	.zero		1


	//   ....[8]....
        /*0c6c*/ 	.word	0x00000520
        /*0c70*/ 	.word	0x000000ff
        /*0c74*/ 	.word	0x00038860
        /*0c78*/ 	.short	0x0100
        /*0c7a*/ 	.byte	0x08
	.zero		1


	//   ....[9]....
        /*0c7c*/ 	.word	0x00000530
        /*0c80*/ 	.word	0x000000ff
        /*0c84*/ 	.word	0x00038858
        /*0c88*/ 	.short	0x0100
        /*0c8a*/ 	.byte	0x08
	.zero		1


	//   ....[10]....
        /*0c8c*/ 	.word	0x00000540
        /*0c90*/ 	.word	0x000000ff
        /*0c94*/ 	.word	0x00038868
        /*0c98*/ 	.short	0x0100
        /*0c9a*/ 	.byte	0x08
	.zero		1


	//   ....[11]....
        /*0c9c*/ 	.word	0x00000630
        /*0ca0*/ 	.word	0x000000ff
        /*0ca4*/ 	.word	0x00038870
        /*0ca8*/ 	.short	0x0100
        /*0caa*/ 	.byte	0x06
	.zero		1


	//   ....[12]....
        /*0cac*/ 	.word	0x00000640
        /*0cb0*/ 	.word	0x000000ff
        /*0cb4*/ 	.word	0x00038880
        /*0cb8*/ 	.short	0x0100
        /*0cba*/ 	.byte	0x06
	.zero		1


	//   ....[13]....
        /*0cbc*/ 	.word	0x00000650
        /*0cc0*/ 	.word	0x000000ff
        /*0cc4*/ 	.word	0x00038878
        /*0cc8*/ 	.short	0x0100
        /*0cca*/ 	.byte	0x06
	.zero		1


	//   ....[14]....
        /*0ccc*/ 	.word	0x00000660
        /*0cd0*/ 	.word	0x000000ff
        /*0cd4*/ 	.word	0x00038888
        /*0cd8*/ 	.short	0x0100
        /*0cda*/ 	.byte	0x06
	.zero		1


	//   ....[15]....
        /*0cdc*/ 	.word	0x00000790
        /*0ce0*/ 	.word	0x000000ff
        /*0ce4*/ 	.word	0x00038890
        /*0ce8*/ 	.short	0x0100
        /*0cea*/ 	.byte	0x08
	.zero		1


	//   ....[16]....
        /*0cec*/ 	.word	0x000007a0
        /*0cf0*/ 	.word	0x000000ff
        /*0cf4*/ 	.word	0x000388a0
        /*0cf8*/ 	.short	0x0100
        /*0cfa*/ 	.byte	0x08
	.zero		1


	//   ....[17]....
        /*0cfc*/ 	.word	0x000007b0
        /*0d00*/ 	.word	0x000000ff
        /*0d04*/ 	.word	0x00038898
        /*0d08*/ 	.short	0x0100
        /*0d0a*/ 	.byte	0x08
	.zero		1


	//   ....[18]....
        /*0d0c*/ 	.word	0x000007c0
        /*0d10*/ 	.word	0x000000ff
        /*0d14*/ 	.word	0x000388a8
        /*0d18*/ 	.short	0x0100
        /*0d1a*/ 	.byte	0x08
	.zero		1


	//   ....[19]....
        /*0d1c*/ 	.word	0x000008f0
        /*0d20*/ 	.word	0x000000ff
        /*0d24*/ 	.word	0x000388b0
        /*0d28*/ 	.short	0x0100
        /*0d2a*/ 	.byte	0x08
	.zero		1


	//   ....[20]....
        /*0d2c*/ 	.word	0x00000900
        /*0d30*/ 	.word	0x000000ff
        /*0d34*/ 	.word	0x000388c0
        /*0d38*/ 	.short	0x0100
        /*0d3a*/ 	.byte	0x08
	.zero		1


	//   ....[21]....
        /*0d3c*/ 	.word	0x00000910
        /*0d40*/ 	.word	0x000000ff
        /*0d44*/ 	.word	0x000388b8
        /*0d48*/ 	.short	0x0100
        /*0d4a*/ 	.byte	0x08
	.zero		1


	//   ....[22]....
        /*0d4c*/ 	.word	0x00000920
        /*0d50*/ 	.word	0x000000ff
        /*0d54*/ 	.word	0x000388c8
        /*0d58*/ 	.short	0x0100
        /*0d5a*/ 	.byte	0x08
	.zero		1


	//   ....[23]....
        /*0d5c*/ 	.word	0x00002d00
        /*0d60*/ 	.word	0x00000049
        /*0d64*/ 	.word	0x00038890
        /*0d68*/ 	.short	0x010a
        /*0d6a*/ 	.byte	0x3f
	.zero		1


	//   ....[24]....
        /*0d6c*/ 	.word	0x00003690
        /*0d70*/ 	.word	0x00000049
        /*0d74*/ 	.word	0x00038890
        /*0d78*/ 	.short	0x010a
        /*0d7a*/ 	.byte	0x3f
	.zero		1


	//   ....[25]....
        /*0d7c*/ 	.word	0x00003f20
        /*0d80*/ 	.word	0x00000049
        /*0d84*/ 	.word	0x00038890
        /*0d88*/ 	.short	0x010a
        /*0d8a*/ 	.byte	0x3f
	.zero		1


	//   ....[26]....
        /*0d8c*/ 	.word	0x00004120
        /*0d90*/ 	.word	0x00000004
        /*0d94*/ 	.word	0x00000000
        /*0d98*/ 	.short	0x0101
        /*0d9a*/ 	.byte	0x3f
	.zero		1


	//   ....[27]....
        /*0d9c*/ 	.word	0x00004160
        /*0da0*/ 	.word	0x00000049
        /*0da4*/ 	.word	0x000388b0
        /*0da8*/ 	.short	0x010a
        /*0daa*/ 	.byte	0x3f
	.zero		1


	//   ....[28]....
        /*0dac*/ 	.word	0x00004790
        /*0db0*/ 	.word	0x00000049
        /*0db4*/ 	.word	0x00000000
        /*0db8*/ 	.short	0x0101
        /*0dba*/ 	.byte	0x3f
	.zero		1


	//   ....[29]....
        /*0dbc*/ 	.word	0x00005370
        /*0dc0*/ 	.word	0x00000005
        /*0dc4*/ 	.word	0x00000000
        /*0dc8*/ 	.short	0x0101
        /*0dca*/ 	.byte	0x3f
	.zero		1


	//   ....[30]....
        /*0dcc*/ 	.word	0x00005f10
        /*0dd0*/ 	.word	0x00000004
        /*0dd4*/ 	.word	0x00000000
        /*0dd8*/ 	.short	0x0101
        /*0dda*/ 	.byte	0x3f
	.zero		1


	//   ....[31]....
        /*0ddc*/ 	.word	0x000070f0
        /*0de0*/ 	.word	0x00000002
        /*0de4*/ 	.word	0x00038800
        /*0de8*/ 	.short	0x010a
        /*0dea*/ 	.byte	0x3f
	.zero		1


	//   ....[32]....
        /*0dec*/ 	.word	0x00007140
        /*0df0*/ 	.word	0x00000002
        /*0df4*/ 	.word	0x00038800
        /*0df8*/ 	.short	0x010a
        /*0dfa*/ 	.byte	0x3f
	.zero		1


	//   ....[33]....
        /*0dfc*/ 	.word	0x00007790
        /*0e00*/ 	.word	0x00000002
        /*0e04*/ 	.word	0x00038800
        /*0e08*/ 	.short	0x010a
        /*0e0a*/ 	.byte	0x3f
	.zero		1


	//   ....[34]....
        /*0e0c*/ 	.word	0x000086f0
        /*0e10*/ 	.word	0x00000002
        /*0e14*/ 	.word	0x00038800
        /*0e18*/ 	.short	0x010a
        /*0e1a*/ 	.byte	0x3f
	.zero		1


	//   ....[35]....
        /*0e1c*/ 	.word	0x000094b0
        /*0e20*/ 	.word	0x0000000e
        /*0e24*/ 	.word	0x00038830
        /*0e28*/ 	.short	0x010a
        /*0e2a*/ 	.byte	0x3f
	.zero		1


	//   ....[36]....
        /*0e2c*/ 	.word	0x00009560
        /*0e30*/ 	.word	0x0000000e
        /*0e34*/ 	.word	0x00038830
        /*0e38*/ 	.short	0x010a
        /*0e3a*/ 	.byte	0x3f
	.zero		1


	//   ....[37]....
        /*0e3c*/ 	.word	0x00009870
        /*0e40*/ 	.word	0x00000002
        /*0e44*/ 	.word	0x00038810
        /*0e48*/ 	.short	0x010a
        /*0e4a*/ 	.byte	0x3f
	.zero		1


	//   ....[38]....
        /*0e4c*/ 	.word	0x000098c0
        /*0e50*/ 	.word	0x0000000e
        /*0e54*/ 	.word	0x00038850
        /*0e58*/ 	.short	0x010a
        /*0e5a*/ 	.byte	0x3f
	.zero		1


	//   ....[39]....
        /*0e5c*/ 	.word	0x00009980
        /*0e60*/ 	.word	0x0000000e
        /*0e64*/ 	.word	0x00038850
        /*0e68*/ 	.short	0x010a
        /*0e6a*/ 	.byte	0x3f
	.zero		1


	//   ....[40]....
        /*0e6c*/ 	.word	0x0000c030
        /*0e70*/ 	.word	0x0000000b
        /*0e74*/ 	.word	0x00000000
        /*0e78*/ 	.short	0x0101
        /*0e7a*/ 	.byte	0x3f
	.zero		1


	//   ....[41]....
        /*0e7c*/ 	.word	0x0000c6b0
        /*0e80*/ 	.word	0x0000000e
        /*0e84*/ 	.word	0x00000000
        /*0e88*/ 	.short	0x0101
        /*0e8a*/ 	.byte	0x3f
	.zero		1


	//   ....[42]....
        /*0e8c*/ 	.word	0x0000c7b0
        /*0e90*/ 	.word	0x0000000e
        /*0e94*/ 	.word	0x00038830
        /*0e98*/ 	.short	0x010a
        /*0e9a*/ 	.byte	0x3f
	.zero		1


	//   ....[43]....
        /*0e9c*/ 	.word	0x0000c860
        /*0ea0*/ 	.word	0x0000000e
        /*0ea4*/ 	.word	0x00038830
        /*0ea8*/ 	.short	0x010a
        /*0eaa*/ 	.byte	0x3f
	.zero		1


	//   ....[44]....
        /*0eac*/ 	.word	0x0000cad0
        /*0eb0*/ 	.word	0x0000000e
        /*0eb4*/ 	.word	0x00038850
        /*0eb8*/ 	.short	0x010a
        /*0eba*/ 	.byte	0x3f
	.zero		1


	//   ....[45]....
        /*0ebc*/ 	.word	0x0000cb20
        /*0ec0*/ 	.word	0x0000000e
        /*0ec4*/ 	.word	0x00038850
        /*0ec8*/ 	.short	0x010a
        /*0eca*/ 	.byte	0x3f
	.zero		1


	//   ....[46]....
        /*0ecc*/ 	.word	0x0000f0f0
        /*0ed0*/ 	.word	0x000000a3
        /*0ed4*/ 	.word	0x00000000
        /*0ed8*/ 	.short	0x0101
        /*0eda*/ 	.byte	0x3f
	.zero		1


	//   ....[47]....
        /*0edc*/ 	.word	0x0000fdc0
        /*0ee0*/ 	.word	0x0000000e
        /*0ee4*/ 	.word	0x00000000
        /*0ee8*/ 	.short	0x0101
        /*0eea*/ 	.byte	0x3f
	.zero		1


	//   ....[48]....
        /*0eec*/ 	.word	0x00012600
        /*0ef0*/ 	.word	0x00000004
        /*0ef4*/ 	.word	0x00000000
        /*0ef8*/ 	.short	0x0101
        /*0efa*/ 	.byte	0x3f
	.zero		1


	//   ....[49]....
        /*0efc*/ 	.word	0x00013240
        /*0f00*/ 	.word	0x00000004
        /*0f04*/ 	.word	0x00000000
        /*0f08*/ 	.short	0x0101
        /*0f0a*/ 	.byte	0x3f
	.zero		1


	//   ....[50]....
        /*0f0c*/ 	.word	0x00016b40
        /*0f10*/ 	.word	0x00000012
        /*0f14*/ 	.word	0x00038820
        /*0f18*/ 	.short	0x010a
        /*0f1a*/ 	.byte	0x3f
	.zero		1


	//   ....[51]....
        /*0f1c*/ 	.word	0x00016c10
        /*0f20*/ 	.word	0x00000004
        /*0f24*/ 	.word	0x000388a0
        /*0f28*/ 	.short	0x010a
        /*0f2a*/ 	.byte	0x3f
	.zero		1


	//   ....[52]....
        /*0f2c*/ 	.word	0x00016e50
        /*0f30*/ 	.word	0x00000004
        /*0f34*/ 	.word	0x000388c0
        /*0f38*/ 	.short	0x010a
        /*0f3a*/ 	.byte	0x3f
	.zero		1


	//   ....[53]....
        /*0f3c*/ 	.word	0x000178b0
        /*0f40*/ 	.word	0x00000004
        /*0f44*/ 	.word	0x000388a0
        /*0f48*/ 	.short	0x010a
        /*0f4a*/ 	.byte	0x3f
	.zero		1


	//   ....[54]....
        /*0f4c*/ 	.word	0x00017ae0
        /*0f50*/ 	.word	0x00000004
        /*0f54*/ 	.word	0x000388c0
        /*0f58*/ 	.short	0x010a
        /*0f5a*/ 	.byte	0x3f
	.zero		1


	//   ....[55]....
        /*0f5c*/ 	.word	0x00019000
        /*0f60*/ 	.word	0x00000000
        /*0f64*/ 	.word	0x00038840
        /*0f68*/ 	.short	0x010a
        /*0f6a*/ 	.byte	0x3f
	.zero		1


	//   ....[56]....
        /*0f6c*/ 	.word	0x00019b50
        /*0f70*/ 	.word	0x00000012
        /*0f74*/ 	.word	0x00038800
        /*0f78*/ 	.short	0x0107
        /*0f7a*/ 	.byte	0x3f
	.zero		1


	//   ....[57]....
        /*0f7c*/ 	.word	0x00019bf0
        /*0f80*/ 	.word	0x00000012
        /*0f84*/ 	.word	0x00038800
        /*0f88*/ 	.short	0x0101
        /*0f8a*/ 	.byte	0x3f
	.zero		1


	//   ....[58]....
        /*0f8c*/ 	.word	0x0001ab70
        /*0f90*/ 	.word	0x00000012
        /*0f94*/ 	.word	0x00038810
        /*0f98*/ 	.short	0x0107
        /*0f9a*/ 	.byte	0x3f
	.zero		1


	//   ....[59]....
        /*0f9c*/ 	.word	0x0001ac70
        /*0fa0*/ 	.word	0x00000012
        /*0fa4*/ 	.word	0x00038810
        /*0fa8*/ 	.short	0x0101
        /*0faa*/ 	.byte	0x3f
	.zero		1


	//   ....[60]....
        /*0fac*/ 	.word	0x0001ac90
        /*0fb0*/ 	.word	0x00000012
        /*0fb4*/ 	.word	0x00038820
        /*0fb8*/ 	.short	0x010a
        /*0fba*/ 	.byte	0x3f
	.zero		1


	//   ....[61]....
        /*0fbc*/ 	.word	0x0001ad70
        /*0fc0*/ 	.word	0x00000000
        /*0fc4*/ 	.word	0x00038860
        /*0fc8*/ 	.short	0x010a
        /*0fca*/ 	.byte	0x3f
	.zero		1


	//   ....[62]....
        /*0fcc*/ 	.word	0x0001b9e0
        /*0fd0*/ 	.word	0x00000002
        /*0fd4*/ 	.word	0x00038840
        /*0fd8*/ 	.short	0x010a
        /*0fda*/ 	.byte	0x3f
	.zero		1


	//   ....[63]....
        /*0fdc*/ 	.word	0x0001bc30
        /*0fe0*/ 	.word	0x00000002
        /*0fe4*/ 	.word	0x00038860
        /*0fe8*/ 	.short	0x010a
        /*0fea*/ 	.byte	0x3f
	.zero		1


	//   ....[64]....
        /*0fec*/ 	.word	0x0001c7e0
        /*0ff0*/ 	.word	0x00000003
        /*0ff4*/ 	.word	0x00038840
        /*0ff8*/ 	.short	0x010a
        /*0ffa*/ 	.byte	0x3f
	.zero		1


	//   ....[65]....
        /*0ffc*/ 	.word	0x0001ca30
        /*1000*/ 	.word	0x00000003
        /*1004*/ 	.word	0x00038860
        /*1008*/ 	.short	0x010a
        /*100a*/ 	.byte	0x3f
	.zero		1


	//   ....[66]....
        /*100c*/ 	.word	0x0001d570
        /*1010*/ 	.word	0x00000003
        /*1014*/ 	.word	0x00038840
        /*1018*/ 	.short	0x010a
        /*101a*/ 	.byte	0x3f
	.zero		1


	//   ....[67]....
        /*101c*/ 	.word	0x0001d7c0
        /*1020*/ 	.word	0x00000003
        /*1024*/ 	.word	0x00038860
        /*1028*/ 	.short	0x010a
        /*102a*/ 	.byte	0x3f
	.zero		1


	//   ....[68]....
        /*102c*/ 	.word	0x0001f0f0
        /*1030*/ 	.word	0x00000000
        /*1034*/ 	.word	0x00038820
        /*1038*/ 	.short	0x010a
        /*103a*/ 	.byte	0x3f
	.zero		1


	//   ....[69]....
        /*103c*/ 	.word	0x0001f2d0
        /*1040*/ 	.word	0x00000006
        /*1044*/ 	.word	0x00000000
        /*1048*/ 	.short	0x010a
        /*104a*/ 	.byte	0x3f
	.zero		1


	//   ....[70]....
        /*104c*/ 	.word	0x0001f300
        /*1050*/ 	.word	0x00000007
        /*1054*/ 	.word	0x00000000
        /*1058*/ 	.short	0x010a
        /*105a*/ 	.byte	0x3f
	.zero		1


	//   ....[71]....
        /*105c*/ 	.word	0x0001f360
        /*1060*/ 	.word	0x00000004
        /*1064*/ 	.word	0x00000000
        /*1068*/ 	.short	0x010a
        /*106a*/ 	.byte	0x3f
	.zero		1


	//   ....[72]....
        /*106c*/ 	.word	0x0001f390
        /*1070*/ 	.word	0x00000003
        /*1074*/ 	.word	0x00000000
        /*1078*/ 	.short	0x010a
        /*107a*/ 	.byte	0x3f
	.zero		1


	//   ....[73]....
        /*107c*/ 	.word	0x0001f3f0
        /*1080*/ 	.word	0x00000049
        /*1084*/ 	.word	0x00038890
        /*1088*/ 	.short	0x010a
        /*108a*/ 	.byte	0x3f
	.zero		1


	//   ....[74]....
        /*108c*/ 	.word	0x0001f440
        /*1090*/ 	.word	0x00000049
        /*1094*/ 	.word	0x00038890
        /*1098*/ 	.short	0x010a
        /*109a*/ 	.byte	0x3f
	.zero		1


	//   ....[75]....
        /*109c*/ 	.word	0x0001f490
        /*10a0*/ 	.word	0x00000049
        /*10a4*/ 	.word	0x00038890
        /*10a8*/ 	.short	0x010a
        /*10aa*/ 	.byte	0x3f
	.zero		1


	//   ....[76]....
        /*10ac*/ 	.word	0x0001f4e0
        /*10b0*/ 	.word	0x00000049
        /*10b4*/ 	.word	0x000388b0
        /*10b8*/ 	.short	0x010a
        /*10ba*/ 	.byte	0x3f
	.zero		1


	//   ....[77]....
        /*10bc*/ 	.word	0x0001f700
        /*10c0*/ 	.word	0x00000002
        /*10c4*/ 	.word	0x00038800
        /*10c8*/ 	.short	0x010a
        /*10ca*/ 	.byte	0x3f
	.zero		1


	//   ....[78]....
        /*10cc*/ 	.word	0x0001f930
        /*10d0*/ 	.word	0x00000002
        /*10d4*/ 	.word	0x00038800
        /*10d8*/ 	.short	0x010a
        /*10da*/ 	.byte	0x3f
	.zero		1


	//   ....[79]....
        /*10dc*/ 	.word	0x0001f980
        /*10e0*/ 	.word	0x0000000e
        /*10e4*/ 	.word	0x00038830
        /*10e8*/ 	.short	0x010a
        /*10ea*/ 	.byte	0x3f
	.zero		1


	//   ....[80]....
        /*10ec*/ 	.word	0x0001f9d0
        /*10f0*/ 	.word	0x00000002
        /*10f4*/ 	.word	0x00038810
        /*10f8*/ 	.short	0x010a
        /*10fa*/ 	.byte	0x3f
	.zero		1


	//   ....[81]....
        /*10fc*/ 	.word	0x0001fa20
        /*1100*/ 	.word	0x0000000e
        /*1104*/ 	.word	0x00038850
        /*1108*/ 	.short	0x010a
        /*110a*/ 	.byte	0x3f
	.zero		1


	//   ....[82]....
        /*110c*/ 	.word	0x0001fa70
        /*1110*/ 	.word	0x0000000e
        /*1114*/ 	.word	0x00038830
        /*1118*/ 	.short	0x010a
        /*111a*/ 	.byte	0x3f
	.zero		1


	//   ....[83]....
        /*111c*/ 	.word	0x0001fac0
        /*1120*/ 	.word	0x0000000e
        /*1124*/ 	.word	0x00038850
        /*1128*/ 	.short	0x010a
        /*112a*/ 	.byte	0x3f
	.zero		1


	//   ....[84]....
        /*112c*/ 	.word	0x0001fc60
        /*1130*/ 	.word	0x00000012
        /*1134*/ 	.word	0x00038820
        /*1138*/ 	.short	0x010a
        /*113a*/ 	.byte	0x3f
	.zero		1


	//   ....[85]....
        /*113c*/ 	.word	0x0001fcb0
        /*1140*/ 	.word	0x00000004
        /*1144*/ 	.word	0x000388a0
        /*1148*/ 	.short	0x010a
        /*114a*/ 	.byte	0x3f
	.zero		1


	//   ....[86]....
        /*114c*/ 	.word	0x0001fd00
        /*1150*/ 	.word	0x00000004
        /*1154*/ 	.word	0x000388c0
        /*1158*/ 	.short	0x010a
        /*115a*/ 	.byte	0x3f
	.zero		1


	//   ....[87]....
        /*115c*/ 	.word	0x0001fd50
        /*1160*/ 	.word	0x00000004
        /*1164*/ 	.word	0x000388a0
        /*1168*/ 	.short	0x010a
        /*116a*/ 	.byte	0x3f
	.zero		1


	//   ....[88]....
        /*116c*/ 	.word	0x0001fda0
        /*1170*/ 	.word	0x00000004
        /*1174*/ 	.word	0x000388c0
        /*1178*/ 	.short	0x010a
        /*117a*/ 	.byte	0x3f
	.zero		1


	//   ....[89]....
        /*117c*/ 	.word	0x0001ff40
        /*1180*/ 	.word	0x00000000
        /*1184*/ 	.word	0x00038840
        /*1188*/ 	.short	0x010a
        /*118a*/ 	.byte	0x3f
	.zero		1


	//   ....[90]....
        /*118c*/ 	.word	0x000210a0
        /*1190*/ 	.word	0x00000012
        /*1194*/ 	.word	0x00038820
        /*1198*/ 	.short	0x010a
        /*119a*/ 	.byte	0x3f
	.zero		1


	//   ....[91]....
        /*119c*/ 	.word	0x000210f0
        /*11a0*/ 	.word	0x00000000
        /*11a4*/ 	.word	0x00038860
        /*11a8*/ 	.short	0x010a
        /*11aa*/ 	.byte	0x3f
	.zero		1


	//   ....[92]....
        /*11ac*/ 	.word	0x00021140
        /*11b0*/ 	.word	0x00000002
        /*11b4*/ 	.word	0x00038840
        /*11b8*/ 	.short	0x010a
        /*11ba*/ 	.byte	0x3f
	.zero		1


	//   ....[93]....
        /*11bc*/ 	.word	0x00021190
        /*11c0*/ 	.word	0x00000002
        /*11c4*/ 	.word	0x00038860
        /*11c8*/ 	.short	0x010a
        /*11ca*/ 	.byte	0x3f
	.zero		1


	//   ....[94]....
        /*11cc*/ 	.word	0x000211e0
        /*11d0*/ 	.word	0x00000003
        /*11d4*/ 	.word	0x00038840
        /*11d8*/ 	.short	0x010a
        /*11da*/ 	.byte	0x3f
	.zero		1


	//   ....[95]....
        /*11dc*/ 	.word	0x00021230
        /*11e0*/ 	.word	0x00000003
        /*11e4*/ 	.word	0x00038860
        /*11e8*/ 	.short	0x010a
        /*11ea*/ 	.byte	0x3f
	.zero		1


	//   ....[96]....
        /*11ec*/ 	.word	0x00021280
        /*11f0*/ 	.word	0x00000003
        /*11f4*/ 	.word	0x00038840
        /*11f8*/ 	.short	0x010a
        /*11fa*/ 	.byte	0x3f
	.zero		1


	//   ....[97]....
        /*11fc*/ 	.word	0x000212d0
        /*1200*/ 	.word	0x00000003
        /*1204*/ 	.word	0x00038860
        /*1208*/ 	.short	0x010a
        /*120a*/ 	.byte	0x3f
	.zero		1


	//   ....[98]....
        /*120c*/ 	.word	0x00021e10
        /*1210*/ 	.word	0x00000000
        /*1214*/ 	.word	0x00038820
        /*1218*/ 	.short	0x010a
        /*121a*/ 	.byte	0x3f
	.zero		1


	//   ....[99]....
        /*121c*/ 	.word	0x00021fb0
        /*1220*/ 	.word	0x00000006
        /*1224*/ 	.word	0x00000000
        /*1228*/ 	.short	0x010a
        /*122a*/ 	.byte	0x3f
	.zero		1


	//   ....[100]....
        /*122c*/ 	.word	0x00022000
        /*1230*/ 	.word	0x00000007
        /*1234*/ 	.word	0x00000000
        /*1238*/ 	.short	0x010a
        /*123a*/ 	.byte	0x3f
	.zero		1


	//   ....[101]....
        /*123c*/ 	.word	0x00022050
        /*1240*/ 	.word	0x00000004
        /*1244*/ 	.word	0x00000000
        /*1248*/ 	.short	0x010a
        /*124a*/ 	.byte	0x3f
	.zero		1


	//----- nvinfo : EIATTR_NUM_MBARRIERS
	.align		4
.L_298:
        /*124c*/ 	.byte	0x03, 0x38
        /*124e*/ 	.short	0x0017


	//----- nvinfo : EIATTR_EXIT_INSTR_OFFSETS
	.align		4
        /*1250*/ 	.byte	0x04, 0x1c
        /*1252*/ 	.short	(.L_300 - .L_299)


	//   ....[0]....
.L_299:
        /*1254*/ 	.word	0x0001f3e0


	//----- nvinfo : EIATTR_MAX_THREADS
	.align		4
.L_300:
        /*1258*/ 	.byte	0x04, 0x05
        /*125a*/ 	.short	(.L_302 - .L_301)
.L_301:
        /*125c*/ 	.word	0x00000180
        /*1260*/ 	.word	0x00000001
        /*1264*/ 	.word	0x00000001


	//----- nvinfo : EIATTR_CRS_STACK_SIZE
	.align		4
.L_302:
        /*1268*/ 	.byte	0x04, 0x1e
        /*126a*/ 	.short	(.L_304 - .L_303)
.L_303:
        /*126c*/ 	.word	0x00000000


	//----- nvinfo : EIATTR_CBANK_PARAM_SIZE
	.align		4
.L_304:
        /*1270*/ 	.byte	0x03, 0x19
        /*1272*/ 	.short	0x0bf0


	//----- nvinfo : EIATTR_PARAM_CBANK
	.align		4
        /*1274*/ 	.byte	0x04, 0x0a
        /*1276*/ 	.short	(.L_306 - .L_305)
	.align		4
.L_305:
        /*1278*/ 	.word	index@(.nv.constant0._ZN7cutlass13device_kernelIN5flash11enable_sm90INS1_16FlashAttnFwdSm90INS1_25CollectiveMainloopFwdSm90ILi2EN4cute5tupleIJNS5_1CILi1EEES8_S8_EEENS6_IJNS7_ILi64EEESA_SA_EEELi512ENS_6half_tEfNS_4arch4Sm90ELb0ELb0ELb1ELb1ELb0ELb1ELb1ELb0ELb0ELb1ELb1ELb0EEENS1_21CollectiveEpilogueFwdINS6_IJSA_NS7_ILi512EEESA_EEES9_SC_SE_Li256ELb1ELb1ELb1ELb0EEENS1_36VarlenDynamicPersistentTileSchedulerILi64ELi64ELi256ELi128ELb1ELb1ELb1ELb0ELb1ELb1EEEEEEEEEvNT_6ParamsE)
        /*127c*/ 	.short	0x0210
        /*127e*/ 	.short	0x0bf0


	//----- nvinfo : EIATTR_SW_WAR
	.align		4
.L_306:
        /*1280*/ 	.byte	0x04, 0x36
        /*1282*/ 	.short	(.L_308 - .L_307)
.L_307:
        /*1284*/ 	.word	0x00000008
.L_308:


//--------------------- .nv.info._ZN7cutlass13device_kernelIN5flash11enable_sm90INS1_16FlashAttnFwdSm90INS1_25CollectiveMainloopFwdSm90ILi2EN4cute5tupleIJNS5_1CILi1EEES8_S8_EEENS6_IJNS7_ILi64EEESA_SA_EEELi512ENS_6half_tEfNS_4arch4Sm90ELb0ELb1ELb1ELb0ELb0ELb0ELb0ELb0ELb0ELb1ELb1ELb0EEENS1_21CollectiveEpilogueFwdINS6_IJSA_NS7_ILi512EEESA_EEES9_SC_SE_Li256ELb0ELb1ELb1ELb0EEENS1_19SingleTileSchedulerILb0ELb1ELb1ELi64EEEEEEEEEvNT_6ParamsE --------------------------
	.section	.nv.info._ZN7cutlass13device_kernelIN5flash11enable_sm90INS1_16FlashAttnFwdSm90INS1_25CollectiveMainloopFwdSm90ILi2EN4cute5tupleIJNS5_1CILi1EEES8_S8_EEENS6_IJNS7_ILi64EEESA_SA_EEELi512ENS_6half_tEfNS_4arch4Sm90ELb0ELb1ELb1ELb0ELb0ELb0ELb0ELb0ELb0ELb1ELb1ELb0EEENS1_21CollectiveEpilogueFwdINS6_IJSA_NS7_ILi512EEESA_EEES9_SC_SE_Li256ELb0ELb1ELb1ELb0EEENS1_19SingleTileSchedulerILb0ELb1ELb1ELi64EEEEEEEEEvNT_6ParamsE,"",@"SHT_CUDA_INFO"
	.sectionflags	@""
	.align	4


	//----- nvinfo : EIATTR_CUDA_API_VERSION
	.align		4
        /*0000*/ 	.byte	0x04, 0x37
        /*0002*/ 	.short	(.L_310 - .L_309)
.L_309:
        /*0004*/ 	.word	0x00000082


	//----- nvinfo : EIATTR_KPARAM_INFO
	.align		4
.L_310:
        /*0008*/ 	.byte	0x04, 0x17
        /*000a*/ 	.short	(.L_312 - .L_311)
.L_311:
        /*000c*/ 	.word	0x00000000
        /*0010*/ 	.short	0x0000
        /*0012*/ 	.short	0x0070
        /*0014*/ 	.byte	0x00, 0xf0, 0x01, 0x28


	//----- nvinfo : EIATTR_SPARSE_MMA_MASK
	.align		4
.L_312:
        /*0018*/ 	.byte	0x03, 0x50
        /*001a*/ 	.short	0x0000


	//----- nvinfo : EIATTR_MAXREG_COUNT
	.align		4
        /*001c*/ 	.byte	0x03, 0x1b
        /*001e*/ 	.short	0x00a8


	//----- nvinfo : EIATTR_NUM_BARRIERS
	.align		4
        /*0020*/ 	.byte	0x02, 0x4c
        /*0022*/ 	.byte	0x10
	.zero		1


	//----- nvinfo : EIATTR_EXTERNS
	.align		4
        /*0024*/ 	.byte	0x04, 0x0f
        /*0026*/ 	.short	(.L_314 - .L_313)


	//   ....[0]....
	.align		4
.L_313:
        /*0028*/ 	.word	index@(__assertfail)


	//----- nvinfo : EIATTR_ANNOTATIONS
	.align		4
.L_314:
        /*002c*/ 	.byte	0x04, 0x55
        /*002e*/ 	.short	(.L_316 - .L_315)


	//   ....[0]....
.L_315:
        /*0030*/ 	.word	0x00000001
        /*0034*/ 	.byte	0x80, 0x12, 0x01, 0x00, 0x01, 0x00, 0x00, 0x00, 0x00, 0x17, 0x01, 0x00, 0x01, 0x00, 0x00, 0x00
        /*0044*/ 	.byte	0x50, 0x17, 0x01, 0x00, 0x01, 0x00, 0x00, 0x00, 0x30, 0x19, 0x01, 0x00, 0x01, 0x00, 0x00, 0x00
        /*0054*/ 	.byte	0x20, 0x1a, 0x01, 0x00, 0x01, 0x00, 0x00, 0x00, 0x10, 0x24, 0x01, 0x00, 0x01, 0x00, 0x00, 0x00
        /*0064*/ 	.byte	0x00, 0x2b, 0x01, 0x00, 0x01, 0x00, 0x00, 0x00, 0x30, 0x2d, 0x01, 0x00, 0x01, 0x00, 0x00, 0x00
        /*0074*/ 	.byte	0xb0, 0x38, 0x01, 0x00, 0x01, 0x00, 0x00, 0x00, 0x80, 0x44, 0x01, 0x00


	//----- nvinfo : EIATTR_MERCURY_ISA_VERSION
	.align		4
.L_316:
        /*0080*/ 	.byte	0x03, 0x5f
        /*0082*/ 	.short	0x0101


	//----- nvinfo : EIATTR_INT_WARP_WIDE_INSTR_OFFSETS
	.align		4
        /*0084*/ 	.byte	0x04, 0x31
        /*0086*/ 	.short	(.L_318 - .L_317)


	//   ....[0]....
.L_317:
        /*0088*/ 	.word	0x00000130


	//   ....[1]....
        /*008c*/ 	.word	0x00000170


	//   ....[2]....
        /*0090*/ 	.word	0x000001e0


	//----- nvinfo : EIATTR_COOP_GROUP_MASK_REGIDS
	.align		4
.L_318:
        /*0094*/ 	.byte	0x04, 0x29
        /*0096*/ 	.short	(.L_320 - .L_319)


	//   ....[0]....
.L_319:
        /*0098*/ 	.word	0xffffffff


	//   ....[1]....
        /*009c*/ 	.word	0xffffffff


	//   ....[2]....
        /*00a0*/ 	.word	0xffffffff


	//   ....[3]....
        /*00a4*/ 	.word	0xffffffff


	//   ....[4]....
        /*00a8*/ 	.word	0xffffffff


	//   ....[5]....
        /*00ac*/ 	.word	0xffffffff


	//   ....[6]....
        /*00b0*/ 	.word	0xffffffff


	//   ....[7]....
        /*00b4*/ 	.word	0xffffffff


	//   ....[8]....
        /*00b8*/ 	.word	0xffffffff


	//   ....[9]....
        /*00bc*/ 	.word	0xffffffff


	//   ....[10]....
        /*00c0*/ 	.word	0xffffffff


	//   ....[11]....
        /*00c4*/ 	.word	0xffffffff


	//   ....[12]....
        /*00c8*/ 	.word	0xffffffff


	//   ....[13]....
        /*00cc*/ 	.word	0xffffffff


	//   ....[14]....
        /*00d0*/ 	.word	0xffffffff


	//   ....[15]....
        /*00d4*/ 	.word	0xffffffff


	//   ....[16]....
        /*00d8*/ 	.word	0xffffffff


	//   ....[17]....
        /*00dc*/ 	.word	0xffffffff


	//   ....[18]....
        /*00e0*/ 	.word	0xffffffff


	//   ....[19]....
        /*00e4*/ 	.word	0xffffffff


	//   ....[20]....
        /*00e8*/ 	.word	0xffffffff


	//   ....[21]....
        /*00ec*/ 	.word	0xffffffff


	//   ....[22]....
        /*00f0*/ 	.word	0xffffffff


	//   ....[23]....
        /*00f4*/ 	.word	0xffffffff


	//   ....[24]....
        /*00f8*/ 	.word	0xffffffff


	//   ....[25]....
        /*00fc*/ 	.word	0xffffffff


	//   ....[26]....
        /*0100*/ 	.word	0xffffffff


	//   ....[27]....
        /*0104*/ 	.word	0xffffffff


	//   ....[28]....
        /*0108*/ 	.word	0xffffffff


	//   ....[29]....
        /*010c*/ 	.word	0xffffffff


	//   ....[30]....
        /*0110*/ 	.word	0xffffffff


	//   ....[31]....
        /*0114*/ 	.word	0xffffffff


	//   ....[32]....
        /*0118*/ 	.word	0xffffffff


	//   ....[33]....
        /*011c*/ 	.word	0xffffffff


	//   ....[34]....
        /*0120*/ 	.word	0xffffffff


	//   ....[35]....
        /*0124*/ 	.word	0xffffffff


	//   ....[36]....
        /*0128*/ 	.word	0xffffffff


	//   ....[37]....
        /*012c*/ 	.word	0xffffffff


	//   ....[38]....
        /*0130*/ 	.word	0xffffffff


	//   ....[39]....
        /*0134*/ 	.word	0xffffffff


	//   ....[40]....
        /*0138*/ 	.word	0xffffffff


	//   ....[41]....
        /*013c*/ 	.word	0xffffffff


	//   ....[42]....
        /*0140*/ 	.word	0xffffffff


	//   ....[43]....
        /*0144*/ 	.word	0xffffffff


	//   ....[44]....
        /*0148*/ 	.word	0xffffffff


	//   ....[45]....
        /*014c*/ 	.word	0xffffffff


	//   ....[46]....
        /*0150*/ 	.word	0xffffffff


	//   ....[47]....
        /*0154*/ 	.word	0xffffffff


	//   ....[48]....
        /*0158*/ 	.word	0xffffffff


	//   ....[49]....
        /*015c*/ 	.word	0xffffffff


	//   ....[50]....
        /*0160*/ 	.word	0xffffffff


	//   ....[51]....
        /*0164*/ 	.word	0xffffffff


	//   ....[52]....
        /*0168*/ 	.word	0xffffffff


	//   ....[53]....
        /*016c*/ 	.word	0xffffffff


	//   ....[54]....
        /*0170*/ 	.word	0xffffffff


	//   ....[55]....
        /*0174*/ 	.word	0xffffffff


	//   ....[56]....
        /*0178*/ 	.word	0xffffffff


	//   ....[57]....
        /*017c*/ 	.word	0xffffffff


	//   ....[58]....
        /*0180*/ 	.word	0xffffffff


	//   ....[59]....
        /*0184*/ 	.word	0x0500000f


	//   ....[60]....
        /*0188*/ 	.word	0x0500000f


	//   ....[61]....
        /*018c*/ 	.word	0x0500000f


	//   ....[62]....
        /*0190*/ 	.word	0x0500000f


	//   ....[63]....
        /*0194*/ 	.word	0x0500000f


	//   ....[64]....
        /*0198*/ 	.word	0x0500000f


	//   ....[65]....
        /*019c*/ 	.word	0x0500000f


	//   ....[66]....
        /*01a0*/ 	.word	0x0500000f


	//   ....[67]....
        /*01a4*/ 	.word	0x0500000f


	//   ....[68]....
        /*01a8*/ 	.word	0x0500000f


	//----- nvinfo : EIATTR_COOP_GROUP_INSTR_OFFSETS
	.align		4
.L_320:
        /*01ac*/ 	.byte	0x04, 0x28
        /*01ae*/ 	.short	(.L_322 - .L_321)


	//   ....[0]....
.L_321:
        /*01b0*/ 	.word	0x00000060


	//   ....[1]....
        /*01b4*/ 	.word	0x00000140


	//   ....[2]....
        /*01b8*/ 	.word	0x00000190


	//   ....[3]....
        /*01bc*/ 	.word	0x00000380


	//   ....[4]....
        /*01c0*/ 	.word	0x000004e0


	//   ....[5]....
        /*01c4*/ 	.word	0x00000600


	//   ....[6]....
        /*01c8*/ 	.word	0x00000760


	//   ....[7]....
        /*01cc*/ 	.word	0x00001720


	//   ....[8]....
        /*01d0*/ 	.word	0x00003c10


	//   ....[9]....
        /*01d4*/ 	.word	0x00004350


	//   ....[10]....
        /*01d8*/ 	.word	0x00004ad0


	//   ....[11]....
        /*01dc*/ 	.word	0x00005570


	//   ....[12]....
        /*01e0*/ 	.word	0x000055b0


	//   ....[13]....
        /*01e4*/ 	.word	0x00005990


	//   ....[14]....
        /*01e8*/ 	.word	0x00005a10


	//   ....[15]....
        /*01ec*/ 	.word	0x000064e0


	//   ....[16]....
        /*01f0*/ 	.word	0x00006af0


	//   ....[17]....
        /*01f4*/ 	.word	0x000070c0


	//   ....[18]....
        /*01f8*/ 	.word	0x000077c0


	//   ....[19]....
        /*01fc*/ 	.word	0x000078c0


	//   ....[20]....
        /*0200*/ 	.word	0x00007c90


	//   ....[21]....
        /*0204*/ 	.word	0x00007e30


	//   ....[22]....
        /*0208*/ 	.word	0x00008ea0


	//   ....[23]....
        /*020c*/ 	.word	0x000098b0


	//   ....[24]....
        /*0210*/ 	.word	0x00009930


	//   ....[25]....
        /*0214*/ 	.word	0x00009c30


	//   ....[26]....
        /*0218*/ 	.word	0x00009db0


	//   ....[27]....
        /*021c*/ 	.word	0x0000ae30


	//   ....[28]....
        /*0220*/ 	.word	0x0000b2a0


	//   ....[29]....
        /*0224*/ 	.word	0x0000b860


	//   ....[30]....
        /*0228*/ 	.word	0x0000bf40


	//   ....[31]....
        /*022c*/ 	.word	0x0000c010


	//   ....[32]....
        /*0230*/ 	.word	0x0000c3d0


	//   ....[33]....
        /*0234*/ 	.word	0x0000c480


	//   ....[34]....
        /*0238*/ 	.word	0x0000d620


	//   ....[35]....
        /*023c*/ 	.word	0x0000d660


	//   ....[36]....
        /*0240*/ 	.word	0x0000d6b0


	//   ....[37]....
        /*0244*/ 	.word	0x0000d6e0


	//   ....[38]....
        /*0248*/ 	.word	0x0000d700


	//   ....[39]....
        /*024c*/ 	.word	0x0000e1e0


	//   ....[40]....
        /*0250*/ 	.word	0x0000e6b0


	//   ....[41]....
        /*0254*/ 	.word	0x0000e6e0


	//   ....[42]....
        /*0258*/ 	.word	0x0000e700


	//   ....[43]....
        /*025c*/ 	.word	0x0000e720


	//   ....[44]....
        /*0260*/ 	.word	0x0000ebc0


	//   ....[45]....
        /*0264*/ 	.word	0x0000ebe0


	//   ....[46]....
        /*0268*/ 	.word	0x0000f830


	//   ....[47]....
        /*026c*/ 	.word	0x0000f850


	//   ....[48]....
        /*0270*/ 	.word	0x000108a0


	//   ....[49]....
        /*0274*/ 	.word	0x00011740


	//   ....[50]....
        /*0278*/ 	.word	0x00011fe0


	//   ....[51]....
        /*027c*/ 	.word	0x00012020


	//   ....[52]....
        /*0280*/ 	.word	0x00012090


	//   ....[53]....
        /*0284*/ 	.word	0x000120c0


	//   ....[54]....
        /*0288*/ 	.word	0x00012120


	//   ....[55]....
        /*028c*/ 	.word	0x00012150


	//   ....[56]....
        /*0290*/ 	.word	0x00012170


	//   ....[57]....
        /*0294*/ 	.word	0x000121b0


	//   ....[58]....
        /*0298*/ 	.word	0x000150a0


	//   ....[59]....
        /*029c*/ 	.word	0x00015740


	//   ....[60]....
        /*02a0*/ 	.word	0x000158b0


	//   ....[61]....
        /*02a4*/ 	.word	0x00015900


	//   ....[62]....
        /*02a8*/ 	.word	0x00015a30


	//   ....[63]....
        /*02ac*/ 	.word	0x00015aa0


	//   ....[64]....
        /*02b0*/ 	.word	0x00015b20


	//   ....[65]....
        /*02b4*/ 	.word	0x00015bd0


	//   ....[66]....
        /*02b8*/ 	.word	0x00015c50


	//   ....[67]....
        /*02bc*/ 	.word	0x00015ce0


	//   ....[68]....
        /*02c0*/ 	.word	0x000160f0


	//----- nvinfo : EIATTR_REG_RECONFIG
	.align		4
.L_322:
        /*02c4*/ 	.byte	0x01, 0x54
	.zero		2


	//----- nvinfo : EIATTR_SYSCALL_OFFSETS
	.align		4
        /*02c8*/ 	.byte	0x04, 0x46
        /*02ca*/ 	.short	(.L_324 - .L_323)


	//   ....[0]....
.L_323:
        /*02cc*/ 	.word	0x00003df0


	//   ....[1]....
        /*02d0*/ 	.word	0x00011400


	//   ....[2]....
        /*02d4*/ 	.word	0x00011540


	//   ....[3]....
        /*02d8*/ 	.word	0x00011630


	//   ....[4]....
        /*02dc*/ 	.word	0x00011c80


	//----- nvinfo : EIATTR_MBARRIER_INSTR_OFFSETS
	.align		4
.L_324:
        /*02e0*/ 	.byte	0x04, 0x39
        /*02e2*/ 	.short	(.L_326 - .L_325)


	//   ....[0]....
.L_325:
        /*02e4*/ 	.word	0x00000270
        /*02e8*/ 	.word	0x000000ff
        /*02ec*/ 	.word	0x00028c00
        /*02f0*/ 	.short	0x0100
        /*02f2*/ 	.byte	0x08
	.zero		1


	//   ....[1]....
        /*02f4*/ 	.word	0x00000280
        /*02f8*/ 	.word	0x000000ff
        /*02fc*/ 	.word	0x00028c20
        /*0300*/ 	.short	0x0100
        /*0302*/ 	.byte	0x08
	.zero		1


	//   ....[2]....
        /*0304*/ 	.word	0x00000330
        /*0308*/ 	.word	0x000000ff
        /*030c*/ 	.word	0x00028c30
        /*0310*/ 	.short	0x0100
        /*0312*/ 	.byte	0x06
	.zero		1


	//   ....[3]....
        /*0314*/ 	.word	0x00000340
        /*0318*/ 	.word	0x000000ff
        /*031c*/ 	.word	0x00028c40
        /*0320*/ 	.short	0x0100
        /*0322*/ 	.byte	0x06
	.zero		1


	//   ....[4]....
        /*0324*/ 	.word	0x00000350
        /*0328*/ 	.word	0x000000ff
        /*032c*/ 	.word	0x00028c38
        /*0330*/ 	.short	0x0100
        /*0332*/ 	.byte	0x06
	.zero		1


	//   ....[5]....
        /*0334*/ 	.word	0x00000360
        /*0338*/ 	.word	0x000000ff
        /*033c*/ 	.word	0x00028c48
        /*0340*/ 	.short	0x0100
        /*0342*/ 	.byte	0x06
	.zero		1


	//   ....[6]....
        /*0344*/ 	.word	0x00000490
        /*0348*/ 	.word	0x000000ff
        /*034c*/ 	.word	0x00028c50
        /*0350*/ 	.short	0x0100
        /*0352*/ 	.byte	0x08
	.zero		1


	//   ....[7]....
        /*0354*/ 	.word	0x000004a0
        /*0358*/ 	.word	0x000000ff
        /*035c*/ 	.word	0x00028c60
        /*0360*/ 	.short	0x0100
        /*0362*/ 	.byte	0x08
	.zero		1


	//   ....[8]....
        /*0364*/ 	.word	0x000004b0
        /*0368*/ 	.word	0x000000ff
        /*036c*/ 	.word	0x00028c58
        /*0370*/ 	.short	0x0100
        /*0372*/ 	.byte	0x08
	.zero		1


	//   ....[9]....
        /*0374*/ 	.word	0x000004c0
        /*0378*/ 	.word	0x000000ff
        /*037c*/ 	.word	0x00028c68
        /*0380*/ 	.short	0x0100
        /*0382*/ 	.byte	0x08
	.zero		1


	//   ....[10]....
        /*0384*/ 	.word	0x000005b0
        /*0388*/ 	.word	0x000000ff
        /*038c*/ 	.word	0x00028c70
        /*0390*/ 	.short	0x0100
        /*0392*/ 	.byte	0x06
	.zero		1


	//   ....[11]....
        /*0394*/ 	.word	0x000005c0
        /*0398*/ 	.word	0x000000ff
        /*039c*/ 	.word	0x00028c80
        /*03a0*/ 	.short	0x0100
        /*03a2*/ 	.byte	0x06
	.zero		1


	//   ....[12]....
        /*03a4*/ 	.word	0x000005d0
        /*03a8*/ 	.word	0x000000ff
        /*03ac*/ 	.word	0x00028c78
        /*03b0*/ 	.short	0x0100
        /*03b2*/ 	.byte	0x06
	.zero		1


	//   ....[13]....
        /*03b4*/ 	.word	0x000005e0
        /*03b8*/ 	.word	0x000000ff
        /*03bc*/ 	.word	0x00028c88
        /*03c0*/ 	.short	0x0100
        /*03c2*/ 	.byte	0x06
	.zero		1


	//   ....[14]....
        /*03c4*/ 	.word	0x00000710
        /*03c8*/ 	.word	0x000000ff
        /*03cc*/ 	.word	0x00028c90
        /*03d0*/ 	.short	0x0100
        /*03d2*/ 	.byte	0x08
	.zero		1


	//   ....[15]....
        /*03d4*/ 	.word	0x00000720
        /*03d8*/ 	.word	0x000000ff
        /*03dc*/ 	.word	0x00028ca0
        /*03e0*/ 	.short	0x0100
        /*03e2*/ 	.byte	0x08
	.zero		1


	//   ....[16]....
        /*03e4*/ 	.word	0x00000730
        /*03e8*/ 	.word	0x000000ff
        /*03ec*/ 	.word	0x00028c98
        /*03f0*/ 	.short	0x0100
        /*03f2*/ 	.byte	0x08
	.zero		1


	//   ....[17]....
        /*03f4*/ 	.word	0x00000740
        /*03f8*/ 	.word	0x000000ff
        /*03fc*/ 	.word	0x00028ca8
        /*0400*/ 	.short	0x0100
        /*0402*/ 	.byte	0x08
	.zero		1


	//   ....[18]....
        /*0404*/ 	.word	0x00000870
        /*0408*/ 	.word	0x000000ff
        /*040c*/ 	.word	0x00028cb0
        /*0410*/ 	.short	0x0100
        /*0412*/ 	.byte	0x08
	.zero		1


	//   ....[19]....
        /*0414*/ 	.word	0x00000880
        /*0418*/ 	.word	0x000000ff
        /*041c*/ 	.word	0x00028cc0
        /*0420*/ 	.short	0x0100
        /*0422*/ 	.byte	0x08
	.zero		1


	//   ....[20]....
        /*0424*/ 	.word	0x00000890
        /*0428*/ 	.word	0x000000ff
        /*042c*/ 	.word	0x00028cb8
        /*0430*/ 	.short	0x0100
        /*0432*/ 	.byte	0x08
	.zero		1


	//   ....[21]....
        /*0434*/ 	.word	0x000008a0
        /*0438*/ 	.word	0x000000ff
        /*043c*/ 	.word	0x00028cc8
        /*0440*/ 	.short	0x0100
        /*0442*/ 	.byte	0x08
	.zero		1


	//   ....[22]....
        /*0444*/ 	.word	0x000018e0
        /*0448*/ 	.word	0x000000ff
        /*044c*/ 	.word	0x00028c50
        /*0450*/ 	.short	0x010a
        /*0452*/ 	.byte	0x05
	.zero		1


	//   ....[23]....
        /*0454*/ 	.word	0x00001bd0
        /*0458*/ 	.word	0x00000002
        /*045c*/ 	.word	0x00000000
        /*0460*/ 	.short	0x0101
        /*0462*/ 	.byte	0x3f
	.zero		1


	//   ....[24]....
        /*0464*/ 	.word	0x00002520
        /*0468*/ 	.word	0x000000ff
        /*046c*/ 	.word	0x00028c50
        /*0470*/ 	.short	0x010a
        /*0472*/ 	.byte	0x07
	.zero		1


	//   ....[25]....
        /*0474*/ 	.word	0x00002560
        /*0478*/ 	.word	0x000000ff
        /*047c*/ 	.word	0x00028c50
        /*0480*/ 	.short	0x010a
        /*0482*/ 	.byte	0x07
	.zero		1


	//   ....[26]....
        /*0484*/ 	.word	0x00002730
        /*0488*/ 	.word	0x00000002
        /*048c*/ 	.word	0x00000000
        /*0490*/ 	.short	0x0101
        /*0492*/ 	.byte	0x3f
	.zero		1


	//   ....[27]....
        /*0494*/ 	.word	0x00003e20
        /*0498*/ 	.word	0x000000ff
        /*049c*/ 	.word	0x00028c00
        /*04a0*/ 	.short	0x010a
        /*04a2*/ 	.byte	0x25
	.zero		1


	//   ....[28]....
        /*04a4*/ 	.word	0x00003fb0
        /*04a8*/ 	.word	0x000000ff
        /*04ac*/ 	.word	0x00028c30
        /*04b0*/ 	.short	0x010a
        /*04b2*/ 	.byte	0x25
	.zero		1


	//   ....[29]....
        /*04b4*/ 	.word	0x00004020
        /*04b8*/ 	.word	0x000000ff
        /*04bc*/ 	.word	0x00028c30
        /*04c0*/ 	.short	0x010a
        /*04c2*/ 	.byte	0x25
	.zero		1


	//   ....[30]....
        /*04c4*/ 	.word	0x00004690
        /*04c8*/ 	.word	0x00000005
        /*04cc*/ 	.word	0x00000000
        /*04d0*/ 	.short	0x0101
        /*04d2*/ 	.byte	0x3f
	.zero		1


	//   ....[31]....
        /*04d4*/ 	.word	0x000061e0
        /*04d8*/ 	.word	0x000000ff
        /*04dc*/ 	.word	0x00028c50
        /*04e0*/ 	.short	0x010a
        /*04e2*/ 	.byte	0x25
	.zero		1


	//   ....[32]....
        /*04e4*/ 	.word	0x00006220
        /*04e8*/ 	.word	0x000000ff
        /*04ec*/ 	.word	0x00028c50
        /*04f0*/ 	.short	0x010a
        /*04f2*/ 	.byte	0x25
	.zero		1


	//   ....[33]....
        /*04f4*/ 	.word	0x00006500
        /*04f8*/ 	.word	0x0000000d
        /*04fc*/ 	.word	0x00000000
        /*0500*/ 	.short	0x0101
        /*0502*/ 	.byte	0x3f
	.zero		1


	//   ....[34]....
        /*0504*/ 	.word	0x000067f0
        /*0508*/ 	.word	0x000000ff
        /*050c*/ 	.word	0x00028c30
        /*0510*/ 	.short	0x010a
        /*0512*/ 	.byte	0x20
	.zero		1


	//   ....[35]....
        /*0514*/ 	.word	0x00006830
        /*0518*/ 	.word	0x000000ff
        /*051c*/ 	.word	0x00028c30
        /*0520*/ 	.short	0x010a
        /*0522*/ 	.byte	0x20
	.zero		1


	//   ....[36]....
        /*0524*/ 	.word	0x00006bd0
        /*0528*/ 	.word	0x000000a2
        /*052c*/ 	.word	0x00000000
        /*0530*/ 	.short	0x0101
        /*0532*/ 	.byte	0x3f
	.zero		1


	//   ....[37]....
        /*0534*/ 	.word	0x00008be0
        /*0538*/ 	.word	0x000000ff
        /*053c*/ 	.word	0x00028c50
        /*0540*/ 	.short	0x010a
        /*0542*/ 	.byte	0x20
	.zero		1


	//   ....[38]....
        /*0544*/ 	.word	0x00008c20
        /*0548*/ 	.word	0x000000ff
        /*054c*/ 	.word	0x00028c50
        /*0550*/ 	.short	0x010a
        /*0552*/ 	.byte	0x20
	.zero		1


	//   ....[39]....
        /*0554*/ 	.word	0x00008ec0
        /*0558*/ 	.word	0x0000000e
        /*055c*/ 	.word	0x00000000
        /*0560*/ 	.short	0x0101
        /*0562*/ 	.byte	0x3f
	.zero		1


	//   ....[40]....
        /*0564*/ 	.word	0x000092e0
        /*0568*/ 	.word	0x000000ff
        /*056c*/ 	.word	0x00028c30
        /*0570*/ 	.short	0x010a
        /*0572*/ 	.byte	0x1d
	.zero		1


	//   ....[41]....
        /*0574*/ 	.word	0x00009320
        /*0578*/ 	.word	0x000000ff
        /*057c*/ 	.word	0x00028c30
        /*0580*/ 	.short	0x010a
        /*0582*/ 	.byte	0x1d
	.zero		1


	//   ....[42]....
        /*0584*/ 	.word	0x0000a100
        /*0588*/ 	.word	0x00000098
        /*058c*/ 	.word	0x00000000
        /*0590*/ 	.short	0x0101
        /*0592*/ 	.byte	0x3f
	.zero		1


	//   ....[43]....
        /*0594*/ 	.word	0x0000aba0
        /*0598*/ 	.word	0x000000ff
        /*059c*/ 	.word	0x00028c50
        /*05a0*/ 	.short	0x010a
        /*05a2*/ 	.byte	0x1d
	.zero		1


	//   ....[44]....
        /*05a4*/ 	.word	0x0000abe0
        /*05a8*/ 	.word	0x000000ff
        /*05ac*/ 	.word	0x00028c50
        /*05b0*/ 	.short	0x010a
        /*05b2*/ 	.byte	0x1d
	.zero		1


	//   ....[45]....
        /*05b4*/ 	.word	0x0000ae50
        /*05b8*/ 	.word	0x0000000d
        /*05bc*/ 	.word	0x00000000
        /*05c0*/ 	.short	0x0101
        /*05c2*/ 	.byte	0x3f
	.zero		1


	//   ....[46]....
        /*05c4*/ 	.word	0x0000afe0
        /*05c8*/ 	.word	0x000000ff
        /*05cc*/ 	.word	0x00028c30
        /*05d0*/ 	.short	0x010a
        /*05d2*/ 	.byte	0x1f
	.zero		1


	//   ....[47]....
        /*05d4*/ 	.word	0x0000b020
        /*05d8*/ 	.word	0x000000ff
        /*05dc*/ 	.word	0x00028c30
        /*05e0*/ 	.short	0x010a
        /*05e2*/ 	.byte	0x1f
	.zero		1


	//   ....[48]....
        /*05e4*/ 	.word	0x0000b350
        /*05e8*/ 	.word	0x000000a2
        /*05ec*/ 	.word	0x00000000
        /*05f0*/ 	.short	0x0101
        /*05f2*/ 	.byte	0x3f
	.zero		1


	//   ....[49]....
        /*05f4*/ 	.word	0x0000d360
        /*05f8*/ 	.word	0x000000ff
        /*05fc*/ 	.word	0x00028c50
        /*0600*/ 	.short	0x010a
        /*0602*/ 	.byte	0x1f
	.zero		1


	//   ....[50]....
        /*0604*/ 	.word	0x0000d3a0
        /*0608*/ 	.word	0x000000ff
        /*060c*/ 	.word	0x00028c50
        /*0610*/ 	.short	0x010a
        /*0612*/ 	.byte	0x1f
	.zero		1


	//   ....[51]....
        /*0614*/ 	.word	0x0000d640
        /*0618*/ 	.word	0x00000010
        /*061c*/ 	.word	0x00000000
        /*0620*/ 	.short	0x0101
        /*0622*/ 	.byte	0x3f
	.zero		1


	//   ....[52]....
        /*0624*/ 	.word	0x0000e1b0
        /*0628*/ 	.word	0x000000ff
        /*062c*/ 	.word	0x00000000
        /*0630*/ 	.short	0x0101
        /*0632*/ 	.byte	0x04
	.zero		1


	//   ....[53]....
        /*0634*/ 	.word	0x00011970
        /*0638*/ 	.word	0x000000ff
        /*063c*/ 	.word	0x00028c40
        /*0640*/ 	.short	0x010a
        /*0642*/ 	.byte	0x26
	.zero		1


	//   ....[54]....
        /*0644*/ 	.word	0x00012280
        /*0648*/ 	.word	0x000000ff
        /*064c*/ 	.word	0x00028c00
        /*0650*/ 	.short	0x0107
        /*0652*/ 	.byte	0x26
	.zero		1


	//   ....[55]....
        /*0654*/ 	.word	0x000122c0
        /*0658*/ 	.word	0x000000ff
        /*065c*/ 	.word	0x00028c00
        /*0660*/ 	.short	0x0101
        /*0662*/ 	.byte	0x26
	.zero		1


	//   ....[56]....
        /*0664*/ 	.word	0x000122d0
        /*0668*/ 	.word	0x000000ff
        /*066c*/ 	.word	0x00028c20
        /*0670*/ 	.short	0x010a
        /*0672*/ 	.byte	0x26
	.zero		1


	//   ....[57]....
        /*0674*/ 	.word	0x00012330
        /*0678*/ 	.word	0x000000ff
        /*067c*/ 	.word	0x00028c60
        /*0680*/ 	.short	0x010a
        /*0682*/ 	.byte	0x26
	.zero		1


	//   ....[58]....
        /*0684*/ 	.word	0x00012ef0
        /*0688*/ 	.word	0x000000ff
        /*068c*/ 	.word	0x00028c48
        /*0690*/ 	.short	0x010a
        /*0692*/ 	.byte	0x26
	.zero		1


	//   ....[59]....
        /*0694*/ 	.word	0x000130c0
        /*0698*/ 	.word	0x000000ff
        /*069c*/ 	.word	0x00028c68
        /*06a0*/ 	.short	0x010a
        /*06a2*/ 	.byte	0x26
	.zero		1


	//   ....[60]....
        /*06a4*/ 	.word	0x00013a70
        /*06a8*/ 	.word	0x000000ff
        /*06ac*/ 	.word	0x00028c40
        /*06b0*/ 	.short	0x010a
        /*06b2*/ 	.byte	0x26
	.zero		1


	//   ....[61]....
        /*06b4*/ 	.word	0x00013c50
        /*06b8*/ 	.word	0x000000ff
        /*06bc*/ 	.word	0x00028c60
        /*06c0*/ 	.short	0x010a
        /*06c2*/ 	.byte	0x26
	.zero		1


	//   ....[62]....
        /*06c4*/ 	.word	0x00014630
        /*06c8*/ 	.word	0x000000ff
        /*06cc*/ 	.word	0x00028c48
        /*06d0*/ 	.short	0x010a
        /*06d2*/ 	.byte	0x26
	.zero		1


	//   ....[63]....
        /*06d4*/ 	.word	0x00014810
        /*06d8*/ 	.word	0x000000ff
        /*06dc*/ 	.word	0x00028c68
        /*06e0*/ 	.short	0x010a
        /*06e2*/ 	.byte	0x26
	.zero		1


	//   ....[64]....
        /*06e4*/ 	.word	0x00015030
        /*06e8*/ 	.word	0x00000002
        /*06ec*/ 	.word	0x00028c20
        /*06f0*/ 	.short	0x010a
        /*06f2*/ 	.byte	0x3f
	.zero		1


	//   ....[65]....
        /*06f4*/ 	.word	0x000151b0
        /*06f8*/ 	.word	0x00000007
        /*06fc*/ 	.word	0x00000000
        /*0700*/ 	.short	0x010a
        /*0702*/ 	.byte	0x3f
	.zero		1


	//   ....[66]....
        /*0704*/ 	.word	0x00015220
        /*0708*/ 	.word	0x00000005
        /*070c*/ 	.word	0x00000000
        /*0710*/ 	.short	0x010a
        /*0712*/ 	.byte	0x3f
	.zero		1


	//   ....[67]....
        /*0714*/ 	.word	0x00015280
        /*0718*/ 	.word	0x00000005
        /*071c*/ 	.word	0x00000000
        /*0720*/ 	.short	0x010a
        /*0722*/ 	.byte	0x3f
	.zero		1


	//   ....[68]....
        /*0724*/ 	.word	0x000152b0
        /*0728*/ 	.word	0x00000003
        /*072c*/ 	.word	0x00000000
        /*0730*/ 	.short	0x010a
        /*0732*/ 	.byte	0x3f
	.zero		1


	//   ....[69]....
        /*0734*/ 	.word	0x00015320
        /*0738*/ 	.word	0x00000005
        /*073c*/ 	.word	0x00028c50
        /*0740*/ 	.short	0x010a
        /*0742*/ 	.byte	0x3f
	.zero		1


	//   ....[70]....
        /*0744*/ 	.word	0x00015380
        /*0748*/ 	.word	0x00000005
        /*074c*/ 	.word	0x00028c50
        /*0750*/ 	.short	0x010a
        /*0752*/ 	.byte	0x3f
	.zero		1


	//   ....[71]....
        /*0754*/ 	.word	0x000153e0
        /*0758*/ 	.word	0x00000009
        /*075c*/ 	.word	0x00028c00
        /*0760*/ 	.short	0x010a
        /*0762*/ 	.byte	0x3f
	.zero		1


	//   ....[72]....
        /*0764*/ 	.word	0x00015440
        /*0768*/ 	.word	0x00000005
        /*076c*/ 	.word	0x00028c30
        /*0770*/ 	.short	0x010a
        /*0772*/ 	.byte	0x3f
	.zero		1


	//   ....[73]....
        /*0774*/ 	.word	0x00015490
        /*0778*/ 	.word	0x0000000d
        /*077c*/ 	.word	0x00028c50
        /*0780*/ 	.short	0x010a
        /*0782*/ 	.byte	0x3f
	.zero		1


	//   ....[74]....
        /*0784*/ 	.word	0x000154f0
        /*0788*/ 	.word	0x0000000e
        /*078c*/ 	.word	0x00028c30
        /*0790*/ 	.short	0x010a
        /*0792*/ 	.byte	0x3f
	.zero		1


	//   ....[75]....
        /*0794*/ 	.word	0x00015540
        /*0798*/ 	.word	0x0000000e
        /*079c*/ 	.word	0x00028c50
        /*07a0*/ 	.short	0x010a
        /*07a2*/ 	.byte	0x3f
	.zero		1


	//   ....[76]....
        /*07a4*/ 	.word	0x000155a0
        /*07a8*/ 	.word	0x00000006
        /*07ac*/ 	.word	0x00028c30
        /*07b0*/ 	.short	0x010a
        /*07b2*/ 	.byte	0x3f
	.zero		1


	//   ....[77]....
        /*07b4*/ 	.word	0x000155f0
        /*07b8*/ 	.word	0x000000c0
        /*07bc*/ 	.word	0x00028c50
        /*07c0*/ 	.short	0x010a
        /*07c2*/ 	.byte	0x3f
	.zero		1


	//   ....[78]....
        /*07c4*/ 	.word	0x00015650
        /*07c8*/ 	.word	0x00000006
        /*07cc*/ 	.word	0x00028c30
        /*07d0*/ 	.short	0x010a
        /*07d2*/ 	.byte	0x3f
	.zero		1


	//   ....[79]....
        /*07d4*/ 	.word	0x000156a0
        /*07d8*/ 	.word	0x00000010
        /*07dc*/ 	.word	0x00028c50
        /*07e0*/ 	.short	0x010a
        /*07e2*/ 	.byte	0x3f
	.zero		1


	//   ....[80]....
        /*07e4*/ 	.word	0x00015800
        /*07e8*/ 	.word	0x00000003
        /*07ec*/ 	.word	0x00028c40
        /*07f0*/ 	.short	0x010a
        /*07f2*/ 	.byte	0x3f
	.zero		1


	//   ....[81]....
        /*07f4*/ 	.word	0x00015d20
        /*07f8*/ 	.word	0x00000003
        /*07fc*/ 	.word	0x00028c20
        /*0800*/ 	.short	0x010a
        /*0802*/ 	.byte	0x3f
	.zero		1


	//   ....[82]....
        /*0804*/ 	.word	0x00015d80
        /*0808*/ 	.word	0x00000003
        /*080c*/ 	.word	0x00028c60
        /*0810*/ 	.short	0x010a
        /*0812*/ 	.byte	0x3f
	.zero		1


	//   ....[83]....
        /*0814*/ 	.word	0x00015de0
        /*0818*/ 	.word	0x00000003
        /*081c*/ 	.word	0x00028c48
        /*0820*/ 	.short	0x010a
        /*0822*/ 	.byte	0x3f
	.zero		1


	//   ....[84]....
        /*0824*/ 	.word	0x00015e40
        /*0828*/ 	.word	0x00000003
        /*082c*/ 	.word	0x00028c68
        /*0830*/ 	.short	0x010a
        /*0832*/ 	.byte	0x3f
	.zero		1


	//   ....[85]....
        /*0834*/ 	.word	0x00015ea0
        /*0838*/ 	.word	0x00000003
        /*083c*/ 	.word	0x00028c40
        /*0840*/ 	.short	0x010a
        /*0842*/ 	.byte	0x3f
	.zero		1


	//   ....[86]....
        /*0844*/ 	.word	0x00015f00
        /*0848*/ 	.word	0x00000003
        /*084c*/ 	.word	0x00028c60
        /*0850*/ 	.short	0x010a
        /*0852*/ 	.byte	0x3f
	.zero		1


	//   ....[87]....
        /*0854*/ 	.word	0x00015f60
        /*0858*/ 	.word	0x00000003
        /*085c*/ 	.word	0x00028c48
        /*0860*/ 	.short	0x010a
        /*0862*/ 	.byte	0x3f
	.zero		1


	//   ....[88]....
        /*0864*/ 	.word	0x00015fc0
        /*0868*/ 	.word	0x00000003
        /*086c*/ 	.word	0x00028c68
        /*0870*/ 	.short	0x010a
        /*0872*/ 	.byte	0x3f
	.zero		1


	//   ....[89]....
        /*0874*/ 	.word	0x00016010
        /*0878*/ 	.word	0x00000002
        /*087c*/ 	.word	0x00028c20
        /*0880*/ 	.short	0x010a
        /*0882*/ 	.byte	0x3f
	.zero		1


	//   ....[90]....
        /*0884*/ 	.word	0x000161b0
        /*0888*/ 	.word	0x00000007
        /*088c*/ 	.word	0x00000000
        /*0890*/ 	.short	0x010a
        /*0892*/ 	.byte	0x3f
	.zero		1


	//   ....[91]....
        /*0894*/ 	.word	0x00016200
        /*0898*/ 	.word	0x00000005
        /*089c*/ 	.word	0x00000000
        /*08a0*/ 	.short	0x010a
        /*08a2*/ 	.byte	0x3f
	.zero		1


	//   ....[92]....
        /*08a4*/ 	.word	0x00016250
        /*08a8*/ 	.word	0x00000005
        /*08ac*/ 	.word	0x00000000
        /*08b0*/ 	.short	0x010a
        /*08b2*/ 	.byte	0x3f
	.zero		1


	//----- nvinfo : EIATTR_NUM_MBARRIERS
	.align		4
.L_326:
        /*08b4*/ 	.byte	0x03, 0x38
        /*08b6*/ 	.short	0x0016


	//----- nvinfo : EIATTR_EXIT_INSTR_OFFSETS
	.align		4
        /*08b8*/ 	.byte	0x04, 0x1c
        /*08ba*/ 	.short	(.L_328 - .L_327)


	//   ....[0]....
.L_327:
        /*08bc*/ 	.word	0x00015300


	//----- nvinfo : EIATTR_MAX_THREADS
	.align		4
.L_328:
        /*08c0*/ 	.byte	0x04, 0x05
        /*08c2*/ 	.short	(.L_330 - .L_329)
.L_329:
        /*08c4*/ 	.word	0x00000180
        /*08c8*/ 	.word	0x00000001
        /*08cc*/ 	.word	0x00000001


	//----- nvinfo : EIATTR_CRS_STACK_SIZE
	.align		4
.L_330:
        /*08d0*/ 	.byte	0x04, 0x1e
        /*08d2*/ 	.short	(.L_332 - .L_331)
.L_331:
        /*08d4*/ 	.word	0x00000000


	//----- nvinfo : EIATTR_CBANK_PARAM_SIZE
	.align		4
.L_332:
        /*08d8*/ 	.byte	0x03, 0x19
        /*08da*/ 	.short	0x0a70


	//----- nvinfo : EIATTR_PARAM_CBANK
	.align		4
        /*08dc*/ 	.byte	0x04, 0x0a
        /*08de*/ 	.short	(.L_334 - .L_333)
	.align		4
.L_333:
        /*08e0*/ 	.word	index@(.nv.constant0._ZN7cutlass13device_kernelIN5flash11enable_sm90INS1_16FlashAttnFwdSm90INS1_25CollectiveMainloopFwdSm90ILi2EN4cute5tupleIJNS5_1CILi1EEES8_S8_EEENS6_IJNS7_ILi64EEESA_SA_EEELi512ENS_6half_tEfNS_4arch4Sm90ELb0ELb1ELb1ELb0ELb0ELb0ELb0ELb0ELb0ELb1ELb1ELb0EEENS1_21CollectiveEpilogueFwdINS6_IJSA_NS7_ILi512EEESA_EEES9_SC_SE_Li256ELb0ELb1ELb1ELb0EEENS1_19SingleTileSchedulerILb0ELb1ELb1ELi64EEEEEEEEEvNT_6ParamsE)
        /*08e4*/ 	.short	0x0210
        /*08e6*/ 	.short	0x0a70


	//----- nvinfo : EIATTR_SW_WAR
	.align		4
.L_334:
        /*08e8*/ 	.byte	0x04, 0x36
        /*08ea*/ 	.short	(.L_336 - .L_335)
.L_335:
        /*08ec*/ 	.word	0x00000008
.L_336:


//--------------------- .nv.info._ZN7cutlass13device_kernelIN5flash11enable_sm90INS1_16FlashAttnFwdSm90INS1_25CollectiveMainloopFwdSm90ILi2EN4cute5tupleIJNS5_1CILi1EEES8_S8_EEENS6_IJNS7_ILi64EEESA_SA_EEELi512ENS_6half_tEfNS_4arch4Sm90ELb0ELb1ELb1ELb0ELb0ELb0ELb1ELb0ELb0ELb1ELb1ELb0EEENS1_21CollectiveEpilogueFwdINS6_IJSA_NS7_ILi512EEESA_EEES9_SC_SE_Li256ELb0ELb1ELb1ELb0EEENS1_19SingleTileSchedulerILb0ELb1ELb1ELi64EEEEEEEEEvNT_6ParamsE --------------------------
	.section	.nv.info._ZN7cutlass13device_kernelIN5flash11enable_sm90INS1_16FlashAttnFwdSm90INS1_25CollectiveMainloopFwdSm90ILi2EN4cute5tupleIJNS5_1CILi1EEES8_S8_EEENS6_IJNS7_ILi64EEESA_SA_EEELi512ENS_6half_tEfNS_4arch4Sm90ELb0ELb1ELb1ELb0ELb0ELb0ELb1ELb0ELb0ELb1ELb1ELb0EEENS1_21CollectiveEpilogueFwdINS6_IJSA_NS7_ILi512EEESA_EEES9_SC_SE_Li256ELb0ELb1ELb1ELb0EEENS1_19SingleTileSchedulerILb0ELb1ELb1ELi64EEEEEEEEEvNT_6ParamsE,"",@"SHT_CUDA_INFO"
	.sectionflags	@""
	.align	4


	//----- nvinfo : EIATTR_CUDA_API_VERSION
	.align		4
        /*0000*/ 	.byte	0x04, 0x37
        /*0002*/ 	.short	(.L_338 - .L_337)
.L_337:
        /*0004*/ 	.word	0x00000082


	//----- nvinfo : EIATTR_KPARAM_INFO
	.align		4
.L_338:
        /*0008*/ 	.byte	0x04, 0x17
        /*000a*/ 	.short	(.L_340 - .L_339)
.L_339:
        /*000c*/ 	.word	0x00000000
        /*0010*/ 	.short	0x0000
        /*0012*/ 	.short	0x0070
        /*0014*/ 	.byte	0x00, 0xf0, 0x01, 0x2c


	//----- nvinfo : EIATTR_SPARSE_MMA_MASK
	.align		4
.L_340:
        /*0018*/ 	.byte	0x03, 0x50
        /*001a*/ 	.short	0x0000


	//----- nvinfo : EIATTR_MAXREG_COUNT
	.align		4
        /*001c*/ 	.byte	0x03, 0x1b
        /*001e*/ 	.short	0x00a8


	//----- nvinfo : EIATTR_NUM_BARRIERS
	.align		4
        /*0020*/ 	.byte	0x02, 0x4c
        /*0022*/ 	.byte	0x10
	.zero		1


	//----- nvinfo : EIATTR_EXTERNS
	.align		4
        /*0024*/ 	.byte	0x04, 0x0f
        /*0026*/ 	.short	(.L_342 - .L_341)


	//   ....[0]....
	.align		4
.L_341:
        /*0028*/ 	.word	index@(__assertfail)


	//----- nvinfo : EIATTR_ANNOTATIONS
	.align		4
.L_342:
        /*002c*/ 	.byte	0x04, 0x55
        /*002e*/ 	.short	(.L_344 - .L_343)


	//   ....[0]....
.L_343:
        /* <DEDUP_REMOVED lines=19> */


	//----- nvinfo : EIATTR_MERCURY_ISA_VERSION
	.align		4
.L_344:
        /*0150*/ 	.byte	0x03, 0x5f
        /*0152*/ 	.short	0x0101


	//----- nvinfo : EIATTR_INT_WARP_WIDE_INSTR_OFFSETS
	.align		4
        /*0154*/ 	.byte	0x04, 0x31
        /*0156*/ 	.short	(.L_346 - .L_345)


	//   ....[0]....
.L_345:
        /*0158*/ 	.word	0x00000160


	//   ....[1]....
        /*015c*/ 	.word	0x000001a0


	//   ....[2]....
        /*0160*/ 	.word	0x00000210


	//   ....[3]....
        /*0164*/ 	.word	0x00000280


	//----- nvinfo : EIATTR_COOP_GROUP_MASK_REGIDS
	.align		4
.L_346:
        /*0168*/ 	.byte	0x04, 0x29
        /*016a*/ 	.short	(.L_348 - .L_347)


	//   ....[0]....
.L_347:
        /*016c*/ 	.word	0xffffffff


	//   ....[1]....
        /*0170*/ 	.word	0xffffffff


	//   ....[2]....
        /*0174*/ 	.word	0xffffffff


	//   ....[3]....
        /*0178*/ 	.word	0xffffffff


	//   ....[4]....
        /*017c*/ 	.word	0xffffffff


	//   ....[5]....
        /*0180*/ 	.word	0xffffffff


	//   ....[6]....
        /*0184*/ 	.word	0xffffffff


	//   ....[7]....
        /*0188*/ 	.word	0xffffffff


	//   ....[8]....
        /*018c*/ 	.word	0xffffffff


	//   ....[9]....
        /*0190*/ 	.word	0xffffffff


	//   ....[10]....
        /*0194*/ 	.word	0xffffffff


	//   ....[11]....
        /*0198*/ 	.word	0xffffffff


	//   ....[12]....
        /*019c*/ 	.word	0xffffffff


	//   ....[13]....
        /*01a0*/ 	.word	0xffffffff


	//   ....[14]....
        /*01a4*/ 	.word	0xffffffff


	//   ....[15]....
        /*01a8*/ 	.word	0xffffffff


	//   ....[16]....
        /*01ac*/ 	.word	0xffffffff


	//   ....[17]....
        /*01b0*/ 	.word	0xffffffff


	//   ....[18]....
        /*01b4*/ 	.word	0xffffffff


	//   ....[19]....
        /*01b8*/ 	.word	0xffffffff


	//   ....[20]....
        /*01bc*/ 	.word	0xffffffff


	//   ....[21]....
        /*01c0*/ 	.word	0xffffffff


	//   ....[22]....
        /*01c4*/ 	.word	0xffffffff


	//   ....[23]....
        /*01c8*/ 	.word	0xffffffff


	//   ....[24]....
        /*01cc*/ 	.word	0xffffffff


	//   ....[25]....
        /*01d0*/ 	.word	0xffffffff


	//   ....[26]....
        /*01d4*/ 	.word	0xffffffff


	//   ....[27]....
        /*01d8*/ 	.word	0xffffffff


	//   ....[28]....
        /*01dc*/ 	.word	0xffffffff


	//   ....[29]....
        /*01e0*/ 	.word	0xffffffff


	//   ....[30]....
        /*01e4*/ 	.word	0xffffffff


	//   ....[31]....
        /*01e8*/ 	.word	0xffffffff


	//   ....[32]....
        /*01ec*/ 	.word	0xffffffff


	//   ....[33]....
        /*01f0*/ 	.word	0xffffffff


	//   ....[34]....
        /*01f4*/ 	.word	0xffffffff


	//   ....[35]....
        /*01f8*/ 	.word	0xffffffff


	//   ....[36]....
        /*01fc*/ 	.word	0xffffffff


	//   ....[37]....
        /*0200*/ 	.word	0xffffffff


	//   ....[38]....
        /*0204*/ 	.word	0xffffffff


	//   ....[39]....
        /*0208*/ 	.word	0xffffffff


	//   ....[40]....
        /*020c*/ 	.word	0xffffffff


	//   ....[41]....
        /*0210*/ 	.word	0xffffffff


	//   ....[42]....
        /*0214*/ 	.word	0xffffffff


	//   ....[43]....
        /*0218*/ 	.word	0xffffffff


	//   ....[44]....
        /*021c*/ 	.word	0xffffffff


	//   ....[45]....
        /*0220*/ 	.word	0xffffffff


	//   ....[46]....
        /*0224*/ 	.word	0xffffffff


	//   ....[47]....
        /*0228*/ 	.word	0xffffffff


	//   ....[48]....
        /*022c*/ 	.word	0xffffffff


	//   ....[49]....
        /*0230*/ 	.word	0xffffffff


	//   ....[50]....
        /*0234*/ 	.word	0xffffffff


	//   ....[51]....
        /*0238*/ 	.word	0xffffffff


	//   ....[52]....
        /*023c*/ 	.word	0xffffffff


	//   ....[53]....
        /*0240*/ 	.word	0xffffffff


	//   ....[54]....
        /*0244*/ 	.word	0xffffffff


	//   ....[55]....
        /*0248*/ 	.word	0xffffffff


	//   ....[56]....
        /*024c*/ 	.word	0xffffffff


	//   ....[57]....
        /*0250*/ 	.word	0xffffffff


	//   ....[58]....
        /*0254*/ 	.word	0xffffffff


	//   ....[59]....
        /*0258*/ 	.word	0xffffffff


	//   ....[60]....
        /*025c*/ 	.word	0xffffffff


	//   ....[61]....
        /*0260*/ 	.word	0xffffffff


	//   ....[62]....
        /*0264*/ 	.word	0xffffffff


	//   ....[63]....
        /*0268*/ 	.word	0x0500000f


	//   ....[64]....
        /*026c*/ 	.word	0x0500000f


	//   ....[65]....
        /*0270*/ 	.word	0x0500000f


	//   ....[66]....
        /*0274*/ 	.word	0x0500000f


	//   ....[67]....
        /*0278*/ 	.word	0x0500000f


	//   ....[68]....
        /*027c*/ 	.word	0x0500000f


	//   ....[69]....
        /*0280*/ 	.word	0x0500000f


	//   ....[70]....
        /*0284*/ 	.word	0x0500000f


	//   ....[71]....
        /*0288*/ 	.word	0x0500000f


	//   ....[72]....
        /*028c*/ 	.word	0x0500000f


	//   ....[73]....
        /*0290*/ 	.word	0x0500000f


	//   ....[74]....
        /*0294*/ 	.word	0x0500000f


	//   ....[75]....
        /*0298*/ 	.word	0x0500000f


	//   ....[76]....
        /*029c*/ 	.word	0x0500000f


	//   ....[77]....
        /*02a0*/ 	.word	0x0500000f


	//   ....[78]....
        /*02a4*/ 	.word	0x0500000f


	//   ....[79]....
        /*02a8*/ 	.word	0x0500000f


	//   ....[80]....
        /*02ac*/ 	.word	0x0500000f


	//   ....[81]....
        /*02b0*/ 	.word	0xffffffff


	//   ....[82]....
        /*02b4*/ 	.word	0xffffffff


	//   ....[83]....
        /*02b8*/ 	.word	0xffffffff


	//   ....[84]....
        /*02bc*/ 	.word	0xffffffff


	//   ....[85]....
        /*02c0*/ 	.word	0xffffffff


	//   ....[86]....
        /*02c4*/ 	.word	0xffffffff


	//   ....[87]....
        /*02c8*/ 	.word	0xffffffff


	//   ....[88]....
        /*02cc*/ 	.word	0xffffffff


	//----- nvinfo : EIATTR_COOP_GROUP_INSTR_OFFSETS
	.align		4
.L_348:
        /*02d0*/ 	.byte	0x04, 0x28
        /*02d2*/ 	.short	(.L_350 - .L_349)


	//   ....[0]....
.L_349:
        /*02d4*/ 	.word	0x000000a0


	//   ....[1]....
        /*02d8*/ 	.word	0x00000170


	//   ....[2]....
        /*02dc*/ 	.word	0x00000220


	//   ....[3]....
        /*02e0*/ 	.word	0x000003c0


	//   ....[4]....
        /*02e4*/ 	.word	0x00000520


	//   ....[5]....
        /*02e8*/ 	.word	0x00000640


	//   ....[6]....
        /*02ec*/ 	.word	0x000007a0


	//   ....[7]....
        /*02f0*/ 	.word	0x00002080


	//   ....[8]....
        /*02f4*/ 	.word	0x00009e90


	//   ....[9]....
        /*02f8*/ 	.word	0x0000c0e0


	//   ....[10]....
        /*02fc*/ 	.word	0x0000d1e0


	//   ....[11]....
        /*0300*/ 	.word	0x0000d760


	//   ....[12]....
        /*0304*/ 	.word	0x0000e370


	//   ....[13]....
        /*0308*/ 	.word	0x0000e3c0


	//   ....[14]....
        /*030c*/ 	.word	0x0000e400


	//   ....[15]....
        /*0310*/ 	.word	0x0000e420


	//   ....[16]....
        /*0314*/ 	.word	0x00012b30


	//   ....[17]....
        /*0318*/ 	.word	0x00014220


	//   ....[18]....
        /*031c*/ 	.word	0x000156f0


	//   ....[19]....
        /*0320*/ 	.word	0x00015730


	//   ....[20]....
        /*0324*/ 	.word	0x00015770


	//   ....[21]....
        /*0328*/ 	.word	0x00015790


	//   ....[22]....
        /*032c*/ 	.word	0x00019e20


	//   ....[23]....
        /*0330*/ 	.word	0x0001b3f0


	//   ....[24]....
        /*0334*/ 	.word	0x0001c6c0


	//   ....[25]....
        /*0338*/ 	.word	0x0001cc40


	//   ....[26]....
        /*033c*/ 	.word	0x0001d770


	//   ....[27]....
        /*0340*/ 	.word	0x0001d800


	//   ....[28]....
        /*0344*/ 	.word	0x0001d8c0


	//   ....[29]....
        /*0348*/ 	.word	0x0001d8e0


	//   ....[30]....
        /*034c*/ 	.word	0x000246a0


	//   ....[31]....
        /*0350*/ 	.word	0x000247e0


	//   ....[32]....
        /*0354*/ 	.word	0x00024800


	//   ....[33]....
        /*0358*/ 	.word	0x00024840


	//   ....[34]....
        /*035c*/ 	.word	0x00024860


	//   ....[35]....
        /*0360*/ 	.word	0x00025d70


	//   ....[36]....
        /*0364*/ 	.word	0x000262b0


	//   ....[37]....
        /*0368*/ 	.word	0x000262d0


	//   ....[38]....
        /*036c*/ 	.word	0x000262e0


	//   ....[39]....
        /*0370*/ 	.word	0x000262f0


	//   ....[40]....
        /*0374*/ 	.word	0x00026670


	//   ....[41]....
        /*0378*/ 	.word	0x000266c0


	//   ....[42]....
        /*037c*/ 	.word	0x00027530


	//   ....[43]....
        /*0380*/ 	.word	0x00027550


	//   ....[44]....
        /*0384*/ 	.word	0x00028730


	//   ....[45]....
        /*0388*/ 	.word	0x000295b0


	//   ....[46]....
        /*038c*/ 	.word	0x00029e70


	//   ....[47]....
        /*0390*/ 	.word	0x00029ea0


	//   ....[48]....
        /*0394*/ 	.word	0x00029fb0


	//   ....[49]....
        /*0398*/ 	.word	0x00029fd0


	//   ....[50]....
        /*039c*/ 	.word	0x0002a050


	//   ....[51]....
        /*03a0*/ 	.word	0x0002a070


	//   ....[52]....
        /*03a4*/ 	.word	0x0002a080


	//   ....[53]....
        /*03a8*/ 	.word	0x0002a090


	//   ....[54]....
        /*03ac*/ 	.word	0x0002a960


	//   ....[55]....
        /*03b0*/ 	.word	0x0002aa20


	//   ....[56]....
        /*03b4*/ 	.word	0x0002aa40


	//   ....[57]....
        /*03b8*/ 	.word	0x0002ab60


	//   ....[58]....
        /*03bc*/ 	.word	0x0002ad30


	//   ....[59]....
        /*03c0*/ 	.word	0x0002ad40


	//   ....[60]....
        /*03c4*/ 	.word	0x0002ae90


	//   ....[61]....
        /*03c8*/ 	.word	0x0002aea0


	//   ....[62]....
        /*03cc*/ 	.word	0x0002df10


	//   ....[63]....
        /*03d0*/ 	.word	0x0002e400


	//   ....[64]....
        /*03d4*/ 	.word	0x0002e570


	//   ....[65]....
        /*03d8*/ 	.word	0x0002e5d0


	//   ....[66]....
        /*03dc*/ 	.word	0x0002e690


	//   ....[67]....
        /*03e0*/ 	.word	0x0002e7a0


	//   ....[68]....
        /*03e4*/ 	.word	0x0002e810


	//   ....[69]....
        /*03e8*/ 	.word	0x0002e900


	//   ....[70]....
        /*03ec*/ 	.word	0x0002e970


	//   ....[71]....
        /*03f0*/ 	.word	0x0002ea10


	//   ....[72]....
        /*03f4*/ 	.word	0x0002eaf0


	//   ....[73]....
        /*03f8*/ 	.word	0x0002ebb0


	//   ....[74]....
        /*03fc*/ 	.word	0x0002ef10


	//   ....[75]....
        /*0400*/ 	.word	0x0002ef60


	//   ....[76]....
        /*0404*/ 	.word	0x0002f0b0


	//   ....[77]....
        /*0408*/ 	.word	0x0002f1c0


	//   ....[78]....
        /*040c*/ 	.word	0x0002f360


	//   ....[79]....
        /*0410*/ 	.word	0x0002f460


	//   ....[80]....
        /*0414*/ 	.word	0x0002f8b0


	//   ....[81]....
        /*0418*/ 	.word	0x000317d0


	//   ....[82]....
        /*041c*/ 	.word	0x00032ec0


	//   ....[83]....
        /*0420*/ 	.word	0x000335d0


	//   ....[84]....
        /*0424*/ 	.word	0x00034300


	//   ....[85]....
        /*0428*/ 	.word	0x00034350


	//   ....[86]....
        /*042c*/ 	.word	0x00034370


	//   ....[87]....
        /*0430*/ 	.word	0x00034380


	//   ....[88]....
        /*0434*/ 	.word	0x0003efd0


	//----- nvinfo : EIATTR_REG_RECONFIG
	.align		4
.L_350:
        /*0438*/ 	.byte	0x01, 0x54
	.zero		2


	//----- nvinfo : EIATTR_SYSCALL_OFFSETS
	.align		4
        /*043c*/ 	.byte	0x04, 0x46
        /*043e*/ 	.short	(.L_352 - .L_351)


	//   ....[0]....
.L_351:
        /*0440*/ 	.word	0x0000a1b0


	//   ....[1]....
        /*0444*/ 	.word	0x00029240


	//   ....[2]....
        /*0448*/ 	.word	0x00029380


	//   ....[3]....
        /*044c*/ 	.word	0x00029470


	//   ....[4]....
        /*0450*/ 	.word	0x00029b10


	//   ....[5]....
        /*0454*/ 	.word	0x0002a3a0


	//----- nvinfo : EIATTR_MBARRIER_INSTR_OFFSETS
	.align		4
.L_352:
        /*0458*/ 	.byte	0x04, 0x39
        /*045a*/ 	.short	(.L_354 - .L_353)


	//   ....[0]....
.L_353:
        /*045c*/ 	.word	0x000002a0
        /*0460*/ 	.word	0x000000ff
        /*0464*/ 	.word	0x00038800
        /*0468*/ 	.short	0x0100
        /*046a*/ 	.byte	0x08
	.zero		1


	//   ....[1]....
        /*046c*/ 	.word	0x000002b0
        /*0470*/ 	.word	0x000000ff
        /*0474*/ 	.word	0x00038810
        /*0478*/ 	.short	0x0100
        /*047a*/ 	.byte	0x08
	.zero		1


	//   ....[2]....
        /*047c*/ 	.word	0x000002c0
        /*0480*/ 	.word	0x000000ff
        /*0484*/ 	.word	0x00038820
        /*0488*/ 	.short	0x0100
        /*048a*/ 	.byte	0x08
	.zero		1


	//   ....[3]....
        /*048c*/ 	.word	0x00000370
        /*0490*/ 	.word	0x000000ff
        /*0494*/ 	.word	0x00038830
        /*0498*/ 	.short	0x0100
        /*049a*/ 	.byte	0x06
	.zero		1


	//   ....[4]....
        /*049c*/ 	.word	0x00000380
        /*04a0*/ 	.word	0x000000ff
        /*04a4*/ 	.word	0x00038840
        /*04a8*/ 	.short	0x0100
        /*04aa*/ 	.byte	0x06
	.zero		1


	//   ....[5]....
        /*04ac*/ 	.word	0x00000390
        /*04b0*/ 	.word	0x000000ff
        /*04b4*/ 	.word	0x00038838
        /*04b8*/ 	.short	0x0100
        /*04ba*/ 	.byte	0x06
	.zero		1


	//   ....[6]....
        /*04bc*/ 	.word	0x000003a0
        /*04c0*/ 	.word	0x000000ff
        /*04c4*/ 	.word	0x00038848
        /*04c8*/ 	.short	0x0100
        /*04ca*/ 	.byte	0x06
	.zero		1


	//   ....[7]....
        /*04cc*/ 	.word	0x000004d0
        /*04d0*/ 	.word	0x000000ff
        /*04d4*/ 	.word	0x00038850
        /*04d8*/ 	.short	0x0100
        /*04da*/ 	.byte	0x08
	.zero		1


	//   ....[8]....
        /*04dc*/ 	.word	0x000004e0
        /*04e0*/ 	.word	0x000000ff
        /*04e4*/ 	.word	0x00038860
        /*04e8*/ 	.short	0x0100
        /*04ea*/ 	.byte	0x08
	.zero		1


	//   ....[9]....
        /*04ec*/ 	.word	0x000004f0
        /*04f0*/ 	.word	0x000000ff
        /*04f4*/ 	.word	0x00038858
        /*04f8*/ 	.short	0x0100
        /*04fa*/ 	.byte	0x08
	.zero		1


	//   ....[10]....
        /*04fc*/ 	.word	0x00000500
        /*0500*/ 	.word	0x000000ff
        /*0504*/ 	.word	0x00038868
        /*0508*/ 	.short	0x0100
        /*050a*/ 	.byte	0x08
	.zero		1


	//   ....[11]....
        /*050c*/ 	.word	0x000005f0
        /*0510*/ 	.word	0x000000ff
        /*0514*/ 	.word	0x00038870
        /*0518*/ 	.short	0x0100
        /*051a*/ 	.byte	0x06
	.zero		1


	//   ....[12]....
        /*051c*/ 	.word	0x00000600
        /*0520*/ 	.word	0x000000ff
        /*0524*/ 	.word	0x00038880
        /*0528*/ 	.short	0x0100
        /*052a*/ 	.byte	0x06
	.zero		1


	//   ....[13]....
        /*052c*/ 	.word	0x00000610
        /*0530*/ 	.word	0x000000ff
        /*0534*/ 	.word	0x00038878
        /*0538*/ 	.short	0x0100
        /*053a*/ 	.byte	0x06
	.zero		1


	//   ....[14]....
        /*053c*/ 	.word	0x00000620
        /*0540*/ 	.word	0x000000ff
        /*0544*/ 	.word	0x00038888
        /*0548*/ 	.short	0x0100
        /*054a*/ 	.byte	0x06
	.zero		1


	//   ....[15]....
        /*054c*/ 	.word	0x00000750
        /*0550*/ 	.word	0x000000ff
        /*0554*/ 	.word	0x00038890
        /*0558*/ 	.short	0x0100
        /*055a*/ 	.byte	0x08
	.zero		1


	//   ....[16]....
        /*055c*/ 	.word	0x00000760
        /*0560*/ 	.word	0x000000ff
        /*0564*/ 	.word	0x000388a0
        /*0568*/ 	.short	0x0100
        /*056a*/ 	.byte	0x08
	.zero		1


	//   ....[17]....
        /*056c*/ 	.word	0x00000770
        /*0570*/ 	.word	0x000000ff
        /*0574*/ 	.word	0x00038898
        /*0578*/ 	.short	0x0100
        /*057a*/ 	.byte	0x08
	.zero		1


	//   ....[18]....
        /*057c*/ 	.word	0x00000780
        /*0580*/ 	.word	0x000000ff
        /*0584*/ 	.word	0x000388a8
        /*0588*/ 	.short	0x0100
        /*058a*/ 	.byte	0x08
	.zero		1


	//   ....[19]....
        /*058c*/ 	.word	0x000008b0
        /*0590*/ 	.word	0x000000ff
        /*0594*/ 	.word	0x000388b0
        /*0598*/ 	.short	0x0100
        /*059a*/ 	.byte	0x08
	.zero		1


	//   ....[20]....
        /*059c*/ 	.word	0x000008c0
        /*05a0*/ 	.word	0x000000ff
        /*05a4*/ 	.word	0x000388c0
        /*05a8*/ 	.short	0x0100
        /*05aa*/ 	.byte	0x08
	.zero		1


	//   ....[21]....
        /*05ac*/ 	.word	0x000008d0
        /*05b0*/ 	.word	0x000000ff
        /*05b4*/ 	.word	0x000388b8
        /*05b8*/ 	.short	0x0100
        /*05ba*/ 	.byte	0x08
	.zero		1


	//   ....[22]....
        /*05bc*/ 	.word	0x000008e0
        /*05c0*/ 	.word	0x000000ff
        /*05c4*/ 	.word	0x000388c8
        /*05c8*/ 	.short	0x0100
        /*05ca*/ 	.byte	0x08
	.zero		1


	//   ....[23]....
        /*05cc*/ 	.word	0x00004550
        /*05d0*/ 	.word	0x00000004
        /*05d4*/ 	.word	0x00000000
        /*05d8*/ 	.short	0x0101
        /*05da*/ 	.byte	0x3f
	.zero		1


	//   ....[24]....
        /*05dc*/ 	.word	0x000082d0
        /*05e0*/ 	.word	0x00000002
        /*05e4*/ 	.word	0x00000000
        /*05e8*/ 	.short	0x0101
        /*05ea*/ 	.byte	0x3f
	.zero		1


	//   ....[25]....
        /*05ec*/ 	.word	0x0000a7a0
        /*05f0*/ 	.word	0x00000047
        /*05f4*/ 	.word	0x00038800
        /*05f8*/ 	.short	0x010a
        /*05fa*/ 	.byte	0x3f
	.zero		1


	//   ....[26]....
        /*05fc*/ 	.word	0x0000aec0
        /*0600*/ 	.word	0x00000006
        /*0604*/ 	.word	0x00000000
        /*0608*/ 	.short	0x010a
        /*060a*/ 	.byte	0x3f
	.zero		1


	//   ....[27]....
        /*060c*/ 	.word	0x0000af60
        /*0610*/ 	.word	0x00000008
        /*0614*/ 	.word	0x00000000
        /*0618*/ 	.short	0x010a
        /*061a*/ 	.byte	0x3f
	.zero		1


	//   ....[28]....
        /*061c*/ 	.word	0x0000b380
        /*0620*/ 	.word	0x00000012
        /*0624*/ 	.word	0x00000000
        /*0628*/ 	.short	0x010a
        /*062a*/ 	.byte	0x3f
	.zero		1


	//   ....[29]....
        /*062c*/ 	.word	0x0000b3e0
        /*0630*/ 	.word	0x00000012
        /*0634*/ 	.word	0x00000000
        /*0638*/ 	.short	0x010a
        /*063a*/ 	.byte	0x3f
	.zero		1


	//   ....[30]....
        /*063c*/ 	.word	0x0000cf00
        /*0640*/ 	.word	0x0000000a
        /*0644*/ 	.word	0x00000000
        /*0648*/ 	.short	0x0101
        /*064a*/ 	.byte	0x3f
	.zero		1


	//   ....[31]....
        /*064c*/ 	.word	0x00012bb0
        /*0650*/ 	.word	0x00000004
        /*0654*/ 	.word	0x00000000
        /*0658*/ 	.short	0x0101
        /*065a*/ 	.byte	0x3f
	.zero		1


	//   ....[32]....
        /*065c*/ 	.word	0x00013030
        /*0660*/ 	.word	0x00000006
        /*0664*/ 	.word	0x00000000
        /*0668*/ 	.short	0x010a
        /*066a*/ 	.byte	0x3f
	.zero		1


	//   ....[33]....
        /*066c*/ 	.word	0x000130d0
        /*0670*/ 	.word	0x00000008
        /*0674*/ 	.word	0x00000000
        /*0678*/ 	.short	0x010a
        /*067a*/ 	.byte	0x3f
	.zero		1


	//   ....[34]....
        /*067c*/ 	.word	0x000134f0
        /*0680*/ 	.word	0x00000012
        /*0684*/ 	.word	0x00000000
        /*0688*/ 	.short	0x010a
        /*068a*/ 	.byte	0x3f
	.zero		1


	//   ....[35]....
        /*068c*/ 	.word	0x00013550
        /*0690*/ 	.word	0x00000012
        /*0694*/ 	.word	0x00000000
        /*0698*/ 	.short	0x010a
        /*069a*/ 	.byte	0x3f
	.zero		1


	//   ....[36]....
        /*069c*/ 	.word	0x00015080
        /*06a0*/ 	.word	0x0000003b
        /*06a4*/ 	.word	0x00000000
        /*06a8*/ 	.short	0x0101
        /*06aa*/ 	.byte	0x3f
	.zero		1


	//   ....[37]....
        /*06ac*/ 	.word	0x00019ea0
        /*06b0*/ 	.word	0x00000003
        /*06b4*/ 	.word	0x00000000
        /*06b8*/ 	.short	0x0101
        /*06ba*/ 	.byte	0x3f
	.zero		1


	//   ....[38]....
        /*06bc*/ 	.word	0x0001a080
        /*06c0*/ 	.word	0x00000007
        /*06c4*/ 	.word	0x00000000
        /*06c8*/ 	.short	0x010a
        /*06ca*/ 	.byte	0x3f
	.zero		1


	//   ....[39]....
        /*06cc*/ 	.word	0x0001a180
        /*06d0*/ 	.word	0x00000003
        /*06d4*/ 	.word	0x00000000
        /*06d8*/ 	.short	0x010a
        /*06da*/ 	.byte	0x3f
	.zero		1


	//   ....[40]....
        /*06dc*/ 	.word	0x0001a5c0
        /*06e0*/ 	.word	0x00000003
        /*06e4*/ 	.word	0x00000000
        /*06e8*/ 	.short	0x010a
        /*06ea*/ 	.byte	0x3f
	.zero		1


	//   ....[41]....
        /*06ec*/ 	.word	0x0001a6c0
        /*06f0*/ 	.word	0x00000006
        /*06f4*/ 	.word	0x00000000
        /*06f8*/ 	.short	0x010a
        /*06fa*/ 	.byte	0x3f
	.zero		1


	//   ....[42]....
        /*06fc*/ 	.word	0x0001c3e0
        /*0700*/ 	.word	0x0000000e
        /*0704*/ 	.word	0x00000000
        /*0708*/ 	.short	0x0101
        /*070a*/ 	.byte	0x3f
	.zero		1


	//   ....[43]....
        /*070c*/ 	.word	0x00024720
        /*0710*/ 	.word	0x00000003
        /*0714*/ 	.word	0x00000000
        /*0718*/ 	.short	0x0101
        /*071a*/ 	.byte	0x3f
	.zero		1


	//   ....[44]....
        /*071c*/ 	.word	0x00025d40
        /*0720*/ 	.word	0x000000ff
        /*0724*/ 	.word	0x00000000
        /*0728*/ 	.short	0x0101
        /*072a*/ 	.byte	0x04
	.zero		1


	//   ....[45]....
        /*072c*/ 	.word	0x000297e0
        /*0730*/ 	.word	0x000000ff
        /*0734*/ 	.word	0x00038840
        /*0738*/ 	.short	0x010a
        /*073a*/ 	.byte	0x26
	.zero		1


	//   ....[46]....
        /*073c*/ 	.word	0x0002a1b0
        /*0740*/ 	.word	0x000000ff
        /*0744*/ 	.word	0x00038800
        /*0748*/ 	.short	0x0107
        /*074a*/ 	.byte	0x26
	.zero		1


	//   ....[47]....
        /*074c*/ 	.word	0x0002a230
        /*0750*/ 	.word	0x000000ff
        /*0754*/ 	.word	0x00038800
        /*0758*/ 	.short	0x0101
        /*075a*/ 	.byte	0x26
	.zero		1


	//   ....[48]....
        /*075c*/ 	.word	0x0002b120
        /*0760*/ 	.word	0x000000ff
        /*0764*/ 	.word	0x00038810
        /*0768*/ 	.short	0x0107
        /*076a*/ 	.byte	0x26
	.zero		1


	//   ....[49]....
        /*076c*/ 	.word	0x0002b180
        /*0770*/ 	.word	0x000000ff
        /*0774*/ 	.word	0x00038810
        /*0778*/ 	.short	0x0101
        /*077a*/ 	.byte	0x26
	.zero		1


	//   ....[50]....
        /*077c*/ 	.word	0x0002b190
        /*0780*/ 	.word	0x000000ff
        /*0784*/ 	.word	0x00038820
        /*0788*/ 	.short	0x010a
        /*078a*/ 	.byte	0x26
	.zero		1


	//   ....[51]....
        /*078c*/ 	.word	0x0002b1f0
        /*0790*/ 	.word	0x000000ff
        /*0794*/ 	.word	0x00038860
        /*0798*/ 	.short	0x010a
        /*079a*/ 	.byte	0x26
	.zero		1


	//   ....[52]....
        /*079c*/ 	.word	0x0002bdb0
        /*07a0*/ 	.word	0x000000ff
        /*07a4*/ 	.word	0x00038848
        /*07a8*/ 	.short	0x010a
        /*07aa*/ 	.byte	0x26
	.zero		1


	//   ....[53]....
        /*07ac*/ 	.word	0x0002bf80
        /*07b0*/ 	.word	0x000000ff
        /*07b4*/ 	.word	0x00038868
        /*07b8*/ 	.short	0x010a
        /*07ba*/ 	.byte	0x26
	.zero		1


	//   ....[54]....
        /*07bc*/ 	.word	0x0002c910
        /*07c0*/ 	.word	0x000000ff
        /*07c4*/ 	.word	0x00038840
        /*07c8*/ 	.short	0x010a
        /*07ca*/ 	.byte	0x26
	.zero		1


	//   ....[55]....
        /*07cc*/ 	.word	0x0002caf0
        /*07d0*/ 	.word	0x000000ff
        /*07d4*/ 	.word	0x00038860
        /*07d8*/ 	.short	0x010a
        /*07da*/ 	.byte	0x26
	.zero		1


	//   ....[56]....
        /*07dc*/ 	.word	0x0002d4b0
        /*07e0*/ 	.word	0x000000ff
        /*07e4*/ 	.word	0x00038848
        /*07e8*/ 	.short	0x010a
        /*07ea*/ 	.byte	0x26
	.zero		1


	//   ....[57]....
        /*07ec*/ 	.word	0x0002d690
        /*07f0*/ 	.word	0x000000ff
        /*07f4*/ 	.word	0x00038868
        /*07f8*/ 	.short	0x010a
        /*07fa*/ 	.byte	0x26
	.zero		1


	//   ....[58]....
        /*07fc*/ 	.word	0x0002dea0
        /*0800*/ 	.word	0x00000002
        /*0804*/ 	.word	0x00038820
        /*0808*/ 	.short	0x010a
        /*080a*/ 	.byte	0x3f
	.zero		1


	//   ....[59]....
        /*080c*/ 	.word	0x0002e020
        /*0810*/ 	.word	0x00000008
        /*0814*/ 	.word	0x00000000
        /*0818*/ 	.short	0x010a
        /*081a*/ 	.byte	0x3f
	.zero		1


	//   ....[60]....
        /*081c*/ 	.word	0x0002e090
        /*0820*/ 	.word	0x00000003
        /*0824*/ 	.word	0x00000000
        /*0828*/ 	.short	0x010a
        /*082a*/ 	.byte	0x3f
	.zero		1


	//   ....[61]....
        /*082c*/ 	.word	0x0002e0f0
        /*0830*/ 	.word	0x00000006
        /*0834*/ 	.word	0x00000000
        /*0838*/ 	.short	0x010a
        /*083a*/ 	.byte	0x3f
	.zero		1


	//   ....[62]....
        /*083c*/ 	.word	0x0002e120
        /*0840*/ 	.word	0x00000003
        /*0844*/ 	.word	0x00000000
        /*0848*/ 	.short	0x010a
        /*084a*/ 	.byte	0x3f
	.zero		1


	//   ....[63]....
        /*084c*/ 	.word	0x0002e180
        /*0850*/ 	.word	0x00000047
        /*0854*/ 	.word	0x00038800
        /*0858*/ 	.short	0x010a
        /*085a*/ 	.byte	0x3f
	.zero		1


	//   ....[64]....
        /*085c*/ 	.word	0x0002e1d0
        /*0860*/ 	.word	0x00000008
        /*0864*/ 	.word	0x00000000
        /*0868*/ 	.short	0x010a
        /*086a*/ 	.byte	0x3f
	.zero		1


	//   ....[65]....
        /*086c*/ 	.word	0x0002e220
        /*0870*/ 	.word	0x00000012
        /*0874*/ 	.word	0x00000000
        /*0878*/ 	.short	0x010a
        /*087a*/ 	.byte	0x3f
	.zero		1


	//   ....[66]....
        /*087c*/ 	.word	0x0002e270
        /*0880*/ 	.word	0x00000008
        /*0884*/ 	.word	0x00000000
        /*0888*/ 	.short	0x010a
        /*088a*/ 	.byte	0x3f
	.zero		1


	//   ....[67]....
        /*088c*/ 	.word	0x0002e2c0
        /*0890*/ 	.word	0x00000012
        /*0894*/ 	.word	0x00000000
        /*0898*/ 	.short	0x010a
        /*089a*/ 	.byte	0x3f
	.zero		1


	//   ....[68]....
        /*089c*/ 	.word	0x0002e310
        /*08a0*/ 	.word	0x00000003
        /*08a4*/ 	.word	0x00000000
        /*08a8*/ 	.short	0x010a
        /*08aa*/ 	.byte	0x3f
	.zero		1


	//   ....[69]....
        /*08ac*/ 	.word	0x0002e360
        /*08b0*/ 	.word	0x00000006
        /*08b4*/ 	.word	0x00000000
        /*08b8*/ 	.short	0x010a
        /*08ba*/ 	.byte	0x3f
	.zero		1


	//   ....[70]....
        /*08bc*/ 	.word	0x0002e4c0
        /*08c0*/ 	.word	0x00000003
        /*08c4*/ 	.word	0x00038840
        /*08c8*/ 	.short	0x010a
        /*08ca*/ 	.byte	0x3f
	.zero		1


	//   ....[71]....
        /*08cc*/ 	.word	0x0002f4e0
        /*08d0*/ 	.word	0x00000003
        /*08d4*/ 	.word	0x00038820
        /*08d8*/ 	.short	0x010a
        /*08da*/ 	.byte	0x3f
	.zero		1


	//   ....[72]....
        /*08dc*/ 	.word	0x0002f540
        /*08e0*/ 	.word	0x00000003
        /*08e4*/ 	.word	0x00038860
        /*08e8*/ 	.short	0x010a
        /*08ea*/ 	.byte	0x3f
	.zero		1


	//   ....[73]....
        /*08ec*/ 	.word	0x0002f5a0
        /*08f0*/ 	.word	0x00000003
        /*08f4*/ 	.word	0x00038848
        /*08f8*/ 	.short	0x010a
        /*08fa*/ 	.byte	0x3f
	.zero		1


	//   ....[74]....
        /*08fc*/ 	.word	0x0002f600
        /*0900*/ 	.word	0x00000003
        /*0904*/ 	.word	0x00038868
        /*0908*/ 	.short	0x010a
        /*090a*/ 	.byte	0x3f
	.zero		1


	//   ....[75]....
        /*090c*/ 	.word	0x0002f660
        /*0910*/ 	.word	0x00000003
        /*0914*/ 	.word	0x00038840
        /*0918*/ 	.short	0x010a
        /*091a*/ 	.byte	0x3f
	.zero		1


	//   ....[76]....
        /*091c*/ 	.word	0x0002f6c0
        /*0920*/ 	.word	0x00000003
        /*0924*/ 	.word	0x00038860
        /*0928*/ 	.short	0x010a
        /*092a*/ 	.byte	0x3f
	.zero		1


	//   ....[77]....
        /*092c*/ 	.word	0x0002f720
        /*0930*/ 	.word	0x00000003
        /*0934*/ 	.word	0x00038848
        /*0938*/ 	.short	0x010a
        /*093a*/ 	.byte	0x3f
	.zero		1


	//   ....[78]....
        /*093c*/ 	.word	0x0002f780
        /*0940*/ 	.word	0x00000003
        /*0944*/ 	.word	0x00038868
        /*0948*/ 	.short	0x010a
        /*094a*/ 	.byte	0x3f
	.zero		1


	//   ....[79]....
        /*094c*/ 	.word	0x0002f7d0
        /*0950*/ 	.word	0x00000002
        /*0954*/ 	.word	0x00038820
        /*0958*/ 	.short	0x010a
        /*095a*/ 	.byte	0x3f
	.zero		1


	//   ....[80]....
        /*095c*/ 	.word	0x0002f970
        /*0960*/ 	.word	0x00000008
        /*0964*/ 	.word	0x00000000
        /*0968*/ 	.short	0x010a
        /*096a*/ 	.byte	0x3f
	.zero		1


	//   ....[81]....
        /*096c*/ 	.word	0x0002f9c0
        /*0970*/ 	.word	0x00000003
        /*0974*/ 	.word	0x00000000
        /*0978*/ 	.short	0x010a
        /*097a*/ 	.byte	0x3f
	.zero		1


	//   ....[82]....
        /*097c*/ 	.word	0x0002fa10
        /*0980*/ 	.word	0x00000006
        /*0984*/ 	.word	0x00000000
        /*0988*/ 	.short	0x010a
        /*098a*/ 	.byte	0x3f
	.zero		1


	//   ....[83]....
        /*098c*/ 	.word	0x0002fc30
        /*0990*/ 	.word	0x00000007
        /*0994*/ 	.word	0x00000000
        /*0998*/ 	.short	0x010a
        /*099a*/ 	.byte	0x3f
	.zero		1


	//   ....[84]....
        /*099c*/ 	.word	0x0002fd70
        /*09a0*/ 	.word	0x0000000e
        /*09a4*/ 	.word	0x00000000
        /*09a8*/ 	.short	0x010a
        /*09aa*/ 	.byte	0x3f
	.zero		1


	//   ....[85]....
        /*09ac*/ 	.word	0x00030310
        /*09b0*/ 	.word	0x0000000a
        /*09b4*/ 	.word	0x00038810
        /*09b8*/ 	.short	0x010a
        /*09ba*/ 	.byte	0x3f
	.zero		1


	//   ....[86]....
        /*09bc*/ 	.word	0x00030490
        /*09c0*/ 	.word	0x00000012
        /*09c4*/ 	.word	0x00000000
        /*09c8*/ 	.short	0x010a
        /*09ca*/ 	.byte	0x3f
	.zero		1


	//   ....[87]....
        /*09cc*/ 	.word	0x000305d0
        /*09d0*/ 	.word	0x0000000e
        /*09d4*/ 	.word	0x00000000
        /*09d8*/ 	.short	0x010a
        /*09da*/ 	.byte	0x3f
	.zero		1


	//   ....[88]....
        /*09dc*/ 	.word	0x00032a40
        /*09e0*/ 	.word	0x00000012
        /*09e4*/ 	.word	0x00000000
        /*09e8*/ 	.short	0x0101
        /*09ea*/ 	.byte	0x3f
	.zero		1


	//   ....[89]....
        /*09ec*/ 	.word	0x0003f0b0
        /*09f0*/ 	.word	0x00000003
        /*09f4*/ 	.word	0x00000000
        /*09f8*/ 	.short	0x0101
        /*09fa*/ 	.byte	0x3f
	.zero		1


	//   ....[90]....
        /*09fc*/ 	.word	0x0003f0f0
        /*0a00*/ 	.word	0x0000000e
        /*0a04*/ 	.word	0x00000000
        /*0a08*/ 	.short	0x010a
        /*0a0a*/ 	.byte	0x3f
	.zero		1


	//   ....[91]....
        /*0a0c*/ 	.word	0x0003f140
        /*0a10*/ 	.word	0x0000000a
        /*0a14*/ 	.word	0x00038810
        /*0a18*/ 	.short	0x010a
        /*0a1a*/ 	.byte	0x3f
	.zero		1


	//   ....[92]....
        /*0a1c*/ 	.word	0x0003f190
        /*0a20*/ 	.word	0x0000000e
        /*0a24*/ 	.word	0x00000000
        /*0a28*/ 	.short	0x010a
        /*0a2a*/ 	.byte	0x3f
	.zero		1


	//----- nvinfo : EIATTR_NUM_MBARRIERS
	.align		4
.L_354:
        /*0a2c*/ 	.byte	0x03, 0x38
        /*0a2e*/ 	.short	0x0017


	//----- nvinfo : EIATTR_EXIT_INSTR_OFFSETS
	.align		4
        /*0a30*/ 	.byte	0x04, 0x1c
        /*0a32*/ 	.short	(.L_356 - .L_355)


	//   ....[0]....
.L_355:
        /*0a34*/ 	.word	0x0002e170


	//----- nvinfo : EIATTR_MAX_THREADS
	.align		4
.L_356:
        /*0a38*/ 	.byte	0x04, 0x05
        /*0a3a*/ 	.short	(.L_358 - .L_357)
.L_357:
        /*0a3c*/ 	.word	0x00000180
        /*0a40*/ 	.word	0x00000001
        /*0a44*/ 	.word	0x00000001


	//----- nvinfo : EIATTR_CRS_STACK_SIZE
	.align		4
.L_358:
        /*0a48*/ 	.byte	0x04, 0x1e
        /*0a4a*/ 	.short	(.L_360 - .L_359)
.L_359:
        /*0a4c*/ 	.word	0x00000000


	//----- nvinfo : EIATTR_CBANK_PARAM_SIZE
	.align		4
.L_360:
        /*0a50*/ 	.byte	0x03, 0x19
        /*0a52*/ 	.short	0x0b70


	//----- nvinfo : EIATTR_PARAM_CBANK
	.align		4
        /*0a54*/ 	.byte	0x04, 0x0a
        /*0a56*/ 	.short	(.L_362 - .L_361)
	.align		4
.L_361:
        /*0a58*/ 	.word	index@(.nv.constant0._ZN7cutlass13device_kernelIN5flash11enable_sm90INS1_16FlashAttnFwdSm90INS1_25CollectiveMainloopFwdSm90ILi2EN4cute5tupleIJNS5_1CILi1EEES8_S8_EEENS6_IJNS7_ILi64EEESA_SA_EEELi512ENS_6half_tEfNS_4arch4Sm90ELb0ELb1ELb1ELb0ELb0ELb0ELb1ELb0ELb0ELb1ELb1ELb0EEENS1_21CollectiveEpilogueFwdINS6_IJSA_NS7_ILi512EEESA_EEES9_SC_SE_Li256ELb0ELb1ELb1ELb0EEENS1_19SingleTileSchedulerILb0ELb1ELb1ELi64EEEEEEEEEvNT_6ParamsE)
        /*0a5c*/ 	.short	0x0210
        /*0a5e*/ 	.short	0x0b70


	//----- nvinfo : EIATTR_SW_WAR
	.align		4
.L_362:
        /*0a60*/ 	.byte	0x04, 0x36
        /*0a62*/ 	.short	(.L_364 - .L_363)
.L_363:
        /*0a64*/ 	.word	0x00000008
.L_364:


//--------------------- .nv.info._ZN7cutlass13device_kernelIN5flash11enable_sm90INS1_16FlashAttnFwdSm90INS1_25CollectiveMainloopFwdSm90ILi2EN4cute5tupleIJNS5_1CILi1EEES8_S8_EEENS6_IJNS7_ILi64EEESA_SA_EEELi512ENS_6half_tEfNS_4arch4Sm90ELb0ELb1ELb1ELb1ELb0ELb0ELb0ELb0ELb0ELb1ELb1ELb0EEENS1_21CollectiveEpilogueFwdINS6_IJSA_NS7_ILi512EEESA_EEES9_SC_SE_Li256ELb1ELb1ELb1ELb0EEENS1_36VarlenDynamicPersistentTileSchedulerILi64ELi64ELi256ELi128ELb1ELb1ELb1ELb1ELb0ELb1EEEEEEEEEvNT_6ParamsE --------------------------
	.section	.nv.info._ZN7cutlass13device_kernelIN5flash11enable_sm90INS1_16FlashAttnFwdSm90INS1_25CollectiveMainloopFwdSm90ILi2EN4cute5tupleIJNS5_1CILi1EEES8_S8_EEENS6_IJNS7_ILi64EEESA_SA_EEELi512ENS_6half_tEfNS_4arch4Sm90ELb0ELb1ELb1ELb1ELb0ELb0ELb0ELb0ELb0ELb1ELb1ELb0EEENS1_21CollectiveEpilogueFwdINS6_IJSA_NS7_ILi512EEESA_EEES9_SC_SE_Li256ELb1ELb1ELb1ELb0EEENS1_36VarlenDynamicPersistentTileSchedulerILi64ELi64ELi256ELi128ELb1ELb1ELb1ELb1ELb0ELb1EEEEEEEEEvNT_6ParamsE,"",@"SHT_CUDA_INFO"
	.sectionflags	@""
	.align	4


	//----- nvinfo : EIATTR_CUDA_API_VERSION
	.align		4
        /*0000*/ 	.byte	0x04, 0x37
        /*0002*/ 	.short	(.L_366 - .L_365)
.L_365:
        /*0004*/ 	.word	0x00000082


	//----- nvinfo : EIATTR_KPARAM_INFO
	.align		4
.L_366:
        /*0008*/ 	.byte	0x04, 0x17
        /*000a*/ 	.short	(.L_368 - .L_367)
.L_367:
        /*000c*/ 	.word	0x00000000
        /*0010*/ 	.short	0x0000
        /*0012*/ 	.short	0x0070
        /*0014*/ 	.byte	0x00, 0xf0, 0x01, 0x2a


	//----- nvinfo : EIATTR_SPARSE_MMA_MASK
	.align		4
.L_368:
        /*0018*/ 	.byte	0x03, 0x50
        /*001a*/ 	.short	0x0000


	//----- nvinfo : EIATTR_MAXREG_COUNT
	.align		4
        /*001c*/ 	.byte	0x03, 0x1b
        /*001e*/ 	.short	0x00a8


	//----- nvinfo : EIATTR_NUM_BARRIERS
	.align		4
        /*0020*/ 	.byte	0x02, 0x4c
        /*0022*/ 	.byte	0x10
	.zero		1


	//----- nvinfo : EIATTR_EXTERNS
	.align		4
        /*0024*/ 	.byte	0x04, 0x0f
        /*0026*/ 	.short	(.L_370 - .L_369)


	//   ....[0]....
	.align		4
.L_369:
        /*0028*/ 	.word	index@(__assertfail)


	//----- nvinfo : EIATTR_ANNOTATIONS
	.align		4
.L_370:
        /*002c*/ 	.byte	0x04, 0x55
        /*002e*/ 	.short	(.L_372 - .L_371)


	//   ....[0]....
.L_371:
        /* <DEDUP_REMOVED lines=70> */


	//----- nvinfo : EIATTR_MERCURY_ISA_VERSION
	.align		4
.L_372:
        /*0480*/ 	.byte	0x03, 0x5f
        /*0482*/ 	.short	0x0101


	//----- nvinfo : EIATTR_UNUSED_LOAD_BYTE_OFFSET
	.align		4
        /*0484*/ 	.byte	0x04, 0x44
        /*0486*/ 	.short	(.L_374 - .L_373)


	//   ....[0]....
.L_373:
        /*0488*/ 	.word	0x00000a10
        /*048c*/ 	.word	0x0000fff0


	//   ....[1]....
        /*0490*/ 	.word	0x0000eaf0
        /*0494*/ 	.word	0x0000fff0


	//----- nvinfo : EIATTR_INT_WARP_WIDE_INSTR_OFFSETS
	.align		4
.L_374:
        /*0498*/ 	.byte	0x04, 0x31
        /*049a*/ 	.short	(.L_376 - .L_375)


	//   ....[0]....
.L_375:
        /*049c*/ 	.word	0x00000130


	//   ....[1]....
        /*04a0*/ 	.word	0x00000170


	//   ....[2]....
        /*04a4*/ 	.word	0x000001e0


	//   ....[3]....
        /*04a8*/ 	.word	0x00015250


	//   ....[4]....
        /*04ac*/ 	.word	0x000152e0


	//   ....[5]....
        /*04b0*/ 	.word	0x00019c20


	//   ....[6]....
        /*04b4*/ 	.word	0x00019cb0


	//----- nvinfo : EIATTR_COOP_GROUP_MASK_REGIDS
	.align		4
.L_376:
        /*04b8*/ 	.byte	0x04, 0x29
        /*04ba*/ 	.short	(.L_378 - .L_377)


	//   ....[0]....
.L_377:
        /*04bc*/ 	.word	0xffffffff


	//   ....[1]....
        /*04c0*/ 	.word	0xffffffff


	//   ....[2]....
        /*04c4*/ 	.word	0xffffffff


	//   ....[3]....
        /*04c8*/ 	.word	0xffffffff


	//   ....[4]....
        /*04cc*/ 	.word	0xffffffff


	//   ....[5]....
        /*04d0*/ 	.word	0xffffffff


	//   ....[6]....
        /*04d4*/ 	.word	0xffffffff


	//   ....[7]....
        /*04d8*/ 	.word	0xffffffff


	//   ....[8]....
        /*04dc*/ 	.word	0xffffffff


	//   ....[9]....
        /*04e0*/ 	.word	0xffffffff


	//   ....[10]....
        /*04e4*/ 	.word	0xffffffff


	//   ....[11]....
        /*04e8*/ 	.word	0xffffffff


	//   ....[12]....
        /*04ec*/ 	.word	0xffffffff


	//   ....[13]....
        /*04f0*/ 	.word	0xffffffff


	//   ....[14]....
        /*04f4*/ 	.word	0xffffffff


	//   ....[15]....
        /*04f8*/ 	.word	0xffffffff


	//   ....[16]....
        /*04fc*/ 	.word	0xffffffff


	//   ....[17]....
        /*0500*/ 	.word	0xffffffff


	//   ....[18]....
        /*0504*/ 	.word	0xffffffff


	//   ....[19]....
        /*0508*/ 	.word	0xffffffff


	//   ....[20]....
        /*050c*/ 	.word	0xffffffff


	//   ....[21]....
        /*0510*/ 	.word	0xffffffff


	//   ....[22]....
        /*0514*/ 	.word	0xffffffff


	//   ....[23]....
        /*0518*/ 	.word	0xffffffff


	//   ....[24]....
        /*051c*/ 	.word	0xffffffff


	//   ....[25]....
        /*0520*/ 	.word	0xffffffff


	//   ....[26]....
        /*0524*/ 	.word	0xffffffff


	//   ....[27]....
        /*0528*/ 	.word	0xffffffff


	//   ....[28]....
        /*052c*/ 	.word	0xffffffff


	//   ....[29]....
        /*0530*/ 	.word	0xffffffff


	//   ....[30]....
        /*0534*/ 	.word	0xffffffff


	//   ....[31]....
        /*0538*/ 	.word	0xffffffff


	//   ....[32]....
        /*053c*/ 	.word	0xffffffff


	//   ....[33]....
        /*0540*/ 	.word	0xffffffff


	//   ....[34]....
        /*0544*/ 	.word	0xffffffff


	//   ....[35]....
        /*0548*/ 	.word	0xffffffff


	//   ....[36]....
        /*054c*/ 	.word	0xffffffff


	//   ....[37]....
        /*0550*/ 	.word	0xffffffff


	//   ....[38]....
        /*0554*/ 	.word	0xffffffff


	//   ....[39]....
        /*0558*/ 	.word	0xffffffff


	//   ....[40]....
        /*055c*/ 	.word	0xffffffff


	//   ....[41]....
        /*0560*/ 	.word	0xffffffff


	//   ....[42]....
        /*0564*/ 	.word	0xffffffff


	//   ....[43]....
        /*0568*/ 	.word	0xffffffff


	//   ....[44]....
        /*056c*/ 	.word	0xffffffff


	//   ....[45]....
        /*0570*/ 	.word	0xffffffff


	//   ....[46]....
        /*0574*/ 	.word	0xffffffff


	//   ....[47]....
        /*0578*/ 	.word	0xffffffff


	//   ....[48]....
        /*057c*/ 	.word	0xffffffff


	//   ....[49]....
        /*0580*/ 	.word	0xffffffff


	//   ....[50]....
        /*0584*/ 	.word	0xffffffff


	//   ....[51]....
        /*0588*/ 	.word	0xffffffff


	//   ....[52]....
        /*058c*/ 	.word	0xffffffff


	//   ....[53]....
        /*0590*/ 	.word	0xffffffff


	//   ....[54]....
        /*0594*/ 	.word	0xffffffff


	//   ....[55]....
        /*0598*/ 	.word	0xffffffff


	//   ....[56]....
        /*059c*/ 	.word	0xffffffff


	//   ....[57]....
        /*05a0*/ 	.word	0xffffffff


	//   ....[58]....
        /*05a4*/ 	.word	0xffffffff


	//   ....[59]....
        /*05a8*/ 	.word	0xffffffff


	//   ....[60]....
        /*05ac*/ 	.word	0xffffffff


	//   ....[61]....
        /*05b0*/ 	.word	0xffffffff


	//   ....[62]....
        /*05b4*/ 	.word	0xffffffff


	//   ....[63]....
        /*05b8*/ 	.word	0xffffffff


	//   ....[64]....
        /*05bc*/ 	.word	0xffffffff


	//   ....[65]....
        /*05c0*/ 	.word	0xffffffff


	//   ....[66]....
        /*05c4*/ 	.word	0xffffffff


	//   ....[67]....
        /*05c8*/ 	.word	0xffffffff


	//   ....[68]....
        /*05cc*/ 	.word	0xffffffff


	//   ....[69]....
        /*05d0*/ 	.word	0xffffffff


	//   ....[70]....
        /*05d4*/ 	.word	0xffffffff


	//   ....[71]....
        /*05d8*/ 	.word	0xffffffff


	//   ....[72]....
        /*05dc*/ 	.word	0xffffffff


	//   ....[73]....
        /*05e0*/ 	.word	0xffffffff


	//   ....[74]....
        /*05e4*/ 	.word	0xffffffff


	//   ....[75]....
        /*05e8*/ 	.word	0xffffffff


	//   ....[76]....
        /*05ec*/ 	.word	0xffffffff


	//   ....[77]....
        /*05f0*/ 	.word	0xffffffff


	//   ....[78]....
        /*05f4*/ 	.word	0xffffffff


	//   ....[79]....
        /*05f8*/ 	.word	0xffffffff


	//   ....[80]....
        /*05fc*/ 	.word	0xffffffff


	//   ....[81]....
        /*0600*/ 	.word	0xffffffff


	//   ....[82]....
        /*0604*/ 	.word	0xffffffff


	//   ....[83]....
        /*0608*/ 	.word	0xffffffff


	//   ....[84]....
        /*060c*/ 	.word	0xffffffff


	//   ....[85]....
        /*0610*/ 	.word	0xffffffff


	//   ....[86]....
        /*0614*/ 	.word	0xffffffff


	//   ....[87]....
        /*0618*/ 	.word	0xffffffff


	//   ....[88]....
        /*061c*/ 	.word	0xffffffff


	//   ....[89]....
        /*0620*/ 	.word	0xffffffff


	//   ....[90]....
        /*0624*/ 	.word	0xffffffff


	//   ....[91]....
        /*0628*/ 	.word	0xffffffff


	//   ....[92]....
        /*062c*/ 	.word	0xffffffff


	//   ....[93]....
        /*0630*/ 	.word	0xffffffff


	//   ....[94]....
        /*0634*/ 	.word	0xffffffff


	//   ....[95]....
        /*0638*/ 	.word	0xffffffff


	//   ....[96]....
        /*063c*/ 	.word	0xffffffff


	//   ....[97]....
        /*0640*/ 	.word	0xffffffff


	//   ....[98]....
        /*0644*/ 	.word	0xffffffff


	//   ....[99]....
        /*0648*/ 	.word	0xffffffff


	//   ....[100]....
        /*064c*/ 	.word	0xffffffff


	//   ....[101]....
        /*0650*/ 	.word	0x0500000f


	//   ....[102]....
        /*0654*/ 	.word	0x0500000f


	//   ....[103]....
        /*0658*/ 	.word	0x0500000f


	//   ....[104]....
        /*065c*/ 	.word	0x0500000f


	//   ....[105]....
        /*0660*/ 	.word	0x0500000f


	//   ....[106]....
        /*0664*/ 	.word	0x0500000f


	//   ....[107]....
        /*0668*/ 	.word	0x0500000f


	//   ....[108]....
        /*066c*/ 	.word	0x0500000f


	//   ....[109]....
        /*0670*/ 	.word	0x0500000f


	//   ....[110]....
        /*0674*/ 	.word	0x0500000f


	//   ....[111]....
        /*0678*/ 	.word	0x0500000f


	//   ....[112]....
        /*067c*/ 	.word	0x0500000f


	//   ....[113]....
        /*0680*/ 	.word	0x0500000f


	//   ....[114]....
        /*0684*/ 	.word	0x0500000f


	//   ....[115]....
        /*0688*/ 	.word	0x0500000f


	//   ....[116]....
        /*068c*/ 	.word	0x0500000f


	//   ....[117]....
        /*0690*/ 	.word	0x0500000f


	//   ....[118]....
        /*0694*/ 	.word	0x0500000f


	//   ....[119]....
        /*0698*/ 	.word	0x0500000f


	//   ....[120]....
        /*069c*/ 	.word	0x0500000f


	//   ....[121]....
        /*06a0*/ 	.word	0x0500000f


	//   ....[122]....
        /*06a4*/ 	.word	0x0500000f


	//   ....[123]....
        /*06a8*/ 	.word	0x0500000f


	//   ....[124]....
        /*06ac*/ 	.word	0x0500000f


	//   ....[125]....
        /*06b0*/ 	.word	0x0500000f


	//   ....[126]....
        /*06b4*/ 	.word	0x0500000f


	//   ....[127]....
        /*06b8*/ 	.word	0x0500000f


	//   ....[128]....
        /*06bc*/ 	.word	0x0500000f


	//----- nvinfo : EIATTR_COOP_GROUP_INSTR_OFFSETS
	.align		4
.L_378:
        /*06c0*/ 	.byte	0x04, 0x28
        /*06c2*/ 	.short	(.L_380 - .L_379)


	//   ....[0]....
.L_379:
        /*06c4*/ 	.word	0x00000060


	//   ....[1]....
        /*06c8*/ 	.word	0x00000140


	//   ....[2]....
        /*06cc*/ 	.word	0x00000190


	//   ....[3]....
        /*06d0*/ 	.word	0x00000380


	//   ....[4]....
        /*06d4*/ 	.word	0x000004e0


	//   ....[5]....
        /*06d8*/ 	.word	0x00000600


	//   ....[6]....
        /*06dc*/ 	.word	0x00000760


	//   ....[7]....
        /*06e0*/ 	.word	0x00002440


	//   ....[8]....
        /*06e4*/ 	.word	0x00004860


	//   ....[9]....
        /*06e8*/ 	.word	0x00005060


	//   ....[10]....
        /*06ec*/ 	.word	0x00005a40


	//   ....[11]....
        /*06f0*/ 	.word	0x00005ef0


	//   ....[12]....
        /*06f4*/ 	.word	0x00006000


	//   ....[13]....
        /*06f8*/ 	.word	0x00006370


	//   ....[14]....
        /*06fc*/ 	.word	0x000063e0


	//   ....[15]....
        /*0700*/ 	.word	0x00006d40


	//   ....[16]....
        /*0704*/ 	.word	0x00007480


	//   ....[17]....
        /*0708*/ 	.word	0x00007890


	//   ....[18]....
        /*070c*/ 	.word	0x00007fe0


	//   ....[19]....
        /*0710*/ 	.word	0x00008130


	//   ....[20]....
        /*0714*/ 	.word	0x00008680


	//   ....[21]....
        /*0718*/ 	.word	0x000086e0


	//   ....[22]....
        /*071c*/ 	.word	0x00009840


	//   ....[23]....
        /*0720*/ 	.word	0x0000a190


	//   ....[24]....
        /*0724*/ 	.word	0x0000a1c0


	//   ....[25]....
        /*0728*/ 	.word	0x0000aaf0


	//   ....[26]....
        /*072c*/ 	.word	0x0000ab70


	//   ....[27]....
        /*0730*/ 	.word	0x0000b7d0


	//   ....[28]....
        /*0734*/ 	.word	0x0000bc80


	//   ....[29]....
        /*0738*/ 	.word	0x0000c1f0


	//   ....[30]....
        /*073c*/ 	.word	0x0000c8c0


	//   ....[31]....
        /*0740*/ 	.word	0x0000c970


	//   ....[32]....
        /*0744*/ 	.word	0x0000d0c0


	//   ....[33]....
        /*0748*/ 	.word	0x0000d290


	//   ....[34]....
        /*074c*/ 	.word	0x0000dfb0


	//   ....[35]....
        /*0750*/ 	.word	0x0000dff0


	//   ....[36]....
        /*0754*/ 	.word	0x0000e080


	//   ....[37]....
        /*0758*/ 	.word	0x0000e0e0


	//   ....[38]....
        /*075c*/ 	.word	0x0000e110


	//   ....[39]....
        /*0760*/ 	.word	0x0000f8f0


	//   ....[40]....
        /*0764*/ 	.word	0x0000fcd0


	//   ....[41]....
        /*0768*/ 	.word	0x0000fcf0


	//   ....[42]....
        /*076c*/ 	.word	0x0000fd00


	//   ....[43]....
        /*0770*/ 	.word	0x0000fd10


	//   ....[44]....
        /*0774*/ 	.word	0x00010940


	//   ....[45]....
        /*0778*/ 	.word	0x00010970


	//   ....[46]....
        /*077c*/ 	.word	0x00010c20


	//   ....[47]....
        /*0780*/ 	.word	0x00010c40


	//   ....[48]....
        /*0784*/ 	.word	0x00011320


	//   ....[49]....
        /*0788*/ 	.word	0x00011330


	//   ....[50]....
        /*078c*/ 	.word	0x00011b80


	//   ....[51]....
        /*0790*/ 	.word	0x00011ba0


	//   ....[52]....
        /*0794*/ 	.word	0x00012f20


	//   ....[53]....
        /*0798*/ 	.word	0x00012f60


	//   ....[54]....
        /*079c*/ 	.word	0x000131a0


	//   ....[55]....
        /*07a0*/ 	.word	0x000131c0


	//   ....[56]....
        /*07a4*/ 	.word	0x00013480


	//   ....[57]....
        /*07a8*/ 	.word	0x00013690


	//   ....[58]....
        /*07ac*/ 	.word	0x000136c0


	//   ....[59]....
        /*07b0*/ 	.word	0x000136f0


	//   ....[60]....
        /*07b4*/ 	.word	0x00013720


	//   ....[61]....
        /*07b8*/ 	.word	0x00013750


	//   ....[62]....
        /*07bc*/ 	.word	0x00013780


	//   ....[63]....
        /*07c0*/ 	.word	0x00013920


	//   ....[64]....
        /*07c4*/ 	.word	0x00013950


	//   ....[65]....
        /*07c8*/ 	.word	0x00013980


	//   ....[66]....
        /*07cc*/ 	.word	0x000139b0


	//   ....[67]....
        /*07d0*/ 	.word	0x000139e0


	//   ....[68]....
        /*07d4*/ 	.word	0x00013a10


	//   ....[69]....
        /*07d8*/ 	.word	0x00013ab0


	//   ....[70]....
        /*07dc*/ 	.word	0x00013ae0


	//   ....[71]....
        /*07e0*/ 	.word	0x00013af0


	//   ....[72]....
        /*07e4*/ 	.word	0x00013b20


	//   ....[73]....
        /*07e8*/ 	.word	0x00015820


	//   ....[74]....
        /*07ec*/ 	.word	0x000162c0


	//   ....[75]....
        /*07f0*/ 	.word	0x000162e0


	//   ....[76]....
        /*07f4*/ 	.word	0x00016390


	//   ....[77]....
        /*07f8*/ 	.word	0x000163a0


	//   ....[78]....
        /*07fc*/ 	.word	0x00016420


	//   ....[79]....
        /*0800*/ 	.word	0x00016430


	//   ....[80]....
        /*0804*/ 	.word	0x00016440


	//   ....[81]....
        /*0808*/ 	.word	0x00016450


	//   ....[82]....
        /*080c*/ 	.word	0x00019f40


	//   ....[83]....
        /*0810*/ 	.word	0x00019f70


	//   ....[84]....
        /*0814*/ 	.word	0x00019fd0


	//   ....[85]....
        /*0818*/ 	.word	0x0001a000


	//   ....[86]....
        /*081c*/ 	.word	0x0001a030


	//   ....[87]....
        /*0820*/ 	.word	0x0001a060


	//   ....[88]....
        /*0824*/ 	.word	0x0001a090


	//   ....[89]....
        /*0828*/ 	.word	0x0001a0c0


	//   ....[90]....
        /*082c*/ 	.word	0x0001a280


	//   ....[91]....
        /*0830*/ 	.word	0x0001a2b0


	//   ....[92]....
        /*0834*/ 	.word	0x0001a2e0


	//   ....[93]....
        /*0838*/ 	.word	0x0001a310


	//   ....[94]....
        /*083c*/ 	.word	0x0001a340


	//   ....[95]....
        /*0840*/ 	.word	0x0001a370


	//   ....[96]....
        /*0844*/ 	.word	0x0001a440


	//   ....[97]....
        /*0848*/ 	.word	0x0001a460


	//   ....[98]....
        /*084c*/ 	.word	0x0001a470


	//   ....[99]....
        /*0850*/ 	.word	0x0001a4f0


	//   ....[100]....
        /*0854*/ 	.word	0x0001b020


	//   ....[101]....
        /*0858*/ 	.word	0x0001b730


	//   ....[102]....
        /*085c*/ 	.word	0x0001b8f0


	//   ....[103]....
        /*0860*/ 	.word	0x0001b940


	//   ....[104]....
        /*0864*/ 	.word	0x0001b9a0


	//   ....[105]....
        /*0868*/ 	.word	0x0001ba90


	//   ....[106]....
        /*086c*/ 	.word	0x0001baf0


	//   ....[107]....
        /*0870*/ 	.word	0x0001bbe0


	//   ....[108]....
        /*0874*/ 	.word	0x0001bc40


	//   ....[109]....
        /*0878*/ 	.word	0x0001bd10


	//   ....[110]....
        /*087c*/ 	.word	0x0001c040


	//   ....[111]....
        /*0880*/ 	.word	0x0001c0e0


	//   ....[112]....
        /*0884*/ 	.word	0x0001c280


	//   ....[113]....
        /*0888*/ 	.word	0x0001c2f0


	//   ....[114]....
        /*088c*/ 	.word	0x0001c360


	//   ....[115]....
        /*0890*/ 	.word	0x0001c3d0


	//   ....[116]....
        /*0894*/ 	.word	0x0001c440


	//   ....[117]....
        /*0898*/ 	.word	0x0001c4c0


	//   ....[118]....
        /*089c*/ 	.word	0x0001c550


	//   ....[119]....
        /*08a0*/ 	.word	0x0001c5f0


	//   ....[120]....
        /*08a4*/ 	.word	0x0001c660


	//   ....[121]....
        /*08a8*/ 	.word	0x0001c6d0


	//   ....[122]....
        /*08ac*/ 	.word	0x0001c740


	//   ....[123]....
        /*08b0*/ 	.word	0x0001c7c0


	//   ....[124]....
        /*08b4*/ 	.word	0x0001c830


	//   ....[125]....
        /*08b8*/ 	.word	0x0001c8e0


	//   ....[126]....
        /*08bc*/ 	.word	0x0001c930


	//   ....[127]....
        /*08c0*/ 	.word	0x0001c9e0


	//   ....[128]....
        /*08c4*/ 	.word	0x0001cb10


	//----- nvinfo : EIATTR_REG_RECONFIG
	.align		4
.L_380:
        /*08c8*/ 	.byte	0x01, 0x54
	.zero		2


	//----- nvinfo : EIATTR_SYSCALL_OFFSETS
	.align		4
        /*08cc*/ 	.byte	0x04, 0x46
        /*08ce*/ 	.short	(.L_382 - .L_381)


	//   ....[0]....
.L_381:
        /*08d0*/ 	.word	0x00004a30


	//   ....[1]....
        /*08d4*/ 	.word	0x00015450


	//   ....[2]....
        /*08d8*/ 	.word	0x000155a0


	//   ....[3]....
        /*08dc*/ 	.word	0x00015690


	//   ....[4]....
        /*08e0*/ 	.word	0x00015ea0


	//----- nvinfo : EIATTR_MBARRIER_INSTR_OFFSETS
	.align		4
.L_382:
        /*08e4*/ 	.byte	0x04, 0x39
        /*08e6*/ 	.short	(.L_384 - .L_383)


	//   ....[0]....
.L_383:
        /*08e8*/ 	.word	0x00000270
        /*08ec*/ 	.word	0x000000ff
        /*08f0*/ 	.word	0x00028c00
        /*08f4*/ 	.short	0x0100
        /*08f6*/ 	.byte	0x08
	.zero		1


	//   ....[1]....
        /*08f8*/ 	.word	0x00000280
        /*08fc*/ 	.word	0x000000ff
        /*0900*/ 	.word	0x00028c20
        /*0904*/ 	.short	0x0100
        /*0906*/ 	.byte	0x08
	.zero		1


	//   ....[2]....
        /*0908*/ 	.word	0x00000330
        /*090c*/ 	.word	0x000000ff
        /*0910*/ 	.word	0x00028c30
        /*0914*/ 	.short	0x0100
        /*0916*/ 	.byte	0x06
	.zero		1


	//   ....[3]....
        /*0918*/ 	.word	0x00000340
        /*091c*/ 	.word	0x000000ff
        /*0920*/ 	.word	0x00028c40
        /*0924*/ 	.short	0x0100
        /*0926*/ 	.byte	0x06
	.zero		1


	//   ....[4]....
        /*0928*/ 	.word	0x00000350
        /*092c*/ 	.word	0x000000ff
        /*0930*/ 	.word	0x00028c38
        /*0934*/ 	.short	0x0100
        /*0936*/ 	.byte	0x06
	.zero		1


	//   ....[5]....
        /*0938*/ 	.word	0x00000360
        /*093c*/ 	.word	0x000000ff
        /*0940*/ 	.word	0x00028c48
        /*0944*/ 	.short	0x0100
        /*0946*/ 	.byte	0x06
	.zero		1


	//   ....[6]....
        /*0948*/ 	.word	0x00000490
        /*094c*/ 	.word	0x000000ff
        /*0950*/ 	.word	0x00028c50
        /*0954*/ 	.short	0x0100
        /*0956*/ 	.byte	0x08
	.zero		1


	//   ....[7]....
        /*0958*/ 	.word	0x000004a0
        /*095c*/ 	.word	0x000000ff
        /*0960*/ 	.word	0x00028c60
        /*0964*/ 	.short	0x0100
        /*0966*/ 	.byte	0x08
	.zero		1


	//   ....[8]....
        /*0968*/ 	.word	0x000004b0
        /*096c*/ 	.word	0x000000ff
        /*0970*/ 	.word	0x00028c58
        /*0974*/ 	.short	0x0100
        /*0976*/ 	.byte	0x08
	.zero		1


	//   ....[9]....
        /*0978*/ 	.word	0x000004c0
        /*097c*/ 	.word	0x000000ff
        /*0980*/ 	.word	0x00028c68
        /*0984*/ 	.short	0x0100
        /*0986*/ 	.byte	0x08
	.zero		1


	//   ....[10]....
        /*0988*/ 	.word	0x000005b0
        /*098c*/ 	.word	0x000000ff
        /*0990*/ 	.word	0x00028c70
        /*0994*/ 	.short	0x0100
        /*0996*/ 	.byte	0x06
	.zero		1


	//   ....[11]....
        /*0998*/ 	.word	0x000005c0
        /*099c*/ 	.word	0x000000ff
        /*09a0*/ 	.word	0x00028c80
        /*09a4*/ 	.short	0x0100
        /*09a6*/ 	.byte	0x06
	.zero		1


	//   ....[12]....
        /*09a8*/ 	.word	0x000005d0
        /*09ac*/ 	.word	0x000000ff
        /*09b0*/ 	.word	0x00028c78
        /*09b4*/ 	.short	0x0100
        /*09b6*/ 	.byte	0x06
	.zero		1


	//   ....[13]....
        /*09b8*/ 	.word	0x000005e0
        /*09bc*/ 	.word	0x000000ff
        /*09c0*/ 	.word	0x00028c88
        /*09c4*/ 	.short	0x0100
        /*09c6*/ 	.byte	0x06
	.zero		1


	//   ....[14]....
        /*09c8*/ 	.word	0x00000710
        /*09cc*/ 	.word	0x000000ff
        /*09d0*/ 	.word	0x00028c90
        /*09d4*/ 	.short	0x0100
        /*09d6*/ 	.byte	0x08
	.zero		1


	//   ....[15]....
        /*09d8*/ 	.word	0x00000720
        /*09dc*/ 	.word	0x000000ff
        /*09e0*/ 	.word	0x00028ca0
        /*09e4*/ 	.short	0x0100
        /*09e6*/ 	.byte	0x08
	.zero		1


	//   ....[16]....
        /*09e8*/ 	.word	0x00000730
        /*09ec*/ 	.word	0x000000ff
        /*09f0*/ 	.word	0x00028c98
        /*09f4*/ 	.short	0x0100
        /*09f6*/ 	.byte	0x08
	.zero		1


	//   ....[17]....
        /*09f8*/ 	.word	0x00000740
        /*09fc*/ 	.word	0x000000ff
        /*0a00*/ 	.word	0x00028ca8
        /*0a04*/ 	.short	0x0100
        /*0a06*/ 	.byte	0x08
	.zero		1


	//   ....[18]....
        /*0a08*/ 	.word	0x00000870
        /*0a0c*/ 	.word	0x000000ff
        /*0a10*/ 	.word	0x00028cb0
        /*0a14*/ 	.short	0x0100
        /*0a16*/ 	.byte	0x08
	.zero		1


	//   ....[19]....
        /*0a18*/ 	.word	0x00000880
        /*0a1c*/ 	.word	0x000000ff
        /*0a20*/ 	.word	0x00028cc0
        /*0a24*/ 	.short	0x0100
        /*0a26*/ 	.byte	0x08
	.zero		1


	//   ....[20]....
        /*0a28*/ 	.word	0x00000890
        /*0a2c*/ 	.word	0x000000ff
        /*0a30*/ 	.word	0x00028cb8
        /*0a34*/ 	.short	0x0100
        /*0a36*/ 	.byte	0x08
	.zero		1


	//   ....[21]....
        /*0a38*/ 	.word	0x000008a0
        /*0a3c*/ 	.word	0x000000ff
        /*0a40*/ 	.word	0x00028cc8
        /*0a44*/ 	.short	0x0100
        /*0a46*/ 	.byte	0x08
	.zero		1


	//   ....[22]....
        /*0a48*/ 	.word	0x00002580
        /*0a4c*/ 	.word	0x000000ff
        /*0a50*/ 	.word	0x00028c50
        /*0a54*/ 	.short	0x010a
        /*0a56*/ 	.byte	0x17
	.zero		1


	//   ....[23]....
        /*0a58*/ 	.word	0x00002850
        /*0a5c*/ 	.word	0x00000000
        /*0a60*/ 	.word	0x00000000
        /*0a64*/ 	.short	0x0101
        /*0a66*/ 	.byte	0x3f
	.zero		1


	//   ....[24]....
        /*0a68*/ 	.word	0x000031b0
        /*0a6c*/ 	.word	0x000000ff
        /*0a70*/ 	.word	0x00028c50
        /*0a74*/ 	.short	0x010a
        /*0a76*/ 	.byte	0x17
	.zero		1


	//   ....[25]....
        /*0a78*/ 	.word	0x000031f0
        /*0a7c*/ 	.word	0x000000ff
        /*0a80*/ 	.word	0x00028c50
        /*0a84*/ 	.short	0x010a
        /*0a86*/ 	.byte	0x17
	.zero		1


	//   ....[26]....
        /*0a88*/ 	.word	0x000033d0
        /*0a8c*/ 	.word	0x00000000
        /*0a90*/ 	.word	0x00000000
        /*0a94*/ 	.short	0x0101
        /*0a96*/ 	.byte	0x3f
	.zero		1


	//   ....[27]....
        /*0a98*/ 	.word	0x00004ae0
        /*0a9c*/ 	.word	0x000000ff
        /*0aa0*/ 	.word	0x00028c00
        /*0aa4*/ 	.short	0x010a
        /*0aa6*/ 	.byte	0x2e
	.zero		1


	//   ....[28]....
        /*0aa8*/ 	.word	0x00004b60
        /*0aac*/ 	.word	0x00000007
        /*0ab0*/ 	.word	0x00028c30
        /*0ab4*/ 	.short	0x010a
        /*0ab6*/ 	.byte	0x3f
	.zero		1


	//   ....[29]....
        /*0ab8*/ 	.word	0x00004ba0
        /*0abc*/ 	.word	0x00000007
        /*0ac0*/ 	.word	0x00028c30
        /*0ac4*/ 	.short	0x010a
        /*0ac6*/ 	.byte	0x3f
	.zero		1


	//   ....[30]....
        /*0ac8*/ 	.word	0x00005170
        /*0acc*/ 	.word	0x00000004
        /*0ad0*/ 	.word	0x00000000
        /*0ad4*/ 	.short	0x0101
        /*0ad6*/ 	.byte	0x3f
	.zero		1


	//   ....[31]....
        /*0ad8*/ 	.word	0x00006a40
        /*0adc*/ 	.word	0x00000007
        /*0ae0*/ 	.word	0x00028c50
        /*0ae4*/ 	.short	0x010a
        /*0ae6*/ 	.byte	0x3f
	.zero		1


	//   ....[32]....
        /*0ae8*/ 	.word	0x00006a80
        /*0aec*/ 	.word	0x00000007
        /*0af0*/ 	.word	0x00028c50
        /*0af4*/ 	.short	0x010a
        /*0af6*/ 	.byte	0x3f
	.zero		1


	//   ....[33]....
        /*0af8*/ 	.word	0x00006d60
        /*0afc*/ 	.word	0x00000007
        /*0b00*/ 	.word	0x00000000
        /*0b04*/ 	.short	0x0101
        /*0b06*/ 	.byte	0x3f
	.zero		1


	//   ....[34]....
        /*0b08*/ 	.word	0x00006ff0
        /*0b0c*/ 	.word	0x000000ff
        /*0b10*/ 	.word	0x00028c30
        /*0b14*/ 	.short	0x010a
        /*0b16*/ 	.byte	0x1c
	.zero		1


	//   ....[35]....
        /*0b18*/ 	.word	0x00007030
        /*0b1c*/ 	.word	0x000000ff
        /*0b20*/ 	.word	0x00028c30
        /*0b24*/ 	.short	0x010a
        /*0b26*/ 	.byte	0x1c
	.zero		1


	//   ....[36]....
        /*0b28*/ 	.word	0x00007350
        /*0b2c*/ 	.word	0x00000008
        /*0b30*/ 	.word	0x00000000
        /*0b34*/ 	.short	0x0101
        /*0b36*/ 	.byte	0x3f
	.zero		1


	//   ....[37]....
        /*0b38*/ 	.word	0x00009580
        /*0b3c*/ 	.word	0x000000ff
        /*0b40*/ 	.word	0x00028c50
        /*0b44*/ 	.short	0x010a
        /*0b46*/ 	.byte	0x1c
	.zero		1


	//   ....[38]....
        /*0b48*/ 	.word	0x000095c0
        /*0b4c*/ 	.word	0x000000ff
        /*0b50*/ 	.word	0x00028c50
        /*0b54*/ 	.short	0x010a
        /*0b56*/ 	.byte	0x1c
	.zero		1


	//   ....[39]....
        /*0b58*/ 	.word	0x00009860
        /*0b5c*/ 	.word	0x000000a8
        /*0b60*/ 	.word	0x00000000
        /*0b64*/ 	.short	0x0101
        /*0b66*/ 	.byte	0x3f
	.zero		1


	//   ....[40]....
        /*0b68*/ 	.word	0x00009c70
        /*0b6c*/ 	.word	0x000000ff
        /*0b70*/ 	.word	0x00028c30
        /*0b74*/ 	.short	0x010a
        /*0b76*/ 	.byte	0x1a
	.zero		1


	//   ....[41]....
        /*0b78*/ 	.word	0x00009cb0
        /*0b7c*/ 	.word	0x000000ff
        /*0b80*/ 	.word	0x00028c30
        /*0b84*/ 	.short	0x010a
        /*0b86*/ 	.byte	0x1a
	.zero		1


	//   ....[42]....
        /*0b88*/ 	.word	0x0000af20
        /*0b8c*/ 	.word	0x000000a0
        /*0b90*/ 	.word	0x00000000
        /*0b94*/ 	.short	0x0101
        /*0b96*/ 	.byte	0x3f
	.zero		1


	//   ....[43]....
        /*0b98*/ 	.word	0x0000b540
        /*0b9c*/ 	.word	0x000000ff
        /*0ba0*/ 	.word	0x00028c50
        /*0ba4*/ 	.short	0x010a
        /*0ba6*/ 	.byte	0x1a
	.zero		1


	//   ....[44]....
        /*0ba8*/ 	.word	0x0000b580
        /*0bac*/ 	.word	0x000000ff
        /*0bb0*/ 	.word	0x00028c50
        /*0bb4*/ 	.short	0x010a
        /*0bb6*/ 	.byte	0x1a
	.zero		1


	//   ....[45]....
        /*0bb8*/ 	.word	0x0000b7f0
        /*0bbc*/ 	.word	0x00000009
        /*0bc0*/ 	.word	0x00000000
        /*0bc4*/ 	.short	0x0101
        /*0bc6*/ 	.byte	0x3f
	.zero		1


	//   ....[46]....
        /*0bc8*/ 	.word	0x0000b970
        /*0bcc*/ 	.word	0x000000ff
        /*0bd0*/ 	.word	0x00028c30
        /*0bd4*/ 	.short	0x010a
        /*0bd6*/ 	.byte	0x1b
	.zero		1


	//   ....[47]....
        /*0bd8*/ 	.word	0x0000b9b0
        /*0bdc*/ 	.word	0x000000ff
        /*0be0*/ 	.word	0x00028c30
        /*0be4*/ 	.short	0x010a
        /*0be6*/ 	.byte	0x1b
	.zero		1


	//   ....[48]....
        /*0be8*/ 	.word	0x0000bd90
        /*0bec*/ 	.word	0x00000008
        /*0bf0*/ 	.word	0x00000000
        /*0bf4*/ 	.short	0x0101
        /*0bf6*/ 	.byte	0x3f
	.zero		1


	//   ....[49]....
        /*0bf8*/ 	.word	0x0000dcf0
        /*0bfc*/ 	.word	0x000000ff
        /*0c00*/ 	.word	0x00028c50
        /*0c04*/ 	.short	0x010a
        /*0c06*/ 	.byte	0x1b
	.zero		1


	//   ....[50]....
        /*0c08*/ 	.word	0x0000dd30
        /*0c0c*/ 	.word	0x000000ff
        /*0c10*/ 	.word	0x00028c50
        /*0c14*/ 	.short	0x010a
        /*0c16*/ 	.byte	0x1b
	.zero		1


	//   ....[51]....
        /*0c18*/ 	.word	0x0000dfd0
        /*0c1c*/ 	.word	0x00000014
        /*0c20*/ 	.word	0x00000000
        /*0c24*/ 	.short	0x0101
        /*0c26*/ 	.byte	0x3f
	.zero		1


	//   ....[52]....
        /*0c28*/ 	.word	0x00010920
        /*0c2c*/ 	.word	0x000000ff
        /*0c30*/ 	.word	0x00000000
        /*0c34*/ 	.short	0x0101
        /*0c36*/ 	.byte	0x04
	.zero		1


	//   ....[53]....
        /*0c38*/ 	.word	0x00011280
        /*0c3c*/ 	.word	0x000000ff
        /*0c40*/ 	.word	0x00000000
        /*0c44*/ 	.short	0x0101
        /*0c46*/ 	.byte	0x04
	.zero		1


	//   ....[54]....
        /*0c48*/ 	.word	0x00015a80
        /*0c4c*/ 	.word	0x00000000
        /*0c50*/ 	.word	0x00028c40
        /*0c54*/ 	.short	0x010a
        /*0c56*/ 	.byte	0x3f
	.zero		1


	//   ....[55]....
        /*0c58*/ 	.word	0x00016540
        /*0c5c*/ 	.word	0x00000013
        /*0c60*/ 	.word	0x00028c00
        /*0c64*/ 	.short	0x0107
        /*0c66*/ 	.byte	0x3f
	.zero		1


	//   ....[56]....
        /*0c68*/ 	.word	0x00016630
        /*0c6c*/ 	.word	0x00000013
        /*0c70*/ 	.word	0x00028c00
        /*0c74*/ 	.short	0x0101
        /*0c76*/ 	.byte	0x3f
	.zero		1


	//   ....[57]....
        /*0c78*/ 	.word	0x00016650
        /*0c7c*/ 	.word	0x00000013
        /*0c80*/ 	.word	0x00028c20
        /*0c84*/ 	.short	0x010a
        /*0c86*/ 	.byte	0x3f
	.zero		1


	//   ....[58]....
        /*0c88*/ 	.word	0x00016730
        /*0c8c*/ 	.word	0x00000000
        /*0c90*/ 	.word	0x00028c60
        /*0c94*/ 	.short	0x010a
        /*0c96*/ 	.byte	0x3f
	.zero		1


	//   ....[59]....
        /*0c98*/ 	.word	0x00017420
        /*0c9c*/ 	.word	0x00000003
        /*0ca0*/ 	.word	0x00028c40
        /*0ca4*/ 	.short	0x010a
        /*0ca6*/ 	.byte	0x3f
	.zero		1


	//   ....[60]....
        /*0ca8*/ 	.word	0x00017680
        /*0cac*/ 	.word	0x00000003
        /*0cb0*/ 	.word	0x00028c60
        /*0cb4*/ 	.short	0x010a
        /*0cb6*/ 	.byte	0x3f
	.zero		1


	//   ....[61]....
        /*0cb8*/ 	.word	0x00018230
        /*0cbc*/ 	.word	0x00000004
        /*0cc0*/ 	.word	0x00028c40
        /*0cc4*/ 	.short	0x010a
        /*0cc6*/ 	.byte	0x3f
	.zero		1


	//   ....[62]....
        /*0cc8*/ 	.word	0x00018480
        /*0ccc*/ 	.word	0x00000004
        /*0cd0*/ 	.word	0x00028c60
        /*0cd4*/ 	.short	0x010a
        /*0cd6*/ 	.byte	0x3f
	.zero		1


	//   ....[63]....
        /*0cd8*/ 	.word	0x00018fc0
        /*0cdc*/ 	.word	0x00000004
        /*0ce0*/ 	.word	0x00028c40
        /*0ce4*/ 	.short	0x010a
        /*0ce6*/ 	.byte	0x3f
	.zero		1


	//   ....[64]....
        /*0ce8*/ 	.word	0x00019220
        /*0cec*/ 	.word	0x00000004
        /*0cf0*/ 	.word	0x00028c60
        /*0cf4*/ 	.short	0x010a
        /*0cf6*/ 	.byte	0x3f
	.zero		1


	//   ....[65]....
        /*0cf8*/ 	.word	0x0001afa0
        /*0cfc*/ 	.word	0x00000000
        /*0d00*/ 	.word	0x00028c20
        /*0d04*/ 	.short	0x010a
        /*0d06*/ 	.byte	0x3f
	.zero		1


	//   ....[66]....
        /*0d08*/ 	.word	0x0001b160
        /*0d0c*/ 	.word	0x00000006
        /*0d10*/ 	.word	0x00000000
        /*0d14*/ 	.short	0x010a
        /*0d16*/ 	.byte	0x3f
	.zero		1


	//   ....[67]....
        /*0d18*/ 	.word	0x0001b1d0
        /*0d1c*/ 	.word	0x00000007
        /*0d20*/ 	.word	0x00000000
        /*0d24*/ 	.short	0x010a
        /*0d26*/ 	.byte	0x3f
	.zero		1


	//   ....[68]....
        /*0d28*/ 	.word	0x0001b240
        /*0d2c*/ 	.word	0x00000004
        /*0d30*/ 	.word	0x00000000
        /*0d34*/ 	.short	0x010a
        /*0d36*/ 	.byte	0x3f
	.zero		1


	//   ....[69]....
        /*0d38*/ 	.word	0x0001b270
        /*0d3c*/ 	.word	0x00000003
        /*0d40*/ 	.word	0x00000000
        /*0d44*/ 	.short	0x010a
        /*0d46*/ 	.byte	0x3f
	.zero		1


	//   ....[70]....
        /*0d48*/ 	.word	0x0001b2e0
        /*0d4c*/ 	.word	0x00000003
        /*0d50*/ 	.word	0x00028c50
        /*0d54*/ 	.short	0x010a
        /*0d56*/ 	.byte	0x3f
	.zero		1


	//   ....[71]....
        /*0d58*/ 	.word	0x0001b340
        /*0d5c*/ 	.word	0x00000003
        /*0d60*/ 	.word	0x00028c50
        /*0d64*/ 	.short	0x010a
        /*0d66*/ 	.byte	0x3f
	.zero		1


	//   ....[72]....
        /*0d68*/ 	.word	0x0001b3a0
        /*0d6c*/ 	.word	0x00000003
        /*0d70*/ 	.word	0x00028c00
        /*0d74*/ 	.short	0x010a
        /*0d76*/ 	.byte	0x3f
	.zero		1


	//   ....[73]....
        /*0d78*/ 	.word	0x0001b3f0
        /*0d7c*/ 	.word	0x00000007
        /*0d80*/ 	.word	0x00028c30
        /*0d84*/ 	.short	0x010a
        /*0d86*/ 	.byte	0x3f
	.zero		1


	//   ....[74]....
        /*0d88*/ 	.word	0x0001b440
        /*0d8c*/ 	.word	0x00000007
        /*0d90*/ 	.word	0x00028c50
        /*0d94*/ 	.short	0x010a
        /*0d96*/ 	.byte	0x3f
	.zero		1


	//   ....[75]....
        /*0d98*/ 	.word	0x0001b4a0
        /*0d9c*/ 	.word	0x00000008
        /*0da0*/ 	.word	0x00028c30
        /*0da4*/ 	.short	0x010a
        /*0da6*/ 	.byte	0x3f
	.zero		1


	//   ....[76]....
        /*0da8*/ 	.word	0x0001b4f0
        /*0dac*/ 	.word	0x000000a8
        /*0db0*/ 	.word	0x00028c50
        /*0db4*/ 	.short	0x010a
        /*0db6*/ 	.byte	0x3f
	.zero		1


	//   ....[77]....
        /*0db8*/ 	.word	0x0001b550
        /*0dbc*/ 	.word	0x00000006
        /*0dc0*/ 	.word	0x00028c30
        /*0dc4*/ 	.short	0x010a
        /*0dc6*/ 	.byte	0x3f
	.zero		1


	//   ....[78]....
        /*0dc8*/ 	.word	0x0001b5a0
        /*0dcc*/ 	.word	0x00000009
        /*0dd0*/ 	.word	0x00028c50
        /*0dd4*/ 	.short	0x010a
        /*0dd6*/ 	.byte	0x3f
	.zero		1


	//   ....[79]....
        /*0dd8*/ 	.word	0x0001b600
        /*0ddc*/ 	.word	0x00000006
        /*0de0*/ 	.word	0x00028c30
        /*0de4*/ 	.short	0x010a
        /*0de6*/ 	.byte	0x3f
	.zero		1


	//   ....[80]....
        /*0de8*/ 	.word	0x0001b650
        /*0dec*/ 	.word	0x00000014
        /*0df0*/ 	.word	0x00028c50
        /*0df4*/ 	.short	0x010a
        /*0df6*/ 	.byte	0x3f
	.zero		1


	//   ....[81]....
        /*0df8*/ 	.word	0x0001b7f0
        /*0dfc*/ 	.word	0x00000000
        /*0e00*/ 	.word	0x00028c40
        /*0e04*/ 	.short	0x010a
        /*0e06*/ 	.byte	0x3f
	.zero		1


	//   ....[82]....
        /*0e08*/ 	.word	0x0001bd50
        /*0e0c*/ 	.word	0x00000013
        /*0e10*/ 	.word	0x00028c20
        /*0e14*/ 	.short	0x010a
        /*0e16*/ 	.byte	0x3f
	.zero		1


	//   ....[83]....
        /*0e18*/ 	.word	0x0001bda0
        /*0e1c*/ 	.word	0x00000000
        /*0e20*/ 	.word	0x00028c60
        /*0e24*/ 	.short	0x010a
        /*0e26*/ 	.byte	0x3f
	.zero		1


	//   ....[84]....
        /*0e28*/ 	.word	0x0001bdf0
        /*0e2c*/ 	.word	0x00000003
        /*0e30*/ 	.word	0x00028c40
        /*0e34*/ 	.short	0x010a
        /*0e36*/ 	.byte	0x3f
	.zero		1


	//   ....[85]....
        /*0e38*/ 	.word	0x0001be40
        /*0e3c*/ 	.word	0x00000003
        /*0e40*/ 	.word	0x00028c60
        /*0e44*/ 	.short	0x010a
        /*0e46*/ 	.byte	0x3f
	.zero		1


	//   ....[86]....
        /*0e48*/ 	.word	0x0001be90
        /*0e4c*/ 	.word	0x00000004
        /*0e50*/ 	.word	0x00028c40
        /*0e54*/ 	.short	0x010a
        /*0e56*/ 	.byte	0x3f
	.zero		1


	//   ....[87]....
        /*0e58*/ 	.word	0x0001bee0
        /*0e5c*/ 	.word	0x00000004
        /*0e60*/ 	.word	0x00028c60
        /*0e64*/ 	.short	0x010a
        /*0e66*/ 	.byte	0x3f
	.zero		1


	//   ....[88]....
        /*0e68*/ 	.word	0x0001bf30
        /*0e6c*/ 	.word	0x00000004
        /*0e70*/ 	.word	0x00028c40
        /*0e74*/ 	.short	0x010a
        /*0e76*/ 	.byte	0x3f
	.zero		1


	//   ....[89]....
        /*0e78*/ 	.word	0x0001bf80
        /*0e7c*/ 	.word	0x00000004
        /*0e80*/ 	.word	0x00028c60
        /*0e84*/ 	.short	0x010a
        /*0e86*/ 	.byte	0x3f
	.zero		1


	//   ....[90]....
        /*0e88*/ 	.word	0x0001ca30
        /*0e8c*/ 	.word	0x00000000
        /*0e90*/ 	.word	0x00028c20
        /*0e94*/ 	.short	0x010a
        /*0e96*/ 	.byte	0x3f
	.zero		1


	//   ....[91]....
        /*0e98*/ 	.word	0x0001cbd0
        /*0e9c*/ 	.word	0x00000006
        /*0ea0*/ 	.word	0x00000000
        /*0ea4*/ 	.short	0x010a
        /*0ea6*/ 	.byte	0x3f
	.zero		1


	//   ....[92]....
        /*0ea8*/ 	.word	0x0001cc20
        /*0eac*/ 	.word	0x00000007
        /*0eb0*/ 	.word	0x00000000
        /*0eb4*/ 	.short	0x010a
        /*0eb6*/ 	.byte	0x3f
	.zero		1


	//   ....[93]....
        /*0eb8*/ 	.word	0x0001cc70
        /*0ebc*/ 	.word	0x00000004
        /*0ec0*/ 	.word	0x00000000
        /*0ec4*/ 	.short	0x010a
        /*0ec6*/ 	.byte	0x3f
	.zero		1


	//----- nvinfo : EIATTR_NUM_MBARRIERS
	.align		4
.L_384:
        /*0ec8*/ 	.byte	0x03, 0x38
        /*0eca*/ 	.short	0x0016


	//----- nvinfo : EIATTR_EXIT_INSTR_OFFSETS
	.align		4
        /*0ecc*/ 	.byte	0x04, 0x1c
        /*0ece*/ 	.short	(.L_386 - .L_385)


	//   ....[0]....
.L_385:
        /*0ed0*/ 	.word	0x00000a40


	//   ....[1]....
        /*0ed4*/ 	.word	0x00013420


	//   ....[2]....
        /*0ed8*/ 	.word	0x0001b2c0


	//----- nvinfo : EIATTR_MAX_THREADS
	.align		4
.L_386:
        /*0edc*/ 	.byte	0x04, 0x05
        /*0ede*/ 	.short	(.L_388 - .L_387)
.L_387:
        /*0ee0*/ 	.word	0x00000180
        /*0ee4*/ 	.word	0x00000001
        /*0ee8*/ 	.word	0x00000001


	//----- nvinfo : EIATTR_CRS_STACK_SIZE
	.align		4
.L_388:
        /*0eec*/ 	.byte	0x04, 0x1e
        /*0eee*/ 	.short	(.L_390 - .L_389)
.L_389:
        /*0ef0*/ 	.word	0x00000000


	//----- nvinfo : EIATTR_CBANK_PARAM_SIZE
	.align		4
.L_390:
        /*0ef4*/ 	.byte	0x03, 0x19
        /*0ef6*/ 	.short	0x0af0


	//----- nvinfo : EIATTR_PARAM_CBANK
	.align		4
        /*0ef8*/ 	.byte	0x04, 0x0a
        /*0efa*/ 	.short	(.L_392 - .L_391)
	.align		4
.L_391:
        /*0efc*/ 	.word	index@(.nv.constant0._ZN7cutlass13device_kernelIN5flash11enable_sm90INS1_16FlashAttnFwdSm90INS1_25CollectiveMainloopFwdSm90ILi2EN4cute5tupleIJNS5_1CILi1EEES8_S8_EEENS6_IJNS7_ILi64EEESA_SA_EEELi512ENS_6half_tEfNS_4arch4Sm90ELb0ELb1ELb1ELb1ELb0ELb0ELb0ELb0ELb0ELb1ELb1ELb0EEENS1_21CollectiveEpilogueFwdINS6_IJSA_NS7_ILi512EEESA_EEES9_SC_SE_Li256ELb1ELb1ELb1ELb0EEENS1_36VarlenDynamicPersistentTileSchedulerILi64ELi64ELi256ELi128ELb1ELb1ELb1ELb1ELb0ELb1EEEEEEEEEvNT_6ParamsE)
        /*0f00*/ 	.short	0x0210
        /*0f02*/ 	.short	0x0af0


	//----- nvinfo : EIATTR_SW_WAR
	.align		4
.L_392:
        /*0f04*/ 	.byte	0x04, 0x36
        /*0f06*/ 	.short	(.L_394 - .L_393)
.L_393:
        /*0f08*/ 	.word	0x00000008
.L_394:


//--------------------- .nv.info._ZN7cutlass13device_kernelIN5flash11enable_sm90INS1_16FlashAttnFwdSm90INS1_25CollectiveMainloopFwdSm90ILi2EN4cute5tupleIJNS5_1CILi1EEES8_S8_EEENS6_IJNS7_ILi64EEESA_SA_EEELi512ENS_6half_tEfNS_4arch4Sm90ELb0ELb1ELb1ELb1ELb0ELb1ELb0ELb0ELb0ELb1ELb1ELb0EEENS1_21CollectiveEpilogueFwdINS6_IJSA_NS7_ILi512EEESA_EEES9_SC_SE_Li256ELb1ELb1ELb1ELb0EEENS1_36VarlenDynamicPersistentTileSchedulerILi64ELi64ELi256ELi128ELb1ELb1ELb1ELb1ELb0ELb1EEEEEEEEEvNT_6ParamsE --------------------------
	.section	.nv.info._ZN7cutlass13device_kernelIN5flash11enable_sm90INS1_16FlashAttnFwdSm90INS1_25CollectiveMainloopFwdSm90ILi2EN4cute5tupleIJNS5_1CILi1EEES8_S8_EEENS6_IJNS7_ILi64EEESA_SA_EEELi512ENS_6half_tEfNS_4arch4Sm90ELb0ELb1ELb1ELb1ELb0ELb1ELb0ELb0ELb0ELb1ELb1ELb0EEENS1_21CollectiveEpilogueFwdINS6_IJSA_NS7_ILi512EEESA_EEES9_SC_SE_Li256ELb1ELb1ELb1ELb0EEENS1_36VarlenDynamicPersistentTileSchedulerILi64ELi64ELi256ELi128ELb1ELb1ELb1ELb1ELb0ELb1EEEEEEEEEvNT_6ParamsE,"",@"SHT_CUDA_INFO"
	.sectionflags	@""
	.align	4


	//----- nvinfo : EIATTR_CUDA_API_VERSION
	.align		4
        /*0000*/ 	.byte	0x04, 0x37
        /*0002*/ 	.short	(.L_396 - .L_395)
.L_395:
        /*0004*/ 	.word	0x00000082


	//----- nvinfo : EIATTR_KPARAM_INFO
	.align		4
.L_396:
        /*0008*/ 	.byte	0x04, 0x17
        /*000a*/ 	.short	(.L_398 - .L_397)
.L_397:
        /*000c*/ 	.word	0x00000000
        /*0010*/ 	.short	0x0000
        /*0012*/ 	.short	0x0070
        /*0014*/ 	.byte	0x00, 0xf0, 0x01, 0x2a


	//----- nvinfo : EIATTR_SPARSE_MMA_MASK
	.align		4
.L_398:
        /*0018*/ 	.byte	0x03, 0x50
        /*001a*/ 	.short	0x0000


	//----- nvinfo : EIATTR_MAXREG_COUNT
	.align		4
        /*001c*/ 	.byte	0x03, 0x1b
        /*001e*/ 	.short	0x00a8


	//----- nvinfo : EIATTR_NUM_BARRIERS
	.align		4
        /*0020*/ 	.byte	0x02, 0x4c
        /*0022*/ 	.byte	0x10
	.zero		1


	//----- nvinfo : EIATTR_EXTERNS
	.align		4
        /*0024*/ 	.byte	0x04, 0x0f
        /*0026*/ 	.short	(.L_400 - .L_399)


	//   ....[0]....
	.align		4
.L_399:
        /*0028*/ 	.word	index@(__assertfail)


	//----- nvinfo : EIATTR_ANNOTATIONS
	.align		4
.L_400:
        /*002c*/ 	.byte	0x04, 0x55
        /*002e*/ 	.short	(.L_402 - .L_401)


	//   ....[0]....
.L_401:
        /* <DEDUP_REMOVED lines=82> */


	//----- nvinfo : EIATTR_MERCURY_ISA_VERSION
	.align		4
.L_402:
        /*0538*/ 	.byte	0x03, 0x5f
        /*053a*/ 	.short	0x0101


	//----- nvinfo : EIATTR_UNUSED_LOAD_BYTE_OFFSET
	.align		4
        /*053c*/ 	.byte	0x04, 0x44
        /*053e*/ 	.short	(.L_404 - .L_403)


	//   ....[0]....
.L_403:
        /*0540*/ 	.word	0x00000a80
        /*0544*/ 	.word	0x0000fff0


	//   ....[1]....
        /*0548*/ 	.word	0x00014e90
        /*054c*/ 	.word	0x0000fff0


	//----- nvinfo : EIATTR_INT_WARP_WIDE_INSTR_OFFSETS
	.align		4
.L_404:
        /*0550*/ 	.byte	0x04, 0x31
        /*0552*/ 	.short	(.L_406 - .L_405)


	//   ....[0]....
.L_405:
        /*0554*/ 	.word	0x00000190


	//   ....[1]....
        /*0558*/ 	.word	0x000001d0


	//   ....[2]....
        /*055c*/ 	.word	0x00000240


	//   ....[3]....
        /*0560*/ 	.word	0x0001d9c0


	//   ....[4]....
        /*0564*/ 	.word	0x0001da50


	//   ....[5]....
        /*0568*/ 	.word	0x00022340


	//   ....[6]....
        /*056c*/ 	.word	0x000223d0


	//----- nvinfo : EIATTR_COOP_GROUP_MASK_REGIDS
	.align		4
.L_406:
        /*0570*/ 	.byte	0x04, 0x29
        /*0572*/ 	.short	(.L_408 - .L_407)


	//   ....[0]....
.L_407:
        /*0574*/ 	.word	0xffffffff


	//   ....[1]....
        /*0578*/ 	.word	0xffffffff


	//   ....[2]....
        /*057c*/ 	.word	0xffffffff


	//   ....[3]....
        /*0580*/ 	.word	0xffffffff


	//   ....[4]....
        /*0584*/ 	.word	0xffffffff


	//   ....[5]....
        /*0588*/ 	.word	0xffffffff


	//   ....[6]....
        /*058c*/ 	.word	0xffffffff


	//   ....[7]....
        /*0590*/ 	.word	0xffffffff


	//   ....[8]....
        /*0594*/ 	.word	0xffffffff


	//   ....[9]....
        /*0598*/ 	.word	0xffffffff


	//   ....[10]....
        /*059c*/ 	.word	0xffffffff


	//   ....[11]....
        /*05a0*/ 	.word	0xffffffff


	//   ....[12]....
        /*05a4*/ 	.word	0xffffffff


	//   ....[13]....
        /*05a8*/ 	.word	0xffffffff


	//   ....[14]....
        /*05ac*/ 	.word	0xffffffff


	//   ....[15]....
        /*05b0*/ 	.word	0xffffffff


	//   ....[16]....
        /*05b4*/ 	.word	0xffffffff


	//   ....[17]....
        /*05b8*/ 	.word	0xffffffff


	//   ....[18]....
        /*05bc*/ 	.word	0xffffffff


	//   ....[19]....
        /*05c0*/ 	.word	0xffffffff


	//   ....[20]....
        /*05c4*/ 	.word	0xffffffff


	//   ....[21]....
        /*05c8*/ 	.word	0xffffffff


	//   ....[22]....
        /*05cc*/ 	.word	0xffffffff


	//   ....[23]....
        /*05d0*/ 	.word	0xffffffff


	//   ....[24]....
        /*05d4*/ 	.word	0xffffffff


	//   ....[25]....
        /*05d8*/ 	.word	0xffffffff


	//   ....[26]....
        /*05dc*/ 	.word	0xffffffff


	//   ....[27]....
        /*05e0*/ 	.word	0xffffffff


	//   ....[28]....
        /*05e4*/ 	.word	0xffffffff


	//   ....[29]....
        /*05e8*/ 	.word	0xffffffff


	//   ....[30]....
        /*05ec*/ 	.word	0xffffffff


	//   ....[31]....
        /*05f0*/ 	.word	0xffffffff


	//   ....[32]....
        /*05f4*/ 	.word	0xffffffff


	//   ....[33]....
        /*05f8*/ 	.word	0xffffffff


	//   ....[34]....
        /*05fc*/ 	.word	0xffffffff


	//   ....[35]....
        /*0600*/ 	.word	0xffffffff


	//   ....[36]....
        /*0604*/ 	.word	0xffffffff


	//   ....[37]....
        /*0608*/ 	.word	0xffffffff


	//   ....[38]....
        /*060c*/ 	.word	0xffffffff


	//   ....[39]....
        /*0610*/ 	.word	0xffffffff


	//   ....[40]....
        /*0614*/ 	.word	0xffffffff


	//   ....[41]....
        /*0618*/ 	.word	0xffffffff


	//   ....[42]....
        /*061c*/ 	.word	0xffffffff


	//   ....[43]....
        /*0620*/ 	.word	0xffffffff


	//   ....[44]....
        /*0624*/ 	.word	0xffffffff


	//   ....[45]....
        /*0628*/ 	.word	0xffffffff


	//   ....[46]....
        /*062c*/ 	.word	0xffffffff


	//   ....[47]....
        /*0630*/ 	.word	0xffffffff


	//   ....[48]....
        /*0634*/ 	.word	0xffffffff


	//   ....[49]....
        /*0638*/ 	.word	0xffffffff


	//   ....[50]....
        /*063c*/ 	.word	0xffffffff


	//   ....[51]....
        /*0640*/ 	.word	0xffffffff


	//   ....[52]....
        /*0644*/ 	.word	0xffffffff


	//   ....[53]....
        /*0648*/ 	.word	0xffffffff


	//   ....[54]....
        /*064c*/ 	.word	0xffffffff


	//   ....[55]....
        /*0650*/ 	.word	0xffffffff


	//   ....[56]....
        /*0654*/ 	.word	0xffffffff


	//   ....[57]....
        /*0658*/ 	.word	0xffffffff


	//   ....[58]....
        /*065c*/ 	.word	0xffffffff


	//   ....[59]....
        /*0660*/ 	.word	0xffffffff


	//   ....[60]....
        /*0664*/ 	.word	0xffffffff


	//   ....[61]....
        /*0668*/ 	.word	0xffffffff


	//   ....[62]....
        /*066c*/ 	.word	0xffffffff


	//   ....[63]....
        /*0670*/ 	.word	0xffffffff


	//   ....[64]....
        /*0674*/ 	.word	0xffffffff


	//   ....[65]....
        /*0678*/ 	.word	0xffffffff


	//   ....[66]....
        /*067c*/ 	.word	0xffffffff


	//   ....[67]....
        /*0680*/ 	.word	0xffffffff


	//   ....[68]....
        /*0684*/ 	.word	0xffffffff


	//   ....[69]....
        /*0688*/ 	.word	0xffffffff


	//   ....[70]....
        /*068c*/ 	.word	0xffffffff


	//   ....[71]....
        /*0690*/ 	.word	0xffffffff


	//   ....[72]....
        /*0694*/ 	.word	0xffffffff


	//   ....[73]....
        /*0698*/ 	.word	0xffffffff


	//   ....[74]....
        /*069c*/ 	.word	0xffffffff


	//   ....[75]....
        /*06a0*/ 	.word	0xffffffff


	//   ....[76]....
        /*06a4*/ 	.word	0xffffffff


	//   ....[77]....
        /*06a8*/ 	.word	0xffffffff


	//   ....[78]....
        /*06ac*/ 	.word	0xffffffff


	//   ....[79]....
        /*06b0*/ 	.word	0xffffffff


	//   ....[80]....
        /*06b4*/ 	.word	0xffffffff


	//   ....[81]....
        /*06b8*/ 	.word	0xffffffff


	//   ....[82]....
        /*06bc*/ 	.word	0xffffffff


	//   ....[83]....
        /*06c0*/ 	.word	0xffffffff


	//   ....[84]....
        /*06c4*/ 	.word	0xffffffff


	//   ....[85]....
        /*06c8*/ 	.word	0xffffffff


	//   ....[86]....
        /*06cc*/ 	.word	0xffffffff


	//   ....[87]....
        /*06d0*/ 	.word	0xffffffff


	//   ....[88]....
        /*06d4*/ 	.word	0xffffffff


	//   ....[89]....
        /*06d8*/ 	.word	0xffffffff


	//   ....[90]....
        /*06dc*/ 	.word	0xffffffff


	//   ....[91]....
        /*06e0*/ 	.word	0xffffffff


	//   ....[92]....
        /*06e4*/ 	.word	0xffffffff


	//   ....[93]....
        /*06e8*/ 	.word	0xffffffff


	//   ....[94]....
        /*06ec*/ 	.word	0xffffffff


	//   ....[95]....
        /*06f0*/ 	.word	0xffffffff


	//   ....[96]....
        /*06f4*/ 	.word	0xffffffff


	//   ....[97]....
        /*06f8*/ 	.word	0xffffffff


	//   ....[98]....
        /*06fc*/ 	.word	0xffffffff


	//   ....[99]....
        /*0700*/ 	.word	0xffffffff


	//   ....[100]....
        /*0704*/ 	.word	0xffffffff


	//   ....[101]....
        /*0708*/ 	.word	0xffffffff


	//   ....[102]....
        /*070c*/ 	.word	0xffffffff


	//   ....[103]....
        /*0710*/ 	.word	0xffffffff


	//   ....[104]....
        /*0714*/ 	.word	0xffffffff


	//   ....[105]....
        /*0718*/ 	.word	0xffffffff


	//   ....[106]....
        /*071c*/ 	.word	0xffffffff


	//   ....[107]....
        /*0720*/ 	.word	0xffffffff


	//   ....[108]....
        /*0724*/ 	.word	0xffffffff


	//   ....[109]....
        /*0728*/ 	.word	0xffffffff


	//   ....[110]....
        /*072c*/ 	.word	0xffffffff


	//   ....[111]....
        /*0730*/ 	.word	0xffffffff


	//   ....[112]....
        /*0734*/ 	.word	0xffffffff


	//   ....[113]....
        /*0738*/ 	.word	0xffffffff


	//   ....[114]....
        /*073c*/ 	.word	0xffffffff


	//   ....[115]....
        /*0740*/ 	.word	0xffffffff


	//   ....[116]....
        /*0744*/ 	.word	0xffffffff


	//   ....[117]....
        /*0748*/ 	.word	0xffffffff


	//   ....[118]....
        /*074c*/ 	.word	0x0500000f


	//   ....[119]....
        /*0750*/ 	.word	0x0500000f


	//   ....[120]....
        /*0754*/ 	.word	0x0500000f


	//   ....[121]....
        /*0758*/ 	.word	0x0500000f


	//   ....[122]....
        /*075c*/ 	.word	0x0500000f


	//   ....[123]....
        /*0760*/ 	.word	0x0500000f


	//   ....[124]....
        /*0764*/ 	.word	0x0500000f


	//   ....[125]....
        /*0768*/ 	.word	0x0500000f


	//   ....[126]....
        /*076c*/ 	.word	0x0500000f


	//   ....[127]....
        /*0770*/ 	.word	0x0500000f


	//   ....[128]....
        /*0774*/ 	.word	0x0500000f


	//   ....[129]....
        /*0778*/ 	.word	0x0500000f


	//   ....[130]....
        /*077c*/ 	.word	0x0500000f


	//   ....[131]....
        /*0780*/ 	.word	0x0500000f


	//   ....[132]....
        /*0784*/ 	.word	0x0500000f


	//   ....[133]....
        /*0788*/ 	.word	0x0500000f


	//   ....[134]....
        /*078c*/ 	.word	0x0500000f


	//   ....[135]....
        /*0790*/ 	.word	0x0500000f


	//   ....[136]....
        /*0794*/ 	.word	0x0500000f


	//   ....[137]....
        /*0798*/ 	.word	0x0500000f


	//   ....[138]....
        /*079c*/ 	.word	0x0500000f


	//   ....[139]....
        /*07a0*/ 	.word	0x0500000f


	//   ....[140]....
        /*07a4*/ 	.word	0x0500000f


	//   ....[141]....
        /*07a8*/ 	.word	0x0500000f


	//   ....[142]....
        /*07ac*/ 	.word	0x0500000f


	//   ....[143]....
        /*07b0*/ 	.word	0x0500000f


	//   ....[144]....
        /*07b4*/ 	.word	0x0500000f


	//   ....[145]....
        /*07b8*/ 	.word	0x0500000f


	//   ....[146]....
        /*07bc*/ 	.word	0x0500000f


	//   ....[147]....
        /*07c0*/ 	.word	0x0500000f


	//   ....[148]....
        /*07c4*/ 	.word	0x0500000f


	//   ....[149]....
        /*07c8*/ 	.word	0x0500000f


	//   ....[150]....
        /*07cc*/ 	.word	0x0500000f


	//   ....[151]....
        /*07d0*/ 	.word	0x0500000f


	//   ....[152]....
        /*07d4*/ 	.word	0x0500000f


	//   ....[153]....
        /*07d8*/ 	.word	0x0500000f


	//   ....[154]....
        /*07dc*/ 	.word	0x0500000f


	//   ....[155]....
        /*07e0*/ 	.word	0x0500000f


	//   ....[156]....
        /*07e4*/ 	.word	0x0500000f


	//   ....[157]....
        /*07e8*/ 	.word	0x0500000f


	//   ....[158]....
        /*07ec*/ 	.word	0x0500000f


	//   ....[159]....
        /*07f0*/ 	.word	0x0500000f


	//   ....[160]....
        /*07f4*/ 	.word	0x0500000f


	//   ....[161]....
        /*07f8*/ 	.word	0x0500000f


	//   ....[162]....
        /*07fc*/ 	.word	0x0500000f


	//----- nvinfo : EIATTR_COOP_GROUP_INSTR_OFFSETS
	.align		4
.L_408:
        /*0800*/ 	.byte	0x04, 0x28
        /*0802*/ 	.short	(.L_410 - .L_409)


	//   ....[0]....
.L_409:
        /*0804*/ 	.word	0x00000060


	//   ....[1]....
        /*0808*/ 	.word	0x000001a0


	//   ....[2]....
        /*080c*/ 	.word	0x000001f0


	//   ....[3]....
        /*0810*/ 	.word	0x000003e0


	//   ....[4]....
        /*0814*/ 	.word	0x00000540


	//   ....[5]....
        /*0818*/ 	.word	0x00000660


	//   ....[6]....
        /*081c*/ 	.word	0x000007c0


	//   ....[7]....
        /*0820*/ 	.word	0x00005690


	//   ....[8]....
        /*0824*/ 	.word	0x00007bd0


	//   ....[9]....
        /*0828*/ 	.word	0x00008370


	//   ....[10]....
        /*082c*/ 	.word	0x00008380


	//   ....[11]....
        /*0830*/ 	.word	0x00008390


	//   ....[12]....
        /*0834*/ 	.word	0x000083a0


	//   ....[13]....
        /*0838*/ 	.word	0x000086b0


	//   ....[14]....
        /*083c*/ 	.word	0x000086c0


	//   ....[15]....
        /*0840*/ 	.word	0x000086d0


	//   ....[16]....
        /*0844*/ 	.word	0x000086e0


	//   ....[17]....
        /*0848*/ 	.word	0x000098a0


	//   ....[18]....
        /*084c*/ 	.word	0x000098b0


	//   ....[19]....
        /*0850*/ 	.word	0x000098c0


	//   ....[20]....
        /*0854*/ 	.word	0x000098d0


	//   ....[21]....
        /*0858*/ 	.word	0x00009b20


	//   ....[22]....
        /*085c*/ 	.word	0x00009b30


	//   ....[23]....
        /*0860*/ 	.word	0x00009b40


	//   ....[24]....
        /*0864*/ 	.word	0x00009b50


	//   ....[25]....
        /*0868*/ 	.word	0x0000b310


	//   ....[26]....
        /*086c*/ 	.word	0x0000bb40


	//   ....[27]....
        /*0870*/ 	.word	0x0000c130


	//   ....[28]....
        /*0874*/ 	.word	0x0000c200


	//   ....[29]....
        /*0878*/ 	.word	0x0000c540


	//   ....[30]....
        /*087c*/ 	.word	0x0000c5a0


	//   ....[31]....
        /*0880*/ 	.word	0x0000cf10


	//   ....[32]....
        /*0884*/ 	.word	0x0000d4c0


	//   ....[33]....
        /*0888*/ 	.word	0x0000db20


	//   ....[34]....
        /*088c*/ 	.word	0x0000e1f0


	//   ....[35]....
        /*0890*/ 	.word	0x0000e2c0


	//   ....[36]....
        /*0894*/ 	.word	0x0000e920


	//   ....[37]....
        /*0898*/ 	.word	0x0000eaf0


	//   ....[38]....
        /*089c*/ 	.word	0x0000f940


	//   ....[39]....
        /*08a0*/ 	.word	0x00010480


	//   ....[40]....
        /*08a4*/ 	.word	0x000104e0


	//   ....[41]....
        /*08a8*/ 	.word	0x00010d10


	//   ....[42]....
        /*08ac*/ 	.word	0x00010db0


	//   ....[43]....
        /*08b0*/ 	.word	0x00011a50


	//   ....[44]....
        /*08b4*/ 	.word	0x00011e90


	//   ....[45]....
        /*08b8*/ 	.word	0x00012530


	//   ....[46]....
        /*08bc*/ 	.word	0x00012b10


	//   ....[47]....
        /*08c0*/ 	.word	0x00012b30


	//   ....[48]....
        /*08c4*/ 	.word	0x00013380


	//   ....[49]....
        /*08c8*/ 	.word	0x00013550


	//   ....[50]....
        /*08cc*/ 	.word	0x00014360


	//   ....[51]....
        /*08d0*/ 	.word	0x000143b0


	//   ....[52]....
        /*08d4*/ 	.word	0x00014410


	//   ....[53]....
        /*08d8*/ 	.word	0x00014560


	//   ....[54]....
        /*08dc*/ 	.word	0x00014730


	//   ....[55]....
        /*08e0*/ 	.word	0x00015ba0


	//   ....[56]....
        /*08e4*/ 	.word	0x00015f00


	//   ....[57]....
        /*08e8*/ 	.word	0x00015f10


	//   ....[58]....
        /*08ec*/ 	.word	0x00015f40


	//   ....[59]....
        /*08f0*/ 	.word	0x00015f50


	//   ....[60]....
        /*08f4*/ 	.word	0x00016bd0


	//   ....[61]....
        /*08f8*/ 	.word	0x00016bf0


	//   ....[62]....
        /*08fc*/ 	.word	0x00016e80


	//   ....[63]....
        /*0900*/ 	.word	0x00016ea0


	//   ....[64]....
        /*0904*/ 	.word	0x00017810


	//   ....[65]....
        /*0908*/ 	.word	0x00017850


	//   ....[66]....
        /*090c*/ 	.word	0x000180b0


	//   ....[67]....
        /*0910*/ 	.word	0x000180d0


	//   ....[68]....
        /*0914*/ 	.word	0x00019360


	//   ....[69]....
        /*0918*/ 	.word	0x000193c0


	//   ....[70]....
        /*091c*/ 	.word	0x00019610


	//   ....[71]....
        /*0920*/ 	.word	0x00019630


	//   ....[72]....
        /*0924*/ 	.word	0x000198e0


	//   ....[73]....
        /*0928*/ 	.word	0x00019b10


	//   ....[74]....
        /*092c*/ 	.word	0x00019b40


	//   ....[75]....
        /*0930*/ 	.word	0x00019b70


	//   ....[76]....
        /*0934*/ 	.word	0x00019ba0


	//   ....[77]....
        /*0938*/ 	.word	0x00019bd0


	//   ....[78]....
        /*093c*/ 	.word	0x00019c00


	//   ....[79]....
        /*0940*/ 	.word	0x00019da0


	//   ....[80]....
        /*0944*/ 	.word	0x00019dd0


	//   ....[81]....
        /*0948*/ 	.word	0x00019e00


	//   ....[82]....
        /*094c*/ 	.word	0x00019e30


	//   ....[83]....
        /*0950*/ 	.word	0x00019e60


	//   ....[84]....
        /*0954*/ 	.word	0x00019e90


	//   ....[85]....
        /*0958*/ 	.word	0x00019f30


	//   ....[86]....
        /*095c*/ 	.word	0x00019f60


	//   ....[87]....
        /*0960*/ 	.word	0x00019f70


	//   ....[88]....
        /*0964*/ 	.word	0x00019fa0


	//   ....[89]....
        /*0968*/ 	.word	0x0001b820


	//   ....[90]....
        /*096c*/ 	.word	0x0001df90


	//   ....[91]....
        /*0970*/ 	.word	0x0001ea50


	//   ....[92]....
        /*0974*/ 	.word	0x0001ea70


	//   ....[93]....
        /*0978*/ 	.word	0x0001eb20


	//   ....[94]....
        /*097c*/ 	.word	0x0001eb30


	//   ....[95]....
        /*0980*/ 	.word	0x0001ebb0


	//   ....[96]....
        /*0984*/ 	.word	0x0001ebc0


	//   ....[97]....
        /*0988*/ 	.word	0x0001ec10


	//   ....[98]....
        /*098c*/ 	.word	0x0001ec30


	//   ....[99]....
        /*0990*/ 	.word	0x00022660


	//   ....[100]....
        /*0994*/ 	.word	0x000226e0


	//   ....[101]....
        /*0998*/ 	.word	0x00022710


	//   ....[102]....
        /*099c*/ 	.word	0x00022720


	//   ....[103]....
        /*09a0*/ 	.word	0x00022750


	//   ....[104]....
        /*09a4*/ 	.word	0x00022780


	//   ....[105]....
        /*09a8*/ 	.word	0x000227b0


	//   ....[106]....
        /*09ac*/ 	.word	0x000227e0


	//   ....[107]....
        /*09b0*/ 	.word	0x000229a0


	//   ....[108]....
        /*09b4*/ 	.word	0x000229d0


	//   ....[109]....
        /*09b8*/ 	.word	0x00022a00


	//   ....[110]....
        /*09bc*/ 	.word	0x00022a30


	//   ....[111]....
        /*09c0*/ 	.word	0x00022a60


	//   ....[112]....
        /*09c4*/ 	.word	0x00022a90


	//   ....[113]....
        /*09c8*/ 	.word	0x00022b60


	//   ....[114]....
        /*09cc*/ 	.word	0x00022b80


	//   ....[115]....
        /*09d0*/ 	.word	0x00022b90


	//   ....[116]....
        /*09d4*/ 	.word	0x00022c10


	//   ....[117]....
        /*09d8*/ 	.word	0x00023740


	//   ....[118]....
        /*09dc*/ 	.word	0x00023c00


	//   ....[119]....
        /*09e0*/ 	.word	0x00023c90


	//   ....[120]....
        /*09e4*/ 	.word	0x00023ce0


	//   ....[121]....
        /*09e8*/ 	.word	0x00023d30


	//   ....[122]....
        /*09ec*/ 	.word	0x00023dc0


	//   ....[123]....
        /*09f0*/ 	.word	0x00023e50


	//   ....[124]....
        /*09f4*/ 	.word	0x00023ea0


	//   ....[125]....
        /*09f8*/ 	.word	0x00023ef0


	//   ....[126]....
        /*09fc*/ 	.word	0x00023fe0


	//   ....[127]....
        /*0a00*/ 	.word	0x00024070


	//   ....[128]....
        /*0a04*/ 	.word	0x000240c0


	//   ....[129]....
        /*0a08*/ 	.word	0x00024120


	//   ....[130]....
        /*0a0c*/ 	.word	0x000241c0


	//   ....[131]....
        /*0a10*/ 	.word	0x00024250


	//   ....[132]....
        /*0a14*/ 	.word	0x000242a0


	//   ....[133]....
        /*0a18*/ 	.word	0x000242f0


	//   ....[134]....
        /*0a1c*/ 	.word	0x000246a0


	//   ....[135]....
        /*0a20*/ 	.word	0x00024980


	//   ....[136]....
        /*0a24*/ 	.word	0x00024b40


	//   ....[137]....
        /*0a28*/ 	.word	0x00024b90


	//   ....[138]....
        /*0a2c*/ 	.word	0x00024bf0


	//   ....[139]....
        /*0a30*/ 	.word	0x00024ce0


	//   ....[140]....
        /*0a34*/ 	.word	0x00024d40


	//   ....[141]....
        /*0a38*/ 	.word	0x00024e30


	//   ....[142]....
        /*0a3c*/ 	.word	0x00024e90


	//   ....[143]....
        /*0a40*/ 	.word	0x00024f60


	//   ....[144]....
        /*0a44*/ 	.word	0x00025290


	//   ....[145]....
        /*0a48*/ 	.word	0x00025330


	//   ....[146]....
        /*0a4c*/ 	.word	0x000254d0


	//   ....[147]....
        /*0a50*/ 	.word	0x00025550


	//   ....[148]....
        /*0a54*/ 	.word	0x000255d0


	//   ....[149]....
        /*0a58*/ 	.word	0x00025650


	//   ....[150]....
        /*0a5c*/ 	.word	0x000256d0


	//   ....[151]....
        /*0a60*/ 	.word	0x00025760


	//   ....[152]....
        /*0a64*/ 	.word	0x00025800


	//   ....[153]....
        /*0a68*/ 	.word	0x000258b0


	//   ....[154]....
        /*0a6c*/ 	.word	0x00025930


	//   ....[155]....
        /*0a70*/ 	.word	0x000259b0


	//   ....[156]....
        /*0a74*/ 	.word	0x00025a30


	//   ....[157]....
        /*0a78*/ 	.word	0x00025ac0


	//   ....[158]....
        /*0a7c*/ 	.word	0x00025b40


	//   ....[159]....
        /*0a80*/ 	.word	0x00025bf0


	//   ....[160]....
        /*0a84*/ 	.word	0x00025c40


	//   ....[161]....
        /*0a88*/ 	.word	0x00025d00


	//   ....[162]....
        /*0a8c*/ 	.word	0x00025e30


	//----- nvinfo : EIATTR_REG_RECONFIG
	.align		4
.L_410:
        /*0a90*/ 	.byte	0x01, 0x54
	.zero		2


	//----- nvinfo : EIATTR_SYSCALL_OFFSETS
	.align		4
        /*0a94*/ 	.byte	0x04, 0x46
        /*0a96*/ 	.short	(.L_412 - .L_411)


	//   ....[0]....
.L_411:
        /*0a98*/ 	.word	0x00002370


	//   ....[1]....
        /*0a9c*/ 	.word	0x000024c0


	//   ....[2]....
        /*0aa0*/ 	.word	0x00007d80


	//   ....[3]....
        /*0aa4*/ 	.word	0x000080a0


	//   ....[4]....
        /*0aa8*/ 	.word	0x0001dbc0


	//   ....[5]....
        /*0aac*/ 	.word	0x0001dd10


	//   ....[6]....
        /*0ab0*/ 	.word	0x0001de00


	//   ....[7]....
        /*0ab4*/ 	.word	0x0001e630


	//----- nvinfo : EIATTR_MBARRIER_INSTR_OFFSETS
	.align		4
.L_412:
        /*0ab8*/ 	.byte	0x04, 0x39
        /*0aba*/ 	.short	(.L_414 - .L_413)


	//   ....[0]....
.L_413:
        /*0abc*/ 	.word	0x000002d0
        /*0ac0*/ 	.word	0x000000ff
        /*0ac4*/ 	.word	0x00028c00
        /*0ac8*/ 	.short	0x0100
        /*0aca*/ 	.byte	0x08
	.zero		1


	//   ....[1]....
        /*0acc*/ 	.word	0x000002e0
        /*0ad0*/ 	.word	0x000000ff
        /*0ad4*/ 	.word	0x00028c20
        /*0ad8*/ 	.short	0x0100
        /*0ada*/ 	.byte	0x08
	.zero		1


	//   ....[2]....
        /*0adc*/ 	.word	0x00000390
        /*0ae0*/ 	.word	0x000000ff
        /*0ae4*/ 	.word	0x00028c30
        /*0ae8*/ 	.short	0x0100
        /*0aea*/ 	.byte	0x06
	.zero		1


	//   ....[3]....
        /*0aec*/ 	.word	0x000003a0
        /*0af0*/ 	.word	0x000000ff
        /*0af4*/ 	.word	0x00028c40
        /*0af8*/ 	.short	0x0100
        /*0afa*/ 	.byte	0x06
	.zero		1


	//   ....[4]....
        /*0afc*/ 	.word	0x000003b0
        /*0b00*/ 	.word	0x000000ff
        /*0b04*/ 	.word	0x00028c38
        /*0b08*/ 	.short	0x0100
        /*0b0a*/ 	.byte	0x06
	.zero		1


	//   ....[5]....
        /*0b0c*/ 	.word	0x000003c0
        /*0b10*/ 	.word	0x000000ff
        /*0b14*/ 	.word	0x00028c48
        /*0b18*/ 	.short	0x0100
        /*0b1a*/ 	.byte	0x06
	.zero		1


	//   ....[6]....
        /*0b1c*/ 	.word	0x000004f0
        /*0b20*/ 	.word	0x000000ff
        /*0b24*/ 	.word	0x00028c50
        /*0b28*/ 	.short	0x0100
        /*0b2a*/ 	.byte	0x08
	.zero		1


	//   ....[7]....
        /*0b2c*/ 	.word	0x00000500
        /*0b30*/ 	.word	0x000000ff
        /*0b34*/ 	.word	0x00028c60
        /*0b38*/ 	.short	0x0100
        /*0b3a*/ 	.byte	0x08
	.zero		1


	//   ....[8]....
        /*0b3c*/ 	.word	0x00000510
        /*0b40*/ 	.word	0x000000ff
        /*0b44*/ 	.word	0x00028c58
        /*0b48*/ 	.short	0x0100
        /*0b4a*/ 	.byte	0x08
	.zero		1


	//   ....[9]....
        /*0b4c*/ 	.word	0x00000520
        /*0b50*/ 	.word	0x000000ff
        /*0b54*/ 	.word	0x00028c68
        /*0b58*/ 	.short	0x0100
        /*0b5a*/ 	.byte	0x08
	.zero		1


	//   ....[10]....
        /*0b5c*/ 	.word	0x00000610
        /*0b60*/ 	.word	0x000000ff
        /*0b64*/ 	.word	0x00028c70
        /*0b68*/ 	.short	0x0100
        /*0b6a*/ 	.byte	0x06
	.zero		1


	//   ....[11]....
        /*0b6c*/ 	.word	0x00000620
        /*0b70*/ 	.word	0x000000ff
        /*0b74*/ 	.word	0x00028c80
        /*0b78*/ 	.short	0x0100
        /*0b7a*/ 	.byte	0x06
	.zero		1


	//   ....[12]....
        /*0b7c*/ 	.word	0x00000630
        /*0b80*/ 	.word	0x000000ff
        /*0b84*/ 	.word	0x00028c78
        /*0b88*/ 	.short	0x0100
        /*0b8a*/ 	.byte	0x06
	.zero		1


	//   ....[13]....
        /*0b8c*/ 	.word	0x00000640
        /*0b90*/ 	.word	0x000000ff
        /*0b94*/ 	.word	0x00028c88
        /*0b98*/ 	.short	0x0100
        /*0b9a*/ 	.byte	0x06
	.zero		1


	//   ....[14]....
        /*0b9c*/ 	.word	0x00000770
        /*0ba0*/ 	.word	0x000000ff
        /*0ba4*/ 	.word	0x00028c90
        /*0ba8*/ 	.short	0x0100
        /*0baa*/ 	.byte	0x08
	.zero		1


	//   ....[15]....
        /*0bac*/ 	.word	0x00000780
        /*0bb0*/ 	.word	0x000000ff
        /*0bb4*/ 	.word	0x00028ca0
        /*0bb8*/ 	.short	0x0100
        /*0bba*/ 	.byte	0x08
	.zero		1


	//   ....[16]....
        /*0bbc*/ 	.word	0x00000790
        /*0bc0*/ 	.word	0x000000ff
        /*0bc4*/ 	.word	0x00028c98
        /*0bc8*/ 	.short	0x0100
        /*0bca*/ 	.byte	0x08
	.zero		1


	//   ....[17]....
        /*0bcc*/ 	.word	0x000007a0
        /*0bd0*/ 	.word	0x000000ff
        /*0bd4*/ 	.word	0x00028ca8
        /*0bd8*/ 	.short	0x0100
        /*0bda*/ 	.byte	0x08
	.zero		1


	//   ....[18]....
        /*0bdc*/ 	.word	0x000008d0
        /*0be0*/ 	.word	0x000000ff
        /*0be4*/ 	.word	0x00028cb0
        /*0be8*/ 	.short	0x0100
        /*0bea*/ 	.byte	0x08
	.zero		1


	//   ....[19]....
        /*0bec*/ 	.word	0x000008e0
        /*0bf0*/ 	.word	0x000000ff
        /*0bf4*/ 	.word	0x00028cc0
        /*0bf8*/ 	.short	0x0100
        /*0bfa*/ 	.byte	0x08
	.zero		1


	//   ....[20]....
        /*0bfc*/ 	.word	0x000008f0
        /*0c00*/ 	.word	0x000000ff
        /*0c04*/ 	.word	0x00028cb8
        /*0c08*/ 	.short	0x0100
        /*0c0a*/ 	.byte	0x08
	.zero		1


	//   ....[21]....
        /*0c0c*/ 	.word	0x00000900
        /*0c10*/ 	.word	0x000000ff
        /*0c14*/ 	.word	0x00028cc8
        /*0c18*/ 	.short	0x0100
        /*0c1a*/ 	.byte	0x08
	.zero		1


	//   ....[22]....
        /*0c1c*/ 	.word	0x00003030
        /*0c20*/ 	.word	0x0000004a
        /*0c24*/ 	.word	0x00028c90
        /*0c28*/ 	.short	0x010a
        /*0c2a*/ 	.byte	0x3f
	.zero		1


	//   ....[23]....
        /*0c2c*/ 	.word	0x000039c0
        /*0c30*/ 	.word	0x0000004a
        /*0c34*/ 	.word	0x00028c90
        /*0c38*/ 	.short	0x010a
        /*0c3a*/ 	.byte	0x3f
	.zero		1


	//   ....[24]....
        /*0c3c*/ 	.word	0x00004260
        /*0c40*/ 	.word	0x0000004a
        /*0c44*/ 	.word	0x00028c90
        /*0c48*/ 	.short	0x010a
        /*0c4a*/ 	.byte	0x3f
	.zero		1


	//   ....[25]....
        /*0c4c*/ 	.word	0x00004460
        /*0c50*/ 	.word	0x00000004
        /*0c54*/ 	.word	0x00000000
        /*0c58*/ 	.short	0x0101
        /*0c5a*/ 	.byte	0x3f
	.zero		1


	//   ....[26]....
        /*0c5c*/ 	.word	0x000044a0
        /*0c60*/ 	.word	0x0000004a
        /*0c64*/ 	.word	0x00028cb0
        /*0c68*/ 	.short	0x010a
        /*0c6a*/ 	.byte	0x3f
	.zero		1


	//   ....[27]....
        /*0c6c*/ 	.word	0x00004ad0
        /*0c70*/ 	.word	0x0000004a
        /*0c74*/ 	.word	0x00000000
        /*0c78*/ 	.short	0x0101
        /*0c7a*/ 	.byte	0x3f
	.zero		1


	//   ....[28]....
        /*0c7c*/ 	.word	0x000057b0
        /*0c80*/ 	.word	0x00000009
        /*0c84*/ 	.word	0x00028c50
        /*0c88*/ 	.short	0x010a
        /*0c8a*/ 	.byte	0x3f
	.zero		1


	//   ....[29]....
        /*0c8c*/ 	.word	0x00005b70
        /*0c90*/ 	.word	0x00000009
        /*0c94*/ 	.word	0x00000000
        /*0c98*/ 	.short	0x0101
        /*0c9a*/ 	.byte	0x3f
	.zero		1


	//   ....[30]....
        /*0c9c*/ 	.word	0x000064b0
        /*0ca0*/ 	.word	0x00000015
        /*0ca4*/ 	.word	0x00028c50
        /*0ca8*/ 	.short	0x010a
        /*0caa*/ 	.byte	0x3f
	.zero		1


	//   ....[31]....
        /*0cac*/ 	.word	0x00006500
        /*0cb0*/ 	.word	0x00000015
        /*0cb4*/ 	.word	0x00028c50
        /*0cb8*/ 	.short	0x010a
        /*0cba*/ 	.byte	0x3f
	.zero		1


	//   ....[32]....
        /*0cbc*/ 	.word	0x000067d0
        /*0cc0*/ 	.word	0x00000015
        /*0cc4*/ 	.word	0x00000000
        /*0cc8*/ 	.short	0x0101
        /*0cca*/ 	.byte	0x3f
	.zero		1


	//   ....[33]....
        /*0ccc*/ 	.word	0x00007e10
        /*0cd0*/ 	.word	0x00000002
        /*0cd4*/ 	.word	0x00028c00
        /*0cd8*/ 	.short	0x010a
        /*0cda*/ 	.byte	0x3f
	.zero		1


	//   ....[34]....
        /*0cdc*/ 	.word	0x00007e60
        /*0ce0*/ 	.word	0x00000002
        /*0ce4*/ 	.word	0x00028c00
        /*0ce8*/ 	.short	0x010a
        /*0cea*/ 	.byte	0x3f
	.zero		1


	//   ....[35]....
        /*0cec*/ 	.word	0x00008920
        /*0cf0*/ 	.word	0x00000002
        /*0cf4*/ 	.word	0x00028c00
        /*0cf8*/ 	.short	0x010a
        /*0cfa*/ 	.byte	0x3f
	.zero		1


	//   ....[36]....
        /*0cfc*/ 	.word	0x00009d00
        /*0d00*/ 	.word	0x00000002
        /*0d04*/ 	.word	0x00028c00
        /*0d08*/ 	.short	0x010a
        /*0d0a*/ 	.byte	0x3f
	.zero		1


	//   ....[37]....
        /*0d0c*/ 	.word	0x0000ab80
        /*0d10*/ 	.word	0x0000000c
        /*0d14*/ 	.word	0x00028c30
        /*0d18*/ 	.short	0x010a
        /*0d1a*/ 	.byte	0x3f
	.zero		1


	//   ....[38]....
        /*0d1c*/ 	.word	0x0000ac10
        /*0d20*/ 	.word	0x0000000c
        /*0d24*/ 	.word	0x00028c30
        /*0d28*/ 	.short	0x010a
        /*0d2a*/ 	.byte	0x3f
	.zero		1


	//   ....[39]....
        /*0d2c*/ 	.word	0x0000b320
        /*0d30*/ 	.word	0x00000003
        /*0d34*/ 	.word	0x00000000
        /*0d38*/ 	.short	0x0101
        /*0d3a*/ 	.byte	0x3f
	.zero		1


	//   ....[40]....
        /*0d3c*/ 	.word	0x0000cb50
        /*0d40*/ 	.word	0x0000000c
        /*0d44*/ 	.word	0x00028c50
        /*0d48*/ 	.short	0x010a
        /*0d4a*/ 	.byte	0x3f
	.zero		1


	//   ....[41]....
        /*0d4c*/ 	.word	0x0000cc10
        /*0d50*/ 	.word	0x0000000c
        /*0d54*/ 	.word	0x00028c50
        /*0d58*/ 	.short	0x010a
        /*0d5a*/ 	.byte	0x3f
	.zero		1


	//   ....[42]....
        /*0d5c*/ 	.word	0x0000cf30
        /*0d60*/ 	.word	0x0000000c
        /*0d64*/ 	.word	0x00000000
        /*0d68*/ 	.short	0x0101
        /*0d6a*/ 	.byte	0x3f
	.zero		1


	//   ....[43]....
        /*0d6c*/ 	.word	0x0000d1c0
        /*0d70*/ 	.word	0x000000d7
        /*0d74*/ 	.word	0x00028c30
        /*0d78*/ 	.short	0x010a
        /*0d7a*/ 	.byte	0x3f
	.zero		1


	//   ....[44]....
        /*0d7c*/ 	.word	0x0000d230
        /*0d80*/ 	.word	0x000000d7
        /*0d84*/ 	.word	0x00028c30
        /*0d88*/ 	.short	0x010a
        /*0d8a*/ 	.byte	0x3f
	.zero		1


	//   ....[45]....
        /*0d8c*/ 	.word	0x0000d750
        /*0d90*/ 	.word	0x00000014
        /*0d94*/ 	.word	0x00000000
        /*0d98*/ 	.short	0x0101
        /*0d9a*/ 	.byte	0x3f
	.zero		1


	//   ....[46]....
        /*0d9c*/ 	.word	0x0000f610
        /*0da0*/ 	.word	0x000000d7
        /*0da4*/ 	.word	0x00028c50
        /*0da8*/ 	.short	0x010a
        /*0daa*/ 	.byte	0x3f
	.zero		1


	//   ....[47]....
        /*0dac*/ 	.word	0x0000f660
        /*0db0*/ 	.word	0x000000d7
        /*0db4*/ 	.word	0x00028c50
        /*0db8*/ 	.short	0x010a
        /*0dba*/ 	.byte	0x3f
	.zero		1


	//   ....[48]....
        /*0dbc*/ 	.word	0x0000f960
        /*0dc0*/ 	.word	0x000000d7
        /*0dc4*/ 	.word	0x00000000
        /*0dc8*/ 	.short	0x0101
        /*0dca*/ 	.byte	0x3f
	.zero		1


	//   ....[49]....
        /*0dcc*/ 	.word	0x0000fd60
        /*0dd0*/ 	.word	0x0000000c
        /*0dd4*/ 	.word	0x00028c30
        /*0dd8*/ 	.short	0x010a
        /*0dda*/ 	.byte	0x3f
	.zero		1


	//   ....[50]....
        /*0ddc*/ 	.word	0x0000fdd0
        /*0de0*/ 	.word	0x0000000c
        /*0de4*/ 	.word	0x00028c30
        /*0de8*/ 	.short	0x010a
        /*0dea*/ 	.byte	0x3f
	.zero		1


	//   ....[51]....
        /*0dec*/ 	.word	0x000108e0
        /*0df0*/ 	.word	0x0000000f
        /*0df4*/ 	.word	0x00000000
        /*0df8*/ 	.short	0x0101
        /*0dfa*/ 	.byte	0x3f
	.zero		1


	//   ....[52]....
        /*0dfc*/ 	.word	0x00011740
        /*0e00*/ 	.word	0x0000000c
        /*0e04*/ 	.word	0x00028c50
        /*0e08*/ 	.short	0x010a
        /*0e0a*/ 	.byte	0x3f
	.zero		1


	//   ....[53]....
        /*0e0c*/ 	.word	0x00011790
        /*0e10*/ 	.word	0x0000000c
        /*0e14*/ 	.word	0x00028c50
        /*0e18*/ 	.short	0x010a
        /*0e1a*/ 	.byte	0x3f
	.zero		1


	//   ....[54]....
        /*0e1c*/ 	.word	0x00011a70
        /*0e20*/ 	.word	0x0000000c
        /*0e24*/ 	.word	0x00000000
        /*0e28*/ 	.short	0x0101
        /*0e2a*/ 	.byte	0x3f
	.zero		1


	//   ....[55]....
        /*0e2c*/ 	.word	0x00011bb0
        /*0e30*/ 	.word	0x000000ce
        /*0e34*/ 	.word	0x00028c30
        /*0e38*/ 	.short	0x010a
        /*0e3a*/ 	.byte	0x3f
	.zero		1


	//   ....[56]....
        /*0e3c*/ 	.word	0x00011c20
        /*0e40*/ 	.word	0x000000ce
        /*0e44*/ 	.word	0x00028c30
        /*0e48*/ 	.short	0x010a
        /*0e4a*/ 	.byte	0x3f
	.zero		1


	//   ....[57]....
        /*0e4c*/ 	.word	0x00012140
        /*0e50*/ 	.word	0x0000000e
        /*0e54*/ 	.word	0x00000000
        /*0e58*/ 	.short	0x0101
        /*0e5a*/ 	.byte	0x3f
	.zero		1


	//   ....[58]....
        /*0e5c*/ 	.word	0x00014030
        /*0e60*/ 	.word	0x000000ce
        /*0e64*/ 	.word	0x00028c50
        /*0e68*/ 	.short	0x010a
        /*0e6a*/ 	.byte	0x3f
	.zero		1


	//   ....[59]....
        /*0e6c*/ 	.word	0x00014080
        /*0e70*/ 	.word	0x000000ce
        /*0e74*/ 	.word	0x00028c50
        /*0e78*/ 	.short	0x010a
        /*0e7a*/ 	.byte	0x3f
	.zero		1


	//   ....[60]....
        /*0e7c*/ 	.word	0x00014380
        /*0e80*/ 	.word	0x000000ce
        /*0e84*/ 	.word	0x00000000
        /*0e88*/ 	.short	0x0101
        /*0e8a*/ 	.byte	0x3f
	.zero		1


	//   ....[61]....
        /*0e8c*/ 	.word	0x00016ba0
        /*0e90*/ 	.word	0x00000008
        /*0e94*/ 	.word	0x00000000
        /*0e98*/ 	.short	0x0101
        /*0e9a*/ 	.byte	0x3f
	.zero		1


	//   ....[62]....
        /*0e9c*/ 	.word	0x00017860
        /*0ea0*/ 	.word	0x00000008
        /*0ea4*/ 	.word	0x00000000
        /*0ea8*/ 	.short	0x0101
        /*0eaa*/ 	.byte	0x3f
	.zero		1


	//   ....[63]....
        /*0eac*/ 	.word	0x0001b900
        /*0eb0*/ 	.word	0x00000012
        /*0eb4*/ 	.word	0x00028c20
        /*0eb8*/ 	.short	0x010a
        /*0eba*/ 	.byte	0x3f
	.zero		1


	//   ....[64]....
        /*0ebc*/ 	.word	0x0001b9d0
        /*0ec0*/ 	.word	0x00000007
        /*0ec4*/ 	.word	0x00028ca0
        /*0ec8*/ 	.short	0x010a
        /*0eca*/ 	.byte	0x3f
	.zero		1


	//   ....[65]....
        /*0ecc*/ 	.word	0x0001bc10
        /*0ed0*/ 	.word	0x00000007
        /*0ed4*/ 	.word	0x00028cc0
        /*0ed8*/ 	.short	0x010a
        /*0eda*/ 	.byte	0x3f
	.zero		1


	//   ....[66]....
        /*0edc*/ 	.word	0x0001c670
        /*0ee0*/ 	.word	0x00000006
        /*0ee4*/ 	.word	0x00028ca0
        /*0ee8*/ 	.short	0x010a
        /*0eea*/ 	.byte	0x3f
	.zero		1


	//   ....[67]....
        /*0eec*/ 	.word	0x0001c8a0
        /*0ef0*/ 	.word	0x00000006
        /*0ef4*/ 	.word	0x00028cc0
        /*0ef8*/ 	.short	0x010a
        /*0efa*/ 	.byte	0x3f
	.zero		1


	//   ....[68]....
        /*0efc*/ 	.word	0x0001e200
        /*0f00*/ 	.word	0x00000000
        /*0f04*/ 	.word	0x00028c40
        /*0f08*/ 	.short	0x010a
        /*0f0a*/ 	.byte	0x3f
	.zero		1


	//   ....[69]....
        /*0f0c*/ 	.word	0x0001ecd0
        /*0f10*/ 	.word	0x00000012
        /*0f14*/ 	.word	0x00028c00
        /*0f18*/ 	.short	0x0107
        /*0f1a*/ 	.byte	0x3f
	.zero		1


	//   ....[70]....
        /*0f1c*/ 	.word	0x0001edc0
        /*0f20*/ 	.word	0x00000012
        /*0f24*/ 	.word	0x00028c00
        /*0f28*/ 	.short	0x0101
        /*0f2a*/ 	.byte	0x3f
	.zero		1


	//   ....[71]....
        /*0f2c*/ 	.word	0x0001ede0
        /*0f30*/ 	.word	0x00000012
        /*0f34*/ 	.word	0x00028c20
        /*0f38*/ 	.short	0x010a
        /*0f3a*/ 	.byte	0x3f
	.zero		1


	//   ....[72]....
        /*0f3c*/ 	.word	0x0001eec0
        /*0f40*/ 	.word	0x00000000
        /*0f44*/ 	.word	0x00028c60
        /*0f48*/ 	.short	0x010a
        /*0f4a*/ 	.byte	0x3f
	.zero		1


	//   ....[73]....
        /*0f4c*/ 	.word	0x0001fb90
        /*0f50*/ 	.word	0x00000002
        /*0f54*/ 	.word	0x00028c40
        /*0f58*/ 	.short	0x010a
        /*0f5a*/ 	.byte	0x3f
	.zero		1


	//   ....[74]....
        /*0f5c*/ 	.word	0x0001fde0
        /*0f60*/ 	.word	0x00000002
        /*0f64*/ 	.word	0x00028c60
        /*0f68*/ 	.short	0x010a
        /*0f6a*/ 	.byte	0x3f
	.zero		1


	//   ....[75]....
        /*0f6c*/ 	.word	0x00020980
        /*0f70*/ 	.word	0x00000002
        /*0f74*/ 	.word	0x00028c40
        /*0f78*/ 	.short	0x010a
        /*0f7a*/ 	.byte	0x3f
	.zero		1


	//   ....[76]....
        /*0f7c*/ 	.word	0x00020bd0
        /*0f80*/ 	.word	0x00000002
        /*0f84*/ 	.word	0x00028c60
        /*0f88*/ 	.short	0x010a
        /*0f8a*/ 	.byte	0x3f
	.zero		1


	//   ....[77]....
        /*0f8c*/ 	.word	0x00021710
        /*0f90*/ 	.word	0x00000003
        /*0f94*/ 	.word	0x00028c40
        /*0f98*/ 	.short	0x010a
        /*0f9a*/ 	.byte	0x3f
	.zero		1


	//   ....[78]....
        /*0f9c*/ 	.word	0x00021960
        /*0fa0*/ 	.word	0x00000003
        /*0fa4*/ 	.word	0x00028c60
        /*0fa8*/ 	.short	0x010a
        /*0faa*/ 	.byte	0x3f
	.zero		1


	//   ....[79]....
        /*0fac*/ 	.word	0x000236c0
        /*0fb0*/ 	.word	0x00000000
        /*0fb4*/ 	.word	0x00028c20
        /*0fb8*/ 	.short	0x010a
        /*0fba*/ 	.byte	0x3f
	.zero		1


	//   ....[80]....
        /*0fbc*/ 	.word	0x000238a0
        /*0fc0*/ 	.word	0x00000006
        /*0fc4*/ 	.word	0x00000000
        /*0fc8*/ 	.short	0x010a
        /*0fca*/ 	.byte	0x3f
	.zero		1


	//   ....[81]....
        /*0fcc*/ 	.word	0x000238d0
        /*0fd0*/ 	.word	0x00000007
        /*0fd4*/ 	.word	0x00000000
        /*0fd8*/ 	.short	0x010a
        /*0fda*/ 	.byte	0x3f
	.zero		1


	//   ....[82]....
        /*0fdc*/ 	.word	0x00023930
        /*0fe0*/ 	.word	0x00000004
        /*0fe4*/ 	.word	0x00000000
        /*0fe8*/ 	.short	0x010a
        /*0fea*/ 	.byte	0x3f
	.zero		1


	//   ....[83]....
        /*0fec*/ 	.word	0x00023960
        /*0ff0*/ 	.word	0x00000003
        /*0ff4*/ 	.word	0x00000000
        /*0ff8*/ 	.short	0x010a
        /*0ffa*/ 	.byte	0x3f
	.zero		1


	//   ....[84]....
        /*0ffc*/ 	.word	0x000239c0
        /*1000*/ 	.word	0x0000004a
        /*1004*/ 	.word	0x00028c90
        /*1008*/ 	.short	0x010a
        /*100a*/ 	.byte	0x3f
	.zero		1


	//   ....[85]....
        /*100c*/ 	.word	0x00023a10
        /*1010*/ 	.word	0x0000004a
        /*1014*/ 	.word	0x00028c90
        /*1018*/ 	.short	0x010a
        /*101a*/ 	.byte	0x3f
	.zero		1


	//   ....[86]....
        /*101c*/ 	.word	0x00023a60
        /*1020*/ 	.word	0x0000004a
        /*1024*/ 	.word	0x00028c90
        /*1028*/ 	.short	0x010a
        /*102a*/ 	.byte	0x3f
	.zero		1


	//   ....[87]....
        /*102c*/ 	.word	0x00023ab0
        /*1030*/ 	.word	0x0000004a
        /*1034*/ 	.word	0x00028cb0
        /*1038*/ 	.short	0x010a
        /*103a*/ 	.byte	0x3f
	.zero		1


	//   ....[88]....
        /*103c*/ 	.word	0x00023b00
        /*1040*/ 	.word	0x00000009
        /*1044*/ 	.word	0x00028c50
        /*1048*/ 	.short	0x010a
        /*104a*/ 	.byte	0x3f
	.zero		1


	//   ....[89]....
        /*104c*/ 	.word	0x00023b50
        /*1050*/ 	.word	0x00000015
        /*1054*/ 	.word	0x00028c50
        /*1058*/ 	.short	0x010a
        /*105a*/ 	.byte	0x3f
	.zero		1


	//   ....[90]....
        /*105c*/ 	.word	0x00023f30
        /*1060*/ 	.word	0x00000002
        /*1064*/ 	.word	0x00028c00
        /*1068*/ 	.short	0x010a
        /*106a*/ 	.byte	0x3f
	.zero		1


	//   ....[91]....
        /*106c*/ 	.word	0x00024340
        /*1070*/ 	.word	0x00000002
        /*1074*/ 	.word	0x00028c00
        /*1078*/ 	.short	0x010a
        /*107a*/ 	.byte	0x3f
	.zero		1


	//   ....[92]....
        /*107c*/ 	.word	0x00024390
        /*1080*/ 	.word	0x0000000c
        /*1084*/ 	.word	0x00028c30
        /*1088*/ 	.short	0x010a
        /*108a*/ 	.byte	0x3f
	.zero		1


	//   ....[93]....
        /*108c*/ 	.word	0x000243e0
        /*1090*/ 	.word	0x0000000c
        /*1094*/ 	.word	0x00028c50
        /*1098*/ 	.short	0x010a
        /*109a*/ 	.byte	0x3f
	.zero		1


	//   ....[94]....
        /*109c*/ 	.word	0x00024430
        /*10a0*/ 	.word	0x000000d7
        /*10a4*/ 	.word	0x00028c30
        /*10a8*/ 	.short	0x010a
        /*10aa*/ 	.byte	0x3f
	.zero		1


	//   ....[95]....
        /*10ac*/ 	.word	0x00024480
        /*10b0*/ 	.word	0x000000d7
        /*10b4*/ 	.word	0x00028c50
        /*10b8*/ 	.short	0x010a
        /*10ba*/ 	.byte	0x3f
	.zero		1


	//   ....[96]....
        /*10bc*/ 	.word	0x000244d0
        /*10c0*/ 	.word	0x0000000c
        /*10c4*/ 	.word	0x00028c30
        /*10c8*/ 	.short	0x010a
        /*10ca*/ 	.byte	0x3f
	.zero		1


	//   ....[97]....
        /*10cc*/ 	.word	0x00024520
        /*10d0*/ 	.word	0x0000000c
        /*10d4*/ 	.word	0x00028c50
        /*10d8*/ 	.short	0x010a
        /*10da*/ 	.byte	0x3f
	.zero		1


	//   ....[98]....
        /*10dc*/ 	.word	0x00024570
        /*10e0*/ 	.word	0x000000ce
        /*10e4*/ 	.word	0x00028c30
        /*10e8*/ 	.short	0x010a
        /*10ea*/ 	.byte	0x3f
	.zero		1


	//   ....[99]....
        /*10ec*/ 	.word	0x000245c0
        /*10f0*/ 	.word	0x000000ce
        /*10f4*/ 	.word	0x00028c50
        /*10f8*/ 	.short	0x010a
        /*10fa*/ 	.byte	0x3f
	.zero		1


	//   ....[100]....
        /*10fc*/ 	.word	0x00024760
        /*1100*/ 	.word	0x00000012
        /*1104*/ 	.word	0x00028c20
        /*1108*/ 	.short	0x010a
        /*110a*/ 	.byte	0x3f
	.zero		1


	//   ....[101]....
        /*110c*/ 	.word	0x000247b0
        /*1110*/ 	.word	0x00000007
        /*1114*/ 	.word	0x00028ca0
        /*1118*/ 	.short	0x010a
        /*111a*/ 	.byte	0x3f
	.zero		1


	//   ....[102]....
        /*111c*/ 	.word	0x00024800
        /*1120*/ 	.word	0x00000007
        /*1124*/ 	.word	0x00028cc0
        /*1128*/ 	.short	0x010a
        /*112a*/ 	.byte	0x3f
	.zero		1


	//   ....[103]....
        /*112c*/ 	.word	0x00024850
        /*1130*/ 	.word	0x00000006
        /*1134*/ 	.word	0x00028ca0
        /*1138*/ 	.short	0x010a
        /*113a*/ 	.byte	0x3f
	.zero		1


	//   ....[104]....
        /*113c*/ 	.word	0x000248a0
        /*1140*/ 	.word	0x00000006
        /*1144*/ 	.word	0x00028cc0
        /*1148*/ 	.short	0x010a
        /*114a*/ 	.byte	0x3f
	.zero		1


	//   ....[105]....
        /*114c*/ 	.word	0x00024a40
        /*1150*/ 	.word	0x00000000
        /*1154*/ 	.word	0x00028c40
        /*1158*/ 	.short	0x010a
        /*115a*/ 	.byte	0x3f
	.zero		1


	//   ....[106]....
        /*115c*/ 	.word	0x00024fa0
        /*1160*/ 	.word	0x00000012
        /*1164*/ 	.word	0x00028c20
        /*1168*/ 	.short	0x010a
        /*116a*/ 	.byte	0x3f
	.zero		1


	//   ....[107]....
        /*116c*/ 	.word	0x00024ff0
        /*1170*/ 	.word	0x00000000
        /*1174*/ 	.word	0x00028c60
        /*1178*/ 	.short	0x010a
        /*117a*/ 	.byte	0x3f
	.zero		1


	//   ....[108]....
        /*117c*/ 	.word	0x00025040
        /*1180*/ 	.word	0x00000002
        /*1184*/ 	.word	0x00028c40
        /*1188*/ 	.short	0x010a
        /*118a*/ 	.byte	0x3f
	.zero		1


	//   ....[109]....
        /*118c*/ 	.word	0x00025090
        /*1190*/ 	.word	0x00000002
        /*1194*/ 	.word	0x00028c60
        /*1198*/ 	.short	0x010a
        /*119a*/ 	.byte	0x3f
	.zero		1


	//   ....[110]....
        /*119c*/ 	.word	0x000250e0
        /*11a0*/ 	.word	0x00000002
        /*11a4*/ 	.word	0x00028c40
        /*11a8*/ 	.short	0x010a
        /*11aa*/ 	.byte	0x3f
	.zero		1


	//   ....[111]....
        /*11ac*/ 	.word	0x00025130
        /*11b0*/ 	.word	0x00000002
        /*11b4*/ 	.word	0x00028c60
        /*11b8*/ 	.short	0x010a
        /*11ba*/ 	.byte	0x3f
	.zero		1


	//   ....[112]....
        /*11bc*/ 	.word	0x00025180
        /*11c0*/ 	.word	0x00000003
        /*11c4*/ 	.word	0x00028c40
        /*11c8*/ 	.short	0x010a
        /*11ca*/ 	.byte	0x3f
	.zero		1


	//   ....[113]....
        /*11cc*/ 	.word	0x000251d0
        /*11d0*/ 	.word	0x00000003
        /*11d4*/ 	.word	0x00028c60
        /*11d8*/ 	.short	0x010a
        /*11da*/ 	.byte	0x3f
	.zero		1


	//   ....[114]....
        /*11dc*/ 	.word	0x00025d50
        /*11e0*/ 	.word	0x00000000
        /*11e4*/ 	.word	0x00028c20
        /*11e8*/ 	.short	0x010a
        /*11ea*/ 	.byte	0x3f
	.zero		1


	//   ....[115]....
        /*11ec*/ 	.word	0x00025ef0
        /*11f0*/ 	.word	0x00000006
        /*11f4*/ 	.word	0x00000000
        /*11f8*/ 	.short	0x010a
        /*11fa*/ 	.byte	0x3f
	.zero		1


	//   ....[116]....
        /*11fc*/ 	.word	0x00025f40
        /*1200*/ 	.word	0x00000007
        /*1204*/ 	.word	0x00000000
        /*1208*/ 	.short	0x010a
        /*120a*/ 	.byte	0x3f
	.zero		1


	//   ....[117]....
        /*120c*/ 	.word	0x00025f90
        /*1210*/ 	.word	0x00000004
        /*1214*/ 	.word	0x00000000
        /*1218*/ 	.short	0x010a
        /*121a*/ 	.byte	0x3f
	.zero		1


	//----- nvinfo : EIATTR_NUM_MBARRIERS
	.align		4
.L_414:
        /*121c*/ 	.byte	0x03, 0x38
        /*121e*/ 	.short	0x0016


	//----- nvinfo : EIATTR_EXIT_INSTR_OFFSETS
	.align		4
        /*1220*/ 	.byte	0x04, 0x1c
        /*1222*/ 	.short	(.L_416 - .L_415)


	//   ....[0]....
.L_415:
        /*1224*/ 	.word	0x000239b0


	//----- nvinfo : EIATTR_MAX_THREADS
	.align		4
.L_416:
        /*1228*/ 	.byte	0x04, 0x05
        /*122a*/ 	.short	(.L_418 - .L_417)
.L_417:
        /*122c*/ 	.word	0x00000180
        /*1230*/ 	.word	0x00000001
        /*1234*/ 	.word	0x00000001


	//----- nvinfo : EIATTR_CRS_STACK_SIZE
	.align		4
.L_418:
        /*1238*/ 	.byte	0x04, 0x1e
        /*123a*/ 	.short	(.L_420 - .L_419)
.L_419:
        /*123c*/ 	.word	0x00000000


	//----- nvinfo : EIATTR_CBANK_PARAM_SIZE
	.align		4
.L_420:
        /*1240*/ 	.byte	0x03, 0x19
        /*1242*/ 	.short	0x0af0


	//----- nvinfo : EIATTR_PARAM_CBANK
	.align		4
        /*1244*/ 	.byte	0x04, 0x0a
        /*1246*/ 	.short	(.L_422 - .L_421)
	.align		4
.L_421:
        /*1248*/ 	.word	index@(.nv.constant0._ZN7cutlass13device_kernelIN5flash11enable_sm90INS1_16FlashAttnFwdSm90INS1_25CollectiveMainloopFwdSm90ILi2EN4cute5tupleIJNS5_1CILi1EEES8_S8_EEENS6_IJNS7_ILi64EEESA_SA_EEELi512ENS_6half_tEfNS_4arch4Sm90ELb0ELb1ELb1ELb1ELb0ELb1ELb0ELb0ELb0ELb1ELb1ELb0EEENS1_21CollectiveEpilogueFwdINS6_IJSA_NS7_ILi512EEESA_EEES9_SC_SE_Li256ELb1ELb1ELb1ELb0EEENS1_36VarlenDynamicPersistentTileSchedulerILi64ELi64ELi256ELi128ELb1ELb1ELb1ELb1ELb0ELb1EEEEEEEEEvNT_6ParamsE)
        /*124c*/ 	.short	0x0210
        /*124e*/ 	.short	0x0af0


	//----- nvinfo : EIATTR_SW_WAR
	.align		4
.L_422:
        /*1250*/ 	.byte	0x04, 0x36
        /*1252*/ 	.short	(.L_424 - .L_423)
.L_423:
        /*1254*/ 	.word	0x00000008
.L_424:


//--------------------- .nv.info._ZN7cutlass13device_kernelIN5flash11enable_sm90INS1_16FlashAttnFwdSm90INS1_25CollectiveMainloopFwdSm90ILi2EN4cute5tupleIJNS5_1CILi1EEES8_S8_EEENS6_IJNS7_ILi64EEESA_SA_EEELi512ENS_6half_tEfNS_4arch4Sm90ELb0ELb1ELb1ELb1ELb0ELb0ELb1ELb0ELb0ELb1ELb1ELb0EEENS1_21CollectiveEpilogueFwdINS6_IJSA_NS7_ILi512EEESA_EEES9_SC_SE_Li256ELb1ELb1ELb1ELb0EEENS1_36VarlenDynamicPersistentTileSchedulerILi64ELi64ELi256ELi128ELb1ELb1ELb1ELb1ELb0ELb1EEEEEEEEEvNT_6ParamsE --------------------------
	.section	.nv.info._ZN7cutlass13device_kernelIN5flash11enable_sm90INS1_16FlashAttnFwdSm90INS1_25CollectiveMainloopFwdSm90ILi2EN4cute5tupleIJNS5_1CILi1EEES8_S8_EEENS6_IJNS7_ILi64EEESA_SA_EEELi512ENS_6half_tEfNS_4arch4Sm90ELb0ELb1ELb1ELb1ELb0ELb0ELb1ELb0ELb0ELb1ELb1ELb0EEENS1_21CollectiveEpilogueFwdINS6_IJSA_NS7_ILi512EEESA_EEES9_SC_SE_Li256ELb1ELb1ELb1ELb0EEENS1_36VarlenDynamicPersistentTileSchedulerILi64ELi64ELi256ELi128ELb1ELb1ELb1ELb1ELb0ELb1EEEEEEEEEvNT_6ParamsE,"",@"SHT_CUDA_INFO"
	.sectionflags	@""
	.align	4


	//----- nvinfo : EIATTR_CUDA_API_VERSION
	.align		4
        /*0000*/ 	.byte	0x04, 0x37
        /*0002*/ 	.short	(.L_426 - .L_425)
.L_425:
        /*0004*/ 	.word	0x00000082


	//----- nvinfo : EIATTR_KPARAM_INFO
	.align		4
.L_426:
        /*0008*/ 	.byte	0x04, 0x17
        /*000a*/ 	.short	(.L_428 - .L_427)
.L_427:
        /*000c*/ 	.word	0x00000000
        /*0010*/ 	.short	0x0000
        /*0012*/ 	.short	0x0070
        /*0014*/ 	.byte	0x00, 0xf0, 0x01, 0x2e


	//----- nvinfo : EIATTR_SPARSE_MMA_MASK
	.align		4
.L_428:
        /*0018*/ 	.byte	0x03, 0x50
        /*001a*/ 	.short	0x0000


	//----- nvinfo : EIATTR_MAXREG_COUNT
	.align		4
        /*001c*/ 	.byte	0x03, 0x1b
        /*001e*/ 	.short	0x00a8


	//----- nvinfo : EIATTR_NUM_BARRIERS
	.align		4
        /*0020*/ 	.byte	0x02, 0x4c
        /*0022*/ 	.byte	0x10
	.zero		1


	//----- nvinfo : EIATTR_EXTERNS
	.align		4
        /*0024*/ 	.byte	0x04, 0x0f
        /*0026*/ 	.short	(.L_430 - .L_429)


	//   ....[0]....
	.align		4
.L_429:
        /*0028*/ 	.word	index@(__assertfail)


	//----- nvinfo : EIATTR_ANNOTATIONS
	.align		4
.L_430:
        /*002c*/ 	.byte	0x04, 0x55
        /*002e*/ 	.short	(.L_432 - .L_431)


	//   ....[0]....
.L_431:
        /* <DEDUP_REMOVED lines=110> */


	//----- nvinfo : EIATTR_MERCURY_ISA_VERSION
	.align		4
.L_432:
        /*0700*/ 	.byte	0x03, 0x5f
        /*0702*/ 	.short	0x0101


	//----- nvinfo : EIATTR_UNUSED_LOAD_BYTE_OFFSET
	.align		4
        /*0704*/ 	.byte	0x04, 0x44
        /*0706*/ 	.short	(.L_434 - .L_433)


	//   ....[0]....
.L_433:
        /*0708*/ 	.word	0x00000b30
        /*070c*/ 	.word	0x0000fff0


	//   ....[1]....
        /*0710*/ 	.word	0x00027c20
        /*0714*/ 	.word	0x0000fff0


	//----- nvinfo : EIATTR_INT_WARP_WIDE_INSTR_OFFSETS
	.align		4
.L_434:
        /*0718*/ 	.byte	0x04, 0x31
        /*071a*/ 	.short	(.L_436 - .L_435)


	//   ....[0]....
.L_435:
        /*071c*/ 	.word	0x00000160


	//   ....[1]....
        /*0720*/ 	.word	0x00000200


	//   ....[2]....
        /*0724*/ 	.word	0x00000210


	//   ....[3]....
        /*0728*/ 	.word	0x00000280


	//   ....[4]....
        /*072c*/ 	.word	0x0002e8a0


	//   ....[5]....
        /*0730*/ 	.word	0x0002e900


	//   ....[6]....
        /*0734*/ 	.word	0x000342c0


	//   ....[7]....
        /*0738*/ 	.word	0x00034350


	//----- nvinfo : EIATTR_COOP_GROUP_MASK_REGIDS
	.align		4
.L_436:
        /*073c*/ 	.byte	0x04, 0x29
        /*073e*/ 	.short	(.L_438 - .L_437)


	//   ....[0]....
.L_437:
        /*0740*/ 	.word	0xffffffff


	//   ....[1]....
        /*0744*/ 	.word	0xffffffff


	//   ....[2]....
        /*0748*/ 	.word	0xffffffff


	//   ....[3]....
        /*074c*/ 	.word	0xffffffff


	//   ....[4]....
        /*0750*/ 	.word	0xffffffff


	//   ....[5]....
        /*0754*/ 	.word	0xffffffff


	//   ....[6]....
        /*0758*/ 	.word	0xffffffff


	//   ....[7]....
        /*075c*/ 	.word	0xffffffff


	//   ....[8]....
        /*0760*/ 	.word	0xffffffff


	//   ....[9]....
        /*0764*/ 	.word	0xffffffff


	//   ....[10]....
        /*0768*/ 	.word	0xffffffff


	//   ....[11]....
        /*076c*/ 	.word	0xffffffff


	//   ....[12]....
        /*0770*/ 	.word	0xffffffff


	//   ....[13]....
        /*0774*/ 	.word	0xffffffff


	//   ....[14]....
        /*0778*/ 	.word	0xffffffff


	//   ....[15]....
        /*077c*/ 	.word	0xffffffff


	//   ....[16]....
        /*0780*/ 	.word	0xffffffff


	//   ....[17]....
        /*0784*/ 	.word	0xffffffff


	//   ....[18]....
        /*0788*/ 	.word	0xffffffff


	//   ....[19]....
        /*078c*/ 	.word	0xffffffff


	//   ....[20]....
        /*0790*/ 	.word	0xffffffff


	//   ....[21]....
        /*0794*/ 	.word	0xffffffff


	//   ....[22]....
        /*0798*/ 	.word	0xffffffff


	//   ....[23]....
        /*079c*/ 	.word	0xffffffff


	//   ....[24]....
        /*07a0*/ 	.word	0xffffffff


	//   ....[25]....
        /*07a4*/ 	.word	0xffffffff


	//   ....[26]....
        /*07a8*/ 	.word	0xffffffff


	//   ....[27]....
        /*07ac*/ 	.word	0xffffffff


	//   ....[28]....
        /*07b0*/ 	.word	0xffffffff


	//   ....[29]....
        /*07b4*/ 	.word	0xffffffff


	//   ....[30]....
        /*07b8*/ 	.word	0xffffffff


	//   ....[31]....
        /*07bc*/ 	.word	0xffffffff


	//   ....[32]....
        /*07c0*/ 	.word	0xffffffff


	//   ....[33]....
        /*07c4*/ 	.word	0xffffffff


	//   ....[34]....
        /*07c8*/ 	.word	0xffffffff


	//   ....[35]....
        /*07cc*/ 	.word	0xffffffff


	//   ....[36]....
        /*07d0*/ 	.word	0xffffffff


	//   ....[37]....
        /*07d4*/ 	.word	0xffffffff


	//   ....[38]....
        /*07d8*/ 	.word	0xffffffff


	//   ....[39]....
        /*07dc*/ 	.word	0xffffffff


	//   ....[40]....
        /*07e0*/ 	.word	0xffffffff


	//   ....[41]....
        /*07e4*/ 	.word	0xffffffff


	//   ....[42]....
        /*07e8*/ 	.word	0xffffffff


	//   ....[43]....
        /*07ec*/ 	.word	0xffffffff


	//   ....[44]....
        /*07f0*/ 	.word	0xffffffff


	//   ....[45]....
        /*07f4*/ 	.word	0xffffffff


	//   ....[46]....
        /*07f8*/ 	.word	0xffffffff


	//   ....[47]....
        /*07fc*/ 	.word	0xffffffff


	//   ....[48]....
        /*0800*/ 	.word	0xffffffff


	//   ....[49]....
        /*0804*/ 	.word	0xffffffff


	//   ....[50]....
        /*0808*/ 	.word	0xffffffff


	//   ....[51]....
        /*080c*/ 	.word	0xffffffff


	//   ....[52]....
        /*0810*/ 	.word	0xffffffff


	//   ....[53]....
        /*0814*/ 	.word	0xffffffff


	//   ....[54]....
        /*0818*/ 	.word	0xffffffff


	//   ....[55]....
        /*081c*/ 	.word	0xffffffff


	//   ....[56]....
        /*0820*/ 	.word	0xffffffff


	//   ....[57]....
        /*0824*/ 	.word	0xffffffff


	//   ....[58]....
        /*0828*/ 	.word	0xffffffff


	//   ....[59]....
        /*082c*/ 	.word	0xffffffff


	//   ....[60]....
        /*0830*/ 	.word	0xffffffff


	//   ....[61]....
        /*0834*/ 	.word	0xffffffff


	//   ....[62]....
        /*0838*/ 	.word	0xffffffff


	//   ....[63]....
        /*083c*/ 	.word	0xffffffff


	//   ....[64]....
        /*0840*/ 	.word	0xffffffff


	//   ....[65]....
        /*0844*/ 	.word	0xffffffff


	//   ....[66]....
        /*0848*/ 	.word	0xffffffff


	//   ....[67]....
        /*084c*/ 	.word	0xffffffff


	//   ....[68]....
        /*0850*/ 	.word	0xffffffff


	//   ....[69]....
        /*0854*/ 	.word	0xffffffff


	//   ....[70]....
        /*0858*/ 	.word	0xffffffff


	//   ....[71]....
        /*085c*/ 	.word	0xffffffff


	//   ....[72]....
        /*0860*/ 	.word	0xffffffff


	//   ....[73]....
        /*0864*/ 	.word	0xffffffff


	//   ....[74]....
        /*0868*/ 	.word	0xffffffff


	//   ....[75]....
        /*086c*/ 	.word	0xffffffff


	//   ....[76]....
        /*0870*/ 	.word	0xffffffff


	//   ....[77]....
        /*0874*/ 	.word	0xffffffff


	//   ....[78]....
        /*0878*/ 	.word	0xffffffff


	//   ....[79]....
        /*087c*/ 	.word	0xffffffff


	//   ....[80]....
        /*0880*/ 	.word	0xffffffff


	//   ....[81]....
        /*0884*/ 	.word	0xffffffff


	//   ....[82]....
        /*0888*/ 	.word	0xffffffff


	//   ....[83]....
        /*088c*/ 	.word	0xffffffff


	//   ....[84]....
        /*0890*/ 	.word	0xffffffff


	//   ....[85]....
        /*0894*/ 	.word	0xffffffff


	//   ....[86]....
        /*0898*/ 	.word	0xffffffff


	//   ....[87]....
        /*089c*/ 	.word	0xffffffff


	//   ....[88]....
        /*08a0*/ 	.word	0xffffffff


	//   ....[89]....
        /*08a4*/ 	.word	0xffffffff


	//   ....[90]....
        /*08a8*/ 	.word	0xffffffff


	//   ....[91]....
        /*08ac*/ 	.word	0xffffffff


	//   ....[92]....
        /*08b0*/ 	.word	0xffffffff


	//   ....[93]....
        /*08b4*/ 	.word	0xffffffff


	//   ....[94]....
        /*08b8*/ 	.word	0xffffffff


	//   ....[95]....
        /*08bc*/ 	.word	0xffffffff


	//   ....[96]....
        /*08c0*/ 	.word	0xffffffff


	//   ....[97]....
        /*08c4*/ 	.word	0xffffffff


	//   ....[98]....
        /*08c8*/ 	.word	0xffffffff


	//   ....[99]....
        /*08cc*/ 	.word	0xffffffff


	//   ....[100]....
        /*08d0*/ 	.word	0xffffffff


	//   ....[101]....
        /*08d4*/ 	.word	0xffffffff


	//   ....[102]....
        /*08d8*/ 	.word	0xffffffff


	//   ....[103]....
        /*08dc*/ 	.word	0xffffffff


	//   ....[104]....
        /*08e0*/ 	.word	0xffffffff


	//   ....[105]....
        /*08e4*/ 	.word	0x0500000f


	//   ....[106]....
        /*08e8*/ 	.word	0x0500000f


	//   ....[107]....
        /*08ec*/ 	.word	0x0500000f


	//   ....[108]....
        /*08f0*/ 	.word	0x0500000f


	//   ....[109]....
        /*08f4*/ 	.word	0x0500000f


	//   ....[110]....
        /*08f8*/ 	.word	0x0500000f


	//   ....[111]....
        /*08fc*/ 	.word	0x0500000f


	//   ....[112]....
        /*0900*/ 	.word	0x0500000f


	//   ....[113]....
        /*0904*/ 	.word	0x0500000f


	//   ....[114]....
        /*0908*/ 	.word	0x0500000f


	//   ....[115]....
        /*090c*/ 	.word	0x0500000f


	//   ....[116]....
        /*0910*/ 	.word	0x0500000f


	//   ....[117]....
        /*0914*/ 	.word	0x0500000f


	//   ....[118]....
        /*0918*/ 	.word	0x0500000f


	//   ....[119]....
        /*091c*/ 	.word	0x0500000f


	//   ....[120]....
        /*0920*/ 	.word	0x0500000f


	//   ....[121]....
        /*0924*/ 	.word	0x0500000f


	//   ....[122]....
        /*0928*/ 	.word	0x0500000f


	//   ....[123]....
        /*092c*/ 	.word	0x0500000f


	//   ....[124]....
        /*0930*/ 	.word	0x0500000f


	//   ....[125]....
        /*0934*/ 	.word	0x0500000f


	//   ....[126]....
        /*0938*/ 	.word	0x0500000f


	//   ....[127]....
        /*093c*/ 	.word	0x0500000f


	//   ....[128]....
        /*0940*/ 	.word	0x0500000f


	//   ....[129]....
        /*0944*/ 	.word	0x0500000f


	//   ....[130]....
        /*0948*/ 	.word	0x0500000f


	//   ....[131]....
        /*094c*/ 	.word	0x0500000f


	//   ....[132]....
        /*0950*/ 	.word	0x0500000f


	//   ....[133]....
        /*0954*/ 	.word	0x0500000f


	//   ....[134]....
        /*0958*/ 	.word	0x0500000f


	//   ....[135]....
        /*095c*/ 	.word	0x0500000f


	//   ....[136]....
        /*0960*/ 	.word	0x0500000f


	//   ....[137]....
        /*0964*/ 	.word	0x0500000f


	//   ....[138]....
        /*0968*/ 	.word	0x0500000f


	//   ....[139]....
        /*096c*/ 	.word	0x0500000f


	//   ....[140]....
        /*0970*/ 	.word	0x0500000f


	//   ....[141]....
        /*0974*/ 	.word	0xffffffff


	//   ....[142]....
        /*0978*/ 	.word	0xffffffff


	//   ....[143]....
        /*097c*/ 	.word	0xffffffff


	//   ....[144]....
        /*0980*/ 	.word	0xffffffff


	//   ....[145]....
        /*0984*/ 	.word	0xffffffff


	//   ....[146]....
        /*0988*/ 	.word	0xffffffff


	//   ....[147]....
        /*098c*/ 	.word	0xffffffff


	//   ....[148]....
        /*0990*/ 	.word	0xffffffff


	//----- nvinfo : EIATTR_COOP_GROUP_INSTR_OFFSETS
	.align		4
.L_438:
        /*0994*/ 	.byte	0x04, 0x28
        /*0996*/ 	.short	(.L_440 - .L_439)


	//   ....[0]....
.L_439:
        /*0998*/ 	.word	0x00000070


	//   ....[1]....
        /*099c*/ 	.word	0x00000170


	//   ....[2]....
        /*09a0*/ 	.word	0x00000220


	//   ....[3]....
        /*09a4*/ 	.word	0x000003c0


	//   ....[4]....
        /*09a8*/ 	.word	0x00000520


	//   ....[5]....
        /*09ac*/ 	.word	0x00000640


	//   ....[6]....
        /*09b0*/ 	.word	0x000007a0


	//   ....[7]....
        /*09b4*/ 	.word	0x00002b30


	//   ....[8]....
        /*09b8*/ 	.word	0x0000aae0


	//   ....[9]....
        /*09bc*/ 	.word	0x0000cb70


	//   ....[10]....
        /*09c0*/ 	.word	0x0000dec0


	//   ....[11]....
        /*09c4*/ 	.word	0x0000e360


	//   ....[12]....
        /*09c8*/ 	.word	0x0000ee10


	//   ....[13]....
        /*09cc*/ 	.word	0x0000f1f0


	//   ....[14]....
        /*09d0*/ 	.word	0x0000f500


	//   ....[15]....
        /*09d4*/ 	.word	0x0000f520


	//   ....[16]....
        /*09d8*/ 	.word	0x00012230


	//   ....[17]....
        /*09dc*/ 	.word	0x00013cc0


	//   ....[18]....
        /*09e0*/ 	.word	0x00014fc0


	//   ....[19]....
        /*09e4*/ 	.word	0x00015070


	//   ....[20]....
        /*09e8*/ 	.word	0x00015220


	//   ....[21]....
        /*09ec*/ 	.word	0x00015240


	//   ....[22]....
        /*09f0*/ 	.word	0x0001bfa0


	//   ....[23]....
        /*09f4*/ 	.word	0x0001d4d0


	//   ....[24]....
        /*09f8*/ 	.word	0x0001e6b0


	//   ....[25]....
        /*09fc*/ 	.word	0x0001eb90


	//   ....[26]....
        /*0a00*/ 	.word	0x0001f6b0


	//   ....[27]....
        /*0a04*/ 	.word	0x0001f740


	//   ....[28]....
        /*0a08*/ 	.word	0x0001f830


	//   ....[29]....
        /*0a0c*/ 	.word	0x0001f850


	//   ....[30]....
        /*0a10*/ 	.word	0x00026630


	//   ....[31]....
        /*0a14*/ 	.word	0x00026760


	//   ....[32]....
        /*0a18*/ 	.word	0x00026780


	//   ....[33]....
        /*0a1c*/ 	.word	0x000267c0


	//   ....[34]....
        /*0a20*/ 	.word	0x000267e0


	//   ....[35]....
        /*0a24*/ 	.word	0x00028b60


	//   ....[36]....
        /*0a28*/ 	.word	0x00028fd0


	//   ....[37]....
        /*0a2c*/ 	.word	0x00028fe0


	//   ....[38]....
        /*0a30*/ 	.word	0x00028ff0


	//   ....[39]....
        /*0a34*/ 	.word	0x00029000


	//   ....[40]....
        /*0a38*/ 	.word	0x00029c20


	//   ....[41]....
        /*0a3c*/ 	.word	0x00029c50


	//   ....[42]....
        /*0a40*/ 	.word	0x00029e90


	//   ....[43]....
        /*0a44*/ 	.word	0x00029eb0


	//   ....[44]....
        /*0a48*/ 	.word	0x0002a550


	//   ....[45]....
        /*0a4c*/ 	.word	0x0002a560


	//   ....[46]....
        /*0a50*/ 	.word	0x0002afb0


	//   ....[47]....
        /*0a54*/ 	.word	0x0002afd0


	//   ....[48]....
        /*0a58*/ 	.word	0x0002c4e0


	//   ....[49]....
        /*0a5c*/ 	.word	0x0002c520


	//   ....[50]....
        /*0a60*/ 	.word	0x0002c760


	//   ....[51]....
        /*0a64*/ 	.word	0x0002c780


	//   ....[52]....
        /*0a68*/ 	.word	0x0002ca40


	//   ....[53]....
        /*0a6c*/ 	.word	0x0002cc50


	//   ....[54]....
        /*0a70*/ 	.word	0x0002cc80


	//   ....[55]....
        /*0a74*/ 	.word	0x0002ccb0


	//   ....[56]....
        /*0a78*/ 	.word	0x0002cce0


	//   ....[57]....
        /*0a7c*/ 	.word	0x0002cd10


	//   ....[58]....
        /*0a80*/ 	.word	0x0002cd40


	//   ....[59]....
        /*0a84*/ 	.word	0x0002cee0


	//   ....[60]....
        /*0a88*/ 	.word	0x0002cf10


	//   ....[61]....
        /*0a8c*/ 	.word	0x0002cf40


	//   ....[62]....
        /*0a90*/ 	.word	0x0002cf70


	//   ....[63]....
        /*0a94*/ 	.word	0x0002cfa0


	//   ....[64]....
        /*0a98*/ 	.word	0x0002cfd0


	//   ....[65]....
        /*0a9c*/ 	.word	0x0002d070


	//   ....[66]....
        /*0aa0*/ 	.word	0x0002d0a0


	//   ....[67]....
        /*0aa4*/ 	.word	0x0002d0b0


	//   ....[68]....
        /*0aa8*/ 	.word	0x0002d0e0


	//   ....[69]....
        /*0aac*/ 	.word	0x0002ee70


	//   ....[70]....
        /*0ab0*/ 	.word	0x0002f920


	//   ....[71]....
        /*0ab4*/ 	.word	0x0002f930


	//   ....[72]....
        /*0ab8*/ 	.word	0x0002f960


	//   ....[73]....
        /*0abc*/ 	.word	0x0002fa40


	//   ....[74]....
        /*0ac0*/ 	.word	0x0002fa70


	//   ....[75]....
        /*0ac4*/ 	.word	0x0002fad0


	//   ....[76]....
        /*0ac8*/ 	.word	0x0002fae0


	//   ....[77]....
        /*0acc*/ 	.word	0x0002fb50


	//   ....[78]....
        /*0ad0*/ 	.word	0x00030490


	//   ....[79]....
        /*0ad4*/ 	.word	0x00030570


	//   ....[80]....
        /*0ad8*/ 	.word	0x000305a0


	//   ....[81]....
        /*0adc*/ 	.word	0x000306d0


	//   ....[82]....
        /*0ae0*/ 	.word	0x00030840


	//   ....[83]....
        /*0ae4*/ 	.word	0x00030850


	//   ....[84]....
        /*0ae8*/ 	.word	0x000309b0


	//   ....[85]....
        /*0aec*/ 	.word	0x000309c0


	//   ....[86]....
        /*0af0*/ 	.word	0x000345e0


	//   ....[87]....
        /*0af4*/ 	.word	0x000345f0


	//   ....[88]....
        /*0af8*/ 	.word	0x00034640


	//   ....[89]....
        /*0afc*/ 	.word	0x00034680


	//   ....[90]....
        /*0b00*/ 	.word	0x000346b0


	//   ....[91]....
        /*0b04*/ 	.word	0x000346e0


	//   ....[92]....
        /*0b08*/ 	.word	0x00034710


	//   ....[93]....
        /*0b0c*/ 	.word	0x00034740


	//   ....[94]....
        /*0b10*/ 	.word	0x00034900


	//   ....[95]....
        /*0b14*/ 	.word	0x00034930


	//   ....[96]....
        /*0b18*/ 	.word	0x00034960


	//   ....[97]....
        /*0b1c*/ 	.word	0x00034990


	//   ....[98]....
        /*0b20*/ 	.word	0x000349c0


	//   ....[99]....
        /*0b24*/ 	.word	0x000349f0


	//   ....[100]....
        /*0b28*/ 	.word	0x00034ac0


	//   ....[101]....
        /*0b2c*/ 	.word	0x00034ae0


	//   ....[102]....
        /*0b30*/ 	.word	0x00034af0


	//   ....[103]....
        /*0b34*/ 	.word	0x00034b70


	//   ....[104]....
        /*0b38*/ 	.word	0x000356b0


	//   ....[105]....
        /*0b3c*/ 	.word	0x00035c20


	//   ....[106]....
        /*0b40*/ 	.word	0x00035db0


	//   ....[107]....
        /*0b44*/ 	.word	0x00035e10


	//   ....[108]....
        /*0b48*/ 	.word	0x00035e70


	//   ....[109]....
        /*0b4c*/ 	.word	0x00035ec0


	//   ....[110]....
        /*0b50*/ 	.word	0x00036020


	//   ....[111]....
        /*0b54*/ 	.word	0x000360c0


	//   ....[112]....
        /*0b58*/ 	.word	0x00036170


	//   ....[113]....
        /*0b5c*/ 	.word	0x00036250


	//   ....[114]....
        /*0b60*/ 	.word	0x00036410


	//   ....[115]....
        /*0b64*/ 	.word	0x000364f0


	//   ....[116]....
        /*0b68*/ 	.word	0x00036780


	//   ....[117]....
        /*0b6c*/ 	.word	0x00036880


	//   ....[118]....
        /*0b70*/ 	.word	0x00036a60


	//   ....[119]....
        /*0b74*/ 	.word	0x00036b20


	//   ....[120]....
        /*0b78*/ 	.word	0x00036d30


	//   ....[121]....
        /*0b7c*/ 	.word	0x00036d80


	//   ....[122]....
        /*0b80*/ 	.word	0x000370b0


	//   ....[123]....
        /*0b84*/ 	.word	0x00037150


	//   ....[124]....
        /*0b88*/ 	.word	0x000372e0


	//   ....[125]....
        /*0b8c*/ 	.word	0x00037360


	//   ....[126]....
        /*0b90*/ 	.word	0x000373e0


	//   ....[127]....
        /*0b94*/ 	.word	0x00037460


	//   ....[128]....
        /*0b98*/ 	.word	0x000374e0


	//   ....[129]....
        /*0b9c*/ 	.word	0x00037570


	//   ....[130]....
        /*0ba0*/ 	.word	0x00037610


	//   ....[131]....
        /*0ba4*/ 	.word	0x000376c0


	//   ....[132]....
        /*0ba8*/ 	.word	0x00037740


	//   ....[133]....
        /*0bac*/ 	.word	0x000377c0


	//   ....[134]....
        /*0bb0*/ 	.word	0x00037840


	//   ....[135]....
        /*0bb4*/ 	.word	0x000378d0


	//   ....[136]....
        /*0bb8*/ 	.word	0x00037950


	//   ....[137]....
        /*0bbc*/ 	.word	0x00037a00


	//   ....[138]....
        /*0bc0*/ 	.word	0x00037a50


	//   ....[139]....
        /*0bc4*/ 	.word	0x00037b10


	//   ....[140]....
        /*0bc8*/ 	.word	0x00037c40


	//   ....[141]....
        /*0bcc*/ 	.word	0x00039c40


	//   ....[142]....
        /*0bd0*/ 	.word	0x0003b430


	//   ....[143]....
        /*0bd4*/ 	.word	0x0003be50


	//   ....[144]....
        /*0bd8*/ 	.word	0x0003c750


	//   ....[145]....
        /*0bdc*/ 	.word	0x0003c790


	//   ....[146]....
        /*0be0*/ 	.word	0x0003c800


	//   ....[147]....
        /*0be4*/ 	.word	0x0003c820


	//   ....[148]....
        /*0be8*/ 	.word	0x00049940


	//----- nvinfo : EIATTR_REG_RECONFIG
	.align		4
.L_440:
        /*0bec*/ 	.byte	0x01, 0x54
	.zero		2


	//----- nvinfo : EIATTR_SYSCALL_OFFSETS
	.align		4
        /*0bf0*/ 	.byte	0x04, 0x46
        /*0bf2*/ 	.short	(.L_442 - .L_441)


	//   ....[0]....
.L_441:
        /*0bf4*/ 	.word	0x0000b070


	//   ....[1]....
        /*0bf8*/ 	.word	0x0002eaa0


	//   ....[2]....
        /*0bfc*/ 	.word	0x0002ebf0


	//   ....[3]....
        /*0c00*/ 	.word	0x0002ece0


	//   ....[4]....
        /*0c04*/ 	.word	0x0002f520


	//   ....[5]....
        /*0c08*/ 	.word	0x0002fe60


	//----- nvinfo : EIATTR_MBARRIER_INSTR_OFFSETS
	.align		4
.L_442:
        /*0c0c*/ 	.byte	0x04, 0x39
        /*0c0e*/ 	.short	(.L_444 - .L_443)


	//   ....[0]....
.L_443:
        /*0c10*/ 	.word	0x000002a0
        /*0c14*/ 	.word	0x000000ff
        /*0c18*/ 	.word	0x00038800
        /*0c1c*/ 	.short	0x0100
        /*0c1e*/ 	.byte	0x08
	.zero		1


	//   ....[1]....
        /*0c20*/ 	.word	0x000002b0
        /*0c24*/ 	.word	0x000000ff
        /*0c28*/ 	.word	0x00038810
        /*0c2c*/ 	.short	0x0100
        /*0c2e*/ 	.byte	0x08
	.zero		1


	//   ....[2]....
        /*0c30*/ 	.word	0x000002c0
        /*0c34*/ 	.word	0x000000ff
        /*0c38*/ 	.word	0x00038820
        /*0c3c*/ 	.short	0x0100
        /*0c3e*/ 	.byte	0x08
	.zero		1


	//   ....[3]....
        /*0c40*/ 	.word	0x00000370
        /*0c44*/ 	.word	0x000000ff
        /*0c48*/ 	.word	0x00038830
        /*0c4c*/ 	.short	0x0100
        /*0c4e*/ 	.byte	0x06
	.zero		1


	//   ....[4]....
        /*0c50*/ 	.word	0x00000380
        /*0c54*/ 	.word	0x000000ff
        /*0c58*/ 	.word	0x00038840
        /*0c5c*/ 	.short	0x0100
        /*0c5e*/ 	.byte	0x06
	.zero		1


	//   ....[5]....
        /*0c60*/ 	.word	0x00000390
        /*0c64*/ 	.word	0x000000ff
        /*0c68*/ 	.word	0x00038838
        /*0c6c*/ 	.short	0x0100
        /*0c6e*/ 	.byte	0x06
	.zero		1


	//   ....[6]....
        /*0c70*/ 	.word	0x000003a0
        /*0c74*/ 	.word	0x000000ff
        /*0c78*/ 	.word	0x00038848
        /*0c7c*/ 	.short	0x0100
        /*0c7e*/ 	.byte	0x06
	.zero		1


	//   ....[7]....
        /*0c80*/ 	.word	0x000004d0
        /*0c84*/ 	.word	0x000000ff
        /*0c88*/ 	.word	0x00038850
        /*0c8c*/ 	.short	0x0100
        /*0c8e*/ 	.byte	0x08
	.zero		1


	//   ....[8]....
        /*0c90*/ 	.word	0x000004e0
        /*0c94*/ 	.word	0x000000ff
        /*0c98*/ 	.word	0x00038860
        /*0c9c*/ 	.short	0x0100
        /*0c9e*/ 	.byte	0x08
	.zero		1


	//   ....[9]....
        /*0ca0*/ 	.word	0x000004f0
        /*0ca4*/ 	.word	0x000000ff
        /*0ca8*/ 	.word	0x00038858
        /*0cac*/ 	.short	0x0100
        /*0cae*/ 	.byte	0x08
	.zero		1


	//   ....[10]....
        /*0cb0*/ 	.word	0x00000500
        /*0cb4*/ 	.word	0x000000ff
        /*0cb8*/ 	.word	0x00038868
        /*0cbc*/ 	.short	0x0100
        /*0cbe*/ 	.byte	0x08
	.zero		1


	//   ....[11]....
        /*0cc0*/ 	.word	0x000005f0
        /*0cc4*/ 	.word	0x000000ff
        /*0cc8*/ 	.word	0x00038870
        /*0ccc*/ 	.short	0x0100
        /*0cce*/ 	.byte	0x06
	.zero		1


	//   ....[12]....
        /*0cd0*/ 	.word	0x00000600
        /*0cd4*/ 	.word	0x000000ff
        /*0cd8*/ 	.word	0x00038880
        /*0cdc*/ 	.short	0x0100
        /*0cde*/ 	.byte	0x06
	.zero		1


	//   ....[13]....
        /*0ce0*/ 	.word	0x00000610
        /*0ce4*/ 	.word	0x000000ff
        /*0ce8*/ 	.word	0x00038878
        /*0cec*/ 	.short	0x0100
        /*0cee*/ 	.byte	0x06
	.zero		1


	//   ....[14]....
        /*0cf0*/ 	.word	0x00000620
        /*0cf4*/ 	.word	0x000000ff
        /*0cf8*/ 	.word	0x00038888
        /*0cfc*/ 	.short	0x0100
        /*0cfe*/ 	.byte	0x06
	.zero		1


	//   ....[15]....
        /*0d00*/ 	.word	0x00000750
        /*0d04*/ 	.word	0x000000ff
        /*0d08*/ 	.word	0x00038890
        /*0d0c*/ 	.short	0x0100
        /*0d0e*/ 	.byte	0x08
	.zero		1


	//   ....[16]....
        /*0d10*/ 	.word	0x00000760
        /*0d14*/ 	.word	0x000000ff
        /*0d18*/ 	.word	0x000388a0
        /*0d1c*/ 	.short	0x0100
        /*0d1e*/ 	.byte	0x08
	.zero		1


	//   ....[17]....
        /*0d20*/ 	.word	0x00000770
        /*0d24*/ 	.word	0x000000ff
        /*0d28*/ 	.word	0x00038898
        /*0d2c*/ 	.short	0x0100
        /*0d2e*/ 	.byte	0x08
	.zero		1


	//   ....[18]....
        /*0d30*/ 	.word	0x00000780
        /*0d34*/ 	.word	0x000000ff
        /*0d38*/ 	.word	0x000388a8
        /*0d3c*/ 	.short	0x0100
        /*0d3e*/ 	.byte	0x08
	.zero		1


	//   ....[19]....
        /*0d40*/ 	.word	0x000008c0
        /*0d44*/ 	.word	0x000000ff
        /*0d48*/ 	.word	0x000388b0
        /*0d4c*/ 	.short	0x0100
        /*0d4e*/ 	.byte	0x08
	.zero		1


	//   ....[20]....
        /*0d50*/ 	.word	0x000008d0
        /*0d54*/ 	.word	0x000000ff
        /*0d58*/ 	.word	0x000388c0
        /*0d5c*/ 	.short	0x0100
        /*0d5e*/ 	.byte	0x08
	.zero		1


	//   ....[21]....
        /*0d60*/ 	.word	0x000008e0
        /*0d64*/ 	.word	0x000000ff
        /*0d68*/ 	.word	0x000388b8
        /*0d6c*/ 	.short	0x0100
        /*0d6e*/ 	.byte	0x08
	.zero		1


	//   ....[22]....
        /*0d70*/ 	.word	0x000008f0
        /*0d74*/ 	.word	0x000000ff
        /*0d78*/ 	.word	0x000388c8
        /*0d7c*/ 	.short	0x0100
        /*0d7e*/ 	.byte	0x08
	.zero		1


	//   ....[23]....
        /*0d80*/ 	.word	0x00005070
        /*0d84*/ 	.word	0x00000000
        /*0d88*/ 	.word	0x00000000
        /*0d8c*/ 	.short	0x0101
        /*0d8e*/ 	.byte	0x3f
	.zero		1


	//   ....[24]....
        /*0d90*/ 	.word	0x00008e40
        /*0d94*/ 	.word	0x00000000
        /*0d98*/ 	.word	0x00000000
        /*0d9c*/ 	.short	0x0101
        /*0d9e*/ 	.byte	0x3f
	.zero		1


	//   ....[25]....
        /*0da0*/ 	.word	0x0000b5b0
        /*0da4*/ 	.word	0x000000ff
        /*0da8*/ 	.word	0x00038800
        /*0dac*/ 	.short	0x010a
        /*0dae*/ 	.byte	0x2f
	.zero		1


	//   ....[26]....
        /*0db0*/ 	.word	0x0000ba10
        /*0db4*/ 	.word	0x00000014
        /*0db8*/ 	.word	0x00000000
        /*0dbc*/ 	.short	0x010a
        /*0dbe*/ 	.byte	0x3f
	.zero		1


	//   ....[27]....
        /*0dc0*/ 	.word	0x0000ba70
        /*0dc4*/ 	.word	0x00000014
        /*0dc8*/ 	.word	0x00000000
        /*0dcc*/ 	.short	0x010a
        /*0dce*/ 	.byte	0x3f
	.zero		1


	//   ....[28]....
        /*0dd0*/ 	.word	0x0000be20
        /*0dd4*/ 	.word	0x000000ff
        /*0dd8*/ 	.word	0x00038810
        /*0ddc*/ 	.short	0x010a
        /*0dde*/ 	.byte	0x2f
	.zero		1


	//   ....[29]....
        /*0de0*/ 	.word	0x0000bf20
        /*0de4*/ 	.word	0x0000000c
        /*0de8*/ 	.word	0x00000000
        /*0dec*/ 	.short	0x010a
        /*0dee*/ 	.byte	0x3f
	.zero		1


	//   ....[30]....
        /*0df0*/ 	.word	0x0000bf80
        /*0df4*/ 	.word	0x0000000c
        /*0df8*/ 	.word	0x00000000
        /*0dfc*/ 	.short	0x010a
        /*0dfe*/ 	.byte	0x3f
	.zero		1


	//   ....[31]....
        /*0e00*/ 	.word	0x0000dac0
        /*0e04*/ 	.word	0x00000003
        /*0e08*/ 	.word	0x00000000
        /*0e0c*/ 	.short	0x0101
        /*0e0e*/ 	.byte	0x3f
	.zero		1


	//   ....[32]....
        /*0e10*/ 	.word	0x000122a0
        /*0e14*/ 	.word	0x00000000
        /*0e18*/ 	.word	0x00000000
        /*0e1c*/ 	.short	0x0101
        /*0e1e*/ 	.byte	0x3f
	.zero		1


	//   ....[33]....
        /*0e20*/ 	.word	0x00012a00
        /*0e24*/ 	.word	0x00000009
        /*0e28*/ 	.word	0x00000000
        /*0e2c*/ 	.short	0x010a
        /*0e2e*/ 	.byte	0x3f
	.zero		1


	//   ....[34]....
        /*0e30*/ 	.word	0x00012b00
        /*0e34*/ 	.word	0x00000005
        /*0e38*/ 	.word	0x00000000
        /*0e3c*/ 	.short	0x010a
        /*0e3e*/ 	.byte	0x3f
	.zero		1


	//   ....[35]....
        /*0e40*/ 	.word	0x00012f20
        /*0e44*/ 	.word	0x00000014
        /*0e48*/ 	.word	0x00000000
        /*0e4c*/ 	.short	0x010a
        /*0e4e*/ 	.byte	0x3f
	.zero		1


	//   ....[36]....
        /*0e50*/ 	.word	0x00013020
        /*0e54*/ 	.word	0x00000008
        /*0e58*/ 	.word	0x00000000
        /*0e5c*/ 	.short	0x010a
        /*0e5e*/ 	.byte	0x3f
	.zero		1


	//   ....[37]....
        /*0e60*/ 	.word	0x00014b30
        /*0e64*/ 	.word	0x0000003c
        /*0e68*/ 	.word	0x00000000
        /*0e6c*/ 	.short	0x0101
        /*0e6e*/ 	.byte	0x3f
	.zero		1


	//   ....[38]....
        /*0e70*/ 	.word	0x0001c020
        /*0e74*/ 	.word	0x00000006
        /*0e78*/ 	.word	0x00000000
        /*0e7c*/ 	.short	0x0101
        /*0e7e*/ 	.byte	0x3f
	.zero		1


	//   ....[39]....
        /*0e80*/ 	.word	0x0001c200
        /*0e84*/ 	.word	0x00000007
        /*0e88*/ 	.word	0x00000000
        /*0e8c*/ 	.short	0x010a
        /*0e8e*/ 	.byte	0x3f
	.zero		1


	//   ....[40]....
        /*0e90*/ 	.word	0x0001c300
        /*0e94*/ 	.word	0x00000006
        /*0e98*/ 	.word	0x00000000
        /*0e9c*/ 	.short	0x010a
        /*0e9e*/ 	.byte	0x3f
	.zero		1


	//   ....[41]....
        /*0ea0*/ 	.word	0x0001c720
        /*0ea4*/ 	.word	0x0000000e
        /*0ea8*/ 	.word	0x00000000
        /*0eac*/ 	.short	0x010a
        /*0eae*/ 	.byte	0x3f
	.zero		1


	//   ....[42]....
        /*0eb0*/ 	.word	0x0001c820
        /*0eb4*/ 	.word	0x00000005
        /*0eb8*/ 	.word	0x00000000
        /*0ebc*/ 	.short	0x010a
        /*0ebe*/ 	.byte	0x3f
	.zero		1


	//   ....[43]....
        /*0ec0*/ 	.word	0x0001e330
        /*0ec4*/ 	.word	0x0000003c
        /*0ec8*/ 	.word	0x00000000
        /*0ecc*/ 	.short	0x0101
        /*0ece*/ 	.byte	0x3f
	.zero		1


	//   ....[44]....
        /*0ed0*/ 	.word	0x000266b0
        /*0ed4*/ 	.word	0x00000003
        /*0ed8*/ 	.word	0x00000000
        /*0edc*/ 	.short	0x0101
        /*0ede*/ 	.byte	0x3f
	.zero		1


	//   ....[45]....
        /*0ee0*/ 	.word	0x00029c40
        /*0ee4*/ 	.word	0x000000ff
        /*0ee8*/ 	.word	0x00000000
        /*0eec*/ 	.short	0x0101
        /*0eee*/ 	.byte	0x04
	.zero		1


	//   ....[46]....
        /*0ef0*/ 	.word	0x0002a390
        /*0ef4*/ 	.word	0x000000ff
        /*0ef8*/ 	.word	0x00000000
        /*0efc*/ 	.short	0x0101
        /*0efe*/ 	.byte	0x04
	.zero		1


	//   ....[47]....
        /*0f00*/ 	.word	0x0002f0d0
        /*0f04*/ 	.word	0x00000000
        /*0f08*/ 	.word	0x00038840
        /*0f0c*/ 	.short	0x010a
        /*0f0e*/ 	.byte	0x3f
	.zero		1


	//   ....[48]....
        /*0f10*/ 	.word	0x0002fc10
        /*0f14*/ 	.word	0x00000012
        /*0f18*/ 	.word	0x00038800
        /*0f1c*/ 	.short	0x0107
        /*0f1e*/ 	.byte	0x3f
	.zero		1


	//   ....[49]....
        /*0f20*/ 	.word	0x0002fcb0
        /*0f24*/ 	.word	0x00000012
        /*0f28*/ 	.word	0x00038800
        /*0f2c*/ 	.short	0x0101
        /*0f2e*/ 	.byte	0x3f
	.zero		1


	//   ....[50]....
        /*0f30*/ 	.word	0x00030bd0
        /*0f34*/ 	.word	0x00000012
        /*0f38*/ 	.word	0x00038810
        /*0f3c*/ 	.short	0x0107
        /*0f3e*/ 	.byte	0x3f
	.zero		1


	//   ....[51]....
        /*0f40*/ 	.word	0x00030cd0
        /*0f44*/ 	.word	0x00000012
        /*0f48*/ 	.word	0x00038810
        /*0f4c*/ 	.short	0x0101
        /*0f4e*/ 	.byte	0x3f
	.zero		1


	//   ....[52]....
        /*0f50*/ 	.word	0x00030cf0
        /*0f54*/ 	.word	0x00000012
        /*0f58*/ 	.word	0x00038820
        /*0f5c*/ 	.short	0x010a
        /*0f5e*/ 	.byte	0x3f
	.zero		1


	//   ....[53]....
        /*0f60*/ 	.word	0x00030dd0
        /*0f64*/ 	.word	0x00000000
        /*0f68*/ 	.word	0x00038860
        /*0f6c*/ 	.short	0x010a
        /*0f6e*/ 	.byte	0x3f
	.zero		1


	//   ....[54]....
        /*0f70*/ 	.word	0x00031ae0
        /*0f74*/ 	.word	0x00000003
        /*0f78*/ 	.word	0x00038840
        /*0f7c*/ 	.short	0x010a
        /*0f7e*/ 	.byte	0x3f
	.zero		1


	//   ....[55]....
        /*0f80*/ 	.word	0x00031d20
        /*0f84*/ 	.word	0x00000003
        /*0f88*/ 	.word	0x00038860
        /*0f8c*/ 	.short	0x010a
        /*0f8e*/ 	.byte	0x3f
	.zero		1


	//   ....[56]....
        /*0f90*/ 	.word	0x000328f0
        /*0f94*/ 	.word	0x00000004
        /*0f98*/ 	.word	0x00038840
        /*0f9c*/ 	.short	0x010a
        /*0f9e*/ 	.byte	0x3f
	.zero		1


	//   ....[57]....
        /*0fa0*/ 	.word	0x00032b20
        /*0fa4*/ 	.word	0x00000004
        /*0fa8*/ 	.word	0x00038860
        /*0fac*/ 	.short	0x010a
        /*0fae*/ 	.byte	0x3f
	.zero		1


	//   ....[58]....
        /*0fb0*/ 	.word	0x00033680
        /*0fb4*/ 	.word	0x00000004
        /*0fb8*/ 	.word	0x00038840
        /*0fbc*/ 	.short	0x010a
        /*0fbe*/ 	.byte	0x3f
	.zero		1


	//   ....[59]....
        /*0fc0*/ 	.word	0x000338c0
        /*0fc4*/ 	.word	0x00000004
        /*0fc8*/ 	.word	0x00038860
        /*0fcc*/ 	.short	0x010a
        /*0fce*/ 	.byte	0x3f
	.zero		1


	//   ....[60]....
        /*0fd0*/ 	.word	0x00035630
        /*0fd4*/ 	.word	0x00000009
        /*0fd8*/ 	.word	0x00038820
        /*0fdc*/ 	.short	0x010a
        /*0fde*/ 	.byte	0x3f
	.zero		1


	//   ....[61]....
        /*0fe0*/ 	.word	0x000357a0
        /*0fe4*/ 	.word	0x00000005
        /*0fe8*/ 	.word	0x00000000
        /*0fec*/ 	.short	0x010a
        /*0fee*/ 	.byte	0x3f
	.zero		1


	//   ....[62]....
        /*0ff0*/ 	.word	0x00035820
        /*0ff4*/ 	.word	0x00000007
        /*0ff8*/ 	.word	0x00000000
        /*0ffc*/ 	.short	0x010a
        /*0ffe*/ 	.byte	0x3f
	.zero		1


	//   ....[63]....
        /*1000*/ 	.word	0x00035860
        /*1004*/ 	.word	0x00000005
        /*1008*/ 	.word	0x00000000
        /*100c*/ 	.short	0x010a
        /*100e*/ 	.byte	0x3f
	.zero		1


	//   ....[64]....
        /*1010*/ 	.word	0x00035890
        /*1014*/ 	.word	0x00000003
        /*1018*/ 	.word	0x00000000
        /*101c*/ 	.short	0x010a
        /*101e*/ 	.byte	0x3f
	.zero		1


	//   ....[65]....
        /*1020*/ 	.word	0x00035900
        /*1024*/ 	.word	0x00000003
        /*1028*/ 	.word	0x00038800
        /*102c*/ 	.short	0x010a
        /*102e*/ 	.byte	0x3f
	.zero		1


	//   ....[66]....
        /*1030*/ 	.word	0x00035950
        /*1034*/ 	.word	0x00000014
        /*1038*/ 	.word	0x00000000
        /*103c*/ 	.short	0x010a
        /*103e*/ 	.byte	0x3f
	.zero		1


	//   ....[67]....
        /*1040*/ 	.word	0x000359b0
        /*1044*/ 	.word	0x0000000c
        /*1048*/ 	.word	0x00038810
        /*104c*/ 	.short	0x010a
        /*104e*/ 	.byte	0x3f
	.zero		1


	//   ....[68]....
        /*1050*/ 	.word	0x00035a00
        /*1054*/ 	.word	0x0000000c
        /*1058*/ 	.word	0x00000000
        /*105c*/ 	.short	0x010a
        /*105e*/ 	.byte	0x3f
	.zero		1


	//   ....[69]....
        /*1060*/ 	.word	0x00035a50
        /*1064*/ 	.word	0x00000005
        /*1068*/ 	.word	0x00000000
        /*106c*/ 	.short	0x010a
        /*106e*/ 	.byte	0x3f
	.zero		1


	//   ....[70]....
        /*1070*/ 	.word	0x00035aa0
        /*1074*/ 	.word	0x00000008
        /*1078*/ 	.word	0x00000000
        /*107c*/ 	.short	0x010a
        /*107e*/ 	.byte	0x3f
	.zero		1


	//   ....[71]....
        /*1080*/ 	.word	0x00035af0
        /*1084*/ 	.word	0x00000006
        /*1088*/ 	.word	0x00000000
        /*108c*/ 	.short	0x010a
        /*108e*/ 	.byte	0x3f
	.zero		1


	//   ....[72]....
        /*1090*/ 	.word	0x00035b40
        /*1094*/ 	.word	0x00000005
        /*1098*/ 	.word	0x00000000
        /*109c*/ 	.short	0x010a
        /*109e*/ 	.byte	0x3f
	.zero		1


	//   ....[73]....
        /*10a0*/ 	.word	0x00035ce0
        /*10a4*/ 	.word	0x00000000
        /*10a8*/ 	.word	0x00038840
        /*10ac*/ 	.short	0x010a
        /*10ae*/ 	.byte	0x3f
	.zero		1


	//   ....[74]....
        /*10b0*/ 	.word	0x00036dc0
        /*10b4*/ 	.word	0x00000012
        /*10b8*/ 	.word	0x00038820
        /*10bc*/ 	.short	0x010a
        /*10be*/ 	.byte	0x3f
	.zero		1


	//   ....[75]....
        /*10c0*/ 	.word	0x00036e10
        /*10c4*/ 	.word	0x00000000
        /*10c8*/ 	.word	0x00038860
        /*10cc*/ 	.short	0x010a
        /*10ce*/ 	.byte	0x3f
	.zero		1


	//   ....[76]....
        /*10d0*/ 	.word	0x00036e60
        /*10d4*/ 	.word	0x00000003
        /*10d8*/ 	.word	0x00038840
        /*10dc*/ 	.short	0x010a
        /*10de*/ 	.byte	0x3f
	.zero		1


	//   ....[77]....
        /*10e0*/ 	.word	0x00036eb0
        /*10e4*/ 	.word	0x00000003
        /*10e8*/ 	.word	0x00038860
        /*10ec*/ 	.short	0x010a
        /*10ee*/ 	.byte	0x3f
	.zero		1


	//   ....[78]....
        /*10f0*/ 	.word	0x00036f00
        /*10f4*/ 	.word	0x00000004
        /*10f8*/ 	.word	0x00038840
        /*10fc*/ 	.short	0x010a
        /*10fe*/ 	.byte	0x3f
	.zero		1


	//   ....[79]....
        /*1100*/ 	.word	0x00036f50
        /*1104*/ 	.word	0x00000004
        /*1108*/ 	.word	0x00038860
        /*110c*/ 	.short	0x010a
        /*110e*/ 	.byte	0x3f
	.zero		1


	//   ....[80]....
        /*1110*/ 	.word	0x00036fa0
        /*1114*/ 	.word	0x00000004
        /*1118*/ 	.word	0x00038840
        /*111c*/ 	.short	0x010a
        /*111e*/ 	.byte	0x3f
	.zero		1


	//   ....[81]....
        /*1120*/ 	.word	0x00036ff0
        /*1124*/ 	.word	0x00000004
        /*1128*/ 	.word	0x00038860
        /*112c*/ 	.short	0x010a
        /*112e*/ 	.byte	0x3f
	.zero		1


	//   ....[82]....
        /*1130*/ 	.word	0x00037b60
        /*1134*/ 	.word	0x00000009
        /*1138*/ 	.word	0x00038820
        /*113c*/ 	.short	0x010a
        /*113e*/ 	.byte	0x3f
	.zero		1


	//   ....[83]....
        /*1140*/ 	.word	0x00037d00
        /*1144*/ 	.word	0x00000005
        /*1148*/ 	.word	0x00000000
        /*114c*/ 	.short	0x010a
        /*114e*/ 	.byte	0x3f
	.zero		1


	//   ....[84]....
        /*1150*/ 	.word	0x00037d50
        /*1154*/ 	.word	0x00000007
        /*1158*/ 	.word	0x00000000
        /*115c*/ 	.short	0x010a
        /*115e*/ 	.byte	0x3f
	.zero		1


	//   ....[85]....
        /*1160*/ 	.word	0x00037da0
        /*1164*/ 	.word	0x00000005
        /*1168*/ 	.word	0x00000000
        /*116c*/ 	.short	0x010a
        /*116e*/ 	.byte	0x3f
	.zero		1


	//   ....[86]....
        /*1170*/ 	.word	0x00038160
        /*1174*/ 	.word	0x0000001a
        /*1178*/ 	.word	0x00000000
        /*117c*/ 	.short	0x010a
        /*117e*/ 	.byte	0x3f
	.zero		1


	//   ....[87]....
        /*1180*/ 	.word	0x000382a0
        /*1184*/ 	.word	0x00000009
        /*1188*/ 	.word	0x00000000
        /*118c*/ 	.short	0x010a
        /*118e*/ 	.byte	0x3f
	.zero		1


	//   ....[88]....
        /*1190*/ 	.word	0x00038900
        /*1194*/ 	.word	0x0000003a
        /*1198*/ 	.word	0x00000000
        /*119c*/ 	.short	0x010a
        /*119e*/ 	.byte	0x3f
	.zero		1


	//   ....[89]....
        /*11a0*/ 	.word	0x00038a40
        /*11a4*/ 	.word	0x00000038
        /*11a8*/ 	.word	0x00000000
        /*11ac*/ 	.short	0x010a
        /*11ae*/ 	.byte	0x3f
	.zero		1


	//   ....[90]....
        /*11b0*/ 	.word	0x0003ae60
        /*11b4*/ 	.word	0x00000038
        /*11b8*/ 	.word	0x00000000
        /*11bc*/ 	.short	0x0101
        /*11be*/ 	.byte	0x3f
	.zero		1


	//   ....[91]....
        /*11c0*/ 	.word	0x00049a20
        /*11c4*/ 	.word	0x00000004
        /*11c8*/ 	.word	0x00000000
        /*11cc*/ 	.short	0x0101
        /*11ce*/ 	.byte	0x3f
	.zero		1


	//   ....[92]....
        /*11d0*/ 	.word	0x00049a60
        /*11d4*/ 	.word	0x00000009
        /*11d8*/ 	.word	0x00000000
        /*11dc*/ 	.short	0x010a
        /*11de*/ 	.byte	0x3f
	.zero		1


	//   ....[93]....
        /*11e0*/ 	.word	0x00049ab0
        /*11e4*/ 	.word	0x00000038
        /*11e8*/ 	.word	0x00000000
        /*11ec*/ 	.short	0x010a
        /*11ee*/ 	.byte	0x3f
	.zero		1


	//----- nvinfo : EIATTR_NUM_MBARRIERS
	.align		4
.L_444:
        /*11f0*/ 	.byte	0x03, 0x38
        /*11f2*/ 	.short	0x0017


	//----- nvinfo : EIATTR_EXIT_INSTR_OFFSETS
	.align		4
        /*11f4*/ 	.byte	0x04, 0x1c
        /*11f6*/ 	.short	(.L_446 - .L_445)


	//   ....[0]....
.L_445:
        /*11f8*/ 	.word	0x00000b60


	//   ....[1]....
        /*11fc*/ 	.word	0x0002c9e0


	//   ....[2]....
        /*1200*/ 	.word	0x000358e0


	//----- nvinfo : EIATTR_MAX_THREADS
	.align		4
.L_446:
        /*1204*/ 	.byte	0x04, 0x05
        /*1206*/ 	.short	(.L_448 - .L_447)
.L_447:
        /*1208*/ 	.word	0x00000180
        /*120c*/ 	.word	0x00000001
        /*1210*/ 	.word	0x00000001


	//----- nvinfo : EIATTR_CRS_STACK_SIZE
	.align		4
.L_448:
        /*1214*/ 	.byte	0x04, 0x1e
        /*1216*/ 	.short	(.L_450 - .L_449)
.L_449:
        /*1218*/ 	.word	0x00000000


	//----- nvinfo : EIATTR_CBANK_PARAM_SIZE
	.align		4
.L_450:
        /*121c*/ 	.byte	0x03, 0x19
        /*121e*/ 	.short	0x0bf0


	//----- nvinfo : EIATTR_PARAM_CBANK
	.align		4
        /*1220*/ 	.byte	0x04, 0x0a
        /*1222*/ 	.short	(.L_452 - .L_451)
	.align		4
.L_451:
        /*1224*/ 	.word	index@(.nv.constant0._ZN7cutlass13device_kernelIN5flash11enable_sm90INS1_16FlashAttnFwdSm90INS1_25CollectiveMainloopFwdSm90ILi2EN4cute5tupleIJNS5_1CILi1EEES8_S8_EEENS6_IJNS7_ILi64EEESA_SA_EEELi512ENS_6half_tEfNS_4arch4Sm90ELb0ELb1ELb1ELb1ELb0ELb0ELb1ELb0ELb0ELb1ELb1ELb0EEENS1_21CollectiveEpilogueFwdINS6_IJSA_NS7_ILi512EEESA_EEES9_SC_SE_Li256ELb1ELb1ELb1ELb0EEENS1_36VarlenDynamicPersistentTileSchedulerILi64ELi64ELi256ELi128ELb1ELb1ELb1ELb1ELb0ELb1EEEEEEEEEvNT_6ParamsE)
        /*1228*/ 	.short	0x0210
        /*122a*/ 	.short	0x0bf0


	//----- nvinfo : EIATTR_SW_WAR
	.align		4
.L_452:
        /*122c*/ 	.byte	0x04, 0x36
        /*122e*/ 	.short	(.L_454 - .L_453)
.L_453:
        /*1230*/ 	.word	0x00000008
.L_454:


//--------------------- .nv.info._ZN7cutlass13device_kernelIN5flash11enable_sm90INS1_16FlashAttnFwdSm90INS1_25CollectiveMainloopFwdSm90ILi2EN4cute5tupleIJNS5_1CILi1EEES8_S8_EEENS6_IJNS7_ILi64EEESA_SA_EEELi512ENS_6half_tEfNS_4arch4Sm90ELb0ELb1ELb1ELb1ELb0ELb1ELb1ELb0ELb0ELb1ELb1ELb0EEENS1_21CollectiveEpilogueFwdINS6_IJSA_NS7_ILi512EEESA_EEES9_SC_SE_Li256ELb1ELb1ELb1ELb0EEENS1_36VarlenDynamicPersistentTileSchedulerILi64ELi64ELi256ELi128ELb1ELb1ELb1ELb1ELb0ELb1EEEEEEEEEvNT_6ParamsE --------------------------
	.section	.nv.info._ZN7cutlass13device_kernelIN5flash11enable_sm90INS1_16FlashAttnFwdSm90INS1_25CollectiveMainloopFwdSm90ILi2EN4cute5tupleIJNS5_1CILi1EEES8_S8_EEENS6_IJNS7_ILi64EEESA_SA_EEELi512ENS_6half_tEfNS_4arch4Sm90ELb0ELb1ELb1ELb1ELb0ELb1ELb1ELb0ELb0ELb1ELb1ELb0EEENS1_21CollectiveEpilogueFwdINS6_IJSA_NS7_ILi512EEESA_EEES9_SC_SE_Li256ELb1ELb1ELb1ELb0EEENS1_36VarlenDynamicPersistentTileSchedulerILi64ELi64ELi256ELi128ELb1ELb1ELb1ELb1ELb0ELb1EEEEEEEEEvNT_6ParamsE,"",@"SHT_CUDA_INFO"
	.sectionflags	@""
	.align	4


	//----- nvinfo : EIATTR_CUDA_API_VERSION
	.align		4
        /*0000*/ 	.byte	0x04, 0x37
        /*0002*/ 	.short	(.L_456 - .L_455)
.L_455:
        /*0004*/ 	.word	0x00000082


	//----- nvinfo : EIATTR_KPARAM_INFO
	.align		4
.L_456:
        /*0008*/ 	.byte	0x04, 0x17
        /*000a*/ 	.short	(.L_458 - .L_457)
.L_457:
        /*000c*/ 	.word	0x00000000
        /*0010*/ 	.short	0x0000
        /*0012*/ 	.short	0x0070
        /*0014*/ 	.byte	0x00, 0xf0, 0x01, 0x2e


	//----- nvinfo : EIATTR_SPARSE_MMA_MASK
	.align		4
.L_458:
        /*0018*/ 	.byte	0x03, 0x50
        /*001a*/ 	.short	0x0000


	//----- nvinfo : EIATTR_MAXREG_COUNT
	.align		4
        /*001c*/ 	.byte	0x03, 0x1b
        /*001e*/ 	.short	0x00a8


	//----- nvinfo : EIATTR_NUM_BARRIERS
	.align		4
        /*0020*/ 	.byte	0x02, 0x4c
        /*0022*/ 	.byte	0x10
	.zero		1


	//----- nvinfo : EIATTR_EXTERNS
	.align		4
        /*0024*/ 	.byte	0x04, 0x0f
        /*0026*/ 	.short	(.L_460 - .L_459)


	//   ....[0]....
	.align		4
.L_459:
        /*0028*/ 	.word	index@(__assertfail)


	//----- nvinfo : EIATTR_ANNOTATIONS
	.align		4
.L_460:
        /*002c*/ 	.byte	0x04, 0x55
        /*002e*/ 	.short	(.L_462 - .L_461)


	//   ....[0]....
.L_461:
        /* <DEDUP_REMOVED lines=145> */


	//----- nvinfo : EIATTR_MERCURY_ISA_VERSION
	.align		4
.L_462:
        /*0928*/ 	.byte	0x03, 0x5f
        /*092a*/ 	.short	0x0101


	//----- nvinfo : EIATTR_UNUSED_LOAD_BYTE_OFFSET
	.align		4
        /*092c*/ 	.byte	0x04, 0x44
        /*092e*/ 	.short	(.L_464 - .L_463)


	//   ....[0]....
.L_463:
        /*0930*/ 	.word	0x00000b60
        /*0934*/ 	.word	0x0000fff0


	//   ....[1]....
        /*0938*/ 	.word	0x00031dd0
        /*093c*/ 	.word	0x0000fff0


	//----- nvinfo : EIATTR_INT_WARP_WIDE_INSTR_OFFSETS
	.align		4
.L_464:
        /*0940*/ 	.byte	0x04, 0x31
        /*0942*/ 	.short	(.L_466 - .L_465)


	//   ....[0]....
.L_465:
        /*0944*/ 	.word	0x000001d0


	//   ....[1]....
        /*0948*/ 	.word	0x00000270


	//   ....[2]....
        /*094c*/ 	.word	0x00000280


	//   ....[3]....
        /*0950*/ 	.word	0x000002f0


	//   ....[4]....
        /*0954*/ 	.word	0x0003ab70


	//   ....[5]....
        /*0958*/ 	.word	0x0003abd0


	//   ....[6]....
        /*095c*/ 	.word	0x00040590


	//   ....[7]....
        /*0960*/ 	.word	0x000405f0


	//----- nvinfo : EIATTR_COOP_GROUP_MASK_REGIDS
	.align		4
.L_466:
        /*0964*/ 	.byte	0x04, 0x29
        /*0966*/ 	.short	(.L_468 - .L_467)


	//   ....[0]....
.L_467:
        /*0968*/ 	.word	0xffffffff


	//   ....[1]....
        /*096c*/ 	.word	0xffffffff


	//   ....[2]....
        /*0970*/ 	.word	0xffffffff


	//   ....[3]....
        /*0974*/ 	.word	0xffffffff


	//   ....[4]....
        /*0978*/ 	.word	0xffffffff


	//   ....[5]....
        /*097c*/ 	.word	0xffffffff


	//   ....[6]....
        /*0980*/ 	.word	0xffffffff


	//   ....[7]....
        /*0984*/ 	.word	0xffffffff


	//   ....[8]....
        /*0988*/ 	.word	0xffffffff


	//   ....[9]....
        /*098c*/ 	.word	0xffffffff


	//   ....[10]....
        /*0990*/ 	.word	0xffffffff


	//   ....[11]....
        /*0994*/ 	.word	0xffffffff


	//   ....[12]....
        /*0998*/ 	.word	0xffffffff


	//   ....[13]....
        /*099c*/ 	.word	0xffffffff


	//   ....[14]....
        /*09a0*/ 	.word	0xffffffff


	//   ....[15]....
        /*09a4*/ 	.word	0xffffffff


	//   ....[16]....
        /*09a8*/ 	.word	0xffffffff


	//   ....[17]....
        /*09ac*/ 	.word	0xffffffff


	//   ....[18]....
        /*09b0*/ 	.word	0xffffffff


	//   ....[19]....
        /*09b4*/ 	.word	0xffffffff


	//   ....[20]....
        /*09b8*/ 	.word	0xffffffff


	//   ....[21]....
        /*09bc*/ 	.word	0xffffffff


	//   ....[22]....
        /*09c0*/ 	.word	0xffffffff


	//   ....[23]....
        /*09c4*/ 	.word	0xffffffff


	//   ....[24]....
        /*09c8*/ 	.word	0xffffffff


	//   ....[25]....
        /*09cc*/ 	.word	0xffffffff


	//   ....[26]....
        /*09d0*/ 	.word	0xffffffff


	//   ....[27]....
        /*09d4*/ 	.word	0xffffffff


	//   ....[28]....
        /*09d8*/ 	.word	0xffffffff


	//   ....[29]....
        /*09dc*/ 	.word	0xffffffff


	//   ....[30]....
        /*09e0*/ 	.word	0xffffffff


	//   ....[31]....
        /*09e4*/ 	.word	0xffffffff


	//   ....[32]....
        /*09e8*/ 	.word	0xffffffff


	//   ....[33]....
        /*09ec*/ 	.word	0xffffffff


	//   ....[34]....
        /*09f0*/ 	.word	0xffffffff


	//   ....[35]....
        /*09f4*/ 	.word	0xffffffff


	//   ....[36]....
        /*09f8*/ 	.word	0xffffffff


	//   ....[37]....
        /*09fc*/ 	.word	0xffffffff


	//   ....[38]....
        /*0a00*/ 	.word	0xffffffff


	//   ....[39]....
        /*0a04*/ 	.word	0xffffffff


	//   ....[40]....
        /*0a08*/ 	.word	0xffffffff


	//   ....[41]....
        /*0a0c*/ 	.word	0xffffffff


	//   ....[42]....
        /*0a10*/ 	.word	0xffffffff


	//   ....[43]....
        /*0a14*/ 	.word	0xffffffff


	//   ....[44]....
        /*0a18*/ 	.word	0xffffffff


	//   ....[45]....
        /*0a1c*/ 	.word	0xffffffff


	//   ....[46]....
        /*0a20*/ 	.word	0xffffffff


	//   ....[47]....
        /*0a24*/ 	.word	0xffffffff


	//   ....[48]....
        /*0a28*/ 	.word	0xffffffff


	//   ....[49]....
        /*0a2c*/ 	.word	0xffffffff


	//   ....[50]....
        /*0a30*/ 	.word	0xffffffff


	//   ....[51]....
        /*0a34*/ 	.word	0xffffffff


	//   ....[52]....
        /*0a38*/ 	.word	0xffffffff


	//   ....[53]....
        /*0a3c*/ 	.word	0xffffffff


	//   ....[54]....
        /*0a40*/ 	.word	0xffffffff


	//   ....[55]....
        /*0a44*/ 	.word	0xffffffff


	//   ....[56]....
        /*0a48*/ 	.word	0xffffffff


	//   ....[57]....
        /*0a4c*/ 	.word	0xffffffff


	//   ....[58]....
        /*0a50*/ 	.word	0xffffffff


	//   ....[59]....
        /*0a54*/ 	.word	0xffffffff


	//   ....[60]....
        /*0a58*/ 	.word	0xffffffff


	//   ....[61]....
        /*0a5c*/ 	.word	0xffffffff


	//   ....[62]....
        /*0a60*/ 	.word	0xffffffff


	//   ....[63]....
        /*0a64*/ 	.word	0xffffffff


	//   ....[64]....
        /*0a68*/ 	.word	0xffffffff


	//   ....[65]....
        /*0a6c*/ 	.word	0xffffffff


	//   ....[66]....
        /*0a70*/ 	.word	0xffffffff


	//   ....[67]....
        /*0a74*/ 	.word	0xffffffff


	//   ....[68]....
        /*0a78*/ 	.word	0xffffffff


	//   ....[69]....
        /*0a7c*/ 	.word	0xffffffff


	//   ....[70]....
        /*0a80*/ 	.word	0xffffffff


	//   ....[71]....
        /*0a84*/ 	.word	0xffffffff


	//   ....[72]....
        /*0a88*/ 	.word	0xffffffff


	//   ....[73]....
        /*0a8c*/ 	.word	0xffffffff


	//   ....[74]....
        /*0a90*/ 	.word	0xffffffff


	//   ....[75]....
        /*0a94*/ 	.word	0xffffffff


	//   ....[76]....
        /*0a98*/ 	.word	0xffffffff


	//   ....[77]....
        /*0a9c*/ 	.word	0xffffffff


	//   ....[78]....
        /*0aa0*/ 	.word	0xffffffff


	//   ....[79]....
        /*0aa4*/ 	.word	0xffffffff


	//   ....[80]....
        /*0aa8*/ 	.word	0xffffffff


	//   ....[81]....
        /*0aac*/ 	.word	0xffffffff


	//   ....[82]....
        /*0ab0*/ 	.word	0xffffffff


	//   ....[83]....
        /*0ab4*/ 	.word	0xffffffff


	//   ....[84]....
        /*0ab8*/ 	.word	0xffffffff


	//   ....[85]....
        /*0abc*/ 	.word	0xffffffff


	//   ....[86]....
        /*0ac0*/ 	.word	0xffffffff


	//   ....[87]....
        /*0ac4*/ 	.word	0xffffffff


	//   ....[88]....
        /*0ac8*/ 	.word	0xffffffff


	//   ....[89]....
        /*0acc*/ 	.word	0xffffffff


	//   ....[90]....
        /*0ad0*/ 	.word	0xffffffff


	//   ....[91]....
        /*0ad4*/ 	.word	0xffffffff


	//   ....[92]....
        /*0ad8*/ 	.word	0xffffffff


	//   ....[93]....
        /*0adc*/ 	.word	0xffffffff


	//   ....[94]....
        /*0ae0*/ 	.word	0xffffffff


	//   ....[95]....
        /*0ae4*/ 	.word	0xffffffff


	//   ....[96]....
        /*0ae8*/ 	.word	0xffffffff


	//   ....[97]....
        /*0aec*/ 	.word	0xffffffff


	//   ....[98]....
        /*0af0*/ 	.word	0xffffffff


	//   ....[99]....
        /*0af4*/ 	.word	0xffffffff


	//   ....[100]....
        /*0af8*/ 	.word	0xffffffff


	//   ....[101]....
        /*0afc*/ 	.word	0xffffffff


	//   ....[102]....
        /*0b00*/ 	.word	0xffffffff


	//   ....[103]....
        /*0b04*/ 	.word	0xffffffff


	//   ....[104]....
        /*0b08*/ 	.word	0xffffffff


	//   ....[105]....
        /*0b0c*/ 	.word	0xffffffff


	//   ....[106]....
        /*0b10*/ 	.word	0xffffffff


	//   ....[107]....
        /*0b14*/ 	.word	0xffffffff


	//   ....[108]....
        /*0b18*/ 	.word	0xffffffff


	//   ....[109]....
        /*0b1c*/ 	.word	0xffffffff


	//   ....[110]....
        /*0b20*/ 	.word	0xffffffff


	//   ....[111]....
        /*0b24*/ 	.word	0xffffffff


	//   ....[112]....
        /*0b28*/ 	.word	0xffffffff


	//   ....[113]....
        /*0b2c*/ 	.word	0xffffffff


	//   ....[114]....
        /*0b30*/ 	.word	0xffffffff


	//   ....[115]....
        /*0b34*/ 	.word	0xffffffff


	//   ....[116]....
        /*0b38*/ 	.word	0xffffffff


	//   ....[117]....
        /*0b3c*/ 	.word	0xffffffff


	//   ....[118]....
        /*0b40*/ 	.word	0xffffffff


	//   ....[119]....
        /*0b44*/ 	.word	0xffffffff


	//   ....[120]....
        /*0b48*/ 	.word	0xffffffff


	//   ....[121]....
        /*0b4c*/ 	.word	0xffffffff


	//   ....[122]....
        /*0b50*/ 	.word	0x0500000f


	//   ....[123]....
        /*0b54*/ 	.word	0x0500000f


	//   ....[124]....
        /*0b58*/ 	.word	0x0500000f


	//   ....[125]....
        /*0b5c*/ 	.word	0x0500000f


	//   ....[126]....
        /*0b60*/ 	.word	0x0500000f


	//   ....[127]....
        /*0b64*/ 	.word	0x0500000f


	//   ....[128]....
        /*0b68*/ 	.word	0x0500000f


	//   ....[129]....
        /*0b6c*/ 	.word	0x0500000f


	//   ....[130]....
        /*0b70*/ 	.word	0x0500000f


	//   ....[131]....
        /*0b74*/ 	.word	0x0500000f


	//   ....[132]....
        /*0b78*/ 	.word	0x0500000f


	//   ....[133]....
        /*0b7c*/ 	.word	0x0500000f


	//   ....[134]....
        /*0b80*/ 	.word	0x0500000f


	//   ....[135]....
        /*0b84*/ 	.word	0x0500000f


	//   ....[136]....
        /*0b88*/ 	.word	0x0500000f


	//   ....[137]....
        /*0b8c*/ 	.word	0x0500000f


	//   ....[138]....
        /*0b90*/ 	.word	0x0500000f


	//   ....[139]....
        /*0b94*/ 	.word	0x0500000f


	//   ....[140]....
        /*0b98*/ 	.word	0x0500000f


	//   ....[141]....
        /*0b9c*/ 	.word	0x0500000f


	//   ....[142]....
        /*0ba0*/ 	.word	0x0500000f


	//   ....[143]....
        /*0ba4*/ 	.word	0x0500000f


	//   ....[144]....
        /*0ba8*/ 	.word	0x0500000f


	//   ....[145]....
        /*0bac*/ 	.word	0x0500000f


	//   ....[146]....
        /*0bb0*/ 	.word	0x0500000f


	//   ....[147]....
        /*0bb4*/ 	.word	0x0500000f


	//   ....[148]....
        /*0bb8*/ 	.word	0x0500000f


	//   ....[149]....
        /*0bbc*/ 	.word	0x0500000f


	//   ....[150]....
        /*0bc0*/ 	.word	0x0500000f


	//   ....[151]....
        /*0bc4*/ 	.word	0x0500000f


	//   ....[152]....
        /*0bc8*/ 	.word	0x0500000f


	//   ....[153]....
        /*0bcc*/ 	.word	0x0500000f


	//   ....[154]....
        /*0bd0*/ 	.word	0x0500000f


	//   ....[155]....
        /*0bd4*/ 	.word	0x0500000f


	//   ....[156]....
        /*0bd8*/ 	.word	0x0500000f


	//   ....[157]....
        /*0bdc*/ 	.word	0x0500000f


	//   ....[158]....
        /*0be0*/ 	.word	0x0500000f


	//   ....[159]....
        /*0be4*/ 	.word	0x0500000f


	//   ....[160]....
        /*0be8*/ 	.word	0x0500000f


	//   ....[161]....
        /*0bec*/ 	.word	0x0500000f


	//   ....[162]....
        /*0bf0*/ 	.word	0x0500000f


	//   ....[163]....
        /*0bf4*/ 	.word	0x0500000f


	//   ....[164]....
        /*0bf8*/ 	.word	0x0500000f


	//   ....[165]....
        /*0bfc*/ 	.word	0x0500000f


	//   ....[166]....
        /*0c00*/ 	.word	0x0500000f


	//   ....[167]....
        /*0c04*/ 	.word	0x0500000f


	//   ....[168]....
        /*0c08*/ 	.word	0x0500000f


	//   ....[169]....
        /*0c0c*/ 	.word	0x0500000f


	//   ....[170]....
        /*0c10*/ 	.word	0x0500000f


	//   ....[171]....
        /*0c14*/ 	.word	0x0500000f


	//   ....[172]....
        /*0c18*/ 	.word	0x0500000f


	//   ....[173]....
        /*0c1c*/ 	.word	0x0500000f


	//   ....[174]....
        /*0c20*/ 	.word	0x0500000f


	//   ....[175]....
        /*0c24*/ 	.word	0xffffffff


	//   ....[176]....
        /*0c28*/ 	.word	0xffffffff


	//   ....[177]....
        /*0c2c*/ 	.word	0xffffffff


	//   ....[178]....
        /*0c30*/ 	.word	0xffffffff


	//   ....[179]....
        /*0c34*/ 	.word	0xffffffff


	//   ....[180]....
        /*0c38*/ 	.word	0xffffffff


	//   ....[181]....
        /*0c3c*/ 	.word	0xffffffff


	//   ....[182]....
        /*0c40*/ 	.word	0xffffffff


	//----- nvinfo : EIATTR_COOP_GROUP_INSTR_OFFSETS
	.align		4
.L_468:
        /*0c44*/ 	.byte	0x04, 0x28
        /*0c46*/ 	.short	(.L_470 - .L_469)


	//   ....[0]....
.L_469:
        /*0c48*/ 	.word	0x000000b0


	//   ....[1]....
        /*0c4c*/ 	.word	0x000001e0


	//   ....[2]....
        /*0c50*/ 	.word	0x00000290


	//   ....[3]....
        /*0c54*/ 	.word	0x00000430


	//   ....[4]....
        /*0c58*/ 	.word	0x00000590


	//   ....[5]....
        /*0c5c*/ 	.word	0x000006b0


	//   ....[6]....
        /*0c60*/ 	.word	0x00000810


	//   ....[7]....
        /*0c64*/ 	.word	0x00005fd0


	//   ....[8]....
        /*0c68*/ 	.word	0x0000deb0


	//   ....[9]....
        /*0c6c*/ 	.word	0x0000eff0


	//   ....[10]....
        /*0c70*/ 	.word	0x0000f000


	//   ....[11]....
        /*0c74*/ 	.word	0x0000f010


	//   ....[12]....
        /*0c78*/ 	.word	0x0000f020


	//   ....[13]....
        /*0c7c*/ 	.word	0x0000f360


	//   ....[14]....
        /*0c80*/ 	.word	0x0000f370


	//   ....[15]....
        /*0c84*/ 	.word	0x0000f380


	//   ....[16]....
        /*0c88*/ 	.word	0x0000f390


	//   ....[17]....
        /*0c8c*/ 	.word	0x000105b0


	//   ....[18]....
        /*0c90*/ 	.word	0x000105c0


	//   ....[19]....
        /*0c94*/ 	.word	0x000105d0


	//   ....[20]....
        /*0c98*/ 	.word	0x000105e0


	//   ....[21]....
        /*0c9c*/ 	.word	0x00010820


	//   ....[22]....
        /*0ca0*/ 	.word	0x00010830


	//   ....[23]....
        /*0ca4*/ 	.word	0x00010840


	//   ....[24]....
        /*0ca8*/ 	.word	0x00010850


	//   ....[25]....
        /*0cac*/ 	.word	0x00013290


	//   ....[26]....
        /*0cb0*/ 	.word	0x00014500


	//   ....[27]....
        /*0cb4*/ 	.word	0x00014d70


	//   ....[28]....
        /*0cb8*/ 	.word	0x000154d0


	//   ....[29]....
        /*0cbc*/ 	.word	0x00015560


	//   ....[30]....
        /*0cc0*/ 	.word	0x00015640


	//   ....[31]....
        /*0cc4*/ 	.word	0x00015660


	//   ....[32]....
        /*0cc8*/ 	.word	0x0001c480


	//   ....[33]....
        /*0ccc*/ 	.word	0x0001dc80


	//   ....[34]....
        /*0cd0*/ 	.word	0x0001ef90


	//   ....[35]....
        /*0cd4*/ 	.word	0x0001f040


	//   ....[36]....
        /*0cd8*/ 	.word	0x0001f1f0


	//   ....[37]....
        /*0cdc*/ 	.word	0x0001f210


	//   ....[38]....
        /*0ce0*/ 	.word	0x00025fb0


	//   ....[39]....
        /*0ce4*/ 	.word	0x000274e0


	//   ....[40]....
        /*0ce8*/ 	.word	0x00028770


	//   ....[41]....
        /*0cec*/ 	.word	0x00029060


	//   ....[42]....
        /*0cf0*/ 	.word	0x00029720


	//   ....[43]....
        /*0cf4*/ 	.word	0x000297b0


	//   ....[44]....
        /*0cf8*/ 	.word	0x00029890


	//   ....[45]....
        /*0cfc*/ 	.word	0x000298b0


	//   ....[46]....
        /*0d00*/ 	.word	0x000307d0


	//   ....[47]....
        /*0d04*/ 	.word	0x00030910


	//   ....[48]....
        /*0d08*/ 	.word	0x00030930


	//   ....[49]....
        /*0d0c*/ 	.word	0x00030970


	//   ....[50]....
        /*0d10*/ 	.word	0x00030990


	//   ....[51]....
        /*0d14*/ 	.word	0x00032c80


	//   ....[52]....
        /*0d18*/ 	.word	0x000330a0


	//   ....[53]....
        /*0d1c*/ 	.word	0x000330b0


	//   ....[54]....
        /*0d20*/ 	.word	0x000330d0


	//   ....[55]....
        /*0d24*/ 	.word	0x000330e0


	//   ....[56]....
        /*0d28*/ 	.word	0x00033c90


	//   ....[57]....
        /*0d2c*/ 	.word	0x00033cb0


	//   ....[58]....
        /*0d30*/ 	.word	0x00033ee0


	//   ....[59]....
        /*0d34*/ 	.word	0x00033f00


	//   ....[60]....
        /*0d38*/ 	.word	0x00034630


	//   ....[61]....
        /*0d3c*/ 	.word	0x00034650


	//   ....[62]....
        /*0d40*/ 	.word	0x000350b0


	//   ....[63]....
        /*0d44*/ 	.word	0x000350d0


	//   ....[64]....
        /*0d48*/ 	.word	0x00036500


	//   ....[65]....
        /*0d4c*/ 	.word	0x00036510


	//   ....[66]....
        /*0d50*/ 	.word	0x00036740


	//   ....[67]....
        /*0d54*/ 	.word	0x00036760


	//   ....[68]....
        /*0d58*/ 	.word	0x00036a10


	//   ....[69]....
        /*0d5c*/ 	.word	0x00036c20


	//   ....[70]....
        /*0d60*/ 	.word	0x00036c50


	//   ....[71]....
        /*0d64*/ 	.word	0x00036c80


	//   ....[72]....
        /*0d68*/ 	.word	0x00036cb0


	//   ....[73]....
        /*0d6c*/ 	.word	0x00036ce0


	//   ....[74]....
        /*0d70*/ 	.word	0x00036d10


	//   ....[75]....
        /*0d74*/ 	.word	0x00036eb0


	//   ....[76]....
        /*0d78*/ 	.word	0x00036ee0


	//   ....[77]....
        /*0d7c*/ 	.word	0x00036f10


	//   ....[78]....
        /*0d80*/ 	.word	0x00036f40


	//   ....[79]....
        /*0d84*/ 	.word	0x00036f70


	//   ....[80]....
        /*0d88*/ 	.word	0x00036fa0


	//   ....[81]....
        /*0d8c*/ 	.word	0x00037040


	//   ....[82]....
        /*0d90*/ 	.word	0x00037070


	//   ....[83]....
        /*0d94*/ 	.word	0x00037080


	//   ....[84]....
        /*0d98*/ 	.word	0x000370b0


	//   ....[85]....
        /*0d9c*/ 	.word	0x000389c0


	//   ....[86]....
        /*0da0*/ 	.word	0x0003b140


	//   ....[87]....
        /*0da4*/ 	.word	0x0003bbf0


	//   ....[88]....
        /*0da8*/ 	.word	0x0003bc00


	//   ....[89]....
        /*0dac*/ 	.word	0x0003bc30


	//   ....[90]....
        /*0db0*/ 	.word	0x0003bd10


	//   ....[91]....
        /*0db4*/ 	.word	0x0003bd40


	//   ....[92]....
        /*0db8*/ 	.word	0x0003bda0


	//   ....[93]....
        /*0dbc*/ 	.word	0x0003bdb0


	//   ....[94]....
        /*0dc0*/ 	.word	0x0003be20


	//   ....[95]....
        /*0dc4*/ 	.word	0x0003c760


	//   ....[96]....
        /*0dc8*/ 	.word	0x0003c770


	//   ....[97]....
        /*0dcc*/ 	.word	0x0003c830


	//   ....[98]....
        /*0dd0*/ 	.word	0x0003c870


	//   ....[99]....
        /*0dd4*/ 	.word	0x0003cb10


	//   ....[100]....
        /*0dd8*/ 	.word	0x0003cb20


	//   ....[101]....
        /*0ddc*/ 	.word	0x0003cc80


	//   ....[102]....
        /*0de0*/ 	.word	0x0003cc90


	//   ....[103]....
        /*0de4*/ 	.word	0x000408c0


	//   ....[104]....
        /*0de8*/ 	.word	0x000408d0


	//   ....[105]....
        /*0dec*/ 	.word	0x00040910


	//   ....[106]....
        /*0df0*/ 	.word	0x00040950


	//   ....[107]....
        /*0df4*/ 	.word	0x00040980


	//   ....[108]....
        /*0df8*/ 	.word	0x000409b0


	//   ....[109]....
        /*0dfc*/ 	.word	0x000409e0


	//   ....[110]....
        /*0e00*/ 	.word	0x00040a10


	//   ....[111]....
        /*0e04*/ 	.word	0x00040be0


	//   ....[112]....
        /*0e08*/ 	.word	0x00040c10


	//   ....[113]....
        /*0e0c*/ 	.word	0x00040c40


	//   ....[114]....
        /*0e10*/ 	.word	0x00040c70


	//   ....[115]....
        /*0e14*/ 	.word	0x00040ca0


	//   ....[116]....
        /*0e18*/ 	.word	0x00040cd0


	//   ....[117]....
        /*0e1c*/ 	.word	0x00040da0


	//   ....[118]....
        /*0e20*/ 	.word	0x00040dc0


	//   ....[119]....
        /*0e24*/ 	.word	0x00040dd0


	//   ....[120]....
        /*0e28*/ 	.word	0x00040e50


	//   ....[121]....
        /*0e2c*/ 	.word	0x00041990


	//   ....[122]....
        /*0e30*/ 	.word	0x00041d60


	//   ....[123]....
        /*0e34*/ 	.word	0x00041df0


	//   ....[124]....
        /*0e38*/ 	.word	0x00041e40


	//   ....[125]....
        /*0e3c*/ 	.word	0x00041e90


	//   ....[126]....
        /*0e40*/ 	.word	0x00041f30


	//   ....[127]....
        /*0e44*/ 	.word	0x00041fc0


	//   ....[128]....
        /*0e48*/ 	.word	0x00042010


	//   ....[129]....
        /*0e4c*/ 	.word	0x00042060


	//   ....[130]....
        /*0e50*/ 	.word	0x00042140


	//   ....[131]....
        /*0e54*/ 	.word	0x000421d0


	//   ....[132]....
        /*0e58*/ 	.word	0x00042220


	//   ....[133]....
        /*0e5c*/ 	.word	0x00042270


	//   ....[134]....
        /*0e60*/ 	.word	0x00042310


	//   ....[135]....
        /*0e64*/ 	.word	0x000423a0


	//   ....[136]....
        /*0e68*/ 	.word	0x000423f0


	//   ....[137]....
        /*0e6c*/ 	.word	0x00042440


	//   ....[138]....
        /*0e70*/ 	.word	0x00042750


	//   ....[139]....
        /*0e74*/ 	.word	0x00042a30


	//   ....[140]....
        /*0e78*/ 	.word	0x00042bc0


	//   ....[141]....
        /*0e7c*/ 	.word	0x00042c20


	//   ....[142]....
        /*0e80*/ 	.word	0x00042c80


	//   ....[143]....
        /*0e84*/ 	.word	0x00042cd0


	//   ....[144]....
        /*0e88*/ 	.word	0x00042e30


	//   ....[145]....
        /*0e8c*/ 	.word	0x00042ed0


	//   ....[146]....
        /*0e90*/ 	.word	0x00042f80


	//   ....[147]....
        /*0e94*/ 	.word	0x00043060


	//   ....[148]....
        /*0e98*/ 	.word	0x00043220


	//   ....[149]....
        /*0e9c*/ 	.word	0x00043300


	//   ....[150]....
        /*0ea0*/ 	.word	0x00043580


	//   ....[151]....
        /*0ea4*/ 	.word	0x000436a0


	//   ....[152]....
        /*0ea8*/ 	.word	0x00043870


	//   ....[153]....
        /*0eac*/ 	.word	0x00043930


	//   ....[154]....
        /*0eb0*/ 	.word	0x00043b40


	//   ....[155]....
        /*0eb4*/ 	.word	0x00043b90


	//   ....[156]....
        /*0eb8*/ 	.word	0x00043ec0


	//   ....[157]....
        /*0ebc*/ 	.word	0x00043f60


	//   ....[158]....
        /*0ec0*/ 	.word	0x00044100


	//   ....[159]....
        /*0ec4*/ 	.word	0x00044180


	//   ....[160]....
        /*0ec8*/ 	.word	0x00044200


	//   ....[161]....
        /*0ecc*/ 	.word	0x00044280


	//   ....[162]....
        /*0ed0*/ 	.word	0x00044300


	//   ....[163]....
        /*0ed4*/ 	.word	0x00044390


	//   ....[164]....
        /*0ed8*/ 	.word	0x00044430


	//   ....[165]....
        /*0edc*/ 	.word	0x000444e0


	//   ....[166]....
        /*0ee0*/ 	.word	0x00044560


	//   ....[167]....
        /*0ee4*/ 	.word	0x000445e0


	//   ....[168]....
        /*0ee8*/ 	.word	0x00044660


	//   ....[169]....
        /*0eec*/ 	.word	0x000446f0


	//   ....[170]....
        /*0ef0*/ 	.word	0x00044770


	//   ....[171]....
        /*0ef4*/ 	.word	0x00044820


	//   ....[172]....
        /*0ef8*/ 	.word	0x00044870


	//   ....[173]....
        /*0efc*/ 	.word	0x00044930


	//   ....[174]....
        /*0f00*/ 	.word	0x00044a60


	//   ....[175]....
        /*0f04*/ 	.word	0x00046980


	//   ....[176]....
        /*0f08*/ 	.word	0x00048190


	//   ....[177]....
        /*0f0c*/ 	.word	0x00048bc0


	//   ....[178]....
        /*0f10*/ 	.word	0x00049450


	//   ....[179]....
        /*0f14*/ 	.word	0x000494a0


	//   ....[180]....
        /*0f18*/ 	.word	0x000494c0


	//   ....[181]....
        /*0f1c*/ 	.word	0x000494d0


	//   ....[182]....
        /*0f20*/ 	.word	0x00054120


	//----- nvinfo : EIATTR_REG_RECONFIG
	.align		4
.L_470:
        /*0f24*/ 	.byte	0x01, 0x54
	.zero		2


	//----- nvinfo : EIATTR_SYSCALL_OFFSETS
	.align		4
        /*0f28*/ 	.byte	0x04, 0x46
        /*0f2a*/ 	.short	(.L_472 - .L_471)


	//   ....[0]....
.L_471:
        /*0f2c*/ 	.word	0x00002680


	//   ....[1]....
        /*0f30*/ 	.word	0x000027d0


	//   ....[2]....
        /*0f34*/ 	.word	0x0000e450


	//   ....[3]....
        /*0f38*/ 	.word	0x0000eda0


	//   ....[4]....
        /*0f3c*/ 	.word	0x0003ad70


	//   ....[5]....
        /*0f40*/ 	.word	0x0003aec0


	//   ....[6]....
        /*0f44*/ 	.word	0x0003afb0


	//   ....[7]....
        /*0f48*/ 	.word	0x0003b7f0


	//   ....[8]....
        /*0f4c*/ 	.word	0x0003c130


	//----- nvinfo : EIATTR_MBARRIER_INSTR_OFFSETS
	.align		4
.L_472:
        /*0f50*/ 	.byte	0x04, 0x39
        /*0f52*/ 	.short	(.L_474 - .L_473)


	//   ....[0]....
.L_473:
        /*0f54*/ 	.word	0x00000310
        /*0f58*/ 	.word	0x000000ff
        /*0f5c*/ 	.word	0x00038800
        /*0f60*/ 	.short	0x0100
        /*0f62*/ 	.byte	0x08
	.zero		1


	//   ....[1]....
        /*0f64*/ 	.word	0x00000320
        /*0f68*/ 	.word	0x000000ff
        /*0f6c*/ 	.word	0x00038810
        /*0f70*/ 	.short	0x0100
        /*0f72*/ 	.byte	0x08
	.zero		1


	//   ....[2]....
        /*0f74*/ 	.word	0x00000330
        /*0f78*/ 	.word	0x000000ff
        /*0f7c*/ 	.word	0x00038820
        /*0f80*/ 	.short	0x0100
        /*0f82*/ 	.byte	0x08
	.zero		1


	//   ....[3]....
        /*0f84*/ 	.word	0x000003e0
        /*0f88*/ 	.word	0x000000ff
        /*0f8c*/ 	.word	0x00038830
        /*0f90*/ 	.short	0x0100
        /*0f92*/ 	.byte	0x06
	.zero		1


	//   ....[4]....
        /*0f94*/ 	.word	0x000003f0
        /*0f98*/ 	.word	0x000000ff
        /*0f9c*/ 	.word	0x00038840
        /*0fa0*/ 	.short	0x0100
        /*0fa2*/ 	.byte	0x06
	.zero		1


	//   ....[5]....
        /*0fa4*/ 	.word	0x00000400
        /*0fa8*/ 	.word	0x000000ff
        /*0fac*/ 	.word	0x00038838
        /*0fb0*/ 	.short	0x0100
        /*0fb2*/ 	.byte	0x06
	.zero		1


	//   ....[6]....
        /*0fb4*/ 	.word	0x00000410
        /*0fb8*/ 	.word	0x000000ff
        /*0fbc*/ 	.word	0x00038848
        /*0fc0*/ 	.short	0x0100
        /*0fc2*/ 	.byte	0x06
	.zero		1


	//   ....[7]....
        /*0fc4*/ 	.word	0x00000540
        /*0fc8*/ 	.word	0x000000ff
        /*0fcc*/ 	.word	0x00038850
        /*0fd0*/ 	.short	0x0100
        /*0fd2*/ 	.byte	0x08
	.zero		1


	//   ....[8]....
        /*0fd4*/ 	.word	0x00000550
        /*0fd8*/ 	.word	0x000000ff
        /*0fdc*/ 	.word	0x00038860
        /*0fe0*/ 	.short	0x0100
        /*0fe2*/ 	.byte	0x08
	.zero		1


	//   ....[9]....
        /*0fe4*/ 	.word	0x00000560
        /*0fe8*/ 	.word	0x000000ff
        /*0fec*/ 	.word	0x00038858
        /*0ff0*/ 	.short	0x0100
        /*0ff2*/ 	.byte	0x08
	.zero		1


	//   ....[10]....
        /*0ff4*/ 	.word	0x00000570
        /*0ff8*/ 	.word	0x000000ff
        /*0ffc*/ 	.word	0x00038868
        /*1000*/ 	.short	0x0100
        /*1002*/ 	.byte	0x08
	.zero		1


	//   ....[11]....
        /*1004*/ 	.word	0x00000660
        /*1008*/ 	.word	0x000000ff
        /*100c*/ 	.word	0x00038870
        /*1010*/ 	.short	0x0100
        /*1012*/ 	.byte	0x06
	.zero		1


	//   ....[12]....
        /*1014*/ 	.word	0x00000670
        /*1018*/ 	.word	0x000000ff
        /*101c*/ 	.word	0x00038880
        /*1020*/ 	.short	0x0100
        /*1022*/ 	.byte	0x06
	.zero		1


	//   ....[13]....
        /*1024*/ 	.word	0x00000680
        /*1028*/ 	.word	0x000000ff
        /*102c*/ 	.word	0x00038878
        /*1030*/ 	.short	0x0100
        /*1032*/ 	.byte	0x06
	.zero		1


	//   ....[14]....
        /*1034*/ 	.word	0x00000690
        /*1038*/ 	.word	0x000000ff
        /*103c*/ 	.word	0x00038888
        /*1040*/ 	.short	0x0100
        /*1042*/ 	.byte	0x06
	.zero		1


	//   ....[15]....
        /*1044*/ 	.word	0x000007c0
        /*1048*/ 	.word	0x000000ff
        /*104c*/ 	.word	0x00038890
        /*1050*/ 	.short	0x0100
        /*1052*/ 	.byte	0x08
	.zero		1


	//   ....[16]....
        /*1054*/ 	.word	0x000007d0
        /*1058*/ 	.word	0x000000ff
        /*105c*/ 	.word	0x000388a0
        /*1060*/ 	.short	0x0100
        /*1062*/ 	.byte	0x08
	.zero		1


	//   ....[17]....
        /*1064*/ 	.word	0x000007e0
        /*1068*/ 	.word	0x000000ff
        /*106c*/ 	.word	0x00038898
        /*1070*/ 	.short	0x0100
        /*1072*/ 	.byte	0x08
	.zero		1


	//   ....[18]....
        /*1074*/ 	.word	0x000007f0
        /*1078*/ 	.word	0x000000ff
        /*107c*/ 	.word	0x000388a8
        /*1080*/ 	.short	0x0100
        /*1082*/ 	.byte	0x08
	.zero		1


	//   ....[19]....
        /*1084*/ 	.word	0x00000930
        /*1088*/ 	.word	0x000000ff
        /*108c*/ 	.word	0x000388b0
        /*1090*/ 	.short	0x0100
        /*1092*/ 	.byte	0x08
	.zero		1


	//   ....[20]....
        /*1094*/ 	.word	0x00000940
        /*1098*/ 	.word	0x000000ff
        /*109c*/ 	.word	0x000388c0
        /*10a0*/ 	.short	0x0100
        /*10a2*/ 	.byte	0x08
	.zero		1


	//   ....[21]....
        /*10a4*/ 	.word	0x00000950
        /*10a8*/ 	.word	0x000000ff
        /*10ac*/ 	.word	0x000388b8
        /*10b0*/ 	.short	0x0100
        /*10b2*/ 	.byte	0x08
	.zero		1


	//   ....[22]....
        /*10b4*/ 	.word	0x00000960
        /*10b8*/ 	.word	0x000000ff
        /*10bc*/ 	.word	0x000388c8
        /*10c0*/ 	.short	0x0100
        /*10c2*/ 	.byte	0x08
	.zero		1


	//   ....[23]....
        /*10c4*/ 	.word	0x00003200
        /*10c8*/ 	.word	0x0000002d
        /*10cc*/ 	.word	0x00038890
        /*10d0*/ 	.short	0x010a
        /*10d2*/ 	.byte	0x3f
	.zero		1


	//   ....[24]....
        /*10d4*/ 	.word	0x00003cf0
        /*10d8*/ 	.word	0x0000002d
        /*10dc*/ 	.word	0x00038890
        /*10e0*/ 	.short	0x010a
        /*10e2*/ 	.byte	0x3f
	.zero		1


	//   ....[25]....
        /*10e4*/ 	.word	0x00004560
        /*10e8*/ 	.word	0x0000002d
        /*10ec*/ 	.word	0x00038890
        /*10f0*/ 	.short	0x010a
        /*10f2*/ 	.byte	0x3f
	.zero		1


	//   ....[26]....
        /*10f4*/ 	.word	0x000047c0
        /*10f8*/ 	.word	0x00000004
        /*10fc*/ 	.word	0x00000000
        /*1100*/ 	.short	0x0101
        /*1102*/ 	.byte	0x3f
	.zero		1


	//   ....[27]....
        /*1104*/ 	.word	0x00004800
        /*1108*/ 	.word	0x0000002d
        /*110c*/ 	.word	0x000388b0
        /*1110*/ 	.short	0x010a
        /*1112*/ 	.byte	0x3f
	.zero		1


	//   ....[28]....
        /*1114*/ 	.word	0x00004e70
        /*1118*/ 	.word	0x0000002d
        /*111c*/ 	.word	0x00000000
        /*1120*/ 	.short	0x0101
        /*1122*/ 	.byte	0x3f
	.zero		1


	//   ....[29]....
        /*1124*/ 	.word	0x000084d0
        /*1128*/ 	.word	0x0000000c
        /*112c*/ 	.word	0x00000000
        /*1130*/ 	.short	0x0101
        /*1132*/ 	.byte	0x3f
	.zero		1


	//   ....[30]....
        /*1134*/ 	.word	0x0000c2d0
        /*1138*/ 	.word	0x0000000c
        /*113c*/ 	.word	0x00000000
        /*1140*/ 	.short	0x0101
        /*1142*/ 	.byte	0x3f
	.zero		1


	//   ....[31]....
        /*1144*/ 	.word	0x0000eb20
        /*1148*/ 	.word	0x00000002
        /*114c*/ 	.word	0x00038800
        /*1150*/ 	.short	0x010a
        /*1152*/ 	.byte	0x3f
	.zero		1


	//   ....[32]....
        /*1154*/ 	.word	0x0000eb70
        /*1158*/ 	.word	0x00000002
        /*115c*/ 	.word	0x00038800
        /*1160*/ 	.short	0x010a
        /*1162*/ 	.byte	0x3f
	.zero		1


	//   ....[33]....
        /*1164*/ 	.word	0x0000f5f0
        /*1168*/ 	.word	0x00000002
        /*116c*/ 	.word	0x00038800
        /*1170*/ 	.short	0x010a
        /*1172*/ 	.byte	0x3f
	.zero		1


	//   ....[34]....
        /*1174*/ 	.word	0x00010a00
        /*1178*/ 	.word	0x00000002
        /*117c*/ 	.word	0x00038800
        /*1180*/ 	.short	0x010a
        /*1182*/ 	.byte	0x3f
	.zero		1


	//   ....[35]....
        /*1184*/ 	.word	0x00011fc0
        /*1188*/ 	.word	0x00000007
        /*118c*/ 	.word	0x00000000
        /*1190*/ 	.short	0x010a
        /*1192*/ 	.byte	0x3f
	.zero		1


	//   ....[36]....
        /*1194*/ 	.word	0x000120c0
        /*1198*/ 	.word	0x00000003
        /*119c*/ 	.word	0x00000000
        /*11a0*/ 	.short	0x010a
        /*11a2*/ 	.byte	0x3f
	.zero		1


	//   ....[37]....
        /*11a4*/ 	.word	0x000124e0
        /*11a8*/ 	.word	0x0000000d
        /*11ac*/ 	.word	0x00000000
        /*11b0*/ 	.short	0x010a
        /*11b2*/ 	.byte	0x3f
	.zero		1


	//   ....[38]....
        /*11b4*/ 	.word	0x000125e0
        /*11b8*/ 	.word	0x00000006
        /*11bc*/ 	.word	0x00000000
        /*11c0*/ 	.short	0x010a
        /*11c2*/ 	.byte	0x3f
	.zero		1


	//   ....[39]....
        /*11c4*/ 	.word	0x00014120
        /*11c8*/ 	.word	0x0000003b
        /*11cc*/ 	.word	0x00000000
        /*11d0*/ 	.short	0x0101
        /*11d2*/ 	.byte	0x3f
	.zero		1


	//   ....[40]....
        /*11d4*/ 	.word	0x0001c500
        /*11d8*/ 	.word	0x00000004
        /*11dc*/ 	.word	0x00000000
        /*11e0*/ 	.short	0x0101
        /*11e2*/ 	.byte	0x3f
	.zero		1


	//   ....[41]....
        /*11e4*/ 	.word	0x0001c980
        /*11e8*/ 	.word	0x00000007
        /*11ec*/ 	.word	0x00000000
        /*11f0*/ 	.short	0x010a
        /*11f2*/ 	.byte	0x3f
	.zero		1


	//   ....[42]....
        /*11f4*/ 	.word	0x0001ca80
        /*11f8*/ 	.word	0x00000003
        /*11fc*/ 	.word	0x00000000
        /*1200*/ 	.short	0x010a
        /*1202*/ 	.byte	0x3f
	.zero		1


	//   ....[43]....
        /*1204*/ 	.word	0x0001cea0
        /*1208*/ 	.word	0x0000000b
        /*120c*/ 	.word	0x00000000
        /*1210*/ 	.short	0x010a
        /*1212*/ 	.byte	0x3f
	.zero		1


	//   ....[44]....
        /*1214*/ 	.word	0x0001cfa0
        /*1218*/ 	.word	0x00000006
        /*121c*/ 	.word	0x00000000
        /*1220*/ 	.short	0x010a
        /*1222*/ 	.byte	0x3f
	.zero		1


	//   ....[45]....
        /*1224*/ 	.word	0x0001eae0
        /*1228*/ 	.word	0x0000003b
        /*122c*/ 	.word	0x00000000
        /*1230*/ 	.short	0x0101
        /*1232*/ 	.byte	0x3f
	.zero		1


	//   ....[46]....
        /*1234*/ 	.word	0x00026030
        /*1238*/ 	.word	0x00000004
        /*123c*/ 	.word	0x00000000
        /*1240*/ 	.short	0x0101
        /*1242*/ 	.byte	0x3f
	.zero		1


	//   ....[47]....
        /*1244*/ 	.word	0x00026210
        /*1248*/ 	.word	0x00000007
        /*124c*/ 	.word	0x00000000
        /*1250*/ 	.short	0x010a
        /*1252*/ 	.byte	0x3f
	.zero		1


	//   ....[48]....
        /*1254*/ 	.word	0x00026310
        /*1258*/ 	.word	0x00000003
        /*125c*/ 	.word	0x00000000
        /*1260*/ 	.short	0x010a
        /*1262*/ 	.byte	0x3f
	.zero		1


	//   ....[49]....
        /*1264*/ 	.word	0x00026730
        /*1268*/ 	.word	0x0000000e
        /*126c*/ 	.word	0x00000000
        /*1270*/ 	.short	0x010a
        /*1272*/ 	.byte	0x3f
	.zero		1


	//   ....[50]....
        /*1274*/ 	.word	0x00026830
        /*1278*/ 	.word	0x00000006
        /*127c*/ 	.word	0x00000000
        /*1280*/ 	.short	0x010a
        /*1282*/ 	.byte	0x3f
	.zero		1


	//   ....[51]....
        /*1284*/ 	.word	0x00028370
        /*1288*/ 	.word	0x0000003a
        /*128c*/ 	.word	0x00000000
        /*1290*/ 	.short	0x0101
        /*1292*/ 	.byte	0x3f
	.zero		1


	//   ....[52]....
        /*1294*/ 	.word	0x00030850
        /*1298*/ 	.word	0x00000004
        /*129c*/ 	.word	0x00000000
        /*12a0*/ 	.short	0x0101
        /*12a2*/ 	.byte	0x3f
	.zero		1


	//   ....[53]....
        /*12a4*/ 	.word	0x00033c80
        /*12a8*/ 	.word	0x00000000
        /*12ac*/ 	.word	0x00000000
        /*12b0*/ 	.short	0x0101
        /*12b2*/ 	.byte	0x3f
	.zero		1


	//   ....[54]....
        /*12b4*/ 	.word	0x00034640
        /*12b8*/ 	.word	0x00000004
        /*12bc*/ 	.word	0x00000000
        /*12c0*/ 	.short	0x0101
        /*12c2*/ 	.byte	0x3f
	.zero		1


	//   ....[55]....
        /*12c4*/ 	.word	0x00038aa0
        /*12c8*/ 	.word	0x00000012
        /*12cc*/ 	.word	0x00038820
        /*12d0*/ 	.short	0x010a
        /*12d2*/ 	.byte	0x3f
	.zero		1


	//   ....[56]....
        /*12d4*/ 	.word	0x00038b70
        /*12d8*/ 	.word	0x00000006
        /*12dc*/ 	.word	0x000388a0
        /*12e0*/ 	.short	0x010a
        /*12e2*/ 	.byte	0x3f
	.zero		1


	//   ....[57]....
        /*12e4*/ 	.word	0x00038db0
        /*12e8*/ 	.word	0x00000006
        /*12ec*/ 	.word	0x000388c0
        /*12f0*/ 	.short	0x010a
        /*12f2*/ 	.byte	0x3f
	.zero		1


	//   ....[58]....
        /*12f4*/ 	.word	0x00039810
        /*12f8*/ 	.word	0x00000006
        /*12fc*/ 	.word	0x000388a0
        /*1300*/ 	.short	0x010a
        /*1302*/ 	.byte	0x3f
	.zero		1


	//   ....[59]....
        /*1304*/ 	.word	0x00039a40
        /*1308*/ 	.word	0x00000006
        /*130c*/ 	.word	0x000388c0
        /*1310*/ 	.short	0x010a
        /*1312*/ 	.byte	0x3f
	.zero		1


	//   ....[60]....
        /*1314*/ 	.word	0x0003b3a0
        /*1318*/ 	.word	0x00000000
        /*131c*/ 	.word	0x00038840
        /*1320*/ 	.short	0x010a
        /*1322*/ 	.byte	0x3f
	.zero		1


	//   ....[61]....
        /*1324*/ 	.word	0x0003bee0
        /*1328*/ 	.word	0x00000012
        /*132c*/ 	.word	0x00038800
        /*1330*/ 	.short	0x0107
        /*1332*/ 	.byte	0x3f
	.zero		1


	//   ....[62]....
        /*1334*/ 	.word	0x0003bf80
        /*1338*/ 	.word	0x00000012
        /*133c*/ 	.word	0x00038800
        /*1340*/ 	.short	0x0101
        /*1342*/ 	.byte	0x3f
	.zero		1


	//   ....[63]....
        /*1344*/ 	.word	0x0003cea0
        /*1348*/ 	.word	0x00000012
        /*134c*/ 	.word	0x00038810
        /*1350*/ 	.short	0x0107
        /*1352*/ 	.byte	0x3f
	.zero		1


	//   ....[64]....
        /*1354*/ 	.word	0x0003cfa0
        /*1358*/ 	.word	0x00000012
        /*135c*/ 	.word	0x00038810
        /*1360*/ 	.short	0x0101
        /*1362*/ 	.byte	0x3f
	.zero		1


	//   ....[65]....
        /*1364*/ 	.word	0x0003cfc0
        /*1368*/ 	.word	0x00000012
        /*136c*/ 	.word	0x00038820
        /*1370*/ 	.short	0x010a
        /*1372*/ 	.byte	0x3f
	.zero		1


	//   ....[66]....
        /*1374*/ 	.word	0x0003d0a0
        /*1378*/ 	.word	0x00000000
        /*137c*/ 	.word	0x00038860
        /*1380*/ 	.short	0x010a
        /*1382*/ 	.byte	0x3f
	.zero		1


	//   ....[67]....
        /*1384*/ 	.word	0x0003ddb0
        /*1388*/ 	.word	0x00000002
        /*138c*/ 	.word	0x00038840
        /*1390*/ 	.short	0x010a
        /*1392*/ 	.byte	0x3f
	.zero		1


	//   ....[68]....
        /*1394*/ 	.word	0x0003dff0
        /*1398*/ 	.word	0x00000002
        /*139c*/ 	.word	0x00038860
        /*13a0*/ 	.short	0x010a
        /*13a2*/ 	.byte	0x3f
	.zero		1


	//   ....[69]....
        /*13a4*/ 	.word	0x0003ebc0
        /*13a8*/ 	.word	0x00000003
        /*13ac*/ 	.word	0x00038840
        /*13b0*/ 	.short	0x010a
        /*13b2*/ 	.byte	0x3f
	.zero		1


	//   ....[70]....
        /*13b4*/ 	.word	0x0003edf0
        /*13b8*/ 	.word	0x00000003
        /*13bc*/ 	.word	0x00038860
        /*13c0*/ 	.short	0x010a
        /*13c2*/ 	.byte	0x3f
	.zero		1


	//   ....[71]....
        /*13c4*/ 	.word	0x0003f950
        /*13c8*/ 	.word	0x00000003
        /*13cc*/ 	.word	0x00038840
        /*13d0*/ 	.short	0x010a
        /*13d2*/ 	.byte	0x3f
	.zero		1


	//   ....[72]....
        /*13d4*/ 	.word	0x0003fb90
        /*13d8*/ 	.word	0x00000003
        /*13dc*/ 	.word	0x00038860
        /*13e0*/ 	.short	0x010a
        /*13e2*/ 	.byte	0x3f
	.zero		1


	//   ....[73]....
        /*13e4*/ 	.word	0x00041910
        /*13e8*/ 	.word	0x00000009
        /*13ec*/ 	.word	0x00038820
        /*13f0*/ 	.short	0x010a
        /*13f2*/ 	.byte	0x3f
	.zero		1


	//   ....[74]....
        /*13f4*/ 	.word	0x00041a70
        /*13f8*/ 	.word	0x00000005
        /*13fc*/ 	.word	0x00000000
        /*1400*/ 	.short	0x010a
        /*1402*/ 	.byte	0x3f
	.zero		1


	//   ....[75]....
        /*1404*/ 	.word	0x00041af0
        /*1408*/ 	.word	0x00000007
        /*140c*/ 	.word	0x00000000
        /*1410*/ 	.short	0x010a
        /*1412*/ 	.byte	0x3f
	.zero		1


	//   ....[76]....
        /*1414*/ 	.word	0x00041b30
        /*1418*/ 	.word	0x00000005
        /*141c*/ 	.word	0x00000000
        /*1420*/ 	.short	0x010a
        /*1422*/ 	.byte	0x3f
	.zero		1


	//   ....[77]....
        /*1424*/ 	.word	0x00041b60
        /*1428*/ 	.word	0x00000003
        /*142c*/ 	.word	0x00000000
        /*1430*/ 	.short	0x010a
        /*1432*/ 	.byte	0x3f
	.zero		1


	//   ....[78]....
        /*1434*/ 	.word	0x00041bc0
        /*1438*/ 	.word	0x0000002d
        /*143c*/ 	.word	0x00038890
        /*1440*/ 	.short	0x010a
        /*1442*/ 	.byte	0x3f
	.zero		1


	//   ....[79]....
        /*1444*/ 	.word	0x00041c10
        /*1448*/ 	.word	0x0000002d
        /*144c*/ 	.word	0x00038890
        /*1450*/ 	.short	0x010a
        /*1452*/ 	.byte	0x3f
	.zero		1


	//   ....[80]....
        /*1454*/ 	.word	0x00041c60
        /*1458*/ 	.word	0x0000002d
        /*145c*/ 	.word	0x00038890
        /*1460*/ 	.short	0x010a
        /*1462*/ 	.byte	0x3f
	.zero		1


	//   ....[81]....
        /*1464*/ 	.word	0x00041cb0
        /*1468*/ 	.word	0x0000002d
        /*146c*/ 	.word	0x000388b0
        /*1470*/ 	.short	0x010a
        /*1472*/ 	.byte	0x3f
	.zero		1


	//   ....[82]....
        /*1474*/ 	.word	0x00042090
        /*1478*/ 	.word	0x00000002
        /*147c*/ 	.word	0x00038800
        /*1480*/ 	.short	0x010a
        /*1482*/ 	.byte	0x3f
	.zero		1


	//   ....[83]....
        /*1484*/ 	.word	0x00042490
        /*1488*/ 	.word	0x00000002
        /*148c*/ 	.word	0x00038800
        /*1490*/ 	.short	0x010a
        /*1492*/ 	.byte	0x3f
	.zero		1


	//   ....[84]....
        /*1494*/ 	.word	0x000424e0
        /*1498*/ 	.word	0x00000003
        /*149c*/ 	.word	0x00000000
        /*14a0*/ 	.short	0x010a
        /*14a2*/ 	.byte	0x3f
	.zero		1


	//   ....[85]....
        /*14a4*/ 	.word	0x00042530
        /*14a8*/ 	.word	0x00000006
        /*14ac*/ 	.word	0x00000000
        /*14b0*/ 	.short	0x010a
        /*14b2*/ 	.byte	0x3f
	.zero		1


	//   ....[86]....
        /*14b4*/ 	.word	0x00042580
        /*14b8*/ 	.word	0x00000003
        /*14bc*/ 	.word	0x00000000
        /*14c0*/ 	.short	0x010a
        /*14c2*/ 	.byte	0x3f
	.zero		1


	//   ....[87]....
        /*14c4*/ 	.word	0x000425d0
        /*14c8*/ 	.word	0x00000006
        /*14cc*/ 	.word	0x00000000
        /*14d0*/ 	.short	0x010a
        /*14d2*/ 	.byte	0x3f
	.zero		1


	//   ....[88]....
        /*14d4*/ 	.word	0x00042620
        /*14d8*/ 	.word	0x00000003
        /*14dc*/ 	.word	0x00000000
        /*14e0*/ 	.short	0x010a
        /*14e2*/ 	.byte	0x3f
	.zero		1


	//   ....[89]....
        /*14e4*/ 	.word	0x00042670
        /*14e8*/ 	.word	0x00000006
        /*14ec*/ 	.word	0x00000000
        /*14f0*/ 	.short	0x010a
        /*14f2*/ 	.byte	0x3f
	.zero		1


	//   ....[90]....
        /*14f4*/ 	.word	0x00042810
        /*14f8*/ 	.word	0x00000012
        /*14fc*/ 	.word	0x00038820
        /*1500*/ 	.short	0x010a
        /*1502*/ 	.byte	0x3f
	.zero		1


	//   ....[91]....
        /*1504*/ 	.word	0x00042860
        /*1508*/ 	.word	0x00000006
        /*150c*/ 	.word	0x000388a0
        /*1510*/ 	.short	0x010a
        /*1512*/ 	.byte	0x3f
	.zero		1


	//   ....[92]....
        /*1514*/ 	.word	0x000428b0
        /*1518*/ 	.word	0x00000006
        /*151c*/ 	.word	0x000388c0
        /*1520*/ 	.short	0x010a
        /*1522*/ 	.byte	0x3f
	.zero		1


	//   ....[93]....
        /*1524*/ 	.word	0x00042900
        /*1528*/ 	.word	0x00000006
        /*152c*/ 	.word	0x000388a0
        /*1530*/ 	.short	0x010a
        /*1532*/ 	.byte	0x3f
	.zero		1


	//   ....[94]....
        /*1534*/ 	.word	0x00042950
        /*1538*/ 	.word	0x00000006
        /*153c*/ 	.word	0x000388c0
        /*1540*/ 	.short	0x010a
        /*1542*/ 	.byte	0x3f
	.zero		1


	//   ....[95]....
        /*1544*/ 	.word	0x00042af0
        /*1548*/ 	.word	0x00000000
        /*154c*/ 	.word	0x00038840
        /*1550*/ 	.short	0x010a
        /*1552*/ 	.byte	0x3f
	.zero		1


	//   ....[96]....
        /*1554*/ 	.word	0x00043bd0
        /*1558*/ 	.word	0x00000012
        /*155c*/ 	.word	0x00038820
        /*1560*/ 	.short	0x010a
        /*1562*/ 	.byte	0x3f
	.zero		1


	//   ....[97]....
        /*1564*/ 	.word	0x00043c20
        /*1568*/ 	.word	0x00000000
        /*156c*/ 	.word	0x00038860
        /*1570*/ 	.short	0x010a
        /*1572*/ 	.byte	0x3f
	.zero		1


	//   ....[98]....
        /*1574*/ 	.word	0x00043c70
        /*1578*/ 	.word	0x00000002
        /*157c*/ 	.word	0x00038840
        /*1580*/ 	.short	0x010a
        /*1582*/ 	.byte	0x3f
	.zero		1


	//   ....[99]....
        /*1584*/ 	.word	0x00043cc0
        /*1588*/ 	.word	0x00000002
        /*158c*/ 	.word	0x00038860
        /*1590*/ 	.short	0x010a
        /*1592*/ 	.byte	0x3f
	.zero		1


	//   ....[100]....
        /*1594*/ 	.word	0x00043d10
        /*1598*/ 	.word	0x00000003
        /*159c*/ 	.word	0x00038840
        /*15a0*/ 	.short	0x010a
        /*15a2*/ 	.byte	0x3f
	.zero		1


	//   ....[101]....
        /*15a4*/ 	.word	0x00043d60
        /*15a8*/ 	.word	0x00000003
        /*15ac*/ 	.word	0x00038860
        /*15b0*/ 	.short	0x010a
        /*15b2*/ 	.byte	0x3f
	.zero		1


	//   ....[102]....
        /*15b4*/ 	.word	0x00043db0
        /*15b8*/ 	.word	0x00000003
        /*15bc*/ 	.word	0x00038840
        /*15c0*/ 	.short	0x010a
        /*15c2*/ 	.byte	0x3f
	.zero		1


	//   ....[103]....
        /*15c4*/ 	.word	0x00043e00
        /*15c8*/ 	.word	0x00000003
        /*15cc*/ 	.word	0x00038860
        /*15d0*/ 	.short	0x010a
        /*15d2*/ 	.byte	0x3f
	.zero		1


	//   ....[104]....
        /*15d4*/ 	.word	0x00044980
        /*15d8*/ 	.word	0x00000009
        /*15dc*/ 	.word	0x00038820
        /*15e0*/ 	.short	0x010a
        /*15e2*/ 	.byte	0x3f
	.zero		1


	//   ....[105]....
        /*15e4*/ 	.word	0x00044b20
        /*15e8*/ 	.word	0x00000005
        /*15ec*/ 	.word	0x00000000
        /*15f0*/ 	.short	0x010a
        /*15f2*/ 	.byte	0x3f
	.zero		1


	//   ....[106]....
        /*15f4*/ 	.word	0x00044b70
        /*15f8*/ 	.word	0x00000007
        /*15fc*/ 	.word	0x00000000
        /*1600*/ 	.short	0x010a
        /*1602*/ 	.byte	0x3f
	.zero		1


	//   ....[107]....
        /*1604*/ 	.word	0x00044bc0
        /*1608*/ 	.word	0x00000005
        /*160c*/ 	.word	0x00000000
        /*1610*/ 	.short	0x010a
        /*1612*/ 	.byte	0x3f
	.zero		1


	//   ....[108]....
        /*1614*/ 	.word	0x00044de0
        /*1618*/ 	.word	0x00000005
        /*161c*/ 	.word	0x00000000
        /*1620*/ 	.short	0x010a
        /*1622*/ 	.byte	0x3f
	.zero		1


	//   ....[109]....
        /*1624*/ 	.word	0x00044f20
        /*1628*/ 	.word	0x0000000c
        /*162c*/ 	.word	0x00000000
        /*1630*/ 	.short	0x010a
        /*1632*/ 	.byte	0x3f
	.zero		1


	//   ....[110]....
        /*1634*/ 	.word	0x000454c0
        /*1638*/ 	.word	0x0000000c
        /*163c*/ 	.word	0x00038810
        /*1640*/ 	.short	0x010a
        /*1642*/ 	.byte	0x3f
	.zero		1


	//   ....[111]....
        /*1644*/ 	.word	0x00045640
        /*1648*/ 	.word	0x0000000e
        /*164c*/ 	.word	0x00000000
        /*1650*/ 	.short	0x010a
        /*1652*/ 	.byte	0x3f
	.zero		1


	//   ....[112]....
        /*1654*/ 	.word	0x00045780
        /*1658*/ 	.word	0x0000000c
        /*165c*/ 	.word	0x00000000
        /*1660*/ 	.short	0x010a
        /*1662*/ 	.byte	0x3f
	.zero		1


	//   ....[113]....
        /*1664*/ 	.word	0x00047ba0
        /*1668*/ 	.word	0x0000000c
        /*166c*/ 	.word	0x00000000
        /*1670*/ 	.short	0x0101
        /*1672*/ 	.byte	0x3f
	.zero		1


	//   ....[114]....
        /*1674*/ 	.word	0x00054200
        /*1678*/ 	.word	0x00000002
        /*167c*/ 	.word	0x00000000
        /*1680*/ 	.short	0x0101
        /*1682*/ 	.byte	0x3f
	.zero		1


	//   ....[115]....
        /*1684*/ 	.word	0x00054250
        /*1688*/ 	.word	0x0000000c
        /*168c*/ 	.word	0x00000000
        /*1690*/ 	.short	0x010a
        /*1692*/ 	.byte	0x3f
	.zero		1


	//   ....[116]....
        /*1694*/ 	.word	0x000542a0
        /*1698*/ 	.word	0x0000000c
        /*169c*/ 	.word	0x00038810
        /*16a0*/ 	.short	0x010a
        /*16a2*/ 	.byte	0x3f
	.zero		1


	//   ....[117]....
        /*16a4*/ 	.word	0x000542f0
        /*16a8*/ 	.word	0x0000000c
        /*16ac*/ 	.word	0x00000000
        /*16b0*/ 	.short	0x010a
        /*16b2*/ 	.byte	0x3f
	.zero		1


	//----- nvinfo : EIATTR_NUM_MBARRIERS
	.align		4
.L_474:
        /*16b4*/ 	.byte	0x03, 0x38
        /*16b6*/ 	.short	0x0017


	//----- nvinfo : EIATTR_EXIT_INSTR_OFFSETS
	.align		4
        /*16b8*/ 	.byte	0x04, 0x1c
        /*16ba*/ 	.short	(.L_476 - .L_475)


	//   ....[0]....
.L_475:
        /*16bc*/ 	.word	0x00041bb0


	//----- nvinfo : EIATTR_MAX_THREADS
	.align		4
.L_476:
        /*16c0*/ 	.byte	0x04, 0x05
        /*16c2*/ 	.short	(.L_478 - .L_477)
.L_477:
        /*16c4*/ 	.word	0x00000180
        /*16c8*/ 	.word	0x00000001
        /*16cc*/ 	.word	0x00000001


	//----- nvinfo : EIATTR_CRS_STACK_SIZE
	.align		4
.L_478:
        /*16d0*/ 	.byte	0x04, 0x1e
        /*16d2*/ 	.short	(.L_480 - .L_479)
.L_479:
        /*16d4*/ 	.word	0x00000000


	//----- nvinfo : EIATTR_CBANK_PARAM_SIZE
	.align		4
.L_480:
        /*16d8*/ 	.byte	0x03, 0x19
        /*16da*/ 	.short	0x0bf0


	//----- nvinfo : EIATTR_PARAM_CBANK
	.align		4
        /*16dc*/ 	.byte	0x04, 0x0a
        /*16de*/ 	.short	(.L_482 - .L_481)
	.align		4
.L_481:
        /*16e0*/ 	.word	index@(.nv.constant0._ZN7cutlass13device_kernelIN5flash11enable_sm90INS1_16FlashAttnFwdSm90INS1_25CollectiveMainloopFwdSm90ILi2EN4cute5tupleIJNS5_1CILi1EEES8_S8_EEENS6_IJNS7_ILi64EEESA_SA_EEELi512ENS_6half_tEfNS_4arch4Sm90ELb0ELb1ELb1ELb1ELb0ELb1ELb1ELb0ELb0ELb1ELb1ELb0EEENS1_21CollectiveEpilogueFwdINS6_IJSA_NS7_ILi512EEESA_EEES9_SC_SE_Li256ELb1ELb1ELb1ELb0EEENS1_36VarlenDynamicPersistentTileSchedulerILi64ELi64ELi256ELi128ELb1ELb1ELb1ELb1ELb0ELb1EEEEEEEEEvNT_6ParamsE)
        /*16e4*/ 	.short	0x0210
        /*16e6*/ 	.short	0x0bf0


	//----- nvinfo : EIATTR_SW_WAR
	.align		4
.L_482:
        /*16e8*/ 	.byte	0x04, 0x36
        /*16ea*/ 	.short	(.L_484 - .L_483)
.L_483:
        /*16ec*/ 	.word	0x00000008
.L_484:


//--------------------- .nv.info._ZN7cutlass13device_kernelIN5flash11enable_sm90INS1_16FlashAttnFwdSm90INS1_25CollectiveMainloopFwdSm90ILi2EN4cute5tupleIJNS5_1CILi1EEES8_S8_EEENS6_IJNS7_ILi64EEESA_SA_EEELi512ENS_6half_tEfNS_4arch4Sm90ELb1ELb0ELb1ELb0ELb0ELb0ELb0ELb0ELb0ELb1ELb1ELb0EEENS1_21CollectiveEpilogueFwdINS6_IJSA_NS7_ILi512EEESA_EEES9_SC_SE_Li256ELb0ELb1ELb1ELb0EEENS1_19SingleTileSchedulerILb0ELb1ELb1ELi64EEEEEEEEEvNT_6ParamsE --------------------------
	.section	.nv.info._ZN7cutlass13device_kernelIN5flash11enable_sm90INS1_16FlashAttnFwdSm90INS1_25CollectiveMainloopFwdSm90ILi2EN4cute5tupleIJNS5_1CILi1EEES8_S8_EEENS6_IJNS7_ILi64EEESA_SA_EEELi512ENS_6half_tEfNS_4arch4Sm90ELb1ELb0ELb1ELb0ELb0ELb0ELb0ELb0ELb0ELb1ELb1ELb0EEENS1_21CollectiveEpilogueFwdINS6_IJSA_NS7_ILi512EEESA_EEES9_SC_SE_Li256ELb0ELb1ELb1ELb0EEENS1_19SingleTileSchedulerILb0ELb1ELb1ELi64EEEEEEEEEvNT_6ParamsE,"",@"SHT_CUDA_INFO"
	.sectionflags	@""
	.align	4


	//----- nvinfo : EIATTR_CUDA_API_VERSION
	.align		4
        /*0000*/ 	.byte	0x04, 0x37
        /*0002*/ 	.short	(.L_486 - .L_485)
.L_485:
        /*0004*/ 	.word	0x00000082


	//----- nvinfo : EIATTR_KPARAM_INFO
	.align		4
.L_486:
        /*0008*/ 	.byte	0x04, 0x17
        /*000a*/ 	.short	(.L_488 - .L_487)
.L_487:
        /*000c*/ 	.word	0x00000000
        /*0010*/ 	.short	0x0000
        /*0012*/ 	.short	0x0070
        /*0014*/ 	.byte	0x00, 0xf0, 0x01, 0x28


	//----- nvinfo : EIATTR_SPARSE_MMA_MASK
	.align		4
.L_488:
        /*0018*/ 	.byte	0x03, 0x50
        /*001a*/ 	.short	0x0000


	//----- nvinfo : EIATTR_MAXREG_COUNT
	.align		4
        /*001c*/ 	.byte	0x03, 0x1b
        /*001e*/ 	.short	0x00a8


	//----- nvinfo : EIATTR_NUM_BARRIERS
	.align		4
        /*0020*/ 	.byte	0x02, 0x4c
        /*0022*/ 	.byte	0x10
	.zero		1


	//----- nvinfo : EIATTR_EXTERNS
	.align		4
        /*0024*/ 	.byte	0x04, 0x0f
        /*0026*/ 	.short	(.L_490 - .L_489)


	//   ....[0]....
	.align		4
.L_489:
        /*0028*/ 	.word	index@(__assertfail)


	//----- nvinfo : EIATTR_ANNOTATIONS
	.align		4
.L_490:
        /*002c*/ 	.byte	0x04, 0x55
        /*002e*/ 	.short	(.L_492 - .L_491)


	//   ....[0]....
.L_491:
        /*0030*/ 	.word	0x00000001
        /*0034*/ 	.byte	0x80, 0xcd, 0x00, 0x00, 0x01, 0x00, 0x00, 0x00, 0x00, 0xd2, 0x00, 0x00, 0x01, 0x00, 0x00, 0x00
        /*0044*/ 	.byte	0x50, 0xd2, 0x00, 0x00, 0x01, 0x00, 0x00, 0x00, 0x30, 0xd4, 0x00, 0x00, 0x01, 0x00, 0x00, 0x00
        /*0054*/ 	.byte	0x20, 0xd5, 0x00, 0x00, 0x01, 0x00, 0x00, 0x00, 0x20, 0xdf, 0x00, 0x00, 0x01, 0x00, 0x00, 0x00
        /*0064*/ 	.byte	0x10, 0xe6, 0x00, 0x00, 0x01, 0x00, 0x00, 0x00, 0x40, 0xe8, 0x00, 0x00, 0x01, 0x00, 0x00, 0x00
        /*0074*/ 	.byte	0xc0, 0xf3, 0x00, 0x00, 0x01, 0x00, 0x00, 0x00, 0x90, 0xff, 0x00, 0x00


	//----- nvinfo : EIATTR_MERCURY_ISA_VERSION
	.align		4
.L_492:
        /*0080*/ 	.byte	0x03, 0x5f
        /*0082*/ 	.short	0x0101


	//----- nvinfo : EIATTR_INT_WARP_WIDE_INSTR_OFFSETS
	.align		4
        /*0084*/ 	.byte	0x04, 0x31
        /*0086*/ 	.short	(.L_494 - .L_493)


	//   ....[0]....
.L_493:
        /*0088*/ 	.word	0x00000130


	//   ....[1]....
        /*008c*/ 	.word	0x00000170


	//   ....[2]....
        /*0090*/ 	.word	0x000001e0


	//----- nvinfo : EIATTR_COOP_GROUP_MASK_REGIDS
	.align		4
.L_494:
        /*0094*/ 	.byte	0x04, 0x29
        /*0096*/ 	.short	(.L_496 - .L_495)


	//   ....[0]....
.L_495:
        /*0098*/ 	.word	0xffffffff


	//   ....[1]....
        /*009c*/ 	.word	0xffffffff


	//   ....[2]....
        /*00a0*/ 	.word	0xffffffff


	//   ....[3]....
        /*00a4*/ 	.word	0xffffffff


	//   ....[4]....
        /*00a8*/ 	.word	0xffffffff


	//   ....[5]....
        /*00ac*/ 	.word	0xffffffff


	//   ....[6]....
        /*00b0*/ 	.word	0xffffffff


	//   ....[7]....
        /*00b4*/ 	.word	0xffffffff


	//   ....[8]....
        /*00b8*/ 	.word	0xffffffff


	//   ....[9]....
        /*00bc*/ 	.word	0xffffffff


	//   ....[10]....
        /*00c0*/ 	.word	0xffffffff


	//   ....[11]....
        /*00c4*/ 	.word	0xffffffff


	//   ....[12]....
        /*00c8*/ 	.word	0xffffffff


	//   ....[13]....
        /*00cc*/ 	.word	0xffffffff


	//   ....[14]....
        /*00d0*/ 	.word	0xffffffff


	//   ....[15]....
        /*00d4*/ 	.word	0xffffffff


	//   ....[16]....
        /*00d8*/ 	.word	0xffffffff


	//   ....[17]....
        /*00dc*/ 	.word	0xffffffff


	//   ....[18]....
        /*00e0*/ 	.word	0xffffffff


	//   ....[19]....
        /*00e4*/ 	.word	0xffffffff


	//   ....[20]....
        /*00e8*/ 	.word	0xffffffff


	//   ....[21]....
        /*00ec*/ 	.word	0xffffffff


	//   ....[22]....
        /*00f0*/ 	.word	0xffffffff


	//   ....[23]....
        /*00f4*/ 	.word	0xffffffff


	//   ....[24]....
        /*00f8*/ 	.word	0xffffffff


	//   ....[25]....
        /*00fc*/ 	.word	0xffffffff


	//   ....[26]....
        /*0100*/ 	.word	0xffffffff


	//   ....[27]....
        /*0104*/ 	.word	0xffffffff


	//   ....[28]....
        /*0108*/ 	.word	0xffffffff


	//   ....[29]....
        /*010c*/ 	.word	0xffffffff


	//   ....[30]....
        /*0110*/ 	.word	0xffffffff


	//   ....[31]....
        /*0114*/ 	.word	0xffffffff


	//   ....[32]....
        /*0118*/ 	.word	0xffffffff


	//   ....[33]....
        /*011c*/ 	.word	0xffffffff


	//   ....[34]....
        /*0120*/ 	.word	0xffffffff


	//   ....[35]....
        /*0124*/ 	.word	0xffffffff


	//   ....[36]....
        /*0128*/ 	.word	0xffffffff


	//   ....[37]....
        /*012c*/ 	.word	0xffffffff


	//   ....[38]....
        /*0130*/ 	.word	0xffffffff


	//   ....[39]....
        /*0134*/ 	.word	0xffffffff


	//   ....[40]....
        /*0138*/ 	.word	0xffffffff


	//   ....[41]....
        /*013c*/ 	.word	0xffffffff


	//   ....[42]....
        /*0140*/ 	.word	0xffffffff


	//   ....[43]....
        /*0144*/ 	.word	0xffffffff


	//   ....[44]....
        /*0148*/ 	.word	0xffffffff


	//   ....[45]....
        /*014c*/ 	.word	0xffffffff


	//   ....[46]....
        /*0150*/ 	.word	0xffffffff


	//   ....[47]....
        /*0154*/ 	.word	0xffffffff


	//   ....[48]....
        /*0158*/ 	.word	0xffffffff


	//   ....[49]....
        /*015c*/ 	.word	0xffffffff


	//   ....[50]....
        /*0160*/ 	.word	0xffffffff


	//   ....[51]....
        /*0164*/ 	.word	0xffffffff


	//   ....[52]....
        /*0168*/ 	.word	0x0500000f


	//   ....[53]....
        /*016c*/ 	.word	0x0500000f


	//   ....[54]....
        /*0170*/ 	.word	0x0500000f


	//   ....[55]....
        /*0174*/ 	.word	0x0500000f


	//   ....[56]....
        /*0178*/ 	.word	0x0500000f


	//   ....[57]....
        /*017c*/ 	.word	0x0500000f


	//   ....[58]....
        /*0180*/ 	.word	0x0500000f


	//   ....[59]....
        /*0184*/ 	.word	0x0500000f


	//   ....[60]....
        /*0188*/ 	.word	0x0500000f


	//   ....[61]....
        /*018c*/ 	.word	0x0500000f


	//----- nvinfo : EIATTR_COOP_GROUP_INSTR_OFFSETS
	.align		4
.L_496:
        /*0190*/ 	.byte	0x04, 0x28
        /*0192*/ 	.short	(.L_498 - .L_497)


	//   ....[0]....
.L_497:
        /*0194*/ 	.word	0x00000060


	//   ....[1]....
        /*0198*/ 	.word	0x00000140


	//   ....[2]....
        /*019c*/ 	.word	0x00000190


	//   ....[3]....
        /*01a0*/ 	.word	0x00000380


	//   ....[4]....
        /*01a4*/ 	.word	0x000004e0


	//   ....[5]....
        /*01a8*/ 	.word	0x00000600


	//   ....[6]....
        /*01ac*/ 	.word	0x00000760


	//   ....[7]....
        /*01b0*/ 	.word	0x000013c0


	//   ....[8]....
        /*01b4*/ 	.word	0x00003530


	//   ....[9]....
        /*01b8*/ 	.word	0x00003c80


	//   ....[10]....
        /*01bc*/ 	.word	0x00003cb0


	//   ....[11]....
        /*01c0*/ 	.word	0x00004420


	//   ....[12]....
        /*01c4*/ 	.word	0x00004490


	//   ....[13]....
        /*01c8*/ 	.word	0x00004930


	//   ....[14]....
        /*01cc*/ 	.word	0x000049a0


	//   ....[15]....
        /*01d0*/ 	.word	0x00005590


	//   ....[16]....
        /*01d4*/ 	.word	0x00005870


	//   ....[17]....
        /*01d8*/ 	.word	0x00005f70


	//   ....[18]....
        /*01dc*/ 	.word	0x00005fa0


	//   ....[19]....
        /*01e0*/ 	.word	0x00006040


	//   ....[20]....
        /*01e4*/ 	.word	0x00006500


	//   ....[21]....
        /*01e8*/ 	.word	0x00006570


	//   ....[22]....
        /*01ec*/ 	.word	0x000077b0


	//   ....[23]....
        /*01f0*/ 	.word	0x00007ef0


	//   ....[24]....
        /*01f4*/ 	.word	0x00007f70


	//   ....[25]....
        /*01f8*/ 	.word	0x000082a0


	//   ....[26]....
        /*01fc*/ 	.word	0x00008460


	//   ....[27]....
        /*0200*/ 	.word	0x000094a0


	//   ....[28]....
        /*0204*/ 	.word	0x000094e0


	//   ....[29]....
        /*0208*/ 	.word	0x00009530


	//   ....[30]....
        /*020c*/ 	.word	0x00009560


	//   ....[31]....
        /*0210*/ 	.word	0x000095c0


	//   ....[32]....
        /*0214*/ 	.word	0x0000a070


	//   ....[33]....
        /*0218*/ 	.word	0x0000a530


	//   ....[34]....
        /*021c*/ 	.word	0x0000a560


	//   ....[35]....
        /*0220*/ 	.word	0x0000a580


	//   ....[36]....
        /*0224*/ 	.word	0x0000a5b0


	//   ....[37]....
        /*0228*/ 	.word	0x0000aa40


	//   ....[38]....
        /*022c*/ 	.word	0x0000aa60


	//   ....[39]....
        /*0230*/ 	.word	0x0000b6b0


	//   ....[40]....
        /*0234*/ 	.word	0x0000b6d0


	//   ....[41]....
        /*0238*/ 	.word	0x0000c720


	//   ....[42]....
        /*023c*/ 	.word	0x0000d240


	//   ....[43]....
        /*0240*/ 	.word	0x0000daf0


	//   ....[44]....
        /*0244*/ 	.word	0x0000db20


	//   ....[45]....
        /*0248*/ 	.word	0x0000dba0


	//   ....[46]....
        /*024c*/ 	.word	0x0000dbd0


	//   ....[47]....
        /*0250*/ 	.word	0x0000dc30


	//   ....[48]....
        /*0254*/ 	.word	0x0000dc60


	//   ....[49]....
        /*0258*/ 	.word	0x0000dc80


	//   ....[50]....
        /*025c*/ 	.word	0x0000dcc0


	//   ....[51]....
        /*0260*/ 	.word	0x00010bb0


	//   ....[52]....
        /*0264*/ 	.word	0x000111a0


	//   ....[53]....
        /*0268*/ 	.word	0x00011310


	//   ....[54]....
        /*026c*/ 	.word	0x00011370


	//   ....[55]....
        /*0270*/ 	.word	0x00011430


	//   ....[56]....
        /*0274*/ 	.word	0x000114f0


	//   ....[57]....
        /*0278*/ 	.word	0x00011570


	//   ....[58]....
        /*027c*/ 	.word	0x00011620


	//   ....[59]....
        /*0280*/ 	.word	0x000116a0


	//   ....[60]....
        /*0284*/ 	.word	0x00011730


	//   ....[61]....
        /*0288*/ 	.word	0x00011b40


	//----- nvinfo : EIATTR_REG_RECONFIG
	.align		4
.L_498:
        /*028c*/ 	.byte	0x01, 0x54
	.zero		2


	//----- nvinfo : EIATTR_SYSCALL_OFFSETS
	.align		4
        /*0290*/ 	.byte	0x04, 0x46
        /*0292*/ 	.short	(.L_500 - .L_499)


	//   ....[0]....
.L_499:
        /*0294*/ 	.word	0x00003710


	//   ....[1]....
        /*0298*/ 	.word	0x0000cf00


	//   ....[2]....
        /*029c*/ 	.word	0x0000d040


	//   ....[3]....
        /*02a0*/ 	.word	0x0000d130


	//   ....[4]....
        /*02a4*/ 	.word	0x0000d780


	//----- nvinfo : EIATTR_MBARRIER_INSTR_OFFSETS
	.align		4
.L_500:
        /*02a8*/ 	.byte	0x04, 0x39
        /*02aa*/ 	.short	(.L_502 - .L_501)


	//   ....[0]....
.L_501:
        /*02ac*/ 	.word	0x00000270
        /*02b0*/ 	.word	0x000000ff
        /*02b4*/ 	.word	0x00028c00
        /*02b8*/ 	.short	0x0100
        /*02ba*/ 	.byte	0x08
	.zero		1


	//   ....[1]....
        /*02bc*/ 	.word	0x00000280
        /*02c0*/ 	.word	0x000000ff
        /*02c4*/ 	.word	0x00028c20
        /*02c8*/ 	.short	0x0100
        /*02ca*/ 	.byte	0x08
	.zero		1


	//   ....[2]....
        /*02cc*/ 	.word	0x00000330
        /*02d0*/ 	.word	0x000000ff
        /*02d4*/ 	.word	0x00028c30
        /*02d8*/ 	.short	0x0100
        /*02da*/ 	.byte	0x06
	.zero		1


	//   ....[3]....
        /*02dc*/ 	.word	0x00000340
        /*02e0*/ 	.word	0x000000ff
        /*02e4*/ 	.word	0x00028c40
        /*02e8*/ 	.short	0x0100
        /*02ea*/ 	.byte	0x06
	.zero		1


	//   ....[4]....
        /*02ec*/ 	.word	0x00000350
        /*02f0*/ 	.word	0x000000ff
        /*02f4*/ 	.word	0x00028c38
        /*02f8*/ 	.short	0x0100
        /*02fa*/ 	.byte	0x06
	.zero		1


	//   ....[5]....
        /*02fc*/ 	.word	0x00000360
        /*0300*/ 	.word	0x000000ff
        /*0304*/ 	.word	0x00028c48
        /*0308*/ 	.short	0x0100
        /*030a*/ 	.byte	0x06
	.zero		1


	//   ....[6]....
        /*030c*/ 	.word	0x00000490
        /*0310*/ 	.word	0x000000ff
        /*0314*/ 	.word	0x00028c50
        /*0318*/ 	.short	0x0100
        /*031a*/ 	.byte	0x08
	.zero		1


	//   ....[7]....
        /*031c*/ 	.word	0x000004a0
        /*0320*/ 	.word	0x000000ff
        /*0324*/ 	.word	0x00028c60
        /*0328*/ 	.short	0x0100
        /*032a*/ 	.byte	0x08
	.zero		1


	//   ....[8]....
        /*032c*/ 	.word	0x000004b0
        /*0330*/ 	.word	0x000000ff
        /*0334*/ 	.word	0x00028c58
        /*0338*/ 	.short	0x0100
        /*033a*/ 	.byte	0x08
	.zero		1


	//   ....[9]....
        /*033c*/ 	.word	0x000004c0
        /*0340*/ 	.word	0x000000ff
        /*0344*/ 	.word	0x00028c68
        /*0348*/ 	.short	0x0100
        /*034a*/ 	.byte	0x08
	.zero		1


	//   ....[10]....
        /*034c*/ 	.word	0x000005b0
        /*0350*/ 	.word	0x000000ff
        /*0354*/ 	.word	0x00028c70
        /*0358*/ 	.short	0x0100
        /*035a*/ 	.byte	0x06
	.zero		1


	//   ....[11]....
        /*035c*/ 	.word	0x000005c0
        /*0360*/ 	.word	0x000000ff
        /*0364*/ 	.word	0x00028c80
        /*0368*/ 	.short	0x0100
        /*036a*/ 	.byte	0x06
	.zero		1


	//   ....[12]....
        /*036c*/ 	.word	0x000005d0
        /*0370*/ 	.word	0x000000ff
        /*0374*/ 	.word	0x00028c78
        /*0378*/ 	.short	0x0100
        /*037a*/ 	.byte	0x06
	.zero		1


	//   ....[13]....
        /*037c*/ 	.word	0x000005e0
        /*0380*/ 	.word	0x000000ff
        /*0384*/ 	.word	0x00028c88
        /*0388*/ 	.short	0x0100
        /*038a*/ 	.byte	0x06
	.zero		1


	//   ....[14]....
        /*038c*/ 	.word	0x00000710
        /*0390*/ 	.word	0x000000ff
        /*0394*/ 	.word	0x00028c90
        /*0398*/ 	.short	0x0100
        /*039a*/ 	.byte	0x08
	.zero		1


	//   ....[15]....
        /*039c*/ 	.word	0x00000720
        /*03a0*/ 	.word	0x000000ff
        /*03a4*/ 	.word	0x00028ca0
        /*03a8*/ 	.short	0x0100
        /*03aa*/ 	.byte	0x08
	.zero		1


	//   ....[16]....
        /*03ac*/ 	.word	0x00000730
        /*03b0*/ 	.word	0x000000ff
        /*03b4*/ 	.word	0x00028c98
        /*03b8*/ 	.short	0x0100
        /*03ba*/ 	.byte	0x08
	.zero		1


	//   ....[17]....
        /*03bc*/ 	.word	0x00000740
        /*03c0*/ 	.word	0x000000ff
        /*03c4*/ 	.word	0x00028ca8
        /*03c8*/ 	.short	0x0100
        /*03ca*/ 	.byte	0x08
	.zero		1


	//   ....[18]....
        /*03cc*/ 	.word	0x00000870
        /*03d0*/ 	.word	0x000000ff
        /*03d4*/ 	.word	0x00028cb0
        /*03d8*/ 	.short	0x0100
        /*03da*/ 	.byte	0x08
	.zero		1


	//   ....[19]....
        /*03dc*/ 	.word	0x00000880
        /*03e0*/ 	.word	0x000000ff
        /*03e4*/ 	.word	0x00028cc0
        /*03e8*/ 	.short	0x0100
        /*03ea*/ 	.byte	0x08
	.zero		1


	//   ....[20]....
        /*03ec*/ 	.word	0x00000890
        /*03f0*/ 	.word	0x000000ff
        /*03f4*/ 	.word	0x00028cb8
        /*03f8*/ 	.short	0x0100
        /*03fa*/ 	.byte	0x08
	.zero		1


	//   ....[21]....
        /*03fc*/ 	.word	0x000008a0
        /*0400*/ 	.word	0x000000ff
        /*0404*/ 	.word	0x00028cc8
        /*0408*/ 	.short	0x0100
        /*040a*/ 	.byte	0x08
	.zero		1


	//   ....[22]....
        /*040c*/ 	.word	0x00001580
        /*0410*/ 	.word	0x000000ff
        /*0414*/ 	.word	0x00028c50
        /*0418*/ 	.short	0x010a
        /*041a*/ 	.byte	0x05
	.zero		1


	//   ....[23]....
        /*041c*/ 	.word	0x00001870
        /*0420*/ 	.word	0x00000002
        /*0424*/ 	.word	0x00000000
        /*0428*/ 	.short	0x0101
        /*042a*/ 	.byte	0x3f
	.zero		1


	//   ....[24]....
        /*042c*/ 	.word	0x000021c0
        /*0430*/ 	.word	0x000000ff
        /*0434*/ 	.word	0x00028c50
        /*0438*/ 	.short	0x010a
        /*043a*/ 	.byte	0x07
	.zero		1


	//   ....[25]....
        /*043c*/ 	.word	0x00002200
        /*0440*/ 	.word	0x000000ff
        /*0444*/ 	.word	0x00028c50
        /*0448*/ 	.short	0x010a
        /*044a*/ 	.byte	0x07
	.zero		1


	//   ....[26]....
        /*044c*/ 	.word	0x000023d0
        /*0450*/ 	.word	0x00000002
        /*0454*/ 	.word	0x00000000
        /*0458*/ 	.short	0x0101
        /*045a*/ 	.byte	0x3f
	.zero		1


	//   ....[27]....
        /*045c*/ 	.word	0x00003740
        /*0460*/ 	.word	0x000000ff
        /*0464*/ 	.word	0x00028c00
        /*0468*/ 	.short	0x010a
        /*046a*/ 	.byte	0x27
	.zero		1


	//   ....[28]....
        /*046c*/ 	.word	0x000038d0
        /*0470*/ 	.word	0x000000ff
        /*0474*/ 	.word	0x00028c30
        /*0478*/ 	.short	0x010a
        /*047a*/ 	.byte	0x27
	.zero		1


	//   ....[29]....
        /*047c*/ 	.word	0x00003940
        /*0480*/ 	.word	0x000000ff
        /*0484*/ 	.word	0x00028c30
        /*0488*/ 	.short	0x010a
        /*048a*/ 	.byte	0x27
	.zero		1


	//   ....[30]....
        /*048c*/ 	.word	0x00004e10
        /*0490*/ 	.word	0x00000005
        /*0494*/ 	.word	0x00000000
        /*0498*/ 	.short	0x0101
        /*049a*/ 	.byte	0x3f
	.zero		1


	//   ....[31]....
        /*049c*/ 	.word	0x000051f0
        /*04a0*/ 	.word	0x000000ff
        /*04a4*/ 	.word	0x00028c50
        /*04a8*/ 	.short	0x010a
        /*04aa*/ 	.byte	0x27
	.zero		1


	//   ....[32]....
        /*04ac*/ 	.word	0x00005230
        /*04b0*/ 	.word	0x000000ff
        /*04b4*/ 	.word	0x00028c50
        /*04b8*/ 	.short	0x010a
        /*04ba*/ 	.byte	0x27
	.zero		1


	//   ....[33]....
        /*04bc*/ 	.word	0x000055b0
        /*04c0*/ 	.word	0x0000000e
        /*04c4*/ 	.word	0x00000000
        /*04c8*/ 	.short	0x0101
        /*04ca*/ 	.byte	0x3f
	.zero		1


	//   ....[34]....
        /*04cc*/ 	.word	0x000056f0
        /*04d0*/ 	.word	0x000000ff
        /*04d4*/ 	.word	0x00028c30
        /*04d8*/ 	.short	0x010a
        /*04da*/ 	.byte	0x1e
	.zero		1


	//   ....[35]....
        /*04dc*/ 	.word	0x00005730
        /*04e0*/ 	.word	0x000000ff
        /*04e4*/ 	.word	0x00028c30
        /*04e8*/ 	.short	0x010a
        /*04ea*/ 	.byte	0x1e
	.zero		1


	//   ....[36]....
        /*04ec*/ 	.word	0x00006770
        /*04f0*/ 	.word	0x00000098
        /*04f4*/ 	.word	0x00000000
        /*04f8*/ 	.short	0x0101
        /*04fa*/ 	.byte	0x3f
	.zero		1


	//   ....[37]....
        /*04fc*/ 	.word	0x000074f0
        /*0500*/ 	.word	0x000000ff
        /*0504*/ 	.word	0x00028c50
        /*0508*/ 	.short	0x010a
        /*050a*/ 	.byte	0x1e
	.zero		1


	//   ....[38]....
        /*050c*/ 	.word	0x00007530
        /*0510*/ 	.word	0x000000ff
        /*0514*/ 	.word	0x00028c50
        /*0518*/ 	.short	0x010a
        /*051a*/ 	.byte	0x1e
	.zero		1


	//   ....[39]....
        /*051c*/ 	.word	0x000077d0
        /*0520*/ 	.word	0x0000000e
        /*0524*/ 	.word	0x00000000
        /*0528*/ 	.short	0x0101
        /*052a*/ 	.byte	0x3f
	.zero		1


	//   ....[40]....
        /*052c*/ 	.word	0x00007920
        /*0530*/ 	.word	0x000000ff
        /*0534*/ 	.word	0x00028c30
        /*0538*/ 	.short	0x010a
        /*053a*/ 	.byte	0x1a
	.zero		1


	//   ....[41]....
        /*053c*/ 	.word	0x00007960
        /*0540*/ 	.word	0x000000ff
        /*0544*/ 	.word	0x00028c30
        /*0548*/ 	.short	0x010a
        /*054a*/ 	.byte	0x1a
	.zero		1


	//   ....[42]....
        /*054c*/ 	.word	0x000086d0
        /*0550*/ 	.word	0x00000098
        /*0554*/ 	.word	0x00000000
        /*0558*/ 	.short	0x0101
        /*055a*/ 	.byte	0x3f
	.zero		1


	//   ....[43]....
        /*055c*/ 	.word	0x000091d0
        /*0560*/ 	.word	0x000000ff
        /*0564*/ 	.word	0x00028c50
        /*0568*/ 	.short	0x010a
        /*056a*/ 	.byte	0x1a
	.zero		1


	//   ....[44]....
        /*056c*/ 	.word	0x00009210
        /*0570*/ 	.word	0x000000ff
        /*0574*/ 	.word	0x00028c50
        /*0578*/ 	.short	0x010a
        /*057a*/ 	.byte	0x1a
	.zero		1


	//   ....[45]....
        /*057c*/ 	.word	0x000094c0
        /*0580*/ 	.word	0x0000000b
        /*0584*/ 	.word	0x00000000
        /*0588*/ 	.short	0x0101
        /*058a*/ 	.byte	0x3f
	.zero		1


	//   ....[46]....
        /*058c*/ 	.word	0x0000a030
        /*0590*/ 	.word	0x000000ff
        /*0594*/ 	.word	0x00000000
        /*0598*/ 	.short	0x0101
        /*059a*/ 	.byte	0x04
	.zero		1


	//   ....[47]....
        /*059c*/ 	.word	0x0000d470
        /*05a0*/ 	.word	0x000000ff
        /*05a4*/ 	.word	0x00028c40
        /*05a8*/ 	.short	0x010a
        /*05aa*/ 	.byte	0x26
	.zero		1


	//   ....[48]....
        /*05ac*/ 	.word	0x0000dd90
        /*05b0*/ 	.word	0x000000ff
        /*05b4*/ 	.word	0x00028c00
        /*05b8*/ 	.short	0x0107
        /*05ba*/ 	.byte	0x26
	.zero		1


	//   ....[49]....
        /*05bc*/ 	.word	0x0000ddd0
        /*05c0*/ 	.word	0x000000ff
        /*05c4*/ 	.word	0x00028c00
        /*05c8*/ 	.short	0x0101
        /*05ca*/ 	.byte	0x26
	.zero		1


	//   ....[50]....
        /*05cc*/ 	.word	0x0000dde0
        /*05d0*/ 	.word	0x000000ff
        /*05d4*/ 	.word	0x00028c20
        /*05d8*/ 	.short	0x010a
        /*05da*/ 	.byte	0x26
	.zero		1


	//   ....[51]....
        /*05dc*/ 	.word	0x0000de40
        /*05e0*/ 	.word	0x000000ff
        /*05e4*/ 	.word	0x00028c60
        /*05e8*/ 	.short	0x010a
        /*05ea*/ 	.byte	0x26
	.zero		1


	//   ....[52]....
        /*05ec*/ 	.word	0x0000ea00
        /*05f0*/ 	.word	0x000000ff
        /*05f4*/ 	.word	0x00028c48
        /*05f8*/ 	.short	0x010a
        /*05fa*/ 	.byte	0x26
	.zero		1


	//   ....[53]....
        /*05fc*/ 	.word	0x0000ebd0
        /*0600*/ 	.word	0x000000ff
        /*0604*/ 	.word	0x00028c68
        /*0608*/ 	.short	0x010a
        /*060a*/ 	.byte	0x26
	.zero		1


	//   ....[54]....
        /*060c*/ 	.word	0x0000f580
        /*0610*/ 	.word	0x000000ff
        /*0614*/ 	.word	0x00028c40
        /*0618*/ 	.short	0x010a
        /*061a*/ 	.byte	0x26
	.zero		1


	//   ....[55]....
        /*061c*/ 	.word	0x0000f760
        /*0620*/ 	.word	0x000000ff
        /*0624*/ 	.word	0x00028c60
        /*0628*/ 	.short	0x010a
        /*062a*/ 	.byte	0x26
	.zero		1


	//   ....[56]....
        /*062c*/ 	.word	0x00010140
        /*0630*/ 	.word	0x000000ff
        /*0634*/ 	.word	0x00028c48
        /*0638*/ 	.short	0x010a
        /*063a*/ 	.byte	0x26
	.zero		1


	//   ....[57]....
        /*063c*/ 	.word	0x00010320
        /*0640*/ 	.word	0x000000ff
        /*0644*/ 	.word	0x00028c68
        /*0648*/ 	.short	0x010a
        /*064a*/ 	.byte	0x26
	.zero		1


	//   ....[58]....
        /*064c*/ 	.word	0x00010b40
        /*0650*/ 	.word	0x00000002
        /*0654*/ 	.word	0x00028c20
        /*0658*/ 	.short	0x010a
        /*065a*/ 	.byte	0x3f
	.zero		1


	//   ....[59]....
        /*065c*/ 	.word	0x00010cc0
        /*0660*/ 	.word	0x00000007
        /*0664*/ 	.word	0x00000000
        /*0668*/ 	.short	0x010a
        /*066a*/ 	.byte	0x3f
	.zero		1


	//   ....[60]....
        /*066c*/ 	.word	0x00010d30
        /*0670*/ 	.word	0x00000005
        /*0674*/ 	.word	0x00000000
        /*0678*/ 	.short	0x010a
        /*067a*/ 	.byte	0x3f
	.zero		1


	//   ....[61]....
        /*067c*/ 	.word	0x00010d90
        /*0680*/ 	.word	0x00000005
        /*0684*/ 	.word	0x00000000
        /*0688*/ 	.short	0x010a
        /*068a*/ 	.byte	0x3f
	.zero		1


	//   ....[62]....
        /*068c*/ 	.word	0x00010dc0
        /*0690*/ 	.word	0x00000003
        /*0694*/ 	.word	0x00000000
        /*0698*/ 	.short	0x010a
        /*069a*/ 	.byte	0x3f
	.zero		1


	//   ....[63]....
        /*069c*/ 	.word	0x00010e30
        /*06a0*/ 	.word	0x00000005
        /*06a4*/ 	.word	0x00028c50
        /*06a8*/ 	.short	0x010a
        /*06aa*/ 	.byte	0x3f
	.zero		1


	//   ....[64]....
        /*06ac*/ 	.word	0x00010e90
        /*06b0*/ 	.word	0x00000005
        /*06b4*/ 	.word	0x00028c50
        /*06b8*/ 	.short	0x010a
        /*06ba*/ 	.byte	0x3f
	.zero		1


	//   ....[65]....
        /*06bc*/ 	.word	0x00010ef0
        /*06c0*/ 	.word	0x00000000
        /*06c4*/ 	.word	0x00028c00
        /*06c8*/ 	.short	0x010a
        /*06ca*/ 	.byte	0x3f
	.zero		1


	//   ....[66]....
        /*06cc*/ 	.word	0x00010f50
        /*06d0*/ 	.word	0x00000004
        /*06d4*/ 	.word	0x00028c30
        /*06d8*/ 	.short	0x010a
        /*06da*/ 	.byte	0x3f
	.zero		1


	//   ....[67]....
        /*06dc*/ 	.word	0x00010fa0
        /*06e0*/ 	.word	0x0000000e
        /*06e4*/ 	.word	0x00028c50
        /*06e8*/ 	.short	0x010a
        /*06ea*/ 	.byte	0x3f
	.zero		1


	//   ....[68]....
        /*06ec*/ 	.word	0x00011000
        /*06f0*/ 	.word	0x00000004
        /*06f4*/ 	.word	0x00028c30
        /*06f8*/ 	.short	0x010a
        /*06fa*/ 	.byte	0x3f
	.zero		1


	//   ....[69]....
        /*06fc*/ 	.word	0x00011050
        /*0700*/ 	.word	0x0000000e
        /*0704*/ 	.word	0x00028c50
        /*0708*/ 	.short	0x010a
        /*070a*/ 	.byte	0x3f
	.zero		1


	//   ....[70]....
        /*070c*/ 	.word	0x000110b0
        /*0710*/ 	.word	0x00000004
        /*0714*/ 	.word	0x00028c30
        /*0718*/ 	.short	0x010a
        /*071a*/ 	.byte	0x3f
	.zero		1


	//   ....[71]....
        /*071c*/ 	.word	0x00011100
        /*0720*/ 	.word	0x000000be
        /*0724*/ 	.word	0x00028c50
        /*0728*/ 	.short	0x010a
        /*072a*/ 	.byte	0x3f
	.zero		1


	//   ....[72]....
        /*072c*/ 	.word	0x00011260
        /*0730*/ 	.word	0x00000003
        /*0734*/ 	.word	0x00028c40
        /*0738*/ 	.short	0x010a
        /*073a*/ 	.byte	0x3f
	.zero		1


	//   ....[73]....
        /*073c*/ 	.word	0x00011770
        /*0740*/ 	.word	0x00000003
        /*0744*/ 	.word	0x00028c20
        /*0748*/ 	.short	0x010a
        /*074a*/ 	.byte	0x3f
	.zero		1


	//   ....[74]....
        /*074c*/ 	.word	0x000117d0
        /*0750*/ 	.word	0x00000003
        /*0754*/ 	.word	0x00028c60
        /*0758*/ 	.short	0x010a
        /*075a*/ 	.byte	0x3f
	.zero		1


	//   ....[75]....
        /*075c*/ 	.word	0x00011830
        /*0760*/ 	.word	0x00000003
        /*0764*/ 	.word	0x00028c48
        /*0768*/ 	.short	0x010a
        /*076a*/ 	.byte	0x3f
	.zero		1


	//   ....[76]....
        /*076c*/ 	.word	0x00011890
        /*0770*/ 	.word	0x00000003
        /*0774*/ 	.word	0x00028c68
        /*0778*/ 	.short	0x010a
        /*077a*/ 	.byte	0x3f
	.zero		1


	//   ....[77]....
        /*077c*/ 	.word	0x000118f0
        /*0780*/ 	.word	0x00000003
        /*0784*/ 	.word	0x00028c40
        /*0788*/ 	.short	0x010a
        /*078a*/ 	.byte	0x3f
	.zero		1


	//   ....[78]....
        /*078c*/ 	.word	0x00011950
        /*0790*/ 	.word	0x00000003
        /*0794*/ 	.word	0x00028c60
        /*0798*/ 	.short	0x010a
        /*079a*/ 	.byte	0x3f
	.zero		1


	//   ....[79]....
        /*079c*/ 	.word	0x000119b0
        /*07a0*/ 	.word	0x00000003
        /*07a4*/ 	.word	0x00028c48
        /*07a8*/ 	.short	0x010a
        /*07aa*/ 	.byte	0x3f
	.zero		1


	//   ....[80]....
        /*07ac*/ 	.word	0x00011a10
        /*07b0*/ 	.word	0x00000003
        /*07b4*/ 	.word	0x00028c68
        /*07b8*/ 	.short	0x010a
        /*07ba*/ 	.byte	0x3f
	.zero		1


	//   ....[81]....
        /*07bc*/ 	.word	0x00011a60
        /*07c0*/ 	.word	0x00000002
        /*07c4*/ 	.word	0x00028c20
        /*07c8*/ 	.short	0x010a
        /*07ca*/ 	.byte	0x3f
	.zero		1


	//   ....[82]....
        /*07cc*/ 	.word	0x00011c00
        /*07d0*/ 	.word	0x00000007
        /*07d4*/ 	.word	0x00000000
        /*07d8*/ 	.short	0x010a
        /*07da*/ 	.byte	0x3f
	.zero		1


	//   ....[83]....
        /*07dc*/ 	.word	0x00011c50
        /*07e0*/ 	.word	0x00000005
        /*07e4*/ 	.word	0x00000000
        /*07e8*/ 	.short	0x010a
        /*07ea*/ 	.byte	0x3f
	.zero		1


	//   ....[84]....
        /*07ec*/ 	.word	0x00011ca0
        /*07f0*/ 	.word	0x00000005
        /*07f4*/ 	.word	0x00000000
        /*07f8*/ 	.short	0x010a
        /*07fa*/ 	.byte	0x3f
	.zero		1


	//----- nvinfo : EIATTR_NUM_MBARRIERS
	.align		4
.L_502:
        /*07fc*/ 	.byte	0x03, 0x38
        /*07fe*/ 	.short	0x0016


	//----- nvinfo : EIATTR_EXIT_INSTR_OFFSETS
	.align		4
        /*0800*/ 	.byte	0x04, 0x1c
        /*0802*/ 	.short	(.L_504 - .L_503)


	//   ....[0]....
.L_503:
        /*0804*/ 	.word	0x00010e10


	//----- nvinfo : EIATTR_MAX_THREADS
	.align		4
.L_504:
        /*0808*/ 	.byte	0x04, 0x05
        /*080a*/ 	.short	(.L_506 - .L_505)
.L_505:
        /*080c*/ 	.word	0x00000180
        /*0810*/ 	.word	0x00000001
        /*0814*/ 	.word	0x00000001


	//----- nvinfo : EIATTR_CRS_STACK_SIZE
	.align		4
.L_506:
        /*0818*/ 	.byte	0x04, 0x1e
        /*081a*/ 	.short	(.L_508 - .L_507)
.L_507:
        /*081c*/ 	.word	0x00000000


	//----- nvinfo : EIATTR_CBANK_PARAM_SIZE
	.align		4
.L_508:
        /*0820*/ 	.byte	0x03, 0x19
        /*0822*/ 	.short	0x0a70


	//----- nvinfo : EIATTR_PARAM_CBANK
	.align		4
        /*0824*/ 	.byte	0x04, 0x0a
        /*0826*/ 	.short	(.L_510 - .L_509)
	.align		4
.L_509:
        /*0828*/ 	.word	index@(.nv.constant0._ZN7cutlass13device_kernelIN5flash11enable_sm90INS1_16FlashAttnFwdSm90INS1_25CollectiveMainloopFwdSm90ILi2EN4cute5tupleIJNS5_1CILi1EEES8_S8_EEENS6_IJNS7_ILi64EEESA_SA_EEELi512ENS_6half_tEfNS_4arch4Sm90ELb1ELb0ELb1ELb0ELb0ELb0ELb0ELb0ELb0ELb1ELb1ELb0EEENS1_21CollectiveEpilogueFwdINS6_IJSA_NS7_ILi512EEESA_EEES9_SC_SE_Li256ELb0ELb1ELb1ELb0EEENS1_19SingleTileSchedulerILb0ELb1ELb1ELi64EEEEEEEEEvNT_6ParamsE)
        /*082c*/ 	.short	0x0210
        /*082e*/ 	.short	0x0a70


	//----- nvinfo : EIATTR_SW_WAR
	.align		4
.L_510:
        /*0830*/ 	.byte	0x04, 0x36
        /*0832*/ 	.short	(.L_512 - .L_511)
.L_511:
        /*0834*/ 	.word	0x00000008
.L_512:


//--------------------- .nv.info._ZN7cutlass13device_kernelIN5flash11enable_sm90INS1_16FlashAttnFwdSm90INS1_25CollectiveMainloopFwdSm90ILi2EN4cute5tupleIJNS5_1CILi1EEES8_S8_EEENS6_IJNS7_ILi64EEESA_SA_EEELi512ENS_6half_tEfNS_4arch4Sm90ELb1ELb0ELb1ELb0ELb0ELb0ELb1ELb0ELb0ELb1ELb1ELb0EEENS1_21CollectiveEpilogueFwdINS6_IJSA_NS7_ILi512EEESA_EEES9_SC_SE_Li256ELb0ELb1ELb1ELb0EEENS1_19SingleTileSchedulerILb0ELb1ELb1ELi64EEEEEEEEEvNT_6ParamsE --------------------------
	.section	.nv.info._ZN7cutlass13device_kernelIN5flash11enable_sm90INS1_16FlashAttnFwdSm90INS1_25CollectiveMainloopFwdSm90ILi2EN4cute5tupleIJNS5_1CILi1EEES8_S8_EEENS6_IJNS7_ILi64EEESA_SA_EEELi512ENS_6half_tEfNS_4arch4Sm90ELb1ELb0ELb1ELb0ELb0ELb0ELb1ELb0ELb0ELb1ELb1ELb0EEENS1_21CollectiveEpilogueFwdINS6_IJSA_NS7_ILi512EEESA_EEES9_SC_SE_Li256ELb0ELb1ELb1ELb0EEENS1_19SingleTileSchedulerILb0ELb1ELb1ELi64EEEEEEEEEvNT_6ParamsE,"",@"SHT_CUDA_INFO"
	.sectionflags	@""
	.align	4


	//----- nvinfo : EIATTR_CUDA_API_VERSION
	.align		4
        /*0000*/ 	.byte	0x04, 0x37
        /*0002*/ 	.short	(.L_514 - .L_513)
.L_513:
        /*0004*/ 	.word	0x00000082


	//----- nvinfo : EIATTR_KPARAM_INFO
	.align		4
.L_514:
        /*0008*/ 	.byte	0x04, 0x17
        /*000a*/ 	.short	(.L_516 - .L_515)
.L_515:
        /*000c*/ 	.word	0x00000000
        /*0010*/ 	.short	0x0000
        /*0012*/ 	.short	0x0070
        /*0014*/ 	.byte	0x00, 0xf0, 0x01, 0x2c


	//----- nvinfo : EIATTR_SPARSE_MMA_MASK
	.align		4
.L_516:
        /*0018*/ 	.byte	0x03, 0x50
        /*001a*/ 	.short	0x0000


	//----- nvinfo : EIATTR_MAXREG_COUNT
	.align		4
        /*001c*/ 	.byte	0x03, 0x1b
        /*001e*/ 	.short	0x00a8


	//----- nvinfo : EIATTR_NUM_BARRIERS
	.align		4
        /*0020*/ 	.byte	0x02, 0x4c
        /*0022*/ 	.byte	0x10
	.zero		1


	//----- nvinfo : EIATTR_EXTERNS
	.align		4
        /*0024*/ 	.byte	0x04, 0x0f
        /*0026*/ 	.short	(.L_518 - .L_517)


	//   ....[0]....
	.align		4
.L_517:
        /*0028*/ 	.word	index@(__assertfail)


	//----- nvinfo : EIATTR_ANNOTATIONS
	.align		4
.L_518:
        /*002c*/ 	.byte	0x04, 0x55
        /*002e*/ 	.short	(.L_520 - .L_519)


	//   ....[0]....
.L_519:
        /* <DEDUP_REMOVED lines=18> */


	//----- nvinfo : EIATTR_MERCURY_ISA_VERSION
	.align		4
.L_520:
        /*0138*/ 	.byte	0x03, 0x5f
        /*013a*/ 	.short	0x0101


	//----- nvinfo : EIATTR_INT_WARP_WIDE_INSTR_OFFSETS
	.align		4
        /*013c*/ 	.byte	0x04, 0x31
        /*013e*/ 	.short	(.L_522 - .L_521)


	//   ....[0]....
.L_521:
        /*0140*/ 	.word	0x00000130


	//   ....[1]....
        /*0144*/ 	.word	0x00000170


	//   ....[2]....
        /*0148*/ 	.word	0x000001e0


	//   ....[3]....
        /*014c*/ 	.word	0x000001f0


	//----- nvinfo : EIATTR_COOP_GROUP_MASK_REGIDS
	.align		4
.L_522:
        /*0150*/ 	.byte	0x04, 0x29
        /*0152*/ 	.short	(.L_524 - .L_523)


	//   ....[0]....
.L_523:
        /*0154*/ 	.word	0xffffffff


	//   ....[1]....
        /*0158*/ 	.word	0xffffffff


	//   ....[2]....
        /*015c*/ 	.word	0xffffffff


	//   ....[3]....
        /*0160*/ 	.word	0xffffffff


	//   ....[4]....
        /*0164*/ 	.word	0xffffffff


	//   ....[5]....
        /*0168*/ 	.word	0xffffffff


	//   ....[6]....
        /*016c*/ 	.word	0xffffffff


	//   ....[7]....
        /*0170*/ 	.word	0xffffffff


	//   ....[8]....
        /*0174*/ 	.word	0xffffffff


	//   ....[9]....
        /*0178*/ 	.word	0xffffffff


	//   ....[10]....
        /*017c*/ 	.word	0xffffffff


	//   ....[11]....
        /*0180*/ 	.word	0xffffffff


	//   ....[12]....
        /*0184*/ 	.word	0xffffffff


	//   ....[13]....
        /*0188*/ 	.word	0xffffffff


	//   ....[14]....
        /*018c*/ 	.word	0xffffffff


	//   ....[15]....
        /*0190*/ 	.word	0xffffffff


	//   ....[16]....
        /*0194*/ 	.word	0xffffffff


	//   ....[17]....
        /*0198*/ 	.word	0xffffffff


	//   ....[18]....
        /*019c*/ 	.word	0xffffffff


	//   ....[19]....
        /*01a0*/ 	.word	0xffffffff


	//   ....[20]....
        /*01a4*/ 	.word	0xffffffff


	//   ....[21]....
        /*01a8*/ 	.word	0xffffffff


	//   ....[22]....
        /*01ac*/ 	.word	0xffffffff


	//   ....[23]....
        /*01b0*/ 	.word	0xffffffff


	//   ....[24]....
        /*01b4*/ 	.word	0xffffffff


	//   ....[25]....
        /*01b8*/ 	.word	0xffffffff


	//   ....[26]....
        /*01bc*/ 	.word	0xffffffff


	//   ....[27]....
        /*01c0*/ 	.word	0xffffffff


	//   ....[28]....
        /*01c4*/ 	.word	0xffffffff


	//   ....[29]....
        /*01c8*/ 	.word	0xffffffff


	//   ....[30]....
        /*01cc*/ 	.word	0xffffffff


	//   ....[31]....
        /*01d0*/ 	.word	0xffffffff


	//   ....[32]....
        /*01d4*/ 	.word	0xffffffff


	//   ....[33]....
        /*01d8*/ 	.word	0xffffffff


	//   ....[34]....
        /*01dc*/ 	.word	0xffffffff


	//   ....[35]....
        /*01e0*/ 	.word	0xffffffff


	//   ....[36]....
        /*01e4*/ 	.word	0xffffffff


	//   ....[37]....
        /*01e8*/ 	.word	0xffffffff


	//   ....[38]....
        /*01ec*/ 	.word	0xffffffff


	//   ....[39]....
        /*01f0*/ 	.word	0xffffffff


	//   ....[40]....
        /*01f4*/ 	.word	0xffffffff


	//   ....[41]....
        /*01f8*/ 	.word	0xffffffff


	//   ....[42]....
        /*01fc*/ 	.word	0xffffffff


	//   ....[43]....
        /*0200*/ 	.word	0xffffffff


	//   ....[44]....
        /*0204*/ 	.word	0xffffffff


	//   ....[45]....
        /*0208*/ 	.word	0xffffffff


	//   ....[46]....
        /*020c*/ 	.word	0xffffffff


	//   ....[47]....
        /*0210*/ 	.word	0xffffffff


	//   ....[48]....
        /*0214*/ 	.word	0xffffffff


	//   ....[49]....
        /*0218*/ 	.word	0xffffffff


	//   ....[50]....
        /*021c*/ 	.word	0xffffffff


	//   ....[51]....
        /*0220*/ 	.word	0xffffffff


	//   ....[52]....
        /*0224*/ 	.word	0xffffffff


	//   ....[53]....
        /*0228*/ 	.word	0xffffffff


	//   ....[54]....
        /*022c*/ 	.word	0xffffffff


	//   ....[55]....
        /*0230*/ 	.word	0xffffffff


	//   ....[56]....
        /*0234*/ 	.word	0xffffffff


	//   ....[57]....
        /*0238*/ 	.word	0xffffffff


	//   ....[58]....
        /*023c*/ 	.word	0xffffffff


	//   ....[59]....
        /*0240*/ 	.word	0xffffffff


	//   ....[60]....
        /*0244*/ 	.word	0xffffffff


	//   ....[61]....
        /*0248*/ 	.word	0xffffffff


	//   ....[62]....
        /*024c*/ 	.word	0xffffffff


	//   ....[63]....
        /*0250*/ 	.word	0x0500000f


	//   ....[64]....
        /*0254*/ 	.word	0x0500000f


	//   ....[65]....
        /*0258*/ 	.word	0x0500000f


	//   ....[66]....
        /*025c*/ 	.word	0x0500000f


	//   ....[67]....
        /*0260*/ 	.word	0x0500000f


	//   ....[68]....
        /*0264*/ 	.word	0x0500000f


	//   ....[69]....
        /*0268*/ 	.word	0x0500000f


	//   ....[70]....
        /*026c*/ 	.word	0x0500000f


	//   ....[71]....
        /*0270*/ 	.word	0x0500000f


	//   ....[72]....
        /*0274*/ 	.word	0x0500000f


	//   ....[73]....
        /*0278*/ 	.word	0x0500000f


	//   ....[74]....
        /*027c*/ 	.word	0x0500000f


	//   ....[75]....
        /*0280*/ 	.word	0x0500000f


	//   ....[76]....
        /*0284*/ 	.word	0x0500000f


	//   ....[77]....
        /*0288*/ 	.word	0x0500000f


	//   ....[78]....
        /*028c*/ 	.word	0x0500000f


	//   ....[79]....
        /*0290*/ 	.word	0x0500000f


	//   ....[80]....
        /*0294*/ 	.word	0x0500000f


	//----- nvinfo : EIATTR_COOP_GROUP_INSTR_OFFSETS
	.align		4
.L_524:
        /*0298*/ 	.byte	0x04, 0x28
        /*029a*/ 	.short	(.L_526 - .L_525)


	//   ....[0]....
.L_525:
        /*029c*/ 	.word	0x00000070


	//   ....[1]....
        /*02a0*/ 	.word	0x00000140


	//   ....[2]....
        /*02a4*/ 	.word	0x00000190


	//   ....[3]....
        /*02a8*/ 	.word	0x000003a0


	//   ....[4]....
        /*02ac*/ 	.word	0x00000500


	//   ....[5]....
        /*02b0*/ 	.word	0x00000620


	//   ....[6]....
        /*02b4*/ 	.word	0x00000780


	//   ....[7]....
        /*02b8*/ 	.word	0x000014c0


	//   ....[8]....
        /*02bc*/ 	.word	0x00003420


	//   ....[9]....
        /*02c0*/ 	.word	0x00004550


	//   ....[10]....
        /*02c4*/ 	.word	0x000053e0


	//   ....[11]....
        /*02c8*/ 	.word	0x000053f0


	//   ....[12]....
        /*02cc*/ 	.word	0x00005b60


	//   ....[13]....
        /*02d0*/ 	.word	0x00005c00


	//   ....[14]....
        /*02d4*/ 	.word	0x00006050


	//   ....[15]....
        /*02d8*/ 	.word	0x000060c0


	//   ....[16]....
        /*02dc*/ 	.word	0x00006b90


	//   ....[17]....
        /*02e0*/ 	.word	0x00007580


	//   ....[18]....
        /*02e4*/ 	.word	0x00008390


	//   ....[19]....
        /*02e8*/ 	.word	0x00008960


	//   ....[20]....
        /*02ec*/ 	.word	0x00008ab0


	//   ....[21]....
        /*02f0*/ 	.word	0x00008c00


	//   ....[22]....
        /*02f4*/ 	.word	0x00008fe0


	//   ....[23]....
        /*02f8*/ 	.word	0x00009060


	//   ....[24]....
        /*02fc*/ 	.word	0x0000a1e0


	//   ....[25]....
        /*0300*/ 	.word	0x0000aa70


	//   ....[26]....
        /*0304*/ 	.word	0x0000bc40


	//   ....[27]....
        /*0308*/ 	.word	0x0000bd00


	//   ....[28]....
        /*030c*/ 	.word	0x0000c000


	//   ....[29]....
        /*0310*/ 	.word	0x0000c1d0


	//   ....[30]....
        /*0314*/ 	.word	0x0000d150


	//   ....[31]....
        /*0318*/ 	.word	0x0000d190


	//   ....[32]....
        /*031c*/ 	.word	0x0000d1e0


	//   ....[33]....
        /*0320*/ 	.word	0x0000d200


	//   ....[34]....
        /*0324*/ 	.word	0x0000d220


	//   ....[35]....
        /*0328*/ 	.word	0x0000dce0


	//   ....[36]....
        /*032c*/ 	.word	0x0000e210


	//   ....[37]....
        /*0330*/ 	.word	0x0000e240


	//   ....[38]....
        /*0334*/ 	.word	0x0000e260


	//   ....[39]....
        /*0338*/ 	.word	0x0000e270


	//   ....[40]....
        /*033c*/ 	.word	0x0000e710


	//   ....[41]....
        /*0340*/ 	.word	0x0000e740


	//   ....[42]....
        /*0344*/ 	.word	0x0000f3b0


	//   ....[43]....
        /*0348*/ 	.word	0x0000f3d0


	//   ....[44]....
        /*034c*/ 	.word	0x00010460


	//   ....[45]....
        /*0350*/ 	.word	0x00011010


	//   ....[46]....
        /*0354*/ 	.word	0x00011980


	//   ....[47]....
        /*0358*/ 	.word	0x00011a20


	//   ....[48]....
        /*035c*/ 	.word	0x00011a70


	//   ....[49]....
        /*0360*/ 	.word	0x00011aa0


	//   ....[50]....
        /*0364*/ 	.word	0x00011ad0


	//   ....[51]....
        /*0368*/ 	.word	0x00011b20


	//   ....[52]....
        /*036c*/ 	.word	0x00011b50


	//   ....[53]....
        /*0370*/ 	.word	0x00011b60


	//   ....[54]....
        /*0374*/ 	.word	0x000124d0


	//   ....[55]....
        /*0378*/ 	.word	0x000124f0


	//   ....[56]....
        /*037c*/ 	.word	0x00012510


	//   ....[57]....
        /*0380*/ 	.word	0x00012630


	//   ....[58]....
        /*0384*/ 	.word	0x000127e0


	//   ....[59]....
        /*0388*/ 	.word	0x00012810


	//   ....[60]....
        /*038c*/ 	.word	0x00012960


	//   ....[61]....
        /*0390*/ 	.word	0x00012970


	//   ....[62]....
        /*0394*/ 	.word	0x00015a30


	//   ....[63]....
        /*0398*/ 	.word	0x00015f90


	//   ....[64]....
        /*039c*/ 	.word	0x00016110


	//   ....[65]....
        /*03a0*/ 	.word	0x00016180


	//   ....[66]....
        /*03a4*/ 	.word	0x00016290


	//   ....[67]....
        /*03a8*/ 	.word	0x00016340


	//   ....[68]....
        /*03ac*/ 	.word	0x00016430


	//   ....[69]....
        /*03b0*/ 	.word	0x00016490


	//   ....[70]....
        /*03b4*/ 	.word	0x00016580


	//   ....[71]....
        /*03b8*/ 	.word	0x000165d0


	//   ....[72]....
        /*03bc*/ 	.word	0x00016660


	//   ....[73]....
        /*03c0*/ 	.word	0x00016780


	//   ....[74]....
        /*03c4*/ 	.word	0x00016a90


	//   ....[75]....
        /*03c8*/ 	.word	0x00016ae0


	//   ....[76]....
        /*03cc*/ 	.word	0x00016cd0


	//   ....[77]....
        /*03d0*/ 	.word	0x00016d20


	//   ....[78]....
        /*03d4*/ 	.word	0x00016f50


	//   ....[79]....
        /*03d8*/ 	.word	0x00016fa0


	//   ....[80]....
        /*03dc*/ 	.word	0x000173b0


	//----- nvinfo : EIATTR_REG_RECONFIG
	.align		4
.L_526:
        /*03e0*/ 	.byte	0x01, 0x54
	.zero		2


	//----- nvinfo : EIATTR_SYSCALL_OFFSETS
	.align		4
        /*03e4*/ 	.byte	0x04, 0x46
        /*03e6*/ 	.short	(.L_528 - .L_527)


	//   ....[0]....
.L_527:
        /*03e8*/ 	.word	0x000035e0


	//   ....[1]....
        /*03ec*/ 	.word	0x00010c50


	//   ....[2]....
        /*03f0*/ 	.word	0x00010d90


	//   ....[3]....
        /*03f4*/ 	.word	0x00010e80


	//   ....[4]....
        /*03f8*/ 	.word	0x000115a0


	//   ....[5]....
        /*03fc*/ 	.word	0x00011ea0


	//----- nvinfo : EIATTR_MBARRIER_INSTR_OFFSETS
	.align		4
.L_528:
        /*0400*/ 	.byte	0x04, 0x39
        /*0402*/ 	.short	(.L_530 - .L_529)


	//   ....[0]....
.L_529:
        /*0404*/ 	.word	0x00000280
        /*0408*/ 	.word	0x000000ff
        /*040c*/ 	.word	0x00038800
        /*0410*/ 	.short	0x0100
        /*0412*/ 	.byte	0x08
	.zero		1


	//   ....[1]....
        /*0414*/ 	.word	0x00000290
        /*0418*/ 	.word	0x000000ff
        /*041c*/ 	.word	0x00038810
        /*0420*/ 	.short	0x0100
        /*0422*/ 	.byte	0x08
	.zero		1


	//   ....[2]....
        /*0424*/ 	.word	0x000002a0
        /*0428*/ 	.word	0x000000ff
        /*042c*/ 	.word	0x00038820
        /*0430*/ 	.short	0x0100
        /*0432*/ 	.byte	0x08
	.zero		1


	//   ....[3]....
        /*0434*/ 	.word	0x00000350
        /*0438*/ 	.word	0x000000ff
        /*043c*/ 	.word	0x00038830
        /*0440*/ 	.short	0x0100
        /*0442*/ 	.byte	0x06
	.zero		1


	//   ....[4]....
        /*0444*/ 	.word	0x00000360
        /*0448*/ 	.word	0x000000ff
        /*044c*/ 	.word	0x00038840
        /*0450*/ 	.short	0x0100
        /*0452*/ 	.byte	0x06
	.zero		1


	//   ....[5]....
        /*0454*/ 	.word	0x00000370
        /*0458*/ 	.word	0x000000ff
        /*045c*/ 	.word	0x00038838
        /*0460*/ 	.short	0x0100
        /*0462*/ 	.byte	0x06
	.zero		1


	//   ....[6]....
        /*0464*/ 	.word	0x00000380
        /*0468*/ 	.word	0x000000ff
        /*046c*/ 	.word	0x00038848
        /*0470*/ 	.short	0x0100
        /*0472*/ 	.byte	0x06
	.zero		1


	//   ....[7]....
        /*0474*/ 	.word	0x000004b0
        /*0478*/ 	.word	0x000000ff
        /*047c*/ 	.word	0x00038850
        /*0480*/ 	.short	0x0100
        /*0482*/ 	.byte	0x08
	.zero		1


	//   ....[8]....
        /*0484*/ 	.word	0x000004c0
        /*0488*/ 	.word	0x000000ff
        /*048c*/ 	.word	0x00038860
        /*0490*/ 	.short	0x0100
        /*0492*/ 	.byte	0x08
	.zero		1


	//   ....[9]....
        /*0494*/ 	.word	0x000004d0
        /*0498*/ 	.word	0x000000ff
        /*049c*/ 	.word	0x00038858
        /*04a0*/ 	.short	0x0100
        /*04a2*/ 	.byte	0x08
	.zero		1


	//   ....[10]....
        /*04a4*/ 	.word	0x000004e0
        /*04a8*/ 	.word	0x000000ff
        /*04ac*/ 	.word	0x00038868
        /*04b0*/ 	.short	0x0100
        /*04b2*/ 	.byte	0x08
	.zero		1


	//   ....[11]....
        /*04b4*/ 	.word	0x000005d0
        /*04b8*/ 	.word	0x000000ff
        /*04bc*/ 	.word	0x00038870
        /*04c0*/ 	.short	0x0100
        /*04c2*/ 	.byte	0x06
	.zero		1


	//   ....[12]....
        /*04c4*/ 	.word	0x000005e0
        /*04c8*/ 	.word	0x000000ff
        /*04cc*/ 	.word	0x00038880
        /*04d0*/ 	.short	0x0100
        /*04d2*/ 	.byte	0x06
	.zero		1


	//   ....[13]....
        /*04d4*/ 	.word	0x000005f0
        /*04d8*/ 	.word	0x000000ff
        /*04dc*/ 	.word	0x00038878
        /*04e0*/ 	.short	0x0100
        /*04e2*/ 	.byte	0x06
	.zero		1


	//   ....[14]....
        /*04e4*/ 	.word	0x00000600
        /*04e8*/ 	.word	0x000000ff
        /*04ec*/ 	.word	0x00038888
        /*04f0*/ 	.short	0x0100
        /*04f2*/ 	.byte	0x06
	.zero		1


	//   ....[15]....
        /*04f4*/ 	.word	0x00000730
        /*04f8*/ 	.word	0x000000ff
        /*04fc*/ 	.word	0x00038890
        /*0500*/ 	.short	0x0100
        /*0502*/ 	.byte	0x08
	.zero		1


	//   ....[16]....
        /*0504*/ 	.word	0x00000740
        /*0508*/ 	.word	0x000000ff
        /*050c*/ 	.word	0x000388a0
        /*0510*/ 	.short	0x0100
        /*0512*/ 	.byte	0x08
	.zero		1


	//   ....[17]....
        /*0514*/ 	.word	0x00000750
        /*0518*/ 	.word	0x000000ff
        /*051c*/ 	.word	0x00038898
        /*0520*/ 	.short	0x0100
        /*0522*/ 	.byte	0x08
	.zero		1


	//   ....[18]....
        /*0524*/ 	.word	0x00000760
        /*0528*/ 	.word	0x000000ff
        /*052c*/ 	.word	0x000388a8
        /*0530*/ 	.short	0x0100
        /*0532*/ 	.byte	0x08
	.zero		1


	//   ....[19]....
        /*0534*/ 	.word	0x00000890
        /*0538*/ 	.word	0x000000ff
        /*053c*/ 	.word	0x000388b0
        /*0540*/ 	.short	0x0100
        /*0542*/ 	.byte	0x08
	.zero		1


	//   ....[20]....
        /*0544*/ 	.word	0x000008a0
        /*0548*/ 	.word	0x000000ff
        /*054c*/ 	.word	0x000388c0
        /*0550*/ 	.short	0x0100
        /*0552*/ 	.byte	0x08
	.zero		1


	//   ....[21]....
        /*0554*/ 	.word	0x000008b0
        /*0558*/ 	.word	0x000000ff
        /*055c*/ 	.word	0x000388b8
        /*0560*/ 	.short	0x0100
        /*0562*/ 	.byte	0x08
	.zero		1


	//   ....[22]....
        /*0564*/ 	.word	0x000008c0
        /*0568*/ 	.word	0x000000ff
        /*056c*/ 	.word	0x000388c8
        /*0570*/ 	.short	0x0100
        /*0572*/ 	.byte	0x08
	.zero		1


	//   ....[23]....
        /*0574*/ 	.word	0x00001860
        /*0578*/ 	.word	0x00000008
        /*057c*/ 	.word	0x00000000
        /*0580*/ 	.short	0x0101
        /*0582*/ 	.byte	0x3f
	.zero		1


	//   ....[24]....
        /*0584*/ 	.word	0x00002300
        /*0588*/ 	.word	0x00000004
        /*058c*/ 	.word	0x00000000
        /*0590*/ 	.short	0x0101
        /*0592*/ 	.byte	0x3f
	.zero		1


	//   ....[25]....
        /*0594*/ 	.word	0x00003610
        /*0598*/ 	.word	0x000000c3
        /*059c*/ 	.word	0x00038800
        /*05a0*/ 	.short	0x010a
        /*05a2*/ 	.byte	0x3f
	.zero		1


	//   ....[26]....
        /*05a4*/ 	.word	0x000037c0
        /*05a8*/ 	.word	0x000000c3
        /*05ac*/ 	.word	0x00038830
        /*05b0*/ 	.short	0x010a
        /*05b2*/ 	.byte	0x3f
	.zero		1


	//   ....[27]....
        /*05b4*/ 	.word	0x00003800
        /*05b8*/ 	.word	0x000000c3
        /*05bc*/ 	.word	0x00038830
        /*05c0*/ 	.short	0x010a
        /*05c2*/ 	.byte	0x3f
	.zero		1


	//   ....[28]....
        /*05c4*/ 	.word	0x00003c10
        /*05c8*/ 	.word	0x000000c3
        /*05cc*/ 	.word	0x00038810
        /*05d0*/ 	.short	0x010a
        /*05d2*/ 	.byte	0x3f
	.zero		1


	//   ....[29]....
        /*05d4*/ 	.word	0x00003c50
        /*05d8*/ 	.word	0x000000c3
        /*05dc*/ 	.word	0x00038850
        /*05e0*/ 	.short	0x010a
        /*05e2*/ 	.byte	0x3f
	.zero		1


	//   ....[30]....
        /*05e4*/ 	.word	0x00003d10
        /*05e8*/ 	.word	0x000000c3
        /*05ec*/ 	.word	0x00038850
        /*05f0*/ 	.short	0x010a
        /*05f2*/ 	.byte	0x3f
	.zero		1


	//   ....[31]....
        /*05f4*/ 	.word	0x00006520
        /*05f8*/ 	.word	0x00000018
        /*05fc*/ 	.word	0x00000000
        /*0600*/ 	.short	0x0101
        /*0602*/ 	.byte	0x3f
	.zero		1


	//   ....[32]....
        /*0604*/ 	.word	0x00006bb0
        /*0608*/ 	.word	0x00000015
        /*060c*/ 	.word	0x00000000
        /*0610*/ 	.short	0x0101
        /*0612*/ 	.byte	0x3f
	.zero		1


	//   ....[33]....
        /*0614*/ 	.word	0x00006cf0
        /*0618*/ 	.word	0x000000c5
        /*061c*/ 	.word	0x00038830
        /*0620*/ 	.short	0x010a
        /*0622*/ 	.byte	0x3f
	.zero		1


	//   ....[34]....
        /*0624*/ 	.word	0x00006d40
        /*0628*/ 	.word	0x000000c5
        /*062c*/ 	.word	0x00038830
        /*0630*/ 	.short	0x010a
        /*0632*/ 	.byte	0x3f
	.zero		1


	//   ....[35]....
        /*0634*/ 	.word	0x00007070
        /*0638*/ 	.word	0x000000c5
        /*063c*/ 	.word	0x00038850
        /*0640*/ 	.short	0x010a
        /*0642*/ 	.byte	0x3f
	.zero		1


	//   ....[36]....
        /*0644*/ 	.word	0x000070b0
        /*0648*/ 	.word	0x000000c5
        /*064c*/ 	.word	0x00038850
        /*0650*/ 	.short	0x010a
        /*0652*/ 	.byte	0x3f
	.zero		1


	//   ....[37]....
        /*0654*/ 	.word	0x00009280
        /*0658*/ 	.word	0x00000099
        /*065c*/ 	.word	0x00000000
        /*0660*/ 	.short	0x0101
        /*0662*/ 	.byte	0x3f
	.zero		1


	//   ....[38]....
        /*0664*/ 	.word	0x0000a200
        /*0668*/ 	.word	0x000000c5
        /*066c*/ 	.word	0x00000000
        /*0670*/ 	.short	0x0101
        /*0672*/ 	.byte	0x3f
	.zero		1


	//   ....[39]....
        /*0674*/ 	.word	0x0000a350
        /*0678*/ 	.word	0x000000ba
        /*067c*/ 	.word	0x00038830
        /*0680*/ 	.short	0x010a
        /*0682*/ 	.byte	0x3f
	.zero		1


	//   ....[40]....
        /*0684*/ 	.word	0x0000a3a0
        /*0688*/ 	.word	0x000000ba
        /*068c*/ 	.word	0x00038830
        /*0690*/ 	.short	0x010a
        /*0692*/ 	.byte	0x3f
	.zero		1


	//   ....[41]....
        /*0694*/ 	.word	0x0000a5d0
        /*0698*/ 	.word	0x000000ba
        /*069c*/ 	.word	0x00038850
        /*06a0*/ 	.short	0x010a
        /*06a2*/ 	.byte	0x3f
	.zero		1


	//   ....[42]....
        /*06a4*/ 	.word	0x0000a610
        /*06a8*/ 	.word	0x000000ba
        /*06ac*/ 	.word	0x00038850
        /*06b0*/ 	.short	0x010a
        /*06b2*/ 	.byte	0x3f
	.zero		1


	//   ....[43]....
        /*06b4*/ 	.word	0x0000c530
        /*06b8*/ 	.word	0x00000098
        /*06bc*/ 	.word	0x00000000
        /*06c0*/ 	.short	0x0101
        /*06c2*/ 	.byte	0x3f
	.zero		1


	//   ....[44]....
        /*06c4*/ 	.word	0x0000d170
        /*06c8*/ 	.word	0x000000ba
        /*06cc*/ 	.word	0x00000000
        /*06d0*/ 	.short	0x0101
        /*06d2*/ 	.byte	0x3f
	.zero		1


	//   ....[45]....
        /*06d4*/ 	.word	0x0000dd00
        /*06d8*/ 	.word	0x000000ff
        /*06dc*/ 	.word	0x00000000
        /*06e0*/ 	.short	0x0101
        /*06e2*/ 	.byte	0x04
	.zero		1


	//   ....[46]....
        /*06e4*/ 	.word	0x00011260
        /*06e8*/ 	.word	0x000000ff
        /*06ec*/ 	.word	0x00038840
        /*06f0*/ 	.short	0x010a
        /*06f2*/ 	.byte	0x26
	.zero		1


	//   ....[47]....
        /*06f4*/ 	.word	0x00011cb0
        /*06f8*/ 	.word	0x000000ff
        /*06fc*/ 	.word	0x00038800
        /*0700*/ 	.short	0x0107
        /*0702*/ 	.byte	0x26
	.zero		1


	//   ....[48]....
        /*0704*/ 	.word	0x00011d30
        /*0708*/ 	.word	0x000000ff
        /*070c*/ 	.word	0x00038800
        /*0710*/ 	.short	0x0101
        /*0712*/ 	.byte	0x26
	.zero		1


	//   ....[49]....
        /*0714*/ 	.word	0x00012c00
        /*0718*/ 	.word	0x000000ff
        /*071c*/ 	.word	0x00038810
        /*0720*/ 	.short	0x0107
        /*0722*/ 	.byte	0x26
	.zero		1


	//   ....[50]....
        /*0724*/ 	.word	0x00012c60
        /*0728*/ 	.word	0x000000ff
        /*072c*/ 	.word	0x00038810
        /*0730*/ 	.short	0x0101
        /*0732*/ 	.byte	0x26
	.zero		1


	//   ....[51]....
        /*0734*/ 	.word	0x00012c70
        /*0738*/ 	.word	0x000000ff
        /*073c*/ 	.word	0x00038820
        /*0740*/ 	.short	0x010a
        /*0742*/ 	.byte	0x26
	.zero		1


	//   ....[52]....
        /*0744*/ 	.word	0x00012cd0
        /*0748*/ 	.word	0x000000ff
        /*074c*/ 	.word	0x00038860
        /*0750*/ 	.short	0x010a
        /*0752*/ 	.byte	0x26
	.zero		1


	//   ....[53]....
        /*0754*/ 	.word	0x00013890
        /*0758*/ 	.word	0x000000ff
        /*075c*/ 	.word	0x00038848
        /*0760*/ 	.short	0x010a
        /*0762*/ 	.byte	0x26
	.zero		1


	//   ....[54]....
        /*0764*/ 	.word	0x00013a60
        /*0768*/ 	.word	0x000000ff
        /*076c*/ 	.word	0x00038868
        /*0770*/ 	.short	0x010a
        /*0772*/ 	.byte	0x26
	.zero		1


	//   ....[55]....
        /*0774*/ 	.word	0x00014410
        /*0778*/ 	.word	0x000000ff
        /*077c*/ 	.word	0x00038840
        /*0780*/ 	.short	0x010a
        /*0782*/ 	.byte	0x26
	.zero		1


	//   ....[56]....
        /*0784*/ 	.word	0x000145f0
        /*0788*/ 	.word	0x000000ff
        /*078c*/ 	.word	0x00038860
        /*0790*/ 	.short	0x010a
        /*0792*/ 	.byte	0x26
	.zero		1


	//   ....[57]....
        /*0794*/ 	.word	0x00014fc0
        /*0798*/ 	.word	0x000000ff
        /*079c*/ 	.word	0x00038848
        /*07a0*/ 	.short	0x010a
        /*07a2*/ 	.byte	0x26
	.zero		1


	//   ....[58]....
        /*07a4*/ 	.word	0x000151a0
        /*07a8*/ 	.word	0x000000ff
        /*07ac*/ 	.word	0x00038868
        /*07b0*/ 	.short	0x010a
        /*07b2*/ 	.byte	0x26
	.zero		1


	//   ....[59]....
        /*07b4*/ 	.word	0x000159c0
        /*07b8*/ 	.word	0x00000002
        /*07bc*/ 	.word	0x00038820
        /*07c0*/ 	.short	0x010a
        /*07c2*/ 	.byte	0x3f
	.zero		1


	//   ....[60]....
        /*07c4*/ 	.word	0x00015b60
        /*07c8*/ 	.word	0x00000007
        /*07cc*/ 	.word	0x00000000
        /*07d0*/ 	.short	0x010a
        /*07d2*/ 	.byte	0x3f
	.zero		1


	//   ....[61]....
        /*07d4*/ 	.word	0x00015bd0
        /*07d8*/ 	.word	0x00000005
        /*07dc*/ 	.word	0x00000000
        /*07e0*/ 	.short	0x010a
        /*07e2*/ 	.byte	0x3f
	.zero		1


	//   ....[62]....
        /*07e4*/ 	.word	0x00015c30
        /*07e8*/ 	.word	0x00000005
        /*07ec*/ 	.word	0x00000000
        /*07f0*/ 	.short	0x010a
        /*07f2*/ 	.byte	0x3f
	.zero		1


	//   ....[63]....
        /*07f4*/ 	.word	0x00015c60
        /*07f8*/ 	.word	0x00000003
        /*07fc*/ 	.word	0x00000000
        /*0800*/ 	.short	0x010a
        /*0802*/ 	.byte	0x3f
	.zero		1


	//   ....[64]....
        /*0804*/ 	.word	0x00015cc0
        /*0808*/ 	.word	0x000000c3
        /*080c*/ 	.word	0x00038800
        /*0810*/ 	.short	0x010a
        /*0812*/ 	.byte	0x3f
	.zero		1


	//   ....[65]....
        /*0814*/ 	.word	0x00015d10
        /*0818*/ 	.word	0x000000c3
        /*081c*/ 	.word	0x00038830
        /*0820*/ 	.short	0x010a
        /*0822*/ 	.byte	0x3f
	.zero		1


	//   ....[66]....
        /*0824*/ 	.word	0x00015d60
        /*0828*/ 	.word	0x000000c3
        /*082c*/ 	.word	0x00038810
        /*0830*/ 	.short	0x010a
        /*0832*/ 	.byte	0x3f
	.zero		1


	//   ....[67]....
        /*0834*/ 	.word	0x00015db0
        /*0838*/ 	.word	0x000000c3
        /*083c*/ 	.word	0x00038850
        /*0840*/ 	.short	0x010a
        /*0842*/ 	.byte	0x3f
	.zero		1


	//   ....[68]....
        /*0844*/ 	.word	0x00015e00
        /*0848*/ 	.word	0x000000c5
        /*084c*/ 	.word	0x00038830
        /*0850*/ 	.short	0x010a
        /*0852*/ 	.byte	0x3f
	.zero		1


	//   ....[69]....
        /*0854*/ 	.word	0x00015e50
        /*0858*/ 	.word	0x000000c5
        /*085c*/ 	.word	0x00038850
        /*0860*/ 	.short	0x010a
        /*0862*/ 	.byte	0x3f
	.zero		1


	//   ....[70]....
        /*0864*/ 	.word	0x00015ea0
        /*0868*/ 	.word	0x000000ba
        /*086c*/ 	.word	0x00038830
        /*0870*/ 	.short	0x010a
        /*0872*/ 	.byte	0x3f
	.zero		1


	//   ....[71]....
        /*0874*/ 	.word	0x00015ef0
        /*0878*/ 	.word	0x000000ba
        /*087c*/ 	.word	0x00038850
        /*0880*/ 	.short	0x010a
        /*0882*/ 	.byte	0x3f
	.zero		1


	//   ....[72]....
        /*0884*/ 	.word	0x00016050
        /*0888*/ 	.word	0x00000003
        /*088c*/ 	.word	0x00038840
        /*0890*/ 	.short	0x010a
        /*0892*/ 	.byte	0x3f
	.zero		1


	//   ....[73]....
        /*0894*/ 	.word	0x00016fe0
        /*0898*/ 	.word	0x00000003
        /*089c*/ 	.word	0x00038820
        /*08a0*/ 	.short	0x010a
        /*08a2*/ 	.byte	0x3f
	.zero		1


	//   ....[74]....
        /*08a4*/ 	.word	0x00017040
        /*08a8*/ 	.word	0x00000003
        /*08ac*/ 	.word	0x00038860
        /*08b0*/ 	.short	0x010a
        /*08b2*/ 	.byte	0x3f
	.zero		1


	//   ....[75]....
        /*08b4*/ 	.word	0x000170a0
        /*08b8*/ 	.word	0x00000003
        /*08bc*/ 	.word	0x00038848
        /*08c0*/ 	.short	0x010a
        /*08c2*/ 	.byte	0x3f
	.zero		1


	//   ....[76]....
        /*08c4*/ 	.word	0x00017100
        /*08c8*/ 	.word	0x00000003
        /*08cc*/ 	.word	0x00038868
        /*08d0*/ 	.short	0x010a
        /*08d2*/ 	.byte	0x3f
	.zero		1


	//   ....[77]....
        /*08d4*/ 	.word	0x00017160
        /*08d8*/ 	.word	0x00000003
        /*08dc*/ 	.word	0x00038840
        /*08e0*/ 	.short	0x010a
        /*08e2*/ 	.byte	0x3f
	.zero		1


	//   ....[78]....
        /*08e4*/ 	.word	0x000171c0
        /*08e8*/ 	.word	0x00000003
        /*08ec*/ 	.word	0x00038860
        /*08f0*/ 	.short	0x010a
        /*08f2*/ 	.byte	0x3f
	.zero		1


	//   ....[79]....
        /*08f4*/ 	.word	0x00017220
        /*08f8*/ 	.word	0x00000003
        /*08fc*/ 	.word	0x00038848
        /*0900*/ 	.short	0x010a
        /*0902*/ 	.byte	0x3f
	.zero		1


	//   ....[80]....
        /*0904*/ 	.word	0x00017280
        /*0908*/ 	.word	0x00000003
        /*090c*/ 	.word	0x00038868
        /*0910*/ 	.short	0x010a
        /*0912*/ 	.byte	0x3f
	.zero		1


	//   ....[81]....
        /*0914*/ 	.word	0x000172d0
        /*0918*/ 	.word	0x00000002
        /*091c*/ 	.word	0x00038820
        /*0920*/ 	.short	0x010a
        /*0922*/ 	.byte	0x3f
	.zero		1


	//   ....[82]....
        /*0924*/ 	.word	0x00017470
        /*0928*/ 	.word	0x00000007
        /*092c*/ 	.word	0x00000000
        /*0930*/ 	.short	0x010a
        /*0932*/ 	.byte	0x3f
	.zero		1


	//   ....[83]....
        /*0934*/ 	.word	0x000174c0
        /*0938*/ 	.word	0x00000005
        /*093c*/ 	.word	0x00000000
        /*0940*/ 	.short	0x010a
        /*0942*/ 	.byte	0x3f
	.zero		1


	//   ....[84]....
        /*0944*/ 	.word	0x00017510
        /*0948*/ 	.word	0x00000005
        /*094c*/ 	.word	0x00000000
        /*0950*/ 	.short	0x010a
        /*0952*/ 	.byte	0x3f
	.zero		1


	//----- nvinfo : EIATTR_NUM_MBARRIERS
	.align		4
.L_530:
        /*0954*/ 	.byte	0x03, 0x38
        /*0956*/ 	.short	0x0017


	//----- nvinfo : EIATTR_EXIT_INSTR_OFFSETS
	.align		4
        /*0958*/ 	.byte	0x04, 0x1c
        /*095a*/ 	.short	(.L_532 - .L_531)


	//   ....[0]....
.L_531:
        /*095c*/ 	.word	0x00015cb0


	//----- nvinfo : EIATTR_MAX_THREADS
	.align		4
.L_532:
        /*0960*/ 	.byte	0x04, 0x05
        /*0962*/ 	.short	(.L_534 - .L_533)
.L_533:
        /*0964*/ 	.word	0x00000180
        /*0968*/ 	.word	0x00000001
        /*096c*/ 	.word	0x00000001


	//----- nvinfo : EIATTR_CRS_STACK_SIZE
	.align		4
.L_534:
        /*0970*/ 	.byte	0x04, 0x1e
        /*0972*/ 	.short	(.L_536 - .L_535)
.L_535:
        /*0974*/ 	.word	0x00000000


	//----- nvinfo : EIATTR_CBANK_PARAM_SIZE
	.align		4
.L_536:
        /*0978*/ 	.byte	0x03, 0x19
        /*097a*/ 	.short	0x0b70


	//----- nvinfo : EIATTR_PARAM_CBANK
	.align		4
        /*097c*/ 	.byte	0x04, 0x0a
        /*097e*/ 	.short	(.L_538 - .L_537)
	.align		4
.L_537:
        /*0980*/ 	.word	index@(.nv.constant0._ZN7cutlass13device_kernelIN5flash11enable_sm90INS1_16FlashAttnFwdSm90INS1_25CollectiveMainloopFwdSm90ILi2EN4cute5tupleIJNS5_1CILi1EEES8_S8_EEENS6_IJNS7_ILi64EEESA_SA_EEELi512ENS_6half_tEfNS_4arch4Sm90ELb1ELb0ELb1ELb0ELb0ELb0ELb1ELb0ELb0ELb1ELb1ELb0EEENS1_21CollectiveEpilogueFwdINS6_IJSA_NS7_ILi512EEESA_EEES9_SC_SE_Li256ELb0ELb1ELb1ELb0EEENS1_19SingleTileSchedulerILb0ELb1ELb1ELi64EEEEEEEEEvNT_6ParamsE)
        /*0984*/ 	.short	0x0210
        /*0986*/ 	.short	0x0b70


	//----- nvinfo : EIATTR_SW_WAR
	.align		4
.L_538:
        /*0988*/ 	.byte	0x04, 0x36
        /*098a*/ 	.short	(.L_540 - .L_539)
.L_539:
        /*098c*/ 	.word	0x00000008
.L_540:


//--------------------- .nv.info._ZN7cutlass13device_kernelIN5flash11enable_sm90INS1_16FlashAttnFwdSm90INS1_25CollectiveMainloopFwdSm90ILi2EN4cute5tupleIJNS5_1CILi1EEES8_S8_EEENS6_IJNS7_ILi64EEESA_SA_EEELi512ENS_6half_tEfNS_4arch4Sm90ELb1ELb0ELb1ELb1ELb0ELb0ELb0ELb0ELb0ELb1ELb1ELb0EEENS1_21CollectiveEpilogueFwdINS6_IJSA_NS7_ILi512EEESA_EEES9_SC_SE_Li256ELb1ELb1ELb1ELb0EEENS1_36VarlenDynamicPersistentTileSchedulerILi64ELi64ELi256ELi128ELb1ELb1ELb1ELb1ELb1ELb1EEEEEEEEEvNT_6ParamsE --------------------------
	.section	.nv.info._ZN7cutlass13device_kernelIN5flash11enable_sm90INS1_16FlashAttnFwdSm90INS1_25CollectiveMainloopFwdSm90ILi2EN4cute5tupleIJNS5_1CILi1EEES8_S8_EEENS6_IJNS7_ILi64EEESA_SA_EEELi512ENS_6half_tEfNS_4arch4Sm90ELb1ELb0ELb1ELb1ELb0ELb0ELb0ELb0ELb0ELb1ELb1ELb0EEENS1_21CollectiveEpilogueFwdINS6_IJSA_NS7_ILi512EEESA_EEES9_SC_SE_Li256ELb1ELb1ELb1ELb0EEENS1_36VarlenDynamicPersistentTileSchedulerILi64ELi64ELi256ELi128ELb1ELb1ELb1ELb1ELb1ELb1EEEEEEEEEvNT_6ParamsE,"",@"SHT_CUDA_INFO"
	.sectionflags	@""
	.align	4


	//----- nvinfo : EIATTR_CUDA_API_VERSION
	.align		4
        /*0000*/ 	.byte	0x04, 0x37
        /*0002*/ 	.short	(.L_542 - .L_541)
.L_541:
        /*0004*/ 	.word	0x00000082


	//----- nvinfo : EIATTR_KPARAM_INFO
	.align		4
.L_542:
        /*0008*/ 	.byte	0x04, 0x17
        /*000a*/ 	.short	(.L_544 - .L_543)
.L_543:
        /*000c*/ 	.word	0x00000000
        /*0010*/ 	.short	0x0000
        /*0012*/ 	.short	0x0070
        /*0014*/ 	.byte	0x00, 0xf0, 0x01, 0x2a


	//----- nvinfo : EIATTR_SPARSE_MMA_MASK
	.align		4
.L_544:
        /*0018*/ 	.byte	0x03, 0x50
        /*001a*/ 	.short	0x0000


	//----- nvinfo : EIATTR_MAXREG_COUNT
	.align		4
        /*001c*/ 	.byte	0x03, 0x1b
        /*001e*/ 	.short	0x00a8


	//----- nvinfo : EIATTR_NUM_BARRIERS
	.align		4
        /*0020*/ 	.byte	0x02, 0x4c
        /*0022*/ 	.byte	0x10
	.zero		1


	//----- nvinfo : EIATTR_EXTERNS
	.align		4
        /*0024*/ 	.byte	0x04, 0x0f
        /*0026*/ 	.short	(.L_546 - .L_545)


	//   ....[0]....
	.align		4
.L_545:
        /*0028*/ 	.word	index@(__assertfail)


	//----- nvinfo : EIATTR_ANNOTATIONS
	.align		4
.L_546:
        /*002c*/ 	.byte	0x04, 0x55
        /*002e*/ 	.short	(.L_548 - .L_547)


	//   ....[0]....
.L_547:
        /* <DEDUP_REMOVED lines=72> */


	//----- nvinfo : EIATTR_MERCURY_ISA_VERSION
	.align		4
.L_548:
        /*04a0*/ 	.byte	0x03, 0x5f
        /*04a2*/ 	.short	0x0101


	//----- nvinfo : EIATTR_UNUSED_LOAD_BYTE_OFFSET
	.align		4
        /*04a4*/ 	.byte	0x04, 0x44
        /*04a6*/ 	.short	(.L_550 - .L_549)


	//   ....[0]....
.L_549:
        /*04a8*/ 	.word	0x00000a10
        /*04ac*/ 	.word	0x0000fff0


	//   ....[1]....
        /*04b0*/ 	.word	0x0000aa00
        /*04b4*/ 	.word	0x0000fff0


	//----- nvinfo : EIATTR_INT_WARP_WIDE_INSTR_OFFSETS
	.align		4
.L_550:
        /*04b8*/ 	.byte	0x04, 0x31
        /*04ba*/ 	.short	(.L_552 - .L_551)


	//   ....[0]....
.L_551:
        /*04bc*/ 	.word	0x00000130


	//   ....[1]....
        /*04c0*/ 	.word	0x00000170


	//   ....[2]....
        /*04c4*/ 	.word	0x000001e0


	//   ....[3]....
        /*04c8*/ 	.word	0x00010e90


	//   ....[4]....
        /*04cc*/ 	.word	0x00010f20


	//   ....[5]....
        /*04d0*/ 	.word	0x00015850


	//   ....[6]....
        /*04d4*/ 	.word	0x000158e0


	//----- nvinfo : EIATTR_COOP_GROUP_MASK_REGIDS
	.align		4
.L_552:
        /*04d8*/ 	.byte	0x04, 0x29
        /*04da*/ 	.short	(.L_554 - .L_553)


	//   ....[0]....
.L_553:
        /*04dc*/ 	.word	0xffffffff


	//   ....[1]....
        /*04e0*/ 	.word	0xffffffff


	//   ....[2]....
        /*04e4*/ 	.word	0xffffffff


	//   ....[3]....
        /*04e8*/ 	.word	0xffffffff


	//   ....[4]....
        /*04ec*/ 	.word	0xffffffff


	//   ....[5]....
        /*04f0*/ 	.word	0xffffffff


	//   ....[6]....
        /*04f4*/ 	.word	0xffffffff


	//   ....[7]....
        /*04f8*/ 	.word	0xffffffff


	//   ....[8]....
        /*04fc*/ 	.word	0xffffffff


	//   ....[9]....
        /*0500*/ 	.word	0xffffffff


	//   ....[10]....
        /*0504*/ 	.word	0xffffffff


	//   ....[11]....
        /*0508*/ 	.word	0xffffffff


	//   ....[12]....
        /*050c*/ 	.word	0xffffffff


	//   ....[13]....
        /*0510*/ 	.word	0xffffffff


	//   ....[14]....
        /*0514*/ 	.word	0xffffffff


	//   ....[15]....
        /*0518*/ 	.word	0xffffffff


	//   ....[16]....
        /*051c*/ 	.word	0xffffffff


	//   ....[17]....
        /*0520*/ 	.word	0xffffffff


	//   ....[18]....
        /*0524*/ 	.word	0xffffffff


	//   ....[19]....
        /*0528*/ 	.word	0xffffffff


	//   ....[20]....
        /*052c*/ 	.word	0xffffffff


	//   ....[21]....
        /*0530*/ 	.word	0xffffffff


	//   ....[22]....
        /*0534*/ 	.word	0xffffffff


	//   ....[23]....
        /*0538*/ 	.word	0xffffffff


	//   ....[24]....
        /*053c*/ 	.word	0xffffffff


	//   ....[25]....
        /*0540*/ 	.word	0xffffffff


	//   ....[26]....
        /*0544*/ 	.word	0xffffffff


	//   ....[27]....
        /*0548*/ 	.word	0xffffffff


	//   ....[28]....
        /*054c*/ 	.word	0xffffffff


	//   ....[29]....
        /*0550*/ 	.word	0xffffffff


	//   ....[30]....
        /*0554*/ 	.word	0xffffffff


	//   ....[31]....
        /*0558*/ 	.word	0xffffffff


	//   ....[32]....
        /*055c*/ 	.word	0xffffffff


	//   ....[33]....
        /*0560*/ 	.word	0xffffffff


	//   ....[34]....
        /*0564*/ 	.word	0xffffffff


	//   ....[35]....
        /*0568*/ 	.word	0xffffffff


	//   ....[36]....
        /*056c*/ 	.word	0xffffffff


	//   ....[37]....
        /*0570*/ 	.word	0xffffffff


	//   ....[38]....
        /*0574*/ 	.word	0xffffffff


	//   ....[39]....
        /*0578*/ 	.word	0xffffffff


	//   ....[40]....
        /*057c*/ 	.word	0xffffffff


	//   ....[41]....
        /*0580*/ 	.word	0xffffffff


	//   ....[42]....
        /*0584*/ 	.word	0xffffffff


	//   ....[43]....
        /*0588*/ 	.word	0xffffffff


	//   ....[44]....
        /*058c*/ 	.word	0xffffffff


	//   ....[45]....
        /*0590*/ 	.word	0xffffffff


	//   ....[46]....
        /*0594*/ 	.word	0xffffffff


	//   ....[47]....
        /*0598*/ 	.word	0xffffffff


	//   ....[48]....
        /*059c*/ 	.word	0xffffffff


	//   ....[49]....
        /*05a0*/ 	.word	0xffffffff


	//   ....[50]....
        /*05a4*/ 	.word	0xffffffff


	//   ....[51]....
        /*05a8*/ 	.word	0xffffffff


	//   ....[52]....
        /*05ac*/ 	.word	0xffffffff


	//   ....[53]....
        /*05b0*/ 	.word	0xffffffff


	//   ....[54]....
        /*05b4*/ 	.word	0xffffffff


	//   ....[55]....
        /*05b8*/ 	.word	0xffffffff


	//   ....[56]....
        /*05bc*/ 	.word	0xffffffff


	//   ....[57]....
        /*05c0*/ 	.word	0xffffffff


	//   ....[58]....
        /*05c4*/ 	.word	0xffffffff


	//   ....[59]....
        /*05c8*/ 	.word	0xffffffff


	//   ....[60]....
        /*05cc*/ 	.word	0xffffffff


	//   ....[61]....
        /*05d0*/ 	.word	0xffffffff


	//   ....[62]....
        /*05d4*/ 	.word	0xffffffff


	//   ....[63]....
        /*05d8*/ 	.word	0xffffffff


	//   ....[64]....
        /*05dc*/ 	.word	0xffffffff


	//   ....[65]....
        /*05e0*/ 	.word	0xffffffff


	//   ....[66]....
        /*05e4*/ 	.word	0xffffffff


	//   ....[67]....
        /*05e8*/ 	.word	0xffffffff


	//   ....[68]....
        /*05ec*/ 	.word	0xffffffff


	//   ....[69]....
        /*05f0*/ 	.word	0xffffffff


	//   ....[70]....
        /*05f4*/ 	.word	0xffffffff


	//   ....[71]....
        /*05f8*/ 	.word	0xffffffff


	//   ....[72]....
        /*05fc*/ 	.word	0xffffffff


	//   ....[73]....
        /*0600*/ 	.word	0xffffffff


	//   ....[74]....
        /*0604*/ 	.word	0xffffffff


	//   ....[75]....
        /*0608*/ 	.word	0xffffffff


	//   ....[76]....
        /*060c*/ 	.word	0xffffffff


	//   ....[77]....
        /*0610*/ 	.word	0xffffffff


	//   ....[78]....
        /*0614*/ 	.word	0xffffffff


	//   ....[79]....
        /*0618*/ 	.word	0xffffffff


	//   ....[80]....
        /*061c*/ 	.word	0xffffffff


	//   ....[81]....
        /*0620*/ 	.word	0xffffffff


	//   ....[82]....
        /*0624*/ 	.word	0xffffffff


	//   ....[83]....
        /*0628*/ 	.word	0xffffffff


	//   ....[84]....
        /*062c*/ 	.word	0xffffffff


	//   ....[85]....
        /*0630*/ 	.word	0xffffffff


	//   ....[86]....
        /*0634*/ 	.word	0xffffffff


	//   ....[87]....
        /*0638*/ 	.word	0xffffffff


	//   ....[88]....
        /*063c*/ 	.word	0xffffffff


	//   ....[89]....
        /*0640*/ 	.word	0xffffffff


	//   ....[90]....
        /*0644*/ 	.word	0xffffffff


	//   ....[91]....
        /*0648*/ 	.word	0xffffffff


	//   ....[92]....
        /*064c*/ 	.word	0xffffffff


	//   ....[93]....
        /*0650*/ 	.word	0xffffffff


	//   ....[94]....
        /*0654*/ 	.word	0x0500000f


	//   ....[95]....
        /*0658*/ 	.word	0x0500000f


	//   ....[96]....
        /*065c*/ 	.word	0x0500000f


	//   ....[97]....
        /*0660*/ 	.word	0x0500000f


	//   ....[98]....
        /*0664*/ 	.word	0x0500000f


	//   ....[99]....
        /*0668*/ 	.word	0x0500000f


	//   ....[100]....
        /*066c*/ 	.word	0x0500000f


	//   ....[101]....
        /*0670*/ 	.word	0x0500000f


	//   ....[102]....
        /*0674*/ 	.word	0x0500000f


	//   ....[103]....
        /*0678*/ 	.word	0x0500000f


	//   ....[104]....
        /*067c*/ 	.word	0x0500000f


	//   ....[105]....
        /*0680*/ 	.word	0x0500000f


	//   ....[106]....
        /*0684*/ 	.word	0x0500000f


	//   ....[107]....
        /*0688*/ 	.word	0x0500000f


	//   ....[108]....
        /*068c*/ 	.word	0x0500000f


	//   ....[109]....
        /*0690*/ 	.word	0x0500000f


	//   ....[110]....
        /*0694*/ 	.word	0x0500000f


	//   ....[111]....
        /*0698*/ 	.word	0x0500000f


	//   ....[112]....
        /*069c*/ 	.word	0x0500000f


	//   ....[113]....
        /*06a0*/ 	.word	0x0500000f


	//   ....[114]....
        /*06a4*/ 	.word	0x0500000f


	//   ....[115]....
        /*06a8*/ 	.word	0x0500000f


	//   ....[116]....
        /*06ac*/ 	.word	0x0500000f


	//   ....[117]....
        /*06b0*/ 	.word	0x0500000f


	//   ....[118]....
        /*06b4*/ 	.word	0x0500000f


	//   ....[119]....
        /*06b8*/ 	.word	0x0500000f


	//   ....[120]....
        /*06bc*/ 	.word	0x0500000f


	//   ....[121]....
        /*06c0*/ 	.word	0x0500000f


	//----- nvinfo : EIATTR_COOP_GROUP_INSTR_OFFSETS
	.align		4
.L_554:
        /*06c4*/ 	.byte	0x04, 0x28
        /*06c6*/ 	.short	(.L_556 - .L_555)


	//   ....[0]....
.L_555:
        /*06c8*/ 	.word	0x00000060


	//   ....[1]....
        /*06cc*/ 	.word	0x00000140


	//   ....[2]....
        /*06d0*/ 	.word	0x00000190


	//   ....[3]....
        /*06d4*/ 	.word	0x00000380


	//   ....[4]....
        /*06d8*/ 	.word	0x000004e0


	//   ....[5]....
        /*06dc*/ 	.word	0x00000600


	//   ....[6]....
        /*06e0*/ 	.word	0x00000760


	//   ....[7]....
        /*06e4*/ 	.word	0x00002170


	//   ....[8]....
        /*06e8*/ 	.word	0x00004220


	//   ....[9]....
        /*06ec*/ 	.word	0x00004860


	//   ....[10]....
        /*06f0*/ 	.word	0x00004890


	//   ....[11]....
        /*06f4*/ 	.word	0x00004ff0


	//   ....[12]....
        /*06f8*/ 	.word	0x00005090


	//   ....[13]....
        /*06fc*/ 	.word	0x00005500


	//   ....[14]....
        /*0700*/ 	.word	0x00005560


	//   ....[15]....
        /*0704*/ 	.word	0x00005f00


	//   ....[16]....
        /*0708*/ 	.word	0x000061f0


	//   ....[17]....
        /*070c*/ 	.word	0x00006210


	//   ....[18]....
        /*0710*/ 	.word	0x00006b40


	//   ....[19]....
        /*0714*/ 	.word	0x00006c00


	//   ....[20]....
        /*0718*/ 	.word	0x000073b0


	//   ....[21]....
        /*071c*/ 	.word	0x00007520


	//   ....[22]....
        /*0720*/ 	.word	0x000081d0


	//   ....[23]....
        /*0724*/ 	.word	0x00008850


	//   ....[24]....
        /*0728*/ 	.word	0x00008880


	//   ....[25]....
        /*072c*/ 	.word	0x000091b0


	//   ....[26]....
        /*0730*/ 	.word	0x00009230


	//   ....[27]....
        /*0734*/ 	.word	0x00009eb0


	//   ....[28]....
        /*0738*/ 	.word	0x00009f00


	//   ....[29]....
        /*073c*/ 	.word	0x00009f70


	//   ....[30]....
        /*0740*/ 	.word	0x00009fa0


	//   ....[31]....
        /*0744*/ 	.word	0x00009fd0


	//   ....[32]....
        /*0748*/ 	.word	0x0000b7e0


	//   ....[33]....
        /*074c*/ 	.word	0x0000bbd0


	//   ....[34]....
        /*0750*/ 	.word	0x0000bbe0


	//   ....[35]....
        /*0754*/ 	.word	0x0000bbf0


	//   ....[36]....
        /*0758*/ 	.word	0x0000bc20


	//   ....[37]....
        /*075c*/ 	.word	0x0000c840


	//   ....[38]....
        /*0760*/ 	.word	0x0000c860


	//   ....[39]....
        /*0764*/ 	.word	0x0000cb10


	//   ....[40]....
        /*0768*/ 	.word	0x0000cb30


	//   ....[41]....
        /*076c*/ 	.word	0x0000d250


	//   ....[42]....
        /*0770*/ 	.word	0x0000d260


	//   ....[43]....
        /*0774*/ 	.word	0x0000dab0


	//   ....[44]....
        /*0778*/ 	.word	0x0000dad0


	//   ....[45]....
        /*077c*/ 	.word	0x0000ee40


	//   ....[46]....
        /*0780*/ 	.word	0x0000ee80


	//   ....[47]....
        /*0784*/ 	.word	0x0000f0c0


	//   ....[48]....
        /*0788*/ 	.word	0x0000f0e0


	//   ....[49]....
        /*078c*/ 	.word	0x0000f3a0


	//   ....[50]....
        /*0790*/ 	.word	0x0000f5b0


	//   ....[51]....
        /*0794*/ 	.word	0x0000f5e0


	//   ....[52]....
        /*0798*/ 	.word	0x0000f610


	//   ....[53]....
        /*079c*/ 	.word	0x0000f640


	//   ....[54]....
        /*07a0*/ 	.word	0x0000f670


	//   ....[55]....
        /*07a4*/ 	.word	0x0000f6a0


	//   ....[56]....
        /*07a8*/ 	.word	0x0000f840


	//   ....[57]....
        /*07ac*/ 	.word	0x0000f870


	//   ....[58]....
        /*07b0*/ 	.word	0x0000f8a0


	//   ....[59]....
        /*07b4*/ 	.word	0x0000f8d0


	//   ....[60]....
        /*07b8*/ 	.word	0x0000f900


	//   ....[61]....
        /*07bc*/ 	.word	0x0000f930


	//   ....[62]....
        /*07c0*/ 	.word	0x0000f9d0


	//   ....[63]....
        /*07c4*/ 	.word	0x0000fa00


	//   ....[64]....
        /*07c8*/ 	.word	0x0000fa10


	//   ....[65]....
        /*07cc*/ 	.word	0x0000fa40


	//   ....[66]....
        /*07d0*/ 	.word	0x00011470


	//   ....[67]....
        /*07d4*/ 	.word	0x00011f60


	//   ....[68]....
        /*07d8*/ 	.word	0x00011f70


	//   ....[69]....
        /*07dc*/ 	.word	0x00012010


	//   ....[70]....
        /*07e0*/ 	.word	0x00012020


	//   ....[71]....
        /*07e4*/ 	.word	0x000120a0


	//   ....[72]....
        /*07e8*/ 	.word	0x000120b0


	//   ....[73]....
        /*07ec*/ 	.word	0x00012100


	//   ....[74]....
        /*07f0*/ 	.word	0x00012120


	//   ....[75]....
        /*07f4*/ 	.word	0x00015b70


	//   ....[76]....
        /*07f8*/ 	.word	0x00015ba0


	//   ....[77]....
        /*07fc*/ 	.word	0x00015c00


	//   ....[78]....
        /*0800*/ 	.word	0x00015c30


	//   ....[79]....
        /*0804*/ 	.word	0x00015c60


	//   ....[80]....
        /*0808*/ 	.word	0x00015c90


	//   ....[81]....
        /*080c*/ 	.word	0x00015cc0


	//   ....[82]....
        /*0810*/ 	.word	0x00015cf0


	//   ....[83]....
        /*0814*/ 	.word	0x00015eb0


	//   ....[84]....
        /*0818*/ 	.word	0x00015ee0


	//   ....[85]....
        /*081c*/ 	.word	0x00015f10


	//   ....[86]....
        /*0820*/ 	.word	0x00015f40


	//   ....[87]....
        /*0824*/ 	.word	0x00015f70


	//   ....[88]....
        /*0828*/ 	.word	0x00015fa0


	//   ....[89]....
        /*082c*/ 	.word	0x00016070


	//   ....[90]....
        /*0830*/ 	.word	0x00016090


	//   ....[91]....
        /*0834*/ 	.word	0x000160a0


	//   ....[92]....
        /*0838*/ 	.word	0x00016120


	//   ....[93]....
        /*083c*/ 	.word	0x00016c50


	//   ....[94]....
        /*0840*/ 	.word	0x000172b0


	//   ....[95]....
        /*0844*/ 	.word	0x00017490


	//   ....[96]....
        /*0848*/ 	.word	0x000174e0


	//   ....[97]....
        /*084c*/ 	.word	0x00017540


	//   ....[98]....
        /*0850*/ 	.word	0x00017630


	//   ....[99]....
        /*0854*/ 	.word	0x00017690


	//   ....[100]....
        /*0858*/ 	.word	0x00017780


	//   ....[101]....
        /*085c*/ 	.word	0x000177e0


	//   ....[102]....
        /*0860*/ 	.word	0x000178b0


	//   ....[103]....
        /*0864*/ 	.word	0x00017be0


	//   ....[104]....
        /*0868*/ 	.word	0x00017c80


	//   ....[105]....
        /*086c*/ 	.word	0x00017e20


	//   ....[106]....
        /*0870*/ 	.word	0x00017e90


	//   ....[107]....
        /*0874*/ 	.word	0x00017f00


	//   ....[108]....
        /*0878*/ 	.word	0x00017f70


	//   ....[109]....
        /*087c*/ 	.word	0x00017fe0


	//   ....[110]....
        /*0880*/ 	.word	0x00018060


	//   ....[111]....
        /*0884*/ 	.word	0x000180f0


	//   ....[112]....
        /*0888*/ 	.word	0x00018190


	//   ....[113]....
        /*088c*/ 	.word	0x00018200


	//   ....[114]....
        /*0890*/ 	.word	0x00018270


	//   ....[115]....
        /*0894*/ 	.word	0x000182e0


	//   ....[116]....
        /*0898*/ 	.word	0x00018360


	//   ....[117]....
        /*089c*/ 	.word	0x000183d0


	//   ....[118]....
        /*08a0*/ 	.word	0x00018480


	//   ....[119]....
        /*08a4*/ 	.word	0x000184d0


	//   ....[120]....
        /*08a8*/ 	.word	0x00018580


	//   ....[121]....
        /*08ac*/ 	.word	0x000186b0


	//----- nvinfo : EIATTR_REG_RECONFIG
	.align		4
.L_556:
        /*08b0*/ 	.byte	0x01, 0x54
	.zero		2


	//----- nvinfo : EIATTR_SYSCALL_OFFSETS
	.align		4
        /*08b4*/ 	.byte	0x04, 0x46
        /*08b6*/ 	.short	(.L_558 - .L_557)


	//   ....[0]....
.L_557:
        /*08b8*/ 	.word	0x000043f0


	//   ....[1]....
        /*08bc*/ 	.word	0x00011090


	//   ....[2]....
        /*08c0*/ 	.word	0x000111e0


	//   ....[3]....
        /*08c4*/ 	.word	0x000112e0


	//   ....[4]....
        /*08c8*/ 	.word	0x00011b80


	//----- nvinfo : EIATTR_MBARRIER_INSTR_OFFSETS
	.align		4
.L_558:
        /*08cc*/ 	.byte	0x04, 0x39
        /*08ce*/ 	.short	(.L_560 - .L_559)


	//   ....[0]....
.L_559:
        /*08d0*/ 	.word	0x00000270
        /*08d4*/ 	.word	0x000000ff
        /*08d8*/ 	.word	0x00028c00
        /*08dc*/ 	.short	0x0100
        /*08de*/ 	.byte	0x08
	.zero		1


	//   ....[1]....
        /*08e0*/ 	.word	0x00000280
        /*08e4*/ 	.word	0x000000ff
        /*08e8*/ 	.word	0x00028c20
        /*08ec*/ 	.short	0x0100
        /*08ee*/ 	.byte	0x08
	.zero		1


	//   ....[2]....
        /*08f0*/ 	.word	0x00000330
        /*08f4*/ 	.word	0x000000ff
        /*08f8*/ 	.word	0x00028c30
        /*08fc*/ 	.short	0x0100
        /*08fe*/ 	.byte	0x06
	.zero		1


	//   ....[3]....
        /*0900*/ 	.word	0x00000340
        /*0904*/ 	.word	0x000000ff
        /*0908*/ 	.word	0x00028c40
        /*090c*/ 	.short	0x0100
        /*090e*/ 	.byte	0x06
	.zero		1


	//   ....[4]....
        /*0910*/ 	.word	0x00000350
        /*0914*/ 	.word	0x000000ff
        /*0918*/ 	.word	0x00028c38
        /*091c*/ 	.short	0x0100
        /*091e*/ 	.byte	0x06
	.zero		1


	//   ....[5]....
        /*0920*/ 	.word	0x00000360
        /*0924*/ 	.word	0x000000ff
        /*0928*/ 	.word	0x00028c48
        /*092c*/ 	.short	0x0100
        /*092e*/ 	.byte	0x06
	.zero		1


	//   ....[6]....
        /*0930*/ 	.word	0x00000490
        /*0934*/ 	.word	0x000000ff
        /*0938*/ 	.word	0x00028c50
        /*093c*/ 	.short	0x0100
        /*093e*/ 	.byte	0x08
	.zero		1


	//   ....[7]....
        /*0940*/ 	.word	0x000004a0
        /*0944*/ 	.word	0x000000ff
        /*0948*/ 	.word	0x00028c60
        /*094c*/ 	.short	0x0100
        /*094e*/ 	.byte	0x08
	.zero		1


	//   ....[8]....
        /*0950*/ 	.word	0x000004b0
        /*0954*/ 	.word	0x000000ff
        /*0958*/ 	.word	0x00028c58
        /*095c*/ 	.short	0x0100
        /*095e*/ 	.byte	0x08
	.zero		1


	//   ....[9]....
        /*0960*/ 	.word	0x000004c0
        /*0964*/ 	.word	0x000000ff
        /*0968*/ 	.word	0x00028c68
        /*096c*/ 	.short	0x0100
        /*096e*/ 	.byte	0x08
	.zero		1


	//   ....[10]....
        /*0970*/ 	.word	0x000005b0
        /*0974*/ 	.word	0x000000ff
        /*0978*/ 	.word	0x00028c70
        /*097c*/ 	.short	0x0100
        /*097e*/ 	.byte	0x06
	.zero		1


	//   ....[11]....
        /*0980*/ 	.word	0x000005c0
        /*0984*/ 	.word	0x000000ff
        /*0988*/ 	.word	0x00028c80
        /*098c*/ 	.short	0x0100
        /*098e*/ 	.byte	0x06
	.zero		1


	//   ....[12]....
        /*0990*/ 	.word	0x000005d0
        /*0994*/ 	.word	0x000000ff
        /*0998*/ 	.word	0x00028c78
        /*099c*/ 	.short	0x0100
        /*099e*/ 	.byte	0x06
	.zero		1


	//   ....[13]....
        /*09a0*/ 	.word	0x000005e0
        /*09a4*/ 	.word	0x000000ff
        /*09a8*/ 	.word	0x00028c88
        /*09ac*/ 	.short	0x0100
        /*09ae*/ 	.byte	0x06
	.zero		1


	//   ....[14]....
        /*09b0*/ 	.word	0x00000710
        /*09b4*/ 	.word	0x000000ff
        /*09b8*/ 	.word	0x00028c90
        /*09bc*/ 	.short	0x0100
        /*09be*/ 	.byte	0x08
	.zero		1


	//   ....[15]....
        /*09c0*/ 	.word	0x00000720
        /*09c4*/ 	.word	0x000000ff
        /*09c8*/ 	.word	0x00028ca0
        /*09cc*/ 	.short	0x0100
        /*09ce*/ 	.byte	0x08
	.zero		1


	//   ....[16]....
        /*09d0*/ 	.word	0x00000730
        /*09d4*/ 	.word	0x000000ff
        /*09d8*/ 	.word	0x00028c98
        /*09dc*/ 	.short	0x0100
        /*09de*/ 	.byte	0x08
	.zero		1


	//   ....[17]....
        /*09e0*/ 	.word	0x00000740
        /*09e4*/ 	.word	0x000000ff
        /*09e8*/ 	.word	0x00028ca8
        /*09ec*/ 	.short	0x0100
        /*09ee*/ 	.byte	0x08
	.zero		1


	//   ....[18]....
        /*09f0*/ 	.word	0x00000870
        /*09f4*/ 	.word	0x000000ff
        /*09f8*/ 	.word	0x00028cb0
        /*09fc*/ 	.short	0x0100
        /*09fe*/ 	.byte	0x08
	.zero		1


	//   ....[19]....
        /*0a00*/ 	.word	0x00000880
        /*0a04*/ 	.word	0x000000ff
        /*0a08*/ 	.word	0x00028cc0
        /*0a0c*/ 	.short	0x0100
        /*0a0e*/ 	.byte	0x08
	.zero		1


	//   ....[20]....
        /*0a10*/ 	.word	0x00000890
        /*0a14*/ 	.word	0x000000ff
        /*0a18*/ 	.word	0x00028cb8
        /*0a1c*/ 	.short	0x0100
        /*0a1e*/ 	.byte	0x08
	.zero		1


	//   ....[21]....
        /*0a20*/ 	.word	0x000008a0
        /*0a24*/ 	.word	0x000000ff
        /*0a28*/ 	.word	0x00028cc8
        /*0a2c*/ 	.short	0x0100
        /*0a2e*/ 	.byte	0x08
	.zero		1


	//   ....[22]....
        /*0a30*/ 	.word	0x000022b0
        /*0a34*/ 	.word	0x000000ff
        /*0a38*/ 	.word	0x00028c50
        /*0a3c*/ 	.short	0x010a
        /*0a3e*/ 	.byte	0x17
	.zero		1


	//   ....[23]....
        /*0a40*/ 	.word	0x00002580
        /*0a44*/ 	.word	0x00000000
        /*0a48*/ 	.word	0x00000000
        /*0a4c*/ 	.short	0x0101
        /*0a4e*/ 	.byte	0x3f
	.zero		1


	//   ....[24]....
        /*0a50*/ 	.word	0x00002ee0
        /*0a54*/ 	.word	0x000000ff
        /*0a58*/ 	.word	0x00028c50
        /*0a5c*/ 	.short	0x010a
        /*0a5e*/ 	.byte	0x17
	.zero		1


	//   ....[25]....
        /*0a60*/ 	.word	0x00002f20
        /*0a64*/ 	.word	0x000000ff
        /*0a68*/ 	.word	0x00028c50
        /*0a6c*/ 	.short	0x010a
        /*0a6e*/ 	.byte	0x17
	.zero		1


	//   ....[26]....
        /*0a70*/ 	.word	0x00003100
        /*0a74*/ 	.word	0x00000000
        /*0a78*/ 	.word	0x00000000
        /*0a7c*/ 	.short	0x0101
        /*0a7e*/ 	.byte	0x3f
	.zero		1


	//   ....[27]....
        /*0a80*/ 	.word	0x000044a0
        /*0a84*/ 	.word	0x000000ff
        /*0a88*/ 	.word	0x00028c00
        /*0a8c*/ 	.short	0x010a
        /*0a8e*/ 	.byte	0x2e
	.zero		1


	//   ....[28]....
        /*0a90*/ 	.word	0x00004520
        /*0a94*/ 	.word	0x00000007
        /*0a98*/ 	.word	0x00028c30
        /*0a9c*/ 	.short	0x010a
        /*0a9e*/ 	.byte	0x3f
	.zero		1


	//   ....[29]....
        /*0aa0*/ 	.word	0x00004560
        /*0aa4*/ 	.word	0x00000007
        /*0aa8*/ 	.word	0x00028c30
        /*0aac*/ 	.short	0x010a
        /*0aae*/ 	.byte	0x3f
	.zero		1


	//   ....[30]....
        /*0ab0*/ 	.word	0x00005840
        /*0ab4*/ 	.word	0x00000004
        /*0ab8*/ 	.word	0x00000000
        /*0abc*/ 	.short	0x0101
        /*0abe*/ 	.byte	0x3f
	.zero		1


	//   ....[31]....
        /*0ac0*/ 	.word	0x00005bc0
        /*0ac4*/ 	.word	0x00000007
        /*0ac8*/ 	.word	0x00028c50
        /*0acc*/ 	.short	0x010a
        /*0ace*/ 	.byte	0x3f
	.zero		1


	//   ....[32]....
        /*0ad0*/ 	.word	0x00005c00
        /*0ad4*/ 	.word	0x00000007
        /*0ad8*/ 	.word	0x00028c50
        /*0adc*/ 	.short	0x010a
        /*0ade*/ 	.byte	0x3f
	.zero		1


	//   ....[33]....
        /*0ae0*/ 	.word	0x00005f20
        /*0ae4*/ 	.word	0x00000007
        /*0ae8*/ 	.word	0x00000000
        /*0aec*/ 	.short	0x0101
        /*0aee*/ 	.byte	0x3f
	.zero		1


	//   ....[34]....
        /*0af0*/ 	.word	0x00006030
        /*0af4*/ 	.word	0x000000ff
        /*0af8*/ 	.word	0x00028c30
        /*0afc*/ 	.short	0x010a
        /*0afe*/ 	.byte	0x19
	.zero		1


	//   ....[35]....
        /*0b00*/ 	.word	0x00006080
        /*0b04*/ 	.word	0x000000ff
        /*0b08*/ 	.word	0x00028c30
        /*0b0c*/ 	.short	0x010a
        /*0b0e*/ 	.byte	0x19
	.zero		1


	//   ....[36]....
        /*0b10*/ 	.word	0x00006f20
        /*0b14*/ 	.word	0x00000000
        /*0b18*/ 	.word	0x00000000
        /*0b1c*/ 	.short	0x0101
        /*0b1e*/ 	.byte	0x3f
	.zero		1


	//   ....[37]....
        /*0b20*/ 	.word	0x00007f10
        /*0b24*/ 	.word	0x000000ff
        /*0b28*/ 	.word	0x00028c50
        /*0b2c*/ 	.short	0x010a
        /*0b2e*/ 	.byte	0x19
	.zero		1


	//   ....[38]....
        /*0b30*/ 	.word	0x00007f50
        /*0b34*/ 	.word	0x000000ff
        /*0b38*/ 	.word	0x00028c50
        /*0b3c*/ 	.short	0x010a
        /*0b3e*/ 	.byte	0x19
	.zero		1


	//   ....[39]....
        /*0b40*/ 	.word	0x000081f0
        /*0b44*/ 	.word	0x0000000b
        /*0b48*/ 	.word	0x00000000
        /*0b4c*/ 	.short	0x0101
        /*0b4e*/ 	.byte	0x3f
	.zero		1


	//   ....[40]....
        /*0b50*/ 	.word	0x00008330
        /*0b54*/ 	.word	0x000000ff
        /*0b58*/ 	.word	0x00028c30
        /*0b5c*/ 	.short	0x010a
        /*0b5e*/ 	.byte	0x18
	.zero		1


	//   ....[41]....
        /*0b60*/ 	.word	0x00008370
        /*0b64*/ 	.word	0x000000ff
        /*0b68*/ 	.word	0x00028c30
        /*0b6c*/ 	.short	0x010a
        /*0b6e*/ 	.byte	0x18
	.zero		1


	//   ....[42]....
        /*0b70*/ 	.word	0x000095e0
        /*0b74*/ 	.word	0x000000a0
        /*0b78*/ 	.word	0x00000000
        /*0b7c*/ 	.short	0x0101
        /*0b7e*/ 	.byte	0x3f
	.zero		1


	//   ....[43]....
        /*0b80*/ 	.word	0x00009c00
        /*0b84*/ 	.word	0x000000ff
        /*0b88*/ 	.word	0x00028c50
        /*0b8c*/ 	.short	0x010a
        /*0b8e*/ 	.byte	0x18
	.zero		1


	//   ....[44]....
        /*0b90*/ 	.word	0x00009c40
        /*0b94*/ 	.word	0x000000ff
        /*0b98*/ 	.word	0x00028c50
        /*0b9c*/ 	.short	0x010a
        /*0b9e*/ 	.byte	0x18
	.zero		1


	//   ....[45]....
        /*0ba0*/ 	.word	0x00009ed0
        /*0ba4*/ 	.word	0x00000009
        /*0ba8*/ 	.word	0x00000000
        /*0bac*/ 	.short	0x0101
        /*0bae*/ 	.byte	0x3f
	.zero		1


	//   ....[46]....
        /*0bb0*/ 	.word	0x0000c850
        /*0bb4*/ 	.word	0x000000ff
        /*0bb8*/ 	.word	0x00000000
        /*0bbc*/ 	.short	0x0101
        /*0bbe*/ 	.byte	0x04
	.zero		1


	//   ....[47]....
        /*0bc0*/ 	.word	0x0000d170
        /*0bc4*/ 	.word	0x000000ff
        /*0bc8*/ 	.word	0x00000000
        /*0bcc*/ 	.short	0x0101
        /*0bce*/ 	.byte	0x04
	.zero		1


	//   ....[48]....
        /*0bd0*/ 	.word	0x000116d0
        /*0bd4*/ 	.word	0x00000000
        /*0bd8*/ 	.word	0x00028c40
        /*0bdc*/ 	.short	0x010a
        /*0bde*/ 	.byte	0x3f
	.zero		1


	//   ....[49]....
        /*0be0*/ 	.word	0x000121c0
        /*0be4*/ 	.word	0x00000013
        /*0be8*/ 	.word	0x00028c00
        /*0bec*/ 	.short	0x0107
        /*0bee*/ 	.byte	0x3f
	.zero		1


	//   ....[50]....
        /*0bf0*/ 	.word	0x000122b0
        /*0bf4*/ 	.word	0x00000013
        /*0bf8*/ 	.word	0x00028c00
        /*0bfc*/ 	.short	0x0101
        /*0bfe*/ 	.byte	0x3f
	.zero		1


	//   ....[51]....
        /*0c00*/ 	.word	0x000122d0
        /*0c04*/ 	.word	0x00000013
        /*0c08*/ 	.word	0x00028c20
        /*0c0c*/ 	.short	0x010a
        /*0c0e*/ 	.byte	0x3f
	.zero		1


	//   ....[52]....
        /*0c10*/ 	.word	0x000123b0
        /*0c14*/ 	.word	0x00000000
        /*0c18*/ 	.word	0x00028c60
        /*0c1c*/ 	.short	0x010a
        /*0c1e*/ 	.byte	0x3f
	.zero		1


	//   ....[53]....
        /*0c20*/ 	.word	0x00013040
        /*0c24*/ 	.word	0x00000003
        /*0c28*/ 	.word	0x00028c40
        /*0c2c*/ 	.short	0x010a
        /*0c2e*/ 	.byte	0x3f
	.zero		1


	//   ....[54]....
        /*0c30*/ 	.word	0x000132a0
        /*0c34*/ 	.word	0x00000003
        /*0c38*/ 	.word	0x00028c60
        /*0c3c*/ 	.short	0x010a
        /*0c3e*/ 	.byte	0x3f
	.zero		1


	//   ....[55]....
        /*0c40*/ 	.word	0x00013e60
        /*0c44*/ 	.word	0x00000004
        /*0c48*/ 	.word	0x00028c40
        /*0c4c*/ 	.short	0x010a
        /*0c4e*/ 	.byte	0x3f
	.zero		1


	//   ....[56]....
        /*0c50*/ 	.word	0x000140b0
        /*0c54*/ 	.word	0x00000004
        /*0c58*/ 	.word	0x00028c60
        /*0c5c*/ 	.short	0x010a
        /*0c5e*/ 	.byte	0x3f
	.zero		1


	//   ....[57]....
        /*0c60*/ 	.word	0x00014bf0
        /*0c64*/ 	.word	0x00000004
        /*0c68*/ 	.word	0x00028c40
        /*0c6c*/ 	.short	0x010a
        /*0c6e*/ 	.byte	0x3f
	.zero		1


	//   ....[58]....
        /*0c70*/ 	.word	0x00014e50
        /*0c74*/ 	.word	0x00000004
        /*0c78*/ 	.word	0x00028c60
        /*0c7c*/ 	.short	0x010a
        /*0c7e*/ 	.byte	0x3f
	.zero		1


	//   ....[59]....
        /*0c80*/ 	.word	0x00016bd0
        /*0c84*/ 	.word	0x00000000
        /*0c88*/ 	.word	0x00028c20
        /*0c8c*/ 	.short	0x010a
        /*0c8e*/ 	.byte	0x3f
	.zero		1


	//   ....[60]....
        /*0c90*/ 	.word	0x00016d90
        /*0c94*/ 	.word	0x00000006
        /*0c98*/ 	.word	0x00000000
        /*0c9c*/ 	.short	0x010a
        /*0c9e*/ 	.byte	0x3f
	.zero		1


	//   ....[61]....
        /*0ca0*/ 	.word	0x00016e00
        /*0ca4*/ 	.word	0x00000007
        /*0ca8*/ 	.word	0x00000000
        /*0cac*/ 	.short	0x010a
        /*0cae*/ 	.byte	0x3f
	.zero		1


	//   ....[62]....
        /*0cb0*/ 	.word	0x00016e70
        /*0cb4*/ 	.word	0x00000004
        /*0cb8*/ 	.word	0x00000000
        /*0cbc*/ 	.short	0x010a
        /*0cbe*/ 	.byte	0x3f
	.zero		1


	//   ....[63]....
        /*0cc0*/ 	.word	0x00016ea0
        /*0cc4*/ 	.word	0x00000003
        /*0cc8*/ 	.word	0x00000000
        /*0ccc*/ 	.short	0x010a
        /*0cce*/ 	.byte	0x3f
	.zero		1


	//   ....[64]....
        /*0cd0*/ 	.word	0x00016f10
        /*0cd4*/ 	.word	0x00000003
        /*0cd8*/ 	.word	0x00028c50
        /*0cdc*/ 	.short	0x010a
        /*0cde*/ 	.byte	0x3f
	.zero		1


	//   ....[65]....
        /*0ce0*/ 	.word	0x00016f70
        /*0ce4*/ 	.word	0x00000003
        /*0ce8*/ 	.word	0x00028c50
        /*0cec*/ 	.short	0x010a
        /*0cee*/ 	.byte	0x3f
	.zero		1


	//   ....[66]....
        /*0cf0*/ 	.word	0x00016fd0
        /*0cf4*/ 	.word	0x00000003
        /*0cf8*/ 	.word	0x00028c00
        /*0cfc*/ 	.short	0x010a
        /*0cfe*/ 	.byte	0x3f
	.zero		1


	//   ....[67]....
        /*0d00*/ 	.word	0x00017020
        /*0d04*/ 	.word	0x00000007
        /*0d08*/ 	.word	0x00028c30
        /*0d0c*/ 	.short	0x010a
        /*0d0e*/ 	.byte	0x3f
	.zero		1


	//   ....[68]....
        /*0d10*/ 	.word	0x00017070
        /*0d14*/ 	.word	0x00000007
        /*0d18*/ 	.word	0x00028c50
        /*0d1c*/ 	.short	0x010a
        /*0d1e*/ 	.byte	0x3f
	.zero		1


	//   ....[69]....
        /*0d20*/ 	.word	0x000170d0
        /*0d24*/ 	.word	0x00000000
        /*0d28*/ 	.word	0x00028c30
        /*0d2c*/ 	.short	0x010a
        /*0d2e*/ 	.byte	0x3f
	.zero		1


	//   ....[70]....
        /*0d30*/ 	.word	0x00017120
        /*0d34*/ 	.word	0x0000000b
        /*0d38*/ 	.word	0x00028c50
        /*0d3c*/ 	.short	0x010a
        /*0d3e*/ 	.byte	0x3f
	.zero		1


	//   ....[71]....
        /*0d40*/ 	.word	0x00017180
        /*0d44*/ 	.word	0x00000000
        /*0d48*/ 	.word	0x00028c30
        /*0d4c*/ 	.short	0x010a
        /*0d4e*/ 	.byte	0x3f
	.zero		1


	//   ....[72]....
        /*0d50*/ 	.word	0x000171d0
        /*0d54*/ 	.word	0x00000009
        /*0d58*/ 	.word	0x00028c50
        /*0d5c*/ 	.short	0x010a
        /*0d5e*/ 	.byte	0x3f
	.zero		1


	//   ....[73]....
        /*0d60*/ 	.word	0x00017370
        /*0d64*/ 	.word	0x00000000
        /*0d68*/ 	.word	0x00028c40
        /*0d6c*/ 	.short	0x010a
        /*0d6e*/ 	.byte	0x3f
	.zero		1


	//   ....[74]....
        /*0d70*/ 	.word	0x000178f0
        /*0d74*/ 	.word	0x00000013
        /*0d78*/ 	.word	0x00028c20
        /*0d7c*/ 	.short	0x010a
        /*0d7e*/ 	.byte	0x3f
	.zero		1


	//   ....[75]....
        /*0d80*/ 	.word	0x00017940
        /*0d84*/ 	.word	0x00000000
        /*0d88*/ 	.word	0x00028c60
        /*0d8c*/ 	.short	0x010a
        /*0d8e*/ 	.byte	0x3f
	.zero		1


	//   ....[76]....
        /*0d90*/ 	.word	0x00017990
        /*0d94*/ 	.word	0x00000003
        /*0d98*/ 	.word	0x00028c40
        /*0d9c*/ 	.short	0x010a
        /*0d9e*/ 	.byte	0x3f
	.zero		1


	//   ....[77]....
        /*0da0*/ 	.word	0x000179e0
        /*0da4*/ 	.word	0x00000003
        /*0da8*/ 	.word	0x00028c60
        /*0dac*/ 	.short	0x010a
        /*0dae*/ 	.byte	0x3f
	.zero		1


	//   ....[78]....
        /*0db0*/ 	.word	0x00017a30
        /*0db4*/ 	.word	0x00000004
        /*0db8*/ 	.word	0x00028c40
        /*0dbc*/ 	.short	0x010a
        /*0dbe*/ 	.byte	0x3f
	.zero		1


	//   ....[79]....
        /*0dc0*/ 	.word	0x00017a80
        /*0dc4*/ 	.word	0x00000004
        /*0dc8*/ 	.word	0x00028c60
        /*0dcc*/ 	.short	0x010a
        /*0dce*/ 	.byte	0x3f
	.zero		1


	//   ....[80]....
        /*0dd0*/ 	.word	0x00017ad0
        /*0dd4*/ 	.word	0x00000004
        /*0dd8*/ 	.word	0x00028c40
        /*0ddc*/ 	.short	0x010a
        /*0dde*/ 	.byte	0x3f
	.zero		1


	//   ....[81]....
        /*0de0*/ 	.word	0x00017b20
        /*0de4*/ 	.word	0x00000004
        /*0de8*/ 	.word	0x00028c60
        /*0dec*/ 	.short	0x010a
        /*0dee*/ 	.byte	0x3f
	.zero		1


	//   ....[82]....
        /*0df0*/ 	.word	0x000185d0
        /*0df4*/ 	.word	0x00000000
        /*0df8*/ 	.word	0x00028c20
        /*0dfc*/ 	.short	0x010a
        /*0dfe*/ 	.byte	0x3f
	.zero		1


	//   ....[83]....
        /*0e00*/ 	.word	0x00018770
        /*0e04*/ 	.word	0x00000006
        /*0e08*/ 	.word	0x00000000
        /*0e0c*/ 	.short	0x010a
        /*0e0e*/ 	.byte	0x3f
	.zero		1


	//   ....[84]....
        /*0e10*/ 	.word	0x000187c0
        /*0e14*/ 	.word	0x00000007
        /*0e18*/ 	.word	0x00000000
        /*0e1c*/ 	.short	0x010a
        /*0e1e*/ 	.byte	0x3f
	.zero		1


	//   ....[85]....
        /*0e20*/ 	.word	0x00018810
        /*0e24*/ 	.word	0x00000004
        /*0e28*/ 	.word	0x00000000
        /*0e2c*/ 	.short	0x010a
        /*0e2e*/ 	.byte	0x3f
	.zero		1


	//----- nvinfo : EIATTR_NUM_MBARRIERS
	.align		4
.L_560:
        /*0e30*/ 	.byte	0x03, 0x38
        /*0e32*/ 	.short	0x0016


	//----- nvinfo : EIATTR_EXIT_INSTR_OFFSETS
	.align		4
        /*0e34*/ 	.byte	0x04, 0x1c
        /*0e36*/ 	.short	(.L_562 - .L_561)


	//   ....[0]....
.L_561:
        /*0e38*/ 	.word	0x00000a40


	//   ....[1]....
        /*0e3c*/ 	.word	0x0000f340


	//   ....[2]....
        /*0e40*/ 	.word	0x00016ef0


	//----- nvinfo : EIATTR_MAX_THREADS
	.align		4
.L_562:
        /*0e44*/ 	.byte	0x04, 0x05
        /*0e46*/ 	.short	(.L_564 - .L_563)
.L_563:
        /*0e48*/ 	.word	0x00000180
        /*0e4c*/ 	.word	0x00000001
        /*0e50*/ 	.word	0x00000001


	//----- nvinfo : EIATTR_CRS_STACK_SIZE
	.align		4
.L_564:
        /*0e54*/ 	.byte	0x04, 0x1e
        /*0e56*/ 	.short	(.L_566 - .L_565)
.L_565:
        /*0e58*/ 	.word	0x00000000


	//----- nvinfo : EIATTR_CBANK_PARAM_SIZE
	.align		4
.L_566:
        /*0e5c*/ 	.byte	0x03, 0x19
        /*0e5e*/ 	.short	0x0af0


	//----- nvinfo : EIATTR_PARAM_CBANK
	.align		4
        /*0e60*/ 	.byte	0x04, 0x0a
        /*0e62*/ 	.short	(.L_568 - .L_567)
	.align		4
.L_567:
        /*0e64*/ 	.word	index@(.nv.constant0._ZN7cutlass13device_kernelIN5flash11enable_sm90INS1_16FlashAttnFwdSm90INS1_25CollectiveMainloopFwdSm90ILi2EN4cute5tupleIJNS5_1CILi1EEES8_S8_EEENS6_IJNS7_ILi64EEESA_SA_EEELi512ENS_6half_tEfNS_4arch4Sm90ELb1ELb0ELb1ELb1ELb0ELb0ELb0ELb0ELb0ELb1ELb1ELb0EEENS1_21CollectiveEpilogueFwdINS6_IJSA_NS7_ILi512EEESA_EEES9_SC_SE_Li256ELb1ELb1ELb1ELb0EEENS1_36VarlenDynamicPersistentTileSchedulerILi64ELi64ELi256ELi128ELb1ELb1ELb1ELb1ELb1ELb1EEEEEEEEEvNT_6ParamsE)
        /*0e68*/ 	.short	0x0210
        /*0e6a*/ 	.short	0x0af0


	//----- nvinfo : EIATTR_SW_WAR
	.align		4
.L_568:
        /*0e6c*/ 	.byte	0x04, 0x36
        /*0e6e*/ 	.short	(.L_570 - .L_569)
.L_569:
        /*0e70*/ 	.word	0x00000008
.L_570:


//--------------------- .nv.info._ZN7cutlass13device_kernelIN5flash11enable_sm90INS1_16FlashAttnFwdSm90INS1_25CollectiveMainloopFwdSm90ILi2EN4cute5tupleIJNS5_1CILi1EEES8_S8_EEENS6_IJNS7_ILi64EEESA_SA_EEELi512ENS_6half_tEfNS_4arch4Sm90ELb1ELb0ELb1ELb1ELb0ELb1ELb0ELb0ELb0ELb1ELb1ELb0EEENS1_21CollectiveEpilogueFwdINS6_IJSA_NS7_ILi512EEESA_EEES9_SC_SE_Li256ELb1ELb1ELb1ELb0EEENS1_36VarlenDynamicPersistentTileSchedulerILi64ELi64ELi256ELi128ELb1ELb1ELb1ELb1ELb1ELb1EEEEEEEEEvNT_6ParamsE --------------------------
	.section	.nv.info._ZN7cutlass13device_kernelIN5flash11enable_sm90INS1_16FlashAttnFwdSm90INS1_25CollectiveMainloopFwdSm90ILi2EN4cute5tupleIJNS5_1CILi1EEES8_S8_EEENS6_IJNS7_ILi64EEESA_SA_EEELi512ENS_6half_tEfNS_4arch4Sm90ELb1ELb0ELb1ELb1ELb0ELb1ELb0ELb0ELb0ELb1ELb1ELb0EEENS1_21CollectiveEpilogueFwdINS6_IJSA_NS7_ILi512EEESA_EEES9_SC_SE_Li256ELb1ELb1ELb1ELb0EEENS1_36VarlenDynamicPersistentTileSchedulerILi64ELi64ELi256ELi128ELb1ELb1ELb1ELb1ELb1ELb1EEEEEEEEEvNT_6ParamsE,"",@"SHT_CUDA_INFO"
	.sectionflags	@""
	.align	4


	//----- nvinfo : EIATTR_CUDA_API_VERSION
	.align		4
        /*0000*/ 	.byte	0x04, 0x37
        /*0002*/ 	.short	(.L_572 - .L_571)
.L_571:
        /*0004*/ 	.word	0x00000082


	//----- nvinfo : EIATTR_KPARAM_INFO
	.align		4
.L_572:
        /*0008*/ 	.byte	0x04, 0x17
        /*000a*/ 	.short	(.L_574 - .L_573)
.L_573:
        /*000c*/ 	.word	0x00000000
        /*0010*/ 	.short	0x0000
        /*0012*/ 	.short	0x0070
        /*0014*/ 	.byte	0x00, 0xf0, 0x01, 0x2a


	//----- nvinfo : EIATTR_SPARSE_MMA_MASK
	.align		4
.L_574:
        /*0018*/ 	.byte	0x03, 0x50
        /*001a*/ 	.short	0x0000


	//----- nvinfo : EIATTR_MAXREG_COUNT
	.align		4
        /*001c*/ 	.byte	0x03, 0x1b
        /*001e*/ 	.short	0x00a8


	//----- nvinfo : EIATTR_NUM_BARRIERS
	.align		4
        /*0020*/ 	.byte	0x02, 0x4c
        /*0022*/ 	.byte	0x10
	.zero		1


	//----- nvinfo : EIATTR_EXTERNS
	.align		4
        /*0024*/ 	.byte	0x04, 0x0f
        /*0026*/ 	.short	(.L_576 - .L_575)


	//   ....[0]....
	.align		4
.L_575:
        /*0028*/ 	.word	index@(__assertfail)


	//----- nvinfo : EIATTR_ANNOTATIONS
	.align		4
.L_576:
        /*002c*/ 	.byte	0x04, 0x55
        /*002e*/ 	.short	(.L_578 - .L_577)


	//   ....[0]....
.L_577:
        /* <DEDUP_REMOVED lines=88> */


	//----- nvinfo : EIATTR_MERCURY_ISA_VERSION
	.align		4
.L_578:
        /*05a0*/ 	.byte	0x03, 0x5f
        /*05a2*/ 	.short	0x0101


	//----- nvinfo : EIATTR_UNUSED_LOAD_BYTE_OFFSET
	.align		4
        /*05a4*/ 	.byte	0x04, 0x44
        /*05a6*/ 	.short	(.L_580 - .L_579)


	//   ....[0]....
.L_579:
        /*05a8*/ 	.word	0x00000a80
        /*05ac*/ 	.word	0x0000fff0


	//   ....[1]....
        /*05b0*/ 	.word	0x00010aa0
        /*05b4*/ 	.word	0x0000fff0


	//----- nvinfo : EIATTR_INT_WARP_WIDE_INSTR_OFFSETS
	.align		4
.L_580:
        /*05b8*/ 	.byte	0x04, 0x31
        /*05ba*/ 	.short	(.L_582 - .L_581)


	//   ....[0]....
.L_581:
        /*05bc*/ 	.word	0x00000190


	//   ....[1]....
        /*05c0*/ 	.word	0x000001d0


	//   ....[2]....
        /*05c4*/ 	.word	0x00000240


	//   ....[3]....
        /*05c8*/ 	.word	0x00018f00


	//   ....[4]....
        /*05cc*/ 	.word	0x00018f90


	//   ....[5]....
        /*05d0*/ 	.word	0x0001d8c0


	//   ....[6]....
        /*05d4*/ 	.word	0x0001d950


	//----- nvinfo : EIATTR_COOP_GROUP_MASK_REGIDS
	.align		4
.L_582:
        /*05d8*/ 	.byte	0x04, 0x29
        /*05da*/ 	.short	(.L_584 - .L_583)


	//   ....[0]....
.L_583:
        /*05dc*/ 	.word	0xffffffff


	//   ....[1]....
        /*05e0*/ 	.word	0xffffffff


	//   ....[2]....
        /*05e4*/ 	.word	0xffffffff


	//   ....[3]....
        /*05e8*/ 	.word	0xffffffff


	//   ....[4]....
        /*05ec*/ 	.word	0xffffffff


	//   ....[5]....
        /*05f0*/ 	.word	0xffffffff


	//   ....[6]....
        /*05f4*/ 	.word	0xffffffff


	//   ....[7]....
        /*05f8*/ 	.word	0xffffffff


	//   ....[8]....
        /*05fc*/ 	.word	0xffffffff


	//   ....[9]....
        /*0600*/ 	.word	0xffffffff


	//   ....[10]....
        /*0604*/ 	.word	0xffffffff


	//   ....[11]....
        /*0608*/ 	.word	0xffffffff


	//   ....[12]....
        /*060c*/ 	.word	0xffffffff


	//   ....[13]....
        /*0610*/ 	.word	0xffffffff


	//   ....[14]....
        /*0614*/ 	.word	0xffffffff


	//   ....[15]....
        /*0618*/ 	.word	0xffffffff


	//   ....[16]....
        /*061c*/ 	.word	0xffffffff


	//   ....[17]....
        /*0620*/ 	.word	0xffffffff


	//   ....[18]....
        /*0624*/ 	.word	0xffffffff


	//   ....[19]....
        /*0628*/ 	.word	0xffffffff


	//   ....[20]....
        /*062c*/ 	.word	0xffffffff


	//   ....[21]....
        /*0630*/ 	.word	0xffffffff


	//   ....[22]....
        /*0634*/ 	.word	0xffffffff


	//   ....[23]....
        /*0638*/ 	.word	0xffffffff


	//   ....[24]....
        /*063c*/ 	.word	0xffffffff


	//   ....[25]....
        /*0640*/ 	.word	0xffffffff


	//   ....[26]....
        /*0644*/ 	.word	0xffffffff


	//   ....[27]....
        /*0648*/ 	.word	0xffffffff


	//   ....[28]....
        /*064c*/ 	.word	0xffffffff


	//   ....[29]....
        /*0650*/ 	.word	0xffffffff


	//   ....[30]....
        /*0654*/ 	.word	0xffffffff


	//   ....[31]....
        /*0658*/ 	.word	0xffffffff


	//   ....[32]....
        /*065c*/ 	.word	0xffffffff


	//   ....[33]....
        /*0660*/ 	.word	0xffffffff


	//   ....[34]....
        /*0664*/ 	.word	0xffffffff


	//   ....[35]....
        /*0668*/ 	.word	0xffffffff


	//   ....[36]....
        /*066c*/ 	.word	0xffffffff


	//   ....[37]....
        /*0670*/ 	.word	0xffffffff


	//   ....[38]....
        /*0674*/ 	.word	0xffffffff


	//   ....[39]....
        /*0678*/ 	.word	0xffffffff


	//   ....[40]....
        /*067c*/ 	.word	0xffffffff


	//   ....[41]....
        /*0680*/ 	.word	0xffffffff


	//   ....[42]....
        /*0684*/ 	.word	0xffffffff


	//   ....[43]....
        /*0688*/ 	.word	0xffffffff


	//   ....[44]....
        /*068c*/ 	.word	0xffffffff


	//   ....[45]....
        /*0690*/ 	.word	0xffffffff


	//   ....[46]....
        /*0694*/ 	.word	0xffffffff


	//   ....[47]....
        /*0698*/ 	.word	0xffffffff


	//   ....[48]....
        /*069c*/ 	.word	0xffffffff


	//   ....[49]....
        /*06a0*/ 	.word	0xffffffff


	//   ....[50]....
        /*06a4*/ 	.word	0xffffffff


	//   ....[51]....
        /*06a8*/ 	.word	0xffffffff


	//   ....[52]....
        /*06ac*/ 	.word	0xffffffff


	//   ....[53]....
        /*06b0*/ 	.word	0xffffffff


	//   ....[54]....
        /*06b4*/ 	.word	0xffffffff


	//   ....[55]....
        /*06b8*/ 	.word	0xffffffff


	//   ....[56]....
        /*06bc*/ 	.word	0xffffffff


	//   ....[57]....
        /*06c0*/ 	.word	0xffffffff


	//   ....[58]....
        /*06c4*/ 	.word	0xffffffff


	//   ....[59]....
        /*06c8*/ 	.word	0xffffffff


	//   ....[60]....
        /*06cc*/ 	.word	0xffffffff


	//   ....[61]....
        /*06d0*/ 	.word	0xffffffff


	//   ....[62]....
        /*06d4*/ 	.word	0xffffffff


	//   ....[63]....
        /*06d8*/ 	.word	0xffffffff


	//   ....[64]....
        /*06dc*/ 	.word	0xffffffff


	//   ....[65]....
        /*06e0*/ 	.word	0xffffffff


	//   ....[66]....
        /*06e4*/ 	.word	0xffffffff


	//   ....[67]....
        /*06e8*/ 	.word	0xffffffff


	//   ....[68]....
        /*06ec*/ 	.word	0xffffffff


	//   ....[69]....
        /*06f0*/ 	.word	0xffffffff


	//   ....[70]....
        /*06f4*/ 	.word	0xffffffff


	//   ....[71]....
        /*06f8*/ 	.word	0xffffffff


	//   ....[72]....
        /*06fc*/ 	.word	0xffffffff


	//   ....[73]....
        /*0700*/ 	.word	0xffffffff


	//   ....[74]....
        /*0704*/ 	.word	0xffffffff


	//   ....[75]....
        /*0708*/ 	.word	0xffffffff


	//   ....[76]....
        /*070c*/ 	.word	0xffffffff


	//   ....[77]....
        /*0710*/ 	.word	0xffffffff


	//   ....[78]....
        /*0714*/ 	.word	0xffffffff


	//   ....[79]....
        /*0718*/ 	.word	0xffffffff


	//   ....[80]....
        /*071c*/ 	.word	0xffffffff


	//   ....[81]....
        /*0720*/ 	.word	0xffffffff


	//   ....[82]....
        /*0724*/ 	.word	0xffffffff


	//   ....[83]....
        /*0728*/ 	.word	0xffffffff


	//   ....[84]....
        /*072c*/ 	.word	0xffffffff


	//   ....[85]....
        /*0730*/ 	.word	0xffffffff


	//   ....[86]....
        /*0734*/ 	.word	0xffffffff


	//   ....[87]....
        /*0738*/ 	.word	0xffffffff


	//   ....[88]....
        /*073c*/ 	.word	0xffffffff


	//   ....[89]....
        /*0740*/ 	.word	0xffffffff


	//   ....[90]....
        /*0744*/ 	.word	0xffffffff


	//   ....[91]....
        /*0748*/ 	.word	0xffffffff


	//   ....[92]....
        /*074c*/ 	.word	0xffffffff


	//   ....[93]....
        /*0750*/ 	.word	0xffffffff


	//   ....[94]....
        /*0754*/ 	.word	0xffffffff


	//   ....[95]....
        /*0758*/ 	.word	0xffffffff


	//   ....[96]....
        /*075c*/ 	.word	0xffffffff


	//   ....[97]....
        /*0760*/ 	.word	0xffffffff


	//   ....[98]....
        /*0764*/ 	.word	0xffffffff


	//   ....[99]....
        /*0768*/ 	.word	0xffffffff


	//   ....[100]....
        /*076c*/ 	.word	0xffffffff


	//   ....[101]....
        /*0770*/ 	.word	0xffffffff


	//   ....[102]....
        /*0774*/ 	.word	0xffffffff


	//   ....[103]....
        /*0778*/ 	.word	0xffffffff


	//   ....[104]....
        /*077c*/ 	.word	0xffffffff


	//   ....[105]....
        /*0780*/ 	.word	0xffffffff


	//   ....[106]....
        /*0784*/ 	.word	0xffffffff


	//   ....[107]....
        /*0788*/ 	.word	0xffffffff


	//   ....[108]....
        /*078c*/ 	.word	0xffffffff


	//   ....[109]....
        /*0790*/ 	.word	0xffffffff


	//   ....[110]....
        /*0794*/ 	.word	0xffffffff


	//   ....[111]....
        /*0798*/ 	.word	0x0500000f


	//   ....[112]....
        /*079c*/ 	.word	0x0500000f


	//   ....[113]....
        /*07a0*/ 	.word	0x0500000f


	//   ....[114]....
        /*07a4*/ 	.word	0x0500000f


	//   ....[115]....
        /*07a8*/ 	.word	0x0500000f


	//   ....[116]....
        /*07ac*/ 	.word	0x0500000f


	//   ....[117]....
        /*07b0*/ 	.word	0x0500000f


	//   ....[118]....
        /*07b4*/ 	.word	0x0500000f


	//   ....[119]....
        /*07b8*/ 	.word	0x0500000f


	//   ....[120]....
        /*07bc*/ 	.word	0x0500000f


	//   ....[121]....
        /*07c0*/ 	.word	0x0500000f


	//   ....[122]....
        /*07c4*/ 	.word	0x0500000f


	//   ....[123]....
        /*07c8*/ 	.word	0x0500000f


	//   ....[124]....
        /*07cc*/ 	.word	0x0500000f


	//   ....[125]....
        /*07d0*/ 	.word	0x0500000f


	//   ....[126]....
        /*07d4*/ 	.word	0x0500000f


	//   ....[127]....
        /*07d8*/ 	.word	0x0500000f


	//   ....[128]....
        /*07dc*/ 	.word	0x0500000f


	//   ....[129]....
        /*07e0*/ 	.word	0x0500000f


	//   ....[130]....
        /*07e4*/ 	.word	0x0500000f


	//   ....[131]....
        /*07e8*/ 	.word	0x0500000f


	//   ....[132]....
        /*07ec*/ 	.word	0x0500000f


	//   ....[133]....
        /*07f0*/ 	.word	0x0500000f


	//   ....[134]....
        /*07f4*/ 	.word	0x0500000f


	//   ....[135]....
        /*07f8*/ 	.word	0x0500000f


	//   ....[136]....
        /*07fc*/ 	.word	0x0500000f


	//   ....[137]....
        /*0800*/ 	.word	0x0500000f


	//   ....[138]....
        /*0804*/ 	.word	0x0500000f


	//   ....[139]....
        /*0808*/ 	.word	0x0500000f


	//   ....[140]....
        /*080c*/ 	.word	0x0500000f


	//   ....[141]....
        /*0810*/ 	.word	0x0500000f


	//   ....[142]....
        /*0814*/ 	.word	0x0500000f


	//   ....[143]....
        /*0818*/ 	.word	0x0500000f


	//   ....[144]....
        /*081c*/ 	.word	0x0500000f


	//   ....[145]....
        /*0820*/ 	.word	0x0500000f


	//   ....[146]....
        /*0824*/ 	.word	0x0500000f


	//   ....[147]....
        /*0828*/ 	.word	0x0500000f


	//   ....[148]....
        /*082c*/ 	.word	0x0500000f


	//   ....[149]....
        /*0830*/ 	.word	0x0500000f


	//   ....[150]....
        /*0834*/ 	.word	0x0500000f


	//   ....[151]....
        /*0838*/ 	.word	0x0500000f


	//   ....[152]....
        /*083c*/ 	.word	0x0500000f


	//   ....[153]....
        /*0840*/ 	.word	0x0500000f


	//   ....[154]....
        /*0844*/ 	.word	0x0500000f


	//   ....[155]....
        /*0848*/ 	.word	0x0500000f


	//----- nvinfo : EIATTR_COOP_GROUP_INSTR_OFFSETS
	.align		4
.L_584:
        /*084c*/ 	.byte	0x04, 0x28
        /*084e*/ 	.short	(.L_586 - .L_585)


	//   ....[0]....
.L_585:
        /*0850*/ 	.word	0x00000060


	//   ....[1]....
        /*0854*/ 	.word	0x000001a0


	//   ....[2]....
        /*0858*/ 	.word	0x000001f0


	//   ....[3]....
        /*085c*/ 	.word	0x000003e0


	//   ....[4]....
        /*0860*/ 	.word	0x00000540


	//   ....[5]....
        /*0864*/ 	.word	0x00000660


	//   ....[6]....
        /*0868*/ 	.word	0x000007c0


	//   ....[7]....
        /*086c*/ 	.word	0x00005050


	//   ....[8]....
        /*0870*/ 	.word	0x00007220


	//   ....[9]....
        /*0874*/ 	.word	0x00007990


	//   ....[10]....
        /*0878*/ 	.word	0x000079a0


	//   ....[11]....
        /*087c*/ 	.word	0x000079b0


	//   ....[12]....
        /*0880*/ 	.word	0x000079c0


	//   ....[13]....
        /*0884*/ 	.word	0x00007cc0


	//   ....[14]....
        /*0888*/ 	.word	0x00007cd0


	//   ....[15]....
        /*088c*/ 	.word	0x00007ce0


	//   ....[16]....
        /*0890*/ 	.word	0x00007cf0


	//   ....[17]....
        /*0894*/ 	.word	0x00008ed0


	//   ....[18]....
        /*0898*/ 	.word	0x00008ee0


	//   ....[19]....
        /*089c*/ 	.word	0x00008ef0


	//   ....[20]....
        /*08a0*/ 	.word	0x00008f00


	//   ....[21]....
        /*08a4*/ 	.word	0x00009120


	//   ....[22]....
        /*08a8*/ 	.word	0x00009130


	//   ....[23]....
        /*08ac*/ 	.word	0x00009140


	//   ....[24]....
        /*08b0*/ 	.word	0x00009150


	//   ....[25]....
        /*08b4*/ 	.word	0x0000a5d0


	//   ....[26]....
        /*08b8*/ 	.word	0x0000a5f0


	//   ....[27]....
        /*08bc*/ 	.word	0x0000acd0


	//   ....[28]....
        /*08c0*/ 	.word	0x0000ada0


	//   ....[29]....
        /*08c4*/ 	.word	0x0000b130


	//   ....[30]....
        /*08c8*/ 	.word	0x0000b250


	//   ....[31]....
        /*08cc*/ 	.word	0x0000bd00


	//   ....[32]....
        /*08d0*/ 	.word	0x0000bff0


	//   ....[33]....
        /*08d4*/ 	.word	0x0000c070


	//   ....[34]....
        /*08d8*/ 	.word	0x0000cb00


	//   ....[35]....
        /*08dc*/ 	.word	0x0000cb70


	//   ....[36]....
        /*08e0*/ 	.word	0x0000d330


	//   ....[37]....
        /*08e4*/ 	.word	0x0000d460


	//   ....[38]....
        /*08e8*/ 	.word	0x0000e130


	//   ....[39]....
        /*08ec*/ 	.word	0x0000e980


	//   ....[40]....
        /*08f0*/ 	.word	0x0000e9e0


	//   ....[41]....
        /*08f4*/ 	.word	0x0000f230


	//   ....[42]....
        /*08f8*/ 	.word	0x0000f2e0


	//   ....[43]....
        /*08fc*/ 	.word	0x0000ff70


	//   ....[44]....
        /*0900*/ 	.word	0x0000ffc0


	//   ....[45]....
        /*0904*/ 	.word	0x00010020


	//   ....[46]....
        /*0908*/ 	.word	0x00010170


	//   ....[47]....
        /*090c*/ 	.word	0x00010340


	//   ....[48]....
        /*0910*/ 	.word	0x000117b0


	//   ....[49]....
        /*0914*/ 	.word	0x00011b30


	//   ....[50]....
        /*0918*/ 	.word	0x00011b40


	//   ....[51]....
        /*091c*/ 	.word	0x00011b50


	//   ....[52]....
        /*0920*/ 	.word	0x00011b60


	//   ....[53]....
        /*0924*/ 	.word	0x000127c0


	//   ....[54]....
        /*0928*/ 	.word	0x00012800


	//   ....[55]....
        /*092c*/ 	.word	0x00012a90


	//   ....[56]....
        /*0930*/ 	.word	0x00012ab0


	//   ....[57]....
        /*0934*/ 	.word	0x000132f0


	//   ....[58]....
        /*0938*/ 	.word	0x00013340


	//   ....[59]....
        /*093c*/ 	.word	0x00013c90


	//   ....[60]....
        /*0940*/ 	.word	0x00013cb0


	//   ....[61]....
        /*0944*/ 	.word	0x00014f80


	//   ....[62]....
        /*0948*/ 	.word	0x00014fa0


	//   ....[63]....
        /*094c*/ 	.word	0x000151d0


	//   ....[64]....
        /*0950*/ 	.word	0x000151f0


	//   ....[65]....
        /*0954*/ 	.word	0x000154a0


	//   ....[66]....
        /*0958*/ 	.word	0x000156b0


	//   ....[67]....
        /*095c*/ 	.word	0x000156e0


	//   ....[68]....
        /*0960*/ 	.word	0x00015710


	//   ....[69]....
        /*0964*/ 	.word	0x00015740


	//   ....[70]....
        /*0968*/ 	.word	0x00015770


	//   ....[71]....
        /*096c*/ 	.word	0x000157a0


	//   ....[72]....
        /*0970*/ 	.word	0x00015940


	//   ....[73]....
        /*0974*/ 	.word	0x00015970


	//   ....[74]....
        /*0978*/ 	.word	0x000159a0


	//   ....[75]....
        /*097c*/ 	.word	0x000159d0


	//   ....[76]....
        /*0980*/ 	.word	0x00015a00


	//   ....[77]....
        /*0984*/ 	.word	0x00015a30


	//   ....[78]....
        /*0988*/ 	.word	0x00015ad0


	//   ....[79]....
        /*098c*/ 	.word	0x00015b00


	//   ....[80]....
        /*0990*/ 	.word	0x00015b10


	//   ....[81]....
        /*0994*/ 	.word	0x00015b40


	//   ....[82]....
        /*0998*/ 	.word	0x000170d0


	//   ....[83]....
        /*099c*/ 	.word	0x000194e0


	//   ....[84]....
        /*09a0*/ 	.word	0x00019fd0


	//   ....[85]....
        /*09a4*/ 	.word	0x00019fe0


	//   ....[86]....
        /*09a8*/ 	.word	0x0001a080


	//   ....[87]....
        /*09ac*/ 	.word	0x0001a090


	//   ....[88]....
        /*09b0*/ 	.word	0x0001a110


	//   ....[89]....
        /*09b4*/ 	.word	0x0001a120


	//   ....[90]....
        /*09b8*/ 	.word	0x0001a170


	//   ....[91]....
        /*09bc*/ 	.word	0x0001a190


	//   ....[92]....
        /*09c0*/ 	.word	0x0001dbe0


	//   ....[93]....
        /*09c4*/ 	.word	0x0001dc60


	//   ....[94]....
        /*09c8*/ 	.word	0x0001dc90


	//   ....[95]....
        /*09cc*/ 	.word	0x0001dca0


	//   ....[96]....
        /*09d0*/ 	.word	0x0001dcd0


	//   ....[97]....
        /*09d4*/ 	.word	0x0001dd00


	//   ....[98]....
        /*09d8*/ 	.word	0x0001dd30


	//   ....[99]....
        /*09dc*/ 	.word	0x0001dd60


	//   ....[100]....
        /*09e0*/ 	.word	0x0001df20


	//   ....[101]....
        /*09e4*/ 	.word	0x0001df50


	//   ....[102]....
        /*09e8*/ 	.word	0x0001df80


	//   ....[103]....
        /*09ec*/ 	.word	0x0001dfb0


	//   ....[104]....
        /*09f0*/ 	.word	0x0001dfe0


	//   ....[105]....
        /*09f4*/ 	.word	0x0001e010


	//   ....[106]....
        /*09f8*/ 	.word	0x0001e0e0


	//   ....[107]....
        /*09fc*/ 	.word	0x0001e100


	//   ....[108]....
        /*0a00*/ 	.word	0x0001e110


	//   ....[109]....
        /*0a04*/ 	.word	0x0001e190


	//   ....[110]....
        /*0a08*/ 	.word	0x0001ecc0


	//   ....[111]....
        /*0a0c*/ 	.word	0x0001f1a0


	//   ....[112]....
        /*0a10*/ 	.word	0x0001f230


	//   ....[113]....
        /*0a14*/ 	.word	0x0001f280


	//   ....[114]....
        /*0a18*/ 	.word	0x0001f2d0


	//   ....[115]....
        /*0a1c*/ 	.word	0x0001f370


	//   ....[116]....
        /*0a20*/ 	.word	0x0001f400


	//   ....[117]....
        /*0a24*/ 	.word	0x0001f450


	//   ....[118]....
        /*0a28*/ 	.word	0x0001f4a0


	//   ....[119]....
        /*0a2c*/ 	.word	0x0001f590


	//   ....[120]....
        /*0a30*/ 	.word	0x0001f620


	//   ....[121]....
        /*0a34*/ 	.word	0x0001f670


	//   ....[122]....
        /*0a38*/ 	.word	0x0001f6c0


	//   ....[123]....
        /*0a3c*/ 	.word	0x0001f760


	//   ....[124]....
        /*0a40*/ 	.word	0x0001f7f0


	//   ....[125]....
        /*0a44*/ 	.word	0x0001f840


	//   ....[126]....
        /*0a48*/ 	.word	0x0001f890


	//   ....[127]....
        /*0a4c*/ 	.word	0x0001fba0


	//   ....[128]....
        /*0a50*/ 	.word	0x0001fe80


	//   ....[129]....
        /*0a54*/ 	.word	0x00020060


	//   ....[130]....
        /*0a58*/ 	.word	0x000200b0


	//   ....[131]....
        /*0a5c*/ 	.word	0x00020110


	//   ....[132]....
        /*0a60*/ 	.word	0x00020200


	//   ....[133]....
        /*0a64*/ 	.word	0x00020260


	//   ....[134]....
        /*0a68*/ 	.word	0x00020350


	//   ....[135]....
        /*0a6c*/ 	.word	0x000203b0


	//   ....[136]....
        /*0a70*/ 	.word	0x00020480


	//   ....[137]....
        /*0a74*/ 	.word	0x000207b0


	//   ....[138]....
        /*0a78*/ 	.word	0x00020850


	//   ....[139]....
        /*0a7c*/ 	.word	0x000209f0


	//   ....[140]....
        /*0a80*/ 	.word	0x00020a70


	//   ....[141]....
        /*0a84*/ 	.word	0x00020af0


	//   ....[142]....
        /*0a88*/ 	.word	0x00020b70


	//   ....[143]....
        /*0a8c*/ 	.word	0x00020bf0


	//   ....[144]....
        /*0a90*/ 	.word	0x00020c80


	//   ....[145]....
        /*0a94*/ 	.word	0x00020d20


	//   ....[146]....
        /*0a98*/ 	.word	0x00020dd0


	//   ....[147]....
        /*0a9c*/ 	.word	0x00020e50


	//   ....[148]....
        /*0aa0*/ 	.word	0x00020ed0


	//   ....[149]....
        /*0aa4*/ 	.word	0x00020f50


	//   ....[150]....
        /*0aa8*/ 	.word	0x00020fe0


	//   ....[151]....
        /*0aac*/ 	.word	0x00021060


	//   ....[152]....
        /*0ab0*/ 	.word	0x00021110


	//   ....[153]....
        /*0ab4*/ 	.word	0x00021160


	//   ....[154]....
        /*0ab8*/ 	.word	0x00021220


	//   ....[155]....
        /*0abc*/ 	.word	0x00021350


	//----- nvinfo : EIATTR_REG_RECONFIG
	.align		4
.L_586:
        /*0ac0*/ 	.byte	0x01, 0x54
	.zero		2


	//----- nvinfo : EIATTR_SYSCALL_OFFSETS
	.align		4
        /*0ac4*/ 	.byte	0x04, 0x46
        /*0ac6*/ 	.short	(.L_588 - .L_587)


	//   ....[0]....
.L_587:
        /*0ac8*/ 	.word	0x000020a0


	//   ....[1]....
        /*0acc*/ 	.word	0x000021f0


	//   ....[2]....
        /*0ad0*/ 	.word	0x000073c0


	//   ....[3]....
        /*0ad4*/ 	.word	0x000076e0


	//   ....[4]....
        /*0ad8*/ 	.word	0x00019100


	//   ....[5]....
        /*0adc*/ 	.word	0x00019250


	//   ....[6]....
        /*0ae0*/ 	.word	0x00019350


	//   ....[7]....
        /*0ae4*/ 	.word	0x00019bf0


	//----- nvinfo : EIATTR_MBARRIER_INSTR_OFFSETS
	.align		4
.L_588:
        /*0ae8*/ 	.byte	0x04, 0x39
        /*0aea*/ 	.short	(.L_590 - .L_589)


	//   ....[0]....
.L_589:
        /*0aec*/ 	.word	0x000002d0
        /*0af0*/ 	.word	0x000000ff
        /*0af4*/ 	.word	0x00028c00
        /*0af8*/ 	.short	0x0100
        /*0afa*/ 	.byte	0x08
	.zero		1


	//   ....[1]....
        /*0afc*/ 	.word	0x000002e0
        /*0b00*/ 	.word	0x000000ff
        /*0b04*/ 	.word	0x00028c20
        /*0b08*/ 	.short	0x0100
        /*0b0a*/ 	.byte	0x08
	.zero		1


	//   ....[2]....
        /*0b0c*/ 	.word	0x00000390
        /*0b10*/ 	.word	0x000000ff
        /*0b14*/ 	.word	0x00028c30
        /*0b18*/ 	.short	0x0100
        /*0b1a*/ 	.byte	0x06
	.zero		1


	//   ....[3]....
        /*0b1c*/ 	.word	0x000003a0
        /*0b20*/ 	.word	0x000000ff
        /*0b24*/ 	.word	0x00028c40
        /*0b28*/ 	.short	0x0100
        /*0b2a*/ 	.byte	0x06
	.zero		1


	//   ....[4]....
        /*0b2c*/ 	.word	0x000003b0
        /*0b30*/ 	.word	0x000000ff
        /*0b34*/ 	.word	0x00028c38
        /*0b38*/ 	.short	0x0100
        /*0b3a*/ 	.byte	0x06
	.zero		1


	//   ....[5]....
        /*0b3c*/ 	.word	0x000003c0
        /*0b40*/ 	.word	0x000000ff
        /*0b44*/ 	.word	0x00028c48
        /*0b48*/ 	.short	0x0100
        /*0b4a*/ 	.byte	0x06
	.zero		1


	//   ....[6]....
        /*0b4c*/ 	.word	0x000004f0
        /*0b50*/ 	.word	0x000000ff
        /*0b54*/ 	.word	0x00028c50
        /*0b58*/ 	.short	0x0100
        /*0b5a*/ 	.byte	0x08
	.zero		1


	//   ....[7]....
        /*0b5c*/ 	.word	0x00000500
        /*0b60*/ 	.word	0x000000ff
        /*0b64*/ 	.word	0x00028c60
        /*0b68*/ 	.short	0x0100
        /*0b6a*/ 	.byte	0x08
	.zero		1


	//   ....[8]....
        /*0b6c*/ 	.word	0x00000510
        /*0b70*/ 	.word	0x000000ff
        /*0b74*/ 	.word	0x00028c58
        /*0b78*/ 	.short	0x0100
        /*0b7a*/ 	.byte	0x08
	.zero		1


	//   ....[9]....
        /*0b7c*/ 	.word	0x00000520
        /*0b80*/ 	.word	0x000000ff
        /*0b84*/ 	.word	0x00028c68
        /*0b88*/ 	.short	0x0100
        /*0b8a*/ 	.byte	0x08
	.zero		1


	//   ....[10]....
        /*0b8c*/ 	.word	0x00000610
        /*0b90*/ 	.word	0x000000ff
        /*0b94*/ 	.word	0x00028c70
        /*0b98*/ 	.short	0x0100
        /*0b9a*/ 	.byte	0x06
	.zero		1


	//   ....[11]....
        /*0b9c*/ 	.word	0x00000620
        /*0ba0*/ 	.word	0x000000ff
        /*0ba4*/ 	.word	0x00028c80
        /*0ba8*/ 	.short	0x0100
        /*0baa*/ 	.byte	0x06
	.zero		1


	//   ....[12]....
        /*0bac*/ 	.word	0x00000630
        /*0bb0*/ 	.word	0x000000ff
        /*0bb4*/ 	.word	0x00028c78
        /*0bb8*/ 	.short	0x0100
        /*0bba*/ 	.byte	0x06
	.zero		1


	//   ....[13]....
        /*0bbc*/ 	.word	0x00000640
        /*0bc0*/ 	.word	0x000000ff
        /*0bc4*/ 	.word	0x00028c88
        /*0bc8*/ 	.short	0x0100
        /*0bca*/ 	.byte	0x06
	.zero		1


	//   ....[14]....
        /*0bcc*/ 	.word	0x00000770
        /*0bd0*/ 	.word	0x000000ff
        /*0bd4*/ 	.word	0x00028c90
        /*0bd8*/ 	.short	0x0100
        /*0bda*/ 	.byte	0x08
	.zero		1


	//   ....[15]....
        /*0bdc*/ 	.word	0x00000780
        /*0be0*/ 	.word	0x000000ff
        /*0be4*/ 	.word	0x00028ca0
        /*0be8*/ 	.short	0x0100
        /*0bea*/ 	.byte	0x08
	.zero		1


	//   ....[16]....
        /*0bec*/ 	.word	0x00000790
        /*0bf0*/ 	.word	0x000000ff
        /*0bf4*/ 	.word	0x00028c98
        /*0bf8*/ 	.short	0x0100
        /*0bfa*/ 	.byte	0x08
	.zero		1


	//   ....[17]....
        /*0bfc*/ 	.word	0x000007a0
        /*0c00*/ 	.word	0x000000ff
        /*0c04*/ 	.word	0x00028ca8
        /*0c08*/ 	.short	0x0100
        /*0c0a*/ 	.byte	0x08
	.zero		1


	//   ....[18]....
        /*0c0c*/ 	.word	0x000008d0
        /*0c10*/ 	.word	0x000000ff
        /*0c14*/ 	.word	0x00028cb0
        /*0c18*/ 	.short	0x0100
        /*0c1a*/ 	.byte	0x08
	.zero		1


	//   ....[19]....
        /*0c1c*/ 	.word	0x000008e0
        /*0c20*/ 	.word	0x000000ff
        /*0c24*/ 	.word	0x00028cc0
        /*0c28*/ 	.short	0x0100
        /*0c2a*/ 	.byte	0x08
	.zero		1


	//   ....[20]....
        /*0c2c*/ 	.word	0x000008f0
        /*0c30*/ 	.word	0x000000ff
        /*0c34*/ 	.word	0x00028cb8
        /*0c38*/ 	.short	0x0100
        /*0c3a*/ 	.byte	0x08
	.zero		1


	//   ....[21]....
        /*0c3c*/ 	.word	0x00000900
        /*0c40*/ 	.word	0x000000ff
        /*0c44*/ 	.word	0x00028cc8
        /*0c48*/ 	.short	0x0100
        /*0c4a*/ 	.byte	0x08
	.zero		1


	//   ....[22]....
        /*0c4c*/ 	.word	0x00002d70
        /*0c50*/ 	.word	0x0000004b
        /*0c54*/ 	.word	0x00028c90
        /*0c58*/ 	.short	0x010a
        /*0c5a*/ 	.byte	0x3f
	.zero		1


	//   ....[23]....
        /*0c5c*/ 	.word	0x00003700
        /*0c60*/ 	.word	0x0000004b
        /*0c64*/ 	.word	0x00028c90
        /*0c68*/ 	.short	0x010a
        /*0c6a*/ 	.byte	0x3f
	.zero		1


	//   ....[24]....
        /*0c6c*/ 	.word	0x00003f90
        /*0c70*/ 	.word	0x0000004b
        /*0c74*/ 	.word	0x00028c90
        /*0c78*/ 	.short	0x010a
        /*0c7a*/ 	.byte	0x3f
	.zero		1


	//   ....[25]....
        /*0c7c*/ 	.word	0x00004190
        /*0c80*/ 	.word	0x00000004
        /*0c84*/ 	.word	0x00000000
        /*0c88*/ 	.short	0x0101
        /*0c8a*/ 	.byte	0x3f
	.zero		1


	//   ....[26]....
        /*0c8c*/ 	.word	0x000041d0
        /*0c90*/ 	.word	0x0000004b
        /*0c94*/ 	.word	0x00028cb0
        /*0c98*/ 	.short	0x010a
        /*0c9a*/ 	.byte	0x3f
	.zero		1


	//   ....[27]....
        /*0c9c*/ 	.word	0x00004800
        /*0ca0*/ 	.word	0x0000004b
        /*0ca4*/ 	.word	0x00000000
        /*0ca8*/ 	.short	0x0101
        /*0caa*/ 	.byte	0x3f
	.zero		1


	//   ....[28]....
        /*0cac*/ 	.word	0x00005170
        /*0cb0*/ 	.word	0x00000005
        /*0cb4*/ 	.word	0x00028c50
        /*0cb8*/ 	.short	0x010a
        /*0cba*/ 	.byte	0x3f
	.zero		1


	//   ....[29]....
        /*0cbc*/ 	.word	0x00005530
        /*0cc0*/ 	.word	0x00000005
        /*0cc4*/ 	.word	0x00000000
        /*0cc8*/ 	.short	0x0101
        /*0cca*/ 	.byte	0x3f
	.zero		1


	//   ....[30]....
        /*0ccc*/ 	.word	0x00005e70
        /*0cd0*/ 	.word	0x00000015
        /*0cd4*/ 	.word	0x00028c50
        /*0cd8*/ 	.short	0x010a
        /*0cda*/ 	.byte	0x3f
	.zero		1


	//   ....[31]....
        /*0cdc*/ 	.word	0x00005ec0
        /*0ce0*/ 	.word	0x00000015
        /*0ce4*/ 	.word	0x00028c50
        /*0ce8*/ 	.short	0x010a
        /*0cea*/ 	.byte	0x3f
	.zero		1


	//   ....[32]....
        /*0cec*/ 	.word	0x00006190
        /*0cf0*/ 	.word	0x00000015
        /*0cf4*/ 	.word	0x00000000
        /*0cf8*/ 	.short	0x0101
        /*0cfa*/ 	.byte	0x3f
	.zero		1


	//   ....[33]....
        /*0cfc*/ 	.word	0x00007450
        /*0d00*/ 	.word	0x00000002
        /*0d04*/ 	.word	0x00028c00
        /*0d08*/ 	.short	0x010a
        /*0d0a*/ 	.byte	0x3f
	.zero		1


	//   ....[34]....
        /*0d0c*/ 	.word	0x000074a0
        /*0d10*/ 	.word	0x00000002
        /*0d14*/ 	.word	0x00028c00
        /*0d18*/ 	.short	0x010a
        /*0d1a*/ 	.byte	0x3f
	.zero		1


	//   ....[35]....
        /*0d1c*/ 	.word	0x00007f40
        /*0d20*/ 	.word	0x00000002
        /*0d24*/ 	.word	0x00028c00
        /*0d28*/ 	.short	0x010a
        /*0d2a*/ 	.byte	0x3f
	.zero		1


	//   ....[36]....
        /*0d2c*/ 	.word	0x00009300
        /*0d30*/ 	.word	0x00000002
        /*0d34*/ 	.word	0x00028c00
        /*0d38*/ 	.short	0x010a
        /*0d3a*/ 	.byte	0x3f
	.zero		1


	//   ....[37]....
        /*0d3c*/ 	.word	0x0000a190
        /*0d40*/ 	.word	0x00000015
        /*0d44*/ 	.word	0x00028c30
        /*0d48*/ 	.short	0x010a
        /*0d4a*/ 	.byte	0x3f
	.zero		1


	//   ....[38]....
        /*0d4c*/ 	.word	0x0000a230
        /*0d50*/ 	.word	0x00000015
        /*0d54*/ 	.word	0x00028c30
        /*0d58*/ 	.short	0x010a
        /*0d5a*/ 	.byte	0x3f
	.zero		1


	//   ....[39]....
        /*0d5c*/ 	.word	0x0000b4a0
        /*0d60*/ 	.word	0x0000001e
        /*0d64*/ 	.word	0x00000000
        /*0d68*/ 	.short	0x0101
        /*0d6a*/ 	.byte	0x3f
	.zero		1


	//   ....[40]....
        /*0d6c*/ 	.word	0x0000b900
        /*0d70*/ 	.word	0x00000015
        /*0d74*/ 	.word	0x00028c50
        /*0d78*/ 	.short	0x010a
        /*0d7a*/ 	.byte	0x3f
	.zero		1


	//   ....[41]....
        /*0d7c*/ 	.word	0x0000b9d0
        /*0d80*/ 	.word	0x00000015
        /*0d84*/ 	.word	0x00028c50
        /*0d88*/ 	.short	0x010a
        /*0d8a*/ 	.byte	0x3f
	.zero		1


	//   ....[42]....
        /*0d8c*/ 	.word	0x0000bd20
        /*0d90*/ 	.word	0x00000015
        /*0d94*/ 	.word	0x00000000
        /*0d98*/ 	.short	0x0101
        /*0d9a*/ 	.byte	0x3f
	.zero		1


	//   ....[43]....
        /*0d9c*/ 	.word	0x0000be40
        /*0da0*/ 	.word	0x000000d7
        /*0da4*/ 	.word	0x00028c30
        /*0da8*/ 	.short	0x010a
        /*0daa*/ 	.byte	0x3f
	.zero		1


	//   ....[44]....
        /*0dac*/ 	.word	0x0000bf00
        /*0db0*/ 	.word	0x000000d7
        /*0db4*/ 	.word	0x00028c30
        /*0db8*/ 	.short	0x010a
        /*0dba*/ 	.byte	0x3f
	.zero		1


	//   ....[45]....
        /*0dbc*/ 	.word	0x0000cea0
        /*0dc0*/ 	.word	0x0000000f
        /*0dc4*/ 	.word	0x00000000
        /*0dc8*/ 	.short	0x0101
        /*0dca*/ 	.byte	0x3f
	.zero		1


	//   ....[46]....
        /*0dcc*/ 	.word	0x0000de00
        /*0dd0*/ 	.word	0x000000d7
        /*0dd4*/ 	.word	0x00028c50
        /*0dd8*/ 	.short	0x010a
        /*0dda*/ 	.byte	0x3f
	.zero		1


	//   ....[47]....
        /*0ddc*/ 	.word	0x0000de50
        /*0de0*/ 	.word	0x000000d7
        /*0de4*/ 	.word	0x00028c50
        /*0de8*/ 	.short	0x010a
        /*0dea*/ 	.byte	0x3f
	.zero		1


	//   ....[48]....
        /*0dec*/ 	.word	0x0000e150
        /*0df0*/ 	.word	0x000000d7
        /*0df4*/ 	.word	0x00000000
        /*0df8*/ 	.short	0x0101
        /*0dfa*/ 	.byte	0x3f
	.zero		1


	//   ....[49]....
        /*0dfc*/ 	.word	0x0000e280
        /*0e00*/ 	.word	0x00000015
        /*0e04*/ 	.word	0x00028c30
        /*0e08*/ 	.short	0x010a
        /*0e0a*/ 	.byte	0x3f
	.zero		1


	//   ....[50]....
        /*0e0c*/ 	.word	0x0000e2f0
        /*0e10*/ 	.word	0x00000015
        /*0e14*/ 	.word	0x00028c30
        /*0e18*/ 	.short	0x010a
        /*0e1a*/ 	.byte	0x3f
	.zero		1


	//   ....[51]....
        /*0e1c*/ 	.word	0x0000ede0
        /*0e20*/ 	.word	0x00000014
        /*0e24*/ 	.word	0x00000000
        /*0e28*/ 	.short	0x0101
        /*0e2a*/ 	.byte	0x3f
	.zero		1


	//   ....[52]....
        /*0e2c*/ 	.word	0x0000fc40
        /*0e30*/ 	.word	0x00000015
        /*0e34*/ 	.word	0x00028c50
        /*0e38*/ 	.short	0x010a
        /*0e3a*/ 	.byte	0x3f
	.zero		1


	//   ....[53]....
        /*0e3c*/ 	.word	0x0000fc90
        /*0e40*/ 	.word	0x00000015
        /*0e44*/ 	.word	0x00028c50
        /*0e48*/ 	.short	0x010a
        /*0e4a*/ 	.byte	0x3f
	.zero		1


	//   ....[54]....
        /*0e4c*/ 	.word	0x0000ff90
        /*0e50*/ 	.word	0x00000015
        /*0e54*/ 	.word	0x00000000
        /*0e58*/ 	.short	0x0101
        /*0e5a*/ 	.byte	0x3f
	.zero		1


	//   ....[55]....
        /*0e5c*/ 	.word	0x000127b0
        /*0e60*/ 	.word	0x00000004
        /*0e64*/ 	.word	0x00000000
        /*0e68*/ 	.short	0x0101
        /*0e6a*/ 	.byte	0x3f
	.zero		1


	//   ....[56]....
        /*0e6c*/ 	.word	0x00013380
        /*0e70*/ 	.word	0x00000008
        /*0e74*/ 	.word	0x00000000
        /*0e78*/ 	.short	0x0101
        /*0e7a*/ 	.byte	0x3f
	.zero		1


	//   ....[57]....
        /*0e7c*/ 	.word	0x000171b0
        /*0e80*/ 	.word	0x00000012
        /*0e84*/ 	.word	0x00028c20
        /*0e88*/ 	.short	0x010a
        /*0e8a*/ 	.byte	0x3f
	.zero		1


	//   ....[58]....
        /*0e8c*/ 	.word	0x00017280
        /*0e90*/ 	.word	0x00000005
        /*0e94*/ 	.word	0x00028ca0
        /*0e98*/ 	.short	0x010a
        /*0e9a*/ 	.byte	0x3f
	.zero		1


	//   ....[59]....
        /*0e9c*/ 	.word	0x000174c0
        /*0ea0*/ 	.word	0x00000005
        /*0ea4*/ 	.word	0x00028cc0
        /*0ea8*/ 	.short	0x010a
        /*0eaa*/ 	.byte	0x3f
	.zero		1


	//   ....[60]....
        /*0eac*/ 	.word	0x00017f20
        /*0eb0*/ 	.word	0x00000005
        /*0eb4*/ 	.word	0x00028ca0
        /*0eb8*/ 	.short	0x010a
        /*0eba*/ 	.byte	0x3f
	.zero		1


	//   ....[61]....
        /*0ebc*/ 	.word	0x00018150
        /*0ec0*/ 	.word	0x00000005
        /*0ec4*/ 	.word	0x00028cc0
        /*0ec8*/ 	.short	0x010a
        /*0eca*/ 	.byte	0x3f
	.zero		1


	//   ....[62]....
        /*0ecc*/ 	.word	0x00019740
        /*0ed0*/ 	.word	0x00000000
        /*0ed4*/ 	.word	0x00028c40
        /*0ed8*/ 	.short	0x010a
        /*0eda*/ 	.byte	0x3f
	.zero		1


	//   ....[63]....
        /*0edc*/ 	.word	0x0001a230
        /*0ee0*/ 	.word	0x00000012
        /*0ee4*/ 	.word	0x00028c00
        /*0ee8*/ 	.short	0x0107
        /*0eea*/ 	.byte	0x3f
	.zero		1


	//   ....[64]....
        /*0eec*/ 	.word	0x0001a320
        /*0ef0*/ 	.word	0x00000012
        /*0ef4*/ 	.word	0x00028c00
        /*0ef8*/ 	.short	0x0101
        /*0efa*/ 	.byte	0x3f
	.zero		1


	//   ....[65]....
        /*0efc*/ 	.word	0x0001a340
        /*0f00*/ 	.word	0x00000012
        /*0f04*/ 	.word	0x00028c20
        /*0f08*/ 	.short	0x010a
        /*0f0a*/ 	.byte	0x3f
	.zero		1


	//   ....[66]....
        /*0f0c*/ 	.word	0x0001a420
        /*0f10*/ 	.word	0x00000000
        /*0f14*/ 	.word	0x00028c60
        /*0f18*/ 	.short	0x010a
        /*0f1a*/ 	.byte	0x3f
	.zero		1


	//   ....[67]....
        /*0f1c*/ 	.word	0x0001b0b0
        /*0f20*/ 	.word	0x00000002
        /*0f24*/ 	.word	0x00028c40
        /*0f28*/ 	.short	0x010a
        /*0f2a*/ 	.byte	0x3f
	.zero		1


	//   ....[68]....
        /*0f2c*/ 	.word	0x0001b310
        /*0f30*/ 	.word	0x00000002
        /*0f34*/ 	.word	0x00028c60
        /*0f38*/ 	.short	0x010a
        /*0f3a*/ 	.byte	0x3f
	.zero		1


	//   ....[69]....
        /*0f3c*/ 	.word	0x0001bed0
        /*0f40*/ 	.word	0x00000002
        /*0f44*/ 	.word	0x00028c40
        /*0f48*/ 	.short	0x010a
        /*0f4a*/ 	.byte	0x3f
	.zero		1


	//   ....[70]....
        /*0f4c*/ 	.word	0x0001c120
        /*0f50*/ 	.word	0x00000002
        /*0f54*/ 	.word	0x00028c60
        /*0f58*/ 	.short	0x010a
        /*0f5a*/ 	.byte	0x3f
	.zero		1


	//   ....[71]....
        /*0f5c*/ 	.word	0x0001cc60
        /*0f60*/ 	.word	0x00000003
        /*0f64*/ 	.word	0x00028c40
        /*0f68*/ 	.short	0x010a
        /*0f6a*/ 	.byte	0x3f
	.zero		1


	//   ....[72]....
        /*0f6c*/ 	.word	0x0001cec0
        /*0f70*/ 	.word	0x00000003
        /*0f74*/ 	.word	0x00028c60
        /*0f78*/ 	.short	0x010a
        /*0f7a*/ 	.byte	0x3f
	.zero		1


	//   ....[73]....
        /*0f7c*/ 	.word	0x0001ec40
        /*0f80*/ 	.word	0x00000000
        /*0f84*/ 	.word	0x00028c20
        /*0f88*/ 	.short	0x010a
        /*0f8a*/ 	.byte	0x3f
	.zero		1


	//   ....[74]....
        /*0f8c*/ 	.word	0x0001edf0
        /*0f90*/ 	.word	0x00000006
        /*0f94*/ 	.word	0x00000000
        /*0f98*/ 	.short	0x010a
        /*0f9a*/ 	.byte	0x3f
	.zero		1


	//   ....[75]....
        /*0f9c*/ 	.word	0x0001ee60
        /*0fa0*/ 	.word	0x00000007
        /*0fa4*/ 	.word	0x00000000
        /*0fa8*/ 	.short	0x010a
        /*0faa*/ 	.byte	0x3f
	.zero		1


	//   ....[76]....
        /*0fac*/ 	.word	0x0001eed0
        /*0fb0*/ 	.word	0x00000004
        /*0fb4*/ 	.word	0x00000000
        /*0fb8*/ 	.short	0x010a
        /*0fba*/ 	.byte	0x3f
	.zero		1


	//   ....[77]....
        /*0fbc*/ 	.word	0x0001ef00
        /*0fc0*/ 	.word	0x00000003
        /*0fc4*/ 	.word	0x00000000
        /*0fc8*/ 	.short	0x010a
        /*0fca*/ 	.byte	0x3f
	.zero		1


	//   ....[78]....
        /*0fcc*/ 	.word	0x0001ef60
        /*0fd0*/ 	.word	0x0000004b
        /*0fd4*/ 	.word	0x00028c90
        /*0fd8*/ 	.short	0x010a
        /*0fda*/ 	.byte	0x3f
	.zero		1


	//   ....[79]....
        /*0fdc*/ 	.word	0x0001efb0
        /*0fe0*/ 	.word	0x0000004b
        /*0fe4*/ 	.word	0x00028c90
        /*0fe8*/ 	.short	0x010a
        /*0fea*/ 	.byte	0x3f
	.zero		1


	//   ....[80]....
        /*0fec*/ 	.word	0x0001f000
        /*0ff0*/ 	.word	0x0000004b
        /*0ff4*/ 	.word	0x00028c90
        /*0ff8*/ 	.short	0x010a
        /*0ffa*/ 	.byte	0x3f
	.zero		1


	//   ....[81]....
        /*0ffc*/ 	.word	0x0001f050
        /*1000*/ 	.word	0x0000004b
        /*1004*/ 	.word	0x00028cb0
        /*1008*/ 	.short	0x010a
        /*100a*/ 	.byte	0x3f
	.zero		1


	//   ....[82]....
        /*100c*/ 	.word	0x0001f0a0
        /*1010*/ 	.word	0x00000005
        /*1014*/ 	.word	0x00028c50
        /*1018*/ 	.short	0x010a
        /*101a*/ 	.byte	0x3f
	.zero		1


	//   ....[83]....
        /*101c*/ 	.word	0x0001f0f0
        /*1020*/ 	.word	0x00000015
        /*1024*/ 	.word	0x00028c50
        /*1028*/ 	.short	0x010a
        /*102a*/ 	.byte	0x3f
	.zero		1


	//   ....[84]....
        /*102c*/ 	.word	0x0001f4e0
        /*1030*/ 	.word	0x00000002
        /*1034*/ 	.word	0x00028c00
        /*1038*/ 	.short	0x010a
        /*103a*/ 	.byte	0x3f
	.zero		1


	//   ....[85]....
        /*103c*/ 	.word	0x0001f8e0
        /*1040*/ 	.word	0x00000002
        /*1044*/ 	.word	0x00028c00
        /*1048*/ 	.short	0x010a
        /*104a*/ 	.byte	0x3f
	.zero		1


	//   ....[86]....
        /*104c*/ 	.word	0x0001f930
        /*1050*/ 	.word	0x00000015
        /*1054*/ 	.word	0x00028c30
        /*1058*/ 	.short	0x010a
        /*105a*/ 	.byte	0x3f
	.zero		1


	//   ....[87]....
        /*105c*/ 	.word	0x0001f980
        /*1060*/ 	.word	0x00000015
        /*1064*/ 	.word	0x00028c50
        /*1068*/ 	.short	0x010a
        /*106a*/ 	.byte	0x3f
	.zero		1


	//   ....[88]....
        /*106c*/ 	.word	0x0001f9d0
        /*1070*/ 	.word	0x000000d7
        /*1074*/ 	.word	0x00028c30
        /*1078*/ 	.short	0x010a
        /*107a*/ 	.byte	0x3f
	.zero		1


	//   ....[89]....
        /*107c*/ 	.word	0x0001fa20
        /*1080*/ 	.word	0x000000d7
        /*1084*/ 	.word	0x00028c50
        /*1088*/ 	.short	0x010a
        /*108a*/ 	.byte	0x3f
	.zero		1


	//   ....[90]....
        /*108c*/ 	.word	0x0001fa70
        /*1090*/ 	.word	0x00000015
        /*1094*/ 	.word	0x00028c30
        /*1098*/ 	.short	0x010a
        /*109a*/ 	.byte	0x3f
	.zero		1


	//   ....[91]....
        /*109c*/ 	.word	0x0001fac0
        /*10a0*/ 	.word	0x00000015
        /*10a4*/ 	.word	0x00028c50
        /*10a8*/ 	.short	0x010a
        /*10aa*/ 	.byte	0x3f
	.zero		1


	//   ....[92]....
        /*10ac*/ 	.word	0x0001fc60
        /*10b0*/ 	.word	0x00000012
        /*10b4*/ 	.word	0x00028c20
        /*10b8*/ 	.short	0x010a
        /*10ba*/ 	.byte	0x3f
	.zero		1


	//   ....[93]....
        /*10bc*/ 	.word	0x0001fcb0
        /*10c0*/ 	.word	0x00000005
        /*10c4*/ 	.word	0x00028ca0
        /*10c8*/ 	.short	0x010a
        /*10ca*/ 	.byte	0x3f
	.zero		1


	//   ....[94]....
        /*10cc*/ 	.word	0x0001fd00
        /*10d0*/ 	.word	0x00000005
        /*10d4*/ 	.word	0x00028cc0
        /*10d8*/ 	.short	0x010a
        /*10da*/ 	.byte	0x3f
	.zero		1


	//   ....[95]....
        /*10dc*/ 	.word	0x0001fd50
        /*10e0*/ 	.word	0x00000005
        /*10e4*/ 	.word	0x00028ca0
        /*10e8*/ 	.short	0x010a
        /*10ea*/ 	.byte	0x3f
	.zero		1


	//   ....[96]....
        /*10ec*/ 	.word	0x0001fda0
        /*10f0*/ 	.word	0x00000005
        /*10f4*/ 	.word	0x00028cc0
        /*10f8*/ 	.short	0x010a
        /*10fa*/ 	.byte	0x3f
	.zero		1


	//   ....[97]....
        /*10fc*/ 	.word	0x0001ff40
        /*1100*/ 	.word	0x00000000
        /*1104*/ 	.word	0x00028c40
        /*1108*/ 	.short	0x010a
        /*110a*/ 	.byte	0x3f
	.zero		1


	//   ....[98]....
        /*110c*/ 	.word	0x000204c0
        /*1110*/ 	.word	0x00000012
        /*1114*/ 	.word	0x00028c20
        /*1118*/ 	.short	0x010a
        /*111a*/ 	.byte	0x3f
	.zero		1


	//   ....[99]....
        /*111c*/ 	.word	0x00020510
        /*1120*/ 	.word	0x00000000
        /*1124*/ 	.word	0x00028c60
        /*1128*/ 	.short	0x010a
        /*112a*/ 	.byte	0x3f
	.zero		1


	//   ....[100]....
        /*112c*/ 	.word	0x00020560
        /*1130*/ 	.word	0x00000002
        /*1134*/ 	.word	0x00028c40
        /*1138*/ 	.short	0x010a
        /*113a*/ 	.byte	0x3f
	.zero		1


	//   ....[101]....
        /*113c*/ 	.word	0x000205b0
        /*1140*/ 	.word	0x00000002
        /*1144*/ 	.word	0x00028c60
        /*1148*/ 	.short	0x010a
        /*114a*/ 	.byte	0x3f
	.zero		1


	//   ....[102]....
        /*114c*/ 	.word	0x00020600
        /*1150*/ 	.word	0x00000002
        /*1154*/ 	.word	0x00028c40
        /*1158*/ 	.short	0x010a
        /*115a*/ 	.byte	0x3f
	.zero		1


	//   ....[103]....
        /*115c*/ 	.word	0x00020650
        /*1160*/ 	.word	0x00000002
        /*1164*/ 	.word	0x00028c60
        /*1168*/ 	.short	0x010a
        /*116a*/ 	.byte	0x3f
	.zero		1


	//   ....[104]....
        /*116c*/ 	.word	0x000206a0
        /*1170*/ 	.word	0x00000003
        /*1174*/ 	.word	0x00028c40
        /*1178*/ 	.short	0x010a
        /*117a*/ 	.byte	0x3f
	.zero		1


	//   ....[105]....
        /*117c*/ 	.word	0x000206f0
        /*1180*/ 	.word	0x00000003
        /*1184*/ 	.word	0x00028c60
        /*1188*/ 	.short	0x010a
        /*118a*/ 	.byte	0x3f
	.zero		1


	//   ....[106]....
        /*118c*/ 	.word	0x00021270
        /*1190*/ 	.word	0x00000000
        /*1194*/ 	.word	0x00028c20
        /*1198*/ 	.short	0x010a
        /*119a*/ 	.byte	0x3f
	.zero		1


	//   ....[107]....
        /*119c*/ 	.word	0x00021410
        /*11a0*/ 	.word	0x00000006
        /*11a4*/ 	.word	0x00000000
        /*11a8*/ 	.short	0x010a
        /*11aa*/ 	.byte	0x3f
	.zero		1


	//   ....[108]....
        /*11ac*/ 	.word	0x00021460
        /*11b0*/ 	.word	0x00000007
        /*11b4*/ 	.word	0x00000000
        /*11b8*/ 	.short	0x010a
        /*11ba*/ 	.byte	0x3f
	.zero		1


	//   ....[109]....
        /*11bc*/ 	.word	0x000214b0
        /*11c0*/ 	.word	0x00000004
        /*11c4*/ 	.word	0x00000000
        /*11c8*/ 	.short	0x010a
        /*11ca*/ 	.byte	0x3f
	.zero		1


	//----- nvinfo : EIATTR_NUM_MBARRIERS
	.align		4
.L_590:
        /*11cc*/ 	.byte	0x03, 0x38
        /*11ce*/ 	.short	0x0016


	//----- nvinfo : EIATTR_EXIT_INSTR_OFFSETS
	.align		4
        /*11d0*/ 	.byte	0x04, 0x1c
        /*11d2*/ 	.short	(.L_592 - .L_591)


	//   ....[0]....
.L_591:
        /*11d4*/ 	.word	0x0001ef50


	//----- nvinfo : EIATTR_MAX_THREADS
	.align		4
.L_592:
        /*11d8*/ 	.byte	0x04, 0x05
        /*11da*/ 	.short	(.L_594 - .L_593)
.L_593:
        /*11dc*/ 	.word	0x00000180
        /*11e0*/ 	.word	0x00000001
        /*11e4*/ 	.word	0x00000001


	//----- nvinfo : EIATTR_CRS_STACK_SIZE
	.align		4
.L_594:
        /*11e8*/ 	.byte	0x04, 0x1e
        /*11ea*/ 	.short	(.L_596 - .L_595)
.L_595:
        /*11ec*/ 	.word	0x00000000


	//----- nvinfo : EIATTR_CBANK_PARAM_SIZE
	.align		4
.L_596:
        /*11f0*/ 	.byte	0x03, 0x19
        /*11f2*/ 	.short	0x0af0


	//----- nvinfo : EIATTR_PARAM_CBANK
	.align		4
        /*11f4*/ 	.byte	0x04, 0x0a
        /*11f6*/ 	.short	(.L_598 - .L_597)
	.align		4
.L_597:
        /*11f8*/ 	.word	index@(.nv.constant0._ZN7cutlass13device_kernelIN5flash11enable_sm90INS1_16FlashAttnFwdSm90INS1_25CollectiveMainloopFwdSm90ILi2EN4cute5tupleIJNS5_1CILi1EEES8_S8_EEENS6_IJNS7_ILi64EEESA_SA_EEELi512ENS_6half_tEfNS_4arch4Sm90ELb1ELb0ELb1ELb1ELb0ELb1ELb0ELb0ELb0ELb1ELb1ELb0EEENS1_21CollectiveEpilogueFwdINS6_IJSA_NS7_ILi512EEESA_EEES9_SC_SE_Li256ELb1ELb1ELb1ELb0EEENS1_36VarlenDynamicPersistentTileSchedulerILi64ELi64ELi256ELi128ELb1ELb1ELb1ELb1ELb1ELb1EEEEEEEEEvNT_6ParamsE)
        /*11fc*/ 	.short	0x0210
        /*11fe*/ 	.short	0x0af0


	//----- nvinfo : EIATTR_SW_WAR
	.align		4
.L_598:
        /*1200*/ 	.byte	0x04, 0x36
        /*1202*/ 	.short	(.L_600 - .L_599)
.L_599:
        /*1204*/ 	.word	0x00000008
.L_600:


//--------------------- .nv.info._ZN7cutlass13device_kernelIN5flash11enable_sm90INS1_16FlashAttnFwdSm90INS1_25CollectiveMainloopFwdSm90ILi2EN4cute5tupleIJNS5_1CILi1EEES8_S8_EEENS6_IJNS7_ILi64EEESA_SA_EEELi512ENS_6half_tEfNS_4arch4Sm90ELb1ELb0ELb1ELb1ELb0ELb0ELb1ELb0ELb0ELb1ELb1ELb0EEENS1_21CollectiveEpilogueFwdINS6_IJSA_NS7_ILi512EEESA_EEES9_SC_SE_Li256ELb1ELb1ELb1ELb0EEENS1_36VarlenDynamicPersistentTileSchedulerILi64ELi64ELi256ELi128ELb1ELb1ELb1ELb1ELb1ELb1EEEEEEEEEvNT_6ParamsE --------------------------
	.section	.nv.info._ZN7cutlass13device_kernelIN5flash11enable_sm90INS1_16FlashAttnFwdSm90INS1_25CollectiveMainloopFwdSm90ILi2EN4cute5tupleIJNS5_1CILi1EEES8_S8_EEENS6_IJNS7_ILi64EEESA_SA_EEELi512ENS_6half_tEfNS_4arch4Sm90ELb1ELb0ELb1ELb1ELb0ELb0ELb1ELb0ELb0ELb1ELb1ELb0EEENS1_21CollectiveEpilogueFwdINS6_IJSA_NS7_ILi512EEESA_EEES9_SC_SE_Li256ELb1ELb1ELb1ELb0EEENS1_36VarlenDynamicPersistentTileSchedulerILi64ELi64ELi256ELi128ELb1ELb1ELb1ELb1ELb1ELb1EEEEEEEEEvNT_6ParamsE,"",@"SHT_CUDA_INFO"
	.sectionflags	@""
	.align	4


	//----- nvinfo : EIATTR_CUDA_API_VERSION
	.align		4
        /*0000*/ 	.byte	0x04, 0x37
        /*0002*/ 	.short	(.L_602 - .L_601)
.L_601:
        /*0004*/ 	.word	0x00000082


	//----- nvinfo : EIATTR_KPARAM_INFO
	.align		4
.L_602:
        /*0008*/ 	.byte	0x04, 0x17
        /*000a*/ 	.short	(.L_604 - .L_603)
.L_603:
        /*000c*/ 	.word	0x00000000
        /*0010*/ 	.short	0x0000
        /*0012*/ 	.short	0x0070
        /*0014*/ 	.byte	0x00, 0xf0, 0x01, 0x2e


	//----- nvinfo : EIATTR_SPARSE_MMA_MASK
	.align		4
.L_604:
        /*0018*/ 	.byte	0x03, 0x50
        /*001a*/ 	.short	0x0000


	//----- nvinfo : EIATTR_MAXREG_COUNT
	.align		4
        /*001c*/ 	.byte	0x03, 0x1b
        /*001e*/ 	.short	0x00a8


	//----- nvinfo : EIATTR_NUM_BARRIERS
	.align		4
        /*0020*/ 	.byte	0x02, 0x4c
        /*0022*/ 	.byte	0x10
	.zero		1


	//----- nvinfo : EIATTR_EXTERNS
	.align		4
        /*0024*/ 	.byte	0x04, 0x0f
        /*0026*/ 	.short	(.L_606 - .L_605)


	//   ....[0]....
	.align		4
.L_605:
        /*0028*/ 	.word	index@(__assertfail)


	//----- nvinfo : EIATTR_ANNOTATIONS
	.align		4
.L_606:
        /*002c*/ 	.byte	0x04, 0x55
        /*002e*/ 	.short	(.L_608 - .L_607)


	//   ....[0]....
.L_607:
        /* <DEDUP_REMOVED lines=88> */


	//----- nvinfo : EIATTR_MERCURY_ISA_VERSION
	.align		4
.L_608:
        /*0598*/ 	.byte	0x03, 0x5f
        /*059a*/ 	.short	0x0101


	//----- nvinfo : EIATTR_UNUSED_LOAD_BYTE_OFFSET
	.align		4
        /*059c*/ 	.byte	0x04, 0x44
        /*059e*/ 	.short	(.L_610 - .L_609)


	//   ....[0]....
.L_609:
        /*05a0*/ 	.word	0x00000a40
        /*05a4*/ 	.word	0x0000fff0


	//   ....[1]....
        /*05a8*/ 	.word	0x0000e460
        /*05ac*/ 	.word	0x0000fff0


	//----- nvinfo : EIATTR_INT_WARP_WIDE_INSTR_OFFSETS
	.align		4
.L_610:
        /*05b0*/ 	.byte	0x04, 0x31
        /*05b2*/ 	.short	(.L_612 - .L_611)


	//   ....[0]....
.L_611:
        /*05b4*/ 	.word	0x00000130


	//   ....[1]....
        /*05b8*/ 	.word	0x00000170


	//   ....[2]....
        /*05bc*/ 	.word	0x000001e0


	//   ....[3]....
        /*05c0*/ 	.word	0x000001f0


	//   ....[4]....
        /*05c4*/ 	.word	0x00014880


	//   ....[5]....
        /*05c8*/ 	.word	0x000148e0


	//   ....[6]....
        /*05cc*/ 	.word	0x0001a270


	//   ....[7]....
        /*05d0*/ 	.word	0x0001a300


	//----- nvinfo : EIATTR_COOP_GROUP_MASK_REGIDS
	.align		4
.L_612:
        /*05d4*/ 	.byte	0x04, 0x29
        /*05d6*/ 	.short	(.L_614 - .L_613)


	//   ....[0]....
.L_613:
        /*05d8*/ 	.word	0xffffffff


	//   ....[1]....
        /*05dc*/ 	.word	0xffffffff


	//   ....[2]....
        /*05e0*/ 	.word	0xffffffff


	//   ....[3]....
        /*05e4*/ 	.word	0xffffffff


	//   ....[4]....
        /*05e8*/ 	.word	0xffffffff


	//   ....[5]....
        /*05ec*/ 	.word	0xffffffff


	//   ....[6]....
        /*05f0*/ 	.word	0xffffffff


	//   ....[7]....
        /*05f4*/ 	.word	0xffffffff


	//   ....[8]....
        /*05f8*/ 	.word	0xffffffff


	//   ....[9]....
        /*05fc*/ 	.word	0xffffffff


	//   ....[10]....
        /*0600*/ 	.word	0xffffffff


	//   ....[11]....
        /*0604*/ 	.word	0xffffffff


	//   ....[12]....
        /*0608*/ 	.word	0xffffffff


	//   ....[13]....
        /*060c*/ 	.word	0xffffffff


	//   ....[14]....
        /*0610*/ 	.word	0xffffffff


	//   ....[15]....
        /*0614*/ 	.word	0xffffffff


	//   ....[16]....
        /*0618*/ 	.word	0xffffffff


	//   ....[17]....
        /*061c*/ 	.word	0xffffffff


	//   ....[18]....
        /*0620*/ 	.word	0xffffffff


	//   ....[19]....
        /*0624*/ 	.word	0xffffffff


	//   ....[20]....
        /*0628*/ 	.word	0xffffffff


	//   ....[21]....
        /*062c*/ 	.word	0xffffffff


	//   ....[22]....
        /*0630*/ 	.word	0xffffffff


	//   ....[23]....
        /*0634*/ 	.word	0xffffffff


	//   ....[24]....
        /*0638*/ 	.word	0xffffffff


	//   ....[25]....
        /*063c*/ 	.word	0xffffffff


	//   ....[26]....
        /*0640*/ 	.word	0xffffffff


	//   ....[27]....
        /*0644*/ 	.word	0xffffffff


	//   ....[28]....
        /*0648*/ 	.word	0xffffffff


	//   ....[29]....
        /*064c*/ 	.word	0xffffffff


	//   ....[30]....
        /*0650*/ 	.word	0xffffffff


	//   ....[31]....
        /*0654*/ 	.word	0xffffffff


	//   ....[32]....
        /*0658*/ 	.word	0xffffffff


	//   ....[33]....
        /*065c*/ 	.word	0xffffffff


	//   ....[34]....
        /*0660*/ 	.word	0xffffffff


	//   ....[35]....
        /*0664*/ 	.word	0xffffffff


	//   ....[36]....
        /*0668*/ 	.word	0xffffffff


	//   ....[37]....
        /*066c*/ 	.word	0xffffffff


	//   ....[38]....
        /*0670*/ 	.word	0xffffffff


	//   ....[39]....
        /*0674*/ 	.word	0xffffffff


	//   ....[40]....
        /*0678*/ 	.word	0xffffffff


	//   ....[41]....
        /*067c*/ 	.word	0xffffffff


	//   ....[42]....
        /*0680*/ 	.word	0xffffffff


	//   ....[43]....
        /*0684*/ 	.word	0xffffffff


	//   ....[44]....
        /*0688*/ 	.word	0xffffffff


	//   ....[45]....
        /*068c*/ 	.word	0xffffffff


	//   ....[46]....
        /*0690*/ 	.word	0xffffffff


	//   ....[47]....
        /*0694*/ 	.word	0xffffffff


	//   ....[48]....
        /*0698*/ 	.word	0xffffffff


	//   ....[49]....
        /*069c*/ 	.word	0xffffffff


	//   ....[50]....
        /*06a0*/ 	.word	0xffffffff


	//   ....[51]....
        /*06a4*/ 	.word	0xffffffff


	//   ....[52]....
        /*06a8*/ 	.word	0xffffffff


	//   ....[53]....
        /*06ac*/ 	.word	0xffffffff


	//   ....[54]....
        /*06b0*/ 	.word	0xffffffff


	//   ....[55]....
        /*06b4*/ 	.word	0xffffffff


	//   ....[56]....
        /*06b8*/ 	.word	0xffffffff


	//   ....[57]....
        /*06bc*/ 	.word	0xffffffff


	//   ....[58]....
        /*06c0*/ 	.word	0xffffffff


	//   ....[59]....
        /*06c4*/ 	.word	0xffffffff


	//   ....[60]....
        /*06c8*/ 	.word	0xffffffff


	//   ....[61]....
        /*06cc*/ 	.word	0xffffffff


	//   ....[62]....
        /*06d0*/ 	.word	0xffffffff


	//   ....[63]....
        /*06d4*/ 	.word	0xffffffff


	//   ....[64]....
        /*06d8*/ 	.word	0xffffffff


	//   ....[65]....
        /*06dc*/ 	.word	0xffffffff


	//   ....[66]....
        /*06e0*/ 	.word	0xffffffff


	//   ....[67]....
        /*06e4*/ 	.word	0xffffffff


	//   ....[68]....
        /*06e8*/ 	.word	0xffffffff


	//   ....[69]....
        /*06ec*/ 	.word	0xffffffff


	//   ....[70]....
        /*06f0*/ 	.word	0xffffffff


	//   ....[71]....
        /*06f4*/ 	.word	0xffffffff


	//   ....[72]....
        /*06f8*/ 	.word	0xffffffff


	//   ....[73]....
        /*06fc*/ 	.word	0xffffffff


	//   ....[74]....
        /*0700*/ 	.word	0xffffffff


	//   ....[75]....
        /*0704*/ 	.word	0xffffffff


	//   ....[76]....
        /*0708*/ 	.word	0xffffffff


	//   ....[77]....
        /*070c*/ 	.word	0xffffffff


	//   ....[78]....
        /*0710*/ 	.word	0xffffffff


	//   ....[79]....
        /*0714*/ 	.word	0xffffffff


	//   ....[80]....
        /*0718*/ 	.word	0xffffffff


	//   ....[81]....
        /*071c*/ 	.word	0xffffffff


	//   ....[82]....
        /*0720*/ 	.word	0xffffffff


	//   ....[83]....
        /*0724*/ 	.word	0xffffffff


	//   ....[84]....
        /*0728*/ 	.word	0xffffffff


	//   ....[85]....
        /*072c*/ 	.word	0xffffffff


	//   ....[86]....
        /*0730*/ 	.word	0xffffffff


	//   ....[87]....
        /*0734*/ 	.word	0xffffffff


	//   ....[88]....
        /*0738*/ 	.word	0xffffffff


	//   ....[89]....
        /*073c*/ 	.word	0xffffffff


	//   ....[90]....
        /*0740*/ 	.word	0xffffffff


	//   ....[91]....
        /*0744*/ 	.word	0xffffffff


	//   ....[92]....
        /*0748*/ 	.word	0xffffffff


	//   ....[93]....
        /*074c*/ 	.word	0xffffffff


	//   ....[94]....
        /*0750*/ 	.word	0xffffffff


	//   ....[95]....
        /*0754*/ 	.word	0xffffffff


	//   ....[96]....
        /*0758*/ 	.word	0xffffffff


	//   ....[97]....
        /*075c*/ 	.word	0xffffffff


	//   ....[98]....
        /*0760*/ 	.word	0xffffffff


	//   ....[99]....
        /*0764*/ 	.word	0xffffffff


	//   ....[100]....
        /*0768*/ 	.word	0xffffffff


	//   ....[101]....
        /*076c*/ 	.word	0xffffffff


	//   ....[102]....
        /*0770*/ 	.word	0xffffffff


	//   ....[103]....
        /*0774*/ 	.word	0xffffffff


	//   ....[104]....
        /*0778*/ 	.word	0xffffffff


	//   ....[105]....
        /*077c*/ 	.word	0x0500000f


	//   ....[106]....
        /*0780*/ 	.word	0x0500000f


	//   ....[107]....
        /*0784*/ 	.word	0x0500000f


	//   ....[108]....
        /*0788*/ 	.word	0x0500000f


	//   ....[109]....
        /*078c*/ 	.word	0x0500000f


	//   ....[110]....
        /*0790*/ 	.word	0x0500000f


	//   ....[111]....
        /*0794*/ 	.word	0x0500000f


	//   ....[112]....
        /*0798*/ 	.word	0x0500000f


	//   ....[113]....
        /*079c*/ 	.word	0x0500000f


	//   ....[114]....
        /*07a0*/ 	.word	0x0500000f


	//   ....[115]....
        /*07a4*/ 	.word	0x0500000f


	//   ....[116]....
        /*07a8*/ 	.word	0x0500000f


	//   ....[117]....
        /*07ac*/ 	.word	0x0500000f


	//   ....[118]....
        /*07b0*/ 	.word	0x0500000f


	//   ....[119]....
        /*07b4*/ 	.word	0x0500000f


	//   ....[120]....
        /*07b8*/ 	.word	0x0500000f


	//   ....[121]....
        /*07bc*/ 	.word	0x0500000f


	//   ....[122]....
        /*07c0*/ 	.word	0x0500000f


	//   ....[123]....
        /*07c4*/ 	.word	0x0500000f


	//   ....[124]....
        /*07c8*/ 	.word	0x0500000f


	//   ....[125]....
        /*07cc*/ 	.word	0x0500000f


	//   ....[126]....
        /*07d0*/ 	.word	0x0500000f


	//   ....[127]....
        /*07d4*/ 	.word	0x0500000f


	//   ....[128]....
        /*07d8*/ 	.word	0x0500000f


	//   ....[129]....
        /*07dc*/ 	.word	0x0500000f


	//   ....[130]....
        /*07e0*/ 	.word	0x0500000f


	//   ....[131]....
        /*07e4*/ 	.word	0x0500000f


	//   ....[132]....
        /*07e8*/ 	.word	0x0500000f


	//   ....[133]....
        /*07ec*/ 	.word	0x0500000f


	//   ....[134]....
        /*07f0*/ 	.word	0x0500000f


	//   ....[135]....
        /*07f4*/ 	.word	0x0500000f


	//   ....[136]....
        /*07f8*/ 	.word	0x0500000f


	//   ....[137]....
        /*07fc*/ 	.word	0x0500000f


	//   ....[138]....
        /*0800*/ 	.word	0x0500000f


	//   ....[139]....
        /*0804*/ 	.word	0x0500000f


	//   ....[140]....
        /*0808*/ 	.word	0x0500000f


	//----- nvinfo : EIATTR_COOP_GROUP_INSTR_OFFSETS
	.align		4
.L_614:
        /*080c*/ 	.byte	0x04, 0x28
        /*080e*/ 	.short	(.L_616 - .L_615)


	//   ....[0]....
.L_615:
        /*0810*/ 	.word	0x00000070


	//   ....[1]....
        /*0814*/ 	.word	0x00000140


	//   ....[2]....
        /*0818*/ 	.word	0x00000190


	//   ....[3]....
        /*081c*/ 	.word	0x000003a0


	//   ....[4]....
        /*0820*/ 	.word	0x00000500


	//   ....[5]....
        /*0824*/ 	.word	0x00000620


	//   ....[6]....
        /*0828*/ 	.word	0x00000780


	//   ....[7]....
        /*082c*/ 	.word	0x00001f80


	//   ....[8]....
        /*0830*/ 	.word	0x00003f60


	//   ....[9]....
        /*0834*/ 	.word	0x00004f60


	//   ....[10]....
        /*0838*/ 	.word	0x00005b60


	//   ....[11]....
        /*083c*/ 	.word	0x00005ba0


	//   ....[12]....
        /*0840*/ 	.word	0x000062b0


	//   ....[13]....
        /*0844*/ 	.word	0x00006330


	//   ....[14]....
        /*0848*/ 	.word	0x000067c0


	//   ....[15]....
        /*084c*/ 	.word	0x00006840


	//   ....[16]....
        /*0850*/ 	.word	0x00007170


	//   ....[17]....
        /*0854*/ 	.word	0x00007e00


	//   ....[18]....
        /*0858*/ 	.word	0x00008a10


	//   ....[19]....
        /*085c*/ 	.word	0x00009010


	//   ....[20]....
        /*0860*/ 	.word	0x00009080


	//   ....[21]....
        /*0864*/ 	.word	0x00009230


	//   ....[22]....
        /*0868*/ 	.word	0x000095a0


	//   ....[23]....
        /*086c*/ 	.word	0x00009620


	//   ....[24]....
        /*0870*/ 	.word	0x0000a7b0


	//   ....[25]....
        /*0874*/ 	.word	0x0000b450


	//   ....[26]....
        /*0878*/ 	.word	0x0000c400


	//   ....[27]....
        /*087c*/ 	.word	0x0000c4a0


	//   ....[28]....
        /*0880*/ 	.word	0x0000c760


	//   ....[29]....
        /*0884*/ 	.word	0x0000c920


	//   ....[30]....
        /*0888*/ 	.word	0x0000d920


	//   ....[31]....
        /*088c*/ 	.word	0x0000d960


	//   ....[32]....
        /*0890*/ 	.word	0x0000d9d0


	//   ....[33]....
        /*0894*/ 	.word	0x0000d9f0


	//   ....[34]....
        /*0898*/ 	.word	0x0000da20


	//   ....[35]....
        /*089c*/ 	.word	0x0000f1c0


	//   ....[36]....
        /*08a0*/ 	.word	0x0000f530


	//   ....[37]....
        /*08a4*/ 	.word	0x0000f540


	//   ....[38]....
        /*08a8*/ 	.word	0x0000f550


	//   ....[39]....
        /*08ac*/ 	.word	0x0000f580


	//   ....[40]....
        /*08b0*/ 	.word	0x000101d0


	//   ....[41]....
        /*08b4*/ 	.word	0x00010210


	//   ....[42]....
        /*08b8*/ 	.word	0x000104c0


	//   ....[43]....
        /*08bc*/ 	.word	0x000104e0


	//   ....[44]....
        /*08c0*/ 	.word	0x00010bc0


	//   ....[45]....
        /*08c4*/ 	.word	0x00010bf0


	//   ....[46]....
        /*08c8*/ 	.word	0x000114b0


	//   ....[47]....
        /*08cc*/ 	.word	0x000114d0


	//   ....[48]....
        /*08d0*/ 	.word	0x000127b0


	//   ....[49]....
        /*08d4*/ 	.word	0x000127f0


	//   ....[50]....
        /*08d8*/ 	.word	0x00012a30


	//   ....[51]....
        /*08dc*/ 	.word	0x00012a50


	//   ....[52]....
        /*08e0*/ 	.word	0x00012d10


	//   ....[53]....
        /*08e4*/ 	.word	0x00012f20


	//   ....[54]....
        /*08e8*/ 	.word	0x00012f50


	//   ....[55]....
        /*08ec*/ 	.word	0x00012f80


	//   ....[56]....
        /*08f0*/ 	.word	0x00012fb0


	//   ....[57]....
        /*08f4*/ 	.word	0x00012fe0


	//   ....[58]....
        /*08f8*/ 	.word	0x00013010


	//   ....[59]....
        /*08fc*/ 	.word	0x000131b0


	//   ....[60]....
        /*0900*/ 	.word	0x000131e0


	//   ....[61]....
        /*0904*/ 	.word	0x00013210


	//   ....[62]....
        /*0908*/ 	.word	0x00013240


	//   ....[63]....
        /*090c*/ 	.word	0x00013270


	//   ....[64]....
        /*0910*/ 	.word	0x000132a0


	//   ....[65]....
        /*0914*/ 	.word	0x00013340


	//   ....[66]....
        /*0918*/ 	.word	0x00013370


	//   ....[67]....
        /*091c*/ 	.word	0x00013380


	//   ....[68]....
        /*0920*/ 	.word	0x000133b0


	//   ....[69]....
        /*0924*/ 	.word	0x00014e60


	//   ....[70]....
        /*0928*/ 	.word	0x000158f0


	//   ....[71]....
        /*092c*/ 	.word	0x00015920


	//   ....[72]....
        /*0930*/ 	.word	0x00015940


	//   ....[73]....
        /*0934*/ 	.word	0x000159f0


	//   ....[74]....
        /*0938*/ 	.word	0x00015a80


	//   ....[75]....
        /*093c*/ 	.word	0x00015aa0


	//   ....[76]....
        /*0940*/ 	.word	0x00015b30


	//   ....[77]....
        /*0944*/ 	.word	0x00015b40


	//   ....[78]....
        /*0948*/ 	.word	0x000164d0


	//   ....[79]....
        /*094c*/ 	.word	0x00016560


	//   ....[80]....
        /*0950*/ 	.word	0x000165b0


	//   ....[81]....
        /*0954*/ 	.word	0x000166e0


	//   ....[82]....
        /*0958*/ 	.word	0x00016850


	//   ....[83]....
        /*095c*/ 	.word	0x00016860


	//   ....[84]....
        /*0960*/ 	.word	0x000169c0


	//   ....[85]....
        /*0964*/ 	.word	0x000169d0


	//   ....[86]....
        /*0968*/ 	.word	0x0001a580


	//   ....[87]....
        /*096c*/ 	.word	0x0001a5b0


	//   ....[88]....
        /*0970*/ 	.word	0x0001a610


	//   ....[89]....
        /*0974*/ 	.word	0x0001a640


	//   ....[90]....
        /*0978*/ 	.word	0x0001a670


	//   ....[91]....
        /*097c*/ 	.word	0x0001a6a0


	//   ....[92]....
        /*0980*/ 	.word	0x0001a6d0


	//   ....[93]....
        /*0984*/ 	.word	0x0001a700


	//   ....[94]....
        /*0988*/ 	.word	0x0001a8c0


	//   ....[95]....
        /*098c*/ 	.word	0x0001a8f0


	//   ....[96]....
        /*0990*/ 	.word	0x0001a920


	//   ....[97]....
        /*0994*/ 	.word	0x0001a950


	//   ....[98]....
        /*0998*/ 	.word	0x0001a980


	//   ....[99]....
        /*099c*/ 	.word	0x0001a9b0


	//   ....[100]....
        /*09a0*/ 	.word	0x0001aa80


	//   ....[101]....
        /*09a4*/ 	.word	0x0001aaa0


	//   ....[102]....
        /*09a8*/ 	.word	0x0001aab0


	//   ....[103]....
        /*09ac*/ 	.word	0x0001ab30


	//   ....[104]....
        /*09b0*/ 	.word	0x0001b670


	//   ....[105]....
        /*09b4*/ 	.word	0x0001bc30


	//   ....[106]....
        /*09b8*/ 	.word	0x0001bdb0


	//   ....[107]....
        /*09bc*/ 	.word	0x0001be10


	//   ....[108]....
        /*09c0*/ 	.word	0x0001bea0


	//   ....[109]....
        /*09c4*/ 	.word	0x0001bef0


	//   ....[110]....
        /*09c8*/ 	.word	0x0001c050


	//   ....[111]....
        /*09cc*/ 	.word	0x0001c0f0


	//   ....[112]....
        /*09d0*/ 	.word	0x0001c1a0


	//   ....[113]....
        /*09d4*/ 	.word	0x0001c280


	//   ....[114]....
        /*09d8*/ 	.word	0x0001c440


	//   ....[115]....
        /*09dc*/ 	.word	0x0001c520


	//   ....[116]....
        /*09e0*/ 	.word	0x0001c7b0


	//   ....[117]....
        /*09e4*/ 	.word	0x0001c8b0


	//   ....[118]....
        /*09e8*/ 	.word	0x0001ca80


	//   ....[119]....
        /*09ec*/ 	.word	0x0001cb40


	//   ....[120]....
        /*09f0*/ 	.word	0x0001cd60


	//   ....[121]....
        /*09f4*/ 	.word	0x0001cdb0


	//   ....[122]....
        /*09f8*/ 	.word	0x0001d0e0


	//   ....[123]....
        /*09fc*/ 	.word	0x0001d180


	//   ....[124]....
        /*0a00*/ 	.word	0x0001d310


	//   ....[125]....
        /*0a04*/ 	.word	0x0001d390


	//   ....[126]....
        /*0a08*/ 	.word	0x0001d410


	//   ....[127]....
        /*0a0c*/ 	.word	0x0001d490


	//   ....[128]....
        /*0a10*/ 	.word	0x0001d510


	//   ....[129]....
        /*0a14*/ 	.word	0x0001d5a0


	//   ....[130]....
        /*0a18*/ 	.word	0x0001d640


	//   ....[131]....
        /*0a1c*/ 	.word	0x0001d6f0


	//   ....[132]....
        /*0a20*/ 	.word	0x0001d770


	//   ....[133]....
        /*0a24*/ 	.word	0x0001d7f0


	//   ....[134]....
        /*0a28*/ 	.word	0x0001d870


	//   ....[135]....
        /*0a2c*/ 	.word	0x0001d900


	//   ....[136]....
        /*0a30*/ 	.word	0x0001d980


	//   ....[137]....
        /*0a34*/ 	.word	0x0001da30


	//   ....[138]....
        /*0a38*/ 	.word	0x0001da80


	//   ....[139]....
        /*0a3c*/ 	.word	0x0001db40


	//   ....[140]....
        /*0a40*/ 	.word	0x0001dc70


	//----- nvinfo : EIATTR_REG_RECONFIG
	.align		4
.L_616:
        /*0a44*/ 	.byte	0x01, 0x54
	.zero		2


	//----- nvinfo : EIATTR_SYSCALL_OFFSETS
	.align		4
        /*0a48*/ 	.byte	0x04, 0x46
        /*0a4a*/ 	.short	(.L_618 - .L_617)


	//   ....[0]....
.L_617:
        /*0a4c*/ 	.word	0x00004110


	//   ....[1]....
        /*0a50*/ 	.word	0x00014a80


	//   ....[2]....
        /*0a54*/ 	.word	0x00014bd0


	//   ....[3]....
        /*0a58*/ 	.word	0x00014cd0


	//   ....[4]....
        /*0a5c*/ 	.word	0x00015510


	//   ....[5]....
        /*0a60*/ 	.word	0x00015e50


	//----- nvinfo : EIATTR_MBARRIER_INSTR_OFFSETS
	.align		4
.L_618:
        /*0a64*/ 	.byte	0x04, 0x39
        /*0a66*/ 	.short	(.L_620 - .L_619)


	//   ....[0]....
.L_619:
        /*0a68*/ 	.word	0x00000280
        /*0a6c*/ 	.word	0x000000ff
        /*0a70*/ 	.word	0x00038800
        /*0a74*/ 	.short	0x0100
        /*0a76*/ 	.byte	0x08
	.zero		1


	//   ....[1]....
        /*0a78*/ 	.word	0x00000290
        /*0a7c*/ 	.word	0x000000ff
        /*0a80*/ 	.word	0x00038810
        /*0a84*/ 	.short	0x0100
        /*0a86*/ 	.byte	0x08
	.zero		1


	//   ....[2]....
        /*0a88*/ 	.word	0x000002a0
        /*0a8c*/ 	.word	0x000000ff
        /*0a90*/ 	.word	0x00038820
        /*0a94*/ 	.short	0x0100
        /*0a96*/ 	.byte	0x08
	.zero		1


	//   ....[3]....
        /*0a98*/ 	.word	0x00000350
        /*0a9c*/ 	.word	0x000000ff
        /*0aa0*/ 	.word	0x00038830
        /*0aa4*/ 	.short	0x0100
        /*0aa6*/ 	.byte	0x06
	.zero		1


	//   ....[4]....
        /*0aa8*/ 	.word	0x00000360
        /*0aac*/ 	.word	0x000000ff
        /*0ab0*/ 	.word	0x00038840
        /*0ab4*/ 	.short	0x0100
        /*0ab6*/ 	.byte	0x06
	.zero		1


	//   ....[5]....
        /*0ab8*/ 	.word	0x00000370
        /*0abc*/ 	.word	0x000000ff
        /*0ac0*/ 	.word	0x00038838
        /*0ac4*/ 	.short	0x0100
        /*0ac6*/ 	.byte	0x06
	.zero		1


	//   ....[6]....
        /*0ac8*/ 	.word	0x00000380
        /*0acc*/ 	.word	0x000000ff
        /*0ad0*/ 	.word	0x00038848
        /*0ad4*/ 	.short	0x0100
        /*0ad6*/ 	.byte	0x06
	.zero		1


	//   ....[7]....
        /*0ad8*/ 	.word	0x000004b0
        /*0adc*/ 	.word	0x000000ff
        /*0ae0*/ 	.word	0x00038850
        /*0ae4*/ 	.short	0x0100
        /*0ae6*/ 	.byte	0x08
	.zero		1


	//   ....[8]....
        /*0ae8*/ 	.word	0x000004c0
        /*0aec*/ 	.word	0x000000ff
        /*0af0*/ 	.word	0x00038860
        /*0af4*/ 	.short	0x0100
        /*0af6*/ 	.byte	0x08
	.zero		1


	//   ....[9]....
        /*0af8*/ 	.word	0x000004d0
        /*0afc*/ 	.word	0x000000ff
        /*0b00*/ 	.word	0x00038858
        /*0b04*/ 	.short	0x0100
        /*0b06*/ 	.byte	0x08
	.zero		1


	//   ....[10]....
        /*0b08*/ 	.word	0x000004e0
        /*0b0c*/ 	.word	0x000000ff
        /*0b10*/ 	.word	0x00038868
        /*0b14*/ 	.short	0x0100
        /*0b16*/ 	.byte	0x08
	.zero		1


	//   ....[11]....
        /*0b18*/ 	.word	0x000005d0
        /*0b1c*/ 	.word	0x000000ff
        /*0b20*/ 	.word	0x00038870
        /*0b24*/ 	.short	0x0100
        /*0b26*/ 	.byte	0x06
	.zero		1


	//   ....[12]....
        /*0b28*/ 	.word	0x000005e0
        /*0b2c*/ 	.word	0x000000ff
        /*0b30*/ 	.word	0x00038880
        /*0b34*/ 	.short	0x0100
        /*0b36*/ 	.byte	0x06
	.zero		1


	//   ....[13]....
        /*0b38*/ 	.word	0x000005f0
        /*0b3c*/ 	.word	0x000000ff
        /*0b40*/ 	.word	0x00038878
        /*0b44*/ 	.short	0x0100
        /*0b46*/ 	.byte	0x06
	.zero		1


	//   ....[14]....
        /*0b48*/ 	.word	0x00000600
        /*0b4c*/ 	.word	0x000000ff
        /*0b50*/ 	.word	0x00038888
        /*0b54*/ 	.short	0x0100
        /*0b56*/ 	.byte	0x06
	.zero		1


	//   ....[15]....
        /*0b58*/ 	.word	0x00000730
        /*0b5c*/ 	.word	0x000000ff
        /*0b60*/ 	.word	0x00038890
        /*0b64*/ 	.short	0x0100
        /*0b66*/ 	.byte	0x08
	.zero		1


	//   ....[16]....
        /*0b68*/ 	.word	0x00000740
        /*0b6c*/ 	.word	0x000000ff
        /*0b70*/ 	.word	0x000388a0
        /*0b74*/ 	.short	0x0100
        /*0b76*/ 	.byte	0x08
	.zero		1


	//   ....[17]....
        /*0b78*/ 	.word	0x00000750
        /*0b7c*/ 	.word	0x000000ff
        /*0b80*/ 	.word	0x00038898
        /*0b84*/ 	.short	0x0100
        /*0b86*/ 	.byte	0x08
	.zero		1


	//   ....[18]....
        /*0b88*/ 	.word	0x00000760
        /*0b8c*/ 	.word	0x000000ff
        /*0b90*/ 	.word	0x000388a8
        /*0b94*/ 	.short	0x0100
        /*0b96*/ 	.byte	0x08
	.zero		1


	//   ....[19]....
        /*0b98*/ 	.word	0x00000890
        /*0b9c*/ 	.word	0x000000ff
        /*0ba0*/ 	.word	0x000388b0
        /*0ba4*/ 	.short	0x0100
        /*0ba6*/ 	.byte	0x08
	.zero		1


	//   ....[20]....
        /*0ba8*/ 	.word	0x000008a0
        /*0bac*/ 	.word	0x000000ff
        /*0bb0*/ 	.word	0x000388c0
        /*0bb4*/ 	.short	0x0100
        /*0bb6*/ 	.byte	0x08
	.zero		1


	//   ....[21]....
        /*0bb8*/ 	.word	0x000008b0
        /*0bbc*/ 	.word	0x000000ff
        /*0bc0*/ 	.word	0x000388b8
        /*0bc4*/ 	.short	0x0100
        /*0bc6*/ 	.byte	0x08
	.zero		1


	//   ....[22]....
        /*0bc8*/ 	.word	0x000008c0
        /*0bcc*/ 	.word	0x000000ff
        /*0bd0*/ 	.word	0x000388c8
        /*0bd4*/ 	.short	0x0100
        /*0bd6*/ 	.byte	0x08
	.zero		1


	//   ....[23]....
        /*0bd8*/ 	.word	0x00002350
        /*0bdc*/ 	.word	0x00000004
        /*0be0*/ 	.word	0x00000000
        /*0be4*/ 	.short	0x0101
        /*0be6*/ 	.byte	0x3f
	.zero		1


	//   ....[24]....
        /*0be8*/ 	.word	0x00002e40
        /*0bec*/ 	.word	0x00000004
        /*0bf0*/ 	.word	0x00000000
        /*0bf4*/ 	.short	0x0101
        /*0bf6*/ 	.byte	0x3f
	.zero		1


	//   ....[25]....
        /*0bf8*/ 	.word	0x000041c0
        /*0bfc*/ 	.word	0x00000010
        /*0c00*/ 	.word	0x00038800
        /*0c04*/ 	.short	0x010a
        /*0c06*/ 	.byte	0x3f
	.zero		1


	//   ....[26]....
        /*0c08*/ 	.word	0x00004230
        /*0c0c*/ 	.word	0x00000009
        /*0c10*/ 	.word	0x00038830
        /*0c14*/ 	.short	0x010a
        /*0c16*/ 	.byte	0x3f
	.zero		1


	//   ....[27]....
        /*0c18*/ 	.word	0x000042a0
        /*0c1c*/ 	.word	0x00000009
        /*0c20*/ 	.word	0x00038830
        /*0c24*/ 	.short	0x010a
        /*0c26*/ 	.byte	0x3f
	.zero		1


	//   ....[28]....
        /*0c28*/ 	.word	0x00004520
        /*0c2c*/ 	.word	0x00000010
        /*0c30*/ 	.word	0x00038810
        /*0c34*/ 	.short	0x010a
        /*0c36*/ 	.byte	0x3f
	.zero		1


	//   ....[29]....
        /*0c38*/ 	.word	0x00004560
        /*0c3c*/ 	.word	0x00000009
        /*0c40*/ 	.word	0x00038850
        /*0c44*/ 	.short	0x010a
        /*0c46*/ 	.byte	0x3f
	.zero		1


	//   ....[30]....
        /*0c48*/ 	.word	0x00004630
        /*0c4c*/ 	.word	0x00000009
        /*0c50*/ 	.word	0x00038850
        /*0c54*/ 	.short	0x010a
        /*0c56*/ 	.byte	0x3f
	.zero		1


	//   ....[31]....
        /*0c58*/ 	.word	0x00006a90
        /*0c5c*/ 	.word	0x00000006
        /*0c60*/ 	.word	0x00000000
        /*0c64*/ 	.short	0x0101
        /*0c66*/ 	.byte	0x3f
	.zero		1


	//   ....[32]....
        /*0c68*/ 	.word	0x00007190
        /*0c6c*/ 	.word	0x00000009
        /*0c70*/ 	.word	0x00000000
        /*0c74*/ 	.short	0x0101
        /*0c76*/ 	.byte	0x3f
	.zero		1


	//   ....[33]....
        /*0c78*/ 	.word	0x000072b0
        /*0c7c*/ 	.word	0x00000009
        /*0c80*/ 	.word	0x00038830
        /*0c84*/ 	.short	0x010a
        /*0c86*/ 	.byte	0x3f
	.zero		1


	//   ....[34]....
        /*0c88*/ 	.word	0x00007300
        /*0c8c*/ 	.word	0x00000009
        /*0c90*/ 	.word	0x00038830
        /*0c94*/ 	.short	0x010a
        /*0c96*/ 	.byte	0x3f
	.zero		1


	//   ....[35]....
        /*0c98*/ 	.word	0x00007480
        /*0c9c*/ 	.word	0x00000009
        /*0ca0*/ 	.word	0x00038850
        /*0ca4*/ 	.short	0x010a
        /*0ca6*/ 	.byte	0x3f
	.zero		1


	//   ....[36]....
        /*0ca8*/ 	.word	0x000074c0
        /*0cac*/ 	.word	0x00000009
        /*0cb0*/ 	.word	0x00038850
        /*0cb4*/ 	.short	0x010a
        /*0cb6*/ 	.byte	0x3f
	.zero		1


	//   ....[37]....
        /*0cb8*/ 	.word	0x00009800
        /*0cbc*/ 	.word	0x0000000b
        /*0cc0*/ 	.word	0x00000000
        /*0cc4*/ 	.short	0x0101
        /*0cc6*/ 	.byte	0x3f
	.zero		1


	//   ....[38]....
        /*0cc8*/ 	.word	0x0000a7d0
        /*0ccc*/ 	.word	0x00000009
        /*0cd0*/ 	.word	0x00000000
        /*0cd4*/ 	.short	0x0101
        /*0cd6*/ 	.byte	0x3f
	.zero		1


	//   ....[39]....
        /*0cd8*/ 	.word	0x0000a920
        /*0cdc*/ 	.word	0x00000009
        /*0ce0*/ 	.word	0x00038830
        /*0ce4*/ 	.short	0x010a
        /*0ce6*/ 	.byte	0x3f
	.zero		1


	//   ....[40]....
        /*0ce8*/ 	.word	0x0000a970
        /*0cec*/ 	.word	0x00000009
        /*0cf0*/ 	.word	0x00038830
        /*0cf4*/ 	.short	0x010a
        /*0cf6*/ 	.byte	0x3f
	.zero		1


	//   ....[41]....
        /*0cf8*/ 	.word	0x0000aaf0
        /*0cfc*/ 	.word	0x00000009
        /*0d00*/ 	.word	0x00038850
        /*0d04*/ 	.short	0x010a
        /*0d06*/ 	.byte	0x3f
	.zero		1


	//   ....[42]....
        /*0d08*/ 	.word	0x0000ab30
        /*0d0c*/ 	.word	0x00000009
        /*0d10*/ 	.word	0x00038850
        /*0d14*/ 	.short	0x010a
        /*0d16*/ 	.byte	0x3f
	.zero		1


	//   ....[43]....
        /*0d18*/ 	.word	0x0000cd10
        /*0d1c*/ 	.word	0x00000099
        /*0d20*/ 	.word	0x00000000
        /*0d24*/ 	.short	0x0101
        /*0d26*/ 	.byte	0x3f
	.zero		1


	//   ....[44]....
        /*0d28*/ 	.word	0x0000d940
        /*0d2c*/ 	.word	0x00000009
        /*0d30*/ 	.word	0x00000000
        /*0d34*/ 	.short	0x0101
        /*0d36*/ 	.byte	0x3f
	.zero		1


	//   ....[45]....
        /*0d38*/ 	.word	0x00010200
        /*0d3c*/ 	.word	0x00000008
        /*0d40*/ 	.word	0x00000000
        /*0d44*/ 	.short	0x0101
        /*0d46*/ 	.byte	0x3f
	.zero		1


	//   ....[46]....
        /*0d48*/ 	.word	0x00010af0
        /*0d4c*/ 	.word	0x00000008
        /*0d50*/ 	.word	0x00000000
        /*0d54*/ 	.short	0x0101
        /*0d56*/ 	.byte	0x3f
	.zero		1


	//   ....[47]....
        /*0d58*/ 	.word	0x000150c0
        /*0d5c*/ 	.word	0x00000000
        /*0d60*/ 	.word	0x00038840
        /*0d64*/ 	.short	0x010a
        /*0d66*/ 	.byte	0x3f
	.zero		1


	//   ....[48]....
        /*0d68*/ 	.word	0x00015c00
        /*0d6c*/ 	.word	0x00000012
        /*0d70*/ 	.word	0x00038800
        /*0d74*/ 	.short	0x0107
        /*0d76*/ 	.byte	0x3f
	.zero		1


	//   ....[49]....
        /*0d78*/ 	.word	0x00015ca0
        /*0d7c*/ 	.word	0x00000012
        /*0d80*/ 	.word	0x00038800
        /*0d84*/ 	.short	0x0101
        /*0d86*/ 	.byte	0x3f
	.zero		1


	//   ....[50]....
        /*0d88*/ 	.word	0x00016bd0
        /*0d8c*/ 	.word	0x00000012
        /*0d90*/ 	.word	0x00038810
        /*0d94*/ 	.short	0x0107
        /*0d96*/ 	.byte	0x3f
	.zero		1


	//   ....[51]....
        /*0d98*/ 	.word	0x00016cd0
        /*0d9c*/ 	.word	0x00000012
        /*0da0*/ 	.word	0x00038810
        /*0da4*/ 	.short	0x0101
        /*0da6*/ 	.byte	0x3f
	.zero		1


	//   ....[52]....
        /*0da8*/ 	.word	0x00016cf0
        /*0dac*/ 	.word	0x00000012
        /*0db0*/ 	.word	0x00038820
        /*0db4*/ 	.short	0x010a
        /*0db6*/ 	.byte	0x3f
	.zero		1


	//   ....[53]....
        /*0db8*/ 	.word	0x00016dd0
        /*0dbc*/ 	.word	0x00000000
        /*0dc0*/ 	.word	0x00038860
        /*0dc4*/ 	.short	0x010a
        /*0dc6*/ 	.byte	0x3f
	.zero		1


	//   ....[54]....
        /*0dc8*/ 	.word	0x00017a60
        /*0dcc*/ 	.word	0x00000003
        /*0dd0*/ 	.word	0x00038840
        /*0dd4*/ 	.short	0x010a
        /*0dd6*/ 	.byte	0x3f
	.zero		1


	//   ....[55]....
        /*0dd8*/ 	.word	0x00017cc0
        /*0ddc*/ 	.word	0x00000003
        /*0de0*/ 	.word	0x00038860
        /*0de4*/ 	.short	0x010a
        /*0de6*/ 	.byte	0x3f
	.zero		1


	//   ....[56]....
        /*0de8*/ 	.word	0x00018880
        /*0dec*/ 	.word	0x00000004
        /*0df0*/ 	.word	0x00038840
        /*0df4*/ 	.short	0x010a
        /*0df6*/ 	.byte	0x3f
	.zero		1


	//   ....[57]....
        /*0df8*/ 	.word	0x00018ad0
        /*0dfc*/ 	.word	0x00000004
        /*0e00*/ 	.word	0x00038860
        /*0e04*/ 	.short	0x010a
        /*0e06*/ 	.byte	0x3f
	.zero		1


	//   ....[58]....
        /*0e08*/ 	.word	0x00019610
        /*0e0c*/ 	.word	0x00000004
        /*0e10*/ 	.word	0x00038840
        /*0e14*/ 	.short	0x010a
        /*0e16*/ 	.byte	0x3f
	.zero		1


	//   ....[59]....
        /*0e18*/ 	.word	0x00019870
        /*0e1c*/ 	.word	0x00000004
        /*0e20*/ 	.word	0x00038860
        /*0e24*/ 	.short	0x010a
        /*0e26*/ 	.byte	0x3f
	.zero		1


	//   ....[60]....
        /*0e28*/ 	.word	0x0001b5f0
        /*0e2c*/ 	.word	0x00000000
        /*0e30*/ 	.word	0x00038820
        /*0e34*/ 	.short	0x010a
        /*0e36*/ 	.byte	0x3f
	.zero		1


	//   ....[61]....
        /*0e38*/ 	.word	0x0001b7b0
        /*0e3c*/ 	.word	0x00000006
        /*0e40*/ 	.word	0x00000000
        /*0e44*/ 	.short	0x010a
        /*0e46*/ 	.byte	0x3f
	.zero		1


	//   ....[62]....
        /*0e48*/ 	.word	0x0001b820
        /*0e4c*/ 	.word	0x00000007
        /*0e50*/ 	.word	0x00000000
        /*0e54*/ 	.short	0x010a
        /*0e56*/ 	.byte	0x3f
	.zero		1


	//   ....[63]....
        /*0e58*/ 	.word	0x0001b890
        /*0e5c*/ 	.word	0x00000004
        /*0e60*/ 	.word	0x00000000
        /*0e64*/ 	.short	0x010a
        /*0e66*/ 	.byte	0x3f
	.zero		1


	//   ....[64]....
        /*0e68*/ 	.word	0x0001b8c0
        /*0e6c*/ 	.word	0x00000003
        /*0e70*/ 	.word	0x00000000
        /*0e74*/ 	.short	0x010a
        /*0e76*/ 	.byte	0x3f
	.zero		1


	//   ....[65]....
        /*0e78*/ 	.word	0x0001b920
        /*0e7c*/ 	.word	0x00000010
        /*0e80*/ 	.word	0x00038800
        /*0e84*/ 	.short	0x010a
        /*0e86*/ 	.byte	0x3f
	.zero		1


	//   ....[66]....
        /*0e88*/ 	.word	0x0001b970
        /*0e8c*/ 	.word	0x00000009
        /*0e90*/ 	.word	0x00038830
        /*0e94*/ 	.short	0x010a
        /*0e96*/ 	.byte	0x3f
	.zero		1


	//   ....[67]....
        /*0e98*/ 	.word	0x0001b9c0
        /*0e9c*/ 	.word	0x00000010
        /*0ea0*/ 	.word	0x00038810
        /*0ea4*/ 	.short	0x010a
        /*0ea6*/ 	.byte	0x3f
	.zero		1


	//   ....[68]....
        /*0ea8*/ 	.word	0x0001ba10
        /*0eac*/ 	.word	0x00000009
        /*0eb0*/ 	.word	0x00038850
        /*0eb4*/ 	.short	0x010a
        /*0eb6*/ 	.byte	0x3f
	.zero		1


	//   ....[69]....
        /*0eb8*/ 	.word	0x0001ba60
        /*0ebc*/ 	.word	0x00000009
        /*0ec0*/ 	.word	0x00038830
        /*0ec4*/ 	.short	0x010a
        /*0ec6*/ 	.byte	0x3f
	.zero		1


	//   ....[70]....
        /*0ec8*/ 	.word	0x0001bab0
        /*0ecc*/ 	.word	0x00000009
        /*0ed0*/ 	.word	0x00038850
        /*0ed4*/ 	.short	0x010a
        /*0ed6*/ 	.byte	0x3f
	.zero		1


	//   ....[71]....
        /*0ed8*/ 	.word	0x0001bb00
        /*0edc*/ 	.word	0x00000009
        /*0ee0*/ 	.word	0x00038830
        /*0ee4*/ 	.short	0x010a
        /*0ee6*/ 	.byte	0x3f
	.zero		1


	//   ....[72]....
        /*0ee8*/ 	.word	0x0001bb50
        /*0eec*/ 	.word	0x00000009
        /*0ef0*/ 	.word	0x00038850
        /*0ef4*/ 	.short	0x010a
        /*0ef6*/ 	.byte	0x3f
	.zero		1


	//   ....[73]....
        /*0ef8*/ 	.word	0x0001bcf0
        /*0efc*/ 	.word	0x00000000
        /*0f00*/ 	.word	0x00038840
        /*0f04*/ 	.short	0x010a
        /*0f06*/ 	.byte	0x3f
	.zero		1


	//   ....[74]....
        /*0f08*/ 	.word	0x0001cdf0
        /*0f0c*/ 	.word	0x00000012
        /*0f10*/ 	.word	0x00038820
        /*0f14*/ 	.short	0x010a
        /*0f16*/ 	.byte	0x3f
	.zero		1


	//   ....[75]....
        /*0f18*/ 	.word	0x0001ce40
        /*0f1c*/ 	.word	0x00000000
        /*0f20*/ 	.word	0x00038860
        /*0f24*/ 	.short	0x010a
        /*0f26*/ 	.byte	0x3f
	.zero		1


	//   ....[76]....
        /*0f28*/ 	.word	0x0001ce90
        /*0f2c*/ 	.word	0x00000003
        /*0f30*/ 	.word	0x00038840
        /*0f34*/ 	.short	0x010a
        /*0f36*/ 	.byte	0x3f
	.zero		1


	//   ....[77]....
        /*0f38*/ 	.word	0x0001cee0
        /*0f3c*/ 	.word	0x00000003
        /*0f40*/ 	.word	0x00038860
        /*0f44*/ 	.short	0x010a
        /*0f46*/ 	.byte	0x3f
	.zero		1


	//   ....[78]....
        /*0f48*/ 	.word	0x0001cf30
        /*0f4c*/ 	.word	0x00000004
        /*0f50*/ 	.word	0x00038840
        /*0f54*/ 	.short	0x010a
        /*0f56*/ 	.byte	0x3f
	.zero		1


	//   ....[79]....
        /*0f58*/ 	.word	0x0001cf80
        /*0f5c*/ 	.word	0x00000004
        /*0f60*/ 	.word	0x00038860
        /*0f64*/ 	.short	0x010a
        /*0f66*/ 	.byte	0x3f
	.zero		1


	//   ....[80]....
        /*0f68*/ 	.word	0x0001cfd0
        /*0f6c*/ 	.word	0x00000004
        /*0f70*/ 	.word	0x00038840
        /*0f74*/ 	.short	0x010a
        /*0f76*/ 	.byte	0x3f
	.zero		1


	//   ....[81]....
        /*0f78*/ 	.word	0x0001d020
        /*0f7c*/ 	.word	0x00000004
        /*0f80*/ 	.word	0x00038860
        /*0f84*/ 	.short	0x010a
        /*0f86*/ 	.byte	0x3f
	.zero		1


	//   ....[82]....
        /*0f88*/ 	.word	0x0001db90
        /*0f8c*/ 	.word	0x00000000
        /*0f90*/ 	.word	0x00038820
        /*0f94*/ 	.short	0x010a
        /*0f96*/ 	.byte	0x3f
	.zero		1


	//   ....[83]....
        /*0f98*/ 	.word	0x0001dd30
        /*0f9c*/ 	.word	0x00000006
        /*0fa0*/ 	.word	0x00000000
        /*0fa4*/ 	.short	0x010a
        /*0fa6*/ 	.byte	0x3f
	.zero		1


	//   ....[84]....
        /*0fa8*/ 	.word	0x0001dd80
        /*0fac*/ 	.word	0x00000007
        /*0fb0*/ 	.word	0x00000000
        /*0fb4*/ 	.short	0x010a
        /*0fb6*/ 	.byte	0x3f
	.zero		1


	//   ....[85]....
        /*0fb8*/ 	.word	0x0001ddd0
        /*0fbc*/ 	.word	0x00000004
        /*0fc0*/ 	.word	0x00000000
        /*0fc4*/ 	.short	0x010a
        /*0fc6*/ 	.byte	0x3f
	.zero		1


	//----- nvinfo : EIATTR_NUM_MBARRIERS
	.align		4
.L_620:
        /*0fc8*/ 	.byte	0x03, 0x38
        /*0fca*/ 	.short	0x0017


	//----- nvinfo : EIATTR_EXIT_INSTR_OFFSETS
	.align		4
        /*0fcc*/ 	.byte	0x04, 0x1c
        /*0fce*/ 	.short	(.L_622 - .L_621)


	//   ....[0]....
.L_621:
        /*0fd0*/ 	.word	0x00000a70


	//   ....[1]....
        /*0fd4*/ 	.word	0x00012cb0


	//   ....[2]....
        /*0fd8*/ 	.word	0x0001b910


	//----- nvinfo : EIATTR_MAX_THREADS
	.align		4
.L_622:
        /*0fdc*/ 	.byte	0x04, 0x05
        /*0fde*/ 	.short	(.L_624 - .L_623)
.L_623:
        /*0fe0*/ 	.word	0x00000180
        /*0fe4*/ 	.word	0x00000001
        /*0fe8*/ 	.word	0x00000001


	//----- nvinfo : EIATTR_CRS_STACK_SIZE
	.align		4
.L_624:
        /*0fec*/ 	.byte	0x04, 0x1e
        /*0fee*/ 	.short	(.L_626 - .L_625)
.L_625:
        /*0ff0*/ 	.word	0x00000000


	//----- nvinfo : EIATTR_CBANK_PARAM_SIZE
	.align		4
.L_626:
        /*0ff4*/ 	.byte	0x03, 0x19
        /*0ff6*/ 	.short	0x0bf0


	//----- nvinfo : EIATTR_PARAM_CBANK
	.align		4
        /*0ff8*/ 	.byte	0x04, 0x0a
        /*0ffa*/ 	.short	(.L_628 - .L_627)
	.align		4
.L_627:
        /*0ffc*/ 	.word	index@(.nv.constant0._ZN7cutlass13device_kernelIN5flash11enable_sm90INS1_16FlashAttnFwdSm90INS1_25CollectiveMainloopFwdSm90ILi2EN4cute5tupleIJNS5_1CILi1EEES8_S8_EEENS6_IJNS7_ILi64EEESA_SA_EEELi512ENS_6half_tEfNS_4arch4Sm90ELb1ELb0ELb1ELb1ELb0ELb0ELb1ELb0ELb0ELb1ELb1ELb0EEENS1_21CollectiveEpilogueFwdINS6_IJSA_NS7_ILi512EEESA_EEES9_SC_SE_Li256ELb1ELb1ELb1ELb0EEENS1_36VarlenDynamicPersistentTileSchedulerILi64ELi64ELi256ELi128ELb1ELb1ELb1ELb1ELb1ELb1EEEEEEEEEvNT_6ParamsE)
        /*1000*/ 	.short	0x0210
        /*1002*/ 	.short	0x0bf0


	//----- nvinfo : EIATTR_SW_WAR
	.align		4
.L_628:
        /*1004*/ 	.byte	0x04, 0x36
        /*1006*/ 	.short	(.L_630 - .L_629)
.L_629:
        /*1008*/ 	.word	0x00000008
.L_630:


//--------------------- .nv.info._ZN7cutlass13device_kernelIN5flash11enable_sm90INS1_16FlashAttnFwdSm90INS1_25CollectiveMainloopFwdSm90ILi2EN4cute5tupleIJNS5_1CILi1EEES8_S8_EEENS6_IJNS7_ILi64EEESA_SA_EEELi512ENS_6half_tEfNS_4arch4Sm90ELb1ELb0ELb1ELb1ELb0ELb1ELb1ELb0ELb0ELb1ELb1ELb0EEENS1_21CollectiveEpilogueFwdINS6_IJSA_NS7_ILi512EEESA_EEES9_SC_SE_Li256ELb1ELb1ELb1ELb0EEENS1_36VarlenDynamicPersistentTileSchedulerILi64ELi64ELi256ELi128ELb1ELb1ELb1ELb1ELb1ELb1EEEEEEEEEvNT_6ParamsE --------------------------
	.section	.nv.info._ZN7cutlass13device_kernelIN5flash11enable_sm90INS1_16FlashAttnFwdSm90INS1_25CollectiveMainloopFwdSm90ILi2EN4cute5tupleIJNS5_1CILi1EEES8_S8_EEENS6_IJNS7_ILi64EEESA_SA_EEELi512ENS_6half_tEfNS_4arch4Sm90ELb1ELb0ELb1ELb1ELb0ELb1ELb1ELb0ELb0ELb1ELb1ELb0EEENS1_21CollectiveEpilogueFwdINS6_IJSA_NS7_ILi512EEESA_EEES9_SC_SE_Li256ELb1ELb1ELb1ELb0EEENS1_36VarlenDynamicPersistentTileSchedulerILi64ELi64ELi256ELi128ELb1ELb1ELb1ELb1ELb1ELb1EEEEEEEEEvNT_6ParamsE,"",@"SHT_CUDA_INFO"
	.sectionflags	@""
	.align	4


	//----- nvinfo : EIATTR_CUDA_API_VERSION
	.align		4
        /*0000*/ 	.byte	0x04, 0x37
        /*0002*/ 	.short	(.L_632 - .L_631)
.L_631:
        /*0004*/ 	.word	0x00000082


	//----- nvinfo : EIATTR_KPARAM_INFO
	.align		4
.L_632:
        /*0008*/ 	.byte	0x04, 0x17
        /*000a*/ 	.short	(.L_634 - .L_633)
.L_633:
        /*000c*/ 	.word	0x00000000
        /*0010*/ 	.short	0x0000
        /*0012*/ 	.short	0x0070
        /*0014*/ 	.byte	0x00, 0xf0, 0x01, 0x2e


	//----- nvinfo : EIATTR_SPARSE_MMA_MASK
	.align		4
.L_634:
        /*0018*/ 	.byte	0x03, 0x50
        /*001a*/ 	.short	0x0000


	//----- nvinfo : EIATTR_MAXREG_COUNT
	.align		4
        /*001c*/ 	.byte	0x03, 0x1b
        /*001e*/ 	.short	0x00a8


	//----- nvinfo : EIATTR_NUM_BARRIERS
	.align		4
        /*0020*/ 	.byte	0x02, 0x4c
        /*0022*/ 	.byte	0x10
	.zero		1


	//----- nvinfo : EIATTR_EXTERNS
	.align		4
        /*0024*/ 	.byte	0x04, 0x0f
        /*0026*/ 	.short	(.L_636 - .L_635)


	//   ....[0]....
	.align		4
.L_635:
        /*0028*/ 	.word	index@(__assertfail)


	//----- nvinfo : EIATTR_ANNOTATIONS
	.align		4
.L_636:
        /*002c*/ 	.byte	0x04, 0x55
        /*002e*/ 	.short	(.L_638 - .L_637)


	//   ....[0]....
.L_637:
        /* <DEDUP_REMOVED lines=104> */


	//----- nvinfo : EIATTR_MERCURY_ISA_VERSION
	.align		4
.L_638:
        /*0698*/ 	.byte	0x03, 0x5f
        /*069a*/ 	.short	0x0101


	//----- nvinfo : EIATTR_UNUSED_LOAD_BYTE_OFFSET
	.align		4
        /*069c*/ 	.byte	0x04, 0x44
        /*069e*/ 	.short	(.L_640 - .L_639)


	//   ....[0]....
.L_639:
        /*06a0*/ 	.word	0x00000ab0
        /*06a4*/ 	.word	0x0000fff0


	//   ....[1]....
        /*06a8*/ 	.word	0x000152a0
        /*06ac*/ 	.word	0x0000fff0


	//----- nvinfo : EIATTR_INT_WARP_WIDE_INSTR_OFFSETS
	.align		4
.L_640:
        /*06b0*/ 	.byte	0x04, 0x31
        /*06b2*/ 	.short	(.L_642 - .L_641)


	//   ....[0]....
.L_641:
        /*06b4*/ 	.word	0x00000190


	//   ....[1]....
        /*06b8*/ 	.word	0x000001d0


	//   ....[2]....
        /*06bc*/ 	.word	0x00000240


	//   ....[3]....
        /*06c0*/ 	.word	0x00000250


	//   ....[4]....
        /*06c4*/ 	.word	0x0001d880


	//   ....[5]....
        /*06c8*/ 	.word	0x0001d8e0


	//   ....[6]....
        /*06cc*/ 	.word	0x00023270


	//   ....[7]....
        /*06d0*/ 	.word	0x000232d0


	//----- nvinfo : EIATTR_COOP_GROUP_MASK_REGIDS
	.align		4
.L_642:
        /*06d4*/ 	.byte	0x04, 0x29
        /*06d6*/ 	.short	(.L_644 - .L_643)


	//   ....[0]....
.L_643:
        /*06d8*/ 	.word	0xffffffff


	//   ....[1]....
        /*06dc*/ 	.word	0xffffffff


	//   ....[2]....
        /*06e0*/ 	.word	0xffffffff


	//   ....[3]....
        /*06e4*/ 	.word	0xffffffff


	//   ....[4]....
        /*06e8*/ 	.word	0xffffffff


	//   ....[5]....
        /*06ec*/ 	.word	0xffffffff


	//   ....[6]....
        /*06f0*/ 	.word	0xffffffff


	//   ....[7]....
        /*06f4*/ 	.word	0xffffffff


	//   ....[8]....
        /*06f8*/ 	.word	0xffffffff


	//   ....[9]....
        /*06fc*/ 	.word	0xffffffff


	//   ....[10]....
        /*0700*/ 	.word	0xffffffff


	//   ....[11]....
        /*0704*/ 	.word	0xffffffff


	//   ....[12]....
        /*0708*/ 	.word	0xffffffff


	//   ....[13]....
        /*070c*/ 	.word	0xffffffff


	//   ....[14]....
        /*0710*/ 	.word	0xffffffff


	//   ....[15]....
        /*0714*/ 	.word	0xffffffff


	//   ....[16]....
        /*0718*/ 	.word	0xffffffff


	//   ....[17]....
        /*071c*/ 	.word	0xffffffff


	//   ....[18]....
        /*0720*/ 	.word	0xffffffff


	//   ....[19]....
        /*0724*/ 	.word	0xffffffff


	//   ....[20]....
        /*0728*/ 	.word	0xffffffff


	//   ....[21]....
        /*072c*/ 	.word	0xffffffff


	//   ....[22]....
        /*0730*/ 	.word	0xffffffff


	//   ....[23]....
        /*0734*/ 	.word	0xffffffff


	//   ....[24]....
        /*0738*/ 	.word	0xffffffff


	//   ....[25]....
        /*073c*/ 	.word	0xffffffff


	//   ....[26]....
        /*0740*/ 	.word	0xffffffff


	//   ....[27]....
        /*0744*/ 	.word	0xffffffff


	//   ....[28]....
        /*0748*/ 	.word	0xffffffff


	//   ....[29]....
        /*074c*/ 	.word	0xffffffff


	//   ....[30]....
        /*0750*/ 	.word	0xffffffff


	//   ....[31]....
        /*0754*/ 	.word	0xffffffff


	//   ....[32]....
        /*0758*/ 	.word	0xffffffff


	//   ....[33]....
        /*075c*/ 	.word	0xffffffff


	//   ....[34]....
        /*0760*/ 	.word	0xffffffff


	//   ....[35]....
        /*0764*/ 	.word	0xffffffff


	//   ....[36]....
        /*0768*/ 	.word	0xffffffff


	//   ....[37]....
        /*076c*/ 	.word	0xffffffff


	//   ....[38]....
        /*0770*/ 	.word	0xffffffff


	//   ....[39]....
        /*0774*/ 	.word	0xffffffff


	//   ....[40]....
        /*0778*/ 	.word	0xffffffff


	//   ....[41]....
        /*077c*/ 	.word	0xffffffff


	//   ....[42]....
        /*0780*/ 	.word	0xffffffff


	//   ....[43]....
        /*0784*/ 	.word	0xffffffff


	//   ....[44]....
        /*0788*/ 	.word	0xffffffff


	//   ....[45]....
        /*078c*/ 	.word	0xffffffff


	//   ....[46]....
        /*0790*/ 	.word	0xffffffff


	//   ....[47]....
        /*0794*/ 	.word	0xffffffff


	//   ....[48]....
        /*0798*/ 	.word	0xffffffff


	//   ....[49]....
        /*079c*/ 	.word	0xffffffff


	//   ....[50]....
        /*07a0*/ 	.word	0xffffffff


	//   ....[51]....
        /*07a4*/ 	.word	0xffffffff


	//   ....[52]....
        /*07a8*/ 	.word	0xffffffff


	//   ....[53]....
        /*07ac*/ 	.word	0xffffffff


	//   ....[54]....
        /*07b0*/ 	.word	0xffffffff


	//   ....[55]....
        /*07b4*/ 	.word	0xffffffff


	//   ....[56]....
        /*07b8*/ 	.word	0xffffffff


	//   ....[57]....
        /*07bc*/ 	.word	0xffffffff


	//   ....[58]....
        /*07c0*/ 	.word	0xffffffff


	//   ....[59]....
        /*07c4*/ 	.word	0xffffffff


	//   ....[60]....
        /*07c8*/ 	.word	0xffffffff


	//   ....[61]....
        /*07cc*/ 	.word	0xffffffff


	//   ....[62]....
        /*07d0*/ 	.word	0xffffffff


	//   ....[63]....
        /*07d4*/ 	.word	0xffffffff


	//   ....[64]....
        /*07d8*/ 	.word	0xffffffff


	//   ....[65]....
        /*07dc*/ 	.word	0xffffffff


	//   ....[66]....
        /*07e0*/ 	.word	0xffffffff


	//   ....[67]....
        /*07e4*/ 	.word	0xffffffff


	//   ....[68]....
        /*07e8*/ 	.word	0xffffffff


	//   ....[69]....
        /*07ec*/ 	.word	0xffffffff


	//   ....[70]....
        /*07f0*/ 	.word	0xffffffff


	//   ....[71]....
        /*07f4*/ 	.word	0xffffffff


	//   ....[72]....
        /*07f8*/ 	.word	0xffffffff


	//   ....[73]....
        /*07fc*/ 	.word	0xffffffff


	//   ....[74]....
        /*0800*/ 	.word	0xffffffff


	//   ....[75]....
        /*0804*/ 	.word	0xffffffff


	//   ....[76]....
        /*0808*/ 	.word	0xffffffff


	//   ....[77]....
        /*080c*/ 	.word	0xffffffff


	//   ....[78]....
        /*0810*/ 	.word	0xffffffff


	//   ....[79]....
        /*0814*/ 	.word	0xffffffff


	//   ....[80]....
        /*0818*/ 	.word	0xffffffff


	//   ....[81]....
        /*081c*/ 	.word	0xffffffff


	//   ....[82]....
        /*0820*/ 	.word	0xffffffff


	//   ....[83]....
        /*0824*/ 	.word	0xffffffff


	//   ....[84]....
        /*0828*/ 	.word	0xffffffff


	//   ....[85]....
        /*082c*/ 	.word	0xffffffff


	//   ....[86]....
        /*0830*/ 	.word	0xffffffff


	//   ....[87]....
        /*0834*/ 	.word	0xffffffff


	//   ....[88]....
        /*0838*/ 	.word	0xffffffff


	//   ....[89]....
        /*083c*/ 	.word	0xffffffff


	//   ....[90]....
        /*0840*/ 	.word	0xffffffff


	//   ....[91]....
        /*0844*/ 	.word	0xffffffff


	//   ....[92]....
        /*0848*/ 	.word	0xffffffff


	//   ....[93]....
        /*084c*/ 	.word	0xffffffff


	//   ....[94]....
        /*0850*/ 	.word	0xffffffff


	//   ....[95]....
        /*0854*/ 	.word	0xffffffff


	//   ....[96]....
        /*0858*/ 	.word	0xffffffff


	//   ....[97]....
        /*085c*/ 	.word	0xffffffff


	//   ....[98]....
        /*0860*/ 	.word	0xffffffff


	//   ....[99]....
        /*0864*/ 	.word	0xffffffff


	//   ....[100]....
        /*0868*/ 	.word	0xffffffff


	//   ....[101]....
        /*086c*/ 	.word	0xffffffff


	//   ....[102]....
        /*0870*/ 	.word	0xffffffff


	//   ....[103]....
        /*0874*/ 	.word	0xffffffff


	//   ....[104]....
        /*0878*/ 	.word	0xffffffff


	//   ....[105]....
        /*087c*/ 	.word	0xffffffff


	//   ....[106]....
        /*0880*/ 	.word	0xffffffff


	//   ....[107]....
        /*0884*/ 	.word	0xffffffff


	//   ....[108]....
        /*0888*/ 	.word	0xffffffff


	//   ....[109]....
        /*088c*/ 	.word	0xffffffff


	//   ....[110]....
        /*0890*/ 	.word	0xffffffff


	//   ....[111]....
        /*0894*/ 	.word	0xffffffff


	//   ....[112]....
        /*0898*/ 	.word	0xffffffff


	//   ....[113]....
        /*089c*/ 	.word	0xffffffff


	//   ....[114]....
        /*08a0*/ 	.word	0xffffffff


	//   ....[115]....
        /*08a4*/ 	.word	0xffffffff


	//   ....[116]....
        /*08a8*/ 	.word	0xffffffff


	//   ....[117]....
        /*08ac*/ 	.word	0xffffffff


	//   ....[118]....
        /*08b0*/ 	.word	0xffffffff


	//   ....[119]....
        /*08b4*/ 	.word	0xffffffff


	//   ....[120]....
        /*08b8*/ 	.word	0xffffffff


	//   ....[121]....
        /*08bc*/ 	.word	0xffffffff


	//   ....[122]....
        /*08c0*/ 	.word	0x0500000f


	//   ....[123]....
        /*08c4*/ 	.word	0x0500000f


	//   ....[124]....
        /*08c8*/ 	.word	0x0500000f


	//   ....[125]....
        /*08cc*/ 	.word	0x0500000f


	//   ....[126]....
        /*08d0*/ 	.word	0x0500000f


	//   ....[127]....
        /*08d4*/ 	.word	0x0500000f


	//   ....[128]....
        /*08d8*/ 	.word	0x0500000f


	//   ....[129]....
        /*08dc*/ 	.word	0x0500000f


	//   ....[130]....
        /*08e0*/ 	.word	0x0500000f


	//   ....[131]....
        /*08e4*/ 	.word	0x0500000f


	//   ....[132]....
        /*08e8*/ 	.word	0x0500000f


	//   ....[133]....
        /*08ec*/ 	.word	0x0500000f


	//   ....[134]....
        /*08f0*/ 	.word	0x0500000f


	//   ....[135]....
        /*08f4*/ 	.word	0x0500000f


	//   ....[136]....
        /*08f8*/ 	.word	0x0500000f


	//   ....[137]....
        /*08fc*/ 	.word	0x0500000f


	//   ....[138]....
        /*0900*/ 	.word	0x0500000f


	//   ....[139]....
        /*0904*/ 	.word	0x0500000f


	//   ....[140]....
        /*0908*/ 	.word	0x0500000f


	//   ....[141]....
        /*090c*/ 	.word	0x0500000f


	//   ....[142]....
        /*0910*/ 	.word	0x0500000f


	//   ....[143]....
        /*0914*/ 	.word	0x0500000f


	//   ....[144]....
        /*0918*/ 	.word	0x0500000f


	//   ....[145]....
        /*091c*/ 	.word	0x0500000f


	//   ....[146]....
        /*0920*/ 	.word	0x0500000f


	//   ....[147]....
        /*0924*/ 	.word	0x0500000f


	//   ....[148]....
        /*0928*/ 	.word	0x0500000f


	//   ....[149]....
        /*092c*/ 	.word	0x0500000f


	//   ....[150]....
        /*0930*/ 	.word	0x0500000f


	//   ....[151]....
        /*0934*/ 	.word	0x0500000f


	//   ....[152]....
        /*0938*/ 	.word	0x0500000f


	//   ....[153]....
        /*093c*/ 	.word	0x0500000f


	//   ....[154]....
        /*0940*/ 	.word	0x0500000f


	//   ....[155]....
        /*0944*/ 	.word	0x0500000f


	//   ....[156]....
        /*0948*/ 	.word	0x0500000f


	//   ....[157]....
        /*094c*/ 	.word	0x0500000f


	//   ....[158]....
        /*0950*/ 	.word	0x0500000f


	//   ....[159]....
        /*0954*/ 	.word	0x0500000f


	//   ....[160]....
        /*0958*/ 	.word	0x0500000f


	//   ....[161]....
        /*095c*/ 	.word	0x0500000f


	//   ....[162]....
        /*0960*/ 	.word	0x0500000f


	//   ....[163]....
        /*0964*/ 	.word	0x0500000f


	//   ....[164]....
        /*0968*/ 	.word	0x0500000f


	//   ....[165]....
        /*096c*/ 	.word	0x0500000f


	//   ....[166]....
        /*0970*/ 	.word	0x0500000f


	//   ....[167]....
        /*0974*/ 	.word	0x0500000f


	//   ....[168]....
        /*0978*/ 	.word	0x0500000f


	//   ....[169]....
        /*097c*/ 	.word	0x0500000f


	//   ....[170]....
        /*0980*/ 	.word	0x0500000f


	//   ....[171]....
        /*0984*/ 	.word	0x0500000f


	//   ....[172]....
        /*0988*/ 	.word	0x0500000f


	//   ....[173]....
        /*098c*/ 	.word	0x0500000f


	//   ....[174]....
        /*0990*/ 	.word	0x0500000f


	//----- nvinfo : EIATTR_COOP_GROUP_INSTR_OFFSETS
	.align		4
.L_644:
        /*0994*/ 	.byte	0x04, 0x28
        /*0996*/ 	.short	(.L_646 - .L_645)


	//   ....[0]....
.L_645:
        /*0998*/ 	.word	0x00000070


	//   ....[1]....
        /*099c*/ 	.word	0x000001a0


	//   ....[2]....
        /*09a0*/ 	.word	0x000001f0


	//   ....[3]....
        /*09a4*/ 	.word	0x00000400


	//   ....[4]....
        /*09a8*/ 	.word	0x00000560


	//   ....[5]....
        /*09ac*/ 	.word	0x00000680


	//   ....[6]....
        /*09b0*/ 	.word	0x000007e0


	//   ....[7]....
        /*09b4*/ 	.word	0x000051b0


	//   ....[8]....
        /*09b8*/ 	.word	0x00007110


	//   ....[9]....
        /*09bc*/ 	.word	0x00007880


	//   ....[10]....
        /*09c0*/ 	.word	0x00007890


	//   ....[11]....
        /*09c4*/ 	.word	0x000078a0


	//   ....[12]....
        /*09c8*/ 	.word	0x000078b0


	//   ....[13]....
        /*09cc*/ 	.word	0x00007bb0


	//   ....[14]....
        /*09d0*/ 	.word	0x00007bc0


	//   ....[15]....
        /*09d4*/ 	.word	0x00007bd0


	//   ....[16]....
        /*09d8*/ 	.word	0x00007be0


	//   ....[17]....
        /*09dc*/ 	.word	0x00008dc0


	//   ....[18]....
        /*09e0*/ 	.word	0x00008dd0


	//   ....[19]....
        /*09e4*/ 	.word	0x00008de0


	//   ....[20]....
        /*09e8*/ 	.word	0x00008df0


	//   ....[21]....
        /*09ec*/ 	.word	0x00009010


	//   ....[22]....
        /*09f0*/ 	.word	0x00009020


	//   ....[23]....
        /*09f4*/ 	.word	0x00009030


	//   ....[24]....
        /*09f8*/ 	.word	0x00009040


	//   ....[25]....
        /*09fc*/ 	.word	0x0000a7e0


	//   ....[26]....
        /*0a00*/ 	.word	0x0000bf10


	//   ....[27]....
        /*0a04*/ 	.word	0x0000bf30


	//   ....[28]....
        /*0a08*/ 	.word	0x0000c640


	//   ....[29]....
        /*0a0c*/ 	.word	0x0000c6f0


	//   ....[30]....
        /*0a10*/ 	.word	0x0000cb00


	//   ....[31]....
        /*0a14*/ 	.word	0x0000cc00


	//   ....[32]....
        /*0a18*/ 	.word	0x0000d4f0


	//   ....[33]....
        /*0a1c*/ 	.word	0x0000e480


	//   ....[34]....
        /*0a20*/ 	.word	0x0000f2a0


	//   ....[35]....
        /*0a24*/ 	.word	0x0000f410


	//   ....[36]....
        /*0a28*/ 	.word	0x0000fa30


	//   ....[37]....
        /*0a2c*/ 	.word	0x0000fae0


	//   ....[38]....
        /*0a30*/ 	.word	0x0000fea0


	//   ....[39]....
        /*0a34*/ 	.word	0x0000ff00


	//   ....[40]....
        /*0a38*/ 	.word	0x000110b0


	//   ....[41]....
        /*0a3c*/ 	.word	0x00012090


	//   ....[42]....
        /*0a40*/ 	.word	0x00013300


	//   ....[43]....
        /*0a44*/ 	.word	0x000133a0


	//   ....[44]....
        /*0a48*/ 	.word	0x00013570


	//   ....[45]....
        /*0a4c*/ 	.word	0x00013700


	//   ....[46]....
        /*0a50*/ 	.word	0x00014770


	//   ....[47]....
        /*0a54*/ 	.word	0x000147c0


	//   ....[48]....
        /*0a58*/ 	.word	0x00014830


	//   ....[49]....
        /*0a5c*/ 	.word	0x000148b0


	//   ....[50]....
        /*0a60*/ 	.word	0x00014a80


	//   ....[51]....
        /*0a64*/ 	.word	0x00015fb0


	//   ....[52]....
        /*0a68*/ 	.word	0x00016330


	//   ....[53]....
        /*0a6c*/ 	.word	0x00016340


	//   ....[54]....
        /*0a70*/ 	.word	0x00016350


	//   ....[55]....
        /*0a74*/ 	.word	0x00016360


	//   ....[56]....
        /*0a78*/ 	.word	0x00016fc0


	//   ....[57]....
        /*0a7c*/ 	.word	0x00017000


	//   ....[58]....
        /*0a80*/ 	.word	0x00017290


	//   ....[59]....
        /*0a84*/ 	.word	0x000172b0


	//   ....[60]....
        /*0a88*/ 	.word	0x00017b90


	//   ....[61]....
        /*0a8c*/ 	.word	0x00017be0


	//   ....[62]....
        /*0a90*/ 	.word	0x00018590


	//   ....[63]....
        /*0a94*/ 	.word	0x000185b0


	//   ....[64]....
        /*0a98*/ 	.word	0x00019880


	//   ....[65]....
        /*0a9c*/ 	.word	0x000198a0


	//   ....[66]....
        /*0aa0*/ 	.word	0x00019ad0


	//   ....[67]....
        /*0aa4*/ 	.word	0x00019af0


	//   ....[68]....
        /*0aa8*/ 	.word	0x00019da0


	//   ....[69]....
        /*0aac*/ 	.word	0x00019fb0


	//   ....[70]....
        /*0ab0*/ 	.word	0x00019fe0


	//   ....[71]....
        /*0ab4*/ 	.word	0x0001a010


	//   ....[72]....
        /*0ab8*/ 	.word	0x0001a040


	//   ....[73]....
        /*0abc*/ 	.word	0x0001a070


	//   ....[74]....
        /*0ac0*/ 	.word	0x0001a0a0


	//   ....[75]....
        /*0ac4*/ 	.word	0x0001a240


	//   ....[76]....
        /*0ac8*/ 	.word	0x0001a270


	//   ....[77]....
        /*0acc*/ 	.word	0x0001a2a0


	//   ....[78]....
        /*0ad0*/ 	.word	0x0001a2d0


	//   ....[79]....
        /*0ad4*/ 	.word	0x0001a300


	//   ....[80]....
        /*0ad8*/ 	.word	0x0001a330


	//   ....[81]....
        /*0adc*/ 	.word	0x0001a3d0


	//   ....[82]....
        /*0ae0*/ 	.word	0x0001a400


	//   ....[83]....
        /*0ae4*/ 	.word	0x0001a410


	//   ....[84]....
        /*0ae8*/ 	.word	0x0001a440


	//   ....[85]....
        /*0aec*/ 	.word	0x0001ba50


	//   ....[86]....
        /*0af0*/ 	.word	0x0001de60


	//   ....[87]....
        /*0af4*/ 	.word	0x0001e8f0


	//   ....[88]....
        /*0af8*/ 	.word	0x0001e920


	//   ....[89]....
        /*0afc*/ 	.word	0x0001e940


	//   ....[90]....
        /*0b00*/ 	.word	0x0001e9f0


	//   ....[91]....
        /*0b04*/ 	.word	0x0001ea80


	//   ....[92]....
        /*0b08*/ 	.word	0x0001eaa0


	//   ....[93]....
        /*0b0c*/ 	.word	0x0001eb30


	//   ....[94]....
        /*0b10*/ 	.word	0x0001eb40


	//   ....[95]....
        /*0b14*/ 	.word	0x0001f4d0


	//   ....[96]....
        /*0b18*/ 	.word	0x0001f4e0


	//   ....[97]....
        /*0b1c*/ 	.word	0x0001f5b0


	//   ....[98]....
        /*0b20*/ 	.word	0x0001f5c0


	//   ....[99]....
        /*0b24*/ 	.word	0x0001f850


	//   ....[100]....
        /*0b28*/ 	.word	0x0001f860


	//   ....[101]....
        /*0b2c*/ 	.word	0x0001f9c0


	//   ....[102]....
        /*0b30*/ 	.word	0x0001f9d0


	//   ....[103]....
        /*0b34*/ 	.word	0x00023590


	//   ....[104]....
        /*0b38*/ 	.word	0x000235c0


	//   ....[105]....
        /*0b3c*/ 	.word	0x00023620


	//   ....[106]....
        /*0b40*/ 	.word	0x00023650


	//   ....[107]....
        /*0b44*/ 	.word	0x00023680


	//   ....[108]....
        /*0b48*/ 	.word	0x000236b0


	//   ....[109]....
        /*0b4c*/ 	.word	0x000236e0


	//   ....[110]....
        /*0b50*/ 	.word	0x00023710


	//   ....[111]....
        /*0b54*/ 	.word	0x000238d0


	//   ....[112]....
        /*0b58*/ 	.word	0x00023900


	//   ....[113]....
        /*0b5c*/ 	.word	0x00023930


	//   ....[114]....
        /*0b60*/ 	.word	0x00023960


	//   ....[115]....
        /*0b64*/ 	.word	0x00023990


	//   ....[116]....
        /*0b68*/ 	.word	0x000239c0


	//   ....[117]....
        /*0b6c*/ 	.word	0x00023a90


	//   ....[118]....
        /*0b70*/ 	.word	0x00023ab0


	//   ....[119]....
        /*0b74*/ 	.word	0x00023ac0


	//   ....[120]....
        /*0b78*/ 	.word	0x00023b40


	//   ....[121]....
        /*0b7c*/ 	.word	0x00024680


	//   ....[122]....
        /*0b80*/ 	.word	0x00024ac0


	//   ....[123]....
        /*0b84*/ 	.word	0x00024b50


	//   ....[124]....
        /*0b88*/ 	.word	0x00024ba0


	//   ....[125]....
        /*0b8c*/ 	.word	0x00024bf0


	//   ....[126]....
        /*0b90*/ 	.word	0x00024c90


	//   ....[127]....
        /*0b94*/ 	.word	0x00024d20


	//   ....[128]....
        /*0b98*/ 	.word	0x00024d70


	//   ....[129]....
        /*0b9c*/ 	.word	0x00024dc0


	//   ....[130]....
        /*0ba0*/ 	.word	0x00024eb0


	//   ....[131]....
        /*0ba4*/ 	.word	0x00024f40


	//   ....[132]....
        /*0ba8*/ 	.word	0x00024f90


	//   ....[133]....
        /*0bac*/ 	.word	0x00024fe0


	//   ....[134]....
        /*0bb0*/ 	.word	0x00025080


	//   ....[135]....
        /*0bb4*/ 	.word	0x00025110


	//   ....[136]....
        /*0bb8*/ 	.word	0x00025160


	//   ....[137]....
        /*0bbc*/ 	.word	0x000251b0


	//   ....[138]....
        /*0bc0*/ 	.word	0x00025510


	//   ....[139]....
        /*0bc4*/ 	.word	0x000257f0


	//   ....[140]....
        /*0bc8*/ 	.word	0x00025970


	//   ....[141]....
        /*0bcc*/ 	.word	0x000259d0


	//   ....[142]....
        /*0bd0*/ 	.word	0x00025a60


	//   ....[143]....
        /*0bd4*/ 	.word	0x00025ab0


	//   ....[144]....
        /*0bd8*/ 	.word	0x00025c10


	//   ....[145]....
        /*0bdc*/ 	.word	0x00025cb0


	//   ....[146]....
        /*0be0*/ 	.word	0x00025d60


	//   ....[147]....
        /*0be4*/ 	.word	0x00025e40


	//   ....[148]....
        /*0be8*/ 	.word	0x00026000


	//   ....[149]....
        /*0bec*/ 	.word	0x000260e0


	//   ....[150]....
        /*0bf0*/ 	.word	0x00026360


	//   ....[151]....
        /*0bf4*/ 	.word	0x00026470


	//   ....[152]....
        /*0bf8*/ 	.word	0x00026640


	//   ....[153]....
        /*0bfc*/ 	.word	0x00026700


	//   ....[154]....
        /*0c00*/ 	.word	0x00026920


	//   ....[155]....
        /*0c04*/ 	.word	0x00026970


	//   ....[156]....
        /*0c08*/ 	.word	0x00026ca0


	//   ....[157]....
        /*0c0c*/ 	.word	0x00026d40


	//   ....[158]....
        /*0c10*/ 	.word	0x00026ee0


	//   ....[159]....
        /*0c14*/ 	.word	0x00026f60


	//   ....[160]....
        /*0c18*/ 	.word	0x00026fe0


	//   ....[161]....
        /*0c1c*/ 	.word	0x00027060


	//   ....[162]....
        /*0c20*/ 	.word	0x000270e0


	//   ....[163]....
        /*0c24*/ 	.word	0x00027170


	//   ....[164]....
        /*0c28*/ 	.word	0x00027210


	//   ....[165]....
        /*0c2c*/ 	.word	0x000272c0


	//   ....[166]....
        /*0c30*/ 	.word	0x00027340


	//   ....[167]....
        /*0c34*/ 	.word	0x000273c0


	//   ....[168]....
        /*0c38*/ 	.word	0x00027440


	//   ....[169]....
        /*0c3c*/ 	.word	0x000274d0


	//   ....[170]....
        /*0c40*/ 	.word	0x00027550


	//   ....[171]....
        /*0c44*/ 	.word	0x00027600


	//   ....[172]....
        /*0c48*/ 	.word	0x00027650


	//   ....[173]....
        /*0c4c*/ 	.word	0x00027710


	//   ....[174]....
        /*0c50*/ 	.word	0x00027840


	//----- nvinfo : EIATTR_REG_RECONFIG
	.align		4
.L_646:
        /*0c54*/ 	.byte	0x01, 0x54
	.zero		2


	//----- nvinfo : EIATTR_SYSCALL_OFFSETS
	.align		4
        /*0c58*/ 	.byte	0x04, 0x46
        /*0c5a*/ 	.short	(.L_648 - .L_647)


	//   ....[0]....
.L_647:
        /*0c5c*/ 	.word	0x000020d0


	//   ....[1]....
        /*0c60*/ 	.word	0x00002220


	//   ....[2]....
        /*0c64*/ 	.word	0x000072b0


	//   ....[3]....
        /*0c68*/ 	.word	0x000075d0


	//   ....[4]....
        /*0c6c*/ 	.word	0x0001da80


	//   ....[5]....
        /*0c70*/ 	.word	0x0001dbd0


	//   ....[6]....
        /*0c74*/ 	.word	0x0001dcd0


	//   ....[7]....
        /*0c78*/ 	.word	0x0001e510


	//   ....[8]....
        /*0c7c*/ 	.word	0x0001ee50


	//----- nvinfo : EIATTR_MBARRIER_INSTR_OFFSETS
	.align		4
.L_648:
        /*0c80*/ 	.byte	0x04, 0x39
        /*0c82*/ 	.short	(.L_650 - .L_649)


	//   ....[0]....
.L_649:
        /*0c84*/ 	.word	0x000002e0
        /*0c88*/ 	.word	0x000000ff
        /*0c8c*/ 	.word	0x00038800
        /*0c90*/ 	.short	0x0100
        /*0c92*/ 	.byte	0x08
	.zero		1


	//   ....[1]....
        /*0c94*/ 	.word	0x000002f0
        /*0c98*/ 	.word	0x000000ff
        /*0c9c*/ 	.word	0x00038810
        /*0ca0*/ 	.short	0x0100
        /*0ca2*/ 	.byte	0x08
	.zero		1


	//   ....[2]....
        /*0ca4*/ 	.word	0x00000300
        /*0ca8*/ 	.word	0x000000ff
        /*0cac*/ 	.word	0x00038820
        /*0cb0*/ 	.short	0x0100
        /*0cb2*/ 	.byte	0x08
	.zero		1


	//   ....[3]....
        /*0cb4*/ 	.word	0x000003b0
        /*0cb8*/ 	.word	0x000000ff
        /*0cbc*/ 	.word	0x00038830
        /*0cc0*/ 	.short	0x0100
        /*0cc2*/ 	.byte	0x06
	.zero		1


	//   ....[4]....
        /*0cc4*/ 	.word	0x000003c0
        /*0cc8*/ 	.word	0x000000ff
        /*0ccc*/ 	.word	0x00038840
        /*0cd0*/ 	.short	0x0100
        /*0cd2*/ 	.byte	0x06
	.zero		1


	//   ....[5]....
        /*0cd4*/ 	.word	0x000003d0
        /*0cd8*/ 	.word	0x000000ff
        /*0cdc*/ 	.word	0x00038838
        /*0ce0*/ 	.short	0x0100
        /*0ce2*/ 	.byte	0x06
	.zero		1


	//   ....[6]....
        /*0ce4*/ 	.word	0x000003e0
        /*0ce8*/ 	.word	0x000000ff
        /*0cec*/ 	.word	0x00038848
        /*0cf0*/ 	.short	0x0100
        /*0cf2*/ 	.byte	0x06
	.zero		1


	//   ....[7]....
        /*0cf4*/ 	.word	0x00000510
        /*0cf8*/ 	.word	0x000000ff
        /*0cfc*/ 	.word	0x00038850
        /*0d00*/ 	.short	0x0100
        /*0d02*/ 	.byte	0x08
	.zero		1


	//   ....[8]....
        /*0d04*/ 	.word	0x00000520
        /*0d08*/ 	.word	0x000000ff
        /*0d0c*/ 	.word	0x00038860
        /*0d10*/ 	.short	0x0100
        /*0d12*/ 	.byte	0x08
	.zero		1


	//   ....[9]....
        /*0d14*/ 	.word	0x00000530
        /*0d18*/ 	.word	0x000000ff
        /*0d1c*/ 	.word	0x00038858
        /*0d20*/ 	.short	0x0100
        /*0d22*/ 	.byte	0x08
	.zero		1


	//   ....[10]....
        /*0d24*/ 	.word	0x00000540
        /*0d28*/ 	.word	0x000000ff
        /*0d2c*/ 	.word	0x00038868
        /*0d30*/ 	.short	0x0100
        /*0d32*/ 	.byte	0x08
	.zero		1


	//   ....[11]....
        /*0d34*/ 	.word	0x00000630
        /*0d38*/ 	.word	0x000000ff
        /*0d3c*/ 	.word	0x00038870
        /*0d40*/ 	.short	0x0100
        /*0d42*/ 	.byte	0x06
	.zero		1


	//   ....[12]....
        /*0d44*/ 	.word	0x00000640
        /*0d48*/ 	.word	0x000000ff
        /*0d4c*/ 	.word	0x00038880
        /*0d50*/ 	.short	0x0100
        /*0d52*/ 	.byte	0x06
	.zero		1


	//   ....[13]....
        /*0d54*/ 	.word	0x00000650
        /*0d58*/ 	.word	0x000000ff
        /*0d5c*/ 	.word	0x00038878
        /*0d60*/ 	.short	0x0100
        /*0d62*/ 	.byte	0x06
	.zero		1


	//   ....[14]....
        /*0d64*/ 	.word	0x00000660
        /*0d68*/ 	.word	0x000000ff
        /*0d6c*/ 	.word	0x00038888
        /*0d70*/ 	.short	0x0100
        /*0d72*/ 	.byte	0x06
	.zero		1


	//   ....[15]....
        /*0d74*/ 	.word	0x00000790
        /*0d78*/ 	.word	0x000000ff
        /*0d7c*/ 	.word	0x00038890
        /*0d80*/ 	.short	0x0100
        /*0d82*/ 	.byte	0x08
	.zero		1


	//   ....[16]....
        /*0d84*/ 	.word	0x000007a0
        /*0d88*/ 	.word	0x000000ff
        /*0d8c*/ 	.word	0x000388a0
        /*0d90*/ 	.short	0x0100
        /*0d92*/ 	.byte	0x08
	.zero		1


	//   ....[17]....
        /*0d94*/ 	.word	0x000007b0
        /*0d98*/ 	.word	0x000000ff
        /*0d9c*/ 	.word	0x00038898
        /*0da0*/ 	.short	0x0100
        /*0da2*/ 	.byte	0x08
	.zero		1


	//   ....[18]....
        /*0da4*/ 	.word	0x000007c0
        /*0da8*/ 	.word	0x000000ff
        /*0dac*/ 	.word	0x000388a8
        /*0db0*/ 	.short	0x0100
        /*0db2*/ 	.byte	0x08
	.zero		1


	//   ....[19]....
        /*0db4*/ 	.word	0x000008f0
        /*0db8*/ 	.word	0x000000ff
        /*0dbc*/ 	.word	0x000388b0
        /*0dc0*/ 	.short	0x0100
        /*0dc2*/ 	.byte	0x08
	.zero		1


	//   ....[20]....
        /*0dc4*/ 	.word	0x00000900
        /*0dc8*/ 	.word	0x000000ff
        /*0dcc*/ 	.word	0x000388c0
        /*0dd0*/ 	.short	0x0100
        /*0dd2*/ 	.byte	0x08
	.zero		1


	//   ....[21]....
        /*0dd4*/ 	.word	0x00000910
        /*0dd8*/ 	.word	0x000000ff
        /*0ddc*/ 	.word	0x000388b8
        /*0de0*/ 	.short	0x0100
        /*0de2*/ 	.byte	0x08
	.zero		1


	//   ....[22]....
        /*0de4*/ 	.word	0x00000920
        /*0de8*/ 	.word	0x000000ff
        /*0dec*/ 	.word	0x000388c8
        /*0df0*/ 	.short	0x0100
        /*0df2*/ 	.byte	0x08
	.zero		1


	//   ....[23]....
        /*0df4*/ 	.word	0x00002db0
        /*0df8*/ 	.word	0x0000004b
        /*0dfc*/ 	.word	0x00038890
        /*0e00*/ 	.short	0x010a
        /*0e02*/ 	.byte	0x3f
	.zero		1


	//   ....[24]....
        /*0e04*/ 	.word	0x00003740
        /*0e08*/ 	.word	0x0000004b
        /*0e0c*/ 	.word	0x00038890
        /*0e10*/ 	.short	0x010a
        /*0e12*/ 	.byte	0x3f
	.zero		1


	//   ....[25]....
        /*0e14*/ 	.word	0x00003fd0
        /*0e18*/ 	.word	0x0000004b
        /*0e1c*/ 	.word	0x00038890
        /*0e20*/ 	.short	0x010a
        /*0e22*/ 	.byte	0x3f
	.zero		1


	//   ....[26]....
        /*0e24*/ 	.word	0x000041d0
        /*0e28*/ 	.word	0x00000004
        /*0e2c*/ 	.word	0x00000000
        /*0e30*/ 	.short	0x0101
        /*0e32*/ 	.byte	0x3f
	.zero		1


	//   ....[27]....
        /*0e34*/ 	.word	0x00004210
        /*0e38*/ 	.word	0x0000004b
        /*0e3c*/ 	.word	0x000388b0
        /*0e40*/ 	.short	0x010a
        /*0e42*/ 	.byte	0x3f
	.zero		1


	//   ....[28]....
        /*0e44*/ 	.word	0x00004840
        /*0e48*/ 	.word	0x0000004b
        /*0e4c*/ 	.word	0x00000000
        /*0e50*/ 	.short	0x0101
        /*0e52*/ 	.byte	0x3f
	.zero		1


	//   ....[29]....
        /*0e54*/ 	.word	0x000054e0
        /*0e58*/ 	.word	0x00000005
        /*0e5c*/ 	.word	0x00000000
        /*0e60*/ 	.short	0x0101
        /*0e62*/ 	.byte	0x3f
	.zero		1


	//   ....[30]....
        /*0e64*/ 	.word	0x00006080
        /*0e68*/ 	.word	0x00000004
        /*0e6c*/ 	.word	0x00000000
        /*0e70*/ 	.short	0x0101
        /*0e72*/ 	.byte	0x3f
	.zero		1


	//   ....[31]....
        /*0e74*/ 	.word	0x00007340
        /*0e78*/ 	.word	0x00000002
        /*0e7c*/ 	.word	0x00038800
        /*0e80*/ 	.short	0x010a
        /*0e82*/ 	.byte	0x3f
	.zero		1


	//   ....[32]....
        /*0e84*/ 	.word	0x00007390
        /*0e88*/ 	.word	0x00000002
        /*0e8c*/ 	.word	0x00038800
        /*0e90*/ 	.short	0x010a
        /*0e92*/ 	.byte	0x3f
	.zero		1


	//   ....[33]....
        /*0e94*/ 	.word	0x00007e30
        /*0e98*/ 	.word	0x00000002
        /*0e9c*/ 	.word	0x00038800
        /*0ea0*/ 	.short	0x010a
        /*0ea2*/ 	.byte	0x3f
	.zero		1


	//   ....[34]....
        /*0ea4*/ 	.word	0x000091f0
        /*0ea8*/ 	.word	0x00000002
        /*0eac*/ 	.word	0x00038800
        /*0eb0*/ 	.short	0x010a
        /*0eb2*/ 	.byte	0x3f
	.zero		1


	//   ....[35]....
        /*0eb4*/ 	.word	0x0000a080
        /*0eb8*/ 	.word	0x00000015
        /*0ebc*/ 	.word	0x00038830
        /*0ec0*/ 	.short	0x010a
        /*0ec2*/ 	.byte	0x3f
	.zero		1


	//   ....[36]....
        /*0ec4*/ 	.word	0x0000a130
        /*0ec8*/ 	.word	0x00000015
        /*0ecc*/ 	.word	0x00038830
        /*0ed0*/ 	.short	0x010a
        /*0ed2*/ 	.byte	0x3f
	.zero		1


	//   ....[37]....
        /*0ed4*/ 	.word	0x0000a440
        /*0ed8*/ 	.word	0x00000002
        /*0edc*/ 	.word	0x00038810
        /*0ee0*/ 	.short	0x010a
        /*0ee2*/ 	.byte	0x3f
	.zero		1


	//   ....[38]....
        /*0ee4*/ 	.word	0x0000a490
        /*0ee8*/ 	.word	0x00000015
        /*0eec*/ 	.word	0x00038850
        /*0ef0*/ 	.short	0x010a
        /*0ef2*/ 	.byte	0x3f
	.zero		1


	//   ....[39]....
        /*0ef4*/ 	.word	0x0000a540
        /*0ef8*/ 	.word	0x00000015
        /*0efc*/ 	.word	0x00038850
        /*0f00*/ 	.short	0x010a
        /*0f02*/ 	.byte	0x3f
	.zero		1


	//   ....[40]....
        /*0f04*/ 	.word	0x0000ce30
        /*0f08*/ 	.word	0x00000000
        /*0f0c*/ 	.word	0x00000000
        /*0f10*/ 	.short	0x0101
        /*0f12*/ 	.byte	0x3f
	.zero		1


	//   ....[41]....
        /*0f14*/ 	.word	0x0000d510
        /*0f18*/ 	.word	0x00000015
        /*0f1c*/ 	.word	0x00000000
        /*0f20*/ 	.short	0x0101
        /*0f22*/ 	.byte	0x3f
	.zero		1


	//   ....[42]....
        /*0f24*/ 	.word	0x0000d620
        /*0f28*/ 	.word	0x000000c3
        /*0f2c*/ 	.word	0x00038830
        /*0f30*/ 	.short	0x010a
        /*0f32*/ 	.byte	0x3f
	.zero		1


	//   ....[43]....
        /*0f34*/ 	.word	0x0000d690
        /*0f38*/ 	.word	0x000000c3
        /*0f3c*/ 	.word	0x00038830
        /*0f40*/ 	.short	0x010a
        /*0f42*/ 	.byte	0x3f
	.zero		1


	//   ....[44]....
        /*0f44*/ 	.word	0x0000d900
        /*0f48*/ 	.word	0x000000c3
        /*0f4c*/ 	.word	0x00038850
        /*0f50*/ 	.short	0x010a
        /*0f52*/ 	.byte	0x3f
	.zero		1


	//   ....[45]....
        /*0f54*/ 	.word	0x0000d950
        /*0f58*/ 	.word	0x000000c3
        /*0f5c*/ 	.word	0x00038850
        /*0f60*/ 	.short	0x010a
        /*0f62*/ 	.byte	0x3f
	.zero		1


	//   ....[46]....
        /*0f64*/ 	.word	0x00010110
        /*0f68*/ 	.word	0x000000a6
        /*0f6c*/ 	.word	0x00000000
        /*0f70*/ 	.short	0x0101
        /*0f72*/ 	.byte	0x3f
	.zero		1


	//   ....[47]....
        /*0f74*/ 	.word	0x000110d0
        /*0f78*/ 	.word	0x000000c3
        /*0f7c*/ 	.word	0x00000000
        /*0f80*/ 	.short	0x0101
        /*0f82*/ 	.byte	0x3f
	.zero		1


	//   ....[48]....
        /*0f84*/ 	.word	0x00011210
        /*0f88*/ 	.word	0x000000c0
        /*0f8c*/ 	.word	0x00038830
        /*0f90*/ 	.short	0x010a
        /*0f92*/ 	.byte	0x3f
	.zero		1


	//   ....[49]....
        /*0f94*/ 	.word	0x00011280
        /*0f98*/ 	.word	0x000000c0
        /*0f9c*/ 	.word	0x00038830
        /*0fa0*/ 	.short	0x010a
        /*0fa2*/ 	.byte	0x3f
	.zero		1


	//   ....[50]....
        /*0fa4*/ 	.word	0x000114f0
        /*0fa8*/ 	.word	0x000000c0
        /*0fac*/ 	.word	0x00038850
        /*0fb0*/ 	.short	0x010a
        /*0fb2*/ 	.byte	0x3f
	.zero		1


	//   ....[51]....
        /*0fb4*/ 	.word	0x00011540
        /*0fb8*/ 	.word	0x000000c0
        /*0fbc*/ 	.word	0x00038850
        /*0fc0*/ 	.short	0x010a
        /*0fc2*/ 	.byte	0x3f
	.zero		1


	//   ....[52]....
        /*0fc4*/ 	.word	0x00013a20
        /*0fc8*/ 	.word	0x000000a2
        /*0fcc*/ 	.word	0x00000000
        /*0fd0*/ 	.short	0x0101
        /*0fd2*/ 	.byte	0x3f
	.zero		1


	//   ....[53]....
        /*0fd4*/ 	.word	0x00014790
        /*0fd8*/ 	.word	0x000000c0
        /*0fdc*/ 	.word	0x00000000
        /*0fe0*/ 	.short	0x0101
        /*0fe2*/ 	.byte	0x3f
	.zero		1


	//   ....[54]....
        /*0fe4*/ 	.word	0x00016fb0
        /*0fe8*/ 	.word	0x00000004
        /*0fec*/ 	.word	0x00000000
        /*0ff0*/ 	.short	0x0101
        /*0ff2*/ 	.byte	0x3f
	.zero		1


	//   ....[55]....
        /*0ff4*/ 	.word	0x00017c20
        /*0ff8*/ 	.word	0x00000008
        /*0ffc*/ 	.word	0x00000000
        /*1000*/ 	.short	0x0101
        /*1002*/ 	.byte	0x3f
	.zero		1


	//   ....[56]....
        /*1004*/ 	.word	0x0001bb30
        /*1008*/ 	.word	0x00000012
        /*100c*/ 	.word	0x00038820
        /*1010*/ 	.short	0x010a
        /*1012*/ 	.byte	0x3f
	.zero		1


	//   ....[57]....
        /*1014*/ 	.word	0x0001bc00
        /*1018*/ 	.word	0x00000004
        /*101c*/ 	.word	0x000388a0
        /*1020*/ 	.short	0x010a
        /*1022*/ 	.byte	0x3f
	.zero		1


	//   ....[58]....
        /*1024*/ 	.word	0x0001be40
        /*1028*/ 	.word	0x00000004
        /*102c*/ 	.word	0x000388c0
        /*1030*/ 	.short	0x010a
        /*1032*/ 	.byte	0x3f
	.zero		1


	//   ....[59]....
        /*1034*/ 	.word	0x0001c8a0
        /*1038*/ 	.word	0x00000004
        /*103c*/ 	.word	0x000388a0
        /*1040*/ 	.short	0x010a
        /*1042*/ 	.byte	0x3f
	.zero		1


	//   ....[60]....
        /*1044*/ 	.word	0x0001cad0
        /*1048*/ 	.word	0x00000004
        /*104c*/ 	.word	0x000388c0
        /*1050*/ 	.short	0x010a
        /*1052*/ 	.byte	0x3f
	.zero		1


	//   ....[61]....
        /*1054*/ 	.word	0x0001e0c0
        /*1058*/ 	.word	0x00000000
        /*105c*/ 	.word	0x00038840
        /*1060*/ 	.short	0x010a
        /*1062*/ 	.byte	0x3f
	.zero		1


	//   ....[62]....
        /*1064*/ 	.word	0x0001ec00
        /*1068*/ 	.word	0x00000012
        /*106c*/ 	.word	0x00038800
        /*1070*/ 	.short	0x0107
        /*1072*/ 	.byte	0x3f
	.zero		1


	//   ....[63]....
        /*1074*/ 	.word	0x0001eca0
        /*1078*/ 	.word	0x00000012
        /*107c*/ 	.word	0x00038800
        /*1080*/ 	.short	0x0101
        /*1082*/ 	.byte	0x3f
	.zero		1


	//   ....[64]....
        /*1084*/ 	.word	0x0001fbd0
        /*1088*/ 	.word	0x00000012
        /*108c*/ 	.word	0x00038810
        /*1090*/ 	.short	0x0107
        /*1092*/ 	.byte	0x3f
	.zero		1


	//   ....[65]....
        /*1094*/ 	.word	0x0001fcd0
        /*1098*/ 	.word	0x00000012
        /*109c*/ 	.word	0x00038810
        /*10a0*/ 	.short	0x0101
        /*10a2*/ 	.byte	0x3f
	.zero		1


	//   ....[66]....
        /*10a4*/ 	.word	0x0001fcf0
        /*10a8*/ 	.word	0x00000012
        /*10ac*/ 	.word	0x00038820
        /*10b0*/ 	.short	0x010a
        /*10b2*/ 	.byte	0x3f
	.zero		1


	//   ....[67]....
        /*10b4*/ 	.word	0x0001fdd0
        /*10b8*/ 	.word	0x00000000
        /*10bc*/ 	.word	0x00038860
        /*10c0*/ 	.short	0x010a
        /*10c2*/ 	.byte	0x3f
	.zero		1


	//   ....[68]....
        /*10c4*/ 	.word	0x00020a60
        /*10c8*/ 	.word	0x00000002
        /*10cc*/ 	.word	0x00038840
        /*10d0*/ 	.short	0x010a
        /*10d2*/ 	.byte	0x3f
	.zero		1


	//   ....[69]....
        /*10d4*/ 	.word	0x00020cc0
        /*10d8*/ 	.word	0x00000002
        /*10dc*/ 	.word	0x00038860
        /*10e0*/ 	.short	0x010a
        /*10e2*/ 	.byte	0x3f
	.zero		1


	//   ....[70]....
        /*10e4*/ 	.word	0x00021880
        /*10e8*/ 	.word	0x00000003
        /*10ec*/ 	.word	0x00038840
        /*10f0*/ 	.short	0x010a
        /*10f2*/ 	.byte	0x3f
	.zero		1


	//   ....[71]....
        /*10f4*/ 	.word	0x00021ad0
        /*10f8*/ 	.word	0x00000003
        /*10fc*/ 	.word	0x00038860
        /*1100*/ 	.short	0x010a
        /*1102*/ 	.byte	0x3f
	.zero		1


	//   ....[72]....
        /*1104*/ 	.word	0x00022610
        /*1108*/ 	.word	0x00000003
        /*110c*/ 	.word	0x00038840
        /*1110*/ 	.short	0x010a
        /*1112*/ 	.byte	0x3f
	.zero		1


	//   ....[73]....
        /*1114*/ 	.word	0x00022870
        /*1118*/ 	.word	0x00000003
        /*111c*/ 	.word	0x00038860
        /*1120*/ 	.short	0x010a
        /*1122*/ 	.byte	0x3f
	.zero		1


	//   ....[74]....
        /*1124*/ 	.word	0x00024600
        /*1128*/ 	.word	0x00000000
        /*112c*/ 	.word	0x00038820
        /*1130*/ 	.short	0x010a
        /*1132*/ 	.byte	0x3f
	.zero		1


	//   ....[75]....
        /*1134*/ 	.word	0x000247b0
        /*1138*/ 	.word	0x00000006
        /*113c*/ 	.word	0x00000000
        /*1140*/ 	.short	0x010a
        /*1142*/ 	.byte	0x3f
	.zero		1


	//   ....[76]....
        /*1144*/ 	.word	0x00024820
        /*1148*/ 	.word	0x00000007
        /*114c*/ 	.word	0x00000000
        /*1150*/ 	.short	0x010a
        /*1152*/ 	.byte	0x3f
	.zero		1


	//   ....[77]....
        /*1154*/ 	.word	0x00024890
        /*1158*/ 	.word	0x00000004
        /*115c*/ 	.word	0x00000000
        /*1160*/ 	.short	0x010a
        /*1162*/ 	.byte	0x3f
	.zero		1


	//   ....[78]....
        /*1164*/ 	.word	0x000248c0
        /*1168*/ 	.word	0x00000003
        /*116c*/ 	.word	0x00000000
        /*1170*/ 	.short	0x010a
        /*1172*/ 	.byte	0x3f
	.zero		1


	//   ....[79]....
        /*1174*/ 	.word	0x00024920
        /*1178*/ 	.word	0x0000004b
        /*117c*/ 	.word	0x00038890
        /*1180*/ 	.short	0x010a
        /*1182*/ 	.byte	0x3f
	.zero		1


	//   ....[80]....
        /*1184*/ 	.word	0x00024970
        /*1188*/ 	.word	0x0000004b
        /*118c*/ 	.word	0x00038890
        /*1190*/ 	.short	0x010a
        /*1192*/ 	.byte	0x3f
	.zero		1


	//   ....[81]....
        /*1194*/ 	.word	0x000249c0
        /*1198*/ 	.word	0x0000004b
        /*119c*/ 	.word	0x00038890
        /*11a0*/ 	.short	0x010a
        /*11a2*/ 	.byte	0x3f
	.zero		1


	//   ....[82]....
        /*11a4*/ 	.word	0x00024a10
        /*11a8*/ 	.word	0x0000004b
        /*11ac*/ 	.word	0x000388b0
        /*11b0*/ 	.short	0x010a
        /*11b2*/ 	.byte	0x3f
	.zero		1


	//   ....[83]....
        /*11b4*/ 	.word	0x00024e00
        /*11b8*/ 	.word	0x00000002
        /*11bc*/ 	.word	0x00038800
        /*11c0*/ 	.short	0x010a
        /*11c2*/ 	.byte	0x3f
	.zero		1


	//   ....[84]....
        /*11c4*/ 	.word	0x00025200
        /*11c8*/ 	.word	0x00000002
        /*11cc*/ 	.word	0x00038800
        /*11d0*/ 	.short	0x010a
        /*11d2*/ 	.byte	0x3f
	.zero		1


	//   ....[85]....
        /*11d4*/ 	.word	0x00025250
        /*11d8*/ 	.word	0x00000015
        /*11dc*/ 	.word	0x00038830
        /*11e0*/ 	.short	0x010a
        /*11e2*/ 	.byte	0x3f
	.zero		1


	//   ....[86]....
        /*11e4*/ 	.word	0x000252a0
        /*11e8*/ 	.word	0x00000002
        /*11ec*/ 	.word	0x00038810
        /*11f0*/ 	.short	0x010a
        /*11f2*/ 	.byte	0x3f
	.zero		1


	//   ....[87]....
        /*11f4*/ 	.word	0x000252f0
        /*11f8*/ 	.word	0x00000015
        /*11fc*/ 	.word	0x00038850
        /*1200*/ 	.short	0x010a
        /*1202*/ 	.byte	0x3f
	.zero		1


	//   ....[88]....
        /*1204*/ 	.word	0x00025340
        /*1208*/ 	.word	0x000000c3
        /*120c*/ 	.word	0x00038830
        /*1210*/ 	.short	0x010a
        /*1212*/ 	.byte	0x3f
	.zero		1


	//   ....[89]....
        /*1214*/ 	.word	0x00025390
        /*1218*/ 	.word	0x000000c3
        /*121c*/ 	.word	0x00038850
        /*1220*/ 	.short	0x010a
        /*1222*/ 	.byte	0x3f
	.zero		1


	//   ....[90]....
        /*1224*/ 	.word	0x000253e0
        /*1228*/ 	.word	0x000000c0
        /*122c*/ 	.word	0x00038830
        /*1230*/ 	.short	0x010a
        /*1232*/ 	.byte	0x3f
	.zero		1


	//   ....[91]....
        /*1234*/ 	.word	0x00025430
        /*1238*/ 	.word	0x000000c0
        /*123c*/ 	.word	0x00038850
        /*1240*/ 	.short	0x010a
        /*1242*/ 	.byte	0x3f
	.zero		1


	//   ....[92]....
        /*1244*/ 	.word	0x000255d0
        /*1248*/ 	.word	0x00000012
        /*124c*/ 	.word	0x00038820
        /*1250*/ 	.short	0x010a
        /*1252*/ 	.byte	0x3f
	.zero		1


	//   ....[93]....
        /*1254*/ 	.word	0x00025620
        /*1258*/ 	.word	0x00000004
        /*125c*/ 	.word	0x000388a0
        /*1260*/ 	.short	0x010a
        /*1262*/ 	.byte	0x3f
	.zero		1


	//   ....[94]....
        /*1264*/ 	.word	0x00025670
        /*1268*/ 	.word	0x00000004
        /*126c*/ 	.word	0x000388c0
        /*1270*/ 	.short	0x010a
        /*1272*/ 	.byte	0x3f
	.zero		1


	//   ....[95]....
        /*1274*/ 	.word	0x000256c0
        /*1278*/ 	.word	0x00000004
        /*127c*/ 	.word	0x000388a0
        /*1280*/ 	.short	0x010a
        /*1282*/ 	.byte	0x3f
	.zero		1


	//   ....[96]....
        /*1284*/ 	.word	0x00025710
        /*1288*/ 	.word	0x00000004
        /*128c*/ 	.word	0x000388c0
        /*1290*/ 	.short	0x010a
        /*1292*/ 	.byte	0x3f
	.zero		1


	//   ....[97]....
        /*1294*/ 	.word	0x000258b0
        /*1298*/ 	.word	0x00000000
        /*129c*/ 	.word	0x00038840
        /*12a0*/ 	.short	0x010a
        /*12a2*/ 	.byte	0x3f
	.zero		1


	//   ....[98]....
        /*12a4*/ 	.word	0x000269b0
        /*12a8*/ 	.word	0x00000012
        /*12ac*/ 	.word	0x00038820
        /*12b0*/ 	.short	0x010a
        /*12b2*/ 	.byte	0x3f
	.zero		1


	//   ....[99]....
        /*12b4*/ 	.word	0x00026a00
        /*12b8*/ 	.word	0x00000000
        /*12bc*/ 	.word	0x00038860
        /*12c0*/ 	.short	0x010a
        /*12c2*/ 	.byte	0x3f
	.zero		1


	//   ....[100]....
        /*12c4*/ 	.word	0x00026a50
        /*12c8*/ 	.word	0x00000002
        /*12cc*/ 	.word	0x00038840
        /*12d0*/ 	.short	0x010a
        /*12d2*/ 	.byte	0x3f
	.zero		1


	//   ....[101]....
        /*12d4*/ 	.word	0x00026aa0
        /*12d8*/ 	.word	0x00000002
        /*12dc*/ 	.word	0x00038860
        /*12e0*/ 	.short	0x010a
        /*12e2*/ 	.byte	0x3f
	.zero		1


	//   ....[102]....
        /*12e4*/ 	.word	0x00026af0
        /*12e8*/ 	.word	0x00000003
        /*12ec*/ 	.word	0x00038840
        /*12f0*/ 	.short	0x010a
        /*12f2*/ 	.byte	0x3f
	.zero		1


	//   ....[103]....
        /*12f4*/ 	.word	0x00026b40
        /*12f8*/ 	.word	0x00000003
        /*12fc*/ 	.word	0x00038860
        /*1300*/ 	.short	0x010a
        /*1302*/ 	.byte	0x3f
	.zero		1


	//   ....[104]....
        /*1304*/ 	.word	0x00026b90
        /*1308*/ 	.word	0x00000003
        /*130c*/ 	.word	0x00038840
        /*1310*/ 	.short	0x010a
        /*1312*/ 	.byte	0x3f
	.zero		1


	//   ....[105]....
        /*1314*/ 	.word	0x00026be0
        /*1318*/ 	.word	0x00000003
        /*131c*/ 	.word	0x00038860
        /*1320*/ 	.short	0x010a
        /*1322*/ 	.byte	0x3f
	.zero		1


	//   ....[106]....
        /*1324*/ 	.word	0x00027760
        /*1328*/ 	.word	0x00000000
        /*132c*/ 	.word	0x00038820
        /*1330*/ 	.short	0x010a
        /*1332*/ 	.byte	0x3f
	.zero		1


	//   ....[107]....
        /*1334*/ 	.word	0x00027900
        /*1338*/ 	.word	0x00000006
        /*133c*/ 	.word	0x00000000
        /*1340*/ 	.short	0x010a
        /*1342*/ 	.byte	0x3f
	.zero		1


	//   ....[108]....
        /*1344*/ 	.word	0x00027950
        /*1348*/ 	.word	0x00000007
        /*134c*/ 	.word	0x00000000
        /*1350*/ 	.short	0x010a
        /*1352*/ 	.byte	0x3f
	.zero		1


	//   ....[109]....
        /*1354*/ 	.word	0x000279a0
        /*1358*/ 	.word	0x00000004
        /*135c*/ 	.word	0x00000000
        /*1360*/ 	.short	0x010a
        /*1362*/ 	.byte	0x3f
	.zero		1


	//----- nvinfo : EIATTR_NUM_MBARRIERS
	.align		4
.L_650:
        /*1364*/ 	.byte	0x03, 0x38
        /*1366*/ 	.short	0x0017


	//----- nvinfo : EIATTR_EXIT_INSTR_OFFSETS
	.align		4
        /*1368*/ 	.byte	0x04, 0x1c
        /*136a*/ 	.short	(.L_652 - .L_651)


	//   ....[0]....
.L_651:
        /*136c*/ 	.word	0x00024910


	//----- nvinfo : EIATTR_MAX_THREADS
	.align		4
.L_652:
        /*1370*/ 	.byte	0x04, 0x05
        /*1372*/ 	.short	(.L_654 - .L_653)
.L_653:
        /*1374*/ 	.word	0x00000180
        /*1378*/ 	.word	0x00000001
        /*137c*/ 	.word	0x00000001


	//----- nvinfo : EIATTR_CRS_STACK_SIZE
	.align		4
.L_654:
        /*1380*/ 	.byte	0x04, 0x1e
        /*1382*/ 	.short	(.L_656 - .L_655)
.L_655:
        /*1384*/ 	.word	0x00000000


	//----- nvinfo : EIATTR_CBANK_PARAM_SIZE
	.align		4
.L_656:
        /*1388*/ 	.byte	0x03, 0x19
        /*138a*/ 	.short	0x0bf0


	//----- nvinfo : EIATTR_PARAM_CBANK
	.align		4
        /*138c*/ 	.byte	0x04, 0x0a
        /*138e*/ 	.short	(.L_658 - .L_657)
	.align		4
.L_657:
        /*1390*/ 	.word	index@(.nv.constant0._ZN7cutlass13device_kernelIN5flash11enable_sm90INS1_16FlashAttnFwdSm90INS1_25CollectiveMainloopFwdSm90ILi2EN4cute5tupleIJNS5_1CILi1EEES8_S8_EEENS6_IJNS7_ILi64EEESA_SA_EEELi512ENS_6half_tEfNS_4arch4Sm90ELb1ELb0ELb1ELb1ELb0ELb1ELb1ELb0ELb0ELb1ELb1ELb0EEENS1_21CollectiveEpilogueFwdINS6_IJSA_NS7_ILi512EEESA_EEES9_SC_SE_Li256ELb1ELb1ELb1ELb0EEENS1_36VarlenDynamicPersistentTileSchedulerILi64ELi64ELi256ELi128ELb1ELb1ELb1ELb1ELb1ELb1EEEEEEEEEvNT_6ParamsE)
        /*1394*/ 	.short	0x0210
        /*1396*/ 	.short	0x0bf0


	//----- nvinfo : EIATTR_SW_WAR
	.align		4
.L_658:
        /*1398*/ 	.byte	0x04, 0x36
        /*139a*/ 	.short	(.L_660 - .L_659)
.L_659:
        /*139c*/ 	.word	0x00000008
.L_660:


//--------------------- .nv.callgraph             --------------------------
	.section	.nv.callgraph,"",@"SHT_CUDA_CALLGRAPH"
	.align	4
	.sectionentsize	8
	.align		4
        /*0000*/ 	.word	0x00000000
	.align		4
        /*0004*/ 	.word	0xffffffff
	.align		4
        /*0008*/ 	.word	index@(_ZN7cutlass13device_kernelIN5flash11enable_sm90INS1_16FlashAttnFwdSm90INS1_25CollectiveMainloopFwdSm90ILi2EN4cute5tupleIJNS5_1CILi1EEES8_S8_EEENS6_IJNS7_ILi64EEESA_SA_EEELi512ENS_6half_tEfNS_4arch4Sm90ELb0ELb0ELb1ELb0ELb0ELb0ELb0ELb0ELb0ELb1ELb1ELb0EEENS1_21CollectiveEpilogueFwdINS6_IJSA_NS7_ILi512EEESA_EEES9_SC_SE_Li256ELb0ELb1ELb1ELb0EEENS1_19SingleTileSchedulerILb0ELb1ELb1ELi64EEEEEEEEEvNT_6ParamsE)
	.align		4
        /*000c*/ 	.word	index@(__assertfail)
	.align		4
        /*0010*/ 	.word	index@(_ZN7cutlass13device_kernelIN5flash11enable_sm90INS1_16FlashAttnFwdSm90INS1_25CollectiveMainloopFwdSm90ILi2EN4cute5tupleIJNS5_1CILi1EEES8_S8_EEENS6_IJNS7_ILi64EEESA_SA_EEELi512ENS_6half_tEfNS_4arch4Sm90ELb0ELb0ELb1ELb0ELb0ELb0ELb1ELb0ELb0ELb1ELb1ELb0EEENS1_21CollectiveEpilogueFwdINS6_IJSA_NS7_ILi512EEESA_EEES9_SC_SE_Li256ELb0ELb1ELb1ELb0EEENS1_19SingleTileSchedulerILb0ELb1ELb1ELi64EEEEEEEEEvNT_6ParamsE)
	.align		4
        /*0014*/ 	.word	index@(__assertfail)
	.align		4
        /*0018*/ 	.word	index@(_ZN7cutlass13device_kernelIN5flash11enable_sm90INS1_16FlashAttnFwdSm90INS1_25CollectiveMainloopFwdSm90ILi2EN4cute5tupleIJNS5_1CILi1EEES8_S8_EEENS6_IJNS7_ILi64EEESA_SA_EEELi512ENS_6half_tEfNS_4arch4Sm90ELb0ELb0ELb1ELb1ELb0ELb0ELb0ELb0ELb0ELb1ELb1ELb0EEENS1_21CollectiveEpilogueFwdINS6_IJSA_NS7_ILi512EEESA_EEES9_SC_SE_Li256ELb1ELb1ELb1ELb0EEENS1_36VarlenDynamicPersistentTileSchedulerILi64ELi64ELi256ELi128ELb1ELb1ELb1ELb0ELb1ELb1EEEEEEEEEvNT_6ParamsE)
	.align		4
        /*001c*/ 	.word	index@(__assertfail)
	.align		4
        /*0020*/ 	.word	index@(_ZN7cutlass13device_kernelIN5flash11enable_sm90INS1_16FlashAttnFwdSm90INS1_25CollectiveMainloopFwdSm90ILi2EN4cute5tupleIJNS5_1CILi1EEES8_S8_EEENS6_IJNS7_ILi64EEESA_SA_EEELi512ENS_6half_tEfNS_4arch4Sm90ELb0ELb0ELb1ELb1ELb0ELb1ELb0ELb0ELb0ELb1ELb1ELb0EEENS1_21CollectiveEpilogueFwdINS6_IJSA_NS7_ILi512EEESA_EEES9_SC_SE_Li256ELb1ELb1ELb1ELb0EEENS1_36VarlenDynamicPersistentTileSchedulerILi64ELi64ELi256ELi128ELb1ELb1ELb1ELb0ELb1ELb1EEEEEEEEEvNT_6ParamsE)
	.align		4
        /*0024*/ 	.word	index@(__assertfail)
	.align		4
        /*0028*/ 	.word	index@(_ZN7cutlass13device_kernelIN5flash11enable_sm90INS1_16FlashAttnFwdSm90INS1_25CollectiveMainloopFwdSm90ILi2EN4cute5tupleIJNS5_1CILi1EEES8_S8_EEENS6_IJNS7_ILi64EEESA_SA_EEELi512ENS_6half_tEfNS_4arch4Sm90ELb0ELb0ELb1ELb1ELb0ELb0ELb1ELb0ELb0ELb1ELb1ELb0EEENS1_21CollectiveEpilogueFwdINS6_IJSA_NS7_ILi512EEESA_EEES9_SC_SE_Li256ELb1ELb1ELb1ELb0EEENS1_36VarlenDynamicPersistentTileSchedulerILi64ELi64ELi256ELi128ELb1ELb1ELb1ELb0ELb1ELb1EEEEEEEEEvNT_6ParamsE)
	.align		4
        /*002c*/ 	.word	index@(__assertfail)
	.align		4
        /*0030*/ 	.word	index@(_ZN7cutlass13device_kernelIN5flash11enable_sm90INS1_16FlashAttnFwdSm90INS1_25CollectiveMainloopFwdSm90ILi2EN4cute5tupleIJNS5_1CILi1EEES8_S8_EEENS6_IJNS7_ILi64EEESA_SA_EEELi512ENS_6half_tEfNS_4arch4Sm90ELb0ELb0ELb1ELb1ELb0ELb1ELb1ELb0ELb0ELb1ELb1ELb0EEENS1_21CollectiveEpilogueFwdINS6_IJSA_NS7_ILi512EEESA_EEES9_SC_SE_Li256ELb1ELb1ELb1ELb0EEENS1_36VarlenDynamicPersistentTileSchedulerILi64ELi64ELi256ELi128ELb1ELb1ELb1ELb0ELb1ELb1EEEEEEEEEvNT_6ParamsE)
	.align		4
        /*0034*/ 	.word	index@(__assertfail)
	.align		4
        /*0038*/ 	.word	index@(_ZN7cutlass13device_kernelIN5flash11enable_sm90INS1_16FlashAttnFwdSm90INS1_25CollectiveMainloopFwdSm90ILi2EN4cute5tupleIJNS5_1CILi1EEES8_S8_EEENS6_IJNS7_ILi64EEESA_SA_EEELi512ENS_6half_tEfNS_4arch4Sm90ELb0ELb1ELb1ELb0ELb0ELb0ELb0ELb0ELb0ELb1ELb1ELb0EEENS1_21CollectiveEpilogueFwdINS6_IJSA_NS7_ILi512EEESA_EEES9_SC_SE_Li256ELb0ELb1ELb1ELb0EEENS1_19SingleTileSchedulerILb0ELb1ELb1ELi64EEEEEEEEEvNT_6ParamsE)
	.align		4
        /*003c*/ 	.word	index@(__assertfail)
	.align		4
        /*0040*/ 	.word	index@(_ZN7cutlass13device_kernelIN5flash11enable_sm90INS1_16FlashAttnFwdSm90INS1_25CollectiveMainloopFwdSm90ILi2EN4cute5tupleIJNS5_1CILi1EEES8_S8_EEENS6_IJNS7_ILi64EEESA_SA_EEELi512ENS_6half_tEfNS_4arch4Sm90ELb0ELb1ELb1ELb0ELb0ELb0ELb1ELb0ELb0ELb1ELb1ELb0EEENS1_21CollectiveEpilogueFwdINS6_IJSA_NS7_ILi512EEESA_EEES9_SC_SE_Li256ELb0ELb1ELb1ELb0EEENS1_19SingleTileSchedulerILb0ELb1ELb1ELi64EEEEEEEEEvNT_6ParamsE)
	.align		4
        /*0044*/ 	.word	index@(__assertfail)
	.align		4
        /*0048*/ 	.word	index@(_ZN7cutlass13device_kernelIN5flash11enable_sm90INS1_16FlashAttnFwdSm90INS1_25CollectiveMainloopFwdSm90ILi2EN4cute5tupleIJNS5_1CILi1EEES8_S8_EEENS6_IJNS7_ILi64EEESA_SA_EEELi512ENS_6half_tEfNS_4arch4Sm90ELb0ELb1ELb1ELb1ELb0ELb0ELb0ELb0ELb0ELb1ELb1ELb0EEENS1_21CollectiveEpilogueFwdINS6_IJSA_NS7_ILi512EEESA_EEES9_SC_SE_Li256ELb1ELb1ELb1ELb0EEENS1_36VarlenDynamicPersistentTileSchedulerILi64ELi64ELi256ELi128ELb1ELb1ELb1ELb1ELb0ELb1EEEEEEEEEvNT_6ParamsE)
	.align		4
        /*004c*/ 	.word	index@(__assertfail)
	.align		4
        /*0050*/ 	.word	index@(_ZN7cutlass13device_kernelIN5flash11enable_sm90INS1_16FlashAttnFwdSm90INS1_25CollectiveMainloopFwdSm90ILi2EN4cute5tupleIJNS5_1CILi1EEES8_S8_EEENS6_IJNS7_ILi64EEESA_SA_EEELi512ENS_6half_tEfNS_4arch4Sm90ELb0ELb1ELb1ELb1ELb0ELb1ELb0ELb0ELb0ELb1ELb1ELb0EEENS1_21CollectiveEpilogueFwdINS6_IJSA_NS7_ILi512EEESA_EEES9_SC_SE_Li256ELb1ELb1ELb1ELb0EEENS1_36VarlenDynamicPersistentTileSchedulerILi64ELi64ELi256ELi128ELb1ELb1ELb1ELb1ELb0ELb1EEEEEEEEEvNT_6ParamsE)
	.align		4
        /*0054*/ 	.word	index@(__assertfail)
	.align		4
        /*0058*/ 	.word	index@(_ZN7cutlass13device_kernelIN5flash11enable_sm90INS1_16FlashAttnFwdSm90INS1_25CollectiveMainloopFwdSm90ILi2EN4cute5tupleIJNS5_1CILi1EEES8_S8_EEENS6_IJNS7_ILi64EEESA_SA_EEELi512ENS_6half_tEfNS_4arch4Sm90ELb0ELb1ELb1ELb1ELb0ELb0ELb1ELb0ELb0ELb1ELb1ELb0EEENS1_21CollectiveEpilogueFwdINS6_IJSA_NS7_ILi512EEESA_EEES9_SC_SE_Li256ELb1ELb1ELb1ELb0EEENS1_36VarlenDynamicPersistentTileSchedulerILi64ELi64ELi256ELi128ELb1ELb1ELb1ELb1ELb0ELb1EEEEEEEEEvNT_6ParamsE)
	.align		4
        /*005c*/ 	.word	index@(__assertfail)
	.align		4
        /*0060*/ 	.word	index@(_ZN7cutlass13device_kernelIN5flash11enable_sm90INS1_16FlashAttnFwdSm90INS1_25CollectiveMainloopFwdSm90ILi2EN4cute5tupleIJNS5_1CILi1EEES8_S8_EEENS6_IJNS7_ILi64EEESA_SA_EEELi512ENS_6half_tEfNS_4arch4Sm90ELb0ELb1ELb1ELb1ELb0ELb1ELb1ELb0ELb0ELb1ELb1ELb0EEENS1_21CollectiveEpilogueFwdINS6_IJSA_NS7_ILi512EEESA_EEES9_SC_SE_Li256ELb1ELb1ELb1ELb0EEENS1_36VarlenDynamicPersistentTileSchedulerILi64ELi64ELi256ELi128ELb1ELb1ELb1ELb1ELb0ELb1EEEEEEEEEvNT_6ParamsE)
	.align		4
        /*0064*/ 	.word	index@(__assertfail)
	.align		4
        /*0068*/ 	.word	index@(_ZN7cutlass13device_kernelIN5flash11enable_sm90INS1_16FlashAttnFwdSm90INS1_25CollectiveMainloopFwdSm90ILi2EN4cute5tupleIJNS5_1CILi1EEES8_S8_EEENS6_IJNS7_ILi64EEESA_SA_EEELi512ENS_6half_tEfNS_4arch4Sm90ELb1ELb0ELb1ELb0ELb0ELb0ELb0ELb0ELb0ELb1ELb1ELb0EEENS1_21CollectiveEpilogueFwdINS6_IJSA_NS7_ILi512EEESA_EEES9_SC_SE_Li256ELb0ELb1ELb1ELb0EEENS1_19SingleTileSchedulerILb0ELb1ELb1ELi64EEEEEEEEEvNT_6ParamsE)
	.align		4
        /*006c*/ 	.word	index@(__assertfail)
	.align		4
        /*0070*/ 	.word	index@(_ZN7cutlass13device_kernelIN5flash11enable_sm90INS1_16FlashAttnFwdSm90INS1_25CollectiveMainloopFwdSm90ILi2EN4cute5tupleIJNS5_1CILi1EEES8_S8_EEENS6_IJNS7_ILi64EEESA_SA_EEELi512ENS_6half_tEfNS_4arch4Sm90ELb1ELb0ELb1ELb0ELb0ELb0ELb1ELb0ELb0ELb1ELb1ELb0EEENS1_21CollectiveEpilogueFwdINS6_IJSA_NS7_ILi512EEESA_EEES9_SC_SE_Li256ELb0ELb1ELb1ELb0EEENS1_19SingleTileSchedulerILb0ELb1ELb1ELi64EEEEEEEEEvNT_6ParamsE)
	.align		4
        /*0074*/ 	.word	index@(__assertfail)
	.align		4
        /*0078*/ 	.word	index@(_ZN7cutlass13device_kernelIN5flash11enable_sm90INS1_16FlashAttnFwdSm90INS1_25CollectiveMainloopFwdSm90ILi2EN4cute5tupleIJNS5_1CILi1EEES8_S8_EEENS6_IJNS7_ILi64EEESA_SA_EEELi512ENS_6half_tEfNS_4arch4Sm90ELb1ELb0ELb1ELb1ELb0ELb0ELb0ELb0ELb0ELb1ELb1ELb0EEENS1_21CollectiveEpilogueFwdINS6_IJSA_NS7_ILi512EEESA_EEES9_SC_SE_Li256ELb1ELb1ELb1ELb0EEENS1_36VarlenDynamicPersistentTileSchedulerILi64ELi64ELi256ELi128ELb1ELb1ELb1ELb1ELb1ELb1EEEEEEEEEvNT_6ParamsE)
	.align		4
        /*007c*/ 	.word	index@(__assertfail)
	.align		4
        /*0080*/ 	.word	index@(_ZN7cutlass13device_kernelIN5flash11enable_sm90INS1_16FlashAttnFwdSm90INS1_25CollectiveMainloopFwdSm90ILi2EN4cute5tupleIJNS5_1CILi1EEES8_S8_EEENS6_IJNS7_ILi64EEESA_SA_EEELi512ENS_6half_tEfNS_4arch4Sm90ELb1ELb0ELb1ELb1ELb0ELb1ELb0ELb0ELb0ELb1ELb1ELb0EEENS1_21CollectiveEpilogueFwdINS6_IJSA_NS7_ILi512EEESA_EEES9_SC_SE_Li256ELb1ELb1ELb1ELb0EEENS1_36VarlenDynamicPersistentTileSchedulerILi64ELi64ELi256ELi128ELb1ELb1ELb1ELb1ELb1ELb1EEEEEEEEEvNT_6ParamsE)
	.align		4
        /*0084*/ 	.word	index@(__assertfail)
	.align		4
        /*0088*/ 	.word	index@(_ZN7cutlass13device_kernelIN5flash11enable_sm90INS1_16FlashAttnFwdSm90INS1_25CollectiveMainloopFwdSm90ILi2EN4cute5tupleIJNS5_1CILi1EEES8_S8_EEENS6_IJNS7_ILi64EEESA_SA_EEELi512ENS_6half_tEfNS_4arch4Sm90ELb1ELb0ELb1ELb1ELb0ELb0ELb1ELb0ELb0ELb1ELb1ELb0EEENS1_21CollectiveEpilogueFwdINS6_IJSA_NS7_ILi512EEESA_EEES9_SC_SE_Li256ELb1ELb1ELb1ELb0EEENS1_36VarlenDynamicPersistentTileSchedulerILi64ELi64ELi256ELi128ELb1ELb1ELb1ELb1ELb1ELb1EEEEEEEEEvNT_6ParamsE)
	.align		4
        /*008c*/ 	.word	index@(__assertfail)
	.align		4
        /*0090*/ 	.word	index@(_ZN7cutlass13device_kernelIN5flash11enable_sm90INS1_16FlashAttnFwdSm90INS1_25CollectiveMainloopFwdSm90ILi2EN4cute5tupleIJNS5_1CILi1EEES8_S8_EEENS6_IJNS7_ILi64EEESA_SA_EEELi512ENS_6half_tEfNS_4arch4Sm90ELb1ELb0ELb1ELb1ELb0ELb1ELb1ELb0ELb0ELb1ELb1ELb0EEENS1_21CollectiveEpilogueFwdINS6_IJSA_NS7_ILi512EEESA_EEES9_SC_SE_Li256ELb1ELb1ELb1ELb0EEENS1_36VarlenDynamicPersistentTileSchedulerILi64ELi64ELi256ELi128ELb1ELb1ELb1ELb1ELb1ELb1EEEEEEEEEvNT_6ParamsE)
	.align		4
        /*0094*/ 	.word	index@(__assertfail)
	.align		4
        /*0098*/ 	.word	0x00000000
	.align		4
        /*009c*/ 	.word	0xfffffffe
	.align		4
        /*00a0*/ 	.word	0x00000000
	.align		4
        /*00a4*/ 	.word	0xfffffffd
	.align		4
        /*00a8*/ 	.word	0x00000000
	.align		4
        /*00ac*/ 	.word	0xfffffffc


//--------------------- .nv.constant4             --------------------------
	.section	.nv.constant4,"a",@progbits
	.align	8
	.align		8
.nv.constant4:
        /*0000*/ 	.dword	__assertfail
	.align		8
        /*0008*/ 	.dword	__unnamed_1
	.align		8
        /*0010*/ 	.dword	__unnamed_2
	.align		8
        /*0018*/ 	.dword	__unnamed_3
	.align		8
        /*0020*/ 	.dword	__unnamed_4
	.align		8
        /*0028*/ 	.dword	__unnamed_5
	.align		8
        /*0030*/ 	.dword	__unnamed_6
	.align		8
        /*0038*/ 	.dword	_ZN83_INTERNAL_4b3e648f_47_flash_fwd_hdim64_512_fp16_split_softcap_sm90_cu_0106449f_33204cuda3std3__45__cpo5beginE
	.align		8
        /*0040*/ 	.dword	_ZN83_INTERNAL_4b3e648f_47_flash_fwd_hdim64_512_fp16_split_softcap_sm90_cu_0106449f_33204cuda3std3__45__cpo3endE
	.align		8
        /*0048*/ 	.dword	_ZN83_INTERNAL_4b3e648f_47_flash_fwd_hdim64_512_fp16_split_softcap_sm90_cu_0106449f_33204cuda3std3__45__cpo6cbeginE
	.align		8
        /*0050*/ 	.dword	_ZN83_INTERNAL_4b3e648f_47_flash_fwd_hdim64_512_fp16_split_softcap_sm90_cu_0106449f_33204cuda3std3__45__cpo4cendE
	.align		8
        /*0058*/ 	.dword	_ZN83_INTERNAL_4b3e648f_47_flash_fwd_hdim64_512_fp16_split_softcap_sm90_cu_0106449f_33204cuda3std3__485_GLOBAL__N__4b3e648f_47_flash_fwd_hdim64_512_fp16_split_softcap_sm90_cu_0106449f_33206ignoreE
	.align		8
        /*0060*/ 	.dword	_ZN83_INTERNAL_4b3e648f_47_flash_fwd_hdim64_512_fp16_split_softcap_sm90_cu_0106449f_33204cuda3std3__419piecewise_constructE
	.align		8
        /*0068*/ 	.dword	_ZN83_INTERNAL_4b3e648f_47_flash_fwd_hdim64_512_fp16_split_softcap_sm90_cu_0106449f_33204cuda3std3__48in_placeE
	.align		8
        /*0070*/ 	.dword	_ZN83_INTERNAL_4b3e648f_47_flash_fwd_hdim64_512_fp16_split_softcap_sm90_cu_0106449f_33204cuda3std6ranges3__45__cpo4swapE
	.align		8
        /*0078*/ 	.dword	_ZN83_INTERNAL_4b3e648f_47_flash_fwd_hdim64_512_fp16_split_softcap_sm90_cu_0106449f_33204cuda3std6ranges3__45__cpo9iter_moveE
	.align		8
        /*0080*/ 	.dword	_ZN83_INTERNAL_4b3e648f_47_flash_fwd_hdim64_512_fp16_split_softcap_sm90_cu_0106449f_33204cute7productE
	.align		8
        /*0088*/ 	.dword	_ZN83_INTERNAL_4b3e648f_47_flash_fwd_hdim64_512_fp16_split_softcap_sm90_cu_0106449f_33204cute1_E
	.align		8
        /*0090*/ 	.dword	$str$20
	.align		8
        /*0098*/ 	.dword	$str$21


//--------------------- .text._ZN7cutlass13device_kernelIN5flash11enable_sm90INS1_16FlashAttnFwdSm90INS1_25CollectiveMainloopFwdSm90ILi2EN4cute5tupleIJNS5_1CILi1EEES8_S8_EEENS6_IJNS7_ILi64EEESA_SA_EEELi512ENS_6half_tEfNS_4arch4Sm90ELb0ELb0ELb1ELb0ELb0ELb0ELb0ELb0ELb0ELb1ELb1ELb0EEENS1_21CollectiveEpilogueFwdINS6_IJSA_NS7_ILi512EEESA_EEES9_SC_SE_Li256ELb0ELb1ELb1ELb0EEENS1_19SingleTileSchedulerILb0ELb1ELb1ELi64EEEEEEEEEvNT_6ParamsE --------------------------
	.section	.text._ZN7cutlass13device_kernelIN5flash11enable_sm90INS1_16FlashAttnFwdSm90INS1_25CollectiveMainloopFwdSm90ILi2EN4cute5tupleIJNS5_1CILi1EEES8_S8_EEENS6_IJNS7_ILi64EEESA_SA_EEELi512ENS_6half_tEfNS_4arch4Sm90ELb0ELb0ELb1ELb0ELb0ELb0ELb0ELb0ELb0ELb1ELb1ELb0EEENS1_21CollectiveEpilogueFwdINS6_IJSA_NS7_ILi512EEESA_EEES9_SC_SE_Li256ELb0ELb1ELb1ELb0EEENS1_19SingleTileSchedulerILb0ELb1ELb1ELi64EEEEEEEEEvNT_6ParamsE,"ax",@progbits
	.align	128
.text._ZN7cutlass13device_kernelIN5flash11enable_sm90INS1_16FlashAttnFwdSm90INS1_25CollectiveMainloopFwdSm90ILi2EN4cute5tupleIJNS5_1CILi1EEES8_S8_EEENS6_IJNS7_ILi64EEESA_SA_EEELi512ENS_6half_tEfNS_4arch4Sm90ELb0ELb0ELb1ELb0ELb0ELb0ELb0ELb0ELb0ELb1ELb1ELb0EEENS1_21CollectiveEpilogueFwdINS6_IJSA_NS7_ILi512EEESA_EEES9_SC_SE_Li256ELb0ELb1ELb1ELb0EEENS1_19SingleTileSchedulerILb0ELb1ELb1ELi64EEEEEEEEEvNT_6ParamsE:
        .type           _ZN7cutlass13device_kernelIN5flash11enable_sm90INS1_16FlashAttnFwdSm90INS1_25CollectiveMainloopFwdSm90ILi2EN4cute5tupleIJNS5_1CILi1EEES8_S8_EEENS6_IJNS7_ILi64EEESA_SA_EEELi512ENS_6half_tEfNS_4arch4Sm90ELb0ELb0ELb1ELb0ELb0ELb0ELb0ELb0ELb0ELb1ELb1ELb0EEENS1_21CollectiveEpilogueFwdINS6_IJSA_NS7_ILi512EEESA_EEES9_SC_SE_Li256ELb0ELb1ELb1ELb0EEENS1_19SingleTileSchedulerILb0ELb1ELb1ELi64EEEEEEEEEvNT_6ParamsE,@function
        .size           _ZN7cutlass13device_kernelIN5flash11enable_sm90INS1_16FlashAttnFwdSm90INS1_25CollectiveMainloopFwdSm90ILi2EN4cute5tupleIJNS5_1CILi1EEES8_S8_EEENS6_IJNS7_ILi64EEESA_SA_EEELi512ENS_6half_tEfNS_4arch4Sm90ELb0ELb0ELb1ELb0ELb0ELb0ELb0ELb0ELb0ELb1ELb1ELb0EEENS1_21CollectiveEpilogueFwdINS6_IJSA_NS7_ILi512EEESA_EEES9_SC_SE_Li256ELb0ELb1ELb1ELb0EEENS1_19SingleTileSchedulerILb0ELb1ELb1ELi64EEEEEEEEEvNT_6ParamsE,(.L_x_6038 - _ZN7cutlass13device_kernelIN5flash11enable_sm90INS1_16FlashAttnFwdSm90INS1_25CollectiveMainloopFwdSm90ILi2EN4cute5tupleIJNS5_1CILi1EEES8_S8_EEENS6_IJNS7_ILi64EEESA_SA_EEELi512ENS_6half_tEfNS_4arch4Sm90ELb0ELb0ELb1ELb0ELb0ELb0ELb0ELb0ELb0ELb1ELb1ELb0EEENS1_21CollectiveEpilogueFwdINS6_IJSA_NS7_ILi512EEESA_EEES9_SC_SE_Li256ELb0ELb1ELb1ELb0EEENS1_19SingleTileSchedulerILb0ELb1ELb1ELi64EEEEEEEEEvNT_6ParamsE)
        .other          _ZN7cutlass13device_kernelIN5flash11enable_sm90INS1_16FlashAttnFwdSm90INS1_25CollectiveMainloopFwdSm90ILi2EN4cute5tupleIJNS5_1CILi1EEES8_S8_EEENS6_IJNS7_ILi64EEESA_SA_EEELi512ENS_6half_tEfNS_4arch4Sm90ELb0ELb0ELb1ELb0ELb0ELb0ELb0ELb0ELb0ELb1ELb1ELb0EEENS1_21CollectiveEpilogueFwdINS6_IJSA_NS7_ILi512EEESA_EEES9_SC_SE_Li256ELb0ELb1ELb1ELb0EEENS1_19SingleTileSchedulerILb0ELb1ELb1ELi64EEEEEEEEEvNT_6ParamsE,@"STO_CUDA_ENTRY STV_DEFAULT"
_ZN7cutlass13device_kernelIN5flash11enable_sm90INS1_16FlashAttnFwdSm90INS1_25CollectiveMainloopFwdSm90ILi2EN4cute5tupleIJNS5_1CILi1EEES8_S8_EEENS6_IJNS7_ILi64EEESA_SA_EEELi512ENS_6half_tEfNS_4arch4Sm90ELb0ELb0ELb1ELb0ELb0ELb0ELb0ELb0ELb0ELb1ELb1ELb0EEENS1_21CollectiveEpilogueFwdINS6_IJSA_NS7_ILi512EEESA_EEES9_SC_SE_Li256ELb0ELb1ELb1ELb0EEENS1_19SingleTileSchedulerILb0ELb1ELb1ELi64EEEEEEEEEvNT_6ParamsE:
[----:B------:R-:W0:Y:S02]  /*0000*/  LDC R1, c[0x0][0x28] ;  /* 0x00000a00ff017b82 */ /* 0x000e240000000800 */
[----:B0-----:R-:W-:Y:S01]  /*0010*/  VIADD R1, R1, 0xffffffe8 ;  /* 0xffffffe801017836 */ /* 0x001fe20000000000 */
[----:B------:R-:W0:Y:S01]  /*0020*/  S2R R3, SR_TID.X ;  /* 0x0000000000037919 */ /* 0x000e220000002100 */
[----:B------:R-:W-:Y:S01]  /*0030*/  ELECT P0, URZ, PT ;  /* 0x00000000003f782f */ /* 0x000fe20003800000 */
[----:B------:R-:W-:Y:S01]  /*0040*/  BSSY B0, `(.L_x_0) ;  /* 0x000000d000007945 */ /* 0x000fe20003800000 */
[----:B0-----:R-:W-:-:S05]  /*0050*/  SHF.R.U32.HI R0, RZ, 0x5, R3 ;  /* 0x00000005ff007819 */ /* 0x001fca0000011603 */
[----:B------:R-:W0:Y:S02]  /*0060*/  SHFL.IDX PT, R2, R0, RZ, 0x1f ;  /* 0x00001fff00027589 */ /* 0x000e2400000e0000 */
[----:B0-----:R-:W-:-:S13]  /*0070*/  ISETP.EQ.AND P0, PT, R2, RZ, P0 ;  /* 0x000000ff0200720c */ /* 0x001fda0000702270 */
[----:B------:R-:W-:Y:S05]  /*0080*/  @!P0 BRA `(.L_x_1) ;  /* 0x0000000000208947 */ /* 0x000fea0003800000 */
[----:B------:R-:W-:Y:S02]  /*0090*/  ULDC.64 UR4, c[0x0][0x198] ;  /* 0x0000660000047ab9 */ /* 0x000fe40000000a00 */
[----:B------:R-:W-:Y:S02]  /*00a0*/  UIADD3 UR6, UP0, UR4, 0x370, URZ ;  /* 0x0000037004067890 */ /* 0x000fe4000ff1e03f */
[----:B------:R-:W-:Y:S02]  /*00b0*/  UIADD3 UR4, UP1, UR4, 0x470, URZ ;  /* 0x0000047004047890 */ /* 0x000fe4000ff3e03f */
[----:B------:R-:W-:Y:S02]  /*00c0*/  UIADD3.X UR7, URZ, UR5, URZ, UP0, !UPT ;  /* 0x000000053f077290 */ /* 0x000fe400087fe43f */
[----:B------:R-:W-:-:S07]  /*00d0*/  UIADD3.X UR5, URZ, UR5, URZ, UP1, !UPT ;  /* 0x000000053f057290 */ /* 0x000fce0008ffe43f */
[----:B------:R0:W-:Y:S02]  /*00e0*/  UTMACCTL.PF [UR6] ;  /* 0x00000000060079b9 */ /* 0x0001e40008040000 */
[----:B------:R0:W-:Y:S02]  /*00f0*/  UTMACCTL.PF [UR4] ;  /* 0x00000000040079b9 */ /* 0x0001e40008040000 */
[----:B0-----:R-:W-:Y:S01]  /*0100*/  NOP ;  /* 0x0000000000007918 */ /* 0x001fe20000000000 */
.L_x_1:
[----:B------:R-:W-:Y:S05]  /*0110*/  BSYNC B0 ;  /* 0x0000000000007941 */ /* 0x000fea0003800000 */
.L_x_0:
[----:B------:R-:W-:Y:S01]  /*0120*/  VOTEU.ANY UP0, P0 ;  /* 0x00000000003f7886 */ /* 0x000fe20000000100 */
[----:B------:R-:W0:Y:S01]  /*0130*/  SHFL.IDX PT, R2, R0, RZ, 0x1f ;  /* 0x00001fff00027589 */ /* 0x000e2200000e0000 */
[----:B------:R-:W-:Y:S01]  /*0140*/  UMOV UR4, 0x80 ;  /* 0x0000008000047882 */ /* 0x000fe20000000000 */
[----:B------:R-:W-:Y:S01]  /*0150*/  UMOV UR7, 0x100 ;  /* 0x0000010000077882 */ /* 0x000fe20000000000 */
[----:B------:R-:W-:Y:S01]  /*0160*/  VOTEU.ANY UP1, P0 ;  /* 0x00000000003f7886 */ /* 0x000fe20000020100 */
[----:B------:R-:W1:Y:S01]  /*0170*/  @UP0 S2UR UR8, SR_CgaCtaId ;  /* 0x00000000000809c3 */ /* 0x000e620000008800 */
[----:B------:R-:W-:Y:S01]  /*0180*/  @UP0 UMOV UR6, 0x400 ;  /* 0x0000040000060882 */ /* 0x000fe20000000000 */
[----:B------:R-:W-:-:S04]  /*0190*/  @UP0 UIADD3 UR4, -UR4, 0x100000, URZ ;  /* 0x0010000004040890 */ /* 0x000fc8000fffe13f */
[----:B------:R-:W-:Y:S02]  /*01a0*/  @UP0 USHF.L.U32 UR5, UR4, 0xb, URZ ;  /* 0x0000000b04050899 */ /* 0x000fe4000800063f */
[----:B------:R-:W-:Y:S01]  /*01b0*/  @UP0 USHF.L.U32 UR4, UR4, 0x1, URZ ;  /* 0x0000000104040899 */ /* 0x000fe2000800063f */
[----:B0-----:R-:W-:Y:S02]  /*01c0*/  ISETP.NE.AND P1, PT, R2, RZ, PT ;  /* 0x000000ff0200720c */ /* 0x001fe40003f25270 */
[----:B------:R-:W-:Y:S01]  /*01d0*/  SHF.R.U32.HI R2, RZ, 0x7, R3 ;  /* 0x00000007ff027819 */ /* 0x000fe20000011603 */
[----:B-1----:R-:W-:Y:S02]  /*01e0*/  @UP0 ULEA UR8, UR8, UR6, 0x18 ;  /* 0x0000000608080291 */ /* 0x002fe4000f8ec03f */
[----:B------:R-:W-:-:S04]  /*01f0*/  @UP0 UIADD3 UR6, -UR7, 0x100000, URZ ;  /* 0x0010000007060890 */ /* 0x000fc8000fffe13f */
[----:B------:R-:W-:Y:S02]  /*0200*/  @UP0 USHF.L.U32 UR7, UR6, 0xb, URZ ;  /* 0x0000000b06070899 */ /* 0x000fe4000800063f */
[----:B------:R-:W-:Y:S01]  /*0210*/  @UP0 USHF.L.U32 UR6, UR6, 0x1, URZ ;  /* 0x0000000106060899 */ /* 0x000fe2000800063f */
[----:B------:R0:W1:Y:S01]  /*0220*/  SHFL.IDX PT, R3, R2, RZ, 0x1f ;  /* 0x00001fff02037589 */ /* 0x00006200000e0000 */
[----:B------:R-:W-:-:S03]  /*0230*/  VOTEU.ANY UP0, P0 ;  /* 0x00000000003f7886 */ /* 0x000fc60000000100 */
[----:B------:R-:W2:Y:S02]  /*0240*/  FENCE.VIEW.ASYNC.S ;  /* 0x00000000000073c6 */ /* 0x000ea40000000000 */
[----:B--2---:R0:W2:Y:S05]  /*0250*/  @UP0 SYNCS.EXCH.64 URZ, [UR8+0x28c00], UR4 ;  /* 0x028c0004083f05b2 */ /* 0x0040aa0008000100 */
[----:B------:R0:W3:Y:S02]  /*0260*/  @UP1 SYNCS.EXCH.64 URZ, [UR8+0x28c20], UR6 ;  /* 0x028c2006083f15b2 */ /* 0x0000e40008000100 */
[----:B0-----:R-:W-:Y:S05]  /*0270*/  @P1 BRA `(.L_x_2) ;  /* 0x0000000000381947 */ /* 0x001fea0003800000 */
[----:B------:R-:W0:Y:S01]  /*0280*/  S2UR UR5, SR_CgaCtaId ;  /* 0x00000000000579c3 */ /* 0x000e220000008800 */
[----:B------:R-:W-:Y:S01]  /*0290*/  UMOV UR4, 0x400 ;  /* 0x0000040000047882 */ /* 0x000fe20000000000 */
[----:B------:R-:W-:Y:S01]  /*02a0*/  UMOV UR7, 0x1 ;  /* 0x0000000100077882 */ /* 0x000fe20000000000 */
[----:B------:R-:W-:Y:S01]  /*02b0*/  ELECT P0, URZ, PT ;  /* 0x00000000003f782f */ /* 0x000fe20003800000 */
[----:B0-----:R-:W-:Y:S02]  /*02c0*/  ULEA UR6, UR5, UR4, 0x18 ;  /* 0x0000000405067291 */ /* 0x001fe4000f8ec03f */
[----:B------:R-:W-:-:S04]  /*02d0*/  UIADD3 UR4, -UR7, 0x100000, URZ ;  /* 0x0010000007047890 */ /* 0x000fc8000fffe13f */
[----:B------:R-:W-:Y:S02]  /*02e0*/  USHF.L.U32 UR5, UR4, 0xb, URZ ;  /* 0x0000000b04057899 */ /* 0x000fe4000800063f */
[----:B------:R-:W-:Y:S01]  /*02f0*/  USHF.L.U32 UR4, UR4, 0x1, URZ ;  /* 0x0000000104047899 */ /* 0x000fe2000800063f */
[----:B------:R-:W0:Y:S11]  /*0300*/  FENCE.VIEW.ASYNC.S ;  /* 0x00000000000073c6 */ /* 0x000e360000000000 */
[----:B0-----:R0:W4:Y:S01]  /*0310*/  SYNCS.EXCH.64 URZ, [UR6+0x28c30], UR4 ;  /* 0x028c3004063f75b2 */ /* 0x0011220008000100 */
[----:B------:R0:W0:Y:S01]  /*0320*/  SYNCS.EXCH.64 URZ, [UR6+0x28c40], UR4 ;  /* 0x028c4004063f75b2 */ /* 0x0000220008000100 */
[----:B------:R0:W0:Y:S01]  /*0330*/  SYNCS.EXCH.64 URZ, [UR6+0x28c38], UR4 ;  /* 0x028c3804063f75b2 */ /* 0x0000220008000100 */
[----:B------:R0:W0:Y:S01]  /*0340*/  SYNCS.EXCH.64 URZ, [UR6+0x28c48], UR4 ;  /* 0x028c4804063f75b2 */ /* 0x0000220008000100 */
[----:B------:R-:W-:Y:S01]  /*0350*/  NOP ;  /* 0x0000000000007918 */ /* 0x000fe20000000000 */
.L_x_2:
[----:B------:R-:W5:Y:S01]  /*0360*/  SHFL.IDX PT, R2, R0, RZ, 0x1f ;  /* 0x00001fff00027589 */ /* 0x000f6200000e0000 */
[----:B------:R-:W-:Y:S01]  /*0370*/  NOP ;  /* 0x0000000000007918 */ /* 0x000fe20000000000 */
[----:B-----5:R-:W-:-:S13]  /*0380*/  ISETP.NE.AND P0, PT, R2, RZ, PT ;  /* 0x000000ff0200720c */ /* 0x020fda0003f05270 */
[----:B------:R-:W-:Y:S05]  /*0390*/  @P0 BRA `(.L_x_3) ;  /* 0x0000000000480947 */ /* 0x000fea0003800000 */
[----:B0-----:R-:W0:Y:S01]  /*03a0*/  S2UR UR5, SR_CgaCtaId ;  /* 0x00000000000579c3 */ /* 0x001e220000008800 */
[----:B------:R-:W-:Y:S01]  /*03b0*/  UMOV UR4, 0x400 ;  /* 0x0000040000047882 */ /* 0x000fe20000000000 */
[----:B------:R-:W-:Y:S01]  /*03c0*/  UMOV UR6, 0x1 ;  /* 0x0000000100067882 */ /* 0x000fe20000000000 */
[----:B------:R-:W-:Y:S01]  /*03d0*/  UMOV UR9, 0x2 ;  /* 0x0000000200097882 */ /* 0x000fe20000000000 */
[----:B------:R-:W-:-:S04]  /*03e0*/  UIADD3 UR6, -UR6, 0x100000, URZ ;  /* 0x0010000006067890 */ /* 0x000fc8000fffe13f */
[----:B------:R-:W-:Y:S02]  /*03f0*/  USHF.L.U32 UR7, UR6, 0xb, URZ ;  /* 0x0000000b06077899 */ /* 0x000fe4000800063f */
[----:B------:R-:W-:Y:S01]  /*0400*/  USHF.L.U32 UR6, UR6, 0x1, URZ ;  /* 0x0000000106067899 */ /* 0x000fe2000800063f */
[----:B------:R-:W-:Y:S01]  /*0410*/  ELECT P0, URZ, PT ;  /* 0x00000000003f782f */ /* 0x000fe20003800000 */
[----:B0-----:R-:W-:Y:S02]  /*0420*/  ULEA UR8, UR5, UR4, 0x18 ;  /* 0x0000000405087291 */ /* 0x001fe4000f8ec03f */
[----:B------:R-:W-:-:S04]  /*0430*/  UIADD3 UR4, -UR9, 0x100000, URZ ;  /* 0x0010000009047890 */ /* 0x000fc8000fffe13f */
[----:B------:R-:W-:Y:S02]  /*0440*/  USHF.L.U32 UR5, UR4, 0xb, URZ ;  /* 0x0000000b04057899 */ /* 0x000fe4000800063f */
[----:B------:R-:W-:Y:S01]  /*0450*/  USHF.L.U32 UR4, UR4, 0x1, URZ ;  /* 0x0000000104047899 */ /* 0x000fe2000800063f */
[----:B------:R-:W0:Y:S03]  /*0460*/  FENCE.VIEW.ASYNC.S ;  /* 0x00000000000073c6 */ /* 0x000e260000000000 */
[----:B0-----:R0:W0:Y:S08]  /*0470*/  SYNCS.EXCH.64 URZ, [UR8+0x28c50], UR6 ;  /* 0x028c5006083f75b2 */ /* 0x0010300008000100 */
[----:B------:R0:W0:Y:S01]  /*0480*/  SYNCS.EXCH.64 URZ, [UR8+0x28c60], UR4 ;  /* 0x028c6004083f75b2 */ /* 0x0000220008000100 */
[----:B------:R0:W0:Y:S01]  /*0490*/  SYNCS.EXCH.64 URZ, [UR8+0x28c58], UR6 ;  /* 0x028c5806083f75b2 */ /* 0x0000220008000100 */
[----:B------:R0:W0:Y:S01]  /*04a0*/  SYNCS.EXCH.64 URZ, [UR8+0x28c68], UR4 ;  /* 0x028c6804083f75b2 */ /* 0x0000220008000100 */
[----:B------:R-:W-:Y:S01]  /*04b0*/  NOP ;  /* 0x0000000000007918 */ /* 0x000fe20000000000 */
.L_x_3:
[----:B------:R-:W5:Y:S01]  /*04c0*/  SHFL.IDX PT, R2, R0, RZ, 0x1f ;  /* 0x00001fff00027589 */ /* 0x000f6200000e0000 */
[----:B------:R-:W-:Y:S01]  /*04d0*/  NOP ;  /* 0x0000000000007918 */ /* 0x000fe20000000000 */
[----:B-----5:R-:W-:-:S13]  /*04e0*/  ISETP.NE.AND P0, PT, R2, RZ, PT ;  /* 0x000000ff0200720c */ /* 0x020fda0003f05270 */
[----:B------:R-:W-:Y:S05]  /*04f0*/  @P0 BRA `(.L_x_4) ;  /* 0x0000000000380947 */ /* 0x000fea0003800000 */
[----:B0-----:R-:W0:Y:S01]  /*0500*/  S2UR UR5, SR_CgaCtaId ;  /* 0x00000000000579c3 */ /* 0x001e220000008800 */
        /* <DEDUP_REMOVED lines=8> */
[----:B0-----:R0:W0:Y:S01]  /*0590*/  SYNCS.EXCH.64 URZ, [UR6+0x28c70], UR4 ;  /* 0x028c7004063f75b2 */ /* 0x0010220008000100 */
[----:B------:R0:W0:Y:S01]  /*05a0*/  SYNCS.EXCH.64 URZ, [UR6+0x28c80], UR4 ;  /* 0x028c8004063f75b2 */ /* 0x0000220008000100 */
[----:B------:R0:W0:Y:S01]  /*05b0*/  SYNCS.EXCH.64 URZ, [UR6+0x28c78], UR4 ;  /* 0x028c7804063f75b2 */ /* 0x0000220008000100 */
[----:B------:R0:W0:Y:S01]  /*05c0*/  SYNCS.EXCH.64 URZ, [UR6+0x28c88], UR4 ;  /* 0x028c8804063f75b2 */ /* 0x0000220008000100 */
[----:B------:R-:W-:Y:S01]  /*05d0*/  NOP ;  /* 0x0000000000007918 */ /* 0x000fe20000000000 */
.L_x_4:
        /* <DEDUP_REMOVED lines=8> */
[----:B------:R-:W-:Y:S01]  /*0660*/  ELECT P0, URZ, PT ;  /* 0x00000000003f782f */ /* 0x000fe20003800000 */
[----:B0-----:R-:W-:Y:S02]  /*0670*/  ULEA UR8, UR5, UR4, 0x18 ;  /* 0x0000000405087291 */ /* 0x001fe4000f8ec03f */
[----:B------:R-:W-:-:S04]  /*0680*/  UIADD3 UR4, -UR6, 0x100000, URZ ;  /* 0x0010000006047890 */ /* 0x000fc8000fffe13f */
[----:B------:R-:W-:Y:S02]  /*0690*/  USHF.L.U32 UR5, UR4, 0xb, URZ ;  /* 0x0000000b04057899 */ /* 0x000fe4000800063f */
[----:B------:R-:W-:Y:S02]  /*06a0*/  USHF.L.U32 UR4, UR4, 0x1, URZ ;  /* 0x0000000104047899 */ /* 0x000fe4000800063f */
        /* <DEDUP_REMOVED lines=9> */
.L_x_5:
        /* <DEDUP_REMOVED lines=22> */
.L_x_6:
[----:B------:R-:W-:Y:S01]  /*08a0*/  IMAD.MOV.U32 R2, RZ, RZ, 0x1 ;  /* 0x00000001ff027424 */ /* 0x000fe200078e00ff */
[----:B-1----:R-:W-:Y:S01]  /*08b0*/  ISETP.NE.AND P0, PT, R3, RZ, PT ;  /* 0x000000ff0300720c */ /* 0x002fe20003f05270 */
[----:B------:R-:W-:Y:S01]  /*08c0*/  NOP ;  /* 0x0000000000007918 */ /* 0x000fe20000000000 */
[----:B------:R-:W-:Y:S01]  /*08d0*/  ULDC.64 UR42, c[0x0][0x208] ;  /* 0x00008200002a7ab9 */ /* 0x000fe20000000a00 */
[----:B------:R-:W-:Y:S01]  /*08e0*/  BSSY B6, `(.L_x_7) ;  /* 0x0000d99000067945 */ /* 0x000fe20003800000 */
[----:B------:R-:W-:-:S05]  /*08f0*/  SEL R2, R2, 0x2, !P0 ;  /* 0x0000000202027807 */ /* 0x000fca0004000000 */
[----:B------:R1:W-:Y:S01]  /*0900*/  STL [R1+0x14], R2 ;  /* 0x0000140201007387 */ /* 0x0003e20000100800 */
[----:B0-234-:R-:W-:Y:S06]  /*0910*/  BAR.SYNC.DEFER_BLOCKING 0x0 ;  /* 0x0000000000007b1d */ /* 0x01dfec0000010000 */
[----:B------:R-:W-:Y:S05]  /*0920*/  @!P0 BRA `(.L_x_8) ;  /* 0x0000009000d48947 */ /* 0x000fea0003800000 */
.L_x_9:
[----:B------:R-:W-:-:S08]  /*0930*/  NOP ;  /* 0x0000000000007918 */ /* 0x000fd00000000000 */
[----:B------:R-:W0:Y:S02]  /*0940*/  USETMAXREG.TRY_ALLOC.CTAPOOL UP0, 0xf0 ;  /* 0x000000f0000079c8 */ /* 0x000e240008000600 */
[----:B0-----:R-:W-:-:S13]  /*0950*/  PLOP3.LUT P0, PT, PT, PT, UP0, 0x80, 0x0 ;  /* 0x000000000000781c */ /* 0x001fda0003f0f008 */
[----:B------:R-:W-:Y:S05]  /*0960*/  @!P0 BRA `(.L_x_9) ;  /* 0xfffffffc00f08947 */ /* 0x000fea000383ffff */
[----:B------:R-:W0:Y:S01]  /*0970*/  S2R R6, SR_TID.X ;  /* 0x0000000000067919 */ /* 0x000e220000002100 */
[----:B------:R-:W2:Y:S08]  /*0980*/  LDC R4, c[0x0][0xc50] ;  /* 0x00031400ff047b82 */ /* 0x000eb00000000800 */
[----:B------:R-:W1:Y:S08]  /*0990*/  S2UR UR4, SR_CTAID.Y ;  /* 0x00000000000479c3 */ /* 0x000e700000002600 */
[----:B------:R-:W3:Y:S01]  /*09a0*/  S2UR UR5, SR_CTAID.Z ;  /* 0x00000000000579c3 */ /* 0x000ee20000002700 */
[----:B--2---:R-:W-:-:S02]  /*09b0*/  ISETP.NE.AND P1, PT, R4, 0x1, PT ;  /* 0x000000010400780c */ /* 0x004fc40003f25270 */
[----:B0-----:R-:W-:Y:S01]  /*09c0*/  LOP3.LUT R0, R6, 0xffffff80, RZ, 0xc0, !PT ;  /* 0xffffff8006007812 */ /* 0x001fe200078ec0ff */
[----:B-1----:R-:W-:-:S03]  /*09d0*/  IMAD.U32 R2, RZ, RZ, UR4 ;  /* 0x00000004ff027e24 */ /* 0x002fc6000f8e00ff */
[----:B------:R-:W-:-:S07]  /*09e0*/  ISETP.NE.AND P0, PT, R0, 0x80, PT ;  /* 0x000000800000780c */ /* 0x000fce0003f05270 */
[----:B------:R-:W0:Y:S08]  /*09f0*/  @P1 LDC R0, c[0x0][0xc54] ;  /* 0x00031500ff001b82 */ /* 0x000e300000000800 */
[----:B------:R-:W1:Y:S08]  /*0a00*/  @P1 LDC R5, c[0x0][0xc58] ;  /* 0x00031600ff051b82 */ /* 0x000e700000000800 */
[----:B------:R-:W-:Y:S06]  /*0a10*/  @!P0 BAR.ARV 0x8, 0x100 ;  /* 0x0204000000008b1d */ /* 0x000fec0000002000 */
[----:B------:R-:W-:Y:S01]  /*0a20*/  ISETP.GE.U32.AND P0, PT, R6, 0x100, PT ;  /* 0x000001000600780c */ /* 0x000fe20003f06070 */
[----:B0-----:R-:W-:-:S12]  /*0a30*/  @P1 IMAD.HI.U32 R0, R0, UR4, RZ ;  /* 0x0000000400001c27 */ /* 0x001fd8000f8e00ff */
[----:B------:R-:W-:Y:S06]  /*0a40*/  @P0 BAR.ARV 0xf, 0x100 ;  /* 0x03c4000000000b1d */ /* 0x000fec0000002000 */
[----:B---3--:R-:W-:Y:S02]  /*0a50*/  ISETP.LE.AND P0, PT, RZ, UR5, PT ;  /* 0x00000005ff007c0c */ /* 0x008fe4000bf03270 */
[----:B-1----:R-:W-:-:S05]  /*0a60*/  @P1 SHF.R.U32.HI R2, RZ, R5, R0 ;  /* 0x00000005ff021219 */ /* 0x002fca0000011600 */
[----:B------:R-:W-:-:S04]  /*0a70*/  IMAD.MOV R5, RZ, RZ, -R2 ;  /* 0x000000ffff057224 */ /* 0x000fc800078e0a02 */
[----:B------:R-:W-:Y:S02]  /*0a80*/  IMAD R4, R4, R5, UR4 ;  /* 0x0000000404047e24 */ /* 0x000fe4000f8e0205 */
[----:B------:R-:W-:Y:S05]  /*0a90*/  @!P0 BRA `(.L_x_10) ;  /* 0x000000d400f48947 */ /* 0x000fea0003800000 */
[----:B------:R-:W0:Y:S01]  /*0aa0*/  LDC.64 R8, c[0x0][0x418] ;  /* 0x00010600ff087b82 */ /* 0x000e220000000a00 */
[----:B------:R-:W-:Y:S02]  /*0ab0*/  SHF.R.U32.HI R7, RZ, 0x10, R4 ;  /* 0x00000010ff077819 */ /* 0x000fe40000011604 */
[----:B------:R-:W-:Y:S02]  /*0ac0*/  IADD3 R18, R6, -0x80, RZ ;  /* 0xffffff8006127810 */ /* 0x000fe40007ffe0ff */
[----:B------:R-:W-:Y:S02]  /*0ad0*/  ISETP.NE.AND P1, PT, R7, RZ, PT ;  /* 0x000000ff0700720c */ /* 0x000fe40003f25270 */
[----:B------:R-:W-:Y:S01]  /*0ae0*/  LOP3.LUT R16, R4, 0xffff, RZ, 0xc0, !PT ;  /* 0x0000ffff04107812 */ /* 0x000fe200078ec0ff */
[----:B------:R-:W1:Y:S08]  /*0af0*/  LDC R22, c[0x0][0x424] ;  /* 0x00010900ff167b82 */ /* 0x000e700000000800 */
[----:B------:R-:W2:Y:S01]  /*0b00*/  LDC R5, c[0x0][0x2f0] ;  /* 0x0000bc00ff057b82 */ /* 0x000ea20000000800 */
[----:B0-----:R-:W-:-:S07]  /*0b10*/  ISETP.NE.U32.AND P0, PT, R8, RZ, PT ;  /* 0x000000ff0800720c */ /* 0x001fce0003f05070 */
[----:B------:R-:W0:Y:S01]  /*0b20*/  @!P1 LDC R7, c[0x0][0x9f0] ;  /* 0x00027c00ff079b82 */ /* 0x000e220000000800 */
[----:B------:R-:W-:-:S04]  /*0b30*/  ISETP.NE.AND.EX P0, PT, R9, RZ, PT, P0 ;  /* 0x000000ff0900720c */ /* 0x000fc80003f05300 */
[----:B-1----:R-:W-:Y:S02]  /*0b40*/  SEL R22, R22, 0x1, P0 ;  /* 0x0000000116167807 */ /* 0x002fe40000000000 */
[----:B------:R-:W-:-:S03]  /*0b50*/  ISETP.NE.AND P0, PT, R3, 0x1, PT ;  /* 0x000000010300780c */ /* 0x000fc60003f05270 */
[----:B--2---:R-:W-:-:S04]  /*0b60*/  IMAD R22, R22, R5, RZ ;  /* 0x0000000516167224 */ /* 0x004fc800078e02ff */
[----:B------:R-:W-:-:S05]  /*0b70*/  VIADD R0, R22, 0x3f ;  /* 0x0000003f16007836 */ /* 0x000fca0000000000 */
[----:B------:R-:W-:-:S04]  /*0b80*/  SHF.R.S32.HI R5, RZ, 0x1f, R0 ;  /* 0x0000001fff057819 */ /* 0x000fc80000011400 */
[----:B------:R-:W-:-:S04]  /*0b90*/  LEA.HI R5, R5, R0, RZ, 0x6 ;  /* 0x0000000005057211 */ /* 0x000fc800078f30ff */
[----:B------:R-:W-:Y:S01]  /*0ba0*/  SHF.R.S32.HI R0, RZ, 0x6, R5 ;  /* 0x00000006ff007819 */ /* 0x000fe20000011405 */
[----:B------:R-:W-:Y:S06]  /*0bb0*/  @!P0 BRA `(.L_x_11) ;  /* 0x0000001c00d88947 */ /* 0x000fec0003800000 */
[----:B------:R-:W-:Y:S01]  /*0bc0*/  ISETP.GE.AND P0, PT, R22, 0x1, PT ;  /* 0x000000011600780c */ /* 0x000fe20003f06270 */
[----:B------:R-:W-:-:S12]  /*0bd0*/  IMAD.MOV.U32 R4, RZ, RZ, RZ ;  /* 0x000000ffff047224 */ /* 0x000fd800078e00ff */
[----:B------:R-:W-:Y:S05]  /*0be0*/  @!P0 BRA `(.L_x_12) ;  /* 0x0000000000688947 */ /* 0x000fea0003800000 */
[-C--:B0-----:R-:W-:Y:S02]  /*0bf0*/  IABS R8, R7.reuse ;  /* 0x0000000700087213 */ /* 0x081fe40000000000 */
[----:B------:R-:W-:Y:S02]  /*0c00*/  IADD3 R6, R0, -0x1, R7 ;  /* 0xffffffff00067810 */ /* 0x000fe40007ffe007 */
[----:B------:R-:W0:Y:S01]  /*0c10*/  I2F.RP R3, R8 ;  /* 0x0000000800037306 */ /* 0x000e220000209400 */
[-C--:B------:R-:W-:Y:S02]  /*0c20*/  IABS R11, R7.reuse ;  /* 0x00000007000b7213 */ /* 0x080fe40000000000 */
[----:B------:R-:W-:Y:S02]  /*0c30*/  IABS R10, R6 ;  /* 0x00000006000a7213 */ /* 0x000fe40000000000 */
[----:B------:R-:W-:-:S04]  /*0c40*/  LOP3.LUT R6, R6, R7, RZ, 0x3c, !PT ;  /* 0x0000000706067212 */ /* 0x000fc800078e3cff */
[----:B------:R-:W-:Y:S01]  /*0c50*/  ISETP.GE.AND P2, PT, R6, RZ, PT ;  /* 0x000000ff0600720c */ /* 0x000fe20003f46270 */
[----:B0-----:R-:W0:Y:S02]  /*0c60*/  MUFU.RCP R3, R3 ;  /* 0x0000000300037308 */ /* 0x001e240000001000 */
[----:B0-----:R-:W-:Y:S02]  /*0c70*/  VIADD R4, R3, 0xffffffe ;  /* 0x0ffffffe03047836 */ /* 0x001fe40000000000 */
[----:B------:R-:W-:-:S04]  /*0c80*/  IMAD.MOV R3, RZ, RZ, -R11 ;  /* 0x000000ffff037224 */ /* 0x000fc800078e0a0b */
[----:B------:R0:W1:Y:S02]  /*0c90*/  F2I.FTZ.U32.TRUNC.NTZ R5, R4 ;  /* 0x0000000400057305 */ /* 0x000064000021f000 */
[----:B0-----:R-:W-:Y:S02]  /*0ca0*/  IMAD.MOV.U32 R4, RZ, RZ, RZ ;  /* 0x000000ffff047224 */ /* 0x001fe400078e00ff */
[----:B-1----:R-:W-:-:S04]  /*0cb0*/  IMAD.MOV R9, RZ, RZ, -R5 ;  /* 0x000000ffff097224 */ /* 0x002fc800078e0a05 */
[----:B------:R-:W-:-:S04]  /*0cc0*/  IMAD R9, R9, R8, RZ ;  /* 0x0000000809097224 */ /* 0x000fc800078e02ff */
[----:B------:R-:W-:-:S06]  /*0cd0*/  IMAD.HI.U32 R5, R5, R9, R4 ;  /* 0x0000000905057227 */ /* 0x000fcc00078e0004 */
[----:B------:R-:W-:-:S04]  /*0ce0*/  IMAD.HI.U32 R5, R5, R10, RZ ;  /* 0x0000000a05057227 */ /* 0x000fc800078e00ff */
[----:B------:R-:W-:-:S05]  /*0cf0*/  IMAD R3, R5, R3, R10 ;  /* 0x0000000305037224 */ /* 0x000fca00078e020a */
[----:B------:R-:W-:-:S13]  /*0d00*/  ISETP.GT.U32.AND P1, PT, R8, R3, PT ;  /* 0x000000030800720c */ /* 0x000fda0003f24070 */
[-C--:B------:R-:W-:Y:S01]  /*0d10*/  @!P1 IADD3 R3, R3, -R8.reuse, RZ ;  /* 0x8000000803039210 */ /* 0x080fe20007ffe0ff */
[----:B------:R-:W-:Y:S01]  /*0d20*/  @!P1 VIADD R5, R5, 0x1 ;  /* 0x0000000105059836 */ /* 0x000fe20000000000 */
[----:B------:R-:W-:Y:S02]  /*0d30*/  ISETP.NE.AND P1, PT, R7, RZ, PT ;  /* 0x000000ff0700720c */ /* 0x000fe40003f25270 */
[----:B------:R-:W-:-:S13]  /*0d40*/  ISETP.GE.U32.AND P0, PT, R3, R8, PT ;  /* 0x000000080300720c */ /* 0x000fda0003f06070 */
[----:B------:R-:W-:-:S04]  /*0d50*/  @P0 VIADD R5, R5, 0x1 ;  /* 0x0000000105050836 */ /* 0x000fc80000000000 */
[----:B------:R-:W-:-:S04]  /*0d60*/  IMAD.MOV.U32 R4, RZ, RZ, R5 ;  /* 0x000000ffff047224 */ /* 0x000fc800078e0005 */
[----:B------:R-:W-:Y:S01]  /*0d70*/  @!P2 IMAD.MOV R4, RZ, RZ, -R4 ;  /* 0x000000ffff04a224 */ /* 0x000fe200078e0a04 */
[----:B------:R-:W-:-:S07]  /*0d80*/  @!P1 LOP3.LUT R4, RZ, R7, RZ, 0x33, !PT ;  /* 0x00000007ff049212 */ /* 0x000fce00078e33ff */
.L_x_12:
[-C--:B------:R-:W-:Y:S01]  /*0d90*/  IMAD R3, R16, R4.reuse, RZ ;  /* 0x0000000410037224 */ /* 0x080fe200078e02ff */
[----:B------:R-:W-:Y:S02]  /*0da0*/  PLOP3.LUT P0, PT, PT, PT, PT, 0x80, 0x0 ;  /* 0x000000000000781c */ /* 0x000fe40003f0f070 */
[----:B0-----:R-:W-:Y:S02]  /*0db0*/  CS2R R6, SRZ ;  /* 0x0000000000067805 */ /* 0x001fe4000001ff00 */
[----:B------:R-:W-:Y:S02]  /*0dc0*/  CS2R R150, SRZ ;  /* 0x0000000000967805 */ /* 0x000fe4000001ff00 */
[----:B------:R-:W-:Y:S02]  /*0dd0*/  CS2R R148, SRZ ;  /* 0x0000000000947805 */ /* 0x000fe4000001ff00 */
[----:B------:R-:W-:Y:S02]  /*0de0*/  VIADDMNMX R0, R3, R4, R0, PT ;  /* 0x0000000403007246 */ /* 0x000fe40003800100 */
[----:B------:R-:W-:-:S02]  /*0df0*/  CS2R R146, SRZ ;  /* 0x0000000000927805 */ /* 0x000fc4000001ff00 */
[----:B------:R-:W-:Y:S02]  /*0e00*/  CS2R R144, SRZ ;  /* 0x0000000000907805 */ /* 0x000fe4000001ff00 */
[----:B------:R-:W-:Y:S02]  /*0e10*/  CS2R R142, SRZ ;  /* 0x00000000008e7805 */ /* 0x000fe4000001ff00 */
[----:B------:R-:W-:Y:S02]  /*0e20*/  ISETP.GT.AND P1, PT, R0, R3, PT ;  /* 0x000000030000720c */ /* 0x000fe40003f24270 */
[----:B------:R-:W-:Y:S02]  /*0e30*/  CS2R R140, SRZ ;  /* 0x00000000008c7805 */ /* 0x000fe4000001ff00 */
[----:B------:R-:W-:Y:S02]  /*0e40*/  CS2R R138, SRZ ;  /* 0x00000000008a7805 */ /* 0x000fe4000001ff00 */
[----:B------:R-:W-:-:S02]  /*0e50*/  CS2R R136, SRZ ;  /* 0x0000000000887805 */ /* 0x000fc4000001ff00 */
[----:B------:R-:W-:Y:S02]  /*0e60*/  CS2R R134, SRZ ;  /* 0x0000000000867805 */ /* 0x000fe4000001ff00 */
[----:B------:R-:W-:Y:S02]  /*0e70*/  CS2R R132, SRZ ;  /* 0x0000000000847805 */ /* 0x000fe4000001ff00 */
[----:B------:R-:W-:Y:S02]  /*0e80*/  CS2R R130, SRZ ;  /* 0x0000000000827805 */ /* 0x000fe4000001ff00 */
        /* <DEDUP_REMOVED lines=52> */
[----:B------:R-:W-:Y:S01]  /*11d0*/  CS2R R24, SRZ ;  /* 0x0000000000187805 */ /* 0x000fe2000001ff00 */
[----:B------:R-:W-:Y:S06]  /*11e0*/  @!P1 BRA `(.L_x_13) ;  /* 0x0000006000d89947 */ /* 0x000fec0003800000 */
[----:B------:R-:W2:Y:S01]  /*11f0*/  LDL.LU R8, [R1+0x14] ;  /* 0x0000140001087983 */ /* 0x000ea20000300800 */
[----:B------:R-:W-:Y:S01]  /*1200*/  SHF.R.S32.HI R5, RZ, 0x1f, R18 ;  /* 0x0000001fff057819 */ /* 0x000fe20000011412 */
[----:B------:R-:W0:Y:S01]  /*1210*/  S2UR UR8, SR_CgaCtaId ;  /* 0x00000000000879c3 */ /* 0x000e220000008800 */
[----:B------:R-:W-:Y:S02]  /*1220*/  UMOV UR7, 0x400 ;  /* 0x0000040000077882 */ /* 0x000fe40000000000 */
[----:B------:R-:W-:-:S04]  /*1230*/  LEA.HI R5, R5, R18, RZ, 0x7 ;  /* 0x0000001205057211 */ /* 0x000fc800078f38ff */
[----:B------:R-:W-:Y:S02]  /*1240*/  SHF.R.S32.HI R4, RZ, 0x7, R5 ;  /* 0x00000007ff047819 */ /* 0x000fe40000011405 */
[----:B------:R-:W-:-:S04]  /*1250*/  LOP3.LUT R5, R5, 0xffffff80, RZ, 0xc0, !PT ;  /* 0xffffff8005057812 */ /* 0x000fc800078ec0ff */
[----:B------:R-:W1:Y:S01]  /*1260*/  SHFL.IDX PT, R4, R4, RZ, 0x1f ;  /* 0x00001fff04047589 */ /* 0x000e6200000e0000 */
[----:B------:R-:W-:-:S05]  /*1270*/  IMAD.IADD R5, R18, 0x1, -R5 ;  /* 0x0000000112057824 */ /* 0x000fca00078e0a05 */
[----:B------:R-:W-:Y:S02]  /*1280*/  SHF.R.S32.HI R6, RZ, 0x1f, R5 ;  /* 0x0000001fff067819 */ /* 0x000fe40000011405 */
[----:B-1----:R-:W-:Y:S02]  /*1290*/  R2UR UR4, R4 ;  /* 0x00000000040472ca */ /* 0x002fe400000e0000 */
[CC--:B------:R-:W-:Y:S02]  /*12a0*/  LEA.HI R4, R6.reuse, R5.reuse, RZ, 0x2 ;  /* 0x0000000506047211 */ /* 0x0c0fe400078f10ff */
[----:B------:R-:W-:Y:S02]  /*12b0*/  LEA.HI R5, R6, R5, RZ, 0x5 ;  /* 0x0000000506057211 */ /* 0x000fe400078f28ff */
[--C-:B------:R-:W-:Y:S02]  /*12c0*/  SHF.R.S32.HI R7, RZ, 0x2, R4.reuse ;  /* 0x00000002ff077819 */ /* 0x100fe40000011404 */
[----:B------:R-:W-:-:S02]  /*12d0*/  SHF.R.S32.HI R4, RZ, 0x1f, R4 ;  /* 0x0000001fff047819 */ /* 0x000fc40000011404 */
[----:B------:R-:W-:Y:S02]  /*12e0*/  SHF.R.S32.HI R5, RZ, 0x5, R5 ;  /* 0x00000005ff057819 */ /* 0x000fe40000011405 */
[----:B------:R-:W-:Y:S01]  /*12f0*/  LEA.HI R4, R4, R7, RZ, 0x3 ;  /* 0x0000000704047211 */ /* 0x000fe200078f18ff */
[----:B------:R-:W-:-:S03]  /*1300*/  ULEA.HI UR5, UR4, UR4, URZ, 0x1 ;  /* 0x0000000404057291 */ /* 0x000fc6000f8f083f */
[----:B------:R-:W-:Y:S01]  /*1310*/  LOP3.LUT R4, R4, 0xfffffff8, RZ, 0xc0, !PT ;  /* 0xfffffff804047812 */ /* 0x000fe200078ec0ff */
[----:B------:R-:W-:Y:S02]  /*1320*/  ULOP3.LUT UR6, UR5, 0x1fffe, URZ, 0xc0, !UPT ;  /* 0x0001fffe05067892 */ /* 0x000fe4000f8ec03f */
[----:B0-----:R-:W-:Y:S01]  /*1330*/  ULEA UR5, UR8, UR7, 0x18 ;  /* 0x0000000708057291 */ /* 0x001fe2000f8ec03f */
[----:B------:R-:W-:Y:S01]  /*1340*/  IADD3 R4, R7, -R4, RZ ;  /* 0x8000000407047210 */ /* 0x000fe20007ffe0ff */
[----:B------:R-:W-:-:S04]  /*1350*/  UIADD3 UR6, UR4, -UR6, URZ ;  /* 0x8000000604067290 */ /* 0x000fc8000fffe03f */
[----:B------:R-:W-:Y:S01]  /*1360*/  ULEA UR6, UR6, UR5, 0xf ;  /* 0x0000000506067291 */ /* 0x000fe2000f8e783f */
[----:B------:R-:W-:-:S03]  /*1370*/  IMAD R4, R5, 0x10, R4 ;  /* 0x0000001005047824 */ /* 0x000fc600078e0204 */
[----:B------:R-:W-:-:S04]  /*1380*/  UIADD3 UR6, UR6, 0x400, URZ ;  /* 0x0000040006067890 */ /* 0x000fc8000fffe03f */
[----:B------:R-:W-:-:S04]  /*1390*/  USHF.R.U32.HI UR6, URZ, 0x4, UR6 ;  /* 0x000000043f067899 */ /* 0x000fc80008011606 */
[----:B------:R-:W-:-:S04]  /*13a0*/  ULOP3.LUT UR6, UR6, 0x3fff, URZ, 0xc0, !UPT ;  /* 0x00003fff06067892 */ /* 0x000fc8000f8ec03f */
[----:B------:R-:W-:Y:S01]  /*13b0*/  ULOP3.LUT UR6, UR6, 0x2000000, URZ, 0xfc, !UPT ;  /* 0x0200000006067892 */ /* 0x000fe2000f8efc3f */
[----:B--2---:R-:W-:-:S04]  /*13c0*/  LOP3.LUT R8, R8, 0x1, RZ, 0xfc, !PT ;  /* 0x0000000108087812 */ /* 0x004fc800078efcff */
[----:B------:R-:W-:-:S13]  /*13d0*/  ISETP.NE.AND P0, PT, R8, 0x3, PT ;  /* 0x000000030800780c */ /* 0x000fda0003f05270 */
[----:B------:R-:W-:Y:S05]  /*13e0*/  @!P0 BRA `(.L_x_14) ;  /* 0x0000000000048947 */ /* 0x000fea0003800000 */
[----:B------:R-:W-:Y:S01]  /*13f0*/  BPT.TRAP 0x1 ;  /* 0x000000040000795c */ /* 0x000fe20000300000 */
.L_x_14:
[----:B------:R-:W-:-:S04]  /*1400*/  SHF.L.U32 R5, RZ, 0x1f, RZ ;  /* 0x0000001fff057819 */ /* 0x000fc800000006ff */
[----:B------:R-:W0:Y:S02]  /*1410*/  SYNCS.PHASECHK.TRANS64.TRYWAIT P1, [UR5+0x28c50], R5 ;  /* 0x028c5005ff0075a7 */ /* 0x000e240008020145 */
[----:B0-----:R-:W-:Y:S05]  /*1420*/  @!P1 BRA `(.L_x_15) ;  /* 0x000000cc00989947 */ /* 0x001fea0003800000 */
.L_x_147:
[----:B------:R-:W-:Y:S01]  /*1430*/  BAR.SYNC.DEFER_BLOCKING 0xe, 0x100 ;  /* 0x0384000000007b1d */ /* 0x000fe20000010000 */
[----:B------:R-:W-:Y:S01]  /*1440*/  UIADD3 UR4, UR5, 0x26800, URZ ;  /* 0x0002680005047890 */ /* 0x000fe2000fffe03f */
[----:B------:R-:W-:Y:S01]  /*1450*/  VIADD R0, R0, 0xfffffffe ;  /* 0xfffffffe00007836 */ /* 0x000fe20000000000 */
[----:B------:R-:W-:Y:S01]  /*1460*/  UIADD3 UR14, UR6, 0x80, URZ ;  /* 0x00000080060e7890 */ /* 0x000fe2000fffe03f */
[----:B0-----:R-:W-:Y:S01]  /*1470*/  IMAD.U32 R5, RZ, RZ, UR5 ;  /* 0x00000005ff057e24 */ /* 0x001fe2000f8e00ff */
[----:B------:R-:W-:Y:S01]  /*1480*/  USHF.R.U32.HI UR4, URZ, 0x4, UR4 ;  /* 0x000000043f047899 */ /* 0x000fe20008011604 */
[----:B------:R-:W-:Y:S01]  /*1490*/  UMOV UR9, 0x40000040 ;  /* 0x4000004000097882 */ /* 0x000fe20000000000 */
[----:B------:R-:W-:Y:S02]  /*14a0*/  UMOV UR10, UR6 ;  /* 0x00000006000a7c82 */ /* 0x000fe40008000000 */
[----:B------:R-:W-:Y:S01]  /*14b0*/  ULOP3.LUT UR4, UR4, 0x3fff, URZ, 0xc0, !UPT ;  /* 0x00003fff04047892 */ /* 0x000fe2000f8ec03f */
[----:B------:R-:W0:Y:S01]  /*14c0*/  S2R R6, SR_TID.X ;  /* 0x0000000000067919 */ /* 0x000e220000002100 */
[----:B------:R-:W-:Y:S01]  /*14d0*/  UMOV UR11, 0x40000040 ;  /* 0x40000040000b7882 */ /* 0x000fe20000000000 */
[----:B------:R-:W-:Y:S01]  /*14e0*/  UMOV UR13, 0x40000040 ;  /* 0x40000040000d7882 */ /* 0x000fe20000000000 */
[----:B------:R-:W-:Y:S01]  /*14f0*/  ULOP3.LUT UR4, UR4, 0x10000, URZ, 0xfc, !UPT ;  /* 0x0001000004047892 */ /* 0x000fe2000f8efc3f */
[----:B------:R-:W-:Y:S01]  /*1500*/  ISETP.GE.AND P1, PT, R0, R3, PT ;  /* 0x000000030000720c */ /* 0x000fe20003f26270 */
[----:B------:R-:W-:Y:S01]  /*1510*/  UMOV UR15, 0x40000040 ;  /* 0x40000040000f7882 */ /* 0x000fe20000000000 */
[----:B------:R-:W-:-:S02]  /*1520*/  UIADD3 UR18, UR6, 0x100, URZ ;  /* 0x0000010006127890 */ /* 0x000fc4000fffe03f */
[----:B------:R-:W-:Y:S02]  /*1530*/  UIADD3 UR12, UR4, 0x2, URZ ;  /* 0x00000002040c7890 */ /* 0x000fe4000fffe03f */
[----:B------:R-:W-:Y:S01]  /*1540*/  UMOV UR8, UR4 ;  /* 0x0000000400087c82 */ /* 0x000fe20008000000 */
[----:B------:R-:W-:Y:S01]  /*1550*/  UIADD3 UR16, UR4, 0x4, URZ ;  /* 0x0000000404107890 */ /* 0x000fe2000fffe03f */
[----:B------:R-:W-:Y:S01]  /*1560*/  UMOV UR17, 0x40000040 ;  /* 0x4000004000117882 */ /* 0x000fe20000000000 */
[----:B------:R-:W-:Y:S01]  /*1570*/  WARPGROUP.ARRIVE ;  /* 0x00000000000079c5 */ /* 0x000fe20000000000 */
[----:B------:R-:W-:Y:S01]  /*1580*/  UMOV UR19, 0x40000040 ;  /* 0x4000004000137882 */ /* 0x000fe20000000000 */
[----:B------:R-:W-:Y:S02]  /*1590*/  UIADD3 UR20, UR4, 0x6, URZ ;  /* 0x0000000604147890 */ /* 0x000fe4000fffe03f */
[----:B------:R-:W-:Y:S02]  /*15a0*/  UIADD3 UR22, UR6, 0x180, URZ ;  /* 0x0000018006167890 */ /* 0x000fe4000fffe03f */
[----:B------:R-:W-:Y:S01]  /*15b0*/  HGMMA.64x256x16.F32 R24, gdesc[UR8].tnspB, RZ, !UPT, gsb0 ;  /* 0x43e00000081879f0 */ /* 0x000fe2000c0008ff */
[----:B------:R-:W-:Y:S01]  /*15c0*/  UMOV UR21, 0x40000040 ;  /* 0x4000004000157882 */ /* 0x000fe20000000000 */
[----:B------:R-:W-:Y:S01]  /*15d0*/  UMOV UR23, 0x40000040 ;  /* 0x4000004000177882 */ /* 0x000fe20000000000 */
[----:B------:R-:W-:Y:S01]  /*15e0*/  UMOV UR4, URZ ;  /* 0x0000003f00047c82 */ /* 0x000fe20008000000 */
[----:B0-----:R-:W-:-:S04]  /*15f0*/  LOP3.LUT R6, R6, 0x7f, RZ, 0xc0, !PT ;  /* 0x0000007f06067812 */ /* 0x001fc800078ec0ff */
[----:B------:R-:W-:-:S13]  /*1600*/  ISETP.NE.AND P2, PT, R6, RZ, PT ;  /* 0x000000ff0600720c */ /* 0x000fda0003f45270 */
[----:B------:R-:W-:-:S05]  /*1610*/  @!P2 VIADD R5, R5, 0x28c60 ;  /* 0x00028c600505a836 */ /* 0x000fca0000000000 */
[----:B------:R-:W-:Y:S01]  /*1620*/  @!P2 PRMT R5, RZ, 0x654, R5 ;  /* 0x00000654ff05a816 */ /* 0x000fe20000000005 */
[----:B------:R-:W-:Y:S02]  /*1630*/  WARPGROUP.DEPBAR.LE gsb0, 0x0 ;  /* 0x00008000000079c5 */ /* 0x000fe40000010000 */
[----:B------:R-:W-:-:S06]  /*1640*/  WARPGROUP.ARRIVE ;  /* 0x00000000000079c5 */ /* 0x000fcc0000000000 */
[----:B------:R-:W-:Y:S03]  /*1650*/  HGMMA.64x256x16.F32 R24, gdesc[UR12].tnspB, R24, gsb0 ;  /* 0x43e000000c1879f0 */ /* 0x000fe60008000818 */
[----:B------:R-:W-:Y:S02]  /*1660*/  WARPGROUP.DEPBAR.LE gsb0, 0x0 ;  /* 0x00008000000079c5 */ /* 0x000fe40000010000 */
[----:B------:R-:W-:-:S15]  /*1670*/  WARPGROUP.ARRIVE ;  /* 0x00000000000079c5 */ /* 0x000fde0000000000 */
[----:B------:R-:W-:-:S08]  /*1680*/  NOP ;  /* 0x0000000000007918 */ /* 0x000fd00000000000 */
[----:B------:R-:W-:Y:S03]  /*1690*/  HGMMA.64x256x16.F32 R24, gdesc[UR16].tnspB, R24, gsb0 ;  /* 0x43e00000101879f0 */ /* 0x000fe60008000818 */
[----:B------:R-:W-:Y:S02]  /*16a0*/  WARPGROUP.DEPBAR.LE gsb0, 0x0 ;  /* 0x00008000000079c5 */ /* 0x000fe40000010000 */
[----:B------:R-:W-:-:S15]  /*16b0*/  WARPGROUP.ARRIVE ;  /* 0x00000000000079c5 */ /* 0x000fde0000000000 */
[----:B------:R-:W-:-:S08]  /*16c0*/  NOP ;  /* 0x0000000000007918 */ /* 0x000fd00000000000 */
[----:B------:R-:W-:Y:S03]  /*16d0*/  HGMMA.64x256x16.F32 R24, gdesc[UR20].tnspB, R24, gsb0 ;  /* 0x43e00000141879f0 */ /* 0x000fe60008000818 */
[----:B------:R-:W-:Y:S02]  /*16e0*/  WARPGROUP.DEPBAR.LE gsb0, 0x0 ;  /* 0x00008000000079c5 */ /* 0x000fe40000010000 */
[----:B------:R-:W-:Y:S06]  /*16f0*/  BAR.ARV 0xf, 0x100 ;  /* 0x03c4000000007b1d */ /* 0x000fec0000002000 */
[----:B------:R0:W-:Y:S01]  /*1700*/  @!P2 SYNCS.ARRIVE.TRANS64.RED.A1T0 RZ, [R5+URZ], RZ ;  /* 0x000000ff05ffa9a7 */ /* 0x0001e2000810043f */
[----:B------:R-:W-:Y:S05]  /*1710*/  @!P1 BRA `(.L_x_16) ;  /* 0x0000000800dc9947 */ /* 0x000fea0003800000 */
[----:B------:R-:W-:Y:S01]  /*1720*/  IMAD.MOV.U32 R8, RZ, RZ, RZ ;  /* 0x000000ffff087224 */ /* 0x000fe200078e00ff */
[----:B------:R-:W-:-:S06]  /*1730*/  UMOV UR4, URZ ;  /* 0x0000003f00047c82 */ /* 0x000fcc0008000000 */
.L_x_21:
[----:B------:R-:W-:Y:S01]  /*1740*/  BAR.SYNC.DEFER_BLOCKING 0xe, 0x100 ;  /* 0x0384000000007b1d */ /* 0x000fe20000010000 */
[----:B01----:R-:W-:Y:S01]  /*1750*/  MOV R5, UR4 ;  /* 0x0000000400057c02 */ /* 0x003fe20008000f00 */
[----:B------:R-:W-:Y:S01]  /*1760*/  UIADD3 UR4, UR4, 0x1, URZ ;  /* 0x0000000104047890 */ /* 0x000fe2000fffe03f */
[C---:B------:R-:W-:Y:S01]  /*1770*/  ISETP.GT.AND P3, PT, R0.reuse, R3, PT ;  /* 0x000000030000720c */ /* 0x040fe20003f64270 */
[----:B------:R-:W-:Y:S02]  /*1780*/  VIADD R0, R0, 0xffffffff ;  /* 0xffffffff00007836 */ /* 0x000fe40000000000 */
[----:B------:R-:W-:Y:S01]  /*1790*/  IMAD R5, R5, 0x40, R4 ;  /* 0x0000004005057824 */ /* 0x000fe200078e0204 */
[----:B------:R-:W-:-:S04]  /*17a0*/  UISETP.NE.AND UP0, UPT, UR4, 0x2, UPT ;  /* 0x000000020400788c */ /* 0x000fc8000bf05270 */
[----:B------:R-:W-:Y:S01]  /*17b0*/  LEA R5, R5, UR5, 0x2 ;  /* 0x0000000505057c11 */ /* 0x000fe2000f8e10ff */
[----:B------:R-:W-:Y:S02]  /*17c0*/  USEL UR7, URZ, 0x1, UP0 ;  /* 0x000000013f077887 */ /* 0x000fe40008000000 */
[----:B------:R-:W-:-:S04]  /*17d0*/  USEL UR4, UR4, URZ, UP0 ;  /* 0x0000003f04047287 */ /* 0x000fc80008000000 */
[----:B------:R-:W-:Y:S01]  /*17e0*/  LOP3.LUT R8, R8, UR7, RZ, 0x3c, !PT ;  /* 0x0000000708087c12 */ /* 0x000fe2000f8e3cff */
[----:B------:R-:W0:Y:S04]  /*17f0*/  LDS R6, [R5+0x28800] ;  /* 0x0288000005067984 */ /* 0x000e280000000800 */
[----:B------:R-:W1:Y:S01]  /*1800*/  LDS R7, [R5+0x28820] ;  /* 0x0288200005077984 */ /* 0x000e620000000800 */
[-C--:B0-----:R-:W-:Y:S01]  /*1810*/  FMUL.FTZ R24, R24, R6.reuse ;  /* 0x0000000618187220 */ /* 0x081fe20000410000 */
[-C--:B------:R-:W-:Y:S01]  /*1820*/  FMUL.FTZ R25, R25, R6.reuse ;  /* 0x0000000619197220 */ /* 0x080fe20000410000 */
        /* <DEDUP_REMOVED lines=61> */
[----:B------:R-:W-:Y:S01]  /*1c00*/  FMUL.FTZ R149, R149, R6 ;  /* 0x0000000695957220 */ /* 0x000fe20000410000 */
[-C--:B-1----:R-:W-:Y:S01]  /*1c10*/  FMUL.FTZ R26, R26, R7.reuse ;  /* 0x000000071a1a7220 */ /* 0x082fe20000410000 */
        /* <DEDUP_REMOVED lines=63> */
[----:B------:R-:W-:Y:S06]  /*2010*/  @!P0 BRA `(.L_x_17) ;  /* 0x0000000000048947 */ /* 0x000fec0003800000 */
[----:B------:R-:W-:Y:S01]  /*2020*/  BPT.TRAP 0x1 ;  /* 0x000000040000795c */ /* 0x000fe20000300000 */
.L_x_17:
[----:B------:R-:W-:Y:S01]  /*2030*/  ULEA UR7, UR4, UR5, 0x3 ;  /* 0x0000000504077291 */ /* 0x000fe2000f8e183f */
[----:B------:R-:W-:-:S08]  /*2040*/  SHF.L.U32 R5, R8, 0x1f, RZ ;  /* 0x0000001f08057819 */ /* 0x000fd000000006ff */
[----:B------:R0:W1:Y:S01]  /*2050*/  SYNCS.PHASECHK.TRANS64.TRYWAIT P1, [UR7+0x28c50], R5 ;  /* 0x028c5005ff0075a7 */ /* 0x0000620008020147 */
[----:B------:R-:W-:Y:S05]  /*2060*/  @!P0 BRA `(.L_x_18) ;  /* 0x0000000000048947 */ /* 0x000fea0003800000 */
[----:B------:R-:W-:Y:S01]  /*2070*/  BPT.TRAP 0x1 ;  /* 0x000000040000795c */ /* 0x000fe20000300000 */
.L_x_18:
[----:B-1----:R-:W-:Y:S05]  /*2080*/  @P1 BRA `(.L_x_19) ;  /* 0x0000000000081947 */ /* 0x002fea0003800000 */
[----:B------:R-:W1:Y:S02]  /*2090*/  SYNCS.PHASECHK.TRANS64.TRYWAIT P1, [UR7+0x28c50], R5 ;  /* 0x028c5005ff0075a7 */ /* 0x000e640008020147 */
[----:B-1----:R-:W-:Y:S05]  /*20a0*/  @!P1 BRA `(.L_x_20) ;  /* 0x000000c000909947 */ /* 0x002fea0003800000 */
.L_x_19:
[----:B------:R-:W-:Y:S01]  /*20b0*/  ULEA UR10, UR4, UR6, 0xc ;  /* 0x00000006040a7291 */ /* 0x000fe2000f8e603f */
[----:B------:R-:W-:Y:S01]  /*20c0*/  WARPGROUP.ARRIVE ;  /* 0x00000000000079c5 */ /* 0x000fe20000000000 */
[----:B------:R-:W-:Y:S01]  /*20d0*/  UMOV UR11, 0x40000040 ;  /* 0x40000040000b7882 */ /* 0x000fe20000000000 */
[----:B------:R-:W-:Y:S01]  /*20e0*/  UMOV UR15, 0x40000040 ;  /* 0x40000040000f7882 */ /* 0x000fe20000000000 */
[----:B------:R-:W-:Y:S01]  /*20f0*/  UIADD3 UR14, UR10, 0x80, URZ ;  /* 0x000000800a0e7890 */ /* 0x000fe2000fffe03f */
[----:B01----:R-:W-:Y:S01]  /*2100*/  IMAD.U32 R5, RZ, RZ, UR7 ;  /* 0x00000007ff057e24 */ /* 0x003fe2000f8e00ff */
[----:B------:R-:W-:Y:S01]  /*2110*/  UIADD3 UR18, UR10, 0x100, URZ ;  /* 0x000001000a127890 */ /* 0x000fe2000fffe03f */
[----:B------:R-:W-:Y:S02]  /*2120*/  UMOV UR19, 0x40000040 ;  /* 0x4000004000137882 */ /* 0x000fe40000000000 */
[----:B------:R-:W-:Y:S01]  /*2130*/  HGMMA.64x256x16.F32 R24, gdesc[UR8].tnspB, R24, gsb0 ;  /* 0x43e00000081879f0 */ /* 0x000fe20008000818 */
[----:B------:R-:W-:Y:S01]  /*2140*/  UIADD3 UR22, UR10, 0x180, URZ ;  /* 0x000001800a167890 */ /* 0x000fe2000fffe03f */
[----:B------:R-:W-:Y:S01]  /*2150*/  @!P2 VIADD R5, R5, 0x28c60 ;  /* 0x00028c600505a836 */ /* 0x000fe20000000000 */
[----:B------:R-:W-:-:S04]  /*2160*/  UMOV UR23, 0x40000040 ;  /* 0x4000004000177882 */ /* 0x000fc80000000000 */
[----:B------:R-:W-:Y:S01]  /*2170*/  @!P2 PRMT R5, RZ, 0x654, R5 ;  /* 0x00000654ff05a816 */ /* 0x000fe20000000005 */
[----:B------:R-:W-:Y:S02]  /*2180*/  WARPGROUP.DEPBAR.LE gsb0, 0x0 ;  /* 0x00008000000079c5 */ /* 0x000fe40000010000 */
[----:B------:R-:W-:-:S15]  /*2190*/  WARPGROUP.ARRIVE ;  /* 0x00000000000079c5 */ /* 0x000fde0000000000 */
[----:B------:R-:W-:-:S03]  /*21a0*/  NOP ;  /* 0x0000000000007918 */ /* 0x000fc60000000000 */
        /* <DEDUP_REMOVED lines=12> */
[----:B------:R-:W-:Y:S05]  /*2270*/  @P3 BRA `(.L_x_21) ;  /* 0xfffffff400303947 */ /* 0x000fea000383ffff */
[----:B------:R-:W-:-:S12]  /*2280*/  USHF.L.U32 UR4, UR4, 0x6, URZ ;  /* 0x0000000604047899 */ /* 0x000fd8000800063f */
.L_x_16:
[----:B------:R-:W-:Y:S01]  /*2290*/  BAR.SYNC.DEFER_BLOCKING 0xe, 0x100 ;  /* 0x0384000000007b1d */ /* 0x000fe20000010000 */
[----:B------:R-:W-:Y:S01]  /*22a0*/  VIADD R4, R4, UR4 ;  /* 0x0000000404047c36 */ /* 0x000fe20008000000 */
[----:B------:R-:W-:Y:S02]  /*22b0*/  PLOP3.LUT P0, PT, PT, PT, PT, 0x8, 0x0 ;  /* 0x000000000000781c */ /* 0x000fe40003f0e170 */
[----:B------:R-:W-:Y:S02]  /*22c0*/  CS2R R6, SRZ ;  /* 0x0000000000067805 */ /* 0x000fe4000001ff00 */
[----:B------:R-:W-:-:S05]  /*22d0*/  LEA R4, R4, UR5, 0x2 ;  /* 0x0000000504047c11 */ /* 0x000fca000f8e10ff */
[----:B------:R-:W2:Y:S04]  /*22e0*/  LDS R3, [R4+0x28800] ;  /* 0x0288000004037984 */ /* 0x000ea80000000800 */
[----:B------:R-:W3:Y:S01]  /*22f0*/  LDS R0, [R4+0x28820] ;  /* 0x0288200004007984 */ /* 0x000ee20000000800 */
[-C--:B--2---:R-:W-:Y:S01]  /*2300*/  FMUL.FTZ R24, R24, R3.reuse ;  /* 0x0000000318187220 */ /* 0x084fe20000410000 */
        /* <DEDUP_REMOVED lines=63> */
[-C--:B---3--:R-:W-:Y:S01]  /*2700*/  FMUL.FTZ R26, R26, R0.reuse ;  /* 0x000000001a1a7220 */ /* 0x088fe20000410000 */
        /* <DEDUP_REMOVED lines=63> */
[----:B------:R-:W-:Y:S06]  /*2b00*/  BAR.ARV 0xf, 0x100 ;  /* 0x03c4000000007b1d */ /* 0x000fec0000002000 */
[----:B------:R-:W-:Y:S05]  /*2b10*/  BRA `(.L_x_13) ;  /* 0x00000048008c7947 */ /* 0x000fea0003800000 */
.L_x_11:
[----:B------:R-:W-:Y:S02]  /*2b20*/  ISETP.GE.AND P0, PT, R22, 0x1, PT ;  /* 0x000000011600780c */ /* 0x000fe40003f06270 */
[----:B------:R-:W-:-:S11]  /*2b30*/  MOV R17, RZ ;  /* 0x000000ff00117202 */ /* 0x000fd60000000f00 */
[----:B------:R-:W-:Y:S05]  /*2b40*/  @!P0 BRA `(.L_x_22) ;  /* 0x0000000000688947 */ /* 0x000fea0003800000 */
[-C--:B0-----:R-:W-:Y:S02]  /*2b50*/  IABS R3, R7.reuse ;  /* 0x0000000700037213 */ /* 0x081fe40000000000 */
[----:B------:R-:W-:Y:S02]  /*2b60*/  IADD3 R6, R0, -0x1, R7 ;  /* 0xffffffff00067810 */ /* 0x000fe40007ffe007 */
[----:B------:R-:W0:Y:S01]  /*2b70*/  I2F.RP R8, R3 ;  /* 0x0000000300087306 */ /* 0x000e220000209400 */
[----:B------:R-:W-:-:S05]  /*2b80*/  IABS R11, R7 ;  /* 0x00000007000b7213 */ /* 0x000fca0000000000 */
[----:B------:R-:W-:Y:S02]  /*2b90*/  IMAD.MOV R11, RZ, RZ, -R11 ;  /* 0x000000ffff0b7224 */ /* 0x000fe400078e0a0b */
[----:B0-----:R-:W0:Y:S02]  /*2ba0*/  MUFU.RCP R8, R8 ;  /* 0x0000000800087308 */ /* 0x001e240000001000 */
[----:B0-----:R-:W-:Y:S01]  /*2bb0*/  VIADD R4, R8, 0xffffffe ;  /* 0x0ffffffe08047836 */ /* 0x001fe20000000000 */
[----:B------:R-:W-:Y:S02]  /*2bc0*/  IABS R8, R6 ;  /* 0x0000000600087213 */ /* 0x000fe40000000000 */
[----:B------:R-:W-:-:S03]  /*2bd0*/  LOP3.LUT R6, R6, R7, RZ, 0x3c, !PT ;  /* 0x0000000706067212 */ /* 0x000fc600078e3cff */
[----:B------:R0:W1:Y:S01]  /*2be0*/  F2I.FTZ.U32.TRUNC.NTZ R5, R4 ;  /* 0x0000000400057305 */ /* 0x000062000021f000 */
[----:B------:R-:W-:Y:S01]  /*2bf0*/  ISETP.GE.AND P2, PT, R6, RZ, PT ;  /* 0x000000ff0600720c */ /* 0x000fe20003f46270 */
[----:B0-----:R-:W-:Y:S02]  /*2c00*/  IMAD.MOV.U32 R4, RZ, RZ, RZ ;  /* 0x000000ffff047224 */ /* 0x001fe400078e00ff */
[----:B-1----:R-:W-:-:S04]  /*2c10*/  IMAD.MOV R10, RZ, RZ, -R5 ;  /* 0x000000ffff0a7224 */ /* 0x002fc800078e0a05 */
[----:B------:R-:W-:-:S04]  /*2c20*/  IMAD R9, R10, R3, RZ ;  /* 0x000000030a097224 */ /* 0x000fc800078e02ff */
[----:B------:R-:W-:-:S04]  /*2c30*/  IMAD.HI.U32 R9, R5, R9, R4 ;  /* 0x0000000905097227 */ /* 0x000fc800078e0004 */
[----:B------:R-:W-:Y:S02]  /*2c40*/  IMAD.MOV.U32 R4, RZ, RZ, R11 ;  /* 0x000000ffff047224 */ /* 0x000fe400078e000b */
        /* <DEDUP_REMOVED lines=8> */
[----:B------:R-:W-:Y:S01]  /*2cd0*/  @!P2 IMAD.MOV R17, RZ, RZ, -R17 ;  /* 0x000000ffff11a224 */ /* 0x000fe200078e0a11 */
[----:B------:R-:W-:-:S07]  /*2ce0*/  @!P0 LOP3.LUT R17, RZ, R7, RZ, 0x33, !PT ;  /* 0x00000007ff118212 */ /* 0x000fce00078e33ff */
.L_x_22:
        /* <DEDUP_REMOVED lines=70> */
[----:B------:R-:W-:Y:S01]  /*3150*/  SHF.R.S32.HI R19, RZ, 0x1f, R18 ;  /* 0x0000001fff137819 */ /* 0x000fe20000011412 */
[----:B------:R-:W0:Y:S01]  /*3160*/  S2UR UR6, SR_CgaCtaId ;  /* 0x00000000000679c3 */ /* 0x000e220000008800 */
[----:B------:R-:W-:Y:S02]  /*3170*/  UMOV UR36, 0x400 ;  /* 0x0000040000247882 */ /* 0x000fe40000000000 */
[----:B------:R-:W-:-:S04]  /*3180*/  LEA.HI R23, R19, R18, RZ, 0x7 ;  /* 0x0000001213177211 */ /* 0x000fc800078f38ff */
[----:B------:R-:W-:-:S05]  /*3190*/  SHF.R.S32.HI R24, RZ, 0x7, R23 ;  /* 0x00000007ff187819 */ /* 0x000fca0000011417 */
[----:B------:R-:W1:Y:S01]  /*31a0*/  SHFL.IDX PT, R0, R24, RZ, 0x1f ;  /* 0x00001fff18007589 */ /* 0x000e6200000e0000 */
[----:B0-----:R-:W-:Y:S01]  /*31b0*/  ULEA UR36, UR6, UR36, 0x18 ;  /* 0x0000002406247291 */ /* 0x001fe2000f8ec03f */
[----:B-1----:R-:W-:-:S13]  /*31c0*/  R2UR UR4, R0 ;  /* 0x00000000000472ca */ /* 0x002fda00000e0000 */
[----:B------:R-:W-:-:S04]  /*31d0*/  ULEA.HI UR5, UR4, UR4, URZ, 0x1 ;  /* 0x0000000404057291 */ /* 0x000fc8000f8f083f */
[----:B------:R-:W-:-:S04]  /*31e0*/  ULOP3.LUT UR5, UR5, 0x1fffe, URZ, 0xc0, !UPT ;  /* 0x0001fffe05057892 */ /* 0x000fc8000f8ec03f */
[----:B------:R-:W-:Y:S02]  /*31f0*/  UIADD3 UR5, UR4, -UR5, URZ ;  /* 0x8000000504057290 */ /* 0x000fe4000fffe03f */
[----:B------:R-:W-:Y:S02]  /*3200*/  UIADD3 UR4, UR36, 0x26800, URZ ;  /* 0x0002680024047890 */ /* 0x000fe4000fffe03f */
[----:B------:R-:W-:Y:S02]  /*3210*/  ULEA UR5, UR5, UR36, 0xf ;  /* 0x0000002405057291 */ /* 0x000fe4000f8e783f */
[----:B------:R-:W-:Y:S02]  /*3220*/  ULOP3.LUT UP0, URZ, UR4, 0x3ff, URZ, 0xc0, !UPT ;  /* 0x000003ff043f7892 */ /* 0x000fe4000f80c03f */
[----:B------:R-:W-:-:S04]  /*3230*/  UIADD3 UR5, UR5, 0x400, URZ ;  /* 0x0000040005057890 */ /* 0x000fc8000fffe03f */
[----:B------:R-:W-:Y:S01]  /*3240*/  PLOP3.LUT P0, PT, PT, PT, UP0, 0x80, 0x0 ;  /* 0x000000000000781c */ /* 0x000fe20003f0f008 */
[----:B------:R-:W-:-:S04]  /*3250*/  USHF.R.U32.HI UR5, URZ, 0x4, UR5 ;  /* 0x000000043f057899 */ /* 0x000fc80008011605 */
[----:B------:R-:W-:-:S08]  /*3260*/  ULOP3.LUT UR37, UR5, 0x3fff, URZ, 0xc0, !UPT ;  /* 0x00003fff05257892 */ /* 0x000fd0000f8ec03f */
[----:B------:R-:W-:Y:S05]  /*3270*/  @!P0 BRA `(.L_x_23) ;  /* 0x0000000000408947 */ /* 0x000fea0003800000 */
[----:B------:R-:W-:Y:S01]  /*3280*/  MOV R0, 0x0 ;  /* 0x0000000000007802 */ /* 0x000fe20000000f00 */
[----:B------:R-:W-:Y:S01]  /*3290*/  ULDC.64 UR4, c[0x4][0x90] ;  /* 0x0100240000047ab9 */ /* 0x000fe20000000a00 */
[----:B------:R-:W-:Y:S01]  /*32a0*/  ULDC.64 UR6, c[0x4][0x20] ;  /* 0x0100080000067ab9 */ /* 0x000fe20000000a00 */
[----:B------:R-:W-:Y:S01]  /*32b0*/  IMAD.U32 R4, RZ, RZ, UR4 ;  /* 0x00000004ff047e24 */ /* 0x000fe2000f8e00ff */
[----:B------:R0:W1:Y:S01]  /*32c0*/  LDC.64 R14, c[0x4][R0] ;  /* 0x01000000000e7b82 */ /* 0x0000620000000a00 */
[----:B------:R-:W-:Y:S01]  /*32d0*/  IMAD.U32 R5, RZ, RZ, UR5 ;  /* 0x00000005ff057e24 */ /* 0x000fe2000f8e00ff */
[----:B------:R-:W-:Y:S01]  /*32e0*/  ULDC.64 UR4, c[0x4][0x98] ;  /* 0x0100260000047ab9 */ /* 0x000fe20000000a00 */
[----:B------:R-:W-:Y:S01]  /*32f0*/  IMAD.U32 R10, RZ, RZ, UR6 ;  /* 0x00000006ff0a7e24 */ /* 0x000fe2000f8e00ff */
[----:B------:R-:W-:Y:S01]  /*3300*/  MOV R6, UR4 ;  /* 0x0000000400067c02 */ /* 0x000fe20008000f00 */
[----:B------:R-:W-:Y:S01]  /*3310*/  IMAD.U32 R7, RZ, RZ, UR5 ;  /* 0x00000005ff077e24 */ /* 0x000fe2000f8e00ff */
[----:B------:R-:W-:Y:S01]  /*3320*/  MOV R13, RZ ;  /* 0x000000ff000d7202 */ /* 0x000fe20000000f00 */
[----:B------:R-:W-:-:S02]  /*3330*/  IMAD.U32 R11, RZ, RZ, UR7 ;  /* 0x00000007ff0b7e24 */ /* 0x000fc4000f8e00ff */
[----:B------:R-:W-:Y:S02]  /*3340*/  IMAD.MOV.U32 R8, RZ, RZ, 0x70 ;  /* 0x00000070ff087424 */ /* 0x000fe400078e00ff */
[----:B0-----:R-:W-:-:S07]  /*3350*/  IMAD.MOV.U32 R12, RZ, RZ, 0x1 ;  /* 0x00000001ff0c7424 */ /* 0x001fce00078e00ff */
[----:B------:R-:W-:-:S07]  /*3360*/  LEPC R20, `(.L_x_23) ;  /* 0x000000001014794e */ /* 0x000fce0000000000 */
[----:B-1----:R-:W-:Y:S05]  /*3370*/  CALL.ABS.NOINC R14 ;  /* 0x000000000e007343 */ /* 0x002fea0003c00000 */
.L_x_23:
[----:B------:R-:W2:Y:S01]  /*3380*/  LDL.LU R20, [R1+0x14] ;  /* 0x0000140001147983 */ /* 0x000ea20000300800 */
[----:B------:R-:W-:Y:S02]  /*3390*/  SHF.L.U32 R13, RZ, 0x1f, RZ ;  /* 0x0000001fff0d7819 */ /* 0x000fe400000006ff */
[----:B------:R-:W-:Y:S02]  /*33a0*/  LOP3.LUT R23, R23, 0xffffff80, RZ, 0xc0, !PT ;  /* 0xffffff8017177812 */ /* 0x000fe400078ec0ff */
[----:B------:R-:W0:Y:S01]  /*33b0*/  SYNCS.PHASECHK.TRANS64.TRYWAIT P1, [UR36+0x28c00], R13 ;  /* 0x028c000dff0075a7 */ /* 0x000e220008020164 */
[----:B------:R-:W-:Y:S02]  /*33c0*/  LEA.HI R3, R24, R24, RZ, 0x1 ;  /* 0x0000001818037211 */ /* 0x000fe400078f08ff */
[----:B------:R-:W-:Y:S02]  /*33d0*/  IMAD.IADD R23, R18, 0x1, -R23 ;  /* 0x0000000112177824 */ /* 0x000fe400078e0a17 */
[----:B------:R-:W-:-:S03]  /*33e0*/  LOP3.LUT R3, R3, 0xfffffe, RZ, 0xc0, !PT ;  /* 0x00fffffe03037812 */ /* 0x000fc600078ec0ff */
[----:B------:R-:W-:Y:S02]  /*33f0*/  SHF.R.S32.HI R4, RZ, 0x1f, R23 ;  /* 0x0000001fff047819 */ /* 0x000fe40000011417 */
[----:B------:R-:W-:Y:S02]  /*3400*/  IMAD.IADD R3, R24, 0x1, -R3 ;  /* 0x0000000118037824 */ /* 0x000fe400078e0a03 */
[CC--:B------:R-:W-:Y:S02]  /*3410*/  LEA.HI R0, R4.reuse, R23.reuse, RZ, 0x2 ;  /* 0x0000001704007211 */ /* 0x0c0fe400078f10ff */
[----:B------:R-:W-:Y:S02]  /*3420*/  LEA.HI R4, R4, R23, RZ, 0x5 ;  /* 0x0000001704047211 */ /* 0x000fe400078f28ff */
[--C-:B------:R-:W-:Y:S02]  /*3430*/  SHF.R.S32.HI R5, RZ, 0x2, R0.reuse ;  /* 0x00000002ff057819 */ /* 0x100fe40000011400 */
[----:B------:R-:W-:-:S02]  /*3440*/  SHF.R.S32.HI R6, RZ, 0x1f, R0 ;  /* 0x0000001fff067819 */ /* 0x000fc40000011400 */
[----:B------:R-:W-:Y:S02]  /*3450*/  LOP3.LUT R0, R0, 0x7ffffffc, RZ, 0xc0, !PT ;  /* 0x7ffffffc00007812 */ /* 0x000fe400078ec0ff */
[----:B------:R-:W-:Y:S02]  /*3460*/  LEA.HI R6, R6, R5, RZ, 0x3 ;  /* 0x0000000506067211 */ /* 0x000fe400078f18ff */
[----:B------:R-:W-:Y:S01]  /*3470*/  SHF.R.S32.HI R4, RZ, 0x5, R4 ;  /* 0x00000005ff047819 */ /* 0x000fe20000011404 */
[----:B------:R-:W-:Y:S01]  /*3480*/  IMAD.IADD R0, R23, 0x1, -R0 ;  /* 0x0000000117007824 */ /* 0x000fe200078e0a00 */
[----:B------:R-:W-:-:S03]  /*3490*/  LOP3.LUT R6, R6, 0xfffffff8, RZ, 0xc0, !PT ;  /* 0xfffffff806067812 */ /* 0x000fc600078ec0ff */
[----:B------:R-:W-:Y:S02]  /*34a0*/  IMAD.SHL.U32 R0, R0, 0x2, RZ ;  /* 0x0000000200007824 */ /* 0x000fe400078e00ff */
[----:B------:R-:W-:Y:S01]  /*34b0*/  IMAD.IADD R5, R5, 0x1, -R6 ;  /* 0x0000000105057824 */ /* 0x000fe200078e0a06 */
[----:B--2---:R-:W-:-:S04]  /*34c0*/  LOP3.LUT R7, R20, 0x1, RZ, 0xfc, !PT ;  /* 0x0000000114077812 */ /* 0x004fc800078efcff */
[----:B------:R-:W-:Y:S01]  /*34d0*/  ISETP.NE.AND P0, PT, R7, 0x3, PT ;  /* 0x000000030700780c */ /* 0x000fe20003f05270 */
[----:B0-----:R-:W-:-:S12]  /*34e0*/  @!P1 BRA `(.L_x_24) ;  /* 0x000000ac00989947 */ /* 0x001fd80003800000 */
.L_x_148:
[----:B0-----:R-:W-:Y:S01]  /*34f0*/  LEA R6, R4, R5, 0x4 ;  /* 0x0000000504067211 */ /* 0x001fe200078e20ff */
[----:B------:R-:W-:Y:S01]  /*3500*/  IMAD R4, R3, 0x100, R0 ;  /* 0x0000010003047824 */ /* 0x000fe200078e0200 */
[----:B------:R-:W-:Y:S06]  /*3510*/  @!P0 BRA `(.L_x_25) ;  /* 0x0000000000048947 */ /* 0x000fec0003800000 */
[----:B------:R-:W-:Y:S01]  /*3520*/  BPT.TRAP 0x1 ;  /* 0x000000040000795c */ /* 0x000fe20000300000 */
.L_x_25:
[----:B------:R0:W1:Y:S01]  /*3530*/  SYNCS.PHASECHK.TRANS64.TRYWAIT P2, [UR36+0x28c30], R13 ;  /* 0x028c300dff0075a7 */ /* 0x0000620008040164 */
[----:B------:R-:W-:Y:S05]  /*3540*/  @!P0 BRA `(.L_x_26) ;  /* 0x0000000000048947 */ /* 0x000fea0003800000 */
[----:B------:R-:W-:Y:S01]  /*3550*/  BPT.TRAP 0x1 ;  /* 0x000000040000795c */ /* 0x000fe20000300000 */
.L_x_26:
[----:B------:R-:W2:Y:S02]  /*3560*/  S2R R3, SR_TID.X ;  /* 0x0000000000037919 */ /* 0x000ea40000002100 */
[----:B--2---:R-:W-:-:S04]  /*3570*/  LOP3.LUT R3, R3, 0x7f, RZ, 0xc0, !PT ;  /* 0x0000007f03037812 */ /* 0x004fc800078ec0ff */
[----:B------:R-:W-:Y:S01]  /*3580*/  ISETP.NE.AND P1, PT, R3, RZ, PT ;  /* 0x000000ff0300720c */ /* 0x000fe20003f25270 */
[----:B-1----:R-:W-:-:S12]  /*3590*/  @P2 BRA `(.L_x_27) ;  /* 0x0000000000082947 */ /* 0x002fd80003800000 */
[----:B------:R-:W1:Y:S02]  /*35a0*/  SYNCS.PHASECHK.TRANS64.TRYWAIT P2, [UR36+0x28c30], R13 ;  /* 0x028c300dff0075a7 */ /* 0x000e640008040164 */
[----:B-1----:R-:W-:Y:S05]  /*35b0*/  @!P2 BRA `(.L_x_28) ;  /* 0x000000ac007ca947 */ /* 0x002fea0003800000 */
.L_x_27:
[----:B------:R-:W-:Y:S05]  /*35c0*/  WARPSYNC.ALL ;  /* 0x0000000000007948 */ /* 0x000fea0003800000 */
[----:B------:R-:W-:Y:S01]  /*35d0*/  UIADD3 UR4, UR36, 0x20400, URZ ;  /* 0x0002040024047890 */ /* 0x000fe2000fffe03f */
[----:B------:R-:W-:Y:S01]  /*35e0*/  WARPGROUP.ARRIVE ;  /* 0x00000000000079c5 */ /* 0x000fe20000000000 */
[----:B------:R-:W-:Y:S01]  /*35f0*/  UIADD3 UR5, UR36, 0x22400, URZ ;  /* 0x0002240024057890 */ /* 0x000fe2000fffe03f */
[----:B------:R-:W-:Y:S01]  /*3600*/  IMAD R3, R17, -0x40, R22 ;  /* 0xffffffc011037824 */ /* 0x000fe200078e0216 */
[----:B------:R-:W-:Y:S02]  /*3610*/  USHF.R.U32.HI UR4, URZ, 0x4, UR4 ;  /* 0x000000043f047899 */ /* 0x000fe40008011604 */
[----:B------:R-:W-:-:S02]  /*3620*/  USHF.R.U32.HI UR5, URZ, 0x4, UR5 ;  /* 0x000000043f057899 */ /* 0x000fc40008011605 */
[----:B------:R-:W-:Y:S01]  /*3630*/  ULOP3.LUT UR4, UR4, 0x3fff, URZ, 0xc0, !UPT ;  /* 0x00003fff04047892 */ /* 0x000fe2000f8ec03f */
[----:B------:R-:W-:Y:S01]  /*3640*/  IADD3 R3, -R0, 0x40, R3 ;  /* 0x0000004000037810 */ /* 0x000fe20007ffe103 */
[----:B------:R-:W-:Y:S02]  /*3650*/  ULOP3.LUT UR5, UR5, 0x3fff, URZ, 0xc0, !UPT ;  /* 0x00003fff05057892 */ /* 0x000fe4000f8ec03f */
[----:B------:R-:W-:Y:S01]  /*3660*/  ULOP3.LUT UR8, UR4, 0x10000, URZ, 0xfc, !UPT ;  /* 0x0001000004087892 */ /* 0x000fe2000f8efc3f */
[C---:B------:R-:W-:Y:S01]  /*3670*/  ISETP.GT.AND P3, PT, R3.reuse, RZ, PT ;  /* 0x000000ff0300720c */ /* 0x040fe20003f64270 */
[----:B------:R-:W-:Y:S01]  /*3680*/  ULOP3.LUT UR6, UR5, 0x10000, URZ, 0xfc, !UPT ;  /* 0x0001000005067892 */ /* 0x000fe2000f8efc3f */
[C---:B------:R-:W-:Y:S01]  /*3690*/  ISETP.GT.AND P6, PT, R3.reuse, 0x1, PT ;  /* 0x000000010300780c */ /* 0x040fe20003fc4270 */
[----:B------:R-:W-:Y:S01]  /*36a0*/  UMOV UR9, 0x40000040 ;  /* 0x4000004000097882 */ /* 0x000fe20000000000 */
[----:B------:R-:W-:Y:S01]  /*36b0*/  UMOV UR7, 0x40000040 ;  /* 0x4000004000077882 */ /* 0x000fe20000000000 */
[----:B------:R-:W-:Y:S01]  /*36c0*/  UMOV UR5, UR9 ;  /* 0x0000000900057c82 */ /* 0x000fe20008000000 */
[----:B------:R-:W-:Y:S01]  /*36d0*/  UMOV UR4, UR8 ;  /* 0x0000000800047c82 */ /* 0x000fe20008000000 */
[----:B------:R-:W-:Y:S01]  /*36e0*/  UIADD3 UR12, UR8, 0x2, URZ ;  /* 0x00000002080c7890 */ /* 0x000fe2000fffe03f */
[----:B------:R-:W-:Y:S01]  /*36f0*/  ISETP.GT.AND P5, PT, R3, 0x8, PT ;  /* 0x000000080300780c */ /* 0x000fe20003fa4270 */
[----:B------:R-:W-:-:S02]  /*3700*/  UIADD3 UR14, UR6, 0x2, URZ ;  /* 0x00000002060e7890 */ /* 0x000fc4000fffe03f */
[----:B------:R-:W-:Y:S01]  /*3710*/  HGMMA.64x64x16.F32 R24, gdesc[UR4], RZ, !UPT, gsb0 ;  /* 0x00e00000041879f0 */ /* 0x000fe2000c0008ff */
[----:B------:R-:W-:Y:S01]  /*3720*/  UMOV UR13, 0x40000040 ;  /* 0x40000040000d7882 */ /* 0x000fe20000000000 */
[----:B------:R-:W-:Y:S01]  /*3730*/  UMOV UR15, 0x40000040 ;  /* 0x40000040000f7882 */ /* 0x000fe20000000000 */
[----:B------:R-:W-:Y:S01]  /*3740*/  UIADD3 UR16, UR8, 0x4, URZ ;  /* 0x0000000408107890 */ /* 0x000fe2000fffe03f */
[C---:B------:R-:W-:Y:S01]  /*3750*/  ISETP.GT.AND P4, PT, R3.reuse, 0x9, PT ;  /* 0x000000090300780c */ /* 0x040fe20003f84270 */
[----:B------:R-:W-:Y:S01]  /*3760*/  UIADD3 UR18, UR6, 0x4, URZ ;  /* 0x0000000406127890 */ /* 0x000fe2000fffe03f */
[----:B------:R-:W-:Y:S01]  /*3770*/  ISETP.GT.AND P2, PT, R3, 0x10, PT ;  /* 0x000000100300780c */ /* 0x000fe20003f44270 */
[----:B------:R-:W-:Y:S01]  /*3780*/  UMOV UR17, 0x40000040 ;  /* 0x4000004000117882 */ /* 0x000fe20000000000 */
[----:B------:R-:W-:Y:S01]  /*3790*/  UMOV UR19, 0x40000040 ;  /* 0x4000004000137882 */ /* 0x000fe20000000000 */
[----:B------:R-:W-:Y:S02]  /*37a0*/  UIADD3 UR20, UR8, 0x6, URZ ;  /* 0x0000000608147890 */ /* 0x000fe4000fffe03f */
[----:B------:R-:W-:Y:S01]  /*37b0*/  UIADD3 UR22, UR6, 0x6, URZ ;  /* 0x0000000606167890 */ /* 0x000fe2000fffe03f */
[----:B------:R-:W-:Y:S01]  /*37c0*/  UMOV UR21, 0x40000040 ;  /* 0x4000004000157882 */ /* 0x000fe20000000000 */
[----:B------:R-:W-:Y:S01]  /*37d0*/  UMOV UR23, 0x40000040 ;  /* 0x4000004000177882 */ /* 0x000fe20000000000 */
[----:B------:R-:W-:Y:S01]  /*37e0*/  ULDC UR4, c[0x0][0x9d8] ;  /* 0x0002760000047ab9 */ /* 0x000fe20000000800 */
[----:B------:R-:W-:Y:S01]  /*37f0*/  ULDC UR5, c[0x0][0x988] ;  /* 0x0002620000057ab9 */ /* 0x000fe20000000800 */
[----:B------:R-:W-:-:S02]  /*3800*/  WARPGROUP.DEPBAR.LE gsb0, 0x0 ;  /* 0x00008000000079c5 */ /* 0x000fc40000010000 */
[----:B------:R-:W-:-:S06]  /*3810*/  WARPGROUP.ARRIVE ;  /* 0x00000000000079c5 */ /* 0x000fcc0000000000 */
[----:B------:R-:W-:Y:S03]  /*3820*/  HGMMA.64x64x16.F32 R24, gdesc[UR12], R24, gsb0 ;  /* 0x00e000000c1879f0 */ /* 0x000fe60008000818 */
[----:B------:R-:W-:Y:S02]  /*3830*/  WARPGROUP.DEPBAR.LE gsb0, 0x0 ;  /* 0x00008000000079c5 */ /* 0x000fe40000010000 */
[----:B------:R-:W-:-:S06]  /*3840*/  WARPGROUP.ARRIVE ;  /* 0x00000000000079c5 */ /* 0x000fcc0000000000 */
[----:B------:R-:W-:Y:S03]  /*3850*/  HGMMA.64x64x16.F32 R24, gdesc[UR16], R24, gsb0 ;  /* 0x00e00000101879f0 */ /* 0x000fe60008000818 */
[----:B------:R-:W-:Y:S02]  /*3860*/  WARPGROUP.DEPBAR.LE gsb0, 0x0 ;  /* 0x00008000000079c5 */ /* 0x000fe40000010000 */
[----:B------:R-:W-:-:S06]  /*3870*/  WARPGROUP.ARRIVE ;  /* 0x00000000000079c5 */ /* 0x000fcc0000000000 */
[----:B------:R-:W-:Y:S03]  /*3880*/  HGMMA.64x64x16.F32 R24, gdesc[UR20], R24, gsb0 ;  /* 0x00e00000141879f0 */ /* 0x000fe60008000818 */
[----:B------:R-:W-:Y:S02]  /*3890*/  WARPGROUP.DEPBAR.LE gsb0, 0x0 ;  /* 0x00008000000079c5 */ /* 0x000fe40000010000 */
[----:B------:R-:W-:Y:S01]  /*38a0*/  FMUL.FTZ R24, R24, UR4 ;  /* 0x0000000418187c20 */ /* 0x000fe20008410000 */
[----:B------:R-:W-:Y:S01]  /*38b0*/  FMUL.FTZ R25, R25, UR4 ;  /* 0x0000000419197c20 */ /* 0x000fe20008410000 */
[----:B------:R-:W-:Y:S01]  /*38c0*/  FMUL.FTZ R28, R28, UR4 ;  /* 0x000000041c1c7c20 */ /* 0x000fe20008410000 */
[----:B------:R-:W-:Y:S01]  /*38d0*/  FMUL.FTZ R29, R29, UR4 ;  /* 0x000000041d1d7c20 */ /* 0x000fe20008410000 */
[----:B------:R-:W-:Y:S01]  /*38e0*/  FMUL.FTZ R26, R26, UR4 ;  /* 0x000000041a1a7c20 */ /* 0x000fe20008410000 */
[----:B------:R-:W-:Y:S01]  /*38f0*/  FMUL.FTZ R32, R32, UR4 ;  /* 0x0000000420207c20 */ /* 0x000fe20008410000 */
[----:B------:R-:W2:Y:S01]  /*3900*/  MUFU.TANH R24, R24 ;  /* 0x0000001800187308 */ /* 0x000ea20000002400 */
[----:B------:R-:W-:Y:S01]  /*3910*/  FMUL.FTZ R27, R27, UR4 ;  /* 0x000000041b1b7c20 */ /* 0x000fe20008410000 */
[----:B------:R-:W-:Y:S01]  /*3920*/  FMUL.FTZ R33, R33, UR4 ;  /* 0x0000000421217c20 */ /* 0x000fe20008410000 */
[----:B------:R-:W-:Y:S01]  /*3930*/  FMUL.FTZ R30, R30, UR4 ;  /* 0x000000041e1e7c20 */ /* 0x000fe20008410000 */
[----:B------:R-:W-:Y:S01]  /*3940*/  FMUL.FTZ R36, R36, UR4 ;  /* 0x0000000424247c20 */ /* 0x000fe20008410000 */
[----:B------:R-:W-:Y:S01]  /*3950*/  FMUL.FTZ R31, R31, UR4 ;  /* 0x000000041f1f7c20 */ /* 0x000fe20008410000 */
[----:B------:R-:W-:Y:S01]  /*3960*/  FMUL.FTZ R37, R37, UR4 ;  /* 0x0000000425257c20 */ /* 0x000fe20008410000 */
[----:B------:R-:W-:Y:S01]  /*3970*/  FMUL.FTZ R35, R35, UR4 ;  /* 0x0000000423237c20 */ /* 0x000fe20008410000 */
[----:B------:R-:W3:Y:S01]  /*3980*/  MUFU.TANH R25, R25 ;  /* 0x0000001900197308 */ /* 0x000ee20000002400 */
[----:B------:R-:W-:Y:S01]  /*3990*/  FMUL.FTZ R40, R40, UR4 ;  /* 0x0000000428287c20 */ /* 0x000fe20008410000 */
[----:B------:R-:W-:Y:S01]  /*39a0*/  FMUL.FTZ R34, R34, UR4 ;  /* 0x0000000422227c20 */ /* 0x000fe20008410000 */
[----:B------:R-:W-:Y:S01]  /*39b0*/  FMUL.FTZ R41, R41, UR4 ;  /* 0x0000000429297c20 */ /* 0x000fe20008410000 */
[----:B------:R-:W-:Y:S01]  /*39c0*/  FMUL.FTZ R38, R38, UR4 ;  /* 0x0000000426267c20 */ /* 0x000fe20008410000 */
[----:B------:R-:W-:Y:S01]  /*39d0*/  FMUL.FTZ R44, R44, UR4 ;  /* 0x000000042c2c7c20 */ /* 0x000fe20008410000 */
[----:B------:R-:W-:Y:S01]  /*39e0*/  FMUL.FTZ R39, R39, UR4 ;  /* 0x0000000427277c20 */ /* 0x000fe20008410000 */
[----:B------:R-:W-:Y:S01]  /*39f0*/  FMUL.FTZ R45, R45, UR4 ;  /* 0x000000042d2d7c20 */ /* 0x000fe20008410000 */
[----:B------:R-:W4:Y:S01]  /*3a00*/  MUFU.TANH R28, R28 ;  /* 0x0000001c001c7308 */ /* 0x000f220000002400 */
[----:B--2---:R-:W-:Y:S01]  /*3a10*/  FSEL R24, R24, -INF , P3 ;  /* 0xff80000018187808 */ /* 0x004fe20001800000 */
[----:B------:R-:W-:Y:S01]  /*3a20*/  FMUL.FTZ R42, R42, UR4 ;  /* 0x000000042a2a7c20 */ /* 0x000fe20008410000 */
[----:B------:R-:W-:Y:S01]  /*3a30*/  FMUL.FTZ R48, R48, UR4 ;  /* 0x0000000430307c20 */ /* 0x000fe20008410000 */
[----:B------:R-:W-:Y:S01]  /*3a40*/  FMUL.FTZ R43, R43, UR4 ;  /* 0x000000042b2b7c20 */ /* 0x000fe20008410000 */
[----:B------:R-:W-:Y:S01]  /*3a50*/  FMUL.FTZ R49, R49, UR4 ;  /* 0x0000000431317c20 */ /* 0x000fe20008410000 */
[----:B------:R-:W-:Y:S01]  /*3a60*/  FMUL.FTZ R46, R46, UR4 ;  /* 0x000000042e2e7c20 */ /* 0x000fe20008410000 */
[----:B------:R-:W-:Y:S01]  /*3a70*/  FMUL.FTZ R52, R52, UR4 ;  /* 0x0000000434347c20 */ /* 0x000fe20008410000 */
[----:B------:R-:W2:Y:S01]  /*3a80*/  MUFU.TANH R29, R29 ;  /* 0x0000001d001d7308 */ /* 0x000ea20000002400 */
[----:B---3--:R-:W-:Y:S01]  /*3a90*/  FSEL R25, R25, -INF , P6 ;  /* 0xff80000019197808 */ /* 0x008fe20003000000 */
[----:B------:R-:W-:Y:S01]  /*3aa0*/  FMUL.FTZ R53, R53, UR4 ;  /* 0x0000000435357c20 */ /* 0x000fe20008410000 */
[----:B------:R-:W-:Y:S01]  /*3ab0*/  FMUL.FTZ R47, R47, UR4 ;  /* 0x000000042f2f7c20 */ /* 0x000fe20008410000 */
[----:B------:R-:W-:Y:S01]  /*3ac0*/  FMUL.FTZ R50, R50, UR4 ;  /* 0x0000000432327c20 */ /* 0x000fe20008410000 */
[----:B------:R-:W-:Y:S01]  /*3ad0*/  FMNMX.FTZ R5, R24, R25, !PT ;  /* 0x0000001918057209 */ /* 0x000fe20007810000 */
[----:B------:R-:W-:Y:S01]  /*3ae0*/  FMUL.FTZ R51, R51, UR4 ;  /* 0x0000000433337c20 */ /* 0x000fe20008410000 */
[----:B------:R-:W-:Y:S01]  /*3af0*/  FMUL.FTZ R54, R54, UR4 ;  /* 0x0000000436367c20 */ /* 0x000fe20008410000 */
[----:B------:R-:W3:Y:S01]  /*3b00*/  MUFU.TANH R26, R26 ;  /* 0x0000001a001a7308 */ /* 0x000ee20000002400 */
[----:B----4-:R-:W-:Y:S01]  /*3b10*/  FSEL R28, R28, -INF , P5 ;  /* 0xff8000001c1c7808 */ /* 0x010fe20002800000 */
[----:B------:R-:W-:-:S03]  /*3b20*/  FMUL.FTZ R55, R55, UR4 ;  /* 0x0000000437377c20 */ /* 0x000fc60008410000 */
[----:B------:R-:W-:-:S03]  /*3b30*/  FMNMX.FTZ R5, R28, R5, !PT ;  /* 0x000000051c057209 */ /* 0x000fc60007810000 */
[----:B------:R-:W4:Y:S01]  /*3b40*/  MUFU.TANH R32, R32 ;  /* 0x0000002000207308 */ /* 0x000f220000002400 */
[----:B--2---:R-:W-:-:S04]  /*3b50*/  FSEL R10, R29, -INF , P4 ;  /* 0xff8000001d0a7808 */ /* 0x004fc80002000000 */
[----:B------:R-:W-:-:S03]  /*3b60*/  FMNMX.FTZ R5, R10, R5, !PT ;  /* 0x000000050a057209 */ /* 0x000fc60007810000 */
[----:B------:R-:W2:Y:S01]  /*3b70*/  MUFU.TANH R27, R27 ;  /* 0x0000001b001b7308 */ /* 0x000ea20000002400 */
[----:B---3--:R-:W-:Y:S02]  /*3b80*/  FSEL R26, R26, -INF , P3 ;  /* 0xff8000001a1a7808 */ /* 0x008fe40001800000 */
[----:B------:R-:W-:-:S05]  /*3b90*/  ISETP.GT.AND P3, PT, R3, 0x11, PT ;  /* 0x000000110300780c */ /* 0x000fca0003f64270 */
[----:B------:R-:W3:Y:S01]  /*3ba0*/  MUFU.TANH R33, R33 ;  /* 0x0000002100217308 */ /* 0x000ee20000002400 */
[----:B----4-:R-:W-:-:S04]  /*3bb0*/  FSEL R32, R32, -INF , P2 ;  /* 0xff80000020207808 */ /* 0x010fc80001000000 */
[----:B------:R-:W-:-:S03]  /*3bc0*/  FMNMX.FTZ R5, R32, R5, !PT ;  /* 0x0000000520057209 */ /* 0x000fc60007810000 */
[----:B------:R-:W4:Y:S01]  /*3bd0*/  MUFU.TANH R30, R30 ;  /* 0x0000001e001e7308 */ /* 0x000f220000002400 */
[----:B--2---:R-:W-:Y:S02]  /*3be0*/  FSEL R27, R27, -INF , P6 ;  /* 0xff8000001b1b7808 */ /* 0x004fe40003000000 */
[----:B------:R-:W-:-:S05]  /*3bf0*/  ISETP.GT.AND P6, PT, R3, 0x18, PT ;  /* 0x000000180300780c */ /* 0x000fca0003fc4270 */
[----:B------:R-:W2:Y:S01]  /*3c00*/  MUFU.TANH R36, R36 ;  /* 0x0000002400247308 */ /* 0x000ea20000002400 */
[----:B---3--:R-:W-:-:S04]  /*3c10*/  FSEL R14, R33, -INF , P3 ;  /* 0xff800000210e7808 */ /* 0x008fc80001800000 */
[----:B------:R-:W-:-:S03]  /*3c20*/  FMNMX.FTZ R5, R14, R5, !PT ;  /* 0x000000050e057209 */ /* 0x000fc60007810000 */
[----:B------:R-:W1:Y:S01]  /*3c30*/  MUFU.TANH R31, R31 ;  /* 0x0000001f001f7308 */ /* 0x000e620000002400 */
[----:B----4-:R-:W-:Y:S02]  /*3c40*/  FSEL R30, R30, -INF , P5 ;  /* 0xff8000001e1e7808 */ /* 0x010fe40002800000 */
[----:B------:R-:W-:-:S05]  /*3c50*/  ISETP.GT.AND P5, PT, R3, 0x19, PT ;  /* 0x000000190300780c */ /* 0x000fca0003fa4270 */
[----:B------:R-:W3:Y:S01]  /*3c60*/  MUFU.TANH R37, R37 ;  /* 0x0000002500257308 */ /* 0x000ee20000002400 */
[----:B--2---:R-:W-:-:S04]  /*3c70*/  FSEL R36, R36, -INF , P6 ;  /* 0xff80000024247808 */ /* 0x004fc80003000000 */
[----:B------:R-:W-:-:S03]  /*3c80*/  FMNMX.FTZ R5, R36, R5, !PT ;  /* 0x0000000524057209 */ /* 0x000fc60007810000 */
[----:B------:R-:W2:Y:S01]  /*3c90*/  MUFU.TANH R35, R35 ;  /* 0x0000002300237308 */ /* 0x000ea20000002400 */
[----:B-1----:R-:W-:Y:S02]  /*3ca0*/  FSEL R8, R31, -INF , P4 ;  /* 0xff8000001f087808 */ /* 0x002fe40002000000 */
[----:B------:R-:W-:-:S05]  /*3cb0*/  ISETP.GT.AND P4, PT, R3, 0x20, PT ;  /* 0x000000200300780c */ /* 0x000fca0003f84270 */
[----:B------:R-:W1:Y:S01]  /*3cc0*/  MUFU.TANH R40, R40 ;  /* 0x0000002800287308 */ /* 0x000e620000002400 */
[----:B---3--:R-:W-:-:S04]  /*3cd0*/  FSEL R22, R37, -INF , P5 ;  /* 0xff80000025167808 */ /* 0x008fc80002800000 */
[----:B------:R-:W-:-:S03]  /*3ce0*/  FMNMX.FTZ R5, R22, R5, !PT ;  /* 0x0000000516057209 */ /* 0x000fc60007810000 */
[----:B------:R-:W3:Y:S01]  /*3cf0*/  MUFU.TANH R34, R34 ;  /* 0x0000002200227308 */ /* 0x000ee20000002400 */
[----:B--2---:R-:W-:Y:S02]  /*3d00*/  FSEL R12, R35, -INF , P3 ;  /* 0xff800000230c7808 */ /* 0x004fe40001800000 */
[----:B------:R-:W-:-:S05]  /*3d10*/  ISETP.GT.AND P3, PT, R3, 0x21, PT ;  /* 0x000000210300780c */ /* 0x000fca0003f64270 */
[----:B------:R-:W2:Y:S01]  /*3d20*/  MUFU.TANH R41, R41 ;  /* 0x0000002900297308 */ /* 0x000ea20000002400 */
[----:B-1----:R-:W-:-:S04]  /*3d30*/  FSEL R40, R40, -INF , P4 ;  /* 0xff80000028287808 */ /* 0x002fc80002000000 */
[----:B------:R-:W-:-:S03]  /*3d40*/  FMNMX.FTZ R5, R40, R5, !PT ;  /* 0x0000000528057209 */ /* 0x000fc60007810000 */
[----:B------:R-:W1:Y:S01]  /*3d50*/  MUFU.TANH R38, R38 ;  /* 0x0000002600267308 */ /* 0x000e620000002400 */
[----:B---3--:R-:W-:Y:S02]  /*3d60*/  FSEL R34, R34, -INF , P2 ;  /* 0xff80000022227808 */ /* 0x008fe40001000000 */
        /* <DEDUP_REMOVED lines=30> */
[----:B------:R-:W-:Y:S02]  /*3f50*/  ISETP.GT.AND P2, PT, R3, 0x39, PT ;  /* 0x000000390300780c */ /* 0x000fe40003f44270 */
[----:B------:R-:W-:-:S03]  /*3f60*/  FMNMX.FTZ R3, R26, R27, !PT ;  /* 0x0000001b1a037209 */ /* 0x000fc60007810000 */
[----:B------:R-:W2:Y:S01]  /*3f70*/  MUFU.TANH R47, R47 ;  /* 0x0000002f002f7308 */ /* 0x000ea20000002400 */
[----:B-1----:R-:W-:Y:S02]  /*3f80*/  FSEL R52, R52, -INF , P3 ;  /* 0xff80000034347808 */ /* 0x002fe40001800000 */
[----:B------:R-:W-:Y:S02]  /*3f90*/  FMNMX.FTZ R3, R30, R3, !PT ;  /* 0x000000031e037209 */ /* 0x000fe40007810000 */
[----:B------:R-:W-:Y:S02]  /*3fa0*/  FMNMX.FTZ R5, R52, R5, !PT ;  /* 0x0000000534057209 */ /* 0x000fe40007810000 */
[----:B------:R-:W-:Y:S01]  /*3fb0*/  FMNMX.FTZ R3, R8, R3, !PT ;  /* 0x0000000308037209 */ /* 0x000fe20007810000 */
[----:B------:R-:W1:Y:S01]  /*3fc0*/  MUFU.TANH R50, R50 ;  /* 0x0000003200327308 */ /* 0x000e620000002400 */
[----:B---3--:R-:W-:Y:S02]  /*3fd0*/  FSEL R68, R53, -INF , P2 ;  /* 0xff80000035447808 */ /* 0x008fe40001000000 */
[----:B------:R-:W-:-:S02]  /*3fe0*/  FMNMX.FTZ R3, R34, R3, !PT ;  /* 0x0000000322037209 */ /* 0x000fc40007810000 */
[----:B------:R-:W-:Y:S02]  /*3ff0*/  FMNMX.FTZ R5, R68, R5, !PT ;  /* 0x0000000544057209 */ /* 0x000fe40007810000 */
[----:B------:R-:W-:Y:S01]  /*4000*/  FMNMX.FTZ R3, R12, R3, !PT ;  /* 0x000000030c037209 */ /* 0x000fe20007810000 */
[----:B------:R-:W-:Y:S01]  /*4010*/  MUFU.TANH R51, R51 ;  /* 0x0000003300337308 */ /* 0x000fe20000002400 */
[----:B--2---:R-:W-:Y:S01]  /*4020*/  FSEL R48, R47, -INF , P6 ;  /* 0xff8000002f307808 */ /* 0x004fe20003000000 */
[----:B------:R-:W2:Y:S01]  /*4030*/  SHFL.BFLY PT, R0, R5, 0x2, 0x1f ;  /* 0x0c401f0005007f89 */ /* 0x000ea200000e0000 */
[----:B------:R-:W-:-:S04]  /*4040*/  FMNMX.FTZ R3, R38, R3, !PT ;  /* 0x0000000326037209 */ /* 0x000fc80007810000 */
[----:B------:R-:W-:Y:S01]  /*4050*/  FMNMX.FTZ R3, R20, R3, !PT ;  /* 0x0000000314037209 */ /* 0x000fe20007810000 */
[----:B------:R-:W3:Y:S01]  /*4060*/  MUFU.TANH R54, R54 ;  /* 0x0000003600367308 */ /* 0x000ee20000002400 */
[----:B-1----:R-:W-:Y:S02]  /*4070*/  FSEL R50, R50, -INF , P5 ;  /* 0xff80000032327808 */ /* 0x002fe40002800000 */
[----:B------:R-:W-:-:S04]  /*4080*/  FMNMX.FTZ R3, R42, R3, !PT ;  /* 0x000000032a037209 */ /* 0x000fc80007810000 */
[----:B------:R-:W-:Y:S01]  /*4090*/  FMNMX.FTZ R3, R44, R3, !PT ;  /* 0x000000032c037209 */ /* 0x000fe20007810000 */
[----:B------:R-:W1:Y:S03]  /*40a0*/  MUFU.TANH R55, R55 ;  /* 0x0000003700377308 */ /* 0x000e660000002400 */
[----:B------:R-:W-:-:S04]  /*40b0*/  FMNMX.FTZ R3, R46, R3, !PT ;  /* 0x000000032e037209 */ /* 0x000fc80007810000 */
[----:B------:R-:W-:Y:S02]  /*40c0*/  FMNMX.FTZ R3, R48, R3, !PT ;  /* 0x0000000330037209 */ /* 0x000fe40007810000 */
[----:B---3--:R-:W-:Y:S02]  /*40d0*/  FSEL R54, R54, -INF , P3 ;  /* 0xff80000036367808 */ /* 0x008fe40001800000 */
[----:B--2---:R-:W-:Y:S01]  /*40e0*/  FMNMX.FTZ R0, R5, R0, !PT ;  /* 0x0000000005007209 */ /* 0x004fe20007810000 */
[----:B------:R-:W-:Y:S01]  /*40f0*/  IMAD.U32 R5, RZ, RZ, UR5 ;  /* 0x00000005ff057e24 */ /* 0x000fe2000f8e00ff */
[----:B------:R-:W-:-:S03]  /*4100*/  FMNMX.FTZ R3, R50, R3, !PT ;  /* 0x0000000332037209 */ /* 0x000fc60007810000 */
[----:B------:R-:W2:Y:S01]  /*4110*/  SHFL.BFLY PT, R7, R0, 0x1, 0x1f ;  /* 0x0c201f0000077f89 */ /* 0x000ea200000e0000 */
[----:B-1----:R-:W-:Y:S02]  /*4120*/  FSEL R66, R55, -INF , P2 ;  /* 0xff80000037427808 */ /* 0x002fe40001000000 */
[----:B--2---:R-:W-:-:S04]  /*4130*/  FMNMX.FTZ R0, R0, R7, !PT ;  /* 0x0000000700007209 */ /* 0x004fc80007810000 */
[C---:B------:R-:W-:Y:S01]  /*4140*/  FSETP.NEU.FTZ.AND P6, PT, R0.reuse, -INF , PT ;  /* 0xff8000000000780b */ /* 0x040fe20003fdd000 */
[----:B------:R-:W-:-:S05]  /*4150*/  FMUL.FTZ R7, R0, R5 ;  /* 0x0000000500077220 */ /* 0x000fca0000410000 */
[----:B------:R-:W-:-:S05]  /*4160*/  FSEL R7, R7, RZ, P6 ;  /* 0x000000ff07077208 */ /* 0x000fca0003000000 */
[-CC-:B------:R-:W-:Y:S01]  /*4170*/  FFMA.FTZ R9, R24, R5.reuse, -R7.reuse ;  /* 0x0000000518097223 */ /* 0x180fe20000010807 */
[----:B------:R-:W-:Y:S01]  /*4180*/  FSEL R24, R51, -INF , P4 ;  /* 0xff80000033187808 */ /* 0x000fe20002000000 */
[-CC-:B------:R-:W-:Y:S01]  /*4190*/  FFMA.FTZ R25, R25, R5.reuse, -R7.reuse ;  /* 0x0000000519197223 */ /* 0x180fe20000010807 */
[--C-:B------:R-:W-:Y:S01]  /*41a0*/  FFMA.FTZ R28, R28, R5, -R7.reuse ;  /* 0x000000051c1c7223 */ /* 0x100fe20000010807 */
[----:B------:R1:W-:Y:S01]  /*41b0*/  MUFU.EX2 R152, R9 ;  /* 0x0000000900987308 */ /* 0x0003e20000000800 */
[----:B------:R-:W-:Y:S01]  /*41c0*/  FMNMX.FTZ R3, R24, R3, !PT ;  /* 0x0000000318037209 */ /* 0x000fe20007810000 */
[-CC-:B------:R-:W-:Y:S01]  /*41d0*/  FFMA.FTZ R32, R32, R5.reuse, -R7.reuse ;  /* 0x0000000520207223 */ /* 0x180fe20000010807 */
[-CC-:B------:R-:W-:Y:S01]  /*41e0*/  FFMA.FTZ R14, R14, R5.reuse, -R7.reuse ;  /* 0x000000050e0e7223 */ /* 0x180fe20000010807 */
[--C-:B------:R-:W-:Y:S01]  /*41f0*/  FFMA.FTZ R36, R36, R5, -R7.reuse ;  /* 0x0000000524247223 */ /* 0x100fe20000010807 */
[----:B------:R-:W-:Y:S01]  /*4200*/  FMNMX.FTZ R3, R54, R3, !PT ;  /* 0x0000000336037209 */ /* 0x000fe20007810000 */
[-CC-:B------:R-:W-:Y:S01]  /*4210*/  FFMA.FTZ R22, R22, R5.reuse, -R7.reuse ;  /* 0x0000000516167223 */ /* 0x180fe20000010807 */
[-CC-:B------:R-:W-:Y:S01]  /*4220*/  FFMA.FTZ R40, R40, R5.reuse, -R7.reuse ;  /* 0x0000000528287223 */ /* 0x180fe20000010807 */
[--C-:B------:R-:W-:Y:S01]  /*4230*/  FFMA.FTZ R56, R56, R5, -R7.reuse ;  /* 0x0000000538387223 */ /* 0x100fe20000010807 */
[----:B------:R-:W-:Y:S01]  /*4240*/  FMNMX.FTZ R3, R66, R3, !PT ;  /* 0x0000000342037209 */ /* 0x000fe20007810000 */
[-CC-:B-1----:R-:W-:Y:S01]  /*4250*/  FFMA.FTZ R9, R10, R5.reuse, -R7.reuse ;  /* 0x000000050a097223 */ /* 0x182fe20000010807 */
[-CC-:B------:R-:W-:Y:S01]  /*4260*/  FFMA.FTZ R58, R58, R5.reuse, -R7.reuse ;  /* 0x000000053a3a7223 */ /* 0x180fe20000010807 */
[-CC-:B------:R-:W-:Y:S01]  /*4270*/  FFMA.FTZ R60, R60, R5.reuse, -R7.reuse ;  /* 0x000000053c3c7223 */ /* 0x180fe20000010807 */
[-CC-:B------:R-:W-:Y:S01]  /*4280*/  FFMA.FTZ R62, R62, R5.reuse, -R7.reuse ;  /* 0x000000053e3e7223 */ /* 0x180fe20000010807 */
[----:B------:R-:W1:Y:S01]  /*4290*/  SHFL.BFLY PT, R10, R3, 0x2, 0x1f ;  /* 0x0c401f00030a7f89 */ /* 0x000e6200000e0000 */
[----:B------:R-:W-:Y:S01]  /*42a0*/  MUFU.EX2 R11, R9 ;  /* 0x00000009000b7308 */ /* 0x000fe20000000800 */
[-CC-:B------:R-:W-:Y:S01]  /*42b0*/  FFMA.FTZ R64, R64, R5.reuse, -R7.reuse ;  /* 0x0000000540407223 */ /* 0x180fe20000010807 */
[-CC-:B------:R-:W-:Y:S01]  /*42c0*/  FFMA.FTZ R52, R52, R5.reuse, -R7.reuse ;  /* 0x0000000534347223 */ /* 0x180fe20000010807 */
[----:B------:R-:W-:Y:S01]  /*42d0*/  FFMA.FTZ R68, R68, R5, -R7 ;  /* 0x0000000544447223 */ /* 0x000fe20000010807 */
[----:B------:R-:W-:-:S04]  /*42e0*/  LEA.HI R7, R19, R18, RZ, 0x4 ;  /* 0x0000001213077211 */ /* 0x000fc800078f20ff */
[----:B------:R-:W-:Y:S08]  /*42f0*/  MUFU.EX2 R25, R25 ;  /* 0x0000001900197308 */ /* 0x000ff00000000800 */
[----:B------:R-:W2:Y:S01]  /*4300*/  MUFU.EX2 R28, R28 ;  /* 0x0000001c001c7308 */ /* 0x000ea20000000800 */
[----:B-1----:R-:W-:-:S07]  /*4310*/  FMNMX.FTZ R10, R3, R10, !PT ;  /* 0x0000000a030a7209 */ /* 0x002fce0007810000 */
[----:B------:R-:W-:Y:S01]  /*4320*/  MUFU.EX2 R32, R32 ;  /* 0x0000002000207308 */ /* 0x000fe20000000800 */
[----:B------:R-:W1:Y:S07]  /*4330*/  SHFL.BFLY PT, R3, R10, 0x1, 0x1f ;  /* 0x0c201f000a037f89 */ /* 0x000e6e00000e0000 */
[----:B------:R3:W4:Y:S01]  /*4340*/  MUFU.EX2 R15, R14 ;  /* 0x0000000e000f7308 */ /* 0x0007220000000800 */
[----:B--2---:R-:W-:-:S07]  /*4350*/  F2FP.F16.F32.PACK_AB R154, R11, R28 ;  /* 0x0000001c0b9a723e */ /* 0x004fce00000000ff */
[----:B------:R-:W-:Y:S01]  /*4360*/  MUFU.EX2 R36, R36 ;  /* 0x0000002400247308 */ /* 0x000fe20000000800 */
[----:B---3--:R-:W-:-:S07]  /*4370*/  IMAD.U32 R14, RZ, RZ, UR36 ;  /* 0x00000024ff0e7e24 */ /* 0x008fce000f8e00ff */
[----:B------:R-:W-:Y:S01]  /*4380*/  MUFU.EX2 R21, R22 ;  /* 0x0000001600157308 */ /* 0x000fe20000000800 */
[----:B----4-:R-:W-:Y:S02]  /*4390*/  F2FP.F16.F32.PACK_AB R156, R15, R32 ;  /* 0x000000200f9c723e */ /* 0x010fe400000000ff */
[----:B-1----:R-:W-:-:S04]  /*43a0*/  FMNMX.FTZ R3, R10, R3, !PT ;  /* 0x000000030a037209 */ /* 0x002fc80007810000 */
[C---:B------:R-:W-:Y:S01]  /*43b0*/  FSETP.NEU.FTZ.AND P2, PT, R3.reuse, -INF , PT ;  /* 0xff8000000300780b */ /* 0x040fe20003f5d000 */
[-C--:B------:R-:W-:Y:S01]  /*43c0*/  FMUL.FTZ R9, R3, R5.reuse ;  /* 0x0000000503097220 */ /* 0x080fe20000410000 */
[----:B------:R-:W-:Y:S04]  /*43d0*/  MUFU.EX2 R40, R40 ;  /* 0x0000002800287308 */ /* 0x000fe80000000800 */
[----:B------:R-:W-:Y:S02]  /*43e0*/  FSEL R35, R9, RZ, P2 ;  /* 0x000000ff09237208 */ /* 0x000fe40001000000 */
[----:B------:R-:W-:Y:S02]  /*43f0*/  LOP3.LUT R9, R7, 0xfffffff0, RZ, 0xc0, !PT ;  /* 0xfffffff007097812 */ /* 0x000fe400078ec0ff */
[----:B------:R-:W1:Y:S01]  /*4400*/  MUFU.EX2 R23, R56 ;  /* 0x0000003800177308 */ /* 0x000e620000000800 */
[-CC-:B------:R-:W-:Y:S01]  /*4410*/  FFMA.FTZ R10, R8, R5.reuse, -R35.reuse ;  /* 0x00000005080a7223 */ /* 0x180fe20000010823 */
[----:B------:R-:W-:Y:S01]  /*4420*/  FFMA.FTZ R12, R12, R5, -R35 ;  /* 0x000000050c0c7223 */ /* 0x000fe20000010823 */
[----:B------:R-:W-:-:S02]  /*4430*/  IMAD.IADD R9, R18, 0x1, -R9 ;  /* 0x0000000112097824 */ /* 0x000fc400078e0a09 */
[-CC-:B------:R-:W-:Y:S01]  /*4440*/  FFMA.FTZ R26, R26, R5.reuse, -R35.reuse ;  /* 0x000000051a1a7223 */ /* 0x180fe20000010823 */
[-CC-:B------:R-:W-:Y:S01]  /*4450*/  FFMA.FTZ R27, R27, R5.reuse, -R35.reuse ;  /* 0x000000051b1b7223 */ /* 0x180fe20000010823 */
[-CC-:B------:R-:W-:Y:S01]  /*4460*/  FFMA.FTZ R30, R30, R5.reuse, -R35.reuse ;  /* 0x000000051e1e7223 */ /* 0x180fe20000010823 */
[-C--:B------:R-:W-:Y:S01]  /*4470*/  FFMA.FTZ R34, R34, R5.reuse, -R35 ;  /* 0x0000000522227223 */ /* 0x080fe20000010823 */
[----:B------:R-:W-:Y:S01]  /*4480*/  SHF.R.S32.HI R8, RZ, 0x1f, R9 ;  /* 0x0000001fff087819 */ /* 0x000fe20000011409 */
[----:B------:R2:W-:Y:S01]  /*4490*/  MUFU.EX2 R155, R10 ;  /* 0x0000000a009b7308 */ /* 0x0005e20000000800 */
[-CC-:B------:R-:W-:Y:S01]  /*44a0*/  FFMA.FTZ R38, R38, R5.reuse, -R35.reuse ;  /* 0x0000000526267223 */ /* 0x180fe20000010823 */
[----:B------:R-:W-:Y:S01]  /*44b0*/  LEA.HI R18, R19, R18, RZ, 0x5 ;  /* 0x0000001213127211 */ /* 0x000fe200078f28ff */
[--C-:B------:R-:W-:Y:S01]  /*44c0*/  FFMA.FTZ R20, R20, R5, -R35.reuse ;  /* 0x0000000514147223 */ /* 0x100fe20000010823 */
[----:B------:R-:W-:Y:S01]  /*44d0*/  LEA.HI R8, R8, R9, RZ, 0x3 ;  /* 0x0000000908087211 */ /* 0x000fe200078f18ff */
[-CC-:B------:R-:W-:Y:S01]  /*44e0*/  FFMA.FTZ R42, R42, R5.reuse, -R35.reuse ;  /* 0x000000052a2a7223 */ /* 0x180fe20000010823 */
[----:B------:R-:W-:Y:S01]  /*44f0*/  FFMA.FTZ R44, R44, R5, -R35 ;  /* 0x000000052c2c7223 */ /* 0x000fe20000010823 */
[----:B------:R-:W-:Y:S01]  /*4500*/  IMAD.SHL.U32 R18, R18, 0x20, RZ ;  /* 0x0000002012127824 */ /* 0x000fe200078e00ff */
[----:B------:R3:W-:Y:S01]  /*4510*/  MUFU.EX2 R157, R12 ;  /* 0x0000000c009d7308 */ /* 0x0007e20000000800 */
[C---:B--2---:R-:W-:Y:S01]  /*4520*/  LOP3.LUT R10, R8.reuse, 0xfffffff8, RZ, 0xc0, !PT ;  /* 0xfffffff8080a7812 */ /* 0x044fe200078ec0ff */
[----:B------:R-:W-:-:S02]  /*4530*/  IMAD.SHL.U32 R8, R8, 0x40, RZ ;  /* 0x0000004008087824 */ /* 0x000fc400078e00ff */
[-CC-:B------:R-:W-:Y:S01]  /*4540*/  FFMA.FTZ R46, R46, R5.reuse, -R35.reuse ;  /* 0x000000052e2e7223 */ /* 0x180fe20000010823 */
[----:B------:R-:W-:Y:S01]  /*4550*/  LOP3.LUT R37, R18, 0x7ffffc00, RZ, 0xc0, !PT ;  /* 0x7ffffc0012257812 */ /* 0x000fe200078ec0ff */
[-C--:B------:R-:W-:Y:S01]  /*4560*/  FFMA.FTZ R48, R48, R5.reuse, -R35 ;  /* 0x0000000530307223 */ /* 0x080fe20000010823 */
[----:B------:R-:W-:Y:S01]  /*4570*/  IMAD.IADD R10, R9, 0x1, -R10 ;  /* 0x00000001090a7824 */ /* 0x000fe200078e0a0a */
[----:B------:R-:W-:Y:S01]  /*4580*/  SHF.R.S32.HI R9, RZ, 0x4, R7 ;  /* 0x00000004ff097819 */ /* 0x000fe20000011407 */
[----:B------:R-:W-:Y:S01]  /*4590*/  MUFU.EX2 R26, R26 ;  /* 0x0000001a001a7308 */ /* 0x000fe20000000800 */
[-C--:B------:R-:W-:Y:S01]  /*45a0*/  FFMA.FTZ R50, R50, R5.reuse, -R35 ;  /* 0x0000000532327223 */ /* 0x080fe20000010823 */
[----:B------:R-:W-:Y:S01]  /*45b0*/  IMAD.SHL.U32 R7, R10, 0x40, RZ ;  /* 0x000000400a077824 */ /* 0x000fe200078e00ff */
[----:B---3--:R-:W-:Y:S01]  /*45c0*/  SHF.L.U32 R12, R9, 0x3, RZ ;  /* 0x00000003090c7819 */ /* 0x008fe200000006ff */
[----:B------:R-:W-:Y:S01]  /*45d0*/  FADD.FTZ R9, R152, R25 ;  /* 0x0000001998097221 */ /* 0x000fe20000010000 */
[----:B------:R-:W-:Y:S01]  /*45e0*/  LOP3.LUT P2, RZ, R10, 0x4, RZ, 0xc0, !PT ;  /* 0x000000040aff7812 */ /* 0x000fe2000784c0ff */
[-C--:B------:R-:W-:Y:S01]  /*45f0*/  FFMA.FTZ R24, R24, R5.reuse, -R35 ;  /* 0x0000000518187223 */ /* 0x080fe20000010823 */
[----:B------:R-:W-:Y:S01]  /*4600*/  LOP3.LUT R7, R7, 0x1c0, RZ, 0xc0, !PT ;  /* 0x000001c007077812 */ /* 0x000fe200078ec0ff */
[----:B------:R-:W2:Y:S01]  /*4610*/  MUFU.EX2 R27, R27 ;  /* 0x0000001b001b7308 */ /* 0x000ea20000000800 */
[----:B------:R-:W-:Y:S01]  /*4620*/  LOP3.LUT P3, RZ, R10, 0x2, RZ, 0xc0, !PT ;  /* 0x000000020aff7812 */ /* 0x000fe2000786c0ff */
[----:B------:R-:W-:Y:S01]  /*4630*/  FADD.FTZ R10, R28, R9 ;  /* 0x000000091c0a7221 */ /* 0x000fe20000010000 */
[----:B------:R-:W-:Y:S01]  /*4640*/  LOP3.LUT R12, R7, 0x8, R12, 0xf8, !PT ;  /* 0x00000008070c7812 */ /* 0x000fe200078ef80c */
[----:B------:R-:W-:Y:S01]  /*4650*/  FFMA.FTZ R54, R54, R5, -R35 ;  /* 0x0000000536367223 */ /* 0x000fe20000010823 */
[----:B------:R-:W-:Y:S01]  /*4660*/  SHF.R.U32.HI R7, RZ, 0x3, R7 ;  /* 0x00000003ff077819 */ /* 0x000fe20000011607 */
[----:B------:R-:W-:Y:S01]  /*4670*/  FADD.FTZ R9, R11, R10 ;  /* 0x0000000a0b097221 */ /* 0x000fe20000010000 */
[----:B------:R-:W-:Y:S01]  /*4680*/  LOP3.LUT R10, R8, 0x7ffffe00, RZ, 0xc0, !PT ;  /* 0x7ffffe00080a7812 */ /* 0x000fe200078ec0ff */
[----:B------:R-:W3:Y:S01]  /*4690*/  MUFU.EX2 R30, R30 ;  /* 0x0000001e001e7308 */ /* 0x000ee20000000800 */
[----:B------:R-:W-:Y:S01]  /*46a0*/  LOP3.LUT R12, R12, R7, RZ, 0x3c, !PT ;  /* 0x000000070c0c7212 */ /* 0x000fe200078e3cff */
[----:B------:R-:W-:-:S02]  /*46b0*/  @!P1 VIADD R7, R14, 0x28c40 ;  /* 0x00028c400e079836 */ /* 0x000fc40000000000 */
[----:B------:R-:W-:Y:S01]  /*46c0*/  FADD.FTZ R8, R32, R9 ;  /* 0x0000000920087221 */ /* 0x000fe20000010000 */
[----:B-1----:R-:W-:Y:S01]  /*46d0*/  F2FP.F16.F32.PACK_AB R160, R23, R40 ;  /* 0x0000002817a0723e */ /* 0x002fe200000000ff */
[----:B------:R-:W-:Y:S01]  /*46e0*/  FFMA.FTZ R35, R66, R5, -R35 ;  /* 0x0000000542237223 */ /* 0x000fe20000010823 */
[----:B------:R-:W-:Y:S01]  /*46f0*/  IADD3 R12, R12, R10, R37 ;  /* 0x0000000a0c0c7210 */ /* 0x000fe20007ffe025 */
[----:B------:R-:W-:Y:S01]  /*4700*/  FADD.FTZ R9, R15, R8 ;  /* 0x000000080f097221 */ /* 0x000fe20000010000 */
[----:B------:R-:W1:Y:S01]  /*4710*/  MUFU.EX2 R34, R34 ;  /* 0x0000002200227308 */ /* 0x000e620000000800 */
[----:B------:R-:W-:Y:S02]  /*4720*/  @!P1 PRMT R7, RZ, 0x654, R7 ;  /* 0x00000654ff079816 */ /* 0x000fe40000000007 */
[----:B------:R-:W-:Y:S01]  /*4730*/  FADD.FTZ R10, R36, R9 ;  /* 0x00000009240a7221 */ /* 0x000fe20000010000 */
[----:B------:R-:W-:Y:S01]  /*4740*/  F2FP.F16.F32.PACK_AB R158, R21, R36 ;  /* 0x00000024159e723e */ /* 0x000fe200000000ff */
[----:B------:R4:W-:Y:S01]  /*4750*/  @!P1 SYNCS.ARRIVE.TRANS64.RED.A1T0 RZ, [R7+URZ], RZ ;  /* 0x000000ff07ff99a7 */ /* 0x0009e2000810043f */
[----:B------:R-:W-:Y:S01]  /*4760*/  F2FP.F16.F32.PACK_AB R152, R25, R152 ;  /* 0x000000981998723e */ /* 0x000fe200000000ff */
[----:B------:R-:W-:Y:S01]  /*4770*/  FADD.FTZ R9, R21, R10 ;  /* 0x0000000a15097221 */ /* 0x000fe20000010000 */
[----:B------:R-:W5:Y:S01]  /*4780*/  MUFU.EX2 R38, R38 ;  /* 0x0000002600267308 */ /* 0x000f620000000800 */
[----:B--2---:R-:W-:-:S02]  /*4790*/  F2FP.F16.F32.PACK_AB R153, R27, R26 ;  /* 0x0000001a1b99723e */ /* 0x004fc400000000ff */
[----:B------:R-:W-:Y:S01]  /*47a0*/  FADD.FTZ R10, R40, R9 ;  /* 0x00000009280a7221 */ /* 0x000fe20000010000 */
[----:B----4-:R-:W-:-:S03]  /*47b0*/  FADD.FTZ R7, R26, R27 ;  /* 0x0000001b1a077221 */ /* 0x010fc60000010000 */
[----:B------:R-:W-:Y:S01]  /*47c0*/  FADD.FTZ R15, R23, R10 ;  /* 0x0000000a170f7221 */ /* 0x000fe20000010000 */
[----:B------:R-:W2:Y:S01]  /*47d0*/  MUFU.EX2 R159, R20 ;  /* 0x00000014009f7308 */ /* 0x000ea20000000800 */
[----:B---3--:R-:W-:Y:S01]  /*47e0*/  FADD.FTZ R8, R30, R7 ;  /* 0x000000071e087221 */ /* 0x008fe20000010000 */
[----:B------:R-:W-:-:S03]  /*47f0*/  IMAD.MOV.U32 R23, RZ, RZ, 0x40 ;  /* 0x00000040ff177424 */ /* 0x000fc600078e00ff */
[C---:B------:R-:W-:Y:S01]  /*4800*/  FADD.FTZ R7, R155.reuse, R8 ;  /* 0x000000089b077221 */ /* 0x040fe20000010000 */
[----:B------:R-:W-:Y:S02]  /*4810*/  F2FP.F16.F32.PACK_AB R155, R155, R30 ;  /* 0x0000001e9b9b723e */ /* 0x000fe400000000ff */
[----:B------:R-:W3:Y:S01]  /*4820*/  MUFU.EX2 R42, R42 ;  /* 0x0000002a002a7308 */ /* 0x000ee20000000800 */
[----:B-1----:R-:W-:Y:S01]  /*4830*/  FADD.FTZ R8, R34, R7 ;  /* 0x0000000722087221 */ /* 0x002fe20000010000 */
[----:B------:R-:W-:-:S03]  /*4840*/  SEL R23, R23, 0xffffffc0, !P2 ;  /* 0xffffffc017177807 */ /* 0x000fc60005000000 */
[C---:B------:R-:W-:Y:S01]  /*4850*/  FADD.FTZ R7, R157.reuse, R8 ;  /* 0x000000089d077221 */ /* 0x040fe20000010000 */
[----:B------:R-:W-:Y:S02]  /*4860*/  F2FP.F16.F32.PACK_AB R157, R157, R34 ;  /* 0x000000229d9d723e */ /* 0x000fe400000000ff */
[----:B------:R-:W1:Y:S01]  /*4870*/  MUFU.EX2 R161, R44 ;  /* 0x0000002c00a17308 */ /* 0x000e620000000800 */
[----:B-----5:R-:W-:Y:S01]  /*4880*/  FADD.FTZ R8, R38, R7 ;  /* 0x0000000726087221 */ /* 0x020fe20000010000 */
[----:B------:R-:W-:Y:S01]  /*4890*/  LEA R7, R12, UR36, 0x1 ;  /* 0x000000240c077c11 */ /* 0x000fe2000f8e08ff */
[----:B------:R-:W-:Y:S02]  /*48a0*/  BAR.SYNC.DEFER_BLOCKING 0xf, 0x100 ;  /* 0x03c4000000007b1d */ /* 0x000fe40000010000 */
[----:B--2---:R-:W-:Y:S01]  /*48b0*/  FADD.FTZ R9, R159, R8 ;  /* 0x000000089f097221 */ /* 0x004fe20000010000 */
[C---:B------:R-:W-:Y:S01]  /*48c0*/  IADD3 R12, R7.reuse, 0x26800, RZ ;  /* 0x00026800070c7810 */ /* 0x040fe20007ffe0ff */
[----:B------:R-:W-:Y:S01]  /*48d0*/  VIADD R8, R7, 0x26820 ;  /* 0x0002682007087836 */ /* 0x000fe20000000000 */
[----:B------:R-:W-:Y:S01]  /*48e0*/  F2FP.F16.F32.PACK_AB R159, R159, R38 ;  /* 0x000000269f9f723e */ /* 0x000fe200000000ff */
[----:B------:R-:W2:Y:S01]  /*48f0*/  MUFU.EX2 R58, R58 ;  /* 0x0000003a003a7308 */ /* 0x000ea20000000800 */
[----:B---3--:R-:W-:Y:S01]  /*4900*/  FADD.FTZ R10, R42, R9 ;  /* 0x000000092a0a7221 */ /* 0x008fe20000010000 */
[----:B------:R-:W-:-:S02]  /*4910*/  @P3 VIADD R8, R12, 0xffffffe0 ;  /* 0xffffffe00c083836 */ /* 0x000fc40000000000 */
[----:B------:R-:W-:-:S04]  /*4920*/  IMAD.IADD R9, R12, 0x1, R23 ;  /* 0x000000010c097824 */ /* 0x000fc800078e0217 */
[----:B------:R-:W3:Y:S01]  /*4930*/  MUFU.EX2 R46, R46 ;  /* 0x0000002e002e7308 */ /* 0x000ee20000000800 */
[C---:B-1----:R-:W-:Y:S01]  /*4940*/  FADD.FTZ R21, R161.reuse, R10 ;  /* 0x0000000aa1157221 */ /* 0x042fe20000010000 */
[----:B------:R-:W-:Y:S01]  /*4950*/  F2FP.F16.F32.PACK_AB R161, R161, R42 ;  /* 0x0000002aa1a1723e */ /* 0x000fe200000000ff */
[----:B------:R-:W-:-:S05]  /*4960*/  IMAD.IADD R10, R23, 0x1, R8 ;  /* 0x00000001170a7824 */ /* 0x000fca00078e0208 */
[----:B------:R-:W1:Y:S01]  /*4970*/  MUFU.EX2 R29, R60 ;  /* 0x0000003c001d7308 */ /* 0x000e620000000800 */
[----:B--2---:R-:W-:Y:S01]  /*4980*/  FADD.FTZ R12, R58, R15 ;  /* 0x0000000f3a0c7221 */ /* 0x004fe20000010000 */
[----:B------:R2:W-:Y:S04]  /*4990*/  STSM.16.M88.4 [R7+0x26800], R152 ;  /* 0x0268009807007844 */ /* 0x0005e80000000200 */
[----:B------:R2:W-:Y:S02]  /*49a0*/  STSM.16.M88.4 [R8], R156 ;  /* 0x0000009c08007844 */ /* 0x0005e40000000200 */
[----:B------:R-:W4:Y:S01]  /*49b0*/  MUFU.EX2 R19, R48 ;  /* 0x0000003000137308 */ /* 0x000f220000000800 */
[----:B---3--:R-:W-:-:S07]  /*49c0*/  FADD.FTZ R18, R46, R21 ;  /* 0x000000152e127221 */ /* 0x008fce0000010000 */
[----:B------:R-:W-:Y:S01]  /*49d0*/  MUFU.EX2 R62, R62 ;  /* 0x0000003e003e7308 */ /* 0x000fe20000000800 */
[C---:B-1----:R-:W-:Y:S01]  /*49e0*/  F2FP.F16.F32.PACK_AB R162, R29.reuse, R58 ;  /* 0x0000003a1da2723e */ /* 0x042fe200000000ff */
[----:B------:R-:W-:-:S06]  /*49f0*/  FADD.FTZ R29, R29, R12 ;  /* 0x0000000c1d1d7221 */ /* 0x000fcc0000010000 */
[----:B------:R-:W1:Y:S01]  /*4a00*/  MUFU.EX2 R31, R64 ;  /* 0x00000040001f7308 */ /* 0x000e620000000800 */
[C---:B----4-:R-:W-:Y:S01]  /*4a10*/  F2FP.F16.F32.PACK_AB R163, R19.reuse, R46 ;  /* 0x0000002e13a3723e */ /* 0x050fe200000000ff */
[----:B------:R-:W-:-:S04]  /*4a20*/  FADD.FTZ R19, R19, R18 ;  /* 0x0000001213137221 */ /* 0x000fc80000010000 */
[----:B------:R2:W-:Y:S02]  /*4a30*/  STSM.16.M88.4 [R9], R160 ;  /* 0x000000a009007844 */ /* 0x0005e40000000200 */
[----:B------:R-:W-:Y:S08]  /*4a40*/  MUFU.EX2 R50, R50 ;  /* 0x0000003200327308 */ /* 0x000ff00000000800 */
[----:B------:R-:W3:Y:S01]  /*4a50*/  MUFU.EX2 R11, R24 ;  /* 0x00000018000b7308 */ /* 0x000ee20000000800 */
[----:B-1----:R-:W-:Y:S01]  /*4a60*/  F2FP.F16.F32.PACK_AB R164, R31, R62 ;  /* 0x0000003e1fa4723e */ /* 0x002fe200000000ff */
[----:B------:R-:W-:-:S04]  /*4a70*/  FADD.FTZ R62, R62, R29 ;  /* 0x0000001d3e3e7221 */ /* 0x000fc80000010000 */
[----:B------:R-:W-:Y:S02]  /*4a80*/  FADD.FTZ R31, R31, R62 ;  /* 0x0000003e1f1f7221 */ /* 0x000fe40000010000 */
[----:B------:R-:W1:Y:S08]  /*4a90*/  MUFU.EX2 R52, R52 ;  /* 0x0000003400347308 */ /* 0x000e700000000800 */
[----:B------:R-:W4:Y:S01]  /*4aa0*/  MUFU.EX2 R33, R68 ;  /* 0x0000004400217308 */ /* 0x000f220000000800 */
[----:B---3--:R-:W-:Y:S01]  /*4ab0*/  F2FP.F16.F32.PACK_AB R165, R11, R50 ;  /* 0x000000320ba5723e */ /* 0x008fe200000000ff */
[----:B------:R-:W-:-:S04]  /*4ac0*/  FADD.FTZ R50, R50, R19 ;  /* 0x0000001332327221 */ /* 0x000fc80000010000 */
[----:B------:R-:W-:Y:S02]  /*4ad0*/  FADD.FTZ R11, R11, R50 ;  /* 0x000000320b0b7221 */ /* 0x000fe40000010000 */
[----:B------:R-:W-:Y:S01]  /*4ae0*/  MUFU.EX2 R54, R54 ;  /* 0x0000003600367308 */ /* 0x000fe20000000800 */
[----:B-1----:R-:W-:-:S07]  /*4af0*/  FADD.FTZ R12, R52, R31 ;  /* 0x0000001f340c7221 */ /* 0x002fce0000010000 */
[----:B------:R-:W1:Y:S01]  /*4b00*/  MUFU.EX2 R35, R35 ;  /* 0x0000002300237308 */ /* 0x000e620000000800 */
[C---:B----4-:R-:W-:Y:S01]  /*4b10*/  F2FP.F16.F32.PACK_AB R166, R33.reuse, R52 ;  /* 0x0000003421a6723e */ /* 0x050fe200000000ff */
[----:B------:R-:W-:Y:S01]  /*4b20*/  FADD.FTZ R12, R33, R12 ;  /* 0x0000000c210c7221 */ /* 0x000fe20000010000 */
[----:B-1----:R-:W-:Y:S01]  /*4b30*/  F2FP.F16.F32.PACK_AB R167, R35, R54 ;  /* 0x0000003623a7723e */ /* 0x002fe200000000ff */
[----:B------:R-:W-:-:S04]  /*4b40*/  FADD.FTZ R54, R54, R11 ;  /* 0x0000000b36367221 */ /* 0x000fc80000010000 */
[----:B------:R2:W-:Y:S01]  /*4b50*/  STSM.16.M88.4 [R10], R164 ;  /* 0x000000a40a007844 */ /* 0x0005e20000000200 */
[----:B------:R-:W-:Y:S01]  /*4b60*/  FADD.FTZ R11, R35, R54 ;  /* 0x00000036230b7221 */ /* 0x000fe20000010000 */
[----:B------:R-:W-:Y:S06]  /*4b70*/  @!P0 BRA `(.L_x_29) ;  /* 0x0000000000048947 */ /* 0x000fec0003800000 */
[----:B------:R-:W-:Y:S01]  /*4b80*/  BPT.TRAP 0x1 ;  /* 0x000000040000795c */ /* 0x000fe20000300000 */
.L_x_29:
[----:B------:R1:W3:Y:S01]  /*4b90*/  SYNCS.PHASECHK.TRANS64.TRYWAIT P2, [UR36+0x28c50], R13 ;  /* 0x028c500dff0075a7 */ /* 0x0002e20008040164 */
[----:B------:R-:W-:Y:S05]  /*4ba0*/  @!P0 BRA `(.L_x_30) ;  /* 0x0000000000048947 */ /* 0x000fea0003800000 */
[----:B------:R-:W-:Y:S01]  /*4bb0*/  BPT.TRAP 0x1 ;  /* 0x000000040000795c */ /* 0x000fe20000300000 */
.L_x_30:
[----:B------:R-:W-:Y:S01]  /*4bc0*/  ULOP3.LUT UR24, UR37, 0x2000000, URZ, 0xfc, !UPT ;  /* 0x0200000025187892 */ /* 0x000fe2000f8efc3f */
[----:B---3--:R-:W-:Y:S11]  /*4bd0*/  @P2 BRA `(.L_x_31) ;  /* 0x0000000000082947 */ /* 0x008ff60003800000 */
[----:B------:R-:W3:Y:S02]  /*4be0*/  SYNCS.PHASECHK.TRANS64.TRYWAIT P2, [UR36+0x28c50], R13 ;  /* 0x028c500dff0075a7 */ /* 0x000ee40008040164 */
[----:B---3--:R-:W-:Y:S05]  /*4bf0*/  @!P2 BRA `(.L_x_32) ;  /* 0x000000980004a947 */ /* 0x008fea0003800000 */
.L_x_31:
[----:B------:R-:W-:Y:S01]  /*4c00*/  WARPGROUP.ARRIVE ;  /* 0x00000000000079c5 */ /* 0x000fe20000000000 */
[----:B------:R-:W-:Y:S01]  /*4c10*/  UMOV UR10, UR24 ;  /* 0x00000018000a7c82 */ /* 0x000fe20008000000 */
[----:B------:R-:W-:Y:S01]  /*4c20*/  UMOV UR11, 0x40000040 ;  /* 0x40000040000b7882 */ /* 0x000fe20000000000 */
[----:B------:R-:W-:Y:S01]  /*4c30*/  UIADD3 UR4, UR24, 0x80, URZ ;  /* 0x0000008018047890 */ /* 0x000fe2000fffe03f */
[----:B01-3--:R-:W-:Y:S01]  /*4c40*/  IADD3 R13, R17, -0x2, RZ ;  /* 0xfffffffe110d7810 */ /* 0x00bfe20007ffe0ff */
[----:B------:R-:W-:Y:S01]  /*4c50*/  @!P1 VIADD R14, R14, 0x28c60 ;  /* 0x00028c600e0e9836 */ /* 0x000fe20000000000 */
[----:B------:R-:W-:Y:S01]  /*4c60*/  HGMMA.64x256x16.F32 R24, R152, gdesc[UR8].tnspB, RZ, !UPT, gsb0 ;  /* 0x43e0000898187df0 */ /* 0x000fe2000c0008ff */
[----:B------:R-:W-:Y:S01]  /*4c70*/  UMOV UR11, 0x40000040 ;  /* 0x40000040000b7882 */ /* 0x000fe20000000000 */
[----:B------:R-:W-:Y:S02]  /*4c80*/  ISETP.GE.AND P2, PT, R13, R16, PT ;  /* 0x000000100d00720c */ /* 0x000fe40003f46270 */
[----:B------:R-:W-:Y:S01]  /*4c90*/  UMOV UR10, UR4 ;  /* 0x00000004000a7c82 */ /* 0x000fe20008000000 */
[----:B------:R-:W-:Y:S01]  /*4ca0*/  UIADD3 UR4, UR24, 0x100, URZ ;  /* 0x0000010018047890 */ /* 0x000fe2000fffe03f */
[----:B------:R-:W-:Y:S01]  /*4cb0*/  @!P1 PRMT R14, RZ, 0x654, R14 ;  /* 0x00000654ff0e9816 */ /* 0x000fe2000000000e */
[----:B------:R-:W-:-:S02]  /*4cc0*/  WARPGROUP.DEPBAR.LE gsb0, 0x0 ;  /* 0x00008000000079c5 */ /* 0x000fc40000010000 */
[----:B------:R-:W-:-:S15]  /*4cd0*/  WARPGROUP.ARRIVE ;  /* 0x00000000000079c5 */ /* 0x000fde0000000000 */
[----:B------:R-:W-:-:S04]  /*4ce0*/  NOP ;  /* 0x0000000000007918 */ /* 0x000fc80000000000 */
[----:B------:R-:W-:Y:S01]  /*4cf0*/  HGMMA.64x256x16.F32 R24, R156, gdesc[UR8].tnspB, R24, gsb0 ;  /* 0x43e000089c187df0 */ /* 0x000fe20008000818 */
[----:B------:R-:W-:Y:S01]  /*4d00*/  UMOV UR10, UR4 ;  /* 0x00000004000a7c82 */ /* 0x000fe20008000000 */
[----:B------:R-:W-:Y:S01]  /*4d10*/  UMOV UR11, 0x40000040 ;  /* 0x40000040000b7882 */ /* 0x000fe20000000000 */
[----:B------:R-:W-:Y:S01]  /*4d20*/  UIADD3 UR4, UR24, 0x180, URZ ;  /* 0x0000018018047890 */ /* 0x000fe2000fffe03f */
[----:B------:R-:W-:Y:S02]  /*4d30*/  WARPGROUP.DEPBAR.LE gsb0, 0x0 ;  /* 0x00008000000079c5 */ /* 0x000fe40000010000 */
[----:B------:R-:W-:-:S15]  /*4d40*/  WARPGROUP.ARRIVE ;  /* 0x00000000000079c5 */ /* 0x000fde0000000000 */
[----:B------:R-:W-:-:S07]  /*4d50*/  NOP ;  /* 0x0000000000007918 */ /* 0x000fce0000000000 */
[----:B------:R-:W-:Y:S01]  /*4d60*/  HGMMA.64x256x16.F32 R24, R160, gdesc[UR8].tnspB, R24, gsb0 ;  /* 0x43e00008a0187df0 */ /* 0x000fe20008000818 */
[----:B------:R-:W-:Y:S01]  /*4d70*/  UMOV UR10, UR4 ;  /* 0x00000004000a7c82 */ /* 0x000fe20008000000 */
[----:B------:R-:W-:Y:S01]  /*4d80*/  UMOV UR11, 0x40000040 ;  /* 0x40000040000b7882 */ /* 0x000fe20000000000 */
[----:B------:R-:W-:Y:S01]  /*4d90*/  UMOV UR4, URZ ;  /* 0x0000003f00047c82 */ /* 0x000fe20008000000 */
[----:B------:R-:W-:Y:S02]  /*4da0*/  WARPGROUP.DEPBAR.LE gsb0, 0x0 ;  /* 0x00008000000079c5 */ /* 0x000fe40000010000 */
[----:B------:R-:W-:-:S15]  /*4db0*/  WARPGROUP.ARRIVE ;  /* 0x00000000000079c5 */ /* 0x000fde0000000000 */
[----:B------:R-:W-:-:S07]  /*4dc0*/  NOP ;  /* 0x0000000000007918 */ /* 0x000fce0000000000 */
[----:B------:R-:W-:Y:S03]  /*4dd0*/  HGMMA.64x256x16.F32 R24, R164, gdesc[UR8].tnspB, R24, gsb0 ;  /* 0x43e00008a4187df0 */ /* 0x000fe60008000818 */
[----:B------:R-:W-:Y:S02]  /*4de0*/  WARPGROUP.DEPBAR.LE gsb0, 0x0 ;  /* 0x00008000000079c5 */ /* 0x000fe40000010000 */
[----:B------:R-:W-:Y:S01]  /*4df0*/  @!PT LDS RZ, [RZ] ;  /* 0x00000000fffff984 */ /* 0x000fe20000000800 */
[----:B------:R-:W-:Y:S01]  /*4e00*/  @!PT LDS RZ, [RZ] ;  /* 0x00000000fffff984 */ /* 0x000fe20000000800 */
[----:B------:R-:W-:Y:S01]  /*4e10*/  @!PT LDS RZ, [RZ] ;  /* 0x00000000fffff984 */ /* 0x000fe20000000800 */
[----:B------:R-:W-:Y:S01]  /*4e20*/  @!PT LDS RZ, [RZ] ;  /* 0x00000000fffff984 */ /* 0x000fe20000000800 */
[----:B------:R0:W-:Y:S06]  /*4e30*/  MEMBAR.ALL.CTA ;  /* 0x0000000000007992 */ /* 0x0001ec0000008000 */
[----:B0-----:R-:W0:Y:S02]  /*4e40*/  FENCE.VIEW.ASYNC.S ;  /* 0x00000000000073c6 */ /* 0x001e240000000000 */
[----:B0-----:R-:W-:Y:S01]  /*4e50*/  NOP ;  /* 0x0000000000007918 */ /* 0x001fe20000000000 */
[----:B------:R-:W-:Y:S06]  /*4e60*/  BAR.ARV 0xe, 0x100 ;  /* 0x0384000000007b1d */ /* 0x000fec0000002000 */
[----:B------:R0:W-:Y:S01]  /*4e70*/  @!P1 SYNCS.ARRIVE.TRANS64.RED.A1T0 RZ, [R14+URZ], RZ ;  /* 0x000000ff0eff99a7 */ /* 0x0001e2000810043f */
[----:B------:R-:W-:Y:S05]  /*4e80*/  @!P2 BRA `(.L_x_33) ;  /* 0x0000001c002ca947 */ /* 0x000fea0003800000 */
[----:B------:R-:W-:Y:S01]  /*4e90*/  IMAD.MOV.U32 R185, RZ, RZ, RZ ;  /* 0x000000ffffb97224 */ /* 0x000fe200078e00ff */
[----:B------:R-:W-:Y:S01]  /*4ea0*/  UMOV UR4, URZ ;  /* 0x0000003f00047c82 */ /* 0x000fe20008000000 */
[----:B------:R-:W-:-:S05]  /*4eb0*/  ULDC UR25, c[0x0][0x9d8] ;  /* 0x0002760000197ab9 */ /* 0x000fca0000000800 */
.L_x_42:
[----:B------:R-:W-:Y:S01]  /*4ec0*/  UIADD3 UR5, UR4, 0x1, URZ ;  /* 0x0000000104057890 */ /* 0x000fe2000fffe03f */
[C---:B------:R-:W-:Y:S01]  /*4ed0*/  ISETP.GT.AND P2, PT, R13.reuse, R16, PT ;  /* 0x000000100d00720c */ /* 0x040fe20003f44270 */
[----:B------:R-:W-:Y:S02]  /*4ee0*/  VIADD R13, R13, 0xffffffff ;  /* 0xffffffff0d0d7836 */ /* 0x000fe40000000000 */
[----:B------:R-:W-:-:S04]  /*4ef0*/  UISETP.NE.AND UP0, UPT, UR5, 0x2, UPT ;  /* 0x000000020500788c */ /* 0x000fc8000bf05270 */
[----:B------:R-:W-:Y:S02]  /*4f00*/  USEL UR7, URZ, 0x1, UP0 ;  /* 0x000000013f077887 */ /* 0x000fe40008000000 */
[----:B------:R-:W-:-:S04]  /*4f10*/  USEL UR5, UR5, URZ, UP0 ;  /* 0x0000003f05057287 */ /* 0x000fc80008000000 */
[----:B------:R-:W-:Y:S01]  /*4f20*/  LOP3.LUT R185, R185, UR7, RZ, 0x3c, !PT ;  /* 0x00000007b9b97c12 */ /* 0x000fe2000f8e3cff */
[----:B-1-34-:R-:W-:Y:S07]  /*4f30*/  @!P0 BRA `(.L_x_34) ;  /* 0x0000000000048947 */ /* 0x01afee0003800000 */
[----:B------:R-:W-:Y:S01]  /*4f40*/  BPT.TRAP 0x1 ;  /* 0x000000040000795c */ /* 0x000fe20000300000 */
.L_x_34:
[----:B------:R-:W-:Y:S01]  /*4f50*/  ULEA UR7, UR5, UR36, 0x3 ;  /* 0x0000002405077291 */ /* 0x000fe2000f8e183f */
[----:B0-----:R-:W-:-:S08]  /*4f60*/  SHF.L.U32 R14, R185, 0x1f, RZ ;  /* 0x0000001fb90e7819 */ /* 0x001fd000000006ff */
[----:B------:R0:W1:Y:S01]  /*4f70*/  SYNCS.PHASECHK.TRANS64.TRYWAIT P3, [UR7+0x28c30], R14 ;  /* 0x028c300eff0075a7 */ /* 0x0000620008060147 */
[----:B------:R-:W-:Y:S05]  /*4f80*/  @!P0 BRA `(.L_x_35) ;  /* 0x0000000000048947 */ /* 0x000fea0003800000 */
[----:B------:R-:W-:Y:S01]  /*4f90*/  BPT.TRAP 0x1 ;  /* 0x000000040000795c */ /* 0x000fe20000300000 */
.L_x_35:
[----:B-1----:R-:W-:Y:S05]  /*4fa0*/  @P3 BRA `(.L_x_36) ;  /* 0x0000000000083947 */ /* 0x002fea0003800000 */
[----:B------:R-:W1:Y:S02]  /*4fb0*/  SYNCS.PHASECHK.TRANS64.TRYWAIT P3, [UR7+0x28c30], R14 ;  /* 0x028c300eff0075a7 */ /* 0x000e640008060147 */
[----:B-1----:R-:W-:Y:S05]  /*4fc0*/  @!P3 BRA `(.L_x_37) ;  /* 0x000000940024b947 */ /* 0x002fea0003800000 */
.L_x_36:
[----:B------:R-:W-:Y:S01]  /*4fd0*/  ULEA UR10, UR5, UR6, 0x9 ;  /* 0x00000006050a7291 */ /* 0x000fe2000f8e483f */
[----:B--2---:R-:W-:Y:S01]  /*4fe0*/  WARPGROUP.ARRIVE ;  /* 0x00000000000079c5 */ /* 0x004fe20000000000 */
[----:B------:R-:W-:Y:S01]  /*4ff0*/  UMOV UR11, 0x40000040 ;  /* 0x40000040000b7882 */ /* 0x000fe20000000000 */
[----:B------:R-:W-:Y:S01]  /*5000*/  UMOV UR15, 0x40000040 ;  /* 0x40000040000f7882 */ /* 0x000fe20000000000 */
[----:B------:R-:W-:Y:S01]  /*5010*/  UIADD3 UR14, UR10, 0x2, URZ ;  /* 0x000000020a0e7890 */ /* 0x000fe2000fffe03f */
[----:B------:R-:W-:Y:S01]  /*5020*/  ISETP.NE.AND P3, PT, R4, RZ, PT ;  /* 0x000000ff0400720c */ /* 0x000fe20003f65270 */
[----:B------:R-:W-:Y:S01]  /*5030*/  UIADD3 UR18, UR10, 0x4, URZ ;  /* 0x000000040a127890 */ /* 0x000fe2000fffe03f */
[----:B------:R-:W-:Y:S02]  /*5040*/  UMOV UR19, 0x40000040 ;  /* 0x4000004000137882 */ /* 0x000fe40000000000 */
[----:B------:R-:W-:Y:S01]  /*5050*/  HGMMA.64x64x16.F32 R152, gdesc[UR8], RZ, !UPT, gsb0 ;  /* 0x00e00000089879f0 */ /* 0x000fe2000c0008ff */
[----:B------:R-:W-:Y:S01]  /*5060*/  UIADD3 UR22, UR10, 0x6, URZ ;  /* 0x000000060a167890 */ /* 0x000fe2000fffe03f */
[----:B------:R-:W-:Y:S01]  /*5070*/  UMOV UR23, 0x40000040 ;  /* 0x4000004000177882 */ /* 0x000fe20000000000 */
        /* <DEDUP_REMOVED lines=16> */
[----:B------:R-:W1:Y:S01]  /*5180*/  MUFU.TANH R15, R15 ;  /* 0x0000000f000f7308 */ /* 0x000e620000002400 */
[----:B------:R-:W-:Y:S01]  /*5190*/  FMUL.FTZ R158, R160, UR25 ;  /* 0x00000019a09e7c20 */ /* 0x000fe20008410000 */
        /* <DEDUP_REMOVED lines=15> */
[----:B-1----:R-:W-:Y:S01]  /*5290*/  FMNMX.FTZ R5, R15, R0, !PT ;  /* 0x000000000f057209 */ /* 0x002fe20007810000 */
[----:B------:R-:W-:Y:S01]  /*52a0*/  FMUL.FTZ R162, R162, UR25 ;  /* 0x00000019a2a27c20 */ /* 0x000fe20008410000 */
[----:B------:R-:W-:Y:S01]  /*52b0*/  FMUL.FTZ R196, R163, UR25 ;  /* 0x00000019a3c47c20 */ /* 0x000fe20008410000 */
[----:B------:R-:W-:Y:S01]  /*52c0*/  FMUL.FTZ R166, R166, UR25 ;  /* 0x00000019a6a67c20 */ /* 0x000fe20008410000 */
[----:B------:R-:W-:Y:S01]  /*52d0*/  FMUL.FTZ R198, R167, UR25 ;  /* 0x00000019a7c67c20 */ /* 0x000fe20008410000 */
[----:B------:R-:W-:Y:S01]  /*52e0*/  FMUL.FTZ R170, R170, UR25 ;  /* 0x00000019aaaa7c20 */ /* 0x000fe20008410000 */
[----:B------:R-:W-:Y:S01]  /*52f0*/  FMUL.FTZ R200, R171, UR25 ;  /* 0x00000019abc87c20 */ /* 0x000fe20008410000 */
[----:B------:R-:W1:Y:S01]  /*5300*/  MUFU.TANH R156, R156 ;  /* 0x0000009c009c7308 */ /* 0x000e620000002400 */
[----:B--2---:R-:W-:Y:S01]  /*5310*/  FMNMX.FTZ R5, R184, R5, !PT ;  /* 0x00000005b8057209 */ /* 0x004fe20007810000 */
[----:B------:R-:W-:Y:S01]  /*5320*/  FMUL.FTZ R174, R174, UR25 ;  /* 0x00000019aeae7c20 */ /* 0x000fe20008410000 */
[----:B------:R-:W-:Y:S01]  /*5330*/  FMUL.FTZ R178, R178, UR25 ;  /* 0x00000019b2b27c20 */ /* 0x000fe20008410000 */
[----:B------:R-:W-:Y:S01]  /*5340*/  FMUL.FTZ R204, R179, UR25 ;  /* 0x00000019b3cc7c20 */ /* 0x000fe20008410000 */
[----:B------:R-:W-:Y:S01]  /*5350*/  FMUL.FTZ R182, R182, UR25 ;  /* 0x00000019b6b67c20 */ /* 0x000fe20008410000 */
[----:B------:R-:W-:Y:S01]  /*5360*/  FMUL.FTZ R206, R183, UR25 ;  /* 0x00000019b7ce7c20 */ /* 0x000fe20008410000 */
[----:B------:R-:W-:Y:S01]  /*5370*/  IMAD.U32 R177, RZ, RZ, UR4 ;  /* 0x00000004ffb17e24 */ /* 0x000fe2000f8e00ff */
[----:B------:R-:W2:Y:S01]  /*5380*/  MUFU.TANH R158, R158 ;  /* 0x0000009e009e7308 */ /* 0x000ea20000002400 */
[----:B---3--:R-:W-:Y:S01]  /*5390*/  FMNMX.FTZ R5, R154, R5, !PT ;  /* 0x000000059a057209 */ /* 0x008fe20007810000 */
[----:B------:R-:W-:-:S06]  /*53a0*/  IMAD.U32 R171, RZ, RZ, UR7 ;  /* 0x00000007ffab7e24 */ /* 0x000fcc000f8e00ff */
[----:B------:R-:W3:Y:S01]  /*53b0*/  MUFU.TANH R160, R160 ;  /* 0x000000a000a07308 */ /* 0x000ee20000002400 */
[----:B-1----:R-:W-:-:S07]  /*53c0*/  FMNMX.FTZ R5, R156, R5, !PT ;  /* 0x000000059c057209 */ /* 0x002fce0007810000 */
[----:B------:R-:W1:Y:S01]  /*53d0*/  MUFU.TANH R164, R164 ;  /* 0x000000a400a47308 */ /* 0x000e620000002400 */
[----:B--2---:R-:W-:-:S07]  /*53e0*/  FMNMX.FTZ R5, R158, R5, !PT ;  /* 0x000000059e057209 */ /* 0x004fce0007810000 */
[----:B------:R-:W2:Y:S01]  /*53f0*/  MUFU.TANH R186, R186 ;  /* 0x000000ba00ba7308 */ /* 0x000ea20000002400 */
[----:B---3--:R-:W-:-:S07]  /*5400*/  FMNMX.FTZ R5, R160, R5, !PT ;  /* 0x00000005a0057209 */ /* 0x008fce0007810000 */
        /* <DEDUP_REMOVED lines=19> */
[----:B-1----:R-:W-:-:S05]  /*5540*/  FMNMX.FTZ R5, R194, R5, !PT ;  /* 0x00000005c2057209 */ /* 0x002fca0007810000 */
[----:B------:R-:W1:Y:S02]  /*5550*/  SHFL.BFLY PT, R202, R5, 0x2, 0x1f ;  /* 0x0c401f0005ca7f89 */ /* 0x000e6400000e0000 */
[----:B------:R-:W4:Y:S01]  /*5560*/  MUFU.TANH R22, R22 ;  /* 0x0000001600167308 */ /* 0x000f220000002400 */
[----:B--2---:R-:W-:-:S07]  /*5570*/  FMNMX.FTZ R17, R18, R3, !PT ;  /* 0x0000000312117209 */ /* 0x004fce0007810000 */
[----:B------:R-:W2:Y:S01]  /*5580*/  MUFU.TANH R152, R152 ;  /* 0x0000009800987308 */ /* 0x000ea20000002400 */
[----:B---3--:R-:W-:-:S07]  /*5590*/  FMNMX.FTZ R17, R20, R17, !PT ;  /* 0x0000001114117209 */ /* 0x008fce0007810000 */
[----:B------:R-:W3:Y:S01]  /*55a0*/  MUFU.TANH R162, R162 ;  /* 0x000000a200a27308 */ /* 0x000ee20000002400 */
[----:B----4-:R-:W-:Y:S02]  /*55b0*/  FMNMX.FTZ R17, R22, R17, !PT ;  /* 0x0000001116117209 */ /* 0x010fe40007810000 */
[----:B-1----:R-:W-:Y:S01]  /*55c0*/  FMNMX.FTZ R21, R5, R202, !PT ;  /* 0x000000ca05157209 */ /* 0x002fe20007810000 */
[----:B------:R-:W-:-:S04]  /*55d0*/  FMUL.FTZ R202, R175, UR25 ;  /* 0x00000019afca7c20 */ /* 0x000fc80008410000 */
[----:B------:R-:W1:Y:S01]  /*55e0*/  MUFU.TANH R196, R196 ;  /* 0x000000c400c47308 */ /* 0x000e620000002400 */
[----:B--2---:R-:W-:Y:S01]  /*55f0*/  FMNMX.FTZ R17, R152, R17, !PT ;  /* 0x0000001198117209 */ /* 0x004fe20007810000 */
[----:B------:R-:W2:Y:S01]  /*5600*/  LDC R5, c[0x0][0x988] ;  /* 0x00026200ff057b82 */ /* 0x000ea20000000800 */
[----:B------:R-:W4:Y:S05]  /*5610*/  SHFL.BFLY PT, R208, R21, 0x1, 0x1f ;  /* 0x0c201f0015d07f89 */ /* 0x000f2a00000e0000 */
[----:B------:R-:W5:Y:S01]  /*5620*/  MUFU.TANH R166, R166 ;  /* 0x000000a600a67308 */ /* 0x000f620000002400 */
[----:B---3--:R-:W-:-:S07]  /*5630*/  FMNMX.FTZ R19, R162, R17, !PT ;  /* 0x00000011a2137209 */ /* 0x008fce0007810000 */
[----:B------:R-:W3:Y:S01]  /*5640*/  MUFU.TANH R198, R198 ;  /* 0x000000c600c67308 */ /* 0x000ee20000002400 */
[----:B-1----:R-:W-:-:S07]  /*5650*/  FMNMX.FTZ R19, R196, R19, !PT ;  /* 0x00000013c4137209 */ /* 0x002fce0007810000 */
[----:B------:R-:W1:Y:S01]  /*5660*/  MUFU.TANH R170, R170 ;  /* 0x000000aa00aa7308 */ /* 0x000e620000002400 */
[----:B-----5:R-:W-:Y:S02]  /*5670*/  FMNMX.FTZ R19, R166, R19, !PT ;  /* 0x00000013a6137209 */ /* 0x020fe40007810000 */
[----:B----4-:R-:W-:-:S05]  /*5680*/  FMNMX.FTZ R17, R21, R208, !PT ;  /* 0x000000d015117209 */ /* 0x010fca0007810000 */
[----:B------:R-:W4:Y:S01]  /*5690*/  MUFU.TANH R200, R200 ;  /* 0x000000c800c87308 */ /* 0x000f220000002400 */
[----:B---3--:R-:W-:Y:S01]  /*56a0*/  FMNMX.FTZ R21, R198, R19, !PT ;  /* 0x00000013c6157209 */ /* 0x008fe20007810000 */
[C---:B------:R-:W-:Y:S01]  /*56b0*/  FADD.FTZ R0, -R17.reuse, R0 ;  /* 0x0000000011007221 */ /* 0x040fe20000010100 */
[----:B--2---:R-:W-:-:S03]  /*56c0*/  FMUL.FTZ R163, R17, R5 ;  /* 0x0000000511a37220 */ /* 0x004fc60000410000 */
[-C--:B------:R-:W-:Y:S01]  /*56d0*/  FMUL.FTZ R23, R0, R5.reuse ;  /* 0x0000000500177220 */ /* 0x080fe20000410000 */
[--C-:B------:R-:W-:Y:S01]  /*56e0*/  FFMA.FTZ R0, R15, R5, -R163.reuse ;  /* 0x000000050f007223 */ /* 0x100fe200000108a3 */
[----:B------:R-:W2:Y:S01]  /*56f0*/  MUFU.TANH R174, R174 ;  /* 0x000000ae00ae7308 */ /* 0x000ea20000002400 */
[----:B-1----:R-:W-:Y:S01]  /*5700*/  FMNMX.FTZ R21, R170, R21, !PT ;  /* 0x00000015aa157209 */ /* 0x002fe20007810000 */
[-CC-:B------:R-:W-:Y:S01]  /*5710*/  FFMA.FTZ R15, R184, R5.reuse, -R163.reuse ;  /* 0x00000005b80f7223 */ /* 0x180fe200000108a3 */
[-CC-:B------:R-:W-:Y:S01]  /*5720*/  FFMA.FTZ R157, R156, R5.reuse, -R163.reuse ;  /* 0x000000059c9d7223 */ /* 0x180fe200000108a3 */
[-CC-:B------:R-:W-:Y:S01]  /*5730*/  FFMA.FTZ R154, R154, R5.reuse, -R163.reuse ;  /* 0x000000059a9a7223 */ /* 0x180fe200000108a3 */
[-CC-:B------:R-:W-:Y:S01]  /*5740*/  FFMA.FTZ R156, R158, R5.reuse, -R163.reuse ;  /* 0x000000059e9c7223 */ /* 0x180fe200000108a3 */
[-CC-:B------:R-:W-:Y:S01]  /*5750*/  FFMA.FTZ R158, R164, R5.reuse, -R163.reuse ;  /* 0x00000005a49e7223 */ /* 0x180fe200000108a3 */
[--C-:B------:R-:W-:Y:S01]  /*5760*/  FFMA.FTZ R159, R176, R5, -R163.reuse ;  /* 0x00000005b09f7223 */ /* 0x100fe200000108a3 */
[----:B------:R-:W1:Y:S01]  /*5770*/  MUFU.TANH R202, R202 ;  /* 0x000000ca00ca7308 */ /* 0x000e620000002400 */
[----:B----4-:R-:W-:Y:S01]  /*5780*/  FMNMX.FTZ R21, R200, R21, !PT ;  /* 0x00000015c8157209 */ /* 0x010fe20007810000 */
[-CC-:B------:R-:W-:Y:S01]  /*5790*/  FFMA.FTZ R165, R180, R5.reuse, -R163.reuse ;  /* 0x00000005b4a57223 */ /* 0x180fe200000108a3 */
[-CC-:B------:R-:W-:Y:S01]  /*57a0*/  FFMA.FTZ R153, R186, R5.reuse, -R163.reuse ;  /* 0x00000005ba997223 */ /* 0x180fe200000108a3 */
[-CC-:B------:R-:W-:Y:S01]  /*57b0*/  FFMA.FTZ R164, R190, R5.reuse, -R163.reuse ;  /* 0x00000005bea47223 */ /* 0x180fe200000108a3 */
[-CC-:B------:R-:W-:Y:S01]  /*57c0*/  FFMA.FTZ R176, R192, R5.reuse, -R163.reuse ;  /* 0x00000005c0b07223 */ /* 0x180fe200000108a3 */
[----:B------:R-:W-:-:S02]  /*57d0*/  FFMA.FTZ R180, R194, R5, -R163 ;  /* 0x00000005c2b47223 */ /* 0x000fc400000108a3 */
[----:B------:R-:W3:Y:S01]  /*57e0*/  MUFU.TANH R178, R178 ;  /* 0x000000b200b27308 */ /* 0x000ee20000002400 */
[----:B--2---:R-:W-:-:S07]  /*57f0*/  FMNMX.FTZ R21, R174, R21, !PT ;  /* 0x00000015ae157209 */ /* 0x004fce0007810000 */
[----:B------:R-:W2:Y:S01]  /*5800*/  MUFU.TANH R204, R204 ;  /* 0x000000cc00cc7308 */ /* 0x000ea20000002400 */
[----:B-1----:R-:W-:-:S07]  /*5810*/  FMNMX.FTZ R21, R202, R21, !PT ;  /* 0x00000015ca157209 */ /* 0x002fce0007810000 */
[----:B------:R-:W1:Y:S01]  /*5820*/  MUFU.TANH R182, R182 ;  /* 0x000000b600b67308 */ /* 0x000e620000002400 */
[----:B---3--:R-:W-:-:S07]  /*5830*/  FMNMX.FTZ R21, R178, R21, !PT ;  /* 0x00000015b2157209 */ /* 0x008fce0007810000 */
[----:B------:R-:W3:Y:S01]  /*5840*/  MUFU.TANH R206, R206 ;  /* 0x000000ce00ce7308 */ /* 0x000ee20000002400 */
[----:B--2---:R-:W-:-:S07]  /*5850*/  FMNMX.FTZ R21, R204, R21, !PT ;  /* 0x00000015cc157209 */ /* 0x004fce0007810000 */
[----:B------:R2:W4:Y:S01]  /*5860*/  MUFU.EX2 R19, R23 ;  /* 0x0000001700137308 */ /* 0x0005220000000800 */
[----:B-1----:R-:W-:-:S07]  /*5870*/  FMNMX.FTZ R21, R182, R21, !PT ;  /* 0x00000015b6157209 */ /* 0x002fce0007810000 */
[----:B------:R-:W1:Y:S01]  /*5880*/  MUFU.EX2 R0, R0 ;  /* 0x0000000000007308 */ /* 0x000e620000000800 */
[----:B---3--:R-:W-:Y:S01]  /*5890*/  FMNMX.FTZ R155, R206, R21, !PT ;  /* 0x00000015ce9b7209 */ /* 0x008fe20007810000 */
[-CC-:B--2---:R-:W-:Y:S01]  /*58a0*/  FFMA.FTZ R23, R160, R5.reuse, -R163.reuse ;  /* 0x00000005a0177223 */ /* 0x184fe200000108a3 */
[----:B------:R-:W-:-:S03]  /*58b0*/  FFMA.FTZ R160, R168, R5, -R163 ;  /* 0x00000005a8a07223 */ /* 0x000fc600000108a3 */
[----:B------:R-:W2:Y:S02]  /*58c0*/  SHFL.BFLY PT, R184, R155, 0x2, 0x1f ;  /* 0x0c401f009bb87f89 */ /* 0x000ea400000e0000 */
[----:B------:R3:W-:Y:S01]  /*58d0*/  MUFU.EX2 R21, R157 ;  /* 0x0000009d00157308 */ /* 0x0007e20000000800 */
[-C--:B----4-:R-:W-:Y:S01]  /*58e0*/  FMUL.FTZ R24, R24, R19.reuse ;  /* 0x0000001318187220 */ /* 0x090fe20000410000 */
[-C--:B------:R-:W-:Y:S01]  /*58f0*/  FMUL.FTZ R25, R25, R19.reuse ;  /* 0x0000001319197220 */ /* 0x080fe20000410000 */
[-C--:B------:R-:W-:Y:S01]  /*5900*/  FMUL.FTZ R28, R28, R19.reuse ;  /* 0x000000131c1c7220 */ /* 0x080fe20000410000 */
[-C--:B------:R-:W-:Y:S01]  /*5910*/  FMUL.FTZ R29, R29, R19.reuse ;  /* 0x000000131d1d7220 */ /* 0x080fe20000410000 */
[-C--:B------:R-:W-:Y:S01]  /*5920*/  FMUL.FTZ R32, R32, R19.reuse ;  /* 0x0000001320207220 */ /* 0x080fe20000410000 */
[-C--:B------:R-:W-:Y:S01]  /*5930*/  FMUL.FTZ R33, R33, R19.reuse ;  /* 0x0000001321217220 */ /* 0x080fe20000410000 */
[----:B------:R-:W-:Y:S01]  /*5940*/  FMUL.FTZ R36, R36, R19 ;  /* 0x0000001324247220 */ /* 0x000fe20000410000 */
[----:B------:R-:W4:Y:S01]  /*5950*/  MUFU.EX2 R15, R15 ;  /* 0x0000000f000f7308 */ /* 0x000f220000000800 */
[--C-:B---3--:R-:W-:Y:S01]  /*5960*/  FFMA.FTZ R157, R172, R5, -R163.reuse ;  /* 0x00000005ac9d7223 */ /* 0x108fe200000108a3 */
[----:B-1----:R-:W-:Y:S01]  /*5970*/  FFMA.FTZ R12, R19, R12, R0 ;  /* 0x0000000c130c7223 */ /* 0x002fe20000010000 */
[-C--:B------:R-:W-:Y:S01]  /*5980*/  FMUL.FTZ R37, R37, R19.reuse ;  /* 0x0000001325257220 */ /* 0x080fe20000410000 */
[-C--:B------:R-:W-:Y:S01]  /*5990*/  FMUL.FTZ R40, R40, R19.reuse ;  /* 0x0000001328287220 */ /* 0x080fe20000410000 */
[-C--:B------:R-:W-:Y:S01]  /*59a0*/  FMUL.FTZ R41, R41, R19.reuse ;  /* 0x0000001329297220 */ /* 0x080fe20000410000 */
[-C--:B------:R-:W-:Y:S01]  /*59b0*/  FMUL.FTZ R44, R44, R19.reuse ;  /* 0x000000132c2c7220 */ /* 0x080fe20000410000 */
[-C--:B------:R-:W-:Y:S01]  /*59c0*/  FMUL.FTZ R45, R45, R19.reuse ;  /* 0x000000132d2d7220 */ /* 0x080fe20000410000 */
[----:B------:R-:W1:Y:S01]  /*59d0*/  MUFU.EX2 R154, R154 ;  /* 0x0000009a009a7308 */ /* 0x000e620000000800 */
[-C--:B------:R-:W-:Y:S01]  /*59e0*/  FMUL.FTZ R48, R48, R19.reuse ;  /* 0x0000001330307220 */ /* 0x080fe20000410000 */
[-C--:B------:R-:W-:Y:S01]  /*59f0*/  FMUL.FTZ R49, R49, R19.reuse ;  /* 0x0000001331317220 */ /* 0x080fe20000410000 */
[-C--:B------:R-:W-:Y:S01]  /*5a00*/  FMUL.FTZ R52, R52, R19.reuse ;  /* 0x0000001334347220 */ /* 0x080fe20000410000 */
[-C--:B------:R-:W-:Y:S01]  /*5a10*/  FMUL.FTZ R53, R53, R19.reuse ;  /* 0x0000001335357220 */ /* 0x080fe20000410000 */
[----:B------:R-:W-:Y:S01]  /*5a20*/  FMUL.FTZ R56, R56, R19 ;  /* 0x0000001338387220 */ /* 0x000fe20000410000 */
[----:B--2---:R-:W-:Y:S01]  /*5a30*/  FMNMX.FTZ R184, R155, R184, !PT ;  /* 0x000000b89bb87209 */ /* 0x004fe20007810000 */
[----:B------:R-:W-:Y:S01]  /*5a40*/  FFMA.FTZ R155, R188, R5, -R163 ;  /* 0x00000005bc9b7223 */ /* 0x000fe200000108a3 */
[----:B------:R-:W2:Y:S01]  /*5a50*/  MUFU.EX2 R156, R156 ;  /* 0x0000009c009c7308 */ /* 0x000ea20000000800 */
[-C--:B------:R-:W-:Y:S01]  /*5a60*/  FMUL.FTZ R57, R57, R19.reuse ;  /* 0x0000001339397220 */ /* 0x080fe20000410000 */
[-C--:B------:R-:W-:Y:S01]  /*5a70*/  FMUL.FTZ R60, R60, R19.reuse ;  /* 0x000000133c3c7220 */ /* 0x080fe20000410000 */
[----:B------:R-:W3:Y:S01]  /*5a80*/  SHFL.BFLY PT, R161, R184, 0x1, 0x1f ;  /* 0x0c201f00b8a17f89 */ /* 0x000ee200000e0000 */
[-C--:B------:R-:W-:Y:S01]  /*5a90*/  FMUL.FTZ R61, R61, R19.reuse ;  /* 0x000000133d3d7220 */ /* 0x080fe20000410000 */
[-C--:B------:R-:W-:Y:S01]  /*5aa0*/  FMUL.FTZ R64, R64, R19.reuse ;  /* 0x0000001340407220 */ /* 0x080fe20000410000 */
[-C--:B------:R-:W-:Y:S01]  /*5ab0*/  FMUL.FTZ R65, R65, R19.reuse ;  /* 0x0000001341417220 */ /* 0x080fe20000410000 */
[-C--:B------:R-:W-:Y:S01]  /*5ac0*/  FMUL.FTZ R68, R68, R19.reuse ;  /* 0x0000001344447220 */ /* 0x080fe20000410000 */
[----:B------:R-:W-:Y:S01]  /*5ad0*/  MUFU.EX2 R23, R23 ;  /* 0x0000001700177308 */ /* 0x000fe20000000800 */
[-C--:B------:R-:W-:Y:S01]  /*5ae0*/  FMUL.FTZ R69, R69, R19.reuse ;  /* 0x0000001345457220 */ /* 0x080fe20000410000 */
[-C--:B------:R-:W-:Y:S01]  /*5af0*/  FMUL.FTZ R72, R72, R19.reuse ;  /* 0x0000001348487220 */ /* 0x080fe20000410000 */
[-C--:B------:R-:W-:Y:S01]  /*5b00*/  FMUL.FTZ R73, R73, R19.reuse ;  /* 0x0000001349497220 */ /* 0x080fe20000410000 */
        /* <DEDUP_REMOVED lines=14> */
[----:B------:R-:W-:Y:S01]  /*5bf0*/  FMUL.FTZ R100, R100, R19 ;  /* 0x0000001364647220 */ /* 0x000fe20000410000 */
[----:B---3--:R-:W-:Y:S01]  /*5c00*/  FMNMX.FTZ R168, R184, R161, !PT ;  /* 0x000000a1b8a87209 */ /* 0x008fe20007810000 */
[-C--:B------:R-:W-:Y:S01]  /*5c10*/  FMUL.FTZ R101, R101, R19.reuse ;  /* 0x0000001365657220 */ /* 0x080fe20000410000 */
[-C--:B------:R-:W-:Y:S01]  /*5c20*/  FMUL.FTZ R104, R104, R19.reuse ;  /* 0x0000001368687220 */ /* 0x080fe20000410000 */
[-C--:B------:R-:W-:Y:S01]  /*5c30*/  FMUL.FTZ R105, R105, R19.reuse ;  /* 0x0000001369697220 */ /* 0x080fe20000410000 */
[----:B------:R-:W-:Y:S01]  /*5c40*/  FMUL.FTZ R108, R108, R19 ;  /* 0x000000136c6c7220 */ /* 0x000fe20000410000 */
[C---:B------:R-:W-:Y:S01]  /*5c50*/  FADD.FTZ R172, -R168.reuse, R3 ;  /* 0x00000003a8ac7221 */ /* 0x040fe20000010100 */
[----:B------:R-:W-:Y:S01]  /*5c60*/  FMUL.FTZ R175, R168, R5 ;  /* 0x00000005a8af7220 */ /* 0x000fe20000410000 */
[----:B------:R3:W-:Y:S01]  /*5c70*/  MUFU.EX2 R161, R165 ;  /* 0x000000a500a17308 */ /* 0x0007e20000000800 */
[----:B------:R-:W-:Y:S01]  /*5c80*/  FMUL.FTZ R109, R109, R19 ;  /* 0x000000136d6d7220 */ /* 0x000fe20000410000 */
[-C--:B------:R-:W-:Y:S01]  /*5c90*/  FMUL.FTZ R172, R172, R5.reuse ;  /* 0x00000005acac7220 */ /* 0x080fe20000410000 */
[-CC-:B------:R-:W-:Y:S01]  /*5ca0*/  FFMA.FTZ R3, R18, R5.reuse, -R175.reuse ;  /* 0x0000000512037223 */ /* 0x180fe200000108af */
[-CC-:B------:R-:W-:Y:S01]  /*5cb0*/  FFMA.FTZ R18, R20, R5.reuse, -R175.reuse ;  /* 0x0000000514127223 */ /* 0x180fe200000108af */
[-CC-:B------:R-:W-:Y:S01]  /*5cc0*/  FFMA.FTZ R20, R22, R5.reuse, -R175.reuse ;  /* 0x0000000516147223 */ /* 0x180fe200000108af */
[-CC-:B------:R-:W-:Y:S01]  /*5cd0*/  FFMA.FTZ R163, R152, R5.reuse, -R175.reuse ;  /* 0x0000000598a37223 */ /* 0x180fe200000108af */
[----:B------:R-:W-:Y:S01]  /*5ce0*/  FFMA.FTZ R22, R162, R5, -R175 ;  /* 0x00000005a2167223 */ /* 0x000fe200000108af */
[----:B------:R-:W-:Y:S01]  /*5cf0*/  MUFU.EX2 R172, R172 ;  /* 0x000000ac00ac7308 */ /* 0x000fe20000000800 */
[----:B------:R-:W-:Y:S01]  /*5d00*/  @!P3 LEA R162, R177, R6, 0x6 ;  /* 0x00000006b1a2b211 */ /* 0x000fe200078e30ff */
[----:B----4-:R-:W-:Y:S01]  /*5d10*/  FADD.FTZ R177, R15, R12 ;  /* 0x0000000c0fb17221 */ /* 0x010fe20000010000 */
[----:B------:R-:W-:-:S02]  /*5d20*/  @!P1 VIADD R152, R171, 0x28c40 ;  /* 0x00028c40ab989836 */ /* 0x000fc40000000000 */
[-CC-:B---3--:R-:W-:Y:S01]  /*5d30*/  FFMA.FTZ R165, R196, R5.reuse, -R175.reuse ;  /* 0x00000005c4a57223 */ /* 0x188fe200000108af */
[-C--:B------:R-:W-:Y:S01]  /*5d40*/  FFMA.FTZ R167, R166, R5.reuse, -R175 ;  /* 0x00000005a6a77223 */ /* 0x080fe200000108af */
[----:B-1----:R-:W-:Y:S01]  /*5d50*/  FADD.FTZ R12, R154, R177 ;  /* 0x000000b19a0c7221 */ /* 0x002fe20000010000 */
[-CC-:B------:R-:W-:Y:S01]  /*5d60*/  FFMA.FTZ R184, R198, R5.reuse, -R175.reuse ;  /* 0x00000005c6b87223 */ /* 0x180fe200000108af */
[----:B------:R-:W1:Y:S01]  /*5d70*/  MUFU.EX2 R3, R3 ;  /* 0x0000000300037308 */ /* 0x000e620000000800 */
[----:B------:R-:W-:Y:S01]  /*5d80*/  @!P1 PRMT R152, RZ, 0x654, R152 ;  /* 0x00000654ff989816 */ /* 0x000fe20000000098 */
[----:B------:R-:W-:Y:S01]  /*5d90*/  FADD.FTZ R177, R21, R12 ;  /* 0x0000000c15b17221 */ /* 0x000fe20000010000 */
[-CC-:B------:R-:W-:Y:S01]  /*5da0*/  FFMA.FTZ R169, R170, R5.reuse, -R175.reuse ;  /* 0x00000005aaa97223 */ /* 0x180fe200000108af */
[-CC-:B------:R-:W-:Y:S01]  /*5db0*/  FFMA.FTZ R170, R200, R5.reuse, -R175.reuse ;  /* 0x00000005c8aa7223 */ /* 0x180fe200000108af */
[----:B------:R2:W-:Y:S01]  /*5dc0*/  @!P1 SYNCS.ARRIVE.TRANS64.RED.A1T0 RZ, [R152+URZ], RZ ;  /* 0x000000ff98ff99a7 */ /* 0x0005e2000810043f */
[-CC-:B------:R-:W-:Y:S01]  /*5dd0*/  FFMA.FTZ R173, R174, R5.reuse, -R175.reuse ;  /* 0x00000005aead7223 */ /* 0x180fe200000108af */
[-CC-:B------:R-:W-:Y:S01]  /*5de0*/  FFMA.FTZ R202, R202, R5.reuse, -R175.reuse ;  /* 0x00000005caca7223 */ /* 0x180fe200000108af */
[----:B------:R-:W3:Y:S01]  /*5df0*/  MUFU.EX2 R18, R18 ;  /* 0x0000001200127308 */ /* 0x000ee20000000800 */
[----:B------:R-:W-:Y:S01]  /*5e00*/  @!P3 LEA R162, R162, UR36, 0x2 ;  /* 0x00000024a2a2bc11 */ /* 0x000fe2000f8e10ff */
[-CC-:B------:R-:W-:Y:S01]  /*5e10*/  FFMA.FTZ R178, R178, R5.reuse, -R175.reuse ;  /* 0x00000005b2b27223 */ /* 0x180fe200000108af */
[-CC-:B------:R-:W-:Y:S01]  /*5e20*/  FFMA.FTZ R182, R182, R5.reuse, -R175.reuse ;  /* 0x00000005b6b67223 */ /* 0x180fe200000108af */
[-C--:B------:R-:W-:Y:S01]  /*5e30*/  FFMA.FTZ R204, R204, R5.reuse, -R175 ;  /* 0x00000005cccc7223 */ /* 0x080fe200000108af */
[----:B--2---:R-:W-:Y:S01]  /*5e40*/  FADD.FTZ R152, R156, R177 ;  /* 0x000000b19c987221 */ /* 0x004fe20000010000 */
[----:B------:R-:W-:Y:S01]  /*5e50*/  @!P3 STS [R162+0x28800], R19 ;  /* 0x02880013a200b388 */ /* 0x000fe20000000800 */
[----:B------:R-:W-:Y:S01]  /*5e60*/  FFMA.FTZ R206, R206, R5, -R175 ;  /* 0x00000005cece7223 */ /* 0x000fe200000108af */
[----:B------:R-:W2:Y:S01]  /*5e70*/  MUFU.EX2 R20, R20 ;  /* 0x0000001400147308 */ /* 0x000ea20000000800 */
[----:B-1----:R-:W-:Y:S01]  /*5e80*/  FFMA.FTZ R11, R172, R11, R3 ;  /* 0x0000000bac0b7223 */ /* 0x002fe20000010003 */
[----:B------:R-:W-:Y:S01]  /*5e90*/  FADD.FTZ R177, R23, R152 ;  /* 0x0000009817b17221 */ /* 0x000fe20000010000 */
[----:B------:R1:W-:Y:S01]  /*5ea0*/  @!P3 STS [R162+0x28820], R172 ;  /* 0x028820aca200b388 */ /* 0x0003e20000000800 */
[-C--:B------:R-:W-:Y:S01]  /*5eb0*/  FMUL.FTZ R112, R112, R19.reuse ;  /* 0x0000001370707220 */ /* 0x080fe20000410000 */
[-C--:B------:R-:W-:Y:S01]  /*5ec0*/  FMUL.FTZ R113, R113, R19.reuse ;  /* 0x0000001371717220 */ /* 0x080fe20000410000 */
[----:B------:R-:W-:Y:S01]  /*5ed0*/  FADD.FTZ R152, R158, R177 ;  /* 0x000000b19e987221 */ /* 0x000fe20000010000 */
[-C--:B------:R-:W-:Y:S01]  /*5ee0*/  FMUL.FTZ R116, R116, R19.reuse ;  /* 0x0000001374747220 */ /* 0x080fe20000410000 */
[----:B------:R-:W4:Y:S01]  /*5ef0*/  MUFU.EX2 R163, R163 ;  /* 0x000000a300a37308 */ /* 0x000f220000000800 */
[----:B---3--:R-:W-:Y:S01]  /*5f00*/  FADD.FTZ R11, R18, R11 ;  /* 0x0000000b120b7221 */ /* 0x008fe20000010000 */
[-C--:B------:R-:W-:Y:S01]  /*5f10*/  FMUL.FTZ R117, R117, R19.reuse ;  /* 0x0000001375757220 */ /* 0x080fe20000410000 */
[-C--:B------:R-:W-:Y:S01]  /*5f20*/  FMUL.FTZ R120, R120, R19.reuse ;  /* 0x0000001378787220 */ /* 0x080fe20000410000 */
[-C--:B------:R-:W-:Y:S01]  /*5f30*/  FMUL.FTZ R121, R121, R19.reuse ;  /* 0x0000001379797220 */ /* 0x080fe20000410000 */
[-C--:B------:R-:W-:Y:S01]  /*5f40*/  FMUL.FTZ R124, R124, R19.reuse ;  /* 0x000000137c7c7220 */ /* 0x080fe20000410000 */
[-C--:B------:R-:W-:Y:S01]  /*5f50*/  FMUL.FTZ R125, R125, R19.reuse ;  /* 0x000000137d7d7220 */ /* 0x080fe20000410000 */
[-C--:B------:R-:W-:Y:S01]  /*5f60*/  FMUL.FTZ R128, R128, R19.reuse ;  /* 0x0000001380807220 */ /* 0x080fe20000410000 */
[----:B------:R-:W3:Y:S01]  /*5f70*/  MUFU.EX2 R22, R22 ;  /* 0x0000001600167308 */ /* 0x000ee20000000800 */
[----:B--2---:R-:W-:Y:S01]  /*5f80*/  FADD.FTZ R12, R20, R11 ;  /* 0x0000000b140c7221 */ /* 0x004fe20000010000 */
[-C--:B------:R-:W-:Y:S01]  /*5f90*/  FMUL.FTZ R129, R129, R19.reuse ;  /* 0x0000001381817220 */ /* 0x080fe20000410000 */
[-C--:B------:R-:W-:Y:S01]  /*5fa0*/  FMUL.FTZ R132, R132, R19.reuse ;  /* 0x0000001384847220 */ /* 0x080fe20000410000 */
[-C--:B------:R-:W-:Y:S01]  /*5fb0*/  FMUL.FTZ R133, R133, R19.reuse ;  /* 0x0000001385857220 */ /* 0x080fe20000410000 */
[-C--:B------:R-:W-:Y:S01]  /*5fc0*/  FMUL.FTZ R136, R136, R19.reuse ;  /* 0x0000001388887220 */ /* 0x080fe20000410000 */
[-C--:B------:R-:W-:Y:S01]  /*5fd0*/  FMUL.FTZ R137, R137, R19.reuse ;  /* 0x0000001389897220 */ /* 0x080fe20000410000 */
[-C--:B------:R-:W-:Y:S01]  /*5fe0*/  FMUL.FTZ R140, R140, R19.reuse ;  /* 0x000000138c8c7220 */ /* 0x080fe20000410000 */
[----:B------:R-:W2:Y:S01]  /*5ff0*/  MUFU.EX2 R165, R165 ;  /* 0x000000a500a57308 */ /* 0x000ea20000000800 */
[----:B----4-:R-:W-:Y:S01]  /*6000*/  FADD.FTZ R11, R163, R12 ;  /* 0x0000000ca30b7221 */ /* 0x010fe20000010000 */
[-C--:B------:R-:W-:Y:S01]  /*6010*/  FMUL.FTZ R141, R141, R19.reuse ;  /* 0x000000138d8d7220 */ /* 0x080fe20000410000 */
[-C--:B------:R-:W-:Y:S01]  /*6020*/  FMUL.FTZ R144, R144, R19.reuse ;  /* 0x0000001390907220 */ /* 0x080fe20000410000 */
[-C--:B------:R-:W-:Y:S01]  /*6030*/  FMUL.FTZ R145, R145, R19.reuse ;  /* 0x0000001391917220 */ /* 0x080fe20000410000 */
[-C--:B------:R-:W-:Y:S01]  /*6040*/  FMUL.FTZ R148, R148, R19.reuse ;  /* 0x0000001394947220 */ /* 0x080fe20000410000 */
[----:B------:R-:W-:Y:S01]  /*6050*/  FMUL.FTZ R149, R149, R19 ;  /* 0x0000001395957220 */ /* 0x000fe20000410000 */
[C---:B------:R-:W-:Y:S01]  /*6060*/  F2FP.F16.F32.PACK_AB R158, R153.reuse, R158 ;  /* 0x0000009e999e723e */ /* 0x040fe200000000ff */
[----:B------:R-:W4:Y:S01]  /*6070*/  MUFU.EX2 R160, R160 ;  /* 0x000000a000a07308 */ /* 0x000f220000000800 */
[----:B---3--:R-:W-:Y:S01]  /*6080*/  FADD.FTZ R12, R22, R11 ;  /* 0x0000000b160c7221 */ /* 0x008fe20000010000 */
[----:B------:R-:W-:Y:S01]  /*6090*/  FADD.FTZ R11, R153, R152 ;  /* 0x00000098990b7221 */ /* 0x000fe20000010000 */
[----:B------:R-:W-:Y:S01]  /*60a0*/  F2FP.F16.F32.PACK_AB R154, R21, R154 ;  /* 0x0000009a159a723e */ /* 0x000fe200000000ff */
[-C--:B------:R-:W-:Y:S01]  /*60b0*/  FMUL.FTZ R26, R26, R172.reuse ;  /* 0x000000ac1a1a7220 */ /* 0x080fe20000410000 */
[----:B------:R-:W-:Y:S01]  /*60c0*/  F2FP.F16.F32.PACK_AB R153, R18, R3 ;  /* 0x000000031299723e */ /* 0x000fe200000000ff */
[----:B------:R-:W-:Y:S01]  /*60d0*/  FMUL.FTZ R27, R27, R172 ;  /* 0x000000ac1b1b7220 */ /* 0x000fe20000410000 */
[----:B------:R-:W-:Y:S01]  /*60e0*/  F2FP.F16.F32.PACK_AB R156, R23, R156 ;  /* 0x0000009c179c723e */ /* 0x000fe200000000ff */
        /* <DEDUP_REMOVED lines=14> */
[-C--:B------:R-:W-:Y:S01]  /*61d0*/  FMUL.FTZ R50, R50, R172.reuse ;  /* 0x000000ac32327220 */ /* 0x080fe20000410000 */
        /* <DEDUP_REMOVED lines=8> */
[----:B------:R-:W-:Y:S01]  /*6260*/  FMUL.FTZ R63, R63, R172 ;  /* 0x000000ac3f3f7220 */ /* 0x000fe20000410000 */
[----:B------:R-:W3:Y:S01]  /*6270*/  MUFU.EX2 R157, R157 ;  /* 0x0000009d009d7308 */ /* 0x000ee20000000800 */
[C---:B--2---:R-:W-:Y:S01]  /*6280*/  FADD.FTZ R152, R155.reuse, R152 ;  /* 0x000000989b987221 */ /* 0x044fe20000010000 */
[----:B------:R-:W-:Y:S01]  /*6290*/  F2FP.F16.F32.PACK_AB R160, R155, R160 ;  /* 0x000000a09ba0723e */ /* 0x000fe200000000ff */
[----:B------:R-:W-:Y:S01]  /*62a0*/  FMUL.FTZ R66, R66, R172 ;  /* 0x000000ac42427220 */ /* 0x000fe20000410000 */
[----:B------:R-:W-:Y:S01]  /*62b0*/  F2FP.F16.F32.PACK_AB R155, R163, R20 ;  /* 0x00000014a39b723e */ /* 0x000fe200000000ff */
        /* <DEDUP_REMOVED lines=10> */
[----:B------:R-:W-:Y:S01]  /*6360*/  FMUL.FTZ R83, R83, R172 ;  /* 0x000000ac53537220 */ /* 0x000fe20000410000 */
[----:B------:R-:W4:Y:S01]  /*6370*/  MUFU.EX2 R164, R164 ;  /* 0x000000a400a47308 */ /* 0x000f220000000800 */
[----:B---3--:R-:W-:Y:S01]  /*6380*/  FADD.FTZ R177, R157, R152 ;  /* 0x000000989db17221 */ /* 0x008fe20000010000 */
[----:B------:R-:W-:Y:S01]  /*6390*/  F2FP.F16.F32.PACK_AB R152, R15, R0 ;  /* 0x000000000f98723e */ /* 0x000fe200000000ff */
[----:B------:R-:W-:Y:S01]  /*63a0*/  BAR.SYNC.DEFER_BLOCKING 0xf, 0x100 ;  /* 0x03c4000000007b1d */ /* 0x000fe20000010000 */
        /* <DEDUP_REMOVED lines=14> */
[C---:B----4-:R-:W-:Y:S01]  /*6490*/  FADD.FTZ R12, R164.reuse, R177 ;  /* 0x000000b1a40c7221 */ /* 0x050fe20000010000 */
[----:B-1----:R-:W-:Y:S01]  /*64a0*/  F2FP.F16.F32.PACK_AB R162, R164, R157 ;  /* 0x0000009da4a2723e */ /* 0x002fe200000000ff */
[----:B------:R-:W-:Y:S01]  /*64b0*/  FMUL.FTZ R107, R107, R172 ;  /* 0x000000ac6b6b7220 */ /* 0x000fe20000410000 */
[----:B------:R-:W-:Y:S01]  /*64c0*/  F2FP.F16.F32.PACK_AB R157, R165, R22 ;  /* 0x00000016a59d723e */ /* 0x000fe200000000ff */
[-C--:B------:R-:W-:Y:S01]  /*64d0*/  FMUL.FTZ R110, R110, R172.reuse ;  /* 0x000000ac6e6e7220 */ /* 0x080fe20000410000 */
[-C--:B------:R-:W-:Y:S01]  /*64e0*/  FMUL.FTZ R111, R111, R172.reuse ;  /* 0x000000ac6f6f7220 */ /* 0x080fe20000410000 */
[-C--:B------:R-:W-:Y:S01]  /*64f0*/  FMUL.FTZ R114, R114, R172.reuse ;  /* 0x000000ac72727220 */ /* 0x080fe20000410000 */
[----:B------:R-:W1:Y:S01]  /*6500*/  MUFU.EX2 R173, R173 ;  /* 0x000000ad00ad7308 */ /* 0x000e620000000800 */
[----:B---3--:R-:W-:Y:S01]  /*6510*/  FADD.FTZ R15, R159, R12 ;  /* 0x0000000c9f0f7221 */ /* 0x008fe20000010000 */
[----:B------:R3:W-:Y:S01]  /*6520*/  STSM.16.M88.4 [R7+0x26800], R152 ;  /* 0x0268009807007844 */ /* 0x0007e20000000200 */
[-C--:B------:R-:W-:Y:S01]  /*6530*/  FMUL.FTZ R115, R115, R172.reuse ;  /* 0x000000ac73737220 */ /* 0x080fe20000410000 */
[-C--:B------:R-:W-:Y:S01]  /*6540*/  FMUL.FTZ R118, R118, R172.reuse ;  /* 0x000000ac76767220 */ /* 0x080fe20000410000 */
[-C--:B------:R-:W-:Y:S01]  /*6550*/  FMUL.FTZ R119, R119, R172.reuse ;  /* 0x000000ac77777220 */ /* 0x080fe20000410000 */
[-C--:B------:R-:W-:Y:S01]  /*6560*/  FMUL.FTZ R122, R122, R172.reuse ;  /* 0x000000ac7a7a7220 */ /* 0x080fe20000410000 */
[-C--:B------:R-:W-:Y:S01]  /*6570*/  FMUL.FTZ R123, R123, R172.reuse ;  /* 0x000000ac7b7b7220 */ /* 0x080fe20000410000 */
[----:B------:R-:W4:Y:S01]  /*6580*/  MUFU.EX2 R176, R176 ;  /* 0x000000b000b07308 */ /* 0x000f220000000800 */
        /* <DEDUP_REMOVED lines=8> */
[----:B-1----:R-:W-:Y:S01]  /*6610*/  FADD.FTZ R11, R173, R0 ;  /* 0x00000000ad0b7221 */ /* 0x002fe20000010000 */
[-C--:B------:R-:W-:Y:S01]  /*6620*/  FMUL.FTZ R138, R138, R172.reuse ;  /* 0x000000ac8a8a7220 */ /* 0x080fe20000410000 */
[-C--:B------:R-:W-:Y:S01]  /*6630*/  FMUL.FTZ R139, R139, R172.reuse ;  /* 0x000000ac8b8b7220 */ /* 0x080fe20000410000 */
[-C--:B------:R-:W-:Y:S01]  /*6640*/  FMUL.FTZ R142, R142, R172.reuse ;  /* 0x000000ac8e8e7220 */ /* 0x080fe20000410000 */
[-C--:B------:R-:W-:Y:S01]  /*6650*/  FMUL.FTZ R143, R143, R172.reuse ;  /* 0x000000ac8f8f7220 */ /* 0x080fe20000410000 */
[-C--:B------:R-:W-:Y:S01]  /*6660*/  FMUL.FTZ R146, R146, R172.reuse ;  /* 0x000000ac92927220 */ /* 0x080fe20000410000 */
[-C--:B------:R-:W-:Y:S01]  /*6670*/  FMUL.FTZ R147, R147, R172.reuse ;  /* 0x000000ac93937220 */ /* 0x080fe20000410000 */
[----:B------:R-:W1:Y:S01]  /*6680*/  MUFU.EX2 R178, R178 ;  /* 0x000000b200b27308 */ /* 0x000e620000000800 */
[C---:B----4-:R-:W-:Y:S01]  /*6690*/  FADD.FTZ R0, R176.reuse, R15 ;  /* 0x0000000fb0007221 */ /* 0x050fe20000010000 */
[----:B------:R-:W-:Y:S01]  /*66a0*/  F2FP.F16.F32.PACK_AB R164, R176, R159 ;  /* 0x0000009fb0a4723e */ /* 0x000fe200000000ff */
[-C--:B------:R-:W-:Y:S01]  /*66b0*/  FMUL.FTZ R150, R150, R172.reuse ;  /* 0x000000ac96967220 */ /* 0x080fe20000410000 */
[----:B------:R-:W-:Y:S01]  /*66c0*/  F2FP.F16.F32.PACK_AB R159, R184, R167 ;  /* 0x000000a7b89f723e */ /* 0x000fe200000000ff */
[----:B------:R-:W-:Y:S01]  /*66d0*/  FADD.FTZ R19, R161, R0 ;  /* 0x00000000a1137221 */ /* 0x000fe20000010000 */
[----:B------:R-:W-:-:S02]  /*66e0*/  FMUL.FTZ R151, R151, R172 ;  /* 0x000000ac97977220 */ /* 0x000fc40000410000 */
[----:B------:R-:W4:Y:S01]  /*66f0*/  MUFU.EX2 R180, R180 ;  /* 0x000000b400b47308 */ /* 0x000f220000000800 */
[C---:B--2---:R-:W-:Y:S01]  /*6700*/  FADD.FTZ R11, R202.reuse, R11 ;  /* 0x0000000bca0b7221 */ /* 0x044fe20000010000 */
[----:B------:R-:W-:Y:S01]  /*6710*/  F2FP.F16.F32.PACK_AB R163, R202, R173 ;  /* 0x000000adcaa3723e */ /* 0x000fe200000000ff */
[----:B------:R3:W-:Y:S05]  /*6720*/  STSM.16.M88.4 [R8], R156 ;  /* 0x0000009c08007844 */ /* 0x0007ea0000000200 */
[----:B------:R-:W2:Y:S01]  /*6730*/  MUFU.EX2 R175, R204 ;  /* 0x000000cc00af7308 */ /* 0x000ea20000000800 */
[----:B-1----:R-:W-:-:S07]  /*6740*/  FADD.FTZ R0, R178, R11 ;  /* 0x0000000bb2007221 */ /* 0x002fce0000010000 */
[----:B------:R-:W1:Y:S01]  /*6750*/  MUFU.EX2 R182, R182 ;  /* 0x000000b600b67308 */ /* 0x000e620000000800 */
[C---:B----4-:R-:W-:Y:S01]  /*6760*/  F2FP.F16.F32.PACK_AB R166, R180.reuse, R161 ;  /* 0x000000a1b4a6723e */ /* 0x050fe200000000ff */
[----:B------:R-:W-:Y:S01]  /*6770*/  FADD.FTZ R12, R180, R19 ;  /* 0x00000013b40c7221 */ /* 0x000fe20000010000 */
[----:B------:R-:W-:-:S05]  /*6780*/  F2FP.F16.F32.PACK_AB R161, R170, R169 ;  /* 0x000000a9aaa1723e */ /* 0x000fca00000000ff */
[----:B------:R-:W4:Y:S01]  /*6790*/  MUFU.EX2 R15, R206 ;  /* 0x000000ce000f7308 */ /* 0x000f220000000800 */
[C---:B--2---:R-:W-:Y:S01]  /*67a0*/  FADD.FTZ R3, R175.reuse, R0 ;  /* 0x00000000af037221 */ /* 0x044fe20000010000 */
[----:B------:R-:W-:Y:S01]  /*67b0*/  F2FP.F16.F32.PACK_AB R165, R175, R178 ;  /* 0x000000b2afa5723e */ /* 0x000fe200000000ff */
[----:B------:R3:W-:Y:S02]  /*67c0*/  STSM.16.M88.4 [R9], R160 ;  /* 0x000000a009007844 */ /* 0x0007e40000000200 */
[----:B-1----:R-:W-:Y:S01]  /*67d0*/  FADD.FTZ R0, R182, R3 ;  /* 0x00000003b6007221 */ /* 0x002fe20000010000 */
[----:B----4-:R-:W-:-:S03]  /*67e0*/  F2FP.F16.F32.PACK_AB R167, R15, R182 ;  /* 0x000000b60fa7723e */ /* 0x010fc600000000ff */
[----:B------:R-:W-:Y:S02]  /*67f0*/  FADD.FTZ R11, R15, R0 ;  /* 0x000000000f0b7221 */ /* 0x000fe40000010000 */
[----:B------:R3:W-:Y:S01]  /*6800*/  STSM.16.M88.4 [R10], R164 ;  /* 0x000000a40a007844 */ /* 0x0007e20000000200 */
[----:B------:R-:W-:Y:S05]  /*6810*/  @!P0 BRA `(.L_x_38) ;  /* 0x0000000000048947 */ /* 0x000fea0003800000 */
[----:B------:R-:W-:Y:S01]  /*6820*/  BPT.TRAP 0x1 ;  /* 0x000000040000795c */ /* 0x000fe20000300000 */
.L_x_38:
[----:B------:R1:W2:Y:S01]  /*6830*/  SYNCS.PHASECHK.TRANS64.TRYWAIT P3, [UR7+0x28c50], R14 ;  /* 0x028c500eff0075a7 */ /* 0x0002a20008060147 */
[----:B------:R-:W-:Y:S05]  /*6840*/  @!P0 BRA `(.L_x_39) ;  /* 0x0000000000048947 */ /* 0x000fea0003800000 */
[----:B------:R-:W-:Y:S01]  /*6850*/  BPT.TRAP 0x1 ;  /* 0x000000040000795c */ /* 0x000fe20000300000 */
.L_x_39:
[----:B--2---:R-:W-:Y:S05]  /*6860*/  @P3 BRA `(.L_x_40) ;  /* 0x0000000000083947 */ /* 0x004fea0003800000 */
[----:B------:R-:W2:Y:S02]  /*6870*/  SYNCS.PHASECHK.TRANS64.TRYWAIT P3, [UR7+0x28c50], R14 ;  /* 0x028c500eff0075a7 */ /* 0x000ea40008060147 */
[----:B--2---:R-:W-:Y:S05]  /*6880*/  @!P3 BRA `(.L_x_41) ;  /* 0x0000007c000cb947 */ /* 0x004fea0003800000 */
.L_x_40:
[----:B------:R-:W-:Y:S01]  /*6890*/  ULEA UR4, UR5, UR24, 0xc ;  /* 0x0000001805047291 */ /* 0x000fe2000f8e603f */
[----:B------:R-:W-:Y:S01]  /*68a0*/  WARPGROUP.ARRIVE ;  /* 0x00000000000079c5 */ /* 0x000fe20000000000 */
[----:B------:R-:W-:Y:S01]  /*68b0*/  UMOV UR11, 0x40000040 ;  /* 0x40000040000b7882 */ /* 0x000fe20000000000 */
[----:B--2---:R-:W-:Y:S02]  /*68c0*/  @!P1 VIADD R171, R171, 0x28c60 ;  /* 0x00028c60abab9836 */ /* 0x004fe40000000000 */
[----:B------:R-:W-:Y:S02]  /*68d0*/  IMAD.MOV.U32 R3, RZ, RZ, R168 ;  /* 0x000000ffff037224 */ /* 0x000fe400078e00a8 */
[----:B------:R-:W-:Y:S01]  /*68e0*/  UMOV UR10, UR4 ;  /* 0x00000004000a7c82 */ /* 0x000fe20008000000 */
[----:B------:R-:W-:Y:S01]  /*68f0*/  @!P1 PRMT R171, RZ, 0x654, R171 ;  /* 0x00000654ffab9816 */ /* 0x000fe200000000ab */
[----:B------:R-:W-:Y:S01]  /*6900*/  HGMMA.64x256x16.F32 R24, R152, gdesc[UR8].tnspB, R24, gsb0 ;  /* 0x43e0000898187df0 */ /* 0x000fe20008000818 */
[----:B------:R-:W-:Y:S01]  /*6910*/  UIADD3 UR10, UR4, 0x80, URZ ;  /* 0x00000080040a7890 */ /* 0x000fe2000fffe03f */
[----:B------:R-:W-:Y:S01]  /*6920*/  IMAD.MOV.U32 R0, RZ, RZ, R17 ;  /* 0x000000ffff007224 */ /* 0x000fe200078e0011 */
[----:B------:R-:W-:Y:S01]  /*6930*/  UMOV UR11, 0x40000040 ;  /* 0x40000040000b7882 */ /* 0x000fe20000000000 */
[----:B------:R-:W-:-:S02]  /*6940*/  WARPGROUP.DEPBAR.LE gsb0, 0x0 ;  /* 0x00008000000079c5 */ /* 0x000fc40000010000 */
[----:B------:R-:W-:-:S15]  /*6950*/  WARPGROUP.ARRIVE ;  /* 0x00000000000079c5 */ /* 0x000fde0000000000 */
[----:B------:R-:W-:-:S07]  /*6960*/  NOP ;  /* 0x0000000000007918 */ /* 0x000fce0000000000 */
[----:B------:R-:W-:Y:S01]  /*6970*/  HGMMA.64x256x16.F32 R24, R156, gdesc[UR8].tnspB, R24, gsb0 ;  /* 0x43e000089c187df0 */ /* 0x000fe20008000818 */
[----:B------:R-:W-:Y:S01]  /*6980*/  UIADD3 UR10, UR4, 0x100, URZ ;  /* 0x00000100040a7890 */ /* 0x000fe2000fffe03f */
        /* <DEDUP_REMOVED lines=8> */
[----:B------:R-:W-:Y:S01]  /*6a10*/  UMOV UR4, UR5 ;  /* 0x0000000500047c82 */ /* 0x000fe20008000000 */
        /* <DEDUP_REMOVED lines=10> */
[----:B--2---:R-:W2:Y:S02]  /*6ac0*/  FENCE.VIEW.ASYNC.S ;  /* 0x00000000000073c6 */ /* 0x004ea40000000000 */
[----:B--2---:R-:W-:Y:S01]  /*6ad0*/  NOP ;  /* 0x0000000000007918 */ /* 0x004fe20000000000 */
[----:B------:R-:W-:Y:S06]  /*6ae0*/  BAR.ARV 0xe, 0x100 ;  /* 0x0384000000007b1d */ /* 0x000fec0000002000 */
[----:B------:R4:W-:Y:S01]  /*6af0*/  @!P1 SYNCS.ARRIVE.TRANS64.RED.A1T0 RZ, [R171+URZ], RZ ;  /* 0x000000ffabff99a7 */ /* 0x0009e2000810043f */
[----:B------:R-:W-:Y:S05]  /*6b00*/  @P2 BRA `(.L_x_42) ;  /* 0xffffffe000ec2947 */ /* 0x000fea000383ffff */
[----:B------:R-:W-:Y:S01]  /*6b10*/  IMAD.MOV.U32 R3, RZ, RZ, R168 ;  /* 0x000000ffff037224 */ /* 0x000fe200078e00a8 */
[----:B------:R-:W-:Y:S01]  /*6b20*/  USHF.L.U32 UR4, UR5, 0x6, URZ ;  /* 0x0000000605047899 */ /* 0x000fe2000800063f */
[----:B------:R-:W-:-:S11]  /*6b30*/  IMAD.MOV.U32 R0, RZ, RZ, R17 ;  /* 0x000000ffff007224 */ /* 0x000fd600078e0011 */
.L_x_33:
[----:B--23--:R-:W2:Y:S01]  /*6b40*/  SHFL.BFLY PT, R7, R12, 0x2, 0x1f ;  /* 0x0c401f000c077f89 */ /* 0x00cea200000e0000 */
[----:B------:R-:W-:Y:S08]  /*6b50*/  BAR.ARV 0x8, 0x100 ;  /* 0x0204000000007b1d */ /* 0x000ff00000002000 */
[----:B------:R-:W-:Y:S01]  /*6b60*/  BAR.SYNC.DEFER_BLOCKING 0xf, 0x100 ;  /* 0x03c4000000007b1d */ /* 0x000fe20000010000 */
[----:B------:R-:W-:Y:S01]  /*6b70*/  ISETP.NE.AND P0, PT, R4, RZ, PT ;  /* 0x000000ff0400720c */ /* 0x000fe20003f05270 */
[----:B------:R-:W-:-:S04]  /*6b80*/  IMAD.MOV.U32 R4, RZ, RZ, RZ ;  /* 0x000000ffff047224 */ /* 0x000fc800078e00ff */
[----:B------:R-:W3:Y:S01]  /*6b90*/  SHFL.BFLY PT, R10, R11, 0x2, 0x1f ;  /* 0x0c401f000b0a7f89 */ /* 0x000ee200000e0000 */
[----:B--2---:R-:W-:-:S05]  /*6ba0*/  FADD.FTZ R7, R7, R12 ;  /* 0x0000000c07077221 */ /* 0x004fca0000010000 */
[----:B------:R-:W2:Y:S01]  /*6bb0*/  SHFL.BFLY PT, R8, R7, 0x1, 0x1f ;  /* 0x0c201f0007087f89 */ /* 0x000ea200000e0000 */
[----:B---3--:R-:W-:-:S05]  /*6bc0*/  FADD.FTZ R10, R10, R11 ;  /* 0x0000000b0a0a7221 */ /* 0x008fca0000010000 */
[----:B------:R-:W3:Y:S01]  /*6bd0*/  SHFL.BFLY PT, R9, R10, 0x1, 0x1f ;  /* 0x0c201f000a097f89 */ /* 0x000ee200000e0000 */
[----:B--2---:R-:W-:Y:S01]  /*6be0*/  FADD.FTZ R13, R7, R8 ;  /* 0x00000008070d7221 */ /* 0x004fe20000010000 */
[----:B------:R-:W-:Y:S01]  /*6bf0*/  MOV R8, RZ ;  /* 0x000000ff00087202 */ /* 0x000fe20000000f00 */
[----:B------:R-:W-:Y:S02]  /*6c00*/  VIADD R7, R6, UR4 ;  /* 0x0000000406077c36 */ /* 0x000fe40008000000 */
[----:B------:R-:W-:Y:S01]  /*6c10*/  IMAD.MOV.U32 R6, RZ, RZ, -0x800000 ;  /* 0xff800000ff067424 */ /* 0x000fe200078e00ff */
[----:B------:R-:W-:Y:S02]  /*6c20*/  FSETP.NE.FTZ.AND P1, PT, R13, RZ, PT ;  /* 0x000000ff0d00720b */ /* 0x000fe40003f35000 */
[----:B------:R-:W-:-:S11]  /*6c30*/  @!P0 LEA R7, R7, UR36, 0x2 ;  /* 0x0000002407078c11 */ /* 0x000fd6000f8e10ff */
[----:B------:R-:W2:Y:S01]  /*6c40*/  @P1 MUFU.RCP R8, R13 ;  /* 0x0000000d00081308 */ /* 0x000ea20000001000 */
[----:B---3--:R-:W-:-:S05]  /*6c50*/  FADD.FTZ R9, R10, R9 ;  /* 0x000000090a097221 */ /* 0x008fca0000010000 */
[----:B------:R-:W-:Y:S02]  /*6c60*/  FSETP.NE.FTZ.AND P2, PT, R9, RZ, PT ;  /* 0x000000ff0900720b */ /* 0x000fe40003f55000 */
[----:B------:R-:W-:Y:S01]  /*6c70*/  @P1 MUFU.LG2 R10, R13 ;  /* 0x0000000d000a1308 */ /* 0x000fe20000000c00 */
[----:B--2---:R2:W-:Y:S01]  /*6c80*/  @!P0 STS [R7+0x28800], R8 ;  /* 0x0288000807008388 */ /* 0x0045e20000000800 */
[-C--:B------:R-:W-:Y:S01]  /*6c90*/  FMUL.FTZ R24, R24, R8.reuse ;  /* 0x0000000818187220 */ /* 0x080fe20000410000 */
[----:B------:R-:W-:-:S08]  /*6ca0*/  FMUL.FTZ R25, R25, R8 ;  /* 0x0000000819197220 */ /* 0x000fd00000410000 */
[----:B------:R-:W3:Y:S01]  /*6cb0*/  @P2 MUFU.RCP R4, R9 ;  /* 0x0000000900042308 */ /* 0x000ee20000001000 */
[-C--:B------:R-:W-:Y:S01]  /*6cc0*/  FMUL.FTZ R28, R28, R8.reuse ;  /* 0x000000081c1c7220 */ /* 0x080fe20000410000 */
[-C--:B------:R-:W-:Y:S01]  /*6cd0*/  FMUL.FTZ R29, R29, R8.reuse ;  /* 0x000000081d1d7220 */ /* 0x080fe20000410000 */
[-C--:B------:R-:W-:Y:S01]  /*6ce0*/  FMUL.FTZ R32, R32, R8.reuse ;  /* 0x0000000820207220 */ /* 0x080fe20000410000 */
[-C--:B------:R-:W-:Y:S01]  /*6cf0*/  FMUL.FTZ R33, R33, R8.reuse ;  /* 0x0000000821217220 */ /* 0x080fe20000410000 */
[-C--:B------:R-:W-:Y:S01]  /*6d00*/  FMUL.FTZ R36, R36, R8.reuse ;  /* 0x0000000824247220 */ /* 0x080fe20000410000 */
[-C--:B------:R-:W-:Y:S01]  /*6d10*/  FMUL.FTZ R37, R37, R8.reuse ;  /* 0x0000000825257220 */ /* 0x080fe20000410000 */
[-C--:B------:R-:W-:Y:S01]  /*6d20*/  FMUL.FTZ R40, R40, R8.reuse ;  /* 0x0000000828287220 */ /* 0x080fe20000410000 */
[----:B------:R5:W2:Y:S01]  /*6d30*/  @P2 MUFU.LG2 R11, R9 ;  /* 0x00000009000b2308 */ /* 0x000aa20000000c00 */
        /* <DEDUP_REMOVED lines=8> */
[----:B---3--:R3:W-:Y:S01]  /*6dc0*/  @!P0 STS [R7+0x28820], R4 ;  /* 0x0288200407008388 */ /* 0x0087e20000000800 */
        /* <DEDUP_REMOVED lines=47> */
[C---:B-----5:R-:W-:Y:S01]  /*70c0*/  @P1 FMUL.FTZ R9, R5.reuse, 0.69314718246459960938 ;  /* 0x3f31721805091820 */ /* 0x060fe20000410000 */
[----:B------:R-:W-:Y:S01]  /*70d0*/  @P2 FMUL.FTZ R5, R5, 0.69314718246459960938 ;  /* 0x3f31721805052820 */ /* 0x000fe20000410000 */
[----:B------:R-:W-:Y:S01]  /*70e0*/  @P1 FMUL.FTZ R10, R10, 0.69314718246459960938 ;  /* 0x3f3172180a0a1820 */ /* 0x000fe20000410000 */
[----:B--2---:R-:W-:Y:S01]  /*70f0*/  @P2 FMUL.FTZ R8, R11, 0.69314718246459960938 ;  /* 0x3f3172180b082820 */ /* 0x004fe20000410000 */
[----:B---3--:R-:W-:Y:S01]  /*7100*/  IMAD.MOV.U32 R7, RZ, RZ, -0x800000 ;  /* 0xff800000ff077424 */ /* 0x008fe200078e00ff */
[----:B------:R-:W-:Y:S01]  /*7110*/  PLOP3.LUT P0, PT, PT, PT, PT, 0x8, 0x0 ;  /* 0x000000000000781c */ /* 0x000fe20003f0e170 */
        /* <DEDUP_REMOVED lines=64> */
[----:B------:R-:W-:Y:S01]  /*7520*/  @P1 FFMA.FTZ R6, R9, R0, R10 ;  /* 0x0000000009061223 */ /* 0x000fe2000001000a */
[----:B------:R-:W-:Y:S01]  /*7530*/  @P2 FFMA.FTZ R7, R5, R3, R8 ;  /* 0x0000000305072223 */ /* 0x000fe20000010008 */
[----:B------:R-:W-:Y:S06]  /*7540*/  BAR.ARV 0xe, 0x100 ;  /* 0x0384000000007b1d */ /* 0x000fec0000002000 */
.L_x_13:
[----:B------:R-:W-:Y:S05]  /*7550*/  @P0 BRA `(.L_x_43) ;  /* 0x0000002000e00947 */ /* 0x000fea0003800000 */
[----:B------:R-:W2:Y:S01]  /*7560*/  S2R R0, SR_TID.X ;  /* 0x0000000000007919 */ /* 0x000ea20000002100 */
[----:B------:R-:W3:Y:S01]  /*7570*/  S2UR UR5, SR_CgaCtaId ;  /* 0x00000000000579c3 */ /* 0x000ee20000008800 */
[----:B------:R-:W-:Y:S01]  /*7580*/  UMOV UR4, 0x400 ;  /* 0x0000040000047882 */ /* 0x000fe20000000000 */
[----:B------:R-:W-:-:S06]  /*7590*/  IADD3 R3, -R2, RZ, RZ ;  /* 0x000000ff02037210 */ /* 0x000fcc0007ffe1ff */
[----:B------:R-:W-:Y:S01]  /*75a0*/  BAR.SYNC.DEFER_BLOCKING 0x1, 0x100 ;  /* 0x0044000000007b1d */ /* 0x000fe20000010000 */
[----:B------:R-:W-:-:S07]  /*75b0*/  SHF.R.S32.HI R19, RZ, 0x1f, R2 ;  /* 0x0000001fff137819 */ /* 0x000fce0000011402 */
[----:B------:R-:W5:Y:S08]  /*75c0*/  S2UR UR6, SR_CTAID.Y ;  /* 0x00000000000679c3 */ /* 0x000f700000002600 */
[----:B------:R-:W5:Y:S01]  /*75d0*/  LDC R4, c[0x0][0xc50] ;  /* 0x00031400ff047b82 */ /* 0x000f620000000800 */
[----:B---3--:R-:W-:-:S07]  /*75e0*/  ULEA UR4, UR5, UR4, 0x18 ;  /* 0x0000000405047291 */ /* 0x008fce000f8ec03f */
[----:B------:R-:W3:Y:S01]  /*75f0*/  LDC R9, c[0x0][0xbe8] ;  /* 0x0002fa00ff097b82 */ /* 0x000ee20000000800 */
[----:B------:R-:W-:Y:S01]  /*7600*/  UIADD3 UR4, UR4, 0x28c20, URZ ;  /* 0x00028c2004047890 */ /* 0x000fe2000fffe03f */
[----:B--2---:R-:W-:-:S03]  /*7610*/  VIADD R152, R0, 0xffffff80 ;  /* 0xffffff8000987836 */ /* 0x004fc60000000000 */
[----:B------:R-:W-:Y:S02]  /*7620*/  UPRMT UR4, URZ, 0x654, UR4 ;  /* 0x000006543f047896 */ /* 0x000fe40008000004 */
[----:B------:R-:W-:-:S04]  /*7630*/  SHF.R.S32.HI R21, RZ, 0x1f, R152 ;  /* 0x0000001fff157819 */ /* 0x000fc80000011498 */
[----:B01----:R-:W-:Y:S01]  /*7640*/  LEA.HI R5, R21, R152, RZ, 0x7 ;  /* 0x0000009815057211 */ /* 0x003fe200078f38ff */
[----:B-----5:R-:W-:Y:S02]  /*7650*/  IMAD R3, R4, R3, UR6 ;  /* 0x0000000604037e24 */ /* 0x020fe4000f8e0203 */
[----:B------:R-:W-:Y:S01]  /*7660*/  SYNCS.ARRIVE.TRANS64.RED.A1T0 RZ, [UR4], RZ ;  /* 0x000000ffffff79a7 */ /* 0x000fe20008100404 */
[----:B------:R-:W-:Y:S02]  /*7670*/  SHF.R.S32.HI R8, RZ, 0x7, R5 ;  /* 0x00000007ff087819 */ /* 0x000fe40000011405 */
[----:B------:R-:W-:Y:S02]  /*7680*/  LOP3.LUT R11, R5, 0xffffff80, RZ, 0xc0, !PT ;  /* 0xffffff80050b7812 */ /* 0x000fe400078ec0ff */
[----:B------:R-:W-:Y:S01]  /*7690*/  SHF.R.S32.HI R4, RZ, 0x1f, R3 ;  /* 0x0000001fff047819 */ /* 0x000fe20000011403 */
[----:B------:R-:W0:Y:S02]  /*76a0*/  SHFL.IDX PT, R10, R8, RZ, 0x1f ;  /* 0x00001fff080a7589 */ /* 0x000e2400000e0000 */
[----:B------:R-:W-:-:S05]  /*76b0*/  IMAD.IADD R0, R152, 0x1, -R11 ;  /* 0x0000000198007824 */ /* 0x000fca00078e0a0b */
[----:B------:R-:W-:Y:S02]  /*76c0*/  SHF.R.S32.HI R157, RZ, 0x1f, R0 ;  /* 0x0000001fff9d7819 */ /* 0x000fe40000011400 */
[----:B0-----:R-:W-:Y:S02]  /*76d0*/  ISETP.NE.AND P0, PT, R10, RZ, PT ;  /* 0x000000ff0a00720c */ /* 0x001fe40003f05270 */
[----:B------:R-:W-:-:S11]  /*76e0*/  LEA.HI R10, R157, R0, RZ, 0x2 ;  /* 0x000000009d0a7211 */ /* 0x000fd600078f10ff */
[----:B---3--:R-:W-:Y:S05]  /*76f0*/  @P0 BRA `(.L_x_44) ;  /* 0x0000000400380947 */ /* 0x008fea0003800000 */
[----:B------:R-:W0:Y:S01]  /*7700*/  LDC R18, c[0x0][0xbe8] ;  /* 0x0002fa00ff127b82 */ /* 0x000e220000000800 */
[----:B------:R-:W-:Y:S01]  /*7710*/  LOP3.LUT R5, R5, 0xffffff80, RZ, 0xc0, !PT ;  /* 0xffffff8005057812 */ /* 0x000fe200078ec0ff */
[----:B------:R-:W1:Y:S01]  /*7720*/  S2R R16, SR_CTAID.X ;  /* 0x0000000000107919 */ /* 0x000e620000002500 */
[----:B------:R-:W-:-:S03]  /*7730*/  ULDC.64 UR4, c[0x0][0xbd0] ;  /* 0x0002f40000047ab9 */ /* 0x000fc60000000a00 */
[----:B------:R-:W-:Y:S01]  /*7740*/  IMAD.IADD R153, R152, 0x1, -R5 ;  /* 0x0000000198997824 */ /* 0x000fe200078e0a05 */
[----:B------:R-:W-:Y:S01]  /*7750*/  LEA.HI R5, R21, R152, RZ, 0x2 ;  /* 0x0000009815057211 */ /* 0x000fe200078f10ff */
[----:B------:R-:W2:Y:S03]  /*7760*/  S2UR UR6, SR_CTAID.Z ;  /* 0x00000000000679c3 */ /* 0x000ea60000002700 */
[----:B------:R-:W-:Y:S02]  /*7770*/  SHF.R.S32.HI R12, RZ, 0x1f, R153 ;  /* 0x0000001fff0c7819 */ /* 0x000fe40000011499 */
[----:B------:R-:W-:Y:S02]  /*7780*/  LOP3.LUT R5, R5, 0xfffffffc, RZ, 0xc0, !PT ;  /* 0xfffffffc05057812 */ /* 0x000fe400078ec0ff */
[CC--:B------:R-:W-:Y:S01]  /*7790*/  LEA.HI R154, R12.reuse, R153.reuse, RZ, 0x2 ;  /* 0x000000990c9a7211 */ /* 0x0c0fe200078f10ff */
[----:B------:R-:W3:Y:S01]  /*77a0*/  LDC.64 R22, c[0x0][0xbd8] ;  /* 0x0002f600ff167b82 */ /* 0x000ee20000000a00 */
[----:B------:R-:W-:Y:S01]  /*77b0*/  LEA.HI R13, R12, R153, RZ, 0x5 ;  /* 0x000000990c0d7211 */ /* 0x000fe200078f28ff */
[----:B------:R-:W-:Y:S01]  /*77c0*/  IMAD.IADD R5, R152, 0x1, -R5 ;  /* 0x0000000198057824 */ /* 0x000fe200078e0a05 */
[----:B------:R-:W-:-:S02]  /*77d0*/  SHF.R.S32.HI R11, RZ, 0x2, R154 ;  /* 0x00000002ff0b7819 */ /* 0x000fc4000001149a */
[----:B------:R-:W-:Y:S02]  /*77e0*/  SHF.R.S32.HI R14, RZ, 0x1f, R154 ;  /* 0x0000001fff0e7819 */ /* 0x000fe4000001149a */
[----:B------:R-:W-:Y:S02]  /*77f0*/  SHF.R.S32.HI R13, RZ, 0x5, R13 ;  /* 0x00000005ff0d7819 */ /* 0x000fe4000001140d */
[----:B0-----:R-:W-:Y:S02]  /*7800*/  ISETP.NE.AND P0, PT, R18, 0x1, PT ;  /* 0x000000011200780c */ /* 0x001fe40003f05270 */
[----:B------:R-:W-:Y:S02]  /*7810*/  LEA.HI R14, R14, R11, RZ, 0x3 ;  /* 0x0000000b0e0e7211 */ /* 0x000fe400078f18ff */
[----:B------:R-:W-:Y:S02]  /*7820*/  LOP3.LUT R154, R154, 0x7ffffffc, RZ, 0xc0, !PT ;  /* 0x7ffffffc9a9a7812 */ /* 0x000fe400078ec0ff */
[----:B------:R-:W-:-:S03]  /*7830*/  LOP3.LUT R14, R14, 0xfffffff8, RZ, 0xc0, !PT ;  /* 0xfffffff80e0e7812 */ /* 0x000fc600078ec0ff */
[----:B------:R-:W-:Y:S02]  /*7840*/  IMAD.IADD R154, R153, 0x1, -R154 ;  /* 0x00000001999a7824 */ /* 0x000fe400078e0a9a */
[----:B------:R-:W-:Y:S01]  /*7850*/  IMAD.IADD R14, R11, 0x1, -R14 ;  /* 0x000000010b0e7824 */ /* 0x000fe200078e0a0e */
[----:B------:R-:W-:Y:S01]  /*7860*/  LEA.HI R11, R5, R5, RZ, 0x1 ;  /* 0x00000005050b7211 */ /* 0x000fe200078f08ff */
[----:B------:R-:W0:Y:S01]  /*7870*/  @P0 LDC R20, c[0x0][0xbec] ;  /* 0x0002fb00ff140b82 */ /* 0x000e220000000800 */
[----:B------:R-:W-:Y:S02]  /*7880*/  SHF.L.U32 R154, R154, 0x1, RZ ;  /* 0x000000019a9a7819 */ /* 0x000fe400000006ff */
[----:B------:R-:W-:Y:S01]  /*7890*/  LOP3.LUT R12, R11, 0x1ffffffe, RZ, 0xc0, !PT ;  /* 0x1ffffffe0b0c7812 */ /* 0x000fe200078ec0ff */
[----:B------:R-:W-:Y:S01]  /*78a0*/  IMAD R11, R19, UR4, RZ ;  /* 0x00000004130b7c24 */ /* 0x000fe2000f8e02ff */
[----:B------:R-:W-:-:S03]  /*78b0*/  LEA R155, R13, R14, 0x4 ;  /* 0x0000000e0d9b7211 */ /* 0x000fc600078e20ff */
[----:B------:R-:W5:Y:S01]  /*78c0*/  @P0 LDC R17, c[0x0][0xbf0] ;  /* 0x0002fc00ff110b82 */ /* 0x000f620000000800 */
[----:B------:R-:W-:Y:S02]  /*78d0*/  IMAD.IADD R5, R5, 0x1, -R12 ;  /* 0x0000000105057824 */ /* 0x000fe400078e0a0c */
[----:B------:R-:W-:Y:S01]  /*78e0*/  IMAD.WIDE.U32 R12, R2, UR4, RZ ;  /* 0x00000004020c7c25 */ /* 0x000fe2000f8e00ff */
[----:B--2---:R-:W-:-:S03]  /*78f0*/  USHF.R.S32.HI UR4, URZ, 0x1f, UR6 ;  /* 0x0000001f3f047899 */ /* 0x004fc60008011406 */
[----:B------:R-:W-:Y:S02]  /*7900*/  IMAD R5, R5, 0x8, R155 ;  /* 0x0000000805057824 */ /* 0x000fe400078e029b */
[----:B------:R-:W-:Y:S02]  /*7910*/  IMAD R11, R2, UR5, R11 ;  /* 0x00000005020b7c24 */ /* 0x000fe4000f8e020b */
[----:B---3--:R-:W-:Y:S01]  /*7920*/  IMAD R14, R22, UR4, RZ ;  /* 0x00000004160e7c24 */ /* 0x008fe2000f8e02ff */
[----:B------:R-:W-:Y:S01]  /*7930*/  ULDC.64 UR4, c[0x0][0xbe0] ;  /* 0x0002f80000047ab9 */ /* 0x000fe20000000a00 */
[----:B-1----:R-:W-:Y:S02]  /*7940*/  IMAD R5, R16, 0x40, R5 ;  /* 0x0000004010057824 */ /* 0x002fe400078e0205 */
[----:B------:R-:W-:Y:S02]  /*7950*/  IMAD R15, R23, UR6, R14 ;  /* 0x00000006170f7c24 */ /* 0x000fe4000f8e020e */
[----:B------:R-:W-:-:S02]  /*7960*/  IMAD.IADD R13, R13, 0x1, R11 ;  /* 0x000000010d0d7824 */ /* 0x000fc400078e020b */
[----:B0-----:R-:W-:-:S04]  /*7970*/  @P0 IMAD.HI.U32 R14, R5, R20, RZ ;  /* 0x00000014050e0227 */ /* 0x001fc800078e00ff */
[----:B------:R-:W-:-:S04]  /*7980*/  IMAD.WIDE.U32 R12, R22, UR6, R12 ;  /* 0x00000006160c7c25 */ /* 0x000fc8000f8e000c */
[----:B------:R-:W-:Y:S01]  /*7990*/  IMAD.MOV.U32 R11, RZ, RZ, R5 ;  /* 0x000000ffff0b7224 */ /* 0x000fe200078e0005 */
[----:B-----5:R-:W-:Y:S01]  /*79a0*/  @P0 SHF.R.U32.HI R11, RZ, R17, R14 ;  /* 0x00000011ff0b0219 */ /* 0x020fe2000001160e */
[----:B------:R-:W-:Y:S02]  /*79b0*/  IMAD.IADD R13, R13, 0x1, R15 ;  /* 0x000000010d0d7824 */ /* 0x000fe400078e020f */
[----:B------:R-:W-:Y:S01]  /*79c0*/  IMAD R14, R4, UR4, RZ ;  /* 0x00000004040e7c24 */ /* 0x000fe2000f8e02ff */
[----:B------:R-:W-:Y:S01]  /*79d0*/  IADD3 R15, -R11, RZ, RZ ;  /* 0x000000ff0b0f7210 */ /* 0x000fe20007ffe1ff */
[----:B------:R-:W-:-:S04]  /*79e0*/  IMAD.WIDE.U32 R12, R3, UR4, R12 ;  /* 0x00000004030c7c25 */ /* 0x000fc8000f8e000c */
[----:B------:R-:W-:Y:S01]  /*79f0*/  IMAD R5, R18, R15, R5 ;  /* 0x0000000f12057224 */ /* 0x000fe200078e0205 */
[----:B------:R-:W-:Y:S01]  /*7a00*/  SHF.R.S32.HI R15, RZ, 0x1f, R11 ;  /* 0x0000001fff0f7819 */ /* 0x000fe2000001140b */
[----:B------:R-:W-:Y:S01]  /*7a10*/  IMAD R14, R3, UR5, R14 ;  /* 0x00000005030e7c24 */ /* 0x000fe2000f8e020e */
[----:B------:R-:W-:Y:S01]  /*7a20*/  IADD3 R12, P0, R11, R12, RZ ;  /* 0x0000000c0b0c7210 */ /* 0x000fe20007f1e0ff */
[----:B------:R-:W-:Y:S01]  /*7a30*/  ULDC.64 UR4, c[0x0][0xbc8] ;  /* 0x0002f20000047ab9 */ /* 0x000fe20000000a00 */
[----:B------:R-:W-:Y:S02]  /*7a40*/  SHF.R.S32.HI R11, RZ, 0x1f, R5 ;  /* 0x0000001fff0b7819 */ /* 0x000fe40000011405 */
[----:B------:R-:W-:-:S03]  /*7a50*/  IADD3.X R13, R15, R13, R14, P0, !PT ;  /* 0x0000000d0f0d7210 */ /* 0x000fc600007fe40e */
[----:B------:R-:W-:Y:S01]  /*7a60*/  IMAD R14, R11, UR4, RZ ;  /* 0x000000040b0e7c24 */ /* 0x000fe2000f8e02ff */
[----:B------:R-:W-:Y:S01]  /*7a70*/  LEA.HI R11, R8, R8, RZ, 0x1 ;  /* 0x00000008080b7211 */ /* 0x000fe200078f08ff */
[----:B------:R-:W-:-:S03]  /*7a80*/  IMAD.WIDE.U32 R12, R5, UR4, R12 ;  /* 0x00000004050c7c25 */ /* 0x000fc6000f8e000c */
[----:B------:R-:W-:Y:S01]  /*7a90*/  LOP3.LUT R11, R11, 0xfffffe, RZ, 0xc0, !PT ;  /* 0x00fffffe0b0b7812 */ /* 0x000fe200078ec0ff */
[----:B------:R-:W-:Y:S01]  /*7aa0*/  IMAD R5, R5, UR5, R14 ;  /* 0x0000000505057c24 */ /* 0x000fe2000f8e020e */
[----:B------:R-:W-:Y:S02]  /*7ab0*/  ULDC.64 UR4, c[0x0][0xba8] ;  /* 0x0002ea0000047ab9 */ /* 0x000fe40000000a00 */
[----:B------:R-:W-:Y:S01]  /*7ac0*/  LEA R17, P0, R12, UR4, 0x2 ;  /* 0x000000040c117c11 */ /* 0x000fe2000f8010ff */
[----:B------:R-:W-:Y:S01]  /*7ad0*/  IMAD.IADD R5, R13, 0x1, R5 ;  /* 0x000000010d057824 */ /* 0x000fe200078e0205 */
[----:B------:R-:W-:Y:S01]  /*7ae0*/  ULDC UR4, c[0x0][0xa88] ;  /* 0x0002a20000047ab9 */ /* 0x000fe20000000800 */
[----:B------:R-:W-:Y:S02]  /*7af0*/  IMAD.IADD R11, R8, 0x1, -R11 ;  /* 0x00000001080b7824 */ /* 0x000fe400078e0a0b */
[----:B------:R-:W-:Y:S01]  /*7b00*/  SHFL.IDX PT, R14, R17, 0x1, 0x1c1f ;  /* 0x003c1f00110e7f89 */ /* 0x000fe200000e0000 */
[----:B------:R-:W-:Y:S01]  /*7b10*/  LEA.HI.X R20, R12, UR5, R5, 0x2, P0 ;  /* 0x000000050c147c11 */ /* 0x000fe200080f1405 */
[----:B------:R-:W-:-:S02]  /*7b20*/  IMAD.U32 R11, R11, -0x100, RZ ;  /* 0xffffff000b0b7824 */ /* 0x000fc400078e00ff */
[----:B------:R-:W-:Y:S01]  /*7b30*/  SHFL.IDX PT, R12, R17, RZ, 0x1c1f ;  /* 0x001c1fff110c7589 */ /* 0x000fe200000e0000 */
[----:B------:R-:W-:Y:S02]  /*7b40*/  IMAD R5, R16, 0x40, R155 ;  /* 0x0000004010057824 */ /* 0x000fe400078e029b */
[----:B------:R-:W-:Y:S01]  /*7b50*/  IMAD R16, R18, UR4, RZ ;  /* 0x0000000412107c24 */ /* 0x000fe2000f8e02ff */
[----:B------:R-:W0:Y:S01]  /*7b60*/  SHFL.IDX PT, R13, R20, RZ, 0x1c1f ;  /* 0x001c1fff140d7589 */ /* 0x000e2200000e0000 */
[----:B------:R-:W-:Y:S01]  /*7b70*/  ISETP.NE.AND P0, PT, R154, R11, PT ;  /* 0x0000000b9a00720c */ /* 0x000fe20003f05270 */
[C---:B------:R-:W-:Y:S02]  /*7b80*/  VIADD R11, R5.reuse, 0x8 ;  /* 0x00000008050b7836 */ /* 0x040fe40000000000 */
[----:B------:R-:W1:Y:S01]  /*7b90*/  SHFL.IDX PT, R15, R20, 0x1, 0x1c1f ;  /* 0x003c1f00140f7f89 */ /* 0x000e6200000e0000 */
[-C--:B------:R-:W-:Y:S02]  /*7ba0*/  ISETP.GE.OR P1, PT, R5, R16.reuse, P0 ;  /* 0x000000100500720c */ /* 0x080fe40000726670 */
[----:B------:R-:W-:-:S11]  /*7bb0*/  ISETP.GE.OR P0, PT, R11, R16, P0 ;  /* 0x000000100b00720c */ /* 0x000fd60000706670 */
[----:B0-----:R0:W-:Y:S04]  /*7bc0*/  @!P1 ST.E desc[UR42][R12.64], R6 ;  /* 0x000000060c009985 */ /* 0x0011e8000c10192a */
[----:B-1----:R0:W-:Y:S02]  /*7bd0*/  @!P0 ST.E desc[UR42][R14.64], R7 ;  /* 0x000000070e008985 */ /* 0x0021e4000c10192a */
.L_x_44:
[----:B------:R-:W-:Y:S01]  /*7be0*/  ISETP.NE.AND P0, PT, R9, 0x1, PT ;  /* 0x000000010900780c */ /* 0x000fe20003f05270 */
[----:B0-----:R-:W0:Y:S01]  /*7bf0*/  S2R R15, SR_CTAID.X ;  /* 0x00000000000f7919 */ /* 0x001e220000002500 */
[--C-:B------:R-:W-:Y:S01]  /*7c00*/  SHF.R.S32.HI R5, RZ, 0x2, R10.reuse ;  /* 0x00000002ff057819 */ /* 0x100fe2000001140a */
[----:B------:R-:W1:Y:S01]  /*7c10*/  S2UR UR6, SR_CTAID.Z ;  /* 0x00000000000679c3 */ /* 0x000e620000002700 */
[----:B------:R-:W-:Y:S01]  /*7c20*/  SHF.R.S32.HI R6, RZ, 0x1f, R10 ;  /* 0x0000001fff067819 */ /* 0x000fe2000001140a */
[----:B------:R-:W-:Y:S01]  /*7c30*/  ULDC.64 UR4, c[0x0][0xb38] ;  /* 0x0002ce0000047ab9 */ /* 0x000fe20000000a00 */
[----:B------:R-:W-:Y:S01]  /*7c40*/  LEA.HI R21, R21, R152, RZ, 0x2 ;  /* 0x0000009815157211 */ /* 0x000fe200078f10ff */
[----:B------:R-:W-:Y:S01]  /*7c50*/  BSSY B0, `(.L_x_45) ;  /* 0x0000101000007945 */ /* 0x000fe20003800000 */
[----:B------:R-:W-:Y:S02]  /*7c60*/  LEA.HI R6, R6, R5, RZ, 0x3 ;  /* 0x0000000506067211 */ /* 0x000fe400078f18ff */
[----:B------:R-:W-:Y:S01]  /*7c70*/  LOP3.LUT R21, R21, 0xfffffffc, RZ, 0xc0, !PT ;  /* 0xfffffffc15157812 */ /* 0x000fe200078ec0ff */
[----:B------:R-:W2:Y:S01]  /*7c80*/  LDC.64 R12, c[0x0][0xb40] ;  /* 0x0002d000ff0c7b82 */ /* 0x000ea20000000a00 */
[----:B------:R-:W-:-:S02]  /*7c90*/  LOP3.LUT R6, R6, 0xfffffff8, RZ, 0xc0, !PT ;  /* 0xfffffff806067812 */ /* 0x000fc400078ec0ff */
[----:B------:R-:W-:Y:S01]  /*7ca0*/  LEA.HI R157, R157, R0, RZ, 0x5 ;  /* 0x000000009d9d7211 */ /* 0x000fe200078f28ff */
[----:B------:R-:W-:Y:S02]  /*7cb0*/  IMAD.IADD R21, R152, 0x1, -R21 ;  /* 0x0000000198157824 */ /* 0x000fe400078e0a15 */
[----:B------:R-:W-:Y:S01]  /*7cc0*/  IMAD.IADD R14, R5, 0x1, -R6 ;  /* 0x00000001050e7824 */ /* 0x000fe200078e0a06 */
[----:B------:R-:W-:Y:S01]  /*7cd0*/  SHF.R.S32.HI R157, RZ, 0x5, R157 ;  /* 0x00000005ff9d7819 */ /* 0x000fe2000001149d */
[----:B------:R-:W3:Y:S01]  /*7ce0*/  @P0 LDC R16, c[0x0][0xbec] ;  /* 0x0002fb00ff100b82 */ /* 0x000ee20000000800 */
[----:B------:R-:W-:-:S03]  /*7cf0*/  LEA.HI R5, R21, R21, RZ, 0x1 ;  /* 0x0000001515057211 */ /* 0x000fc600078f08ff */
[----:B------:R-:W-:Y:S01]  /*7d00*/  IMAD R14, R157, 0x10, R14 ;  /* 0x000000109d0e7824 */ /* 0x000fe200078e020e */
[----:B------:R-:W-:Y:S01]  /*7d10*/  LOP3.LUT R6, R5, 0x1ffffffe, RZ, 0xc0, !PT ;  /* 0x1ffffffe05067812 */ /* 0x000fe200078ec0ff */
[----:B------:R-:W-:Y:S02]  /*7d20*/  IMAD R5, R19, UR4, RZ ;  /* 0x0000000413057c24 */ /* 0x000fe4000f8e02ff */
[----:B------:R-:W5:Y:S02]  /*7d30*/  @P0 LDC R17, c[0x0][0xbf0] ;  /* 0x0002fc00ff110b82 */ /* 0x000f640000000800 */
[----:B------:R-:W-:Y:S02]  /*7d40*/  IMAD.IADD R21, R21, 0x1, -R6 ;  /* 0x0000000115157824 */ /* 0x000fe400078e0a06 */
[C---:B------:R-:W-:Y:S01]  /*7d50*/  IMAD.WIDE.U32 R6, R2.reuse, UR4, RZ ;  /* 0x0000000402067c25 */ /* 0x040fe2000f8e00ff */
[----:B-1----:R-:W-:Y:S02]  /*7d60*/  USHF.R.S32.HI UR4, URZ, 0x1f, UR6 ;  /* 0x0000001f3f047899 */ /* 0x002fe40008011406 */
[----:B------:R-:W-:Y:S01]  /*7d70*/  LEA R21, R21, R14, 0x3 ;  /* 0x0000000e15157211 */ /* 0x000fe200078e18ff */
[----:B------:R-:W-:-:S03]  /*7d80*/  IMAD R5, R2, UR5, R5 ;  /* 0x0000000502057c24 */ /* 0x000fc6000f8e0205 */
[C---:B--2---:R-:W-:Y:S01]  /*7d90*/  IMAD R2, R12.reuse, UR4, RZ ;  /* 0x000000040c027c24 */ /* 0x044fe2000f8e02ff */
[----:B------:R-:W-:Y:S01]  /*7da0*/  ULDC.64 UR4, c[0x0][0xb48] ;  /* 0x0002d20000047ab9 */ /* 0x000fe20000000a00 */
[----:B------:R-:W-:Y:S02]  /*7db0*/  IMAD.IADD R7, R7, 0x1, R5 ;  /* 0x0000000107077824 */ /* 0x000fe400078e0205 */
[----:B0-----:R-:W-:Y:S02]  /*7dc0*/  IMAD R21, R15, 0x40, R21 ;  /* 0x000000400f157824 */ /* 0x001fe400078e0215 */
[----:B------:R-:W-:Y:S02]  /*7dd0*/  IMAD R11, R13, UR6, R2 ;  /* 0x000000060d0b7c24 */ /* 0x000fe4000f8e0202 */
[----:B------:R-:W-:-:S04]  /*7de0*/  IMAD.WIDE.U32 R6, R12, UR6, R6 ;  /* 0x000000060c067c25 */ /* 0x000fc8000f8e0006 */
[----:B---3--:R-:W-:-:S04]  /*7df0*/  @P0 IMAD.HI.U32 R16, R21, R16, RZ ;  /* 0x0000001015100227 */ /* 0x008fc800078e00ff */
[----:B------:R-:W-:Y:S02]  /*7e00*/  IMAD R4, R4, UR4, RZ ;  /* 0x0000000404047c24 */ /* 0x000fe4000f8e02ff */
[----:B------:R-:W-:Y:S01]  /*7e10*/  IMAD.MOV.U32 R5, RZ, RZ, R21 ;  /* 0x000000ffff057224 */ /* 0x000fe200078e0015 */
[----:B-----5:R-:W-:Y:S01]  /*7e20*/  @P0 SHF.R.U32.HI R5, RZ, R17, R16 ;  /* 0x00000011ff050219 */ /* 0x020fe20000011610 */
[----:B------:R-:W-:Y:S02]  /*7e30*/  IMAD.IADD R7, R7, 0x1, R11 ;  /* 0x0000000107077824 */ /* 0x000fe400078e020b */
[C---:B------:R-:W-:Y:S01]  /*7e40*/  IMAD R11, R3.reuse, UR5, R4 ;  /* 0x00000005030b7c24 */ /* 0x040fe2000f8e0204 */
[----:B------:R-:W-:Y:S01]  /*7e50*/  SHF.R.S32.HI R4, RZ, 0x1f, R5 ;  /* 0x0000001fff047819 */ /* 0x000fe20000011405 */
[----:B------:R-:W-:Y:S01]  /*7e60*/  IMAD.WIDE.U32 R2, R3, UR4, R6 ;  /* 0x0000000403027c25 */ /* 0x000fe2000f8e0006 */
[----:B------:R-:W-:Y:S01]  /*7e70*/  ULDC.64 UR4, c[0x0][0xb30] ;  /* 0x0002cc0000047ab9 */ /* 0x000fe20000000a00 */
[----:B------:R-:W-:-:S02]  /*7e80*/  LEA.HI R6, R8, R8, RZ, 0x1 ;  /* 0x0000000808067211 */ /* 0x000fc400078f08ff */
[----:B------:R-:W-:Y:S01]  /*7e90*/  IMAD.MOV R12, RZ, RZ, -R5 ;  /* 0x000000ffff0c7224 */ /* 0x000fe200078e0a05 */
[----:B------:R-:W-:Y:S01]  /*7ea0*/  IADD3 R3, R3, R11, RZ ;  /* 0x0000000b03037210 */ /* 0x000fe20007ffe0ff */
[----:B------:R-:W-:Y:S01]  /*7eb0*/  IMAD R4, R4, UR4, RZ ;  /* 0x0000000404047c24 */ /* 0x000fe2000f8e02ff */
[----:B------:R-:W-:Y:S01]  /*7ec0*/  LOP3.LUT R13, R6, 0xfffffe, RZ, 0xc0, !PT ;  /* 0x00fffffe060d7812 */ /* 0x000fe200078ec0ff */
[----:B------:R-:W-:Y:S02]  /*7ed0*/  IMAD R7, R9, R12, R21 ;  /* 0x0000000c09077224 */ /* 0x000fe400078e0215 */
[C---:B------:R-:W-:Y:S02]  /*7ee0*/  IMAD R11, R5.reuse, UR5, R4 ;  /* 0x00000005050b7c24 */ /* 0x040fe4000f8e0204 */
[----:B------:R-:W-:Y:S01]  /*7ef0*/  IMAD.WIDE.U32 R2, R5, UR4, R2 ;  /* 0x0000000405027c25 */ /* 0x000fe2000f8e0002 */
[----:B------:R-:W-:Y:S01]  /*7f00*/  SHF.R.S32.HI R4, RZ, 0x1f, R7 ;  /* 0x0000001fff047819 */ /* 0x000fe20000011407 */
[----:B------:R-:W-:-:S02]  /*7f10*/  ULDC.64 UR4, c[0x0][0xb28] ;  /* 0x0002ca0000047ab9 */ /* 0x000fc40000000a00 */
[----:B------:R-:W-:Y:S01]  /*7f20*/  IMAD.IADD R3, R3, 0x1, R11 ;  /* 0x0000000103037824 */ /* 0x000fe200078e020b */
[----:B------:R-:W-:Y:S01]  /*7f30*/  LOP3.LUT R11, R10, 0x7ffffffc, RZ, 0xc0, !PT ;  /* 0x7ffffffc0a0b7812 */ /* 0x000fe200078ec0ff */
[----:B------:R-:W-:Y:S02]  /*7f40*/  IMAD R4, R4, UR4, RZ ;  /* 0x0000000404047c24 */ /* 0x000fe4000f8e02ff */
[----:B------:R-:W-:-:S04]  /*7f50*/  IMAD.WIDE.U32 R2, R7, UR4, R2 ;  /* 0x0000000407027c25 */ /* 0x000fc8000f8e0002 */
[----:B------:R-:W-:Y:S01]  /*7f60*/  IMAD R5, R7, UR5, R4 ;  /* 0x0000000507057c24 */ /* 0x000fe2000f8e0204 */
[----:B------:R-:W-:Y:S01]  /*7f70*/  ULDC.64 UR4, c[0x0][0xb00] ;  /* 0x0002c00000047ab9 */ /* 0x000fe20000000a00 */
[----:B------:R-:W-:Y:S01]  /*7f80*/  IMAD R7, R15, 0x40, R14 ;  /* 0x000000400f077824 */ /* 0x000fe200078e020e */
[----:B------:R-:W-:Y:S01]  /*7f90*/  LEA R4, P0, R2, UR4, 0x2 ;  /* 0x0000000402047c11 */ /* 0x000fe2000f8010ff */
[----:B------:R-:W-:Y:S01]  /*7fa0*/  ULDC UR4, c[0x0][0xa88] ;  /* 0x0002a20000047ab9 */ /* 0x000fe20000000800 */
[----:B------:R-:W-:Y:S02]  /*7fb0*/  IMAD.IADD R5, R3, 0x1, R5 ;  /* 0x0000000103057824 */ /* 0x000fe400078e0205 */
[----:B------:R-:W-:Y:S02]  /*7fc0*/  IMAD R6, R9, UR4, RZ ;  /* 0x0000000409067c24 */ /* 0x000fe4000f8e02ff */
[----:B------:R-:W-:Y:S01]  /*7fd0*/  IMAD.IADD R13, R8, 0x1, -R13 ;  /* 0x00000001080d7824 */ /* 0x000fe200078e0a0d */
[----:B------:R-:W-:Y:S01]  /*7fe0*/  LEA.HI.X R5, R2, UR5, R5, 0x2, P0 ;  /* 0x0000000502057c11 */ /* 0x000fe200080f1405 */
[----:B------:R-:W-:Y:S01]  /*7ff0*/  IMAD.IADD R0, R0, 0x1, -R11 ;  /* 0x0000000100007824 */ /* 0x000fe200078e0a0b */
[----:B------:R-:W-:Y:S01]  /*8000*/  ISETP.GE.AND P0, PT, R7, R6, PT ;  /* 0x000000060700720c */ /* 0x000fe20003f06270 */
[----:B------:R0:W1:Y:S03]  /*8010*/  SHFL.IDX PT, R2, R4, RZ, 0x1c1f ;  /* 0x001c1fff04027589 */ /* 0x00006600000e0000 */
[----:B------:R-:W-:Y:S01]  /*8020*/  LEA R0, R13, R0, 0x7 ;  /* 0x000000000d007211 */ /* 0x000fe200078e38ff */
[----:B------:R0:W2:Y:S04]  /*8030*/  SHFL.IDX PT, R3, R5, RZ, 0x1c1f ;  /* 0x001c1fff05037589 */ /* 0x0000a800000e0000 */
[----:B------:R-:W-:-:S04]  /*8040*/  IMAD.SHL.U32 R0, R0, 0x2, RZ ;  /* 0x0000000200007824 */ /* 0x000fc800078e00ff */
[----:B0-----:R-:W-:Y:S05]  /*8050*/  @P0 BRA `(.L_x_46) ;  /* 0x0000000c00000947 */ /* 0x001fea0003800000 */
[C---:B------:R-:W-:Y:S01]  /*8060*/  VIADD R9, R0.reuse, 0x8 ;  /* 0x0000000800097836 */ /* 0x040fe20000000000 */
[----:B------:R-:W-:Y:S01]  /*8070*/  ULDC UR4, c[0x0][0xac8] ;  /* 0x0002b20000047ab9 */ /* 0x000fe20000000800 */
[C---:B------:R-:W-:Y:S01]  /*8080*/  VIADD R11, R0.reuse, 0x10 ;  /* 0x00000010000b7836 */ /* 0x040fe20000000000 */
[C---:B------:R-:W-:Y:S01]  /*8090*/  ISETP.GE.AND P2, PT, R0.reuse, UR4, PT ;  /* 0x0000000400007c0c */ /* 0x040fe2000bf46270 */
[C---:B------:R-:W-:Y:S01]  /*80a0*/  VIADD R13, R0.reuse, 0x18 ;  /* 0x00000018000d7836 */ /* 0x040fe20000000000 */
[----:B------:R-:W-:Y:S01]  /*80b0*/  ISETP.GE.AND P3, PT, R9, UR4, PT ;  /* 0x0000000409007c0c */ /* 0x000fe2000bf66270 */
[C---:B------:R-:W-:Y:S01]  /*80c0*/  VIADD R16, R0.reuse, 0x20 ;  /* 0x0000002000107836 */ /* 0x040fe20000000000 */
[----:B------:R-:W-:Y:S01]  /*80d0*/  ISETP.GE.AND P4, PT, R11, UR4, PT ;  /* 0x000000040b007c0c */ /* 0x000fe2000bf86270 */
[C---:B------:R-:W-:Y:S01]  /*80e0*/  VIADD R18, R0.reuse, 0x30 ;  /* 0x0000003000127836 */ /* 0x040fe20000000000 */
[----:B------:R-:W-:Y:S01]  /*80f0*/  ISETP.GE.AND P5, PT, R13, UR4, PT ;  /* 0x000000040d007c0c */ /* 0x000fe2000bfa6270 */
[C---:B------:R-:W-:Y:S01]  /*8100*/  VIADD R19, R0.reuse, 0x38 ;  /* 0x0000003800137836 */ /* 0x040fe20000000000 */
[C---:B------:R-:W-:Y:S01]  /*8110*/  IADD3 R17, R0.reuse, 0x28, RZ ;  /* 0x0000002800117810 */ /* 0x040fe20007ffe0ff */
[----:B------:R-:W-:Y:S01]  /*8120*/  VIADD R20, R0, 0x40 ;  /* 0x0000004000147836 */ /* 0x000fe20000000000 */
[----:B------:R-:W-:Y:S01]  /*8130*/  ISETP.GE.AND P0, PT, R16, UR4, PT ;  /* 0x0000000410007c0c */ /* 0x000fe2000bf06270 */
[C---:B------:R-:W-:Y:S01]  /*8140*/  VIADD R21, R0.reuse, 0x48 ;  /* 0x0000004800157836 */ /* 0x040fe20000000000 */
[----:B------:R-:W-:Y:S01]  /*8150*/  ISETP.GE.AND P1, PT, R17, UR4, PT ;  /* 0x0000000411007c0c */ /* 0x000fe2000bf26270 */
[C---:B------:R-:W-:Y:S01]  /*8160*/  VIADD R22, R0.reuse, 0x50 ;  /* 0x0000005000167836 */ /* 0x040fe20000000000 */
[----:B------:R-:W-:-:S02]  /*8170*/  @!P2 LEA.HI R8, R0, R0, RZ, 0x1 ;  /* 0x000000000008a211 */ /* 0x000fc400078f08ff */
[----:B------:R-:W-:Y:S02]  /*8180*/  @!P3 LEA.HI R10, R9, R9, RZ, 0x1 ;  /* 0x00000009090ab211 */ /* 0x000fe400078f08ff */
[----:B------:R-:W-:Y:S02]  /*8190*/  @!P4 LEA.HI R12, R11, R11, RZ, 0x1 ;  /* 0x0000000b0b0cc211 */ /* 0x000fe400078f08ff */
[----:B------:R-:W-:Y:S02]  /*81a0*/  @!P5 LEA.HI R14, R13, R13, RZ, 0x1 ;  /* 0x0000000d0d0ed211 */ /* 0x000fe400078f08ff */
[----:B------:R-:W-:Y:S02]  /*81b0*/  @!P2 LOP3.LUT R9, R8, 0xfffffffe, RZ, 0xc0, !PT ;  /* 0xfffffffe0809a812 */ /* 0x000fe400078ec0ff */
[----:B------:R-:W-:Y:S02]  /*81c0*/  @!P3 LOP3.LUT R11, R10, 0xfffffffe, RZ, 0xc0, !PT ;  /* 0xfffffffe0a0bb812 */ /* 0x000fe400078ec0ff */
[----:B------:R-:W-:Y:S01]  /*81d0*/  @!P4 LOP3.LUT R13, R12, 0xfffffffe, RZ, 0xc0, !PT ;  /* 0xfffffffe0c0dc812 */ /* 0x000fe200078ec0ff */
[----:B-12---:R-:W-:Y:S01]  /*81e0*/  @!P2 IMAD.WIDE R8, R9, 0x4, R2 ;  /* 0x000000040908a825 */ /* 0x006fe200078e0202 */
[----:B------:R-:W-:-:S02]  /*81f0*/  @!P5 LOP3.LUT R15, R14, 0xfffffffe, RZ, 0xc0, !PT ;  /* 0xfffffffe0e0fd812 */ /* 0x000fc400078ec0ff */
[----:B------:R-:W-:Y:S01]  /*8200*/  ISETP.GE.AND P6, PT, R22, UR4, PT ;  /* 0x0000000416007c0c */ /* 0x000fe2000bfc6270 */
[--C-:B------:R-:W-:Y:S01]  /*8210*/  @!P3 IMAD.WIDE R10, R11, 0x4, R2.reuse ;  /* 0x000000040b0ab825 */ /* 0x100fe200078e0202 */
[----:B------:R0:W-:Y:S01]  /*8220*/  @!P2 ST.E.64 desc[UR42][R8.64], R24 ;  /* 0x000000180800a985 */ /* 0x0001e2000c101b2a */
[----:B------:R-:W-:Y:S02]  /*8230*/  ISETP.GE.AND P2, PT, R18, UR4, PT ;  /* 0x0000000412007c0c */ /* 0x000fe4000bf46270 */
[--C-:B------:R-:W-:Y:S01]  /*8240*/  @!P4 IMAD.WIDE R12, R13, 0x4, R2.reuse ;  /* 0x000000040d0cc825 */ /* 0x100fe200078e0202 */
[----:B------:R1:W-:Y:S01]  /*8250*/  @!P3 ST.E.64 desc[UR42][R10.64], R28 ;  /* 0x0000001c0a00b985 */ /* 0x0003e2000c101b2a */
[----:B------:R-:W-:Y:S02]  /*8260*/  ISETP.GE.AND P3, PT, R19, UR4, PT ;  /* 0x0000000413007c0c */ /* 0x000fe4000bf66270 */
[----:B------:R-:W-:Y:S01]  /*8270*/  @!P5 IMAD.WIDE R14, R15, 0x4, R2 ;  /* 0x000000040f0ed825 */ /* 0x000fe200078e0202 */
[----:B------:R2:W-:Y:S01]  /*8280*/  @!P4 ST.E.64 desc[UR42][R12.64], R32 ;  /* 0x000000200c00c985 */ /* 0x0005e2000c101b2a */
[----:B------:R-:W-:-:S02]  /*8290*/  ISETP.GE.AND P4, PT, R20, UR4, PT ;  /* 0x0000000414007c0c */ /* 0x000fc4000bf86270 */
[----:B------:R-:W-:Y:S01]  /*82a0*/  @!P0 LEA.HI R16, R16, R16, RZ, 0x1 ;  /* 0x0000001010108211 */ /* 0x000fe200078f08ff */
[----:B------:R3:W-:Y:S01]  /*82b0*/  @!P5 ST.E.64 desc[UR42][R14.64], R36 ;  /* 0x000000240e00d985 */ /* 0x0007e2000c101b2a */
[----:B------:R-:W-:Y:S01]  /*82c0*/  ISETP.GE.AND P5, PT, R21, UR4, PT ;  /* 0x0000000415007c0c */ /* 0x000fe2000bfa6270 */
[----:B0-----:R-:W-:Y:S01]  /*82d0*/  VIADD R24, R0, 0x60 ;  /* 0x0000006000187836 */ /* 0x001fe20000000000 */
[----:B------:R-:W-:Y:S02]  /*82e0*/  @!P1 LEA.HI R17, R17, R17, RZ, 0x1 ;  /* 0x0000001111119211 */ /* 0x000fe400078f08ff */
[----:B------:R-:W-:Y:S02]  /*82f0*/  @!P0 LOP3.LUT R9, R16, 0xfffffffe, RZ, 0xc0, !PT ;  /* 0xfffffffe10098812 */ /* 0x000fe400078ec0ff */
[----:B-1----:R-:W-:Y:S02]  /*8300*/  @!P1 LOP3.LUT R11, R17, 0xfffffffe, RZ, 0xc0, !PT ;  /* 0xfffffffe110b9812 */ /* 0x002fe400078ec0ff */
[----:B------:R-:W-:Y:S01]  /*8310*/  @!P2 LEA.HI R18, R18, R18, RZ, 0x1 ;  /* 0x000000121212a211 */ /* 0x000fe200078f08ff */
[----:B------:R-:W-:Y:S01]  /*8320*/  @!P0 IMAD.WIDE R8, R9, 0x4, R2 ;  /* 0x0000000409088825 */ /* 0x000fe200078e0202 */
[----:B------:R-:W-:-:S02]  /*8330*/  @!P3 LEA.HI R19, R19, R19, RZ, 0x1 ;  /* 0x000000131313b211 */ /* 0x000fc400078f08ff */
[----:B------:R-:W-:Y:S01]  /*8340*/  @!P4 LEA.HI R20, R20, R20, RZ, 0x1 ;  /* 0x000000141414c211 */ /* 0x000fe200078f08ff */
[----:B------:R-:W-:Y:S01]  /*8350*/  @!P1 IMAD.WIDE R10, R11, 0x4, R2 ;  /* 0x000000040b0a9825 */ /* 0x000fe200078e0202 */
[----:B------:R-:W-:Y:S01]  /*8360*/  @!P5 LEA.HI R21, R21, R21, RZ, 0x1 ;  /* 0x000000151515d211 */ /* 0x000fe200078f08ff */
[----:B------:R0:W-:Y:S01]  /*8370*/  @!P0 ST.E.64 desc[UR42][R8.64], R40 ;  /* 0x0000002808008985 */ /* 0x0001e2000c101b2a */
[----:B------:R-:W-:Y:S02]  /*8380*/  @!P6 LEA.HI R22, R22, R22, RZ, 0x1 ;  /* 0x000000161616e211 */ /* 0x000fe400078f08ff */
[----:B--2---:R-:W-:Y:S01]  /*8390*/  @!P2 LOP3.LUT R13, R18, 0xfffffffe, RZ, 0xc0, !PT ;  /* 0xfffffffe120da812 */ /* 0x004fe200078ec0ff */
[----:B------:R1:W-:Y:S01]  /*83a0*/  @!P1 ST.E.64 desc[UR42][R10.64], R44 ;  /* 0x0000002c0a009985 */ /* 0x0003e2000c101b2a */
[----:B------:R-:W-:Y:S01]  /*83b0*/  @!P3 LOP3.LUT R19, R19, 0xfffffffe, RZ, 0xc0, !PT ;  /* 0xfffffffe1313b812 */ /* 0x000fe200078ec0ff */
[----:B------:R-:W-:Y:S01]  /*83c0*/  VIADD R18, R0, 0x68 ;  /* 0x0000006800127836 */ /* 0x000fe20000000000 */
[----:B---3--:R-:W-:Y:S01]  /*83d0*/  @!P4 LOP3.LUT R15, R20, 0xfffffffe, RZ, 0xc0, !PT ;  /* 0xfffffffe140fc812 */ /* 0x008fe200078ec0ff */
[----:B------:R-:W-:Y:S01]  /*83e0*/  VIADD R20, R0, 0x78 ;  /* 0x0000007800147836 */ /* 0x000fe20000000000 */
[----:B------:R-:W-:-:S02]  /*83f0*/  @!P5 LOP3.LUT R21, R21, 0xfffffffe, RZ, 0xc0, !PT ;  /* 0xfffffffe1515d812 */ /* 0x000fc400078ec0ff */
[----:B------:R-:W-:Y:S02]  /*8400*/  IADD3 R23, R0, 0x58, RZ ;  /* 0x0000005800177810 */ /* 0x000fe40007ffe0ff */
[----:B------:R-:W-:Y:S01]  /*8410*/  @!P6 LOP3.LUT R17, R22, 0xfffffffe, RZ, 0xc0, !PT ;  /* 0xfffffffe1611e812 */ /* 0x000fe200078ec0ff */
[--C-:B0-----:R-:W-:Y:S01]  /*8420*/  @!P2 IMAD.WIDE R8, R13, 0x4, R2.reuse ;  /* 0x000000040d08a825 */ /* 0x101fe200078e0202 */
[----:B------:R-:W-:Y:S02]  /*8430*/  ISETP.GE.AND P1, PT, R23, UR4, PT ;  /* 0x0000000417007c0c */ /* 0x000fe4000bf26270 */
[----:B------:R-:W-:Y:S01]  /*8440*/  ISETP.GE.AND P0, PT, R24, UR4, PT ;  /* 0x0000000418007c0c */ /* 0x000fe2000bf06270 */
[--C-:B-1----:R-:W-:Y:S01]  /*8450*/  @!P3 IMAD.WIDE R10, R19, 0x4, R2.reuse ;  /* 0x00000004130ab825 */ /* 0x102fe200078e0202 */
[----:B------:R0:W-:Y:S01]  /*8460*/  @!P2 ST.E.64 desc[UR42][R8.64], R48 ;  /* 0x000000300800a985 */ /* 0x0001e2000c101b2a */
[----:B------:R-:W-:Y:S02]  /*8470*/  IADD3 R22, R0, 0x88, RZ ;  /* 0x0000008800167810 */ /* 0x000fe40007ffe0ff */
[----:B------:R-:W-:Y:S01]  /*8480*/  @!P4 IMAD.WIDE R12, R15, 0x4, R2 ;  /* 0x000000040f0cc825 */ /* 0x000fe200078e0202 */
[----:B------:R1:W-:Y:S01]  /*8490*/  @!P3 ST.E.64 desc[UR42][R10.64], R52 ;  /* 0x000000340a00b985 */ /* 0x0003e2000c101b2a */
[----:B------:R-:W-:-:S02]  /*84a0*/  ISETP.GE.AND P2, PT, R18, UR4, PT ;  /* 0x0000000412007c0c */ /* 0x000fc4000bf46270 */
[--C-:B------:R-:W-:Y:S01]  /*84b0*/  @!P5 IMAD.WIDE R14, R21, 0x4, R2.reuse ;  /* 0x00000004150ed825 */ /* 0x100fe200078e0202 */
[----:B------:R2:W-:Y:S01]  /*84c0*/  @!P4 ST.E.64 desc[UR42][R12.64], R56 ;  /* 0x000000380c00c985 */ /* 0x0005e2000c101b2a */
[----:B------:R-:W-:Y:S02]  /*84d0*/  ISETP.GE.AND P3, PT, R22, UR4, PT ;  /* 0x0000000416007c0c */ /* 0x000fe4000bf66270 */
[----:B------:R-:W-:Y:S01]  /*84e0*/  @!P6 IMAD.WIDE R16, R17, 0x4, R2 ;  /* 0x000000041110e825 */ /* 0x000fe200078e0202 */
[----:B------:R3:W-:Y:S01]  /*84f0*/  @!P5 ST.E.64 desc[UR42][R14.64], R60 ;  /* 0x0000003c0e00d985 */ /* 0x0007e2000c101b2a */
[----:B------:R-:W-:Y:S02]  /*8500*/  ISETP.GE.AND P5, PT, R20, UR4, PT ;  /* 0x0000000414007c0c */ /* 0x000fe4000bfa6270 */
[C---:B------:R-:W-:Y:S01]  /*8510*/  VIADD R19, R0.reuse, 0x70 ;  /* 0x0000007000137836 */ /* 0x040fe20000000000 */
[----:B------:R5:W-:Y:S01]  /*8520*/  @!P6 ST.E.64 desc[UR42][R16.64], R64 ;  /* 0x000000401000e985 */ /* 0x000be2000c101b2a */
[----:B------:R-:W-:Y:S01]  /*8530*/  VIADD R21, R0, 0x80 ;  /* 0x0000008000157836 */ /* 0x000fe20000000000 */
[----:B------:R-:W-:-:S02]  /*8540*/  @!P1 LEA.HI R23, R23, R23, RZ, 0x1 ;  /* 0x0000001717179211 */ /* 0x000fc400078f08ff */
[----:B------:R-:W-:Y:S02]  /*8550*/  ISETP.GE.AND P6, PT, R19, UR4, PT ;  /* 0x0000000413007c0c */ /* 0x000fe4000bfc6270 */
[----:B------:R-:W-:Y:S02]  /*8560*/  ISETP.GE.AND P4, PT, R21, UR4, PT ;  /* 0x0000000415007c0c */ /* 0x000fe4000bf86270 */
[----:B------:R-:W-:Y:S02]  /*8570*/  @!P0 LEA.HI R24, R24, R24, RZ, 0x1 ;  /* 0x0000001818188211 */ /* 0x000fe400078f08ff */
[----:B0-----:R-:W-:Y:S01]  /*8580*/  @!P1 LOP3.LUT R9, R23, 0xfffffffe, RZ, 0xc0, !PT ;  /* 0xfffffffe17099812 */ /* 0x001fe200078ec0ff */
[----:B------:R-:W-:Y:S01]  /*8590*/  VIADD R23, R0, 0x90 ;  /* 0x0000009000177836 */ /* 0x000fe20000000000 */
[----:B-1----:R-:W-:Y:S01]  /*85a0*/  @!P0 LOP3.LUT R11, R24, 0xfffffffe, RZ, 0xc0, !PT ;  /* 0xfffffffe180b8812 */ /* 0x002fe200078ec0ff */
[----:B------:R-:W-:Y:S01]  /*85b0*/  VIADD R24, R0, 0x98 ;  /* 0x0000009800187836 */ /* 0x000fe20000000000 */
        /* <DEDUP_REMOVED lines=12> */
[----:B---3--:R-:W-:-:S02]  /*8680*/  @!P5 LOP3.LUT R15, R20, 0xfffffffe, RZ, 0xc0, !PT ;  /* 0xfffffffe140fd812 */ /* 0x008fc400078ec0ff */
[----:B------:R-:W-:Y:S02]  /*8690*/  @!P4 LOP3.LUT R21, R21, 0xfffffffe, RZ, 0xc0, !PT ;  /* 0xfffffffe1515c812 */ /* 0x000fe400078ec0ff */
[----:B-----5:R-:W-:Y:S01]  /*86a0*/  @!P3 LOP3.LUT R17, R22, 0xfffffffe, RZ, 0xc0, !PT ;  /* 0xfffffffe1611b812 */ /* 0x020fe200078ec0ff */
[----:B------:R-:W-:Y:S01]  /*86b0*/  VIADD R22, R0, 0xc0 ;  /* 0x000000c000167836 */ /* 0x000fe20000000000 */
[----:B------:R-:W-:Y:S01]  /*86c0*/  ISETP.GE.AND P0, PT, R23, UR4, PT ;  /* 0x0000000417007c0c */ /* 0x000fe2000bf06270 */
[--C-:B0-----:R-:W-:Y:S01]  /*86d0*/  @!P2 IMAD.WIDE R8, R13, 0x4, R2.reuse ;  /* 0x000000040d08a825 */ /* 0x101fe200078e0202 */
[----:B------:R-:W-:Y:S02]  /*86e0*/  ISETP.GE.AND P1, PT, R24, UR4, PT ;  /* 0x0000000418007c0c */ /* 0x000fe4000bf26270 */
[----:B------:R-:W-:Y:S01]  /*86f0*/  IADD3 R20, R0, 0xb0, RZ ;  /* 0x000000b000147810 */ /* 0x000fe20007ffe0ff */
[----:B-1----:R-:W-:Y:S01]  /*8700*/  @!P6 IMAD.WIDE R10, R19, 0x4, R2 ;  /* 0x00000004130ae825 */ /* 0x002fe200078e0202 */
[----:B------:R0:W-:Y:S01]  /*8710*/  @!P2 ST.E.64 desc[UR42][R8.64], R76 ;  /* 0x0000004c0800a985 */ /* 0x0001e2000c101b2a */
[----:B------:R-:W-:-:S02]  /*8720*/  ISETP.GE.AND P2, PT, R18, UR4, PT ;  /* 0x0000000412007c0c */ /* 0x000fc4000bf46270 */
[--C-:B------:R-:W-:Y:S01]  /*8730*/  @!P5 IMAD.WIDE R12, R15, 0x4, R2.reuse ;  /* 0x000000040f0cd825 */ /* 0x100fe200078e0202 */
[----:B------:R1:W-:Y:S01]  /*8740*/  @!P6 ST.E.64 desc[UR42][R10.64], R80 ;  /* 0x000000500a00e985 */ /* 0x0003e2000c101b2a */
[----:B------:R-:W-:Y:S02]  /*8750*/  ISETP.GE.AND P6, PT, R22, UR4, PT ;  /* 0x0000000416007c0c */ /* 0x000fe4000bfc6270 */
[--C-:B------:R-:W-:Y:S01]  /*8760*/  @!P4 IMAD.WIDE R14, R21, 0x4, R2.reuse ;  /* 0x00000004150ec825 */ /* 0x100fe200078e0202 */
[----:B------:R2:W-:Y:S01]  /*8770*/  @!P5 ST.E.64 desc[UR42][R12.64], R84 ;  /* 0x000000540c00d985 */ /* 0x0005e2000c101b2a */
[----:B------:R-:W-:Y:S02]  /*8780*/  @!P0 LEA.HI R23, R23, R23, RZ, 0x1 ;  /* 0x0000001717178211 */ /* 0x000fe400078f08ff */
[----:B------:R-:W-:Y:S01]  /*8790*/  @!P3 IMAD.WIDE R16, R17, 0x4, R2 ;  /* 0x000000041110b825 */ /* 0x000fe200078e0202 */
[----:B------:R3:W-:Y:S01]  /*87a0*/  @!P4 ST.E.64 desc[UR42][R14.64], R88 ;  /* 0x000000580e00c985 */ /* 0x0007e2000c101b2a */
[----:B------:R-:W-:-:S02]  /*87b0*/  ISETP.GE.AND P4, PT, R20, UR4, PT ;  /* 0x0000000414007c0c */ /* 0x000fc4000bf86270 */
[C---:B------:R-:W-:Y:S01]  /*87c0*/  VIADD R19, R0.reuse, 0xa8 ;  /* 0x000000a800137836 */ /* 0x040fe20000000000 */
[----:B------:R5:W-:Y:S01]  /*87d0*/  @!P3 ST.E.64 desc[UR42][R16.64], R92 ;  /* 0x0000005c1000b985 */ /* 0x000be2000c101b2a */
[----:B------:R-:W-:Y:S01]  /*87e0*/  VIADD R21, R0, 0xb8 ;  /* 0x000000b800157836 */ /* 0x000fe20000000000 */
[----:B------:R-:W-:Y:S02]  /*87f0*/  @!P1 LEA.HI R24, R24, R24, RZ, 0x1 ;  /* 0x0000001818189211 */ /* 0x000fe400078f08ff */
[----:B------:R-:W-:Y:S02]  /*8800*/  ISETP.GE.AND P3, PT, R19, UR4, PT ;  /* 0x0000000413007c0c */ /* 0x000fe4000bf66270 */
[----:B------:R-:W-:Y:S02]  /*8810*/  ISETP.GE.AND P5, PT, R21, UR4, PT ;  /* 0x0000000415007c0c */ /* 0x000fe4000bfa6270 */
[----:B0-----:R-:W-:Y:S02]  /*8820*/  @!P0 LOP3.LUT R9, R23, 0xfffffffe, RZ, 0xc0, !PT ;  /* 0xfffffffe17098812 */ /* 0x001fe400078ec0ff */
[----:B------:R-:W-:-:S02]  /*8830*/  @!P2 LEA.HI R18, R18, R18, RZ, 0x1 ;  /* 0x000000121212a211 */ /* 0x000fc400078f08ff */
[----:B-1----:R-:W-:Y:S01]  /*8840*/  @!P1 LOP3.LUT R11, R24, 0xfffffffe, RZ, 0xc0, !PT ;  /* 0xfffffffe180b9812 */ /* 0x002fe200078ec0ff */
[--C-:B------:R-:W-:Y:S01]  /*8850*/  @!P0 IMAD.WIDE R8, R9, 0x4, R2.reuse ;  /* 0x0000000409088825 */ /* 0x100fe200078e0202 */
[----:B------:R-:W-:Y:S02]  /*8860*/  @!P4 LEA.HI R20, R20, R20, RZ, 0x1 ;  /* 0x000000141414c211 */ /* 0x000fe400078f08ff */
[----:B--2---:R-:W-:Y:S01]  /*8870*/  @!P2 LOP3.LUT R13, R18, 0xfffffffe, RZ, 0xc0, !PT ;  /* 0xfffffffe120da812 */ /* 0x004fe200078ec0ff */
[--C-:B------:R-:W-:Y:S01]  /*8880*/  @!P1 IMAD.WIDE R10, R11, 0x4, R2.reuse ;  /* 0x000000040b0a9825 */ /* 0x100fe200078e0202 */
[----:B------:R-:W-:Y:S01]  /*8890*/  @!P3 LEA.HI R19, R19, R19, RZ, 0x1 ;  /* 0x000000131313b211 */ /* 0x000fe200078f08ff */
[----:B------:R0:W-:Y:S01]  /*88a0*/  @!P0 ST.E.64 desc[UR42][R8.64], R96 ;  /* 0x0000006008008985 */ /* 0x0001e2000c101b2a */
[----:B------:R-:W-:Y:S01]  /*88b0*/  @!P5 LEA.HI R21, R21, R21, RZ, 0x1 ;  /* 0x000000151515d211 */ /* 0x000fe200078f08ff */
[----:B------:R-:W-:Y:S01]  /*88c0*/  @!P2 IMAD.WIDE R12, R13, 0x4, R2 ;  /* 0x000000040d0ca825 */ /* 0x000fe200078e0202 */
[----:B------:R-:W-:Y:S01]  /*88d0*/  @!P3 LOP3.LUT R19, R19, 0xfffffffe, RZ, 0xc0, !PT ;  /* 0xfffffffe1313b812 */ /* 0x000fe200078ec0ff */
[----:B------:R1:W-:Y:S01]  /*88e0*/  @!P1 ST.E.64 desc[UR42][R10.64], R100 ;  /* 0x000000640a009985 */ /* 0x0003e2000c101b2a */
[----:B------:R-:W-:Y:S01]  /*88f0*/  @!P6 LEA.HI R22, R22, R22, RZ, 0x1 ;  /* 0x000000161616e211 */ /* 0x000fe200078f08ff */
[----:B------:R-:W-:Y:S01]  /*8900*/  VIADD R18, R0, 0xc8 ;  /* 0x000000c800127836 */ /* 0x000fe20000000000 */
[----:B---3--:R-:W-:Y:S01]  /*8910*/  @!P4 LOP3.LUT R15, R20, 0xfffffffe, RZ, 0xc0, !PT ;  /* 0xfffffffe140fc812 */ /* 0x008fe200078ec0ff */
[----:B------:R-:W-:Y:S01]  /*8920*/  @!P2 ST.E.64 desc[UR42][R12.64], R104 ;  /* 0x000000680c00a985 */ /* 0x000fe2000c101b2a */
[----:B------:R-:W-:-:S02]  /*8930*/  @!P5 LOP3.LUT R21, R21, 0xfffffffe, RZ, 0xc0, !PT ;  /* 0xfffffffe1515d812 */ /* 0x000fc400078ec0ff */
[----:B-----5:R-:W-:Y:S02]  /*8940*/  @!P6 LOP3.LUT R17, R22, 0xfffffffe, RZ, 0xc0, !PT ;  /* 0xfffffffe1611e812 */ /* 0x020fe400078ec0ff */
[----:B------:R-:W-:Y:S01]  /*8950*/  IADD3 R20, R0, 0xd8, RZ ;  /* 0x000000d800147810 */ /* 0x000fe20007ffe0ff */
[--C-:B0-----:R-:W-:Y:S01]  /*8960*/  @!P3 IMAD.WIDE R8, R19, 0x4, R2.reuse ;  /* 0x000000041308b825 */ /* 0x101fe200078e0202 */
[----:B------:R-:W-:Y:S02]  /*8970*/  ISETP.GE.AND P0, PT, R18, UR4, PT ;  /* 0x0000000412007c0c */ /* 0x000fe4000bf06270 */
[----:B------:R-:W-:Y:S01]  /*8980*/  ISETP.GE.AND P2, PT, R20, UR4, PT ;  /* 0x0000000414007c0c */ /* 0x000fe2000bf46270 */
[--C-:B-1----:R-:W-:Y:S01]  /*8990*/  @!P4 IMAD.WIDE R10, R15, 0x4, R2.reuse ;  /* 0x000000040f0ac825 */ /* 0x102fe200078e0202 */
[----:B------:R0:W-:Y:S03]  /*89a0*/  @!P3 ST.E.64 desc[UR42][R8.64], R108 ;  /* 0x0000006c0800b985 */ /* 0x0001e6000c101b2a */
[--C-:B------:R-:W-:Y:S01]  /*89b0*/  @!P5 IMAD.WIDE R14, R21, 0x4, R2.reuse ;  /* 0x00000004150ed825 */ /* 0x100fe200078e0202 */
[----:B------:R1:W-:Y:S03]  /*89c0*/  @!P4 ST.E.64 desc[UR42][R10.64], R112 ;  /* 0x000000700a00c985 */ /* 0x0003e6000c101b2a */
[----:B------:R-:W-:Y:S01]  /*89d0*/  VIADD R19, R0, 0xd0 ;  /* 0x000000d000137836 */ /* 0x000fe20000000000 */
[----:B------:R2:W-:Y:S01]  /*89e0*/  @!P5 ST.E.64 desc[UR42][R14.64], R116 ;  /* 0x000000740e00d985 */ /* 0x0005e2000c101b2a */
[----:B------:R-:W-:Y:S01]  /*89f0*/  @!P6 IMAD.WIDE R16, R17, 0x4, R2 ;  /* 0x000000041110e825 */ /* 0x000fe200078e0202 */
[----:B------:R-:W-:-:S02]  /*8a00*/  @!P0 LEA.HI R18, R18, R18, RZ, 0x1 ;  /* 0x0000001212128211 */ /* 0x000fc400078f08ff */
[----:B------:R-:W-:Y:S01]  /*8a10*/  ISETP.GE.AND P1, PT, R19, UR4, PT ;  /* 0x0000000413007c0c */ /* 0x000fe2000bf26270 */
[C---:B------:R-:W-:Y:S01]  /*8a20*/  VIADD R21, R0.reuse, 0xe0 ;  /* 0x000000e000157836 */ /* 0x040fe20000000000 */
[----:B------:R3:W-:Y:S01]  /*8a30*/  @!P6 ST.E.64 desc[UR42][R16.64], R120 ;  /* 0x000000781000e985 */ /* 0x0007e2000c101b2a */
[----:B0-----:R-:W-:Y:S01]  /*8a40*/  VIADD R9, R0, 0xf8 ;  /* 0x000000f800097836 */ /* 0x001fe20000000000 */
[----:B------:R-:W-:Y:S01]  /*8a50*/  @!P2 LEA.HI R20, R20, R20, RZ, 0x1 ;  /* 0x000000141414a211 */ /* 0x000fe200078f08ff */
[C---:B------:R-:W-:Y:S01]  /*8a60*/  VIADD R12, R0.reuse, 0xe8 ;  /* 0x000000e8000c7836 */ /* 0x040fe20000000000 */
[----:B------:R-:W-:Y:S01]  /*8a70*/  ISETP.GE.AND P3, PT, R21, UR4, PT ;  /* 0x0000000415007c0c */ /* 0x000fe2000bf66270 */
[----:B------:R-:W-:Y:S01]  /*8a80*/  VIADD R13, R0, 0xf0 ;  /* 0x000000f0000d7836 */ /* 0x000fe20000000000 */
[----:B------:R-:W-:Y:S02]  /*8a90*/  ISETP.GE.AND P6, PT, R9, UR4, PT ;  /* 0x0000000409007c0c */ /* 0x000fe4000bfc6270 */
[----:B------:R-:W-:-:S02]  /*8aa0*/  ISETP.GE.AND P4, PT, R12, UR4, PT ;  /* 0x000000040c007c0c */ /* 0x000fc4000bf86270 */
[----:B------:R-:W-:Y:S02]  /*8ab0*/  ISETP.GE.AND P5, PT, R13, UR4, PT ;  /* 0x000000040d007c0c */ /* 0x000fe4000bfa6270 */
[----:B------:R-:W-:-:S04]  /*8ac0*/  @!P1 LEA.HI R19, R19, R19, RZ, 0x1 ;  /* 0x0000001313139211 */ /* 0x000fc800078f08ff */
[----:B-1----:R-:W-:Y:S02]  /*8ad0*/  @!P1 LOP3.LUT R11, R19, 0xfffffffe, RZ, 0xc0, !PT ;  /* 0xfffffffe130b9812 */ /* 0x002fe400078ec0ff */
[----:B------:R-:W-:Y:S02]  /*8ae0*/  @!P3 LEA.HI R21, R21, R21, RZ, 0x1 ;  /* 0x000000151515b211 */ /* 0x000fe400078f08ff */
[----:B------:R-:W-:Y:S02]  /*8af0*/  @!P6 LEA.HI R10, R9, R9, RZ, 0x1 ;  /* 0x00000009090ae211 */ /* 0x000fe400078f08ff */
[----:B------:R-:W-:Y:S02]  /*8b00*/  @!P4 LEA.HI R12, R12, R12, RZ, 0x1 ;  /* 0x0000000c0c0cc211 */ /* 0x000fe400078f08ff */
[----:B------:R-:W-:Y:S02]  /*8b10*/  @!P5 LEA.HI R8, R13, R13, RZ, 0x1 ;  /* 0x0000000d0d08d211 */ /* 0x000fe400078f08ff */
[----:B------:R-:W-:-:S02]  /*8b20*/  @!P0 LOP3.LUT R9, R18, 0xfffffffe, RZ, 0xc0, !PT ;  /* 0xfffffffe12098812 */ /* 0x000fc400078ec0ff */
[----:B------:R-:W-:Y:S02]  /*8b30*/  @!P2 LOP3.LUT R13, R20, 0xfffffffe, RZ, 0xc0, !PT ;  /* 0xfffffffe140da812 */ /* 0x000fe400078ec0ff */
[----:B--2---:R-:W-:Y:S02]  /*8b40*/  @!P3 LOP3.LUT R15, R21, 0xfffffffe, RZ, 0xc0, !PT ;  /* 0xfffffffe150fb812 */ /* 0x004fe400078ec0ff */
[----:B---3--:R-:W-:Y:S01]  /*8b50*/  @!P4 LOP3.LUT R17, R12, 0xfffffffe, RZ, 0xc0, !PT ;  /* 0xfffffffe0c11c812 */ /* 0x008fe200078ec0ff */
[--C-:B------:R-:W-:Y:S01]  /*8b60*/  @!P2 IMAD.WIDE R12, R13, 0x4, R2.reuse ;  /* 0x000000040d0ca825 */ /* 0x100fe200078e0202 */
[----:B------:R-:W-:Y:S02]  /*8b70*/  @!P5 LOP3.LUT R19, R8, 0xfffffffe, RZ, 0xc0, !PT ;  /* 0xfffffffe0813d812 */ /* 0x000fe400078ec0ff */
[----:B------:R-:W-:Y:S01]  /*8b80*/  @!P6 LOP3.LUT R21, R10, 0xfffffffe, RZ, 0xc0, !PT ;  /* 0xfffffffe0a15e812 */ /* 0x000fe200078ec0ff */
[----:B------:R-:W-:-:S04]  /*8b90*/  @!P0 IMAD.WIDE R8, R9, 0x4, R2 ;  /* 0x0000000409088825 */ /* 0x000fc800078e0202 */
[--C-:B------:R-:W-:Y:S01]  /*8ba0*/  @!P1 IMAD.WIDE R10, R11, 0x4, R2.reuse ;  /* 0x000000040b0a9825 */ /* 0x100fe200078e0202 */
[----:B------:R0:W-:Y:S03]  /*8bb0*/  @!P0 ST.E.64 desc[UR42][R8.64], R124 ;  /* 0x0000007c08008985 */ /* 0x0001e6000c101b2a */
[--C-:B------:R-:W-:Y:S01]  /*8bc0*/  @!P3 IMAD.WIDE R14, R15, 0x4, R2.reuse ;  /* 0x000000040f0eb825 */ /* 0x100fe200078e0202 */
[----:B------:R0:W-:Y:S03]  /*8bd0*/  @!P1 ST.E.64 desc[UR42][R10.64], R128 ;  /* 0x000000800a009985 */ /* 0x0001e6000c101b2a */
[--C-:B------:R-:W-:Y:S01]  /*8be0*/  @!P4 IMAD.WIDE R16, R17, 0x4, R2.reuse ;  /* 0x000000041110c825 */ /* 0x100fe200078e0202 */
[----:B------:R0:W-:Y:S03]  /*8bf0*/  @!P2 ST.E.64 desc[UR42][R12.64], R132 ;  /* 0x000000840c00a985 */ /* 0x0001e6000c101b2a */
[--C-:B------:R-:W-:Y:S01]  /*8c00*/  @!P5 IMAD.WIDE R18, R19, 0x4, R2.reuse ;  /* 0x000000041312d825 */ /* 0x100fe200078e0202 */
[----:B------:R0:W-:Y:S03]  /*8c10*/  @!P3 ST.E.64 desc[UR42][R14.64], R136 ;  /* 0x000000880e00b985 */ /* 0x0001e6000c101b2a */
[----:B------:R-:W-:Y:S01]  /*8c20*/  @!P6 IMAD.WIDE R2, R21, 0x4, R2 ;  /* 0x000000041502e825 */ /* 0x000fe200078e0202 */
[----:B------:R0:W-:Y:S04]  /*8c30*/  @!P4 ST.E.64 desc[UR42][R16.64], R140 ;  /* 0x0000008c1000c985 */ /* 0x0001e8000c101b2a */
[----:B------:R0:W-:Y:S04]  /*8c40*/  @!P5 ST.E.64 desc[UR42][R18.64], R144 ;  /* 0x000000901200d985 */ /* 0x0001e8000c101b2a */
[----:B------:R0:W-:Y:S02]  /*8c50*/  @!P6 ST.E.64 desc[UR42][R2.64], R148 ;  /* 0x000000940200e985 */ /* 0x0001e4000c101b2a */
.L_x_46:
[----:B------:R-:W-:Y:S05]  /*8c60*/  BSYNC B0 ;  /* 0x0000000000007941 */ /* 0x000fea0003800000 */
.L_x_45:
[----:B------:R-:W-:Y:S01]  /*8c70*/  IADD3 R7, R7, 0x8, RZ ;  /* 0x0000000807077810 */ /* 0x000fe20007ffe0ff */
[----:B0-2---:R0:W2:Y:S03]  /*8c80*/  SHFL.IDX PT, R3, R5, 0x1, 0x1c1f ;  /* 0x003c1f0005037f89 */ /* 0x0050a600000e0000 */
[----:B------:R-:W-:Y:S01]  /*8c90*/  ISETP.GE.AND P0, PT, R7, R6, PT ;  /* 0x000000060700720c */ /* 0x000fe20003f06270 */
[----:B-1----:R0:W1:-:S12]  /*8ca0*/  SHFL.IDX PT, R2, R4, 0x1, 0x1c1f ;  /* 0x003c1f0004027f89 */ /* 0x00205800000e0000 */
        /* <DEDUP_REMOVED lines=9> */
[----:B------:R-:W-:Y:S01]  /*8d40*/  VIADD R13, R0, 0x30 ;  /* 0x00000030000d7836 */ /* 0x000fe20000000000 */
[----:B------:R-:W-:Y:S01]  /*8d50*/  ISETP.GE.AND P5, PT, R10, UR4, PT ;  /* 0x000000040a007c0c */ /* 0x000fe2000bfa6270 */
[C---:B------:R-:W-:Y:S01]  /*8d60*/  VIADD R14, R0.reuse, 0x38 ;  /* 0x00000038000e7836 */ /* 0x040fe20000000000 */
[----:B------:R-:W-:Y:S01]  /*8d70*/  ISETP.GE.AND P6, PT, R11, UR4, PT ;  /* 0x000000040b007c0c */ /* 0x000fe2000bfc6270 */
[C---:B------:R-:W-:Y:S01]  /*8d80*/  VIADD R15, R0.reuse, 0x40 ;  /* 0x00000040000f7836 */ /* 0x040fe20000000000 */
[C---:B------:R-:W-:Y:S01]  /*8d90*/  IADD3 R12, R0.reuse, 0x28, RZ ;  /* 0x00000028000c7810 */ /* 0x040fe20007ffe0ff */
[C---:B------:R-:W-:Y:S01]  /*8da0*/  VIADD R16, R0.reuse, 0x48 ;  /* 0x0000004800107836 */ /* 0x040fe20000000000 */
[C---:B------:R-:W-:Y:S01]  /*8db0*/  IADD3 R18, R0.reuse, 0x50, RZ ;  /* 0x0000005000127810 */ /* 0x040fe20007ffe0ff */
[C---:B------:R-:W-:Y:S01]  /*8dc0*/  VIADD R19, R0.reuse, 0x58 ;  /* 0x0000005800137836 */ /* 0x040fe20000000000 */
[C---:B------:R-:W-:Y:S01]  /*8dd0*/  @!P0 LEA.HI R4, R0.reuse, R0, RZ, 0x1 ;  /* 0x0000000000048211 */ /* 0x040fe200078f08ff */
[----:B------:R-:W-:Y:S01]  /*8de0*/  VIADD R20, R0, 0x80 ;  /* 0x0000008000147836 */ /* 0x000fe20000000000 */
[----:B------:R-:W-:-:S02]  /*8df0*/  @!P1 LEA.HI R6, R5, R5, RZ, 0x1 ;  /* 0x0000000505069211 */ /* 0x000fc400078f08ff */
[----:B------:R-:W-:Y:S02]  /*8e00*/  @!P2 LEA.HI R8, R7, R7, RZ, 0x1 ;  /* 0x000000070708a211 */ /* 0x000fe400078f08ff */
[----:B------:R-:W-:Y:S02]  /*8e10*/  @!P0 LOP3.LUT R5, R4, 0xfffffffe, RZ, 0xc0, !PT ;  /* 0xfffffffe04058812 */ /* 0x000fe400078ec0ff */
[----:B------:R-:W-:Y:S02]  /*8e20*/  @!P1 LOP3.LUT R7, R6, 0xfffffffe, RZ, 0xc0, !PT ;  /* 0xfffffffe06079812 */ /* 0x000fe400078ec0ff */
[----:B------:R-:W-:Y:S01]  /*8e30*/  @!P2 LOP3.LUT R9, R8, 0xfffffffe, RZ, 0xc0, !PT ;  /* 0xfffffffe0809a812 */ /* 0x000fe200078ec0ff */
[--C-:B-12---:R-:W-:Y:S01]  /*8e40*/  @!P0 IMAD.WIDE R4, R5, 0x4, R2.reuse ;  /* 0x0000000405048825 */ /* 0x106fe200078e0202 */
[----:B------:R-:W-:Y:S02]  /*8e50*/  ISETP.GE.AND P3, PT, R15, UR4, PT ;  /* 0x000000040f007c0c */ /* 0x000fe4000bf66270 */
[----:B------:R-:W-:Y:S01]  /*8e60*/  ISETP.GE.AND P4, PT, R16, UR4, PT ;  /* 0x0000000410007c0c */ /* 0x000fe2000bf86270 */
[----:B------:R-:W-:Y:S01]  /*8e70*/  @!P1 IMAD.WIDE R6, R7, 0x4, R2 ;  /* 0x0000000407069825 */ /* 0x000fe200078e0202 */
[----:B------:R0:W-:Y:S01]  /*8e80*/  @!P0 ST.E.64 desc[UR42][R4.64], R26 ;  /* 0x0000001a04008985 */ /* 0x0001e2000c101b2a */
[----:B------:R-:W-:-:S02]  /*8e90*/  ISETP.GE.AND P0, PT, R12, UR4, PT ;  /* 0x000000040c007c0c */ /* 0x000fc4000bf06270 */
[----:B------:R-:W-:Y:S01]  /*8ea0*/  @!P2 IMAD.WIDE R8, R9, 0x4, R2 ;  /* 0x000000040908a825 */ /* 0x000fe200078e0202 */
[----:B------:R1:W-:Y:S01]  /*8eb0*/  @!P1 ST.E.64 desc[UR42][R6.64], R30 ;  /* 0x0000001e06009985 */ /* 0x0003e2000c101b2a */
[----:B------:R-:W-:Y:S02]  /*8ec0*/  ISETP.GE.AND P1, PT, R13, UR4, PT ;  /* 0x000000040d007c0c */ /* 0x000fe4000bf26270 */
[----:B------:R-:W-:Y:S01]  /*8ed0*/  @!P5 LEA.HI R10, R10, R10, RZ, 0x1 ;  /* 0x0000000a0a0ad211 */ /* 0x000fe200078f08ff */
[----:B------:R2:W-:Y:S01]  /*8ee0*/  @!P2 ST.E.64 desc[UR42][R8.64], R34 ;  /* 0x000000220800a985 */ /* 0x0005e2000c101b2a */
[----:B------:R-:W-:Y:S02]  /*8ef0*/  ISETP.GE.AND P2, PT, R14, UR4, PT ;  /* 0x000000040e007c0c */ /* 0x000fe4000bf46270 */
[----:B------:R-:W-:Y:S02]  /*8f00*/  @!P6 LEA.HI R11, R11, R11, RZ, 0x1 ;  /* 0x0000000b0b0be211 */ /* 0x000fe400078f08ff */
[----:B------:R-:W-:-:S02]  /*8f10*/  @!P3 LEA.HI R15, R15, R15, RZ, 0x1 ;  /* 0x0000000f0f0fb211 */ /* 0x000fc400078f08ff */
[----:B0-----:R-:W-:Y:S02]  /*8f20*/  @!P5 LOP3.LUT R5, R10, 0xfffffffe, RZ, 0xc0, !PT ;  /* 0xfffffffe0a05d812 */ /* 0x001fe400078ec0ff */
[----:B------:R-:W-:Y:S02]  /*8f30*/  @!P0 LEA.HI R12, R12, R12, RZ, 0x1 ;  /* 0x0000000c0c0c8211 */ /* 0x000fe400078f08ff */
[----:B-1----:R-:W-:Y:S01]  /*8f40*/  @!P6 LOP3.LUT R7, R11, 0xfffffffe, RZ, 0xc0, !PT ;  /* 0xfffffffe0b07e812 */ /* 0x002fe200078ec0ff */
[--C-:B------:R-:W-:Y:S01]  /*8f50*/  @!P5 IMAD.WIDE R4, R5, 0x4, R2.reuse ;  /* 0x000000040504d825 */ /* 0x100fe200078e0202 */
[----:B------:R-:W-:Y:S02]  /*8f60*/  @!P1 LEA.HI R13, R13, R13, RZ, 0x1 ;  /* 0x0000000d0d0d9211 */ /* 0x000fe400078f08ff */
[----:B------:R-:W-:Y:S01]  /*8f70*/  @!P2 LEA.HI R14, R14, R14, RZ, 0x1 ;  /* 0x0000000e0e0ea211 */ /* 0x000fe200078f08ff */
[----:B------:R-:W-:Y:S01]  /*8f80*/  @!P6 IMAD.WIDE R6, R7, 0x4, R2 ;  /* 0x000000040706e825 */ /* 0x000fe200078e0202 */
[----:B------:R-:W-:Y:S01]  /*8f90*/  @!P4 LEA.HI R16, R16, R16, RZ, 0x1 ;  /* 0x000000101010c211 */ /* 0x000fe200078f08ff */
[----:B------:R0:W-:Y:S01]  /*8fa0*/  @!P5 ST.E.64 desc[UR42][R4.64], R38 ;  /* 0x000000260400d985 */ /* 0x0001e2000c101b2a */
[----:B--2---:R-:W-:-:S02]  /*8fb0*/  @!P0 LOP3.LUT R9, R12, 0xfffffffe, RZ, 0xc0, !PT ;  /* 0xfffffffe0c098812 */ /* 0x004fc400078ec0ff */
[----:B------:R-:W-:Y:S01]  /*8fc0*/  @!P1 LOP3.LUT R13, R13, 0xfffffffe, RZ, 0xc0, !PT ;  /* 0xfffffffe0d0d9812 */ /* 0x000fe200078ec0ff */
[----:B------:R1:W-:Y:S01]  /*8fd0*/  @!P6 ST.E.64 desc[UR42][R6.64], R42 ;  /* 0x0000002a0600e985 */ /* 0x0003e2000c101b2a */
[----:B------:R-:W-:Y:S01]  /*8fe0*/  @!P2 LOP3.LUT R11, R14, 0xfffffffe, RZ, 0xc0, !PT ;  /* 0xfffffffe0e0ba812 */ /* 0x000fe200078ec0ff */
[----:B------:R-:W-:Y:S01]  /*8ff0*/  VIADD R14, R0, 0x60 ;  /* 0x00000060000e7836 */ /* 0x000fe20000000000 */
[----:B------:R-:W-:Y:S02]  /*9000*/  @!P3 LOP3.LUT R15, R15, 0xfffffffe, RZ, 0xc0, !PT ;  /* 0xfffffffe0f0fb812 */ /* 0x000fe400078ec0ff */
[----:B------:R-:W-:Y:S01]  /*9010*/  @!P4 LOP3.LUT R17, R16, 0xfffffffe, RZ, 0xc0, !PT ;  /* 0xfffffffe1011c812 */ /* 0x000fe200078ec0ff */
[----:B------:R-:W-:Y:S01]  /*9020*/  VIADD R16, R0, 0x70 ;  /* 0x0000007000107836 */ /* 0x000fe20000000000 */
[----:B------:R-:W-:Y:S02]  /*9030*/  ISETP.GE.AND P5, PT, R18, UR4, PT ;  /* 0x0000000412007c0c */ /* 0x000fe4000bfa6270 */
[----:B------:R-:W-:Y:S01]  /*9040*/  ISETP.GE.AND P6, PT, R19, UR4, PT ;  /* 0x0000000413007c0c */ /* 0x000fe2000bfc6270 */
[----:B0-----:R-:W-:-:S04]  /*9050*/  @!P0 IMAD.WIDE R4, R9, 0x4, R2 ;  /* 0x0000000409048825 */ /* 0x001fc800078e0202 */
[--C-:B-1----:R-:W-:Y:S01]  /*9060*/  @!P1 IMAD.WIDE R6, R13, 0x4, R2.reuse ;  /* 0x000000040d069825 */ /* 0x102fe200078e0202 */
        /* <DEDUP_REMOVED lines=8> */
[----:B------:R-:W-:Y:S01]  /*90f0*/  @!P4 IMAD.WIDE R12, R17, 0x4, R2 ;  /* 0x00000004110cc825 */ /* 0x000fe200078e0202 */
[----:B------:R3:W-:Y:S01]  /*9100*/  @!P3 ST.E.64 desc[UR42][R10.64], R58 ;  /* 0x0000003a0a00b985 */ /* 0x0007e2000c101b2a */
[C---:B------:R-:W-:Y:S02]  /*9110*/  IADD3 R17, R0.reuse, 0x78, RZ ;  /* 0x0000007800117810 */ /* 0x040fe40007ffe0ff */
[----:B------:R-:W-:Y:S01]  /*9120*/  VIADD R15, R0, 0x68 ;  /* 0x00000068000f7836 */ /* 0x000fe20000000000 */
[----:B------:R5:W-:Y:S01]  /*9130*/  @!P4 ST.E.64 desc[UR42][R12.64], R62 ;  /* 0x0000003e0c00c985 */ /* 0x000be2000c101b2a */
[----:B------:R-:W-:Y:S02]  /*9140*/  ISETP.GE.AND P4, PT, R14, UR4, PT ;  /* 0x000000040e007c0c */ /* 0x000fe4000bf86270 */
[----:B------:R-:W-:Y:S02]  /*9150*/  ISETP.GE.AND P1, PT, R17, UR4, PT ;  /* 0x0000000411007c0c */ /* 0x000fe4000bf26270 */
[----:B------:R-:W-:-:S02]  /*9160*/  ISETP.GE.AND P3, PT, R15, UR4, PT ;  /* 0x000000040f007c0c */ /* 0x000fc4000bf66270 */
[----:B------:R-:W-:Y:S02]  /*9170*/  @!P6 LEA.HI R19, R19, R19, RZ, 0x1 ;  /* 0x000000131313e211 */ /* 0x000fe400078f08ff */
[----:B0-----:R-:W-:Y:S01]  /*9180*/  @!P5 LOP3.LUT R5, R18, 0xfffffffe, RZ, 0xc0, !PT ;  /* 0xfffffffe1205d812 */ /* 0x001fe200078ec0ff */
[C---:B------:R-:W-:Y:S01]  /*9190*/  VIADD R18, R0.reuse, 0x88 ;  /* 0x0000008800127836 */ /* 0x040fe20000000000 */
[----:B-1----:R-:W-:Y:S01]  /*91a0*/  @!P6 LOP3.LUT R7, R19, 0xfffffffe, RZ, 0xc0, !PT ;  /* 0xfffffffe1307e812 */ /* 0x002fe200078ec0ff */
[----:B------:R-:W-:Y:S01]  /*91b0*/  VIADD R19, R0, 0x90 ;  /* 0x0000009000137836 */ /* 0x000fe20000000000 */
[----:B------:R-:W-:Y:S01]  /*91c0*/  @!P2 LEA.HI R16, R16, R16, RZ, 0x1 ;  /* 0x000000101010a211 */ /* 0x000fe200078f08ff */
[--C-:B------:R-:W-:Y:S01]  /*91d0*/  @!P5 IMAD.WIDE R4, R5, 0x4, R2.reuse ;  /* 0x000000040504d825 */ /* 0x100fe200078e0202 */
[----:B------:R-:W-:Y:S02]  /*91e0*/  @!P4 LEA.HI R14, R14, R14, RZ, 0x1 ;  /* 0x0000000e0e0ec211 */ /* 0x000fe400078f08ff */
[----:B------:R-:W-:Y:S01]  /*91f0*/  @!P1 LEA.HI R17, R17, R17, RZ, 0x1 ;  /* 0x0000001111119211 */ /* 0x000fe200078f08ff */
[----:B------:R-:W-:Y:S01]  /*9200*/  @!P6 IMAD.WIDE R6, R7, 0x4, R2 ;  /* 0x000000040706e825 */ /* 0x000fe200078e0202 */
[----:B------:R-:W-:Y:S01]  /*9210*/  @!P3 LEA.HI R15, R15, R15, RZ, 0x1 ;  /* 0x0000000f0f0fb211 */ /* 0x000fe200078f08ff */
[----:B------:R0:W-:Y:S01]  /*9220*/  @!P5 ST.E.64 desc[UR42][R4.64], R66 ;  /* 0x000000420400d985 */ /* 0x0001e2000c101b2a */
[----:B------:R-:W-:-:S02]  /*9230*/  @!P0 LEA.HI R20, R20, R20, RZ, 0x1 ;  /* 0x0000001414148211 */ /* 0x000fc400078f08ff */
[----:B--2---:R-:W-:Y:S01]  /*9240*/  @!P4 LOP3.LUT R9, R14, 0xfffffffe, RZ, 0xc0, !PT ;  /* 0xfffffffe0e09c812 */ /* 0x004fe200078ec0ff */
[----:B------:R1:W-:Y:S01]  /*9250*/  @!P6 ST.E.64 desc[UR42][R6.64], R70 ;  /* 0x000000460600e985 */ /* 0x0003e2000c101b2a */
[----:B------:R-:W-:Y:S01]  /*9260*/  @!P3 LOP3.LUT R15, R15, 0xfffffffe, RZ, 0xc0, !PT ;  /* 0xfffffffe0f0fb812 */ /* 0x000fe200078ec0ff */
[----:B------:R-:W-:Y:S01]  /*9270*/  VIADD R14, R0, 0x98 ;  /* 0x00000098000e7836 */ /* 0x000fe20000000000 */
[----:B---3--:R-:W-:Y:S01]  /*9280*/  @!P2 LOP3.LUT R11, R16, 0xfffffffe, RZ, 0xc0, !PT ;  /* 0xfffffffe100ba812 */ /* 0x008fe200078ec0ff */
[----:B------:R-:W-:Y:S01]  /*9290*/  VIADD R16, R0, 0xa8 ;  /* 0x000000a800107836 */ /* 0x000fe20000000000 */
[----:B------:R-:W-:Y:S02]  /*92a0*/  @!P1 LOP3.LUT R17, R17, 0xfffffffe, RZ, 0xc0, !PT ;  /* 0xfffffffe11119812 */ /* 0x000fe400078ec0ff */
[----:B-----5:R-:W-:Y:S01]  /*92b0*/  @!P0 LOP3.LUT R13, R20, 0xfffffffe, RZ, 0xc0, !PT ;  /* 0xfffffffe140d8812 */ /* 0x020fe200078ec0ff */
[----:B------:R-:W-:Y:S01]  /*92c0*/  VIADD R20, R0, 0xb8 ;  /* 0x000000b800147836 */ /* 0x000fe20000000000 */
[----:B------:R-:W-:Y:S01]  /*92d0*/  ISETP.GE.AND P6, PT, R18, UR4, PT ;  /* 0x0000000412007c0c */ /* 0x000fe2000bfc6270 */
[----:B0-----:R-:W-:Y:S01]  /*92e0*/  @!P4 IMAD.WIDE R4, R9, 0x4, R2 ;  /* 0x000000040904c825 */ /* 0x001fe200078e0202 */
[----:B------:R-:W-:-:S03]  /*92f0*/  ISETP.GE.AND P5, PT, R19, UR4, PT ;  /* 0x0000000413007c0c */ /* 0x000fc6000bfa6270 */
[--C-:B-1----:R-:W-:Y:S01]  /*9300*/  @!P3 IMAD.WIDE R6, R15, 0x4, R2.reuse ;  /* 0x000000040f06b825 */ /* 0x102fe200078e0202 */
[----:B------:R0:W-:Y:S01]  /*9310*/  @!P4 ST.E.64 desc[UR42][R4.64], R74 ;  /* 0x0000004a0400c985 */ /* 0x0001e2000c101b2a */
[----:B------:R-:W-:Y:S02]  /*9320*/  IADD3 R15, R0, 0xa0, RZ ;  /* 0x000000a0000f7810 */ /* 0x000fe40007ffe0ff */
[--C-:B------:R-:W-:Y:S01]  /*9330*/  @!P2 IMAD.WIDE R8, R11, 0x4, R2.reuse ;  /* 0x000000040b08a825 */ /* 0x100fe200078e0202 */
[----:B------:R1:W-:Y:S01]  /*9340*/  @!P3 ST.E.64 desc[UR42][R6.64], R78 ;  /* 0x0000004e0600b985 */ /* 0x0003e2000c101b2a */
[----:B------:R-:W-:Y:S02]  /*9350*/  ISETP.GE.AND P4, PT, R15, UR4, PT ;  /* 0x000000040f007c0c */ /* 0x000fe4000bf86270 */
[----:B------:R-:W-:Y:S01]  /*9360*/  @!P1 IMAD.WIDE R10, R17, 0x4, R2 ;  /* 0x00000004110a9825 */ /* 0x000fe200078e0202 */
[----:B------:R2:W-:Y:S01]  /*9370*/  @!P2 ST.E.64 desc[UR42][R8.64], R82 ;  /* 0x000000520800a985 */ /* 0x0005e2000c101b2a */
[----:B------:R-:W-:-:S02]  /*9380*/  ISETP.GE.AND P3, PT, R16, UR4, PT ;  /* 0x0000000410007c0c */ /* 0x000fc4000bf66270 */
[----:B------:R-:W-:Y:S01]  /*9390*/  @!P0 IMAD.WIDE R12, R13, 0x4, R2 ;  /* 0x000000040d0c8825 */ /* 0x000fe200078e0202 */
[----:B------:R3:W-:Y:S01]  /*93a0*/  @!P1 ST.E.64 desc[UR42][R10.64], R86 ;  /* 0x000000560a009985 */ /* 0x0007e2000c101b2a */
[----:B------:R-:W-:Y:S02]  /*93b0*/  ISETP.GE.AND P1, PT, R20, UR4, PT ;  /* 0x0000000414007c0c */ /* 0x000fe4000bf26270 */
[----:B------:R-:W-:Y:S01]  /*93c0*/  VIADD R17, R0, 0xb0 ;  /* 0x000000b000117836 */ /* 0x000fe20000000000 */
[----:B------:R5:W-:Y:S01]  /*93d0*/  @!P0 ST.E.64 desc[UR42][R12.64], R90 ;  /* 0x0000005a0c008985 */ /* 0x000be2000c101b2a */
[----:B------:R-:W-:Y:S02]  /*93e0*/  ISETP.GE.AND P0, PT, R14, UR4, PT ;  /* 0x000000040e007c0c */ /* 0x000fe4000bf06270 */
[----:B------:R-:W-:Y:S02]  /*93f0*/  @!P6 LEA.HI R18, R18, R18, RZ, 0x1 ;  /* 0x000000121212e211 */ /* 0x000fe400078f08ff */
[----:B------:R-:W-:-:S02]  /*9400*/  ISETP.GE.AND P2, PT, R17, UR4, PT ;  /* 0x0000000411007c0c */ /* 0x000fc4000bf46270 */
[----:B------:R-:W-:Y:S02]  /*9410*/  @!P5 LEA.HI R19, R19, R19, RZ, 0x1 ;  /* 0x000000131313d211 */ /* 0x000fe400078f08ff */
[----:B0-----:R-:W-:Y:S01]  /*9420*/  @!P6 LOP3.LUT R5, R18, 0xfffffffe, RZ, 0xc0, !PT ;  /* 0xfffffffe1205e812 */ /* 0x001fe200078ec0ff */
[----:B------:R-:W-:Y:S01]  /*9430*/  VIADD R18, R0, 0xc0 ;  /* 0x000000c000127836 */ /* 0x000fe20000000000 */
[----:B-1----:R-:W-:Y:S02]  /*9440*/  @!P5 LOP3.LUT R7, R19, 0xfffffffe, RZ, 0xc0, !PT ;  /* 0xfffffffe1307d812 */ /* 0x002fe400078ec0ff */
        /* <DEDUP_REMOVED lines=15> */
[----:B-----5:R-:W-:Y:S02]  /*9540*/  @!P1 LOP3.LUT R13, R20, 0xfffffffe, RZ, 0xc0, !PT ;  /* 0xfffffffe140d9812 */ /* 0x020fe400078ec0ff */
[----:B------:R-:W-:Y:S01]  /*9550*/  IADD3 R19, R0, 0xc8, RZ ;  /* 0x000000c800137810 */ /* 0x000fe20007ffe0ff */
[----:B0-----:R-:W-:Y:S01]  /*9560*/  @!P0 IMAD.WIDE R4, R9, 0x4, R2 ;  /* 0x0000000409048825 */ /* 0x001fe200078e0202 */
[----:B------:R-:W-:-:S02]  /*9570*/  ISETP.GE.AND P5, PT, R18, UR4, PT ;  /* 0x0000000412007c0c */ /* 0x000fc4000bfa6270 */
[----:B------:R-:W-:Y:S01]  /*9580*/  ISETP.GE.AND P6, PT, R19, UR4, PT ;  /* 0x0000000413007c0c */ /* 0x000fe2000bfc6270 */
        /* <DEDUP_REMOVED lines=12> */
[C---:B------:R-:W-:Y:S01]  /*9650*/  VIADD R15, R0.reuse, 0xd8 ;  /* 0x000000d8000f7836 */ /* 0x040fe20000000000 */
[----:B------:R5:W-:Y:S01]  /*9660*/  @!P1 ST.E.64 desc[UR42][R12.64], R118 ;  /* 0x000000760c009985 */ /* 0x000be2000c101b2a */
[----:B------:R-:W-:Y:S01]  /*9670*/  VIADD R17, R0, 0xe8 ;  /* 0x000000e800117836 */ /* 0x000fe20000000000 */
[----:B------:R-:W-:Y:S01]  /*9680*/  @!P5 LEA.HI R18, R18, R18, RZ, 0x1 ;  /* 0x000000121212d211 */ /* 0x000fe200078f08ff */
[----:B------:R-:W-:Y:S01]  /*9690*/  VIADD R0, R0, 0xf8 ;  /* 0x000000f800007836 */ /* 0x000fe20000000000 */
[----:B------:R-:W-:Y:S02]  /*96a0*/  ISETP.GE.AND P1, PT, R15, UR4, PT ;  /* 0x000000040f007c0c */ /* 0x000fe4000bf26270 */
[----:B------:R-:W-:-:S02]  /*96b0*/  ISETP.GE.AND P3, PT, R17, UR4, PT ;  /* 0x0000000411007c0c */ /* 0x000fc4000bf66270 */
[----:B------:R-:W-:Y:S02]  /*96c0*/  @!P6 LEA.HI R19, R19, R19, RZ, 0x1 ;  /* 0x000000131313e211 */ /* 0x000fe400078f08ff */
[----:B0-----:R-:W-:Y:S02]  /*96d0*/  @!P5 LOP3.LUT R5, R18, 0xfffffffe, RZ, 0xc0, !PT ;  /* 0xfffffffe1205d812 */ /* 0x001fe400078ec0ff */
        /* <DEDUP_REMOVED lines=11> */
[----:B------:R-:W-:Y:S02]  /*9790*/  @!P1 LOP3.LUT R15, R15, 0xfffffffe, RZ, 0xc0, !PT ;  /* 0xfffffffe0f0f9812 */ /* 0x000fe400078ec0ff */
[----:B---3--:R-:W-:Y:S02]  /*97a0*/  @!P2 LOP3.LUT R11, R16, 0xfffffffe, RZ, 0xc0, !PT ;  /* 0xfffffffe100ba812 */ /* 0x008fe400078ec0ff */
[----:B------:R-:W-:Y:S02]  /*97b0*/  @!P3 LOP3.LUT R17, R17, 0xfffffffe, RZ, 0xc0, !PT ;  /* 0xfffffffe1111b812 */ /* 0x000fe400078ec0ff */
[----:B-----5:R-:W-:Y:S01]  /*97c0*/  @!P4 LOP3.LUT R13, R20, 0xfffffffe, RZ, 0xc0, !PT ;  /* 0xfffffffe140dc812 */ /* 0x020fe200078ec0ff */
[----:B0-----:R-:W-:-:S04]  /*97d0*/  @!P0 IMAD.WIDE R4, R9, 0x4, R2 ;  /* 0x0000000409048825 */ /* 0x001fc800078e0202 */
[--C-:B-1----:R-:W-:Y:S01]  /*97e0*/  @!P1 IMAD.WIDE R6, R15, 0x4, R2.reuse ;  /* 0x000000040f069825 */ /* 0x102fe200078e0202 */
[----:B------:R0:W-:Y:S01]  /*97f0*/  @!P0 ST.E.64 desc[UR42][R4.64], R130 ;  /* 0x0000008204008985 */ /* 0x0001e2000c101b2a */
[----:B------:R-:W-:Y:S02]  /*9800*/  ISETP.GE.AND P0, PT, R0, UR4, PT ;  /* 0x0000000400007c0c */ /* 0x000fe4000bf06270 */
[--C-:B------:R-:W-:Y:S01]  /*9810*/  @!P2 IMAD.WIDE R8, R11, 0x4, R2.reuse ;  /* 0x000000040b08a825 */ /* 0x100fe200078e0202 */
[----:B------:R0:W-:Y:S03]  /*9820*/  @!P1 ST.E.64 desc[UR42][R6.64], R134 ;  /* 0x0000008606009985 */ /* 0x0001e6000c101b2a */
[--C-:B------:R-:W-:Y:S01]  /*9830*/  @!P3 IMAD.WIDE R10, R17, 0x4, R2.reuse ;  /* 0x00000004110ab825 */ /* 0x100fe200078e0202 */
[----:B------:R0:W-:Y:S03]  /*9840*/  @!P2 ST.E.64 desc[UR42][R8.64], R138 ;  /* 0x0000008a0800a985 */ /* 0x0001e6000c101b2a */
[----:B------:R-:W-:Y:S01]  /*9850*/  @!P4 IMAD.WIDE R12, R13, 0x4, R2 ;  /* 0x000000040d0cc825 */ /* 0x000fe200078e0202 */
[----:B------:R0:W-:Y:S04]  /*9860*/  @!P3 ST.E.64 desc[UR42][R10.64], R142 ;  /* 0x0000008e0a00b985 */ /* 0x0001e8000c101b2a */
[----:B------:R0:W-:Y:S01]  /*9870*/  @!P4 ST.E.64 desc[UR42][R12.64], R146 ;  /* 0x000000920c00c985 */ /* 0x0001e2000c101b2a */
[----:B------:R-:W-:Y:S05]  /*9880*/  @P0 BRA `(.L_x_10) ;  /* 0x0000004800780947 */ /* 0x000fea0003800000 */
[----:B------:R-:W-:-:S04]  /*9890*/  LEA.HI R0, R0, R0, RZ, 0x1 ;  /* 0x0000000000007211 */ /* 0x000fc800078f08ff */
[----:B0-----:R-:W-:-:S05]  /*98a0*/  LOP3.LUT R5, R0, 0xfffffffe, RZ, 0xc0, !PT ;  /* 0xfffffffe00057812 */ /* 0x001fca00078ec0ff */
[----:B------:R-:W-:-:S05]  /*98b0*/  IMAD.WIDE R2, R5, 0x4, R2 ;  /* 0x0000000405027825 */ /* 0x000fca00078e0202 */
[----:B------:R0:W-:Y:S01]  /*98c0*/  ST.E.64 desc[UR42][R2.64], R150 ;  /* 0x0000009602007985 */ /* 0x0001e2000c101b2a */
[----:B------:R-:W-:Y:S05]  /*98d0*/  BRA `(.L_x_10) ;  /* 0x0000004800647947 */ /* 0x000fea0003800000 */
.L_x_43:
[----:B------:R-:W2:Y:S02]  /*98e0*/  S2R R0, SR_TID.X ;  /* 0x0000000000007919 */ /* 0x000ea40000002100 */
[----:B--2---:R-:W-:-:S05]  /*98f0*/  VIADD R3, R0, 0xffffff80 ;  /* 0xffffff8000037836 */ /* 0x004fca0000000000 */
[----:B------:R-:W-:-:S13]  /*9900*/  ISETP.GT.AND P0, PT, R3, 0x3f, PT ;  /* 0x0000003f0300780c */ /* 0x000fda0003f04270 */
[----:B------:R-:W-:Y:S05]  /*9910*/  @P0 BRA `(.L_x_10) ;  /* 0x0000004800540947 */ /* 0x000fea0003800000 */
[----:B------:R-:W2:Y:S01]  /*9920*/  S2R R3, SR_CTAID.X ;  /* 0x0000000000037919 */ /* 0x000ea20000002500 */
[----:B------:R-:W3:Y:S01]  /*9930*/  LDC R8, c[0x0][0xbe8] ;  /* 0x0002fa00ff087b82 */ /* 0x000ee20000000800 */
[----:B------:R-:W-:Y:S01]  /*9940*/  ULDC UR4, c[0x0][0xa88] ;  /* 0x0002a20000047ab9 */ /* 0x000fe20000000800 */
[----:B--2---:R-:W-:Y:S02]  /*9950*/  IMAD R0, R3, 0x40, R0 ;  /* 0x0000004003007824 */ /* 0x004fe400078e0200 */
[----:B---3--:R-:W-:Y:S02]  /*9960*/  IMAD R3, R8, UR4, RZ ;  /* 0x0000000408037c24 */ /* 0x008fe4000f8e02ff */
[----:B------:R-:W-:-:S05]  /*9970*/  VIADD R0, R0, 0xffffff80 ;  /* 0xffffff8000007836 */ /* 0x000fca0000000000 */
[----:B------:R-:W-:-:S13]  /*9980*/  ISETP.GE.AND P0, PT, R0, R3, PT ;  /* 0x000000030000720c */ /* 0x000fda0003f06270 */
[----:B------:R-:W-:Y:S05]  /*9990*/  @P0 BRA `(.L_x_10) ;  /* 0x0000004800340947 */ /* 0x000fea0003800000 */
[----:B------:R-:W-:Y:S01]  /*99a0*/  ISETP.NE.AND P0, PT, R8, 0x1, PT ;  /* 0x000000010800780c */ /* 0x000fe20003f05270 */
[----:B------:R-:W2:Y:S01]  /*99b0*/  S2UR UR4, SR_CTAID.Z ;  /* 0x00000000000479c3 */ /* 0x000ea20000002700 */
[----:B------:R-:W-:Y:S01]  /*99c0*/  SHF.R.S32.HI R3, RZ, 0x1f, R2 ;  /* 0x0000001fff037819 */ /* 0x000fe20000011402 */
[----:B------:R-:W-:Y:S01]  /*99d0*/  ULDC.64 UR6, c[0x0][0xbd0] ;  /* 0x0002f40000067ab9 */ /* 0x000fe20000000a00 */
[C---:B------:R-:W-:Y:S01]  /*99e0*/  IADD3 R7, -R2.reuse, RZ, RZ ;  /* 0x000000ff02077210 */ /* 0x040fe20007ffe1ff */
[----:B01----:R-:W-:-:S04]  /*99f0*/  IMAD.WIDE.U32 R4, R2, UR6, RZ ;  /* 0x0000000602047c25 */ /* 0x003fc8000f8e00ff */
[----:B------:R-:W0:Y:S01]  /*9a00*/  LDC.64 R12, c[0x0][0xbd8] ;  /* 0x0002f600ff0c7b82 */ /* 0x000e220000000a00 */
[----:B------:R-:W-:-:S04]  /*9a10*/  IMAD R3, R3, UR6, RZ ;  /* 0x0000000603037c24 */ /* 0x000fc8000f8e02ff */
[----:B------:R-:W-:Y:S02]  /*9a20*/  IMAD R3, R2, UR7, R3 ;  /* 0x0000000702037c24 */ /* 0x000fe4000f8e0203 */
[----:B------:R-:W-:Y:S01]  /*9a30*/  IMAD.MOV.U32 R2, RZ, RZ, R4 ;  /* 0x000000ffff027224 */ /* 0x000fe200078e0004 */
[----:B------:R-:W1:Y:S01]  /*9a40*/  @P0 LDC R9, c[0x0][0xbec] ;  /* 0x0002fb00ff090b82 */ /* 0x000e620000000800 */
[----:B------:R-:W-:Y:S02]  /*9a50*/  IMAD.IADD R3, R5, 0x1, R3 ;  /* 0x0000000105037824 */ /* 0x000fe400078e0203 */
[----:B------:R-:W-:-:S05]  /*9a60*/  IMAD.MOV.U32 R5, RZ, RZ, R0 ;  /* 0x000000ffff057224 */ /* 0x000fca00078e0000 */
[----:B------:R-:W3:Y:S01]  /*9a70*/  S2UR UR8, SR_CTAID.Y ;  /* 0x00000000000879c3 */ /* 0x000ee20000002600 */
[----:B--2---:R-:W-:-:S07]  /*9a80*/  USHF.R.S32.HI UR5, URZ, 0x1f, UR4 ;  /* 0x0000001f3f057899 */ /* 0x004fce0008011404 */
[----:B------:R-:W3:Y:S01]  /*9a90*/  LDC R10, c[0x0][0xc50] ;  /* 0x00031400ff0a7b82 */ /* 0x000ee20000000800 */
[C---:B0-----:R-:W-:Y:S02]  /*9aa0*/  IMAD R14, R12.reuse, UR5, RZ ;  /* 0x000000050c0e7c24 */ /* 0x041fe4000f8e02ff */
[----:B------:R-:W-:-:S04]  /*9ab0*/  IMAD.WIDE.U32 R2, R12, UR4, R2 ;  /* 0x000000040c027c25 */ /* 0x000fc8000f8e0002 */
[----:B------:R-:W-:Y:S01]  /*9ac0*/  IMAD R13, R13, UR4, R14 ;  /* 0x000000040d0d7c24 */ /* 0x000fe2000f8e020e */
[----:B------:R-:W0:Y:S01]  /*9ad0*/  @P0 LDC R11, c[0x0][0xbf0] ;  /* 0x0002fc00ff0b0b82 */ /* 0x000e220000000800 */
[----:B-1----:R-:W-:Y:S01]  /*9ae0*/  @P0 IMAD.HI.U32 R6, R0, R9, RZ ;  /* 0x0000000900060227 */ /* 0x002fe200078e00ff */
[----:B------:R-:W-:Y:S02]  /*9af0*/  ULDC.64 UR4, c[0x0][0xbe0] ;  /* 0x0002f80000047ab9 */ /* 0x000fe40000000a00 */
[----:B------:R-:W-:Y:S01]  /*9b00*/  IADD3 R3, R13, R3, RZ ;  /* 0x000000030d037210 */ /* 0x000fe20007ffe0ff */
[----:B---3--:R-:W-:-:S04]  /*9b10*/  IMAD R9, R10, R7, UR8 ;  /* 0x000000080a097e24 */ /* 0x008fc8000f8e0207 */
[----:B------:R-:W-:Y:S01]  /*9b20*/  IMAD.WIDE.U32 R2, R9, UR4, R2 ;  /* 0x0000000409027c25 */ /* 0x000fe2000f8e0002 */
[----:B------:R-:W-:Y:S02]  /*9b30*/  SHF.R.S32.HI R4, RZ, 0x1f, R9 ;  /* 0x0000001fff047819 */ /* 0x000fe40000011409 */
[----:B0-----:R-:W-:-:S03]  /*9b40*/  @P0 SHF.R.U32.HI R5, RZ, R11, R6 ;  /* 0x0000000bff050219 */ /* 0x001fc60000011606 */
[----:B------:R-:W-:Y:S01]  /*9b50*/  IMAD R4, R4, UR4, RZ ;  /* 0x0000000404047c24 */ /* 0x000fe2000f8e02ff */
[----:B------:R-:W-:Y:S01]  /*9b60*/  IADD3 R2, P0, R5, R2, RZ ;  /* 0x0000000205027210 */ /* 0x000fe20007f1e0ff */
[--C-:B------:R-:W-:Y:S02]  /*9b70*/  IMAD.MOV R7, RZ, RZ, -R5.reuse ;  /* 0x000000ffff077224 */ /* 0x100fe400078e0a05 */
[----:B------:R-:W-:Y:S01]  /*9b80*/  IMAD R4, R9, UR5, R4 ;  /* 0x0000000509047c24 */ /* 0x000fe2000f8e0204 */
[----:B------:R-:W-:Y:S01]  /*9b90*/  SHF.R.S32.HI R9, RZ, 0x1f, R5 ;  /* 0x0000001fff097819 */ /* 0x000fe20000011405 */
[----:B------:R-:W-:Y:S01]  /*9ba0*/  IMAD R7, R8, R7, R0 ;  /* 0x0000000708077224 */ /* 0x000fe200078e0200 */
[----:B------:R-:W-:Y:S02]  /*9bb0*/  ULDC.64 UR4, c[0x0][0xbc8] ;  /* 0x0002f20000047ab9 */ /* 0x000fe40000000a00 */
[----:B------:R-:W-:Y:S02]  /*9bc0*/  IADD3.X R3, R9, R3, R4, P0, !PT ;  /* 0x0000000309037210 */ /* 0x000fe400007fe404 */
[----:B------:R-:W-:Y:S01]  /*9bd0*/  SHF.R.S32.HI R0, RZ, 0x1f, R7 ;  /* 0x0000001fff007819 */ /* 0x000fe20000011407 */
[----:B------:R-:W-:-:S04]  /*9be0*/  IMAD.WIDE.U32 R2, R7, UR4, R2 ;  /* 0x0000000407027c25 */ /* 0x000fc8000f8e0002 */
[----:B------:R-:W-:-:S04]  /*9bf0*/  IMAD R0, R0, UR4, RZ ;  /* 0x0000000400007c24 */ /* 0x000fc8000f8e02ff */
[----:B------:R-:W-:Y:S01]  /*9c00*/  IMAD R5, R7, UR5, R0 ;  /* 0x0000000507057c24 */ /* 0x000fe2000f8e0200 */
[----:B------:R-:W-:Y:S02]  /*9c10*/  ULDC.64 UR4, c[0x0][0xba8] ;  /* 0x0002ea0000047ab9 */ /* 0x000fe40000000a00 */
[----:B------:R-:W-:Y:S01]  /*9c20*/  LEA R4, P0, R2, UR4, 0x2 ;  /* 0x0000000402047c11 */ /* 0x000fe2000f8010ff */
[----:B------:R-:W-:-:S05]  /*9c30*/  IMAD.IADD R3, R3, 0x1, R5 ;  /* 0x0000000103037824 */ /* 0x000fca00078e0205 */
[----:B------:R-:W-:Y:S01]  /*9c40*/  LEA.HI.X R5, R2, UR5, R3, 0x2, P0 ;  /* 0x0000000502057c11 */ /* 0x000fe200080f1403 */
[----:B------:R-:W-:-:S05]  /*9c50*/  IMAD.MOV.U32 R3, RZ, RZ, -0x800000 ;  /* 0xff800000ff037424 */ /* 0x000fca00078e00ff */
[----:B------:R0:W-:Y:S01]  /*9c60*/  STG.E desc[UR42][R4.64], R3 ;  /* 0x0000000304007986 */ /* 0x0001e2000c10192a */
[----:B------:R-:W-:Y:S05]  /*9c70*/  BRA `(.L_x_10) ;  /* 0x00000044007c7947 */ /* 0x000fea0003800000 */
.L_x_8:
[----:B------:R-:W-:-:S08]  /*9c80*/  NOP ;  /* 0x0000000000007918 */ /* 0x000fd00000000000 */
[----:B-1----:R-:W0:-:S00]  /*9c90*/  USETMAXREG.DEALLOC.CTAPOOL 0x18 ;  /* 0x00000018000079c8 */ /* 0x002e0000080e0500 */
[----:B0-----:R-:W-:Y:S01]  /*9ca0*/  LOP3.LUT R19, R0, 0x3, RZ, 0xc0, !PT ;  /* 0x0000000300137812 */ /* 0x001fe200078ec0ff */
[----:B------:R-:W0:Y:S05]  /*9cb0*/  S2R R17, SR_CTAID.Z ;  /* 0x0000000000117919 */ /* 0x000e2a0000002700 */
[----:B------:R-:W1:Y:S01]  /*9cc0*/  S2UR UR6, SR_CTAID.Y ;  /* 0x00000000000679c3 */ /* 0x000e620000002600 */
[----:B------:R-:W2:Y:S02]  /*9cd0*/  SHFL.IDX PT, R0, R19, RZ, 0x1f ;  /* 0x00001fff13007589 */ /* 0x000ea400000e0000 */
[----:B--2---:R-:W-:-:S13]  /*9ce0*/  ISETP.NE.AND P0, PT, R0, RZ, PT ;  /* 0x000000ff0000720c */ /* 0x004fda0003f05270 */
[----:B01----:R-:W-:Y:S05]  /*9cf0*/  @!P0 BRA `(.L_x_47) ;  /* 0x0000000000288947 */ /* 0x003fea0003800000 */
[----:B------:R-:W-:Y:S01]  /*9d00*/  ULDC UR7, c[0x0][0xc50] ;  /* 0x0003140000077ab9 */ /* 0x000fe20000000800 */
[----:B------:R-:W-:Y:S01]  /*9d10*/  UMOV UR36, UR6 ;  /* 0x0000000600247c82 */ /* 0x000fe20008000000 */
[----:B------:R-:W-:-:S06]  /*9d20*/  UISETP.NE.AND UP0, UPT, UR7, 0x1, UPT ;  /* 0x000000010700788c */ /* 0x000fcc000bf05270 */
[----:B------:R-:W-:-:S13]  /*9d30*/  PLOP3.LUT P0, PT, PT, PT, UP0, 0x80, 0x0 ;  /* 0x000000000000781c */ /* 0x000fda0003f0f008 */
[----:B------:R-:W-:Y:S05]  /*9d40*/  @!P0 BRA `(.L_x_48) ;  /* 0x0000000000308947 */ /* 0x000fea0003800000 */
[----:B------:R-:W-:Y:S01]  /*9d50*/  ULDC UR4, c[0x0][0xc54] ;  /* 0x0003150000047ab9 */ /* 0x000fe20000000800 */
[----:B------:R-:W-:Y:S01]  /*9d60*/  ULDC UR36, c[0x0][0xc58] ;  /* 0x0003160000247ab9 */ /* 0x000fe20000000800 */
[----:B------:R-:W-:-:S04]  /*9d70*/  UIMAD.WIDE.U32 UR4, UR6, UR4, URZ ;  /* 0x00000004060472a5 */ /* 0x000fc8000f8e003f */
[----:B------:R-:W-:Y:S01]  /*9d80*/  USHF.R.U32.HI UR36, URZ, UR36, UR5 ;  /* 0x000000243f247299 */ /* 0x000fe20008011605 */
[----:B------:R-:W-:Y:S11]  /*9d90*/  BRA `(.L_x_48) ;  /* 0x00000000001c7947 */ /* 0x000ff60003800000 */
.L_x_47:
[----:B------:R-:W-:Y:S01]  /*9da0*/  ULDC UR7, c[0x0][0xc50] ;  /* 0x0003140000077ab9 */ /* 0x000fe20000000800 */
[----:B------:R-:W-:Y:S01]  /*9db0*/  UMOV UR36, UR6 ;  /* 0x0000000600247c82 */ /* 0x000fe20008000000 */
[----:B------:R-:W-:-:S11]  /*9dc0*/  UISETP.NE.AND UP0, UPT, UR7, 0x1, UPT ;  /* 0x000000010700788c */ /* 0x000fd6000bf05270 */
[----:B------:R-:W-:Y:S01]  /*9dd0*/  @UP0 ULDC UR4, c[0x0][0xc54] ;  /* 0x0003150000040ab9 */ /* 0x000fe20000000800 */
[----:B------:R-:W-:Y:S01]  /*9de0*/  @UP0 ULDC UR8, c[0x0][0xc58] ;  /* 0x0003160000080ab9 */ /* 0x000fe20000000800 */
[----:B------:R-:W-:-:S04]  /*9df0*/  UIMAD.WIDE.U32 UR4, UR6, UR4, URZ ;  /* 0x00000004060472a5 */ /* 0x000fc8000f8e003f */
[----:B------:R-:W-:-:S12]  /*9e00*/  @UP0 USHF.R.U32.HI UR36, URZ, UR8, UR5 ;  /* 0x000000083f240299 */ /* 0x000fd80008011605 */
.L_x_48:
[----:B------:R-:W-:Y:S01]  /*9e10*/  ISETP.GE.AND P0, PT, R17, RZ, PT ;  /* 0x000000ff1100720c */ /* 0x000fe20003f06270 */
[----:B------:R-:W-:Y:S01]  /*9e20*/  UIADD3 UR4, -UR36, URZ, URZ ;  /* 0x0000003f24047290 */ /* 0x000fe2000fffe13f */
[----:B------:R-:W-:Y:S01]  /*9e30*/  IMAD.MOV.U32 R0, RZ, RZ, 0x1 ;  /* 0x00000001ff007424 */ /* 0x000fe200078e00ff */
[----:B------:R-:W-:Y:S01]  /*9e40*/  MOV R9, 0x1 ;  /* 0x0000000100097802 */ /* 0x000fe20000000f00 */
[----:B------:R-:W-:Y:S01]  /*9e50*/  IMAD.MOV.U32 R6, RZ, RZ, RZ ;  /* 0x000000ffff067224 */ /* 0x000fe200078e00ff */
[----:B------:R-:W-:-:S08]  /*9e60*/  UIMAD UR4, UR7, UR4, UR6 ;  /* 0x00000004070472a4 */ /* 0x000fd0000f8e0206 */
[----:B------:R-:W-:Y:S05]  /*9e70*/  @!P0 BRA `(.L_x_49) ;  /* 0x00000040003c8947 */ /* 0x000fea0003800000 */
[----:B------:R-:W-:Y:S01]  /*9e80*/  ULDC.64 UR6, c[0x0][0x418] ;  /* 0x0001060000067ab9 */ /* 0x000fe20000000a00 */
[----:B------:R-:W-:Y:S01]  /*9e90*/  ULDC UR5, c[0x0][0x424] ;  /* 0x0001090000057ab9 */ /* 0x000fe20000000800 */
[----:B------:R-:W-:Y:S01]  /*9ea0*/  UISETP.NE.U32.AND UP0, UPT, UR6, URZ, UPT ;  /* 0x0000003f0600728c */ /* 0x000fe2000bf05070 */
[----:B------:R0:W-:Y:S01]  /*9eb0*/  STL [R1+0xc], RZ ;  /* 0x00000cff01007387 */ /* 0x0001e20000100800 */
[----:B------:R-:W-:Y:S02]  /*9ec0*/  ULOP3.LUT UR40, UR4, 0xffff, URZ, 0xc0, !UPT ;  /* 0x0000ffff04287892 */ /* 0x000fe4000f8ec03f */
[----:B------:R-:W-:Y:S01]  /*9ed0*/  UISETP.NE.AND.EX UP0, UPT, UR7, URZ, UPT, UP0 ;  /* 0x0000003f0700728c */ /* 0x000fe2000bf05300 */
[----:B------:R-:W-:-:S03]  /*9ee0*/  ULDC UR6, c[0x0][0x2f0] ;  /* 0x0000bc0000067ab9 */ /* 0x000fc60000000800 */
[----:B------:R-:W-:-:S04]  /*9ef0*/  USEL UR5, UR5, 0x1, UP0 ;  /* 0x0000000105057887 */ /* 0x000fc80008000000 */
[----:B------:R-:W-:-:S04]  /*9f00*/  UIMAD UR5, UR5, UR6, URZ ;  /* 0x00000006050572a4 */ /* 0x000fc8000f8e023f */
[----:B------:R-:W-:Y:S02]  /*9f10*/  UISETP.GE.AND UP0, UPT, UR5, 0x1, UPT ;  /* 0x000000010500788c */ /* 0x000fe4000bf06270 */
[----:B------:R-:W-:-:S04]  /*9f20*/  UIADD3 UR5, UR5, 0x3f, URZ ;  /* 0x0000003f05057890 */ /* 0x000fc8000fffe03f */
[----:B------:R-:W-:Y:S01]  /*9f30*/  PLOP3.LUT P0, PT, PT, PT, UP0, 0x80, 0x0 ;  /* 0x000000000000781c */ /* 0x000fe20003f0f008 */
[----:B------:R-:W-:-:S04]  /*9f40*/  USHF.R.S32.HI UR6, URZ, 0x1f, UR5 ;  /* 0x0000001f3f067899 */ /* 0x000fc80008011405 */
[----:B------:R-:W-:-:S04]  /*9f50*/  ULEA.HI UR6, UR6, UR5, URZ, 0x6 ;  /* 0x0000000506067291 */ /* 0x000fc8000f8f303f */
[----:B------:R-:W-:-:S04]  /*9f60*/  USHF.R.S32.HI UR39, URZ, 0x6, UR6 ;  /* 0x000000063f277899 */ /* 0x000fc80008011406 */
[----:B0-----:R-:W-:Y:S08]  /*9f70*/  @!P0 BRA `(.L_x_50) ;  /* 0x00000000007c8947 */ /* 0x001ff00003800000 */
[----:B------:R-:W-:-:S04]  /*9f80*/  USHF.R.U32.HI UR4, URZ, 0x10, UR4 ;  /* 0x000000103f047899 */ /* 0x000fc80008011604 */
[----:B------:R-:W-:-:S11]  /*9f90*/  UISETP.NE.AND UP0, UPT, UR4, URZ, UPT ;  /* 0x0000003f0400728c */ /* 0x000fd6000bf05270 */
[----:B------:R-:W-:Y:S02]  /*9fa0*/  @!UP0 ULDC UR4, c[0x0][0x9f0] ;  /* 0x00027c0000048ab9 */ /* 0x000fe40000000800 */
[----:B------:R-:W-:Y:S01]  /*9fb0*/  IMAD.U32 R6, RZ, RZ, UR4 ;  /* 0x00000004ff067e24 */ /* 0x000fe2000f8e00ff */
[----:B------:R-:W-:-:S04]  /*9fc0*/  UIADD3 UR5, UR39, -0x1, UR4 ;  /* 0xffffffff27057890 */ /* 0x000fc8000fffe004 */
[-C--:B------:R-:W-:Y:S02]  /*9fd0*/  IABS R4, R6.reuse ;  /* 0x0000000600047213 */ /* 0x080fe40000000000 */
[----:B------:R-:W-:Y:S02]  /*9fe0*/  IABS R6, R6 ;  /* 0x0000000600067213 */ /* 0x000fe40000000000 */
[----:B------:R-:W0:Y:S08]  /*9ff0*/  I2F.RP R5, R4 ;  /* 0x0000000400057306 */ /* 0x000e300000209400 */
[----:B0-----:R-:W0:Y:S02]  /*a000*/  MUFU.RCP R5, R5 ;  /* 0x0000000500057308 */ /* 0x001e240000001000 */
[----:B0-----:R-:W-:-:S02]  /*a010*/  VIADD R2, R5, 0xffffffe ;  /* 0x0ffffffe05027836 */ /* 0x001fc40000000000 */
[----:B------:R-:W-:-:S04]  /*a020*/  IMAD.MOV R5, RZ, RZ, -R6 ;  /* 0x000000ffff057224 */ /* 0x000fc800078e0a06 */
[----:B------:R0:W1:Y:S02]  /*a030*/  F2I.FTZ.U32.TRUNC.NTZ R3, R2 ;  /* 0x0000000200037305 */ /* 0x000064000021f000 */
[----:B0-----:R-:W-:Y:S02]  /*a040*/  IMAD.MOV.U32 R2, RZ, RZ, RZ ;  /* 0x000000ffff027224 */ /* 0x001fe400078e00ff */
[----:B-1----:R-:W-:-:S04]  /*a050*/  IMAD.MOV R7, RZ, RZ, -R3 ;  /* 0x000000ffff077224 */ /* 0x002fc800078e0a03 */
[----:B------:R-:W-:-:S04]  /*a060*/  IMAD R7, R7, R4, RZ ;  /* 0x0000000407077224 */ /* 0x000fc800078e02ff */
[----:B------:R-:W-:Y:S01]  /*a070*/  IMAD.HI.U32 R3, R3, R7, R2 ;  /* 0x0000000703037227 */ /* 0x000fe200078e0002 */
[----:B------:R-:W-:Y:S01]  /*a080*/  MOV R7, UR5 ;  /* 0x0000000500077c02 */ /* 0x000fe20008000f00 */
[----:B------:R-:W-:-:S03]  /*a090*/  ULOP3.LUT UR5, UR5, UR4, URZ, 0x3c, !UPT ;  /* 0x0000000405057292 */ /* 0x000fc6000f8e3c3f */
[----:B------:R-:W-:-:S03]  /*a0a0*/  IABS R2, R7 ;  /* 0x0000000700027213 */ /* 0x000fc60000000000 */
[----:B------:R-:W-:Y:S02]  /*a0b0*/  ISETP.LE.AND P2, PT, RZ, UR5, PT ;  /* 0x00000005ff007c0c */ /* 0x000fe4000bf43270 */
[----:B------:R-:W-:-:S04]  /*a0c0*/  IMAD.HI.U32 R3, R3, R2, RZ ;  /* 0x0000000203037227 */ /* 0x000fc800078e00ff */
[----:B------:R-:W-:-:S05]  /*a0d0*/  IMAD R5, R3, R5, R2 ;  /* 0x0000000503057224 */ /* 0x000fca00078e0202 */
[----:B------:R-:W-:-:S13]  /*a0e0*/  ISETP.GT.U32.AND P1, PT, R4, R5, PT ;  /* 0x000000050400720c */ /* 0x000fda0003f24070 */
[----:B------:R-:W-:Y:S02]  /*a0f0*/  @!P1 IMAD.IADD R5, R5, 0x1, -R4 ;  /* 0x0000000105059824 */ /* 0x000fe400078e0a04 */
[----:B------:R-:W-:Y:S01]  /*a100*/  @!P1 VIADD R3, R3, 0x1 ;  /* 0x0000000103039836 */ /* 0x000fe20000000000 */
[----:B------:R-:W-:Y:S02]  /*a110*/  ISETP.NE.AND P1, PT, RZ, UR4, PT ;  /* 0x00000004ff007c0c */ /* 0x000fe4000bf25270 */
[----:B------:R-:W-:-:S13]  /*a120*/  ISETP.GE.U32.AND P0, PT, R5, R4, PT ;  /* 0x000000040500720c */ /* 0x000fda0003f06070 */
[----:B------:R-:W-:-:S05]  /*a130*/  @P0 VIADD R3, R3, 0x1 ;  /* 0x0000000103030836 */ /* 0x000fca0000000000 */
[----:B------:R-:W-:Y:S02]  /*a140*/  @!P2 IADD3 R3, -R3, RZ, RZ ;  /* 0x000000ff0303a210 */ /* 0x000fe40007ffe1ff */
[----:B------:R-:W-:-:S05]  /*a150*/  @!P1 LOP3.LUT R3, RZ, UR4, RZ, 0x33, !PT ;  /* 0x00000004ff039c12 */ /* 0x000fca000f8e33ff */
[----:B------:R0:W-:Y:S02]  /*a160*/  STL [R1+0xc], R3 ;  /* 0x00000c0301007387 */ /* 0x0001e40000100800 */
.L_x_50:
[----:B0-----:R-:W2:Y:S01]  /*a170*/  LDL R3, [R1+0xc] ;  /* 0x00000c0001037983 */ /* 0x001ea20000100800 */
[----:B------:R-:W-:Y:S02]  /*a180*/  IMAD.MOV.U32 R6, RZ, RZ, RZ ;  /* 0x000000ffff067224 */ /* 0x000fe400078e00ff */
[----:B------:R-:W-:Y:S02]  /*a190*/  IMAD.MOV.U32 R9, RZ, RZ, 0x1 ;  /* 0x00000001ff097424 */ /* 0x000fe400078e00ff */
[----:B--2---:R-:W-:-:S05]  /*a1a0*/  IMAD R2, R3, UR40, RZ ;  /* 0x0000002803027c24 */ /* 0x004fca000f8e02ff */
[----:B------:R-:W-:Y:S01]  /*a1b0*/  VIADDMNMX R18, R2, R3, UR39, PT ;  /* 0x0000002702127e46 */ /* 0x000fe2000b800103 */
[----:B------:R0:W-:Y:S03]  /*a1c0*/  STL [R1+0x8], R2 ;  /* 0x0000080201007387 */ /* 0x0001e60000100800 */
[----:B------:R-:W-:Y:S01]  /*a1d0*/  ISETP.GT.AND P0, PT, R18, R2, PT ;  /* 0x000000021200720c */ /* 0x000fe20003f04270 */
[----:B------:R0:W-:-:S12]  /*a1e0*/  STL [R1+0x10], R18 ;  /* 0x0000101201007387 */ /* 0x0001d80000100800 */
[----:B0-----:R-:W-:Y:S05]  /*a1f0*/  @!P0 BRA `(.L_x_49) ;  /* 0x0000003c005c8947 */ /* 0x001fea0003800000 */
[----:B------:R-:W0:Y:S01]  /*a200*/  S2UR UR4, SR_CgaCtaId ;  /* 0x00000000000479c3 */ /* 0x000e220000008800 */
[----:B------:R-:W-:Y:S02]  /*a210*/  UMOV UR38, 0x400 ;  /* 0x0000040000267882 */ /* 0x000fe40000000000 */
[----:B0-----:R-:W-:-:S04]  /*a220*/  ULEA UR38, UR4, UR38, 0x18 ;  /* 0x0000002604267291 */ /* 0x001fc8000f8ec03f */
[----:B------:R-:W-:-:S04]  /*a230*/  UIADD3 UR4, UR38, 0x22400, URZ ;  /* 0x0002240026047890 */ /* 0x000fc8000fffe03f */
[----:B------:R-:W-:-:S06]  /*a240*/  ULOP3.LUT UP0, URZ, UR4, 0x3ff, URZ, 0xc0, !UPT ;  /* 0x000003ff043f7892 */ /* 0x000fcc000f80c03f */
[----:B------:R-:W-:-:S13]  /*a250*/  PLOP3.LUT P0, PT, PT, PT, UP0, 0x80, 0x0 ;  /* 0x000000000000781c */ /* 0x000fda0003f0f008 */
[----:B------:R-:W-:Y:S05]  /*a260*/  @!P0 BRA `(.L_x_51) ;  /* 0x0000000000408947 */ /* 0x000fea0003800000 */
[----:B------:R-:W-:Y:S01]  /*a270*/  MOV R2, 0x0 ;  /* 0x0000000000027802 */ /* 0x000fe20000000f00 */
[----:B------:R-:W-:Y:S01]  /*a280*/  ULDC.64 UR6, c[0x4][0x90] ;  /* 0x0100240000067ab9 */ /* 0x000fe20000000a00 */
[----:B------:R-:W-:Y:S01]  /*a290*/  ULDC.64 UR8, c[0x4][0x98] ;  /* 0x0100260000087ab9 */ /* 0x000fe20000000a00 */
[----:B------:R-:W-:Y:S01]  /*a2a0*/  ULDC.64 UR4, c[0x4][0x8] ;  /* 0x0100020000047ab9 */ /* 0x000fe20000000a00 */
[----:B------:R-:W-:Y:S01]  /*a2b0*/  IMAD.U32 R4, RZ, RZ, UR6 ;  /* 0x00000006ff047e24 */ /* 0x000fe2000f8e00ff */
[----:B------:R-:W-:Y:S01]  /*a2c0*/  MOV R6, UR8 ;  /* 0x0000000800067c02 */ /* 0x000fe20008000f00 */
[----:B------:R-:W0:Y:S01]  /*a2d0*/  LDC.64 R2, c[0x4][R2] ;  /* 0x0100000002027b82 */ /* 0x000e220000000a00 */
[----:B------:R-:W-:Y:S01]  /*a2e0*/  IMAD.U32 R5, RZ, RZ, UR7 ;  /* 0x00000007ff057e24 */ /* 0x000fe2000f8e00ff */
[----:B------:R-:W-:Y:S01]  /*a2f0*/  MOV R12, 0x1 ;  /* 0x00000001000c7802 */ /* 0x000fe20000000f00 */
[----:B------:R-:W-:Y:S02]  /*a300*/  IMAD.U32 R7, RZ, RZ, UR9 ;  /* 0x00000009ff077e24 */ /* 0x000fe4000f8e00ff */
[----:B------:R-:W-:-:S02]  /*a310*/  IMAD.U32 R10, RZ, RZ, UR4 ;  /* 0x00000004ff0a7e24 */ /* 0x000fc4000f8e00ff */
[----:B------:R-:W-:Y:S02]  /*a320*/  IMAD.U32 R11, RZ, RZ, UR5 ;  /* 0x00000005ff0b7e24 */ /* 0x000fe4000f8e00ff */
[----:B------:R-:W-:Y:S02]  /*a330*/  IMAD.MOV.U32 R8, RZ, RZ, 0x70 ;  /* 0x00000070ff087424 */ /* 0x000fe400078e00ff */
[----:B------:R-:W-:-:S07]  /*a340*/  IMAD.MOV.U32 R13, RZ, RZ, RZ ;  /* 0x000000ffff0d7224 */ /* 0x000fce00078e00ff */
[----:B------:R-:W-:-:S07]  /*a350*/  LEPC R20, `(.L_x_51) ;  /* 0x000000001014794e */ /* 0x000fce0000000000 */
[----:B0-----:R-:W-:Y:S05]  /*a360*/  CALL.ABS.NOINC R2 ;  /* 0x0000000002007343 */ /* 0x001fea0003c00000 */
.L_x_51:
        /* <DEDUP_REMOVED lines=8> */
[----:B------:R0:W1:Y:S01]  /*a3f0*/  LDC.64 R2, c[0x4][R16] ;  /* 0x0100000010027b82 */ /* 0x0000620000000a00 */
[----:B------:R-:W-:Y:S01]  /*a400*/  IMAD.U32 R4, RZ, RZ, UR6 ;  /* 0x00000006ff047e24 */ /* 0x000fe2000f8e00ff */
[----:B------:R-:W-:Y:S01]  /*a410*/  MOV R7, UR9 ;  /* 0x0000000900077c02 */ /* 0x000fe20008000f00 */
[----:B------:R-:W-:Y:S01]  /*a420*/  IMAD.U32 R5, RZ, RZ, UR7 ;  /* 0x00000007ff057e24 */ /* 0x000fe2000f8e00ff */
[----:B------:R-:W-:Y:S01]  /*a430*/  MOV R13, RZ ;  /* 0x000000ff000d7202 */ /* 0x000fe20000000f00 */
[----:B------:R-:W-:Y:S02]  /*a440*/  IMAD.U32 R6, RZ, RZ, UR8 ;  /* 0x00000008ff067e24 */ /* 0x000fe4000f8e00ff */
[----:B------:R-:W-:-:S02]  /*a450*/  IMAD.U32 R10, RZ, RZ, UR4 ;  /* 0x00000004ff0a7e24 */ /* 0x000fc4000f8e00ff */
[----:B------:R-:W-:Y:S02]  /*a460*/  IMAD.U32 R11, RZ, RZ, UR5 ;  /* 0x00000005ff0b7e24 */ /* 0x000fe4000f8e00ff */
[----:B------:R-:W-:Y:S02]  /*a470*/  IMAD.MOV.U32 R8, RZ, RZ, 0x70 ;  /* 0x00000070ff087424 */ /* 0x000fe400078e00ff */
[----:B0-----:R-:W-:-:S07]  /*a480*/  IMAD.MOV.U32 R12, RZ, RZ, 0x1 ;  /* 0x00000001ff0c7424 */ /* 0x001fce00078e00ff */
[----:B------:R-:W-:-:S07]  /*a490*/  LEPC R20, `(.L_x_53) ;  /* 0x000000001014794e */ /* 0x000fce0000000000 */
[----:B-1----:R-:W-:Y:S05]  /*a4a0*/  CALL.ABS.NOINC R2 ;  /* 0x0000000002007343 */ /* 0x002fea0003c00000 */
.L_x_53:
[----:B------:R0:W1:Y:S01]  /*a4b0*/  LDC.64 R2, c[0x4][R16] ;  /* 0x0100000010027b82 */ /* 0x0000620000000a00 */
[----:B------:R-:W-:Y:S01]  /*a4c0*/  ULDC.64 UR6, c[0x4][0x90] ;  /* 0x0100240000067ab9 */ /* 0x000fe20000000a00 */
[----:B------:R-:W-:Y:S01]  /*a4d0*/  ULDC.64 UR8, c[0x4][0x98] ;  /* 0x0100260000087ab9 */ /* 0x000fe20000000a00 */
[----:B------:R-:W-:Y:S01]  /*a4e0*/  ULDC.64 UR4, c[0x4][0x18] ;  /* 0x0100060000047ab9 */ /* 0x000fe20000000a00 */
[----:B------:R-:W-:Y:S01]  /*a4f0*/  IMAD.U32 R4, RZ, RZ, UR6 ;  /* 0x00000006ff047e24 */ /* 0x000fe2000f8e00ff */
[----:B------:R-:W-:Y:S01]  /*a500*/  MOV R10, UR4 ;  /* 0x00000004000a7c02 */ /* 0x000fe20008000f00 */
[----:B------:R-:W-:Y:S02]  /*a510*/  IMAD.U32 R5, RZ, RZ, UR7 ;  /* 0x00000007ff057e24 */ /* 0x000fe4000f8e00ff */
[----:B------:R-:W-:Y:S02]  /*a520*/  IMAD.U32 R6, RZ, RZ, UR8 ;  /* 0x00000008ff067e24 */ /* 0x000fe4000f8e00ff */
[----:B------:R-:W-:-:S02]  /*a530*/  IMAD.U32 R7, RZ, RZ, UR9 ;  /* 0x00000009ff077e24 */ /* 0x000fc4000f8e00ff */
[----:B------:R-:W-:Y:S02]  /*a540*/  IMAD.U32 R11, RZ, RZ, UR5 ;  /* 0x00000005ff0b7e24 */ /* 0x000fe4000f8e00ff */
[----:B------:R-:W-:Y:S02]  /*a550*/  IMAD.MOV.U32 R8, RZ, RZ, 0x70 ;  /* 0x00000070ff087424 */ /* 0x000fe400078e00ff */
[----:B------:R-:W-:Y:S02]  /*a560*/  IMAD.MOV.U32 R12, RZ, RZ, 0x1 ;  /* 0x00000001ff0c7424 */ /* 0x000fe400078e00ff */
[----:B0-----:R-:W-:-:S07]  /*a570*/  IMAD.MOV.U32 R13, RZ, RZ, RZ ;  /* 0x000000ffff0d7224 */ /* 0x001fce00078e00ff */
[----:B------:R-:W-:-:S07]  /*a580*/  LEPC R20, `(.L_x_52) ;  /* 0x000000001014794e */ /* 0x000fce0000000000 */
[----:B-1----:R-:W-:Y:S05]  /*a590*/  CALL.ABS.NOINC R2 ;  /* 0x0000000002007343 */ /* 0x002fea0003c00000 */
.L_x_52:
[----:B------:R-:W0:Y:S02]  /*a5a0*/  LDC.64 R2, c[0x0][0x9f8] ;  /* 0x00027e00ff027b82 */ /* 0x000e240000000a00 */
[----:B0-----:R-:W-:-:S04]  /*a5b0*/  ISETP.NE.U32.AND P0, PT, R2, RZ, PT ;  /* 0x000000ff0200720c */ /* 0x001fc80003f05070 */
[----:B------:R-:W-:-:S13]  /*a5c0*/  ISETP.NE.AND.EX P0, PT, R3, RZ, PT, P0 ;  /* 0x000000ff0300720c */ /* 0x000fda0003f05300 */
[----:B------:R-:W0:Y:S02]  /*a5d0*/  @P0 LDC.64 R2, c[0x0][0x9f8] ;  /* 0x00027e00ff020b82 */ /* 0x000e240000000a00 */
[----:B0-----:R-:W-:-:S05]  /*a5e0*/  @P0 IMAD.WIDE R2, R17, 0x4, R2 ;  /* 0x0000000411020825 */ /* 0x001fca00078e0202 */
[----:B------:R0:W2:Y:S01]  /*a5f0*/  @P0 LDG.E R17, desc[UR42][R2.64] ;  /* 0x0000002a02110981 */ /* 0x0000a2000c1e1900 */
[----:B------:R-:W-:Y:S01]  /*a600*/  UMOV UR4, 0xffffffff ;  /* 0xffffffff00047882 */ /* 0x000fe20000000000 */
[----:B------:R-:W-:Y:S01]  /*a610*/  IADD3 R0, R18, -0x1, RZ ;  /* 0xffffffff12007810 */ /* 0x000fe20007ffe0ff */
[----:B0-----:R-:W0:Y:S02]  /*a620*/  LDC.64 R2, c[0x0][0x418] ;  /* 0x00010600ff027b82 */ /* 0x001e240000000a00 */
[----:B0-----:R-:W-:-:S04]  /*a630*/  ISETP.NE.U32.AND P0, PT, R2, RZ, PT ;  /* 0x000000ff0200720c */ /* 0x001fc80003f05070 */
[----:B------:R-:W-:-:S04]  /*a640*/  ISETP.NE.AND.EX P1, PT, R3, RZ, PT, P0 ;  /* 0x000000ff0300720c */ /* 0x000fc80003f25300 */
[----:B------:R-:W-:-:S05]  /*a650*/  P2R R4, PR, RZ, 0x2 ;  /* 0x00000002ff047803 */ /* 0x000fca0000000000 */
[----:B------:R0:W-:Y:S01]  /*a660*/  STL [R1], R4 ;  /* 0x0000000401007387 */ /* 0x0001e20000100800 */
[----:B--2---:R-:W-:Y:S02]  /*a670*/  SHF.R.S32.HI R18, RZ, 0x1f, R17 ;  /* 0x0000001fff127819 */ /* 0x004fe40000011411 */
[----:B------:R-:W-:Y:S01]  /*a680*/  SEL R16, R17, RZ, !P1 ;  /* 0x000000ff11107207 */ /* 0x000fe20004800000 */
[----:B0-----:R-:W-:Y:S06]  /*a690*/  BRA.DIV UR4, `(.L_x_54) ;  /* 0x0000003e049c7947 */ /* 0x001fec000b800000 */
[----:B------:R0:W1:Y:S02]  /*a6a0*/  SHFL.IDX PT, R14, R19, RZ, 0x1f ;  /* 0x00001fff130e7589 */ /* 0x00006400000e0000 */
.L_x_150:
[----:B------:R2:W-:Y:S01]  /*a6b0*/  STL [R1+0x4], R0 ;  /* 0x0000040001007387 */ /* 0x0005e20000100800 */
[----:B-1----:R-:W-:Y:S02]  /*a6c0*/  ISETP.NE.AND P0, PT, R14, RZ, PT ;  /* 0x000000ff0e00720c */ /* 0x002fe40003f05270 */
[----:B------:R-:W-:-:S04]  /*a6d0*/  PLOP3.LUT P2, PT, PT, PT, PT, 0x8, 0x0 ;  /* 0x000000000000781c */ /* 0x000fc80003f4e170 */
[----:B0-----:R-:W-:-:S07]  /*a6e0*/  P2R R19, PR, RZ, 0x4 ;  /* 0x00000004ff137803 */ /* 0x001fce0000000000 */
[----:B--2---:R-:W-:Y:S05]  /*a6f0*/  @P0 BRA `(.L_x_55) ;  /* 0x0000000000e00947 */ /* 0x004fea0003800000 */
[----:B------:R-:W-:-:S03]  /*a700*/  UMOV UR4, 0xffffffff ;  /* 0xffffffff00047882 */ /* 0x000fc60000000000 */
[----:B------:R-:W-:Y:S05]  /*a710*/  BRA.DIV UR4, `(.L_x_56) ;  /* 0x0000003e049c7947 */ /* 0x000fea000b800000 */
[----:B------:R-:W-:-:S13]  /*a720*/  ELECT P6, URZ, PT ;  /* 0x00000000003f782f */ /* 0x000fda00038c0000 */
.L_x_153:
[----:B------:R-:W-:Y:S05]  /*a730*/  @!P6 BRA `(.L_x_55) ;  /* 0x0000000000d0e947 */ /* 0x000fea0003800000 */
[----:B------:R-:W-:Y:S01]  /*a740*/  IMAD.MOV.U32 R16, RZ, RZ, R17 ;  /* 0x000000ffff107224 */ /* 0x000fe200078e0011 */
[----:B------:R-:W-:Y:S06]  /*a750*/  @!P1 BRA `(.L_x_57) ;  /* 0x00000000004c9947 */ /* 0x000fec0003800000 */
[----:B------:R-:W0:Y:S01]  /*a760*/  LDC R6, c[0x0][0x43c] ;  /* 0x00010f00ff067b82 */ /* 0x000e220000000800 */
[----:B------:R-:W-:Y:S01]  /*a770*/  IMAD.MOV.U32 R7, RZ, RZ, R0 ;  /* 0x000000ffff077224 */ /* 0x000fe200078e0000 */
[----:B------:R-:W-:Y:S01]  /*a780*/  ULDC.64 UR4, c[0x0][0x428] ;  /* 0x00010a0000047ab9 */ /* 0x000fe20000000a00 */
[----:B0-----:R-:W-:-:S13]  /*a790*/  ISETP.NE.AND P0, PT, R6, 0x1, PT ;  /* 0x000000010600780c */ /* 0x001fda0003f05270 */
[----:B------:R-:W0:Y:S02]  /*a7a0*/  @P0 LDC.64 R4, c[0x0][0x440] ;  /* 0x00011000ff040b82 */ /* 0x000e240000000a00 */
[----:B0-----:R-:W-:-:S04]  /*a7b0*/  @P0 IMAD.HI.U32 R0, R7, R4, RZ ;  /* 0x0000000407000227 */ /* 0x001fc800078e00ff */
[----:B------:R-:W-:Y:S01]  /*a7c0*/  IMAD.MOV.U32 R4, RZ, RZ, R7 ;  /* 0x000000ffff047224 */ /* 0x000fe200078e0007 */
[----:B------:R-:W-:Y:S01]  /*a7d0*/  @P0 SHF.R.U32.HI R4, RZ, R5, R0 ;  /* 0x00000005ff040219 */ /* 0x000fe20000011600 */
[----:B------:R-:W-:-:S04]  /*a7e0*/  IMAD R0, R18, UR4, RZ ;  /* 0x0000000412007c24 */ /* 0x000fc8000f8e02ff */
[----:B------:R-:W-:-:S04]  /*a7f0*/  IMAD.MOV R5, RZ, RZ, -R4 ;  /* 0x000000ffff057224 */ /* 0x000fc800078e0a04 */
[----:B------:R-:W-:Y:S01]  /*a800*/  IMAD R7, R6, R5, R7 ;  /* 0x0000000506077224 */ /* 0x000fe200078e0207 */
[----:B------:R-:W-:-:S04]  /*a810*/  SHF.R.S32.HI R5, RZ, 0x1f, R4 ;  /* 0x0000001fff057819 */ /* 0x000fc80000011404 */
[----:B------:R0:W-:Y:S01]  /*a820*/  STL [R1+0x4], R7 ;  /* 0x0000040701007387 */ /* 0x0001e20000100800 */
[----:B------:R-:W-:-:S03]  /*a830*/  IMAD.WIDE.U32 R4, R17, UR4, R4 ;  /* 0x0000000411047c25 */ /* 0x000fc6000f8e0004 */
[----:B------:R-:W-:Y:S01]  /*a840*/  LEA R2, P0, R4, R2, 0x2 ;  /* 0x0000000204027211 */ /* 0x000fe200078010ff */
[----:B0-----:R-:W-:-:S05]  /*a850*/  IMAD R7, R17, UR5, R0 ;  /* 0x0000000511077c24 */ /* 0x001fca000f8e0200 */
[----:B------:R-:W-:-:S04]  /*a860*/  IADD3 R0, R5, R7, RZ ;  /* 0x0000000705007210 */ /* 0x000fc80007ffe0ff */
[----:B------:R-:W-:-:S05]  /*a870*/  LEA.HI.X R3, R4, R3, R0, 0x2, P0 ;  /* 0x0000000304037211 */ /* 0x000fca00000f1400 */
[----:B------:R0:W5:Y:S02]  /*a880*/  LDG.E R16, desc[UR42][R2.64] ;  /* 0x0000002a02107981 */ /* 0x000164000c1e1900 */
.L_x_57:
[----:B------:R-:W-:Y:S01]  /*a890*/  IMAD.MOV.U32 R0, RZ, RZ, 0x1 ;  /* 0x00000001ff007424 */ /* 0x000fe200078e00ff */
[----:B------:R-:W0:Y:S04]  /*a8a0*/  S2R R8, SR_TID.X ;  /* 0x0000000000087919 */ /* 0x000e280000002100 */
[----:B------:R-:W-:-:S04]  /*a8b0*/  SHF.L.U32 R0, R0, 0x1f, RZ ;  /* 0x0000001f00007819 */ /* 0x000fc800000006ff */
[----:B------:R-:W1:Y:S01]  /*a8c0*/  SYNCS.PHASECHK.TRANS64.TRYWAIT P0, [UR38+0x28c40], R0 ;  /* 0x028c4000ff0075a7 */ /* 0x000e620008000166 */
[----:B0-----:R-:W-:-:S04]  /*a8d0*/  LOP3.LUT R2, R8, 0x7f, RZ, 0xc0, !PT ;  /* 0x0000007f08027812 */ /* 0x001fc800078ec0ff */
[----:B------:R-:W-:Y:S01]  /*a8e0*/  ISETP.NE.AND P1, PT, R2, RZ, PT ;  /* 0x000000ff0200720c */ /* 0x000fe20003f25270 */
[----:B-1----:R-:W-:-:S12]  /*a8f0*/  @!P0 BRA `(.L_x_58) ;  /* 0x0000003c00448947 */ /* 0x002fd80003800000 */
.L_x_154:
[----:B------:R-:W-:Y:S05]  /*a900*/  @P1 BRA `(.L_x_59) ;  /* 0x0000000000181947 */ /* 0x000fea0003800000 */
[----:B------:R-:W1:Y:S01]  /*a910*/  S2R R2, SR_TID.X ;  /* 0x0000000000027919 */ /* 0x000e620000002100 */
[----:B0-----:R-:W-:-:S04]  /*a920*/  IMAD.MOV.U32 R0, RZ, RZ, 0x2000 ;  /* 0x00002000ff007424 */ /* 0x001fc800078e00ff */
[----:B------:R2:W-:Y:S01]  /*a930*/  SYNCS.ARRIVE.TRANS64 RZ, [UR38+0x28c30], R0 ;  /* 0x028c3000ffff79a7 */ /* 0x0005e20008000026 */
[----:B-1----:R-:W-:-:S13]  /*a940*/  LOP3.LUT P0, RZ, R2, 0x1f, RZ, 0xc0, !PT ;  /* 0x0000001f02ff7812 */ /* 0x002fda000780c0ff */
[----:B--2---:R-:W-:Y:S05]  /*a950*/  @!P0 BRA `(.L_x_59) ;  /* 0x0000000000048947 */ /* 0x004fea0003800000 */
[----:B------:R-:W-:Y:S01]  /*a960*/  BPT.TRAP 0x1 ;  /* 0x000000040000795c */ /* 0x000fe20000300000 */
.L_x_59:
[----:B0-----:R-:W2:Y:S01]  /*a970*/  LDL R0, [R1+0x4] ;  /* 0x0000040001007983 */ /* 0x001ea20000100800 */
[----:B------:R-:W-:Y:S01]  /*a980*/  ULDC.64 UR4, c[0x0][0x198] ;  /* 0x0000660000047ab9 */ /* 0x000fe20000000a00 */
[----:B-----5:R-:W-:Y:S01]  /*a990*/  R2UR UR13, R16 ;  /* 0x00000000100d72ca */ /* 0x020fe200000e0000 */
[----:B------:R-:W-:Y:S01]  /*a9a0*/  UIADD3 UR4, UP0, UR4, 0x370, URZ ;  /* 0x0000037004047890 */ /* 0x000fe2000ff1e03f */
[----:B------:R-:W-:Y:S01]  /*a9b0*/  PLOP3.LUT P0, PT, PT, PT, PT, 0x80, 0x0 ;  /* 0x000000000000781c */ /* 0x000fe20003f0f070 */
[----:B------:R-:W-:Y:S02]  /*a9c0*/  UIADD3 UR8, UR38, 0x22400, URZ ;  /* 0x0002240026087890 */ /* 0x000fe4000fffe03f */
[----:B------:R-:W-:Y:S01]  /*a9d0*/  UIADD3 UR9, UR38, 0x28c30, URZ ;  /* 0x00028c3026097890 */ /* 0x000fe2000fffe03f */
[----:B------:R-:W-:Y:S01]  /*a9e0*/  P2R R19, PR, RZ, 0x1 ;  /* 0x00000001ff137803 */ /* 0x000fe20000000000 */
[----:B------:R-:W-:Y:S01]  /*a9f0*/  UIADD3.X UR5, URZ, UR5, URZ, UP0, !UPT ;  /* 0x000000053f057290 */ /* 0x000fe200087fe43f */
[----:B------:R-:W-:Y:S01]  /*aa00*/  UMOV UR6, 0x0 ;  /* 0x0000000000067882 */ /* 0x000fe20000000000 */
[----:B------:R-:W-:Y:S01]  /*aa10*/  UMOV UR7, 0x14f00000 ;  /* 0x14f0000000077882 */ /* 0x000fe20000000000 */
[----:B------:R-:W-:Y:S01]  /*aa20*/  UMOV UR10, URZ ;  /* 0x0000003f000a7c82 */ /* 0x000fe20008000000 */
[----:B------:R-:W-:Y:S01]  /*aa30*/  UMOV UR12, UR36 ;  /* 0x00000024000c7c82 */ /* 0x000fe20008000000 */
[----:B--2---:R-:W-:-:S13]  /*aa40*/  R2UR UR11, R0 ;  /* 0x00000000000b72ca */ /* 0x004fda00000e0000 */
[----:B------:R-:W-:-:S09]  /*aa50*/  USHF.L.U32 UR11, UR11, 0x6, URZ ;  /* 0x000000060b0b7899 */ /* 0x000fd2000800063f */
[----:B------:R0:W-:Y:S02]  /*aa60*/  UTMALDG.4D [UR8], [UR4], desc[UR6] ;  /* 0x00000608040075b4 */ /* 0x0001e40008019000 */
[----:B0-----:R-:W-:Y:S01]  /*aa70*/  NOP ;  /* 0x0000000000007918 */ /* 0x001fe20000000000 */
.L_x_55:
[----:B------:R-:W-:Y:S05]  /*aa80*/  WARPSYNC.ALL ;  /* 0x0000000000007948 */ /* 0x000fea0003800000 */
[----:B------:R-:W-:Y:S01]  /*aa90*/  UIADD3 UR4, UR38, 0x20400, URZ ;  /* 0x0002040026047890 */ /* 0x000fe2000fffe03f */
[----:B------:R-:W-:Y:S03]  /*aaa0*/  BAR.SYNC.DEFER_BLOCKING 0x8, 0x100 ;  /* 0x0204000000007b1d */ /* 0x000fe60000010000 */
        /* <DEDUP_REMOVED lines=19> */
.L_x_60:
[----:B------:R-:W0:Y:S01]  /*abe0*/  S2R R4, SR_CTAID.Z ;  /* 0x0000000000047919 */ /* 0x000e220000002700 */
[----:B------:R-:W1:Y:S01]  /*abf0*/  LDC R9, c[0x0][0x448] ;  /* 0x00011200ff097b82 */ /* 0x000e620000000800 */
[----:B------:R-:W-:Y:S01]  /*ac00*/  USHF.R.S32.HI UR4, URZ, 0x1f, UR36 ;  /* 0x0000001f3f047899 */ /* 0x000fe20008011424 */
[----:B------:R-:W2:Y:S01]  /*ac10*/  S2R R12, SR_TID.X ;  /* 0x00000000000c7919 */ /* 0x000ea20000002100 */
[----:B------:R-:W-:Y:S02]  /*ac20*/  ULDC.64 UR8, c[0x0][0x2d8] ;  /* 0x0000b60000087ab9 */ /* 0x000fe40000000a00 */
[----:B------:R-:W-:Y:S01]  /*ac30*/  UIMAD UR6, UR4, UR8, URZ ;  /* 0x00000008040672a4 */ /* 0x000fe2000f8e023f */
[----:B------:R-:W3:Y:S02]  /*ac40*/  S2R R10, SR_CTAID.X ;  /* 0x00000000000a7919 */ /* 0x000ee40000002500 */
[----:B------:R-:W4:Y:S01]  /*ac50*/  LDC.64 R2, c[0x0][0x2e0] ;  /* 0x0000b800ff027b82 */ /* 0x000f220000000a00 */
[----:B------:R-:W-:-:S02]  /*ac60*/  UIMAD.WIDE.U32 UR4, UR36, UR8, URZ ;  /* 0x00000008240472a5 */ /* 0x000fc4000f8e003f */
[----:B------:R-:W-:-:S04]  /*ac70*/  UIMAD UR6, UR36, UR9, UR6 ;  /* 0x00000009240672a4 */ /* 0x000fc8000f8e0206 */
[----:B------:R-:W-:Y:S01]  /*ac80*/  UIADD3 UR5, UR5, UR6, URZ ;  /* 0x0000000605057290 */ /* 0x000fe2000fffe03f */
[----:B-1----:R-:W-:Y:S02]  /*ac90*/  ISETP.NE.AND P0, PT, R9, 0x1, PT ;  /* 0x000000010900780c */ /* 0x002fe40003f05270 */
[----:B0-----:R-:W-:Y:S02]  /*aca0*/  SHF.R.S32.HI R5, RZ, 0x1f, R4 ;  /* 0x0000001fff057819 */ /* 0x001fe40000011404 */
[----:B--2---:R-:W-:-:S03]  /*acb0*/  LOP3.LUT R11, R12, 0x7f, RZ, 0xc0, !PT ;  /* 0x0000007f0c0b7812 */ /* 0x004fc600078ec0ff */
[----:B----4-:R-:W-:-:S06]  /*acc0*/  IMAD R0, R5, R2, RZ ;  /* 0x0000000205007224 */ /* 0x010fcc00078e02ff */
[----:B------:R-:W0:Y:S01]  /*acd0*/  @P0 LDC R7, c[0x0][0x44c] ;  /* 0x00011300ff070b82 */ /* 0x000e220000000800 */
[C---:B------:R-:W-:Y:S02]  /*ace0*/  IMAD R5, R4.reuse, R3, R0 ;  /* 0x0000000304057224 */ /* 0x040fe400078e0200 */
[----:B------:R-:W-:Y:S01]  /*acf0*/  IMAD.WIDE.U32 R2, R4, R2, UR4 ;  /* 0x0000000404027e25 */ /* 0x000fe2000f8e0002 */
[----:B------:R-:W-:-:S04]  /*ad00*/  ULDC.64 UR4, c[0x0][0x2d0] ;  /* 0x0000b40000047ab9 */ /* 0x000fc80000000a00 */
[----:B------:R-:W1:Y:S01]  /*ad10*/  @P0 LDC R0, c[0x0][0x450] ;  /* 0x00011400ff000b82 */ /* 0x000e620000000800 */
[----:B------:R-:W-:Y:S01]  /*ad20*/  IMAD.IADD R3, R3, 0x1, R5 ;  /* 0x0000000103037824 */ /* 0x000fe200078e0205 */
[----:B------:R-:W-:Y:S01]  /*ad30*/  SHF.R.U32.HI R5, RZ, 0x3, R11 ;  /* 0x00000003ff057819 */ /* 0x000fe2000001160b */
[----:B------:R-:W-:-:S05]  /*ad40*/  IMAD.SHL.U32 R4, R12, 0x10, RZ ;  /* 0x000000100c047824 */ /* 0x000fca00078e00ff */
[----:B------:R-:W-:-:S05]  /*ad50*/  LOP3.LUT R4, R5, 0x70, R4, 0xf8, !PT ;  /* 0x0000007005047812 */ /* 0x000fca00078ef804 */
[----:B---3--:R-:W-:-:S04]  /*ad60*/  IMAD R6, R10, 0x40, R4 ;  /* 0x000000400a067824 */ /* 0x008fc800078e0204 */
[----:B0-----:R-:W-:Y:S01]  /*ad70*/  @P0 IMAD.HI.U32 R7, R6, R7, RZ ;  /* 0x0000000706070227 */ /* 0x001fe200078e00ff */
[----:B------:R-:W-:-:S04]  /*ad80*/  MOV R4, R6 ;  /* 0x0000000600047202 */ /* 0x000fc80000000f00 */
[----:B-1----:R-:W-:-:S05]  /*ad90*/  @P0 SHF.R.U32.HI R4, RZ, R0, R7 ;  /* 0x00000000ff040219 */ /* 0x002fca0000011607 */
[----:B------:R-:W-:Y:S02]  /*ada0*/  IMAD.MOV R0, RZ, RZ, -R4 ;  /* 0x000000ffff007224 */ /* 0x000fe400078e0a04 */
[----:B------:R-:W-:-:S04]  /*adb0*/  IMAD.WIDE.U32 R2, R4, UR4, R2 ;  /* 0x0000000404027c25 */ /* 0x000fc8000f8e0002 */
[----:B------:R-:W-:Y:S01]  /*adc0*/  IMAD R0, R9, R0, R6 ;  /* 0x0000000009007224 */ /* 0x000fe200078e0206 */
[----:B------:R-:W-:-:S05]  /*add0*/  SHF.R.S32.HI R6, RZ, 0x1f, R4 ;  /* 0x0000001fff067819 */ /* 0x000fca0000011404 */
[----:B------:R-:W-:-:S04]  /*ade0*/  IMAD R6, R6, UR4, RZ ;  /* 0x0000000406067c24 */ /* 0x000fc8000f8e02ff */
[----:B------:R-:W-:Y:S01]  /*adf0*/  IMAD R7, R4, UR5, R6 ;  /* 0x0000000504077c24 */ /* 0x000fe2000f8e0206 */
[----:B------:R-:W-:Y:S01]  /*ae00*/  SHF.R.S32.HI R4, RZ, 0x1f, R0 ;  /* 0x0000001fff047819 */ /* 0x000fe20000011400 */
[----:B------:R-:W-:Y:S02]  /*ae10*/  ULDC.64 UR4, c[0x0][0x2c8] ;  /* 0x0000b20000047ab9 */ /* 0x000fe40000000a00 */
[----:B------:R-:W-:Y:S02]  /*ae20*/  IMAD.IADD R3, R3, 0x1, R7 ;  /* 0x0000000103037824 */ /* 0x000fe400078e0207 */
[----:B------:R-:W-:Y:S02]  /*ae30*/  IMAD R7, R4, UR4, RZ ;  /* 0x0000000404077c24 */ /* 0x000fe4000f8e02ff */
[----:B------:R-:W-:-:S04]  /*ae40*/  IMAD.WIDE.U32 R2, R0, UR4, R2 ;  /* 0x0000000400027c25 */ /* 0x000fc8000f8e0002 */
[----:B------:R-:W-:Y:S01]  /*ae50*/  IMAD R4, R0, UR5, R7 ;  /* 0x0000000500047c24 */ /* 0x000fe2000f8e0207 */
[----:B------:R-:W-:Y:S02]  /*ae60*/  ULDC.64 UR4, c[0x0][0x280] ;  /* 0x0000a00000047ab9 */ /* 0x000fe40000000a00 */
[----:B------:R-:W-:Y:S01]  /*ae70*/  LEA R0, P0, R2, UR4, 0x1 ;  /* 0x0000000402007c11 */ /* 0x000fe2000f8008ff */
[----:B------:R-:W-:Y:S01]  /*ae80*/  IMAD.IADD R3, R3, 0x1, R4 ;  /* 0x0000000103037824 */ /* 0x000fe200078e0204 */
[----:B------:R-:W-:Y:S01]  /*ae90*/  ULDC UR4, c[0x0][0x2b8] ;  /* 0x0000ae0000047ab9 */ /* 0x000fe20000000800 */
[----:B------:R-:W-:-:S03]  /*aea0*/  SHF.L.U32 R4, R11, 0x3, RZ ;  /* 0x000000030b047819 */ /* 0x000fc600000006ff */
[----:B------:R-:W-:Y:S01]  /*aeb0*/  LEA.HI.X R3, R2, UR5, R3, 0x1, P0 ;  /* 0x0000000502037c11 */ /* 0x000fe200080f0c03 */
[----:B------:R-:W-:-:S05]  /*aec0*/  IMAD.SHL.U32 R2, R12, 0x8, RZ ;  /* 0x000000080c027824 */ /* 0x000fca00078e00ff */
[C---:B------:R-:W-:Y:S02]  /*aed0*/  LOP3.LUT R8, R2.reuse, 0x38, RZ, 0xc0, !PT ;  /* 0x0000003802087812 */ /* 0x040fe400078ec0ff */
[----:B------:R-:W-:Y:S02]  /*aee0*/  LOP3.LUT R2, R2, 0x1f8, RZ, 0xc0, !PT ;  /* 0x000001f802027812 */ /* 0x000fe400078ec0ff */
[----:B------:R-:W-:Y:S01]  /*aef0*/  ISETP.GE.AND P0, PT, R8, UR4, PT ;  /* 0x0000000408007c0c */ /* 0x000fe2000bf06270 */
[----:B------:R-:W-:Y:S01]  /*af00*/  UMOV UR4, 0xffffffff ;  /* 0xffffffff00047882 */ /* 0x000fe20000000000 */
[----:B------:R-:W-:-:S04]  /*af10*/  LOP3.LUT R7, R2, 0x38, R12, 0x78, !PT ;  /* 0x0000003802077812 */ /* 0x000fc800078e780c */
[----:B------:R-:W-:Y:S01]  /*af20*/  LOP3.LUT R4, R7, 0x200, R4, 0xf8, !PT ;  /* 0x0000020007047812 */ /* 0x000fe200078ef804 */
[----:B------:R-:W-:Y:S06]  /*af30*/  BRA.DIV UR4, `(.L_x_61) ;  /* 0x0000003604cc7947 */ /* 0x000fec000b800000 */
[----:B------:R-:W0:Y:S01]  /*af40*/  SHFL.IDX PT, R7, R0, RZ, 0x181f ;  /* 0x00181fff00077589 */ /* 0x000e2200000e0000 */
[----:B------:R-:W-:Y:S01]  /*af50*/  ULDC UR4, c[0x0][0x288] ;  /* 0x0000a20000047ab9 */ /* 0x000fe20000000800 */
[----:B------:R-:W-:Y:S02]  /*af60*/  IMAD R5, R10, 0x40, R5 ;  /* 0x000000400a057824 */ /* 0x000fe400078e0205 */
[----:B------:R-:W1:Y:S01]  /*af70*/  SHFL.IDX PT, R6, R3, RZ, 0x181f ;  /* 0x00181fff03067589 */ /* 0x000e6200000e0000 */
[----:B------:R-:W-:Y:S02]  /*af80*/  IMAD R2, R9, UR4, RZ ;  /* 0x0000000409027c24 */ /* 0x000fe4000f8e02ff */
[C---:B------:R-:W-:Y:S01]  /*af90*/  VIADD R11, R5.reuse, 0x10 ;  /* 0x00000010050b7836 */ /* 0x040fe20000000000 */
[----:B------:R-:W2:Y:S02]  /*afa0*/  SHFL.IDX PT, R14, R0, 0x1, 0x181f ;  /* 0x00381f00000e7f89 */ /* 0x000ea400000e0000 */
[----:B------:R-:W-:-:S13]  /*afb0*/  ISETP.GE.AND P1, PT, R5, R2, PT ;  /* 0x000000020500720c */ /* 0x000fda0003f26270 */
[----:B------:R-:W-:Y:S02]  /*afc0*/  @!P1 LEA R9, R4, UR38, 0x1 ;  /* 0x0000002604099c11 */ /* 0x000fe4000f8e08ff */
[----:B0-----:R-:W-:-:S05]  /*afd0*/  @!P1 LEA R7, P2, R8, R7, 0x1 ;  /* 0x0000000708079211 */ /* 0x001fca00078408ff */
[----:B-1----:R-:W-:-:S05]  /*afe0*/  @!P1 IMAD.X R6, RZ, RZ, R6, P2 ;  /* 0x000000ffff069224 */ /* 0x002fca00010e0606 */
[----:B------:R-:W-:-:S04]  /*aff0*/  @!P1 LOP3.LUT R7, R7, R6, RZ, 0x3c, !PT ;  /* 0x0000000607079212 */ /* 0x000fc800078e3cff */
[----:B------:R-:W-:-:S04]  /*b000*/  @!P1 LOP3.LUT R6, R7, R6, RZ, 0x3c, !PT ;  /* 0x0000000607069212 */ /* 0x000fc800078e3cff */
[----:B------:R-:W-:-:S05]  /*b010*/  @!P1 LOP3.LUT R7, R7, R6, RZ, 0x3c, !PT ;  /* 0x0000000607079212 */ /* 0x000fca00078e3cff */
[----:B------:R0:W-:Y:S01]  /*b020*/  @!P1 LDGSTS.E.BYPASS.LTC128B.128 [R9+0x20400], desc[UR42][R6.64], !P0 ;  /* 0x2040000006099fae */ /* 0x0001e2000c101d6a */
[----:B------:R-:W-:Y:S02]  /*b030*/  ISETP.GE.AND P1, PT, R11, R2, PT ;  /* 0x000000020b00720c */ /* 0x000fe40003f26270 */
[----:B------:R-:W-:Y:S01]  /*b040*/  IADD3 R11, R5, 0x20, RZ ;  /* 0x00000020050b7810 */ /* 0x000fe20007ffe0ff */
[----:B0-----:R-:W0:Y:S10]  /*b050*/  SHFL.IDX PT, R6, R3, 0x1, 0x181f ;  /* 0x00381f0003067f89 */ /* 0x001e3400000e0000 */
[----:B--2---:R-:W-:-:S02]  /*b060*/  @!P1 LEA R7, P2, R8, R14, 0x1 ;  /* 0x0000000e08079211 */ /* 0x004fc400078408ff */
[----:B------:R-:W-:Y:S01]  /*b070*/  @!P1 LEA R9, R4, UR38, 0x1 ;  /* 0x0000002604099c11 */ /* 0x000fe2000f8e08ff */
[----:B------:R-:W1:Y:S02]  /*b080*/  SHFL.IDX PT, R14, R0, 0x2, 0x181f ;  /* 0x00581f00000e7f89 */ /* 0x000e6400000e0000 */
[----:B0-----:R-:W-:-:S05]  /*b090*/  @!P1 IMAD.X R6, RZ, RZ, R6, P2 ;  /* 0x000000ffff069224 */ /* 0x001fca00010e0606 */
[----:B------:R-:W-:-:S04]  /*b0a0*/  @!P1 LOP3.LUT R7, R7, R6, RZ, 0x3c, !PT ;  /* 0x0000000607079212 */ /* 0x000fc800078e3cff */
[----:B------:R-:W-:-:S04]  /*b0b0*/  @!P1 LOP3.LUT R6, R7, R6, RZ, 0x3c, !PT ;  /* 0x0000000607069212 */ /* 0x000fc800078e3cff */
[----:B------:R-:W-:-:S05]  /*b0c0*/  @!P1 LOP3.LUT R7, R7, R6, RZ, 0x3c, !PT ;  /* 0x0000000607079212 */ /* 0x000fca00078e3cff */
[----:B------:R0:W-:Y:S01]  /*b0d0*/  @!P1 LDGSTS.E.BYPASS.LTC128B.128 [R9+0x20c00], desc[UR42][R6.64], !P0 ;  /* 0x20c0000006099fae */ /* 0x0001e2000c101d6a */
[----:B------:R-:W-:-:S03]  /*b0e0*/  ISETP.GE.AND P1, PT, R11, R2, PT ;  /* 0x000000020b00720c */ /* 0x000fc60003f26270 */
[----:B0-----:R-:W0:Y:S10]  /*b0f0*/  SHFL.IDX PT, R6, R3, 0x2, 0x181f ;  /* 0x00581f0003067f89 */ /* 0x001e3400000e0000 */
[----:B-1----:R-:W-:-:S02]  /*b100*/  @!P1 LEA R7, P2, R8, R14, 0x1 ;  /* 0x0000000e08079211 */ /* 0x002fc400078408ff */
[----:B------:R-:W-:Y:S01]  /*b110*/  @!P1 LEA R9, R4, UR38, 0x1 ;  /* 0x0000002604099c11 */ /* 0x000fe2000f8e08ff */
[----:B------:R-:W1:Y:S04]  /*b120*/  SHFL.IDX PT, R3, R3, 0x3, 0x181f ;  /* 0x00781f0003037f89 */ /* 0x000e6800000e0000 */
[----:B------:R2:W3:Y:S01]  /*b130*/  SHFL.IDX PT, R14, R0, 0x3, 0x181f ;  /* 0x00781f00000e7f89 */ /* 0x0004e200000e0000 */
[----:B0-----:R-:W-:-:S05]  /*b140*/  @!P1 IMAD.X R6, RZ, RZ, R6, P2 ;  /* 0x000000ffff069224 */ /* 0x001fca00010e0606 */
[----:B------:R-:W-:-:S04]  /*b150*/  @!P1 LOP3.LUT R7, R7, R6, RZ, 0x3c, !PT ;  /* 0x0000000607079212 */ /* 0x000fc800078e3cff */
[----:B------:R-:W-:-:S04]  /*b160*/  @!P1 LOP3.LUT R6, R7, R6, RZ, 0x3c, !PT ;  /* 0x0000000607069212 */ /* 0x000fc800078e3cff */
[----:B------:R-:W-:-:S05]  /*b170*/  @!P1 LOP3.LUT R7, R7, R6, RZ, 0x3c, !PT ;  /* 0x0000000607079212 */ /* 0x000fca00078e3cff */
[----:B-1-3--:R2:W-:Y:S02]  /*b180*/  @!P1 LDGSTS.E.BYPASS.LTC128B.128 [R9+0x21400], desc[UR42][R6.64], !P0 ;  /* 0x2140000006099fae */ /* 0x00a5e4000c101d6a */
.L_x_163:
[----:B------:R-:W-:-:S05]  /*b190*/  VIADD R5, R5, 0x30 ;  /* 0x0000003005057836 */ /* 0x000fca0000000000 */
[----:B------:R-:W-:-:S13]  /*b1a0*/  ISETP.GE.AND P1, PT, R5, R2, PT ;  /* 0x000000020500720c */ /* 0x000fda0003f26270 */
[----:B------:R-:W-:Y:S02]  /*b1b0*/  @!P1 LEA R2, P2, R8, R14, 0x1 ;  /* 0x0000000e08029211 */ /* 0x000fe400078408ff */
[----:B------:R-:W-:Y:S01]  /*b1c0*/  @!P1 LEA R5, R4, UR38, 0x1 ;  /* 0x0000002604059c11 */ /* 0x000fe2000f8e08ff */
[----:B------:R-:W-:Y:S02]  /*b1d0*/  IMAD.MOV.U32 R4, RZ, RZ, 0x1 ;  /* 0x00000001ff047424 */ /* 0x000fe400078e00ff */
[----:B------:R-:W-:-:S03]  /*b1e0*/  @!P1 IMAD.X R3, RZ, RZ, R3, P2 ;  /* 0x000000ffff039224 */ /* 0x000fc600010e0603 */
[----:B------:R-:W-:Y:S02]  /*b1f0*/  SHF.L.U32 R4, R4, 0x1f, RZ ;  /* 0x0000001f04047819 */ /* 0x000fe400000006ff */
[----:B------:R-:W-:Y:S01]  /*b200*/  @!PT LDS RZ, [RZ] ;  /* 0x00000000fffff984 */ /* 0x000fe20000000800 */
[----:B------:R-:W-:Y:S01]  /*b210*/  @!PT LDS RZ, [RZ] ;  /* 0x00000000fffff984 */ /* 0x000fe20000000800 */
[----:B------:R-:W-:Y:S01]  /*b220*/  @!PT LDS RZ, [RZ] ;  /* 0x00000000fffff984 */ /* 0x000fe20000000800 */
[----:B------:R0:W-:Y:S01]  /*b230*/  @!P1 LDGSTS.E.BYPASS.LTC128B.128 [R5+0x21c00], desc[UR42][R2.64], !P0 ;  /* 0x21c0000002059fae */ /* 0x0001e2000c101d6a */
[----:B------:R-:W-:Y:S01]  /*b240*/  NOP ;  /* 0x0000000000007918 */ /* 0x000fe20000000000 */
[----:B------:R-:W-:Y:S02]  /*b250*/  SYNCS.ARRIVE.TRANS64.RED.A0T1 RZ, [UR38+0x28c00], RZ ;  /* 0x028c00ffffff79a7 */ /* 0x000fe40008200426 */
[----:B------:R-:W-:Y:S01]  /*b260*/  ARRIVES.LDGSTSBAR.64.TRANSCNT [UR38+0x28c00] ;  /* 0x028c0000ff0079b0 */ /* 0x000fe20008000aa6 */
[----:B------:R-:W-:Y:S01]  /*b270*/  NOP ;  /* 0x0000000000007918 */ /* 0x000fe20000000000 */
[----:B------:R-:W-:Y:S01]  /*b280*/  SYNCS.ARRIVE.TRANS64.A1T0 RZ, [UR38+0x28c00], RZ ;  /* 0x028c00ffffff79a7 */ /* 0x000fe20008100026 */
[----:B------:R-:W1:Y:S02]  /*b290*/  SYNCS.PHASECHK.TRANS64.TRYWAIT P0, [UR38+0x28c20], R4 ;  /* 0x028c2004ff0075a7 */ /* 0x000e640008000166 */
[----:B01----:R-:W-:Y:S05]  /*b2a0*/  @!P0 BRA `(.L_x_62) ;  /* 0x0000003800388947 */ /* 0x003fea0003800000 */
.L_x_164:
[----:B------:R-:W-:Y:S01]  /*b2b0*/  ISETP.NE.AND P0, PT, R19, RZ, PT ;  /* 0x000000ff1300720c */ /* 0x000fe20003f05270 */
[----:B------:R-:W-:Y:S01]  /*b2c0*/  BSSY B0, `(.L_x_63) ;  /* 0x000007f000007945 */ /* 0x000fe20003800000 */
[----:B--2---:R-:W-:-:S11]  /*b2d0*/  MOV R0, 0x1 ;  /* 0x0000000100007802 */ /* 0x004fd60000000f00 */
[----:B------:R-:W-:Y:S05]  /*b2e0*/  @!P0 BRA `(.L_x_64) ;  /* 0x0000000400f08947 */ /* 0x000fea0003800000 */
[----:B------:R-:W1:Y:S01]  /*b2f0*/  SYNCS.PHASECHK.TRANS64.TRYWAIT P0, [UR38+0x28c60], R4 ;  /* 0x028c6004ff0075a7 */ /* 0x000e620008000166 */
[----:B------:R-:W2:Y:S02]  /*b300*/  S2R R2, SR_TID.X ;  /* 0x0000000000027919 */ /* 0x000ea40000002100 */
[----:B--2---:R-:W-:-:S04]  /*b310*/  LOP3.LUT R2, R2, 0x7f, RZ, 0xc0, !PT ;  /* 0x0000007f02027812 */ /* 0x004fc800078ec0ff */
[----:B------:R-:W-:Y:S01]  /*b320*/  ISETP.NE.AND P1, PT, R2, RZ, PT ;  /* 0x000000ff0200720c */ /* 0x000fe20003f25270 */
[----:B-1----:R-:W-:-:S12]  /*b330*/  @!P0 BRA `(.L_x_65) ;  /* 0x00000038002c8947 */ /* 0x002fd80003800000 */
.L_x_165:
[----:B------:R-:W-:Y:S04]  /*b340*/  BSSY B1, `(.L_x_66) ;  /* 0x0000008000017945 */ /* 0x000fe80003800000 */
[----:B------:R-:W-:Y:S05]  /*b350*/  @P1 BRA `(.L_x_67) ;  /* 0x0000000000181947 */ /* 0x000fea0003800000 */
[----:B0-----:R-:W0:Y:S01]  /*b360*/  S2R R3, SR_TID.X ;  /* 0x0000000000037919 */ /* 0x001e220000002100 */
[----:B------:R-:W-:-:S04]  /*b370*/  IMAD.MOV.U32 R2, RZ, RZ, 0x10000 ;  /* 0x00010000ff027424 */ /* 0x000fc800078e00ff */
[----:B------:R1:W-:Y:S01]  /*b380*/  SYNCS.ARRIVE.TRANS64 RZ, [UR38+0x28c50], R2 ;  /* 0x028c5002ffff79a7 */ /* 0x0003e20008000026 */
[----:B0-----:R-:W-:-:S13]  /*b390*/  LOP3.LUT P0, RZ, R3, 0x1f, RZ, 0xc0, !PT ;  /* 0x0000001f03ff7812 */ /* 0x001fda000780c0ff */
[----:B-1----:R-:W-:Y:S05]  /*b3a0*/  @!P0 BRA `(.L_x_67) ;  /* 0x0000000000048947 */ /* 0x002fea0003800000 */
[----:B------:R-:W-:Y:S01]  /*b3b0*/  BPT.TRAP 0x1 ;  /* 0x000000040000795c */ /* 0x000fe20000300000 */
.L_x_67:
[----:B------:R-:W-:Y:S05]  /*b3c0*/  BSYNC B1 ;  /* 0x0000000000017941 */ /* 0x000fea0003800000 */
.L_x_66:
[----:B------:R-:W2:Y:S01]  /*b3d0*/  LDL.LU R2, [R1+0x4] ;  /* 0x0000040001027983 */ /* 0x000ea20000300800 */
[----:B------:R-:W-:Y:S01]  /*b3e0*/  ULDC.64 UR4, c[0x0][0x198] ;  /* 0x0000660000047ab9 */ /* 0x000fe20000000a00 */
[----:B------:R-:W-:Y:S01]  /*b3f0*/  PLOP3.LUT P0, PT, PT, PT, PT, 0x80, 0x0 ;  /* 0x000000000000781c */ /* 0x000fe20003f0f070 */
[----:B------:R-:W-:Y:S02]  /*b400*/  UIADD3 UR4, UP0, UR4, 0x470, URZ ;  /* 0x0000047004047890 */ /* 0x000fe4000ff1e03f */
[----:B------:R-:W-:Y:S02]  /*b410*/  UIADD3 UR8, UR38, 0x400, URZ ;  /* 0x0000040026087890 */ /* 0x000fe4000fffe03f */
[----:B------:R-:W-:Y:S02]  /*b420*/  UIADD3 UR9, UR38, 0x28c50, URZ ;  /* 0x00028c5026097890 */ /* 0x000fe4000fffe03f */
[----:B------:R-:W-:Y:S01]  /*b430*/  UIADD3.X UR5, URZ, UR5, URZ, UP0, !UPT ;  /* 0x000000053f057290 */ /* 0x000fe200087fe43f */
[----:B------:R-:W-:Y:S01]  /*b440*/  UMOV UR6, 0x0 ;  /* 0x0000000000067882 */ /* 0x000fe20000000000 */
[----:B------:R-:W-:Y:S01]  /*b450*/  UMOV UR7, 0x14f00000 ;  /* 0x14f0000000077882 */ /* 0x000fe20000000000 */
[----:B------:R-:W-:Y:S01]  /*b460*/  UMOV UR10, URZ ;  /* 0x0000003f000a7c82 */ /* 0x000fe20008000000 */
[----:B--2---:R-:W-:-:S08]  /*b470*/  IMAD.SHL.U32 R2, R2, 0x40, RZ ;  /* 0x0000004002027824 */ /* 0x004fd000078e00ff */
.L_x_68:
[----:B------:R-:W-:-:S13]  /*b480*/  @P0 ELECT P1, URZ, PT ;  /* 0x00000000003f082f */ /* 0x000fda0003820000 */
[----:B------:R-:W-:Y:S01]  /*b490*/  @P1 R2UR UR13, R16 ;  /* 0x00000000100d12ca */ /* 0x000fe200000e0000 */
[----:B------:R-:W-:Y:S01]  /*b4a0*/  UMOV UR12, UR36 ;  /* 0x00000024000c7c82 */ /* 0x000fe20008000000 */
[----:B------:R-:W-:Y:S02]  /*b4b0*/  @P1 R2UR UR11, R2 ;  /* 0x00000000020b12ca */ /* 0x000fe400000e0000 */
[----:B------:R-:W-:Y:S02]  /*b4c0*/  @P1 PLOP3.LUT P0, PT, P1, PT, PT, 0x8, 0x0 ;  /* 0x000000000000181c */ /* 0x000fe40000f0e170 */
[----:B------:R-:W-:-:S09]  /*b4d0*/  PLOP3.LUT P1, PT, PT, PT, PT, 0x8, 0x0 ;  /* 0x000000000000781c */ /* 0x000fd20003f2e170 */
[----:B------:R1:W-:Y:S02]  /*b4e0*/  UTMALDG.4D [UR8], [UR4], desc[UR6] ;  /* 0x00000608040075b4 */ /* 0x0003e40008019000 */
[----:B-1----:R-:W-:Y:S05]  /*b4f0*/  @P0 BRA.U.ANY `(.L_x_68) ;  /* 0xfffffffd00e00947 */ /* 0x002fea000393ffff */
[----:B------:R-:W-:Y:S01]  /*b500*/  PLOP3.LUT P0, PT, PT, PT, PT, 0x80, 0x0 ;  /* 0x000000000000781c */ /* 0x000fe20003f0f070 */
[----:B------:R-:W-:Y:S01]  /*b510*/  UIADD3 UR8, UR38, 0x2400, URZ ;  /* 0x0000240026087890 */ /* 0x000fe2000fffe03f */
[----:B------:R-:W-:Y:S01]  /*b520*/  UMOV UR6, 0x0 ;  /* 0x0000000000067882 */ /* 0x000fe20000000000 */
[----:B------:R-:W-:Y:S01]  /*b530*/  UMOV UR7, 0x14f00000 ;  /* 0x14f0000000077882 */ /* 0x000fe20000000000 */
[----:B------:R-:W-:-:S09]  /*b540*/  UMOV UR10, 0x40 ;  /* 0x00000040000a7882 */ /* 0x000fd20000000000 */
.L_x_69:
        /* <DEDUP_REMOVED lines=13> */
.L_x_70:
        /* <DEDUP_REMOVED lines=13> */
.L_x_71:
        /* <DEDUP_REMOVED lines=13> */
.L_x_72:
        /* <DEDUP_REMOVED lines=13> */
.L_x_73:
        /* <DEDUP_REMOVED lines=13> */
.L_x_74:
        /* <DEDUP_REMOVED lines=13> */
.L_x_75:
        /* <DEDUP_REMOVED lines=8> */
.L_x_64:
[----:B------:R-:W-:Y:S05]  /*bab0*/  BSYNC B0 ;  /* 0x0000000000007941 */ /* 0x000fea0003800000 */
.L_x_63:
[----:B0-----:R-:W2:Y:S04]  /*bac0*/  LDL.LU R4, [R1+0x10] ;  /* 0x0000100001047983 */ /* 0x001ea80000300800 */
[----:B------:R-:W3:Y:S01]  /*bad0*/  LDL R3, [R1+0x8] ;  /* 0x0000080001037983 */ /* 0x000ee20000100800 */
[----:B------:R-:W-:Y:S01]  /*bae0*/  IMAD.MOV.U32 R9, RZ, RZ, RZ ;  /* 0x000000ffff097224 */ /* 0x000fe200078e00ff */
[----:B------:R-:W-:Y:S01]  /*baf0*/  MOV R6, 0x1 ;  /* 0x0000000100067802 */ /* 0x000fe20000000f00 */
[----:B--2---:R-:W-:-:S05]  /*bb00*/  VIADD R7, R4, 0xfffffffe ;  /* 0xfffffffe04077836 */ /* 0x004fca0000000000 */
[----:B---3--:R-:W-:-:S13]  /*bb10*/  ISETP.GE.AND P0, PT, R7, R3, PT ;  /* 0x000000030700720c */ /* 0x008fda0003f06270 */
[----:B------:R-:W-:Y:S05]  /*bb20*/  @!P0 BRA `(.L_x_49) ;  /* 0x0000002400108947 */ /* 0x000fea0003800000 */
[----:B------:R-:W2:Y:S01]  /*bb30*/  LDL.LU R4, [R1+0xc] ;  /* 0x00000c0001047983 */ /* 0x000ea20000300800 */
[----:B------:R-:W-:Y:S01]  /*bb40*/  UIADD3 UR4, UR40, 0x1, URZ ;  /* 0x0000000128047890 */ /* 0x000fe2000fffe03f */
[----:B------:R-:W-:Y:S01]  /*bb50*/  LOP3.LUT R2, RZ, R3, RZ, 0x33, !PT ;  /* 0x00000003ff027212 */ /* 0x000fe200078e33ff */
[----:B------:R-:W-:-:S04]  /*bb60*/  IMAD.MOV.U32 R6, RZ, RZ, 0x1 ;  /* 0x00000001ff067424 */ /* 0x000fc800078e00ff */
[----:B--2---:R-:W-:Y:S02]  /*bb70*/  IMAD R0, R4, UR4, RZ ;  /* 0x0000000404007c24 */ /* 0x004fe4000f8e02ff */
[----:B------:R-:W0:Y:S03]  /*bb80*/  S2R R4, SR_TID.X ;  /* 0x0000000000047919 */ /* 0x000e260000002100 */
[----:B------:R-:W-:-:S05]  /*bb90*/  VIMNMX R0, R0, UR39, PT ;  /* 0x0000002700007c48 */ /* 0x000fca000bfe0100 */
[----:B------:R-:W-:-:S05]  /*bba0*/  IMAD.MOV R3, RZ, RZ, -R0 ;  /* 0x000000ffff037224 */ /* 0x000fca00078e0a00 */
[----:B------:R-:W-:Y:S02]  /*bbb0*/  VIADDMNMX R3, R3, 0x1, R2, !PT ;  /* 0x0000000103037846 */ /* 0x000fe40007800102 */
[----:B------:R-:W-:-:S03]  /*bbc0*/  LOP3.LUT R2, RZ, R0, RZ, 0x33, !PT ;  /* 0x00000000ff027212 */ /* 0x000fc600078e33ff */
[----:B------:R-:W-:Y:S02]  /*bbd0*/  VIADD R5, R3, 0xfffffffe ;  /* 0xfffffffe03057836 */ /* 0x000fe40000000000 */
[----:B------:R-:W-:Y:S01]  /*bbe0*/  IMAD.IADD R3, R0, 0x1, R3 ;  /* 0x0000000100037824 */ /* 0x000fe200078e0203 */
[----:B------:R-:W-:Y:S02]  /*bbf0*/  MOV R0, 0x1 ;  /* 0x0000000100007802 */ /* 0x000fe40000000f00 */
[----:B------:R-:W-:Y:S02]  /*bc00*/  ISETP.NE.AND P0, PT, R5, R2, PT ;  /* 0x000000020500720c */ /* 0x000fe40003f05270 */
[----:B------:R-:W-:Y:S02]  /*bc10*/  LOP3.LUT R12, R3, 0x1, RZ, 0xc0, !PT ;  /* 0x00000001030c7812 */ /* 0x000fe400078ec0ff */
[----:B0-----:R-:W-:-:S09]  /*bc20*/  LOP3.LUT R10, R4, 0x1f, RZ, 0xc0, !PT ;  /* 0x0000001f040a7812 */ /* 0x001fd200078ec0ff */
[----:B------:R-:W-:Y:S05]  /*bc30*/  @!P0 BRA `(.L_x_76) ;  /* 0x0000001400dc8947 */ /* 0x000fea0003800000 */
[----:B------:R-:W-:Y:S01]  /*bc40*/  BSSY B0, `(.L_x_76) ;  /* 0x0000176000007945 */ /* 0x000fe20003800000 */
[----:B------:R-:W-:Y:S02]  /*bc50*/  IMAD.IADD R8, R3, 0x1, -R12 ;  /* 0x0000000103087824 */ /* 0x000fe400078e0a0c */
[----:B------:R-:W-:-:S07]  /*bc60*/  IMAD.MOV.U32 R0, RZ, RZ, 0x1 ;  /* 0x00000001ff007424 */ /* 0x000fce00078e00ff */
.L_x_117:
[----:B------:R-:W-:Y:S01]  /*bc70*/  ISETP.NE.AND P0, PT, R19, RZ, PT ;  /* 0x000000ff1300720c */ /* 0x000fe20003f05270 */
[----:B------:R-:W-:Y:S01]  /*bc80*/  VIADD R8, R8, 0xfffffffe ;  /* 0xfffffffe08087836 */ /* 0x000fe20000000000 */
[----:B------:R-:W-:Y:S04]  /*bc90*/  BSSY B1, `(.L_x_77) ;  /* 0x00000b6000017945 */ /* 0x000fe80003800000 */
[----:B------:R-:W-:-:S07]  /*bca0*/  ISETP.NE.AND P1, PT, R8, RZ, PT ;  /* 0x000000ff0800720c */ /* 0x000fce0003f25270 */
[----:B------:R-:W-:Y:S06]  /*bcb0*/  @!P0 BRA `(.L_x_78) ;  /* 0x0000000800cc8947 */ /* 0x000fec0003800000 */
[----:B------:R-:W2:Y:S01]  /*bcc0*/  LDL R2, [R1] ;  /* 0x0000000001027983 */ /* 0x000ea20000100800 */
[----:B------:R-:W-:Y:S01]  /*bcd0*/  IMAD.MOV.U32 R13, RZ, RZ, R7 ;  /* 0x000000ffff0d7224 */ /* 0x000fe200078e0007 */
[----:B--2---:R-:W-:-:S13]  /*bce0*/  ISETP.NE.AND P0, PT, R2, RZ, PT ;  /* 0x000000ff0200720c */ /* 0x004fda0003f05270 */
[----:B------:R-:W-:Y:S05]  /*bcf0*/  @!P0 BRA `(.L_x_79) ;  /* 0x00000000004c8947 */ /* 0x000fea0003800000 */
[----:B------:R-:W0:Y:S01]  /*bd00*/  LDC R13, c[0x0][0x43c] ;  /* 0x00010f00ff0d7b82 */ /* 0x000e220000000800 */
[----:B------:R-:W-:Y:S01]  /*bd10*/  MOV R11, R7 ;  /* 0x00000007000b7202 */ /* 0x000fe20000000f00 */
[----:B------:R-:W-:Y:S01]  /*bd20*/  ULDC.64 UR4, c[0x0][0x428] ;  /* 0x00010a0000047ab9 */ /* 0x000fe20000000a00 */
[----:B0-----:R-:W-:-:S13]  /*bd30*/  ISETP.NE.AND P0, PT, R13, 0x1, PT ;  /* 0x000000010d00780c */ /* 0x001fda0003f05270 */
[----:B------:R-:W0:Y:S02]  /*bd40*/  @P0 LDC.64 R2, c[0x0][0x440] ;  /* 0x00011000ff020b82 */ /* 0x000e240000000a00 */
[----:B0-----:R-:W-:-:S05]  /*bd50*/  @P0 IMAD.HI.U32 R2, R7, R2, RZ ;  /* 0x0000000207020227 */ /* 0x001fca00078e00ff */
[----:B------:R-:W-:Y:S01]  /*bd60*/  @P0 SHF.R.U32.HI R11, RZ, R3, R2 ;  /* 0x00000003ff0b0219 */ /* 0x000fe20000011602 */
[----:B------:R-:W-:-:S03]  /*bd70*/  IMAD R2, R18, UR4, RZ ;  /* 0x0000000412027c24 */ /* 0x000fc6000f8e02ff */
[--C-:B------:R-:W-:Y:S01]  /*bd80*/  SHF.R.S32.HI R3, RZ, 0x1f, R11.reuse ;  /* 0x0000001fff037819 */ /* 0x100fe2000001140b */
[----:B------:R-:W-:Y:S02]  /*bd90*/  IMAD R5, R17, UR5, R2 ;  /* 0x0000000511057c24 */ /* 0x000fe4000f8e0202 */
[----:B------:R-:W-:-:S04]  /*bda0*/  IMAD.MOV.U32 R2, RZ, RZ, R11 ;  /* 0x000000ffff027224 */ /* 0x000fc800078e000b */
[----:B------:R-:W-:Y:S01]  /*bdb0*/  IMAD.WIDE.U32 R2, R17, UR4, R2 ;  /* 0x0000000411027c25 */ /* 0x000fe2000f8e0002 */
[----:B------:R-:W-:-:S03]  /*bdc0*/  ULDC.64 UR4, c[0x0][0x418] ;  /* 0x0001060000047ab9 */ /* 0x000fc60000000a00 */
[----:B------:R-:W-:Y:S01]  /*bdd0*/  IMAD.IADD R3, R5, 0x1, R3 ;  /* 0x0000000105037824 */ /* 0x000fe200078e0203 */
[----:B------:R-:W-:-:S04]  /*bde0*/  LEA R4, P0, R2, UR4, 0x2 ;  /* 0x0000000402047c11 */ /* 0x000fc8000f8010ff */
[----:B------:R-:W-:-:S05]  /*bdf0*/  LEA.HI.X R5, R2, UR5, R3, 0x2, P0 ;  /* 0x0000000502057c11 */ /* 0x000fca00080f1403 */
[----:B------:R0:W5:Y:S01]  /*be00*/  LDG.E R16, desc[UR42][R4.64] ;  /* 0x0000002a04107981 */ /* 0x000162000c1e1900 */
[----:B------:R-:W-:-:S04]  /*be10*/  IMAD.MOV R2, RZ, RZ, -R11 ;  /* 0x000000ffff027224 */ /* 0x000fc800078e0a0b */
[----:B------:R-:W-:-:S07]  /*be20*/  IMAD R13, R13, R2, R7 ;  /* 0x000000020d0d7224 */ /* 0x000fce00078e0207 */
.L_x_79:
[----:B------:R-:W1:Y:S01]  /*be30*/  S2R R2, SR_TID.X ;  /* 0x0000000000027919 */ /* 0x000e620000002100 */
[----:B------:R-:W-:Y:S01]  /*be40*/  BSSY B2, `(.L_x_80) ;  /* 0x0000006000027945 */ /* 0x000fe20003800000 */
[----:B-1----:R-:W-:Y:S02]  /*be50*/  LOP3.LUT R3, R2, 0x7f, RZ, 0xc0, !PT ;  /* 0x0000007f02037812 */ /* 0x002fe400078ec0ff */
[----:B------:R-:W-:Y:S02]  /*be60*/  SHF.L.U32 R2, R0, 0x1f, RZ ;  /* 0x0000001f00027819 */ /* 0x000fe400000006ff */
[----:B------:R-:W-:Y:S02]  /*be70*/  ISETP.NE.AND P2, PT, R3, RZ, PT ;  /* 0x000000ff0300720c */ /* 0x000fe40003f45270 */
[----:B------:R-:W1:Y:S02]  /*be80*/  SYNCS.PHASECHK.TRANS64.TRYWAIT P0, [UR38+0x28c48], R2 ;  /* 0x028c4802ff0075a7 */ /* 0x000e640008000166 */
[----:B-1----:R-:W-:Y:S09]  /*be90*/  @!P0 BRA `(.L_x_81) ;  /* 0x0000002c006c8947 */ /* 0x002ff20003800000 */
.L_x_166:
[----:B------:R-:W-:Y:S05]  /*bea0*/  BSYNC B2 ;  /* 0x0000000000027941 */ /* 0x000fea0003800000 */
.L_x_80:
[----:B------:R-:W-:Y:S04]  /*beb0*/  BSSY B2, `(.L_x_82) ;  /* 0x0000007000027945 */ /* 0x000fe80003800000 */
[----:B------:R-:W-:Y:S05]  /*bec0*/  @P2 BRA `(.L_x_83) ;  /* 0x0000000000142947 */ /* 0x000fea0003800000 */
[----:B------:R-:W-:Y:S01]  /*bed0*/  ISETP.NE.AND P0, PT, R10, RZ, PT ;  /* 0x000000ff0a00720c */ /* 0x000fe20003f05270 */
[----:B-1----:R-:W-:-:S04]  /*bee0*/  IMAD.MOV.U32 R3, RZ, RZ, 0x2000 ;  /* 0x00002000ff037424 */ /* 0x002fc800078e00ff */
[----:B------:R2:W-:Y:S08]  /*bef0*/  SYNCS.ARRIVE.TRANS64 RZ, [UR38+0x28c38], R3 ;  /* 0x028c3803ffff79a7 */ /* 0x0005f00008000026 */
[----:B--2---:R-:W-:Y:S05]  /*bf00*/  @!P0 BRA `(.L_x_83) ;  /* 0x0000000000048947 */ /* 0x004fea0003800000 */
[----:B------:R-:W-:Y:S01]  /*bf10*/  BPT.TRAP 0x1 ;  /* 0x000000040000795c */ /* 0x000fe20000300000 */
.L_x_83:
[----:B------:R-:W-:Y:S05]  /*bf20*/  BSYNC B2 ;  /* 0x0000000000027941 */ /* 0x000fea0003800000 */
.L_x_82:
[----:B0-----:R-:W-:Y:S01]  /*bf30*/  MOV R4, RZ ;  /* 0x000000ff00047202 */ /* 0x001fe20000000f00 */
[----:B------:R-:W-:Y:S01]  /*bf40*/  ULDC.64 UR4, c[0x0][0x198] ;  /* 0x0000660000047ab9 */ /* 0x000fe20000000a00 */
[----:B------:R-:W-:Y:S01]  /*bf50*/  PLOP3.LUT P0, PT, PT, PT, PT, 0x80, 0x0 ;  /* 0x000000000000781c */ /* 0x000fe20003f0f070 */
[----:B------:R-:W-:Y:S01]  /*bf60*/  UIADD3 UR4, UP0, UR4, 0x370, URZ ;  /* 0x0000037004047890 */ /* 0x000fe2000ff1e03f */
[----:B------:R-:W-:Y:S01]  /*bf70*/  R2UR UR34, R4 ;  /* 0x00000000042272ca */ /* 0x000fe200000e0000 */
[----:B------:R-:W-:Y:S01]  /*bf80*/  IMAD.SHL.U32 R5, R13, 0x40, RZ ;  /* 0x000000400d057824 */ /* 0x000fe200078e00ff */
[----:B------:R-:W-:Y:S02]  /*bf90*/  UIADD3 UR32, UR38, 0x24400, URZ ;  /* 0x0002440026207890 */ /* 0x000fe4000fffe03f */
[----:B------:R-:W-:Y:S02]  /*bfa0*/  UIADD3 UR33, UR38, 0x28c38, URZ ;  /* 0x00028c3826217890 */ /* 0x000fe4000fffe03f */
[----:B------:R-:W-:Y:S01]  /*bfb0*/  UIADD3.X UR5, URZ, UR5, URZ, UP0, !UPT ;  /* 0x000000053f057290 */ /* 0x000fe200087fe43f */
[----:B------:R-:W-:Y:S01]  /*bfc0*/  UMOV UR6, 0x0 ;  /* 0x0000000000067882 */ /* 0x000fe20000000000 */
[----:B------:R-:W-:-:S10]  /*bfd0*/  UMOV UR7, 0x14f00000 ;  /* 0x14f0000000077882 */ /* 0x000fd40000000000 */
.L_x_84:
[----:B------:R-:W-:-:S13]  /*bfe0*/  @P0 ELECT P3, URZ, PT ;  /* 0x00000000003f082f */ /* 0x000fda0003860000 */
[----:B-----5:R-:W-:Y:S02]  /*bff0*/  @P3 R2UR UR37, R16 ;  /* 0x00000000102532ca */ /* 0x020fe400000e0000 */
[----:B------:R-:W-:Y:S02]  /*c000*/  @P3 R2UR UR35, R5 ;  /* 0x00000000052332ca */ /* 0x000fe400000e0000 */
[----:B------:R-:W-:Y:S02]  /*c010*/  @P3 PLOP3.LUT P0, PT, P3, PT, PT, 0x8, 0x0 ;  /* 0x000000000000381c */ /* 0x000fe40001f0e170 */
[----:B------:R-:W-:-:S09]  /*c020*/  PLOP3.LUT P3, PT, PT, PT, PT, 0x8, 0x0 ;  /* 0x000000000000781c */ /* 0x000fd20003f6e170 */
[----:B------:R0:W-:Y:S02]  /*c030*/  UTMALDG.4D [UR32], [UR4], desc[UR6] ;  /* 0x00000620040075b4 */ /* 0x0001e40008019000 */
[----:B0-----:R-:W-:Y:S05]  /*c040*/  @P0 BRA.U.ANY `(.L_x_84) ;  /* 0xfffffffd00e40947 */ /* 0x001fea000393ffff */
[----:B------:R-:W0:Y:S01]  /*c050*/  SYNCS.PHASECHK.TRANS64.TRYWAIT P0, [UR38+0x28c68], R2 ;  /* 0x028c6802ff0075a7 */ /* 0x000e220008000166 */
[----:B------:R-:W-:Y:S04]  /*c060*/  BSSY B2, `(.L_x_85) ;  /* 0x0000002000027945 */ /* 0x000fe80003800000 */
[----:B0-----:R-:W-:Y:S05]  /*c070*/  @!P0 BRA `(.L_x_86) ;  /* 0x0000002c000c8947 */ /* 0x001fea0003800000 */
.L_x_167:
[----:B------:R-:W-:Y:S05]  /*c080*/  BSYNC B2 ;  /* 0x0000000000027941 */ /* 0x000fea0003800000 */
.L_x_85:
[----:B------:R-:W-:Y:S01]  /*c090*/  BSSY B2, `(.L_x_87) ;  /* 0x0000009000027945 */ /* 0x000fe20003800000 */
[----:B01----:R-:W-:Y:S02]  /*c0a0*/  IMAD.MOV.U32 R2, RZ, RZ, 0x0 ;  /* 0x00000000ff027424 */ /* 0x003fe400078e00ff */
[----:B------:R-:W-:Y:S01]  /*c0b0*/  IMAD.MOV.U32 R3, RZ, RZ, 0x14f00000 ;  /* 0x14f00000ff037424 */ /* 0x000fe200078e00ff */
[----:B------:R-:W-:Y:S06]  /*c0c0*/  @P2 BRA `(.L_x_88) ;  /* 0x0000000000142947 */ /* 0x000fec0003800000 */
[----:B------:R-:W-:Y:S01]  /*c0d0*/  ISETP.NE.AND P0, PT, R10, RZ, PT ;  /* 0x000000ff0a00720c */ /* 0x000fe20003f05270 */
[----:B------:R-:W-:-:S04]  /*c0e0*/  IMAD.MOV.U32 R11, RZ, RZ, 0x10000 ;  /* 0x00010000ff0b7424 */ /* 0x000fc800078e00ff */
[----:B------:R0:W-:Y:S08]  /*c0f0*/  SYNCS.ARRIVE.TRANS64 RZ, [UR38+0x28c58], R11 ;  /* 0x028c580bffff79a7 */ /* 0x0001f00008000026 */
[----:B0-----:R-:W-:Y:S05]  /*c100*/  @!P0 BRA `(.L_x_88) ;  /* 0x0000000000048947 */ /* 0x001fea0003800000 */
[----:B------:R-:W-:Y:S01]  /*c110*/  BPT.TRAP 0x1 ;  /* 0x000000040000795c */ /* 0x000fe20000300000 */
.L_x_88:
[----:B------:R-:W-:Y:S05]  /*c120*/  BSYNC B2 ;  /* 0x0000000000027941 */ /* 0x000fea0003800000 */
.L_x_87:
[----:B------:R-:W-:Y:S01]  /*c130*/  R2UR UR10, R4 ;  /* 0x00000000040a72ca */ /* 0x000fe200000e0000 */
[----:B------:R-:W-:Y:S01]  /*c140*/  ULDC.64 UR4, c[0x0][0x198] ;  /* 0x0000660000047ab9 */ /* 0x000fe20000000a00 */
[----:B------:R-:W-:Y:S01]  /*c150*/  R2UR UR6, R2 ;  /* 0x00000000020672ca */ /* 0x000fe200000e0000 */
[----:B------:R-:W-:Y:S01]  /*c160*/  UIADD3 UR4, UP0, UR4, 0x470, URZ ;  /* 0x0000047004047890 */ /* 0x000fe2000ff1e03f */
[----:B------:R-:W-:Y:S01]  /*c170*/  R2UR UR7, R3 ;  /* 0x00000000030772ca */ /* 0x000fe200000e0000 */
[----:B------:R-:W-:Y:S01]  /*c180*/  UIADD3 UR8, UR38, 0x10400, URZ ;  /* 0x0001040026087890 */ /* 0x000fe2000fffe03f */
[----:B------:R-:W-:Y:S01]  /*c190*/  PLOP3.LUT P0, PT, PT, PT, PT, 0x80, 0x0 ;  /* 0x000000000000781c */ /* 0x000fe20003f0f070 */
[----:B------:R-:W-:Y:S02]  /*c1a0*/  UIADD3 UR9, UR38, 0x28c58, URZ ;  /* 0x00028c5826097890 */ /* 0x000fe4000fffe03f */
[----:B------:R-:W-:-:S12]  /*c1b0*/  UIADD3.X UR5, URZ, UR5, URZ, UP0, !UPT ;  /* 0x000000053f057290 */ /* 0x000fd800087fe43f */
.L_x_89:
[----:B------:R-:W-:-:S13]  /*c1c0*/  @P0 ELECT P2, URZ, PT ;  /* 0x00000000003f082f */ /* 0x000fda0003840000 */
[----:B------:R-:W-:Y:S01]  /*c1d0*/  @P2 R2UR UR13, R16 ;  /* 0x00000000100d22ca */ /* 0x000fe200000e0000 */
[----:B------:R-:W-:Y:S01]  /*c1e0*/  UMOV UR12, UR36 ;  /* 0x00000024000c7c82 */ /* 0x000fe20008000000 */
[----:B------:R-:W-:Y:S02]  /*c1f0*/  @P2 R2UR UR11, R5 ;  /* 0x00000000050b22ca */ /* 0x000fe400000e0000 */
[----:B------:R-:W-:Y:S02]  /*c200*/  @P2 PLOP3.LUT P0, PT, P2, PT, PT, 0x8, 0x0 ;  /* 0x000000000000281c */ /* 0x000fe4000170e170 */
[----:B------:R-:W-:-:S09]  /*c210*/  PLOP3.LUT P2, PT, PT, PT, PT, 0x8, 0x0 ;  /* 0x000000000000781c */ /* 0x000fd20003f4e170 */
[----:B------:R0:W-:Y:S02]  /*c220*/  UTMALDG.4D [UR8], [UR4], desc[UR6] ;  /* 0x00000608040075b4 */ /* 0x0001e40008019000 */
[----:B0-----:R-:W-:Y:S05]  /*c230*/  @P0 BRA.U.ANY `(.L_x_89) ;  /* 0xfffffffd00e00947 */ /* 0x001fea000393ffff */
[----:B------:R-:W-:Y:S01]  /*c240*/  R2UR UR6, R2 ;  /* 0x00000000020672ca */ /* 0x000fe200000e0000 */
[----:B------:R-:W-:Y:S01]  /*c250*/  UIADD3 UR8, UR38, 0x12400, URZ ;  /* 0x0001240026087890 */ /* 0x000fe2000fffe03f */
[----:B------:R-:W-:Y:S01]  /*c260*/  R2UR UR7, R3 ;  /* 0x00000000030772ca */ /* 0x000fe200000e0000 */
[----:B------:R-:W-:Y:S01]  /*c270*/  UMOV UR10, 0x40 ;  /* 0x00000040000a7882 */ /* 0x000fe20000000000 */
[----:B------:R-:W-:-:S13]  /*c280*/  PLOP3.LUT P0, PT, PT, PT, PT, 0x80, 0x0 ;  /* 0x000000000000781c */ /* 0x000fda0003f0f070 */
.L_x_90:
        /* <DEDUP_REMOVED lines=13> */
.L_x_91:
        /* <DEDUP_REMOVED lines=13> */
.L_x_92:
        /* <DEDUP_REMOVED lines=13> */
.L_x_93:
        /* <DEDUP_REMOVED lines=13> */
.L_x_94:
        /* <DEDUP_REMOVED lines=13> */
.L_x_95:
        /* <DEDUP_REMOVED lines=13> */
.L_x_96:
        /* <DEDUP_REMOVED lines=8> */
.L_x_78:
[----:B------:R-:W-:Y:S05]  /*c7f0*/  BSYNC B1 ;  /* 0x0000000000017941 */ /* 0x000fea0003800000 */
.L_x_77:
[----:B------:R-:W-:Y:S01]  /*c800*/  ISETP.NE.AND P3, PT, R19, RZ, PT ;  /* 0x000000ff1300720c */ /* 0x000fe20003f65270 */
[----:B------:R-:W-:Y:S01]  /*c810*/  BSSY B1, `(.L_x_97) ;  /* 0x00000b6000017945 */ /* 0x000fe20003800000 */
[----:B------:R-:W-:-:S11]  /*c820*/  LOP3.LUT R0, R0, 0x1, RZ, 0x3c, !PT ;  /* 0x0000000100007812 */ /* 0x000fd600078e3cff */
[----:B------:R-:W-:Y:S05]  /*c830*/  @!P3 BRA `(.L_x_98) ;  /* 0x0000000800ccb947 */ /* 0x000fea0003800000 */
[----:B------:R-:W2:Y:S01]  /*c840*/  LDL R2, [R1] ;  /* 0x0000000001027983 */ /* 0x000ea20000100800 */
[----:B------:R-:W-:Y:S02]  /*c850*/  IADD3 R11, R7, -0x1, RZ ;  /* 0xffffffff070b7810 */ /* 0x000fe40007ffe0ff */
[----:B--2---:R-:W-:-:S13]  /*c860*/  ISETP.NE.AND P3, PT, R2, RZ, PT ;  /* 0x000000ff0200720c */ /* 0x004fda0003f65270 */
[----:B------:R-:W-:Y:S05]  /*c870*/  @!P3 BRA `(.L_x_99) ;  /* 0x000000000048b947 */ /* 0x000fea0003800000 */
[----:B------:R-:W0:Y:S01]  /*c880*/  LDC R5, c[0x0][0x43c] ;  /* 0x00010f00ff057b82 */ /* 0x000e220000000800 */
[----:B------:R-:W-:Y:S01]  /*c890*/  ULDC.64 UR4, c[0x0][0x428] ;  /* 0x00010a0000047ab9 */ /* 0x000fe20000000a00 */
[----:B0-----:R-:W-:-:S13]  /*c8a0*/  ISETP.NE.AND P0, PT, R5, 0x1, PT ;  /* 0x000000010500780c */ /* 0x001fda0003f05270 */
[----:B------:R-:W0:Y:S02]  /*c8b0*/  @P0 LDC.64 R2, c[0x0][0x440] ;  /* 0x00011000ff020b82 */ /* 0x000e240000000a00 */
[----:B0-----:R-:W-:-:S04]  /*c8c0*/  @P0 IMAD.HI.U32 R4, R11, R2, RZ ;  /* 0x000000020b040227 */ /* 0x001fc800078e00ff */
[----:B------:R-:W-:Y:S01]  /*c8d0*/  IMAD.MOV.U32 R2, RZ, RZ, R11 ;  /* 0x000000ffff027224 */ /* 0x000fe200078e000b */
[----:B------:R-:W-:-:S04]  /*c8e0*/  @P0 SHF.R.U32.HI R2, RZ, R3, R4 ;  /* 0x00000003ff020219 */ /* 0x000fc80000011604 */
[--C-:B------:R-:W-:Y:S01]  /*c8f0*/  SHF.R.S32.HI R3, RZ, 0x1f, R2.reuse ;  /* 0x0000001fff037819 */ /* 0x100fe20000011402 */
[----:B------:R-:W-:-:S04]  /*c900*/  IMAD.MOV R4, RZ, RZ, -R2 ;  /* 0x000000ffff047224 */ /* 0x000fc800078e0a02 */
[----:B------:R-:W-:Y:S02]  /*c910*/  IMAD R11, R5, R4, R11 ;  /* 0x00000004050b7224 */ /* 0x000fe400078e020b */
[----:B------:R-:W-:Y:S02]  /*c920*/  IMAD R4, R18, UR4, RZ ;  /* 0x0000000412047c24 */ /* 0x000fe4000f8e02ff */
[----:B------:R-:W-:-:S04]  /*c930*/  IMAD.WIDE.U32 R2, R17, UR4, R2 ;  /* 0x0000000411027c25 */ /* 0x000fc8000f8e0002 */
[----:B------:R-:W-:Y:S01]  /*c940*/  IMAD R5, R17, UR5, R4 ;  /* 0x0000000511057c24 */ /* 0x000fe2000f8e0204 */
[----:B------:R-:W-:Y:S02]  /*c950*/  ULDC.64 UR4, c[0x0][0x418] ;  /* 0x0001060000047ab9 */ /* 0x000fe40000000a00 */
[----:B------:R-:W-:Y:S01]  /*c960*/  LEA R4, P0, R2, UR4, 0x2 ;  /* 0x0000000402047c11 */ /* 0x000fe2000f8010ff */
[----:B------:R-:W-:-:S05]  /*c970*/  IMAD.IADD R3, R5, 0x1, R3 ;  /* 0x0000000105037824 */ /* 0x000fca00078e0203 */
[----:B------:R-:W-:-:S05]  /*c980*/  LEA.HI.X R5, R2, UR5, R3, 0x2, P0 ;  /* 0x0000000502057c11 */ /* 0x000fca00080f1403 */
[----:B------:R0:W5:Y:S02]  /*c990*/  LDG.E R16, desc[UR42][R4.64] ;  /* 0x0000002a04107981 */ /* 0x000164000c1e1900 */
.L_x_99:
[----:B------:R-:W1:Y:S01]  /*c9a0*/  S2R R2, SR_TID.X ;  /* 0x0000000000027919 */ /* 0x000e620000002100 */
[----:B------:R-:W-:Y:S01]  /*c9b0*/  BSSY B2, `(.L_x_100) ;  /* 0x0000006000027945 */ /* 0x000fe20003800000 */
[----:B-1----:R-:W-:Y:S02]  /*c9c0*/  LOP3.LUT R3, R2, 0x7f, RZ, 0xc0, !PT ;  /* 0x0000007f02037812 */ /* 0x002fe400078ec0ff */
[----:B------:R-:W-:Y:S02]  /*c9d0*/  SHF.L.U32 R2, R0, 0x1f, RZ ;  /* 0x0000001f00027819 */ /* 0x000fe400000006ff */
[----:B------:R-:W-:Y:S02]  /*c9e0*/  ISETP.NE.AND P2, PT, R3, RZ, PT ;  /* 0x000000ff0300720c */ /* 0x000fe40003f45270 */
[----:B------:R-:W1:Y:S02]  /*c9f0*/  SYNCS.PHASECHK.TRANS64.TRYWAIT P0, [UR38+0x28c40], R2 ;  /* 0x028c4002ff0075a7 */ /* 0x000e640008000166 */
[----:B-1----:R-:W-:Y:S09]  /*ca00*/  @!P0 BRA `(.L_x_101) ;  /* 0x0000002000c08947 */ /* 0x002ff20003800000 */
.L_x_168:
[----:B------:R-:W-:Y:S05]  /*ca10*/  BSYNC B2 ;  /* 0x0000000000027941 */ /* 0x000fea0003800000 */
.L_x_100:
[----:B------:R-:W-:Y:S04]  /*ca20*/  BSSY B2, `(.L_x_102) ;  /* 0x0000007000027945 */ /* 0x000fe80003800000 */
[----:B------:R-:W-:Y:S05]  /*ca30*/  @P2 BRA `(.L_x_103) ;  /* 0x0000000000142947 */ /* 0x000fea0003800000 */
[----:B------:R-:W-:Y:S01]  /*ca40*/  ISETP.NE.AND P0, PT, R10, RZ, PT ;  /* 0x000000ff0a00720c */ /* 0x000fe20003f05270 */
[----:B-1----:R-:W-:-:S04]  /*ca50*/  IMAD.MOV.U32 R3, RZ, RZ, 0x2000 ;  /* 0x00002000ff037424 */ /* 0x002fc800078e00ff */
[----:B------:R2:W-:Y:S08]  /*ca60*/  SYNCS.ARRIVE.TRANS64 RZ, [UR38+0x28c30], R3 ;  /* 0x028c3003ffff79a7 */ /* 0x0005f00008000026 */
[----:B--2---:R-:W-:Y:S05]  /*ca70*/  @!P0 BRA `(.L_x_103) ;  /* 0x0000000000048947 */ /* 0x004fea0003800000 */
[----:B------:R-:W-:Y:S01]  /*ca80*/  BPT.TRAP 0x1 ;  /* 0x000000040000795c */ /* 0x000fe20000300000 */
.L_x_103:
[----:B------:R-:W-:Y:S05]  /*ca90*/  BSYNC B2 ;  /* 0x0000000000027941 */ /* 0x000fea0003800000 */
.L_x_102:
        /* <DEDUP_REMOVED lines=11> */
.L_x_104:
[----:B------:R-:W-:-:S13]  /*cb50*/  @P0 ELECT P3, URZ, PT ;  /* 0x00000000003f082f */ /* 0x000fda0003860000 */
[----:B-----5:R-:W-:Y:S01]  /*cb60*/  @P3 R2UR UR13, R16 ;  /* 0x00000000100d32ca */ /* 0x020fe200000e0000 */
[----:B------:R-:W-:Y:S01]  /*cb70*/  UMOV UR12, UR36 ;  /* 0x00000024000c7c82 */ /* 0x000fe20008000000 */
        /* <DEDUP_REMOVED lines=8> */
.L_x_169:
[----:B------:R-:W-:Y:S05]  /*cc00*/  BSYNC B2 ;  /* 0x0000000000027941 */ /* 0x000fea0003800000 */
.L_x_105:
        /* <DEDUP_REMOVED lines=9> */
.L_x_108:
[----:B------:R-:W-:Y:S05]  /*cca0*/  BSYNC B2 ;  /* 0x0000000000027941 */ /* 0x000fea0003800000 */
.L_x_107:
        /* <DEDUP_REMOVED lines=9> */
.L_x_109:
        /* <DEDUP_REMOVED lines=13> */
.L_x_110:
        /* <DEDUP_REMOVED lines=13> */
.L_x_111:
        /* <DEDUP_REMOVED lines=13> */
.L_x_112:
        /* <DEDUP_REMOVED lines=13> */
.L_x_113:
        /* <DEDUP_REMOVED lines=13> */
.L_x_114:
        /* <DEDUP_REMOVED lines=13> */
.L_x_115:
        /* <DEDUP_REMOVED lines=13> */
.L_x_116:
        /* <DEDUP_REMOVED lines=8> */
.L_x_98:
[----:B------:R-:W-:Y:S05]  /*d370*/  BSYNC B1 ;  /* 0x0000000000017941 */ /* 0x000fea0003800000 */
.L_x_97:
[----:B------:R-:W-:Y:S01]  /*d380*/  IADD3 R7, R7, -0x2, RZ ;  /* 0xfffffffe07077810 */ /* 0x000fe20007ffe0ff */
[----:B------:R-:W-:Y:S06]  /*d390*/  @P1 BRA `(.L_x_117) ;  /* 0xffffffe800341947 */ /* 0x000fec000383ffff */
[----:B------:R-:W-:Y:S05]  /*d3a0*/  BSYNC B0 ;  /* 0x0000000000007941 */ /* 0x000fea0003800000 */
.L_x_76:
[----:B------:R-:W-:-:S13]  /*d3b0*/  ISETP.NE.AND P0, PT, R12, RZ, PT ;  /* 0x000000ff0c00720c */ /* 0x000fda0003f05270 */
[----:B------:R-:W-:Y:S05]  /*d3c0*/  @!P0 BRA `(.L_x_49) ;  /* 0x0000000800e88947 */ /* 0x000fea0003800000 */
[----:B------:R-:W-:Y:S01]  /*d3d0*/  ISETP.NE.AND P1, PT, R19, RZ, PT ;  /* 0x000000ff1300720c */ /* 0x000fe20003f25270 */
[----:B------:R-:W-:-:S12]  /*d3e0*/  BSSY B0, `(.L_x_118) ;  /* 0x00000b5000007945 */ /* 0x000fd80003800000 */
[----:B------:R-:W-:Y:S05]  /*d3f0*/  @!P1 BRA `(.L_x_119) ;  /* 0x0000000800cc9947 */ /* 0x000fea0003800000 */
[----:B------:R-:W2:Y:S02]  /*d400*/  LDL.LU R2, [R1] ;  /* 0x0000000001027983 */ /* 0x000ea40000300800 */
[----:B--2---:R-:W-:-:S13]  /*d410*/  ISETP.NE.AND P1, PT, R2, RZ, PT ;  /* 0x000000ff0200720c */ /* 0x004fda0003f25270 */
[----:B------:R-:W-:Y:S05]  /*d420*/  @!P1 BRA `(.L_x_120) ;  /* 0x00000000004c9947 */ /* 0x000fea0003800000 */
[----:B------:R-:W0:Y:S01]  /*d430*/  LDC R4, c[0x0][0x43c] ;  /* 0x00010f00ff047b82 */ /* 0x000e220000000800 */
[----:B------:R-:W-:Y:S01]  /*d440*/  IMAD.MOV.U32 R5, RZ, RZ, R7 ;  /* 0x000000ffff057224 */ /* 0x000fe200078e0007 */
[----:B------:R-:W-:Y:S02]  /*d450*/  ULDC.64 UR4, c[0x0][0x428] ;  /* 0x00010a0000047ab9 */ /* 0x000fe40000000a00 */
[----:B------:R-:W-:-:S04]  /*d460*/  IMAD R18, R18, UR4, RZ ;  /* 0x0000000412127c24 */ /* 0x000fc8000f8e02ff */
[----:B------:R-:W-:Y:S01]  /*d470*/  IMAD R9, R17, UR5, R18 ;  /* 0x0000000511097c24 */ /* 0x000fe2000f8e0212 */
[----:B0-----:R-:W-:-:S13]  /*d480*/  ISETP.NE.AND P0, PT, R4, 0x1, PT ;  /* 0x000000010400780c */ /* 0x001fda0003f05270 */
[----:B------:R-:W0:Y:S02]  /*d490*/  @P0 LDC.64 R2, c[0x0][0x440] ;  /* 0x00011000ff020b82 */ /* 0x000e240000000a00 */
[----:B0-----:R-:W-:-:S05]  /*d4a0*/  @P0 IMAD.HI.U32 R2, R7, R2, RZ ;  /* 0x0000000207020227 */ /* 0x001fca00078e00ff */
[----:B------:R-:W-:-:S04]  /*d4b0*/  @P0 SHF.R.U32.HI R5, RZ, R3, R2 ;  /* 0x00000003ff050219 */ /* 0x000fc80000011602 */
[--C-:B------:R-:W-:Y:S01]  /*d4c0*/  SHF.R.S32.HI R3, RZ, 0x1f, R5.reuse ;  /* 0x0000001fff037819 */ /* 0x100fe20000011405 */
        /* <DEDUP_REMOVED lines=9> */
.L_x_120:
[----:B------:R-:W1:Y:S01]  /*d560*/  S2R R2, SR_TID.X ;  /* 0x0000000000027919 */ /* 0x000e620000002100 */
[----:B------:R-:W-:Y:S01]  /*d570*/  BSSY B1, `(.L_x_121) ;  /* 0x0000006000017945 */ /* 0x000fe20003800000 */
[----:B-1----:R-:W-:Y:S02]  /*d580*/  LOP3.LUT R3, R2, 0x7f, RZ, 0xc0, !PT ;  /* 0x0000007f02037812 */ /* 0x002fe400078ec0ff */
[----:B------:R-:W-:Y:S02]  /*d590*/  SHF.L.U32 R2, R0, 0x1f, RZ ;  /* 0x0000001f00027819 */ /* 0x000fe400000006ff */
[----:B------:R-:W-:Y:S02]  /*d5a0*/  ISETP.NE.AND P1, PT, R3, RZ, PT ;  /* 0x000000ff0300720c */ /* 0x000fe40003f25270 */
[----:B------:R-:W1:Y:S02]  /*d5b0*/  SYNCS.PHASECHK.TRANS64.TRYWAIT P0, [UR38+0x28c48], R2 ;  /* 0x028c4802ff0075a7 */ /* 0x000e640008000166 */
[----:B-1----:R-:W-:Y:S09]  /*d5c0*/  @!P0 BRA `(.L_x_122) ;  /* 0x0000001800008947 */ /* 0x002ff20003800000 */
.L_x_170:
[----:B------:R-:W-:Y:S05]  /*d5d0*/  BSYNC B1 ;  /* 0x0000000000017941 */ /* 0x000fea0003800000 */
.L_x_121:
[----:B------:R-:W-:Y:S04]  /*d5e0*/  BSSY B1, `(.L_x_123) ;  /* 0x0000007000017945 */ /* 0x000fe80003800000 */
[----:B------:R-:W-:Y:S05]  /*d5f0*/  @P1 BRA `(.L_x_124) ;  /* 0x0000000000141947 */ /* 0x000fea0003800000 */
[----:B------:R-:W-:Y:S02]  /*d600*/  ISETP.NE.AND P0, PT, R10, RZ, PT ;  /* 0x000000ff0a00720c */ /* 0x000fe40003f05270 */
[----:B-1----:R-:W-:-:S04]  /*d610*/  MOV R3, 0x2000 ;  /* 0x0000200000037802 */ /* 0x002fc80000000f00 */
[----:B------:R2:W-:Y:S07]  /*d620*/  SYNCS.ARRIVE.TRANS64 RZ, [UR38+0x28c38], R3 ;  /* 0x028c3803ffff79a7 */ /* 0x0005ee0008000026 */
[----:B------:R-:W-:Y:S05]  /*d630*/  @!P0 BRA `(.L_x_124) ;  /* 0x0000000000048947 */ /* 0x000fea0003800000 */
[----:B------:R-:W-:Y:S01]  /*d640*/  BPT.TRAP 0x1 ;  /* 0x000000040000795c */ /* 0x000fe20000300000 */
.L_x_124:
[----:B------:R-:W-:Y:S05]  /*d650*/  BSYNC B1 ;  /* 0x0000000000017941 */ /* 0x000fea0003800000 */
.L_x_123:
[----:B------:R-:W-:Y:S01]  /*d660*/  IMAD.MOV.U32 R4, RZ, RZ, RZ ;  /* 0x000000ffff047224 */ /* 0x000fe200078e00ff */
[----:B------:R-:W-:Y:S01]  /*d670*/  ULDC.64 UR4, c[0x0][0x198] ;  /* 0x0000660000047ab9 */ /* 0x000fe20000000a00 */
[----:B------:R-:W-:Y:S01]  /*d680*/  PLOP3.LUT P0, PT, PT, PT, PT, 0x80, 0x0 ;  /* 0x000000000000781c */ /* 0x000fe20003f0f070 */
[----:B------:R-:W-:Y:S01]  /*d690*/  UIADD3 UR4, UP0, UR4, 0x370, URZ ;  /* 0x0000037004047890 */ /* 0x000fe2000ff1e03f */
[----:B------:R-:W-:Y:S01]  /*d6a0*/  IMAD.SHL.U32 R7, R7, 0x40, RZ ;  /* 0x0000004007077824 */ /* 0x000fe200078e00ff */
[----:B------:R-:W-:Y:S01]  /*d6b0*/  R2UR UR10, R4 ;  /* 0x00000000040a72ca */ /* 0x000fe200000e0000 */
[----:B------:R-:W-:Y:S02]  /*d6c0*/  UIADD3 UR8, UR38, 0x24400, URZ ;  /* 0x0002440026087890 */ /* 0x000fe4000fffe03f */
[----:B------:R-:W-:Y:S02]  /*d6d0*/  UIADD3 UR9, UR38, 0x28c38, URZ ;  /* 0x00028c3826097890 */ /* 0x000fe4000fffe03f */
[----:B------:R-:W-:Y:S01]  /*d6e0*/  UIADD3.X UR5, URZ, UR5, URZ, UP0, !UPT ;  /* 0x000000053f057290 */ /* 0x000fe200087fe43f */
[----:B------:R-:W-:Y:S01]  /*d6f0*/  UMOV UR6, 0x0 ;  /* 0x0000000000067882 */ /* 0x000fe20000000000 */
[----:B------:R-:W-:-:S10]  /*d700*/  UMOV UR7, 0x14f00000 ;  /* 0x14f0000000077882 */ /* 0x000fd40000000000 */
.L_x_125:
[----:B------:R-:W-:-:S13]  /*d710*/  @P0 ELECT P2, URZ, PT ;  /* 0x00000000003f082f */ /* 0x000fda0003840000 */
[----:B-----5:R-:W-:Y:S01]  /*d720*/  @P2 R2UR UR13, R16 ;  /* 0x00000000100d22ca */ /* 0x020fe200000e0000 */
[----:B------:R-:W-:Y:S01]  /*d730*/  UMOV UR12, UR36 ;  /* 0x00000024000c7c82 */ /* 0x000fe20008000000 */
[----:B------:R-:W-:Y:S02]  /*d740*/  @P2 R2UR UR11, R7 ;  /* 0x00000000070b22ca */ /* 0x000fe400000e0000 */
[----:B------:R-:W-:Y:S02]  /*d750*/  @P2 PLOP3.LUT P0, PT, P2, PT, PT, 0x8, 0x0 ;  /* 0x000000000000281c */ /* 0x000fe4000170e170 */
[----:B------:R-:W-:-:S09]  /*d760*/  PLOP3.LUT P2, PT, PT, PT, PT, 0x8, 0x0 ;  /* 0x000000000000781c */ /* 0x000fd20003f4e170 */
[----:B------:R3:W-:Y:S02]  /*d770*/  UTMALDG.4D [UR8], [UR4], desc[UR6] ;  /* 0x00000608040075b4 */ /* 0x0007e40008019000 */
[----:B---3--:R-:W-:Y:S05]  /*d780*/  @P0 BRA.U.ANY `(.L_x_125) ;  /* 0xfffffffd00e00947 */ /* 0x008fea000393ffff */
[----:B------:R-:W3:Y:S01]  /*d790*/  SYNCS.PHASECHK.TRANS64.TRYWAIT P0, [UR38+0x28c68], R2 ;  /* 0x028c6802ff0075a7 */ /* 0x000ee20008000166 */
[----:B------:R-:W-:Y:S04]  /*d7a0*/  BSSY B1, `(.L_x_126) ;  /* 0x0000002000017945 */ /* 0x000fe80003800000 */
[----:B---3--:R-:W-:Y:S05]  /*d7b0*/  @!P0 BRA `(.L_x_127) ;  /* 0x00000014009c8947 */ /* 0x008fea0003800000 */
.L_x_171:
[----:B------:R-:W-:Y:S05]  /*d7c0*/  BSYNC B1 ;  /* 0x0000000000017941 */ /* 0x000fea0003800000 */
.L_x_126:
[----:B------:R-:W-:Y:S01]  /*d7d0*/  BSSY B1, `(.L_x_128) ;  /* 0x0000009000017945 */ /* 0x000fe20003800000 */
[----:B-1----:R-:W-:Y:S02]  /*d7e0*/  IMAD.MOV.U32 R2, RZ, RZ, 0x0 ;  /* 0x00000000ff027424 */ /* 0x002fe400078e00ff */
[----:B--2---:R-:W-:Y:S01]  /*d7f0*/  IMAD.MOV.U32 R3, RZ, RZ, 0x14f00000 ;  /* 0x14f00000ff037424 */ /* 0x004fe200078e00ff */
[----:B------:R-:W-:Y:S06]  /*d800*/  @P1 BRA `(.L_x_129) ;  /* 0x0000000000141947 */ /* 0x000fec0003800000 */
[----:B------:R-:W-:Y:S02]  /*d810*/  ISETP.NE.AND P0, PT, R10, RZ, PT ;  /* 0x000000ff0a00720c */ /* 0x000fe40003f05270 */
[----:B------:R-:W-:-:S04]  /*d820*/  MOV R5, 0x10000 ;  /* 0x0001000000057802 */ /* 0x000fc80000000f00 */
[----:B------:R1:W-:Y:S07]  /*d830*/  SYNCS.ARRIVE.TRANS64 RZ, [UR38+0x28c58], R5 ;  /* 0x028c5805ffff79a7 */ /* 0x0003ee0008000026 */
[----:B------:R-:W-:Y:S05]  /*d840*/  @!P0 BRA `(.L_x_129) ;  /* 0x0000000000048947 */ /* 0x000fea0003800000 */
[----:B------:R-:W-:Y:S01]  /*d850*/  BPT.TRAP 0x1 ;  /* 0x000000040000795c */ /* 0x000fe20000300000 */
.L_x_129:
[----:B------:R-:W-:Y:S05]  /*d860*/  BSYNC B1 ;  /* 0x0000000000017941 */ /* 0x000fea0003800000 */
.L_x_128:
        /* <DEDUP_REMOVED lines=9> */
.L_x_130:
[----:B------:R-:W-:-:S13]  /*d900*/  @P0 ELECT P1, URZ, PT ;  /* 0x00000000003f082f */ /* 0x000fda0003820000 */
[----:B------:R-:W-:Y:S01]  /*d910*/  @P1 R2UR UR13, R16 ;  /* 0x00000000100d12ca */ /* 0x000fe200000e0000 */
[----:B------:R-:W-:Y:S01]  /*d920*/  UMOV UR12, UR36 ;  /* 0x00000024000c7c82 */ /* 0x000fe20008000000 */
[----:B------:R-:W-:Y:S02]  /*d930*/  @P1 R2UR UR11, R7 ;  /* 0x00000000070b12ca */ /* 0x000fe400000e0000 */
[----:B------:R-:W-:Y:S02]  /*d940*/  @P1 PLOP3.LUT P0, PT, P1, PT, PT, 0x8, 0x0 ;  /* 0x000000000000181c */ /* 0x000fe40000f0e170 */
[----:B------:R-:W-:-:S09]  /*d950*/  PLOP3.LUT P1, PT, PT, PT, PT, 0x8, 0x0 ;  /* 0x000000000000781c */ /* 0x000fd20003f2e170 */
[----:B------:R2:W-:Y:S02]  /*d960*/  UTMALDG.4D [UR8], [UR4], desc[UR6] ;  /* 0x00000608040075b4 */ /* 0x0005e40008019000 */
[----:B--2---:R-:W-:Y:S05]  /*d970*/  @P0 BRA.U.ANY `(.L_x_130) ;  /* 0xfffffffd00e00947 */ /* 0x004fea000393ffff */
[----:B------:R-:W-:Y:S01]  /*d980*/  R2UR UR6, R2 ;  /* 0x00000000020672ca */ /* 0x000fe200000e0000 */
[----:B------:R-:W-:Y:S01]  /*d990*/  UIADD3 UR8, UR38, 0x12400, URZ ;  /* 0x0001240026087890 */ /* 0x000fe2000fffe03f */
[----:B------:R-:W-:Y:S01]  /*d9a0*/  R2UR UR7, R3 ;  /* 0x00000000030772ca */ /* 0x000fe200000e0000 */
[----:B------:R-:W-:Y:S01]  /*d9b0*/  UMOV UR10, 0x40 ;  /* 0x00000040000a7882 */ /* 0x000fe20000000000 */
[----:B------:R-:W-:-:S13]  /*d9c0*/  PLOP3.LUT P0, PT, PT, PT, PT, 0x80, 0x0 ;  /* 0x000000000000781c */ /* 0x000fda0003f0f070 */
.L_x_131:
        /* <DEDUP_REMOVED lines=13> */
.L_x_132:
        /* <DEDUP_REMOVED lines=13> */
.L_x_133:
        /* <DEDUP_REMOVED lines=13> */
.L_x_134:
        /* <DEDUP_REMOVED lines=13> */
.L_x_135:
        /* <DEDUP_REMOVED lines=13> */
.L_x_136:
        /* <DEDUP_REMOVED lines=13> */
.L_x_137:
        /* <DEDUP_REMOVED lines=8> */
.L_x_119:
[----:B------:R-:W-:Y:S05]  /*df30*/  BSYNC B0 ;  /* 0x0000000000007941 */ /* 0x000fea0003800000 */
.L_x_118:
[----:B------:R-:W-:Y:S01]  /*df40*/  LOP3.LUT R0, R0, 0x1, RZ, 0x3c, !PT ;  /* 0x0000000100007812 */ /* 0x000fe200078e3cff */
[----:B------:R-:W-:Y:S02]  /*df50*/  IMAD.MOV.U32 R6, RZ, RZ, RZ ;  /* 0x000000ffff067224 */ /* 0x000fe400078e00ff */
[----:B------:R-:W-:-:S07]  /*df60*/  IMAD.MOV.U32 R9, RZ, RZ, RZ ;  /* 0x000000ffff097224 */ /* 0x000fce00078e00ff */
.L_x_49:
[----:B------:R-:W2:Y:S01]  /*df70*/  S2R R3, SR_CgaCtaId ;  /* 0x0000000000037919 */ /* 0x000ea20000008800 */
[----:B------:R-:W-:Y:S02]  /*df80*/  MOV R2, 0x400 ;  /* 0x0000040000027802 */ /* 0x000fe40000000f00 */
[----:B------:R-:W-:Y:S02]  /*df90*/  SHF.L.U32 R9, R9, 0x1f, RZ ;  /* 0x0000001f09097819 */ /* 0x000fe400000006ff */
[----:B--2---:R-:W-:-:S04]  /*dfa0*/  LEA R2, R3, R2, 0x18 ;  /* 0x0000000203027211 */ /* 0x004fc800078ec0ff */
[----:B------:R-:W2:Y:S02]  /*dfb0*/  SYNCS.PHASECHK.TRANS64.TRYWAIT P0, [R2+URZ+0x28c20], R9 ;  /* 0x028c2009020075a7 */ /* 0x000ea4000800017f */
[----:B--2---:R-:W-:Y:S05]  /*dfc0*/  @!P0 BRA `(.L_x_138) ;  /* 0x0000000c00b08947 */ /* 0x004fea0003800000 */
.L_x_172:
[----:B------:R-:W-:-:S03]  /*dfd0*/  UMOV UR4, 0xffffffff ;  /* 0xffffffff00047882 */ /* 0x000fc60000000000 */
[----:B------:R-:W-:Y:S05]  /*dfe0*/  BRA.DIV UR4, `(.L_x_139) ;  /* 0x0000000e04bc7947 */ /* 0x000fea000b800000 */
[----:B------:R-:W3:Y:S02]  /*dff0*/  S2R R3, SR_TID.X ;  /* 0x0000000000037919 */ /* 0x000ee40000002100 */
[----:B---3--:R-:W-:-:S04]  /*e000*/  SHF.R.U32.HI R3, RZ, 0x5, R3 ;  /* 0x00000005ff037819 */ /* 0x008fc80000011603 */
[----:B------:R-:W-:-:S05]  /*e010*/  LOP3.LUT R3, R3, 0x3, RZ, 0xc0, !PT ;  /* 0x0000000303037812 */ /* 0x000fca00078ec0ff */
[----:B------:R3:W4:Y:S02]  /*e020*/  SHFL.IDX PT, R14, R3, RZ, 0x1f ;  /* 0x00001fff030e7589 */ /* 0x00072400000e0000 */
.L_x_175:
[----:B----4-:R-:W-:-:S13]  /*e030*/  ISETP.NE.AND P0, PT, R14, RZ, PT ;  /* 0x000000ff0e00720c */ /* 0x010fda0003f05270 */
[----:B------:R-:W-:Y:S05]  /*e040*/  @P0 BRA `(.L_x_10) ;  /* 0x0000000000880947 */ /* 0x000fea0003800000 */
[----:B------:R-:W-:-:S03]  /*e050*/  UMOV UR4, 0xffffffff ;  /* 0xffffffff00047882 */ /* 0x000fc60000000000 */
[----:B------:R-:W-:Y:S05]  /*e060*/  BRA.DIV UR4, `(.L_x_140) ;  /* 0x0000000e04d07947 */ /* 0x000fea000b800000 */
[----:B------:R-:W-:-:S13]  /*e070*/  ELECT P6, URZ, PT ;  /* 0x00000000003f782f */ /* 0x000fda00038c0000 */
.L_x_178:
[----:B------:R-:W-:Y:S05]  /*e080*/  @!P6 BRA `(.L_x_10) ;  /* 0x000000000078e947 */ /* 0x000fea0003800000 */
[----:B---3--:R-:W3:Y:S02]  /*e090*/  LDL.LU R3, [R1+0x14] ;  /* 0x0000140001037983 */ /* 0x008ee40000300800 */
[----:B---3--:R-:W-:-:S04]  /*e0a0*/  LOP3.LUT R3, R3, 0x2, RZ, 0xfc, !PT ;  /* 0x0000000203037812 */ /* 0x008fc800078efcff */
[----:B------:R-:W-:-:S13]  /*e0b0*/  ISETP.NE.AND P2, PT, R3, 0x3, PT ;  /* 0x000000030300780c */ /* 0x000fda0003f45270 */
[----:B------:R-:W-:Y:S05]  /*e0c0*/  @!P2 BRA `(.L_x_141) ;  /* 0x000000000004a947 */ /* 0x000fea0003800000 */
[----:B------:R-:W-:Y:S01]  /*e0d0*/  BPT.TRAP 0x1 ;  /* 0x000000040000795c */ /* 0x000fe20000300000 */
.L_x_141:
[----:B------:R-:W-:Y:S01]  /*e0e0*/  VIADD R8, R2, 0x28c40 ;  /* 0x00028c4002087836 */ /* 0x000fe20000000000 */
[----:B------:R-:W-:Y:S02]  /*e0f0*/  SHF.L.U32 R4, R0, 0x1f, RZ ;  /* 0x0000001f00047819 */ /* 0x000fe400000006ff */
[C---:B------:R-:W-:Y:S01]  /*e100*/  IADD3 R3, R6.reuse, 0x1, RZ ;  /* 0x0000000106037810 */ /* 0x040fe20007ffe0ff */
[----:B------:R-:W-:-:S03]  /*e110*/  IMAD R7, R6, 0x8, R8 ;  /* 0x0000000806077824 */ /* 0x000fc600078e0208 */
[C---:B------:R-:W-:Y:S01]  /*e120*/  ISETP.NE.AND P1, PT, R3.reuse, 0x2, PT ;  /* 0x000000020300780c */ /* 0x040fe20003f25270 */
[----:B------:R-:W3:Y:S03]  /*e130*/  SYNCS.PHASECHK.TRANS64.TRYWAIT P0, [R7+URZ], R4 ;  /* 0x00000004070075a7 */ /* 0x000ee6000800017f */
[----:B-1----:R-:W-:Y:S02]  /*e140*/  SEL R5, RZ, 0x1, P1 ;  /* 0x00000001ff057807 */ /* 0x002fe40000800000 */
[----:B------:R-:W-:Y:S02]  /*e150*/  SEL R3, R3, RZ, P1 ;  /* 0x000000ff03037207 */ /* 0x000fe40000800000 */
[----:B------:R-:W-:-:S03]  /*e160*/  LOP3.LUT R0, R0, R5, RZ, 0x3c, !PT ;  /* 0x0000000500007212 */ /* 0x000fc600078e3cff */
[----:B------:R-:W-:Y:S01]  /*e170*/  IMAD R5, R3, 0x8, R8 ;  /* 0x0000000803057824 */ /* 0x000fe200078e0208 */
[----:B------:R-:W-:Y:S01]  /*e180*/  SHF.L.U32 R0, R0, 0x1f, RZ ;  /* 0x0000001f00007819 */ /* 0x000fe200000006ff */
[----:B---3--:R-:W-:Y:S06]  /*e190*/  @!P0 BRA `(.L_x_142) ;  /* 0x0000000c00a48947 */ /* 0x008fec0003800000 */
.L_x_179:
[----:B------:R-:W3:Y:S02]  /*e1a0*/  SYNCS.PHASECHK.TRANS64.TRYWAIT P0, [R5+URZ], R0 ;  /* 0x00000000050075a7 */ /* 0x000ee4000800017f */
[----:B---3--:R-:W-:Y:S05]  /*e1b0*/  @!P0 BRA `(.L_x_143) ;  /* 0x0000000c00b08947 */ /* 0x008fea0003800000 */
.L_x_180:
[----:B------:R-:W-:Y:S05]  /*e1c0*/  @!P2 BRA `(.L_x_144) ;  /* 0x000000000004a947 */ /* 0x000fea0003800000 */
[----:B------:R-:W-:Y:S01]  /*e1d0*/  BPT.TRAP 0x1 ;  /* 0x000000040000795c */ /* 0x000fe20000300000 */
.L_x_144:
[----:B--2---:R-:W-:-:S04]  /*e1e0*/  VIADD R2, R2, 0x28c60 ;  /* 0x00028c6002027836 */ /* 0x004fc80000000000 */
[----:B---3--:R-:W-:-:S04]  /*e1f0*/  IMAD R5, R6, 0x8, R2 ;  /* 0x0000000806057824 */ /* 0x008fc800078e0202 */
[----:B------:R-:W2:Y:S02]  /*e200*/  SYNCS.PHASECHK.TRANS64.TRYWAIT P0, [R5+URZ], R4 ;  /* 0x00000004050075a7 */ /* 0x000ea4000800017f */
[----:B--2---:R-:W-:Y:S05]  /*e210*/  @!P0 BRA `(.L_x_145) ;  /* 0x0000000c00ac8947 */ /* 0x004fea0003800000 */
.L_x_181:
[----:B------:R-:W-:-:S07]  /*e220*/  IMAD R3, R3, 0x8, R2 ;  /* 0x0000000803037824 */ /* 0x000fce00078e0202 */
.L_x_146:
[----:B---3--:R3:W4:Y:S02]  /*e230*/  SYNCS.PHASECHK.TRANS64.TRYWAIT P0, [R3+URZ], R0 ;  /* 0x00000000030075a7 */ /* 0x008724000800017f */
[----:B----4-:R-:W-:Y:S05]  /*e240*/  @!P0 NANOSLEEP.SYNCS 0x989680 ;  /* 0x009896800000895d */ /* 0x010fea0003900000 */
[----:B------:R-:W4:Y:S02]  /*e250*/  @!P0 SYNCS.PHASECHK.TRANS64 P0, [R3+URZ], R0 ;  /* 0x00000000030085a7 */ /* 0x000f24000800007f */
[----:B----4-:R-:W-:Y:S05]  /*e260*/  @!P0 BRA `(.L_x_146) ;  /* 0xfffffffc00f08947 */ /* 0x010fea000383ffff */
.L_x_10:
[----:B------:R-:W-:Y:S05]  /*e270*/  BSYNC B6 ;  /* 0x0000000000067941 */ /* 0x000fea0003800000 */
.L_x_7:
[----:B------:R-:W-:Y:S05]  /*e280*/  EXIT ;  /* 0x000000000000794d */ /* 0x000fea0003800000 */
.L_x_15:
[----:B0-----:R-:W-:-:S04]  /*e290*/  MOV R6, UR5 ;  /* 0x0000000500067c02 */ /* 0x001fc80008000f00 */
[----:B------:R0:W1:Y:S03]  /*e2a0*/  SYNCS.PHASECHK.TRANS64.TRYWAIT P1, [R6+URZ+0x28c50], R5 ;  /* 0x028c5005060075a7 */ /* 0x000066000802017f */
[----:B-1----:R-:W-:Y:S05]  /*e2b0*/  @!P1 NANOSLEEP.SYNCS 0x989680 ;  /* 0x009896800000995d */ /* 0x002fea0003900000 */
[----:B------:R-:W1:Y:S02]  /*e2c0*/  @!P1 SYNCS.PHASECHK.TRANS64 P1, [R6+URZ+0x28c50], R5 ;  /* 0x028c5005060095a7 */ /* 0x000e64000802007f */
[----:B-1----:R-:W-:Y:S05]  /*e2d0*/  @!P1 BRA `(.L_x_15) ;  /* 0xfffffffc00ec9947 */ /* 0x002fea000383ffff */
[----:B------:R-:W-:Y:S05]  /*e2e0*/  BRA `(.L_x_147) ;  /* 0xffffff3000507947 */ /* 0x000fea000383ffff */
.L_x_20:
[----:B-1----:R-:W-:-:S04]  /*e2f0*/  IMAD.U32 R6, RZ, RZ, UR7 ;  /* 0x00000007ff067e24 */ /* 0x002fc8000f8e00ff */
[----:B------:R1:W2:Y:S03]  /*e300*/  SYNCS.PHASECHK.TRANS64.TRYWAIT P1, [R6+URZ+0x28c50], R5 ;  /* 0x028c5005060075a7 */ /* 0x0002a6000802017f */
[----:B--2---:R-:W-:Y:S05]  /*e310*/  @!P1 NANOSLEEP.SYNCS 0x989680 ;  /* 0x009896800000995d */ /* 0x004fea0003900000 */
[----:B------:R-:W2:Y:S02]  /*e320*/  @!P1 SYNCS.PHASECHK.TRANS64 P1, [R6+URZ+0x28c50], R5 ;  /* 0x028c5005060095a7 */ /* 0x000ea4000802007f */
[----:B--2---:R-:W-:Y:S05]  /*e330*/  @!P1 BRA `(.L_x_20) ;  /* 0xfffffffc00ec9947 */ /* 0x004fea000383ffff */
[----:B------:R-:W-:Y:S05]  /*e340*/  BRA `(.L_x_19) ;  /* 0xffffff3c00587947 */ /* 0x000fea000383ffff */
.L_x_24:
[----:B0-----:R-:W-:-:S04]  /*e350*/  IMAD.U32 R6, RZ, RZ, UR36 ;  /* 0x00000024ff067e24 */ /* 0x001fc8000f8e00ff */
[----:B------:R0:W1:Y:S03]  /*e360*/  SYNCS.PHASECHK.TRANS64.TRYWAIT P1, [R6+URZ+0x28c00], R13 ;  /* 0x028c000d060075a7 */ /* 0x000066000802017f */
[----:B-1----:R-:W-:Y:S05]  /*e370*/  @!P1 NANOSLEEP.SYNCS 0x989680 ;  /* 0x009896800000995d */ /* 0x002fea0003900000 */
[----:B------:R-:W1:Y:S02]  /*e380*/  @!P1 SYNCS.PHASECHK.TRANS64 P1, [R6+URZ+0x28c00], R13 ;  /* 0x028c000d060095a7 */ /* 0x000e64000802007f */
[----:B-1----:R-:W-:Y:S05]  /*e390*/  @!P1 BRA `(.L_x_24) ;  /* 0xfffffffc00ec9947 */ /* 0x002fea000383ffff */
[----:B------:R-:W-:Y:S05]  /*e3a0*/  BRA `(.L_x_148) ;  /* 0xffffff5000507947 */ /* 0x000fea000383ffff */
.L_x_28:
[----:B-1----:R-:W-:-:S04]  /*e3b0*/  IMAD.U32 R8, RZ, RZ, UR36 ;  /* 0x00000024ff087e24 */ /* 0x002fc8000f8e00ff */
[----:B------:R1:W2:Y:S03]  /*e3c0*/  SYNCS.PHASECHK.TRANS64.TRYWAIT P2, [R8+URZ+0x28c30], R13 ;  /* 0x028c300d080075a7 */ /* 0x0002a6000804017f */
[----:B--2---:R-:W-:Y:S05]  /*e3d0*/  @!P2 NANOSLEEP.SYNCS 0x989680 ;  /* 0x009896800000a95d */ /* 0x004fea0003900000 */
[----:B------:R-:W2:Y:S02]  /*e3e0*/  @!P2 SYNCS.PHASECHK.TRANS64 P2, [R8+URZ+0x28c30], R13 ;  /* 0x028c300d0800a5a7 */ /* 0x000ea4000804007f */
[----:B--2---:R-:W-:Y:S05]  /*e3f0*/  @!P2 BRA `(.L_x_28) ;  /* 0xfffffffc00eca947 */ /* 0x004fea000383ffff */
[----:B------:R-:W-:Y:S05]  /*e400*/  BRA `(.L_x_27) ;  /* 0xffffff50006c7947 */ /* 0x000fea000383ffff */
.L_x_32:
[----:B---3--:R3:W4:Y:S02]  /*e410*/  SYNCS.PHASECHK.TRANS64.TRYWAIT P2, [R14+URZ+0x28c50], R13 ;  /* 0x028c500d0e0075a7 */ /* 0x008724000804017f */
[----:B----4-:R-:W-:Y:S05]  /*e420*/  @!P2 NANOSLEEP.SYNCS 0x989680 ;  /* 0x009896800000a95d */ /* 0x010fea0003900000 */
[----:B------:R-:W4:Y:S02]  /*e430*/  @!P2 SYNCS.PHASECHK.TRANS64 P2, [R14+URZ+0x28c50], R13 ;  /* 0x028c500d0e00a5a7 */ /* 0x000f24000804007f */
[----:B----4-:R-:W-:Y:S05]  /*e440*/  @!P2 BRA `(.L_x_32) ;  /* 0xfffffffc00f0a947 */ /* 0x010fea000383ffff */
[----:B------:R-:W-:Y:S05]  /*e450*/  BRA `(.L_x_31) ;  /* 0xffffff6400e87947 */ /* 0x000fea000383ffff */
.L_x_37:
[----:B-1----:R-:W-:-:S04]  /*e460*/  IMAD.U32 R5, RZ, RZ, UR7 ;  /* 0x00000007ff057e24 */ /* 0x002fc8000f8e00ff */
[----:B------:R1:W3:Y:S03]  /*e470*/  SYNCS.PHASECHK.TRANS64.TRYWAIT P3, [R5+URZ+0x28c30], R14 ;  /* 0x028c300e050075a7 */ /* 0x0002e6000806017f */
[----:B---3--:R-:W-:Y:S05]  /*e480*/  @!P3 NANOSLEEP.SYNCS 0x989680 ;  /* 0x009896800000b95d */ /* 0x008fea0003900000 */
[----:B------:R-:W3:Y:S02]  /*e490*/  @!P3 SYNCS.PHASECHK.TRANS64 P3, [R5+URZ+0x28c30], R14 ;  /* 0x028c300e0500b5a7 */ /* 0x000ee4000806007f */
[----:B---3--:R-:W-:Y:S05]  /*e4a0*/  @!P3 BRA `(.L_x_37) ;  /* 0xfffffffc00ecb947 */ /* 0x008fea000383ffff */
[----:B------:R-:W-:Y:S05]  /*e4b0*/  BRA `(.L_x_36) ;  /* 0xffffff6800c47947 */ /* 0x000fea000383ffff */
.L_x_41:
[----:B--2---:R2:W4:Y:S02]  /*e4c0*/  SYNCS.PHASECHK.TRANS64.TRYWAIT P3, [R171+URZ+0x28c50], R14 ;  /* 0x028c500eab0075a7 */ /* 0x004524000806017f */
[----:B----4-:R-:W-:Y:S05]  /*e4d0*/  @!P3 NANOSLEEP.SYNCS 0x989680 ;  /* 0x009896800000b95d */ /* 0x010fea0003900000 */
[----:B------:R-:W4:Y:S02]  /*e4e0*/  @!P3 SYNCS.PHASECHK.TRANS64 P3, [R171+URZ+0x28c50], R14 ;  /* 0x028c500eab00b5a7 */ /* 0x000f24000806007f */
[----:B----4-:R-:W-:Y:S05]  /*e4f0*/  @!P3 BRA `(.L_x_41) ;  /* 0xfffffffc00f0b947 */ /* 0x010fea000383ffff */
[----:B------:R-:W-:Y:S05]  /*e500*/  BRA `(.L_x_40) ;  /* 0xffffff8000e07947 */ /* 0x000fea000383ffff */
.L_x_54:
[----:B------:R-:W-:Y:S01]  /*e510*/  MOV R13, R19 ;  /* 0x00000013000d7202 */ /* 0x000fe20000000f00 */
[----:B------:R-:W-:Y:S02]  /*e520*/  IMAD.MOV.U32 R12, RZ, RZ, RZ ;  /* 0x000000ffff0c7224 */ /* 0x000fe400078e00ff */
[----:B------:R-:W-:Y:S02]  /*e530*/  IMAD.MOV.U32 R11, RZ, RZ, 0x1f ;  /* 0x0000001fff0b7424 */ /* 0x000fe400078e00ff */
[----:B------:R-:W-:-:S07]  /*e540*/  IMAD.MOV.U32 R15, RZ, RZ, -0x1 ;  /* 0xffffffffff0f7424 */ /* 0x000fce00078e00ff */
[----:B------:R-:W-:Y:S05]  /*e550*/  WARPSYNC.COLLECTIVE R15, `(.L_x_149) ;  /* 0x000000000f087348 */ /* 0x000fea0003c00000 */
[----:B------:R0:W1:Y:S02]  /*e560*/  SHFL.IDX P6, R14, R13, R12, R11 ;  /* 0x0000000c0d0e7389 */ /* 0x00006400000c000b */
[----:B01----:R-:W-:Y:S01]  /*e570*/  ENDCOLLECTIVE ;  /* 0x000000000000791b */ /* 0x003fe20003800000 */
.L_x_149:
[----:B------:R-:W-:Y:S05]  /*e580*/  BRA `(.L_x_150) ;  /* 0xffffffc000487947 */ /* 0x000fea000383ffff */
.L_x_56:
[----:B------:R-:W-:Y:S01]  /*e590*/  BSSY B0, `(.L_x_151) ;  /* 0x0000006000007945 */ /* 0x000fe20003800000 */
[----:B------:R-:W-:-:S07]  /*e5a0*/  IMAD.MOV.U32 R15, RZ, RZ, -0x1 ;  /* 0xffffffffff0f7424 */ /* 0x000fce00078e00ff */
[----:B------:R-:W-:Y:S05]  /*e5b0*/  WARPSYNC.COLLECTIVE R15, `(.L_x_152) ;  /* 0x000000000f0c7348 */ /* 0x000fea0003c00000 */
[----:B------:R-:W-:Y:S02]  /*e5c0*/  ELECT P6, UR62, PT ;  /* 0x00000000003e782f */ /* 0x000fe400038c0000 */
[----:B------:R-:W-:Y:S01]  /*e5d0*/  MOV R14, UR62 ;  /* 0x0000003e000e7c02 */ /* 0x000fe20008000f00 */
[----:B------:R-:W-:Y:S10]  /*e5e0*/  ENDCOLLECTIVE ;  /* 0x000000000000791b */ /* 0x000ff40003800000 */
.L_x_152:
[----:B------:R-:W-:Y:S05]  /*e5f0*/  BSYNC B0 ;  /* 0x0000000000007941 */ /* 0x000fea0003800000 */
.L_x_151:
[----:B------:R-:W-:Y:S05]  /*e600*/  BRA `(.L_x_153) ;  /* 0xffffffc000487947 */ /* 0x000fea000383ffff */
.L_x_58:
[----:B0-----:R-:W-:-:S04]  /*e610*/  MOV R3, UR38 ;  /* 0x0000002600037c02 */ /* 0x001fc80008000f00 */
[----:B------:R0:W1:Y:S03]  /*e620*/  SYNCS.PHASECHK.TRANS64.TRYWAIT P0, [R3+URZ+0x28c40], R0 ;  /* 0x028c4000030075a7 */ /* 0x000066000800017f */
[----:B-1----:R-:W-:Y:S05]  /*e630*/  @!P0 NANOSLEEP.SYNCS 0x989680 ;  /* 0x009896800000895d */ /* 0x002fea0003900000 */
[----:B------:R-:W1:Y:S02]  /*e640*/  @!P0 SYNCS.PHASECHK.TRANS64 P0, [R3+URZ+0x28c40], R0 ;  /* 0x028c4000030085a7 */ /* 0x000e64000800007f */
[----:B-1----:R-:W-:Y:S05]  /*e650*/  @!P0 BRA `(.L_x_58) ;  /* 0xfffffffc00ec8947 */ /* 0x002fea000383ffff */
[----:B------:R-:W-:Y:S05]  /*e660*/  BRA `(.L_x_154) ;  /* 0xffffffc000a47947 */ /* 0x000fea000383ffff */
.L_x_61:
[----:B------:R-:W-:Y:S01]  /*e670*/  IMAD.MOV.U32 R13, RZ, RZ, R3 ;  /* 0x000000ffff0d7224 */ /* 0x000fe200078e0003 */
[----:B------:R-:W-:Y:S01]  /*e680*/  MOV R15, 0xffffffff ;  /* 0xffffffff000f7802 */ /* 0x000fe20000000f00 */
[----:B------:R-:W-:Y:S02]  /*e690*/  IMAD.MOV.U32 R12, RZ, RZ, RZ ;  /* 0x000000ffff0c7224 */ /* 0x000fe400078e00ff */
[----:B------:R-:W-:Y:S02]  /*e6a0*/  IMAD.MOV.U32 R11, RZ, RZ, 0x181f ;  /* 0x0000181fff0b7424 */ /* 0x000fe400078e00ff */
[----:B------:R-:W-:-:S07]  /*e6b0*/  IMAD R5, R10, 0x40, R5 ;  /* 0x000000400a057824 */ /* 0x000fce00078e0205 */
[----:B------:R-:W-:Y:S05]  /*e6c0*/  WARPSYNC.COLLECTIVE R15, `(.L_x_155) ;  /* 0x000000000f087348 */ /* 0x000fea0003c00000 */
[----:B------:R0:W1:Y:S02]  /*e6d0*/  SHFL.IDX P6, R14, R13, R12, R11 ;  /* 0x0000000c0d0e7389 */ /* 0x00006400000c000b */
[----:B01----:R-:W-:Y:S01]  /*e6e0*/  ENDCOLLECTIVE ;  /* 0x000000000000791b */ /* 0x003fe20003800000 */
.L_x_155:
[----:B------:R-:W-:Y:S01]  /*e6f0*/  IADD3 R21, R5, 0x10, RZ ;  /* 0x0000001005157810 */ /* 0x000fe20007ffe0ff */
[----:B------:R-:W-:Y:S02]  /*e700*/  IMAD.MOV.U32 R13, RZ, RZ, R0 ;  /* 0x000000ffff0d7224 */ /* 0x000fe400078e0000 */
[----:B------:R-:W-:-:S07]  /*e710*/  IMAD.MOV.U32 R6, RZ, RZ, R14 ;  /* 0x000000ffff067224 */ /* 0x000fce00078e000e */
[----:B------:R-:W-:Y:S05]  /*e720*/  WARPSYNC.COLLECTIVE R15, `(.L_x_156) ;  /* 0x000000000f087348 */ /* 0x000fea0003c00000 */
[----:B------:R0:W1:Y:S02]  /*e730*/  SHFL.IDX P6, R14, R13, R12, R11 ;  /* 0x0000000c0d0e7389 */ /* 0x00006400000c000b */
[----:B01----:R-:W-:Y:S01]  /*e740*/  ENDCOLLECTIVE ;  /* 0x000000000000791b */ /* 0x003fe20003800000 */
.L_x_156:
[----:B------:R-:W-:Y:S02]  /*e750*/  ULDC UR4, c[0x0][0x288] ;  /* 0x0000a20000047ab9 */ /* 0x000fe40000000800 */
[----:B------:R-:W-:-:S05]  /*e760*/  IMAD R2, R9, UR4, RZ ;  /* 0x0000000409027c24 */ /* 0x000fca000f8e02ff */
[----:B------:R-:W-:Y:S01]  /*e770*/  ISETP.GE.AND P1, PT, R5, R2, PT ;  /* 0x000000020500720c */ /* 0x000fe20003f26270 */
[----:B------:R-:W-:Y:S02]  /*e780*/  IMAD.MOV.U32 R13, RZ, RZ, R3 ;  /* 0x000000ffff0d7224 */ /* 0x000fe400078e0003 */
[----:B------:R-:W-:-:S10]  /*e790*/  IMAD.MOV.U32 R12, RZ, RZ, 0x1 ;  /* 0x00000001ff0c7424 */ /* 0x000fd400078e00ff */
[----:B------:R-:W-:Y:S01]  /*e7a0*/  @!P1 LEA R9, R4, UR38, 0x1 ;  /* 0x0000002604099c11 */ /* 0x000fe2000f8e08ff */
[----:B------:R-:W-:-:S07]  /*e7b0*/  IMAD.MOV.U32 R7, RZ, RZ, R14 ;  /* 0x000000ffff077224 */ /* 0x000fce00078e000e */
[----:B------:R-:W-:Y:S05]  /*e7c0*/  WARPSYNC.COLLECTIVE R15, `(.L_x_157) ;  /* 0x000000000f087348 */ /* 0x000fea0003c00000 */
[----:B------:R0:W1:Y:S02]  /*e7d0*/  SHFL.IDX P6, R14, R13, R12, R11 ;  /* 0x0000000c0d0e7389 */ /* 0x00006400000c000b */
[----:B01----:R-:W-:Y:S01]  /*e7e0*/  ENDCOLLECTIVE ;  /* 0x000000000000791b */ /* 0x003fe20003800000 */
.L_x_157:
[----:B------:R-:W-:-:S05]  /*e7f0*/  @!P1 LEA R7, P2, R8, R7, 0x1 ;  /* 0x0000000708079211 */ /* 0x000fca00078408ff */
[----:B------:R-:W-:-:S05]  /*e800*/  @!P1 IMAD.X R6, RZ, RZ, R6, P2 ;  /* 0x000000ffff069224 */ /* 0x000fca00010e0606 */
[----:B------:R-:W-:Y:S01]  /*e810*/  @!P1 LOP3.LUT R7, R7, R6, RZ, 0x3c, !PT ;  /* 0x0000000607079212 */ /* 0x000fe200078e3cff */
[----:B------:R-:W-:-:S03]  /*e820*/  IMAD.MOV.U32 R13, RZ, RZ, R0 ;  /* 0x000000ffff0d7224 */ /* 0x000fc600078e0000 */
[----:B------:R-:W-:-:S04]  /*e830*/  @!P1 LOP3.LUT R6, R7, R6, RZ, 0x3c, !PT ;  /* 0x0000000607069212 */ /* 0x000fc800078e3cff */
[----:B------:R-:W-:-:S05]  /*e840*/  @!P1 LOP3.LUT R7, R7, R6, RZ, 0x3c, !PT ;  /* 0x0000000607079212 */ /* 0x000fca00078e3cff */
[----:B------:R-:W-:Y:S01]  /*e850*/  @!PT LDS RZ, [RZ] ;  /* 0x00000000fffff984 */ /* 0x000fe20000000800 */
[----:B------:R-:W-:Y:S01]  /*e860*/  @!PT LDS RZ, [RZ] ;  /* 0x00000000fffff984 */ /* 0x000fe20000000800 */
[----:B------:R-:W-:Y:S01]  /*e870*/  @!PT LDS RZ, [RZ] ;  /* 0x00000000fffff984 */ /* 0x000fe20000000800 */
[----:B------:R0:W-:Y:S01]  /*e880*/  @!P1 LDGSTS.E.BYPASS.LTC128B.128 [R9+0x20400], desc[UR42][R6.64], !P0 ;  /* 0x2040000006099fae */ /* 0x0001e2000c101d6a */
[----:B------:R-:W-:Y:S01]  /*e890*/  ISETP.GE.AND P1, PT, R21, R2, PT ;  /* 0x000000021500720c */ /* 0x000fe20003f26270 */
[----:B------:R-:W-:Y:S02]  /*e8a0*/  VIADD R21, R5, 0x20 ;  /* 0x0000002005157836 */ /* 0x000fe40000000000 */
[----:B0-----:R-:W-:-:S10]  /*e8b0*/  IMAD.MOV.U32 R6, RZ, RZ, R14 ;  /* 0x000000ffff067224 */ /* 0x001fd400078e000e */
[----:B------:R-:W-:Y:S05]  /*e8c0*/  WARPSYNC.COLLECTIVE R15, `(.L_x_158) ;  /* 0x000000000f087348 */ /* 0x000fea0003c00000 */
[----:B------:R0:W1:Y:S02]  /*e8d0*/  SHFL.IDX P6, R14, R13, R12, R11 ;  /* 0x0000000c0d0e7389 */ /* 0x00006400000c000b */
[----:B01----:R-:W-:Y:S01]  /*e8e0*/  ENDCOLLECTIVE ;  /* 0x000000000000791b */ /* 0x003fe20003800000 */
.L_x_158:
[----:B------:R-:W-:Y:S01]  /*e8f0*/  @!P1 LEA R9, R4, UR38, 0x1 ;  /* 0x0000002604099c11 */ /* 0x000fe2000f8e08ff */
[----:B------:R-:W-:Y:S02]  /*e900*/  IMAD.MOV.U32 R13, RZ, RZ, R3 ;  /* 0x000000ffff0d7224 */ /* 0x000fe400078e0003 */
[----:B------:R-:W-:Y:S01]  /*e910*/  IMAD.MOV.U32 R12, RZ, RZ, 0x2 ;  /* 0x00000002ff0c7424 */ /* 0x000fe200078e00ff */
[----:B------:R-:W-:-:S13]  /*e920*/  @!P1 LEA R7, P2, R8, R14, 0x1 ;  /* 0x0000000e08079211 */ /* 0x000fda00078408ff */
[----:B------:R-:W-:Y:S05]  /*e930*/  WARPSYNC.COLLECTIVE R15, `(.L_x_159) ;  /* 0x000000000f087348 */ /* 0x000fea0003c00000 */
[----:B------:R0:W1:Y:S02]  /*e940*/  SHFL.IDX P6, R14, R13, R12, R11 ;  /* 0x0000000c0d0e7389 */ /* 0x00006400000c000b */
[----:B01----:R-:W-:Y:S01]  /*e950*/  ENDCOLLECTIVE ;  /* 0x000000000000791b */ /* 0x003fe20003800000 */
.L_x_159:
[----:B------:R-:W-:-:S04]  /*e960*/  @!P1 IADD3.X R6, RZ, R6, RZ, P2, !PT ;  /* 0x00000006ff069210 */ /* 0x000fc800017fe4ff */
[----:B------:R-:W-:-:S04]  /*e970*/  @!P1 LOP3.LUT R7, R7, R6, RZ, 0x3c, !PT ;  /* 0x0000000607079212 */ /* 0x000fc800078e3cff */
[----:B------:R-:W-:-:S04]  /*e980*/  @!P1 LOP3.LUT R6, R7, R6, RZ, 0x3c, !PT ;  /* 0x0000000607069212 */ /* 0x000fc800078e3cff */
[----:B------:R-:W-:Y:S02]  /*e990*/  @!P1 LOP3.LUT R7, R7, R6, RZ, 0x3c, !PT ;  /* 0x0000000607079212 */ /* 0x000fe400078e3cff */
[----:B------:R-:W-:-:S03]  /*e9a0*/  MOV R13, R0 ;  /* 0x00000000000d7202 */ /* 0x000fc60000000f00 */
[----:B------:R-:W-:Y:S01]  /*e9b0*/  @!PT LDS RZ, [RZ] ;  /* 0x00000000fffff984 */ /* 0x000fe20000000800 */
[----:B------:R-:W-:Y:S01]  /*e9c0*/  @!PT LDS RZ, [RZ] ;  /* 0x00000000fffff984 */ /* 0x000fe20000000800 */
[----:B------:R-:W-:Y:S01]  /*e9d0*/  @!PT LDS RZ, [RZ] ;  /* 0x00000000fffff984 */ /* 0x000fe20000000800 */
[----:B------:R0:W-:Y:S01]  /*e9e0*/  @!P1 LDGSTS.E.BYPASS.LTC128B.128 [R9+0x20c00], desc[UR42][R6.64], !P0 ;  /* 0x20c0000006099fae */ /* 0x0001e2000c101d6a */
[----:B------:R-:W-:Y:S01]  /*e9f0*/  ISETP.GE.AND P1, PT, R21, R2, PT ;  /* 0x000000021500720c */ /* 0x000fe20003f26270 */
[----:B0-----:R-:W-:-:S12]  /*ea00*/  IMAD.MOV.U32 R6, RZ, RZ, R14 ;  /* 0x000000ffff067224 */ /* 0x001fd800078e000e */
[----:B------:R-:W-:Y:S05]  /*ea10*/  WARPSYNC.COLLECTIVE R15, `(.L_x_160) ;  /* 0x000000000f087348 */ /* 0x000fea0003c00000 */
[----:B------:R0:W1:Y:S02]  /*ea20*/  SHFL.IDX P6, R14, R13, R12, R11 ;  /* 0x0000000c0d0e7389 */ /* 0x00006400000c000b */
[----:B01----:R-:W-:Y:S01]  /*ea30*/  ENDCOLLECTIVE ;  /* 0x000000000000791b */ /* 0x003fe20003800000 */
.L_x_160:
[----:B------:R-:W-:Y:S01]  /*ea40*/  @!P1 LEA R9, R4, UR38, 0x1 ;  /* 0x0000002604099c11 */ /* 0x000fe2000f8e08ff */
[----:B------:R-:W-:Y:S02]  /*ea50*/  IMAD.MOV.U32 R13, RZ, RZ, R3 ;  /* 0x000000ffff0d7224 */ /* 0x000fe400078e0003 */
[----:B------:R-:W-:Y:S01]  /*ea60*/  IMAD.MOV.U32 R12, RZ, RZ, 0x3 ;  /* 0x00000003ff0c7424 */ /* 0x000fe200078e00ff */
[----:B------:R-:W-:-:S13]  /*ea70*/  @!P1 LEA R7, P2, R8, R14, 0x1 ;  /* 0x0000000e08079211 */ /* 0x000fda00078408ff */
[----:B------:R-:W-:Y:S05]  /*ea80*/  WARPSYNC.COLLECTIVE R15, `(.L_x_161) ;  /* 0x000000000f087348 */ /* 0x000fea0003c00000 */
[----:B------:R0:W1:Y:S02]  /*ea90*/  SHFL.IDX P6, R14, R13, R12, R11 ;  /* 0x0000000c0d0e7389 */ /* 0x00006400000c000b */
[----:B01----:R-:W-:Y:S01]  /*eaa0*/  ENDCOLLECTIVE ;  /* 0x000000000000791b */ /* 0x003fe20003800000 */
.L_x_161:
[----:B------:R-:W-:-:S05]  /*eab0*/  @!P1 IMAD.X R6, RZ, RZ, R6, P2 ;  /* 0x000000ffff069224 */ /* 0x000fca00010e0606 */
[----:B------:R-:W-:-:S04]  /*eac0*/  @!P1 LOP3.LUT R7, R7, R6, RZ, 0x3c, !PT ;  /* 0x0000000607079212 */ /* 0x000fc800078e3cff */
[C---:B------:R-:W-:Y:S02]  /*ead0*/  @!P1 LOP3.LUT R6, R7.reuse, R6, RZ, 0x3c, !PT ;  /* 0x0000000607069212 */ /* 0x040fe400078e3cff */
[----:B------:R-:W-:Y:S02]  /*eae0*/  MOV R13, R0 ;  /* 0x00000000000d7202 */ /* 0x000fe40000000f00 */
[----:B------:R-:W-:-:S05]  /*eaf0*/  @!P1 LOP3.LUT R7, R7, R6, RZ, 0x3c, !PT ;  /* 0x0000000607079212 */ /* 0x000fca00078e3cff */
[----:B------:R-:W-:Y:S01]  /*eb00*/  @!PT LDS RZ, [RZ] ;  /* 0x00000000fffff984 */ /* 0x000fe20000000800 */
[----:B------:R-:W-:Y:S01]  /*eb10*/  @!PT LDS RZ, [RZ] ;  /* 0x00000000fffff984 */ /* 0x000fe20000000800 */
[----:B------:R-:W-:Y:S01]  /*eb20*/  @!PT LDS RZ, [RZ] ;  /* 0x00000000fffff984 */ /* 0x000fe20000000800 */
[----:B------:R0:W-:Y:S01]  /*eb30*/  @!P1 LDGSTS.E.BYPASS.LTC128B.128 [R9+0x21400], desc[UR42][R6.64], !P0 ;  /* 0x2140000006099fae */ /* 0x0001e2000c101d6a */
[----:B------:R-:W-:-:S07]  /*eb40*/  IMAD.MOV.U32 R3, RZ, RZ, R14 ;  /* 0x000000ffff037224 */ /* 0x000fce00078e000e */
[----:B0-----:R-:W-:Y:S05]  /*eb50*/  WARPSYNC.COLLECTIVE R15, `(.L_x_162) ;  /* 0x000000000f087348 */ /* 0x001fea0003c00000 */
[----:B------:R1:W2:Y:S02]  /*eb60*/  SHFL.IDX P6, R14, R13, R12, R11 ;  /* 0x0000000c0d0e7389 */ /* 0x0002a400000c000b */
[----:B012---:R-:W-:Y:S01]  /*eb70*/  ENDCOLLECTIVE ;  /* 0x000000000000791b */ /* 0x007fe20003800000 */
.L_x_162:
[----:B------:R-:W-:Y:S05]  /*eb80*/  BRA `(.L_x_163) ;  /* 0xffffffc400807947 */ /* 0x000fea000383ffff */
.L_x_62:
[----:B0-----:R-:W-:-:S04]  /*eb90*/  IMAD.U32 R3, RZ, RZ, UR38 ;  /* 0x00000026ff037e24 */ /* 0x001fc8000f8e00ff */
[----:B------:R0:W1:Y:S03]  /*eba0*/  SYNCS.PHASECHK.TRANS64.TRYWAIT P0, [R3+URZ+0x28c20], R4 ;  /* 0x028c2004030075a7 */ /* 0x000066000800017f */
[----:B-1----:R-:W-:Y:S05]  /*ebb0*/  @!P0 NANOSLEEP.SYNCS 0x989680 ;  /* 0x009896800000895d */ /* 0x002fea0003900000 */
[----:B------:R-:W1:Y:S02]  /*ebc0*/  @!P0 SYNCS.PHASECHK.TRANS64 P0, [R3+URZ+0x28c20], R4 ;  /* 0x028c2004030085a7 */ /* 0x000e64000800007f */
[----:B-1----:R-:W-:Y:S05]  /*ebd0*/  @!P0 BRA `(.L_x_62) ;  /* 0xfffffffc00ec8947 */ /* 0x002fea000383ffff */
[----:B------:R-:W-:Y:S05]  /*ebe0*/  BRA `(.L_x_164) ;  /* 0xffffffc400b07947 */ /* 0x000fea000383ffff */
.L_x_65:
[----:B0-----:R-:W-:-:S04]  /*ebf0*/  IMAD.U32 R3, RZ, RZ, UR38 ;  /* 0x00000026ff037e24 */ /* 0x001fc8000f8e00ff */
[----:B------:R0:W1:Y:S03]  /*ec00*/  SYNCS.PHASECHK.TRANS64.TRYWAIT P0, [R3+URZ+0x28c60], R4 ;  /* 0x028c6004030075a7 */ /* 0x000066000800017f */
[----:B-1----:R-:W-:Y:S05]  /*ec10*/  @!P0 NANOSLEEP.SYNCS 0x989680 ;  /* 0x009896800000895d */ /* 0x002fea0003900000 */
[----:B------:R-:W1:Y:S02]  /*ec20*/  @!P0 SYNCS.PHASECHK.TRANS64 P0, [R3+URZ+0x28c60], R4 ;  /* 0x028c6004030085a7 */ /* 0x000e64000800007f */
[----:B-1----:R-:W-:Y:S05]  /*ec30*/  @!P0 BRA `(.L_x_65) ;  /* 0xfffffffc00ec8947 */ /* 0x002fea000383ffff */
[----:B------:R-:W-:Y:S05]  /*ec40*/  BRA `(.L_x_165) ;  /* 0xffffffc400bc7947 */ /* 0x000fea000383ffff */
.L_x_81:
[----:B-1----:R-:W-:-:S04]  /*ec50*/  IMAD.U32 R3, RZ, RZ, UR38 ;  /* 0x00000026ff037e24 */ /* 0x002fc8000f8e00ff */
[----:B------:R1:W2:Y:S03]  /*ec60*/  SYNCS.PHASECHK.TRANS64.TRYWAIT P0, [R3+URZ+0x28c48], R2 ;  /* 0x028c4802030075a7 */ /* 0x0002a6000800017f */
[----:B--2---:R-:W-:Y:S05]  /*ec70*/  @!P0 NANOSLEEP.SYNCS 0x989680 ;  /* 0x009896800000895d */ /* 0x004fea0003900000 */
[----:B------:R-:W2:Y:S02]  /*ec80*/  @!P0 SYNCS.PHASECHK.TRANS64 P0, [R3+URZ+0x28c48], R2 ;  /* 0x028c4802030085a7 */ /* 0x000ea4000800007f */
[----:B--2---:R-:W-:Y:S05]  /*ec90*/  @!P0 BRA `(.L_x_81) ;  /* 0xfffffffc00ec8947 */ /* 0x004fea000383ffff */
[----:B------:R-:W-:Y:S05]  /*eca0*/  BRA `(.L_x_166) ;  /* 0xffffffd0007c7947 */ /* 0x000fea000383ffff */
.L_x_86:
[----:B01----:R-:W-:-:S04]  /*ecb0*/  IMAD.U32 R3, RZ, RZ, UR38 ;  /* 0x00000026ff037e24 */ /* 0x003fc8000f8e00ff */
[----:B------:R0:W1:Y:S03]  /*ecc0*/  SYNCS.PHASECHK.TRANS64.TRYWAIT P0, [R3+URZ+0x28c68], R2 ;  /* 0x028c6802030075a7 */ /* 0x000066000800017f */
[----:B-1----:R-:W-:Y:S05]  /*ecd0*/  @!P0 NANOSLEEP.SYNCS 0x989680 ;  /* 0x009896800000895d */ /* 0x002fea0003900000 */
[----:B------:R-:W1:Y:S02]  /*ece0*/  @!P0 SYNCS.PHASECHK.TRANS64 P0, [R3+URZ+0x28c68], R2 ;  /* 0x028c6802030085a7 */ /* 0x000e64000800007f */
[----:B-1----:R-:W-:Y:S05]  /*ecf0*/  @!P0 BRA `(.L_x_86) ;  /* 0xfffffffc00ec8947 */ /* 0x002fea000383ffff */
[----:B------:R-:W-:Y:S05]  /*ed00*/  BRA `(.L_x_167) ;  /* 0xffffffd000dc7947 */ /* 0x000fea000383ffff */
.L_x_101:
[----:B-1----:R-:W-:-:S04]  /*ed10*/  MOV R3, UR38 ;  /* 0x0000002600037c02 */ /* 0x002fc80008000f00 */
[----:B------:R1:W2:Y:S03]  /*ed20*/  SYNCS.PHASECHK.TRANS64.TRYWAIT P0, [R3+URZ+0x28c40], R2 ;  /* 0x028c4002030075a7 */ /* 0x0002a6000800017f */
[----:B--2---:R-:W-:Y:S05]  /*ed30*/  @!P0 NANOSLEEP.SYNCS 0x989680 ;  /* 0x009896800000895d */ /* 0x004fea0003900000 */
[----:B------:R-:W2:Y:S02]  /*ed40*/  @!P0 SYNCS.PHASECHK.TRANS64 P0, [R3+URZ+0x28c40], R2 ;  /* 0x028c4002030085a7 */ /* 0x000ea4000800007f */
[----:B--2---:R-:W-:Y:S05]  /*ed50*/  @!P0 BRA `(.L_x_101) ;  /* 0xfffffffc00ec8947 */ /* 0x004fea000383ffff */
[----:B------:R-:W-:Y:S05]  /*ed60*/  BRA `(.L_x_168) ;  /* 0xffffffdc00287947 */ /* 0x000fea000383ffff */
.L_x_106:
[----:B01----:R-:W-:-:S04]  /*ed70*/  IMAD.U32 R3, RZ, RZ, UR38 ;  /* 0x00000026ff037e24 */ /* 0x003fc8000f8e00ff */
[----:B------:R0:W1:Y:S03]  /*ed80*/  SYNCS.PHASECHK.TRANS64.TRYWAIT P0, [R3+URZ+0x28c60], R2 ;  /* 0x028c6002030075a7 */ /* 0x000066000800017f */
[----:B-1----:R-:W-:Y:S05]  /*ed90*/  @!P0 NANOSLEEP.SYNCS 0x989680 ;  /* 0x009896800000895d */ /* 0x002fea0003900000 */
[----:B------:R-:W1:Y:S02]  /*eda0*/  @!P0 SYNCS.PHASECHK.TRANS64 P0, [R3+URZ+0x28c60], R2 ;  /* 0x028c6002030085a7 */ /* 0x000e64000800007f */
[----:B-1----:R-:W-:Y:S05]  /*edb0*/  @!P0 BRA `(.L_x_106) ;  /* 0xfffffffc00ec8947 */ /* 0x002fea000383ffff */
[----:B------:R-:W-:Y:S05]  /*edc0*/  BRA `(.L_x_169) ;  /* 0xffffffdc008c7947 */ /* 0x000fea000383ffff */
.L_x_122:
[----:B-1----:R-:W-:-:S04]  /*edd0*/  IMAD.U32 R3, RZ, RZ, UR38 ;  /* 0x00000026ff037e24 */ /* 0x002fc8000f8e00ff */
[----:B------:R1:W2:Y:S03]  /*ede0*/  SYNCS.PHASECHK.TRANS64.TRYWAIT P0, [R3+URZ+0x28c48], R2 ;  /* 0x028c4802030075a7 */ /* 0x0002a6000800017f */
[----:B--2---:R-:W-:Y:S05]  /*edf0*/  @!P0 NANOSLEEP.SYNCS 0x989680 ;  /* 0x009896800000895d */ /* 0x004fea0003900000 */
[----:B------:R-:W2:Y:S02]  /*ee00*/  @!P0 SYNCS.PHASECHK.TRANS64 P0, [R3+URZ+0x28c48], R2 ;  /* 0x028c4802030085a7 */ /* 0x000ea4000800007f */
[----:B--2---:R-:W-:Y:S05]  /*ee10*/  @!P0 BRA `(.L_x_122) ;  /* 0xfffffffc00ec8947 */ /* 0x004fea000383ffff */
[----:B------:R-:W-:Y:S05]  /*ee20*/  BRA `(.L_x_170) ;  /* 0xffffffe400e87947 */ /* 0x000fea000383ffff */
.L_x_127:
[----:B-12---:R-:W-:-:S04]  /*ee30*/  IMAD.U32 R3, RZ, RZ, UR38 ;  /* 0x00000026ff037e24 */ /* 0x006fc8000f8e00ff */
[----:B------:R1:W2:Y:S03]  /*ee40*/  SYNCS.PHASECHK.TRANS64.TRYWAIT P0, [R3+URZ+0x28c68], R2 ;  /* 0x028c6802030075a7 */ /* 0x0002a6000800017f */
[----:B--2---:R-:W-:Y:S05]  /*ee50*/  @!P0 NANOSLEEP.SYNCS 0x989680 ;  /* 0x009896800000895d */ /* 0x004fea0003900000 */
[----:B------:R-:W2:Y:S02]  /*ee60*/  @!P0 SYNCS.PHASECHK.TRANS64 P0, [R3+URZ+0x28c68], R2 ;  /* 0x028c6802030085a7 */ /* 0x000ea4000800007f */
[----:B--2---:R-:W-:Y:S05]  /*ee70*/  @!P0 BRA `(.L_x_127) ;  /* 0xfffffffc00ec8947 */ /* 0x004fea000383ffff */
[----:B------:R-:W-:Y:S05]  /*ee80*/  BRA `(.L_x_171) ;  /* 0xffffffe8004c7947 */ /* 0x000fea000383ffff */
.L_x_138:
[----:B--2---:R2:W3:Y:S02]  /*ee90*/  SYNCS.PHASECHK.TRANS64.TRYWAIT P0, [R2+URZ+0x28c20], R9 ;  /* 0x028c2009020075a7 */ /* 0x0044e4000800017f */
[----:B---3--:R-:W-:Y:S05]  /*eea0*/  @!P0 NANOSLEEP.SYNCS 0x989680 ;  /* 0x009896800000895d */ /* 0x008fea0003900000 */
[----:B------:R-:W3:Y:S02]  /*eeb0*/  @!P0 SYNCS.PHASECHK.TRANS64 P0, [R2+URZ+0x28c20], R9 ;  /* 0x028c2009020085a7 */ /* 0x000ee4000800007f */
[----:B---3--:R-:W-:Y:S05]  /*eec0*/  @!P0 BRA `(.L_x_138) ;  /* 0xfffffffc00f08947 */ /* 0x008fea000383ffff */
[----:B------:R-:W-:Y:S05]  /*eed0*/  BRA `(.L_x_172) ;  /* 0xfffffff0003c7947 */ /* 0x000fea000383ffff */
.L_x_139:
[----:B------:R-:W3:Y:S01]  /*eee0*/  S2R R3, SR_TID.X ;  /* 0x0000000000037919 */ /* 0x000ee20000002100 */
[----:B------:R-:W-:Y:S01]  /*eef0*/  BSSY B0, `(.L_x_173) ;  /* 0x000000a000007945 */ /* 0x000fe20003800000 */
[----:B------:R-:W-:Y:S01]  /*ef00*/  MOV R12, RZ ;  /* 0x000000ff000c7202 */ /* 0x000fe20000000f00 */
[----:B------:R-:W-:Y:S02]  /*ef10*/  IMAD.MOV.U32 R11, RZ, RZ, 0x1f ;  /* 0x0000001fff0b7424 */ /* 0x000fe400078e00ff */
[----:B------:R-:W-:Y:S01]  /*ef20*/  IMAD.MOV.U32 R15, RZ, RZ, -0x1 ;  /* 0xffffffffff0f7424 */ /* 0x000fe200078e00ff */
[----:B---3--:R-:W-:-:S04]  /*ef30*/  SHF.R.U32.HI R3, RZ, 0x5, R3 ;  /* 0x00000005ff037819 */ /* 0x008fc80000011603 */
[----:B------:R-:W-:-:S05]  /*ef40*/  LOP3.LUT R3, R3, 0x3, RZ, 0xc0, !PT ;  /* 0x0000000303037812 */ /* 0x000fca00078ec0ff */
[----:B------:R-:W-:-:S07]  /*ef50*/  IMAD.MOV.U32 R13, RZ, RZ, R3 ;  /* 0x000000ffff0d7224 */ /* 0x000fce00078e0003 */
[----:B012---:R-:W-:Y:S05]  /*ef60*/  WARPSYNC.COLLECTIVE R15, `(.L_x_174) ;  /* 0x000000000f087348 */ /* 0x007fea0003c00000 */
[----:B------:R3:W4:Y:S02]  /*ef70*/  SHFL.IDX P6, R14, R13, R12, R11 ;  /* 0x0000000c0d0e7389 */ /* 0x00072400000c000b */
[----:B01234-:R-:W-:Y:S01]  /*ef80*/  ENDCOLLECTIVE ;  /* 0x000000000000791b */ /* 0x01ffe20003800000 */
.L_x_174:
[----:B------:R-:W-:Y:S05]  /*ef90*/  BSYNC B0 ;  /* 0x0000000000007941 */ /* 0x000fea0003800000 */
.L_x_173:
[----:B------:R-:W-:Y:S05]  /*efa0*/  BRA `(.L_x_175) ;  /* 0xfffffff000207947 */ /* 0x000fea000383ffff */
.L_x_140:
[----:B------:R-:W-:Y:S01]  /*efb0*/  BSSY B0, `(.L_x_176) ;  /* 0x0000006000007945 */ /* 0x000fe20003800000 */
[----:B------:R-:W-:-:S07]  /*efc0*/  IMAD.MOV.U32 R15, RZ, RZ, -0x1 ;  /* 0xffffffffff0f7424 */ /* 0x000fce00078e00ff */
[----:B0123--:R-:W-:Y:S05]  /*efd0*/  WARPSYNC.COLLECTIVE R15, `(.L_x_177) ;  /* 0x000000000f0c7348 */ /* 0x00ffea0003c00000 */
[----:B------:R-:W-:Y:S02]  /*efe0*/  ELECT P6, UR62, PT ;  /* 0x00000000003e782f */ /* 0x000fe400038c0000 */
[----:B------:R-:W-:Y:S01]  /*eff0*/  MOV R14, UR62 ;  /* 0x0000003e000e7c02 */ /* 0x000fe20008000f00 */
[----:B0123--:R-:W-:Y:S10]  /*f000*/  ENDCOLLECTIVE ;  /* 0x000000000000791b */ /* 0x00fff40003800000 */
.L_x_177:
[----:B------:R-:W-:Y:S05]  /*f010*/  BSYNC B0 ;  /* 0x0000000000007941 */ /* 0x000fea0003800000 */
.L_x_176:
[----:B------:R-:W-:Y:S05]  /*f020*/  BRA `(.L_x_178) ;  /* 0xfffffff000147947 */ /* 0x000fea000383ffff */
.L_x_142:
[----:B-1----:R1:W3:Y:S02]  /*f030*/  SYNCS.PHASECHK.TRANS64.TRYWAIT P0, [R7+URZ], R4 ;  /* 0x00000004070075a7 */ /* 0x0022e4000800017f */
[----:B---3--:R-:W-:Y:S05]  /*f040*/  @!P0 NANOSLEEP.SYNCS 0x989680 ;  /* 0x009896800000895d */ /* 0x008fea0003900000 */
[----:B------:R-:W3:Y:S02]  /*f050*/  @!P0 SYNCS.PHASECHK.TRANS64 P0, [R7+URZ], R4 ;  /* 0x00000004070085a7 */ /* 0x000ee4000800007f */
[----:B---3--:R-:W-:Y:S05]  /*f060*/  @!P0 BRA `(.L_x_142) ;  /* 0xfffffffc00f08947 */ /* 0x008fea000383ffff */
[----:B------:R-:W-:Y:S05]  /*f070*/  BRA `(.L_x_179) ;  /* 0xfffffff000487947 */ /* 0x000fea000383ffff */
.L_x_143:
[----:B---3--:R3:W4:Y:S02]  /*f080*/  SYNCS.PHASECHK.TRANS64.TRYWAIT P0, [R5+URZ], R0 ;  /* 0x00000000050075a7 */ /* 0x008724000800017f */
[----:B----4-:R-:W-:Y:S05]  /*f090*/  @!P0 NANOSLEEP.SYNCS 0x989680 ;  /* 0x009896800000895d */ /* 0x010fea0003900000 */
[----:B------:R-:W4:Y:S02]  /*f0a0*/  @!P0 SYNCS.PHASECHK.TRANS64 P0, [R5+URZ], R0 ;  /* 0x00000000050085a7 */ /* 0x000f24000800007f */
[----:B----4-:R-:W-:Y:S05]  /*f0b0*/  @!P0 BRA `(.L_x_143) ;  /* 0xfffffffc00f08947 */ /* 0x010fea000383ffff */
[----:B------:R-:W-:Y:S05]  /*f0c0*/  BRA `(.L_x_180) ;  /* 0xfffffff0003c7947 */ /* 0x000fea000383ffff */
.L_x_145:
[----:B--2---:R2:W3:Y:S02]  /*f0d0*/  SYNCS.PHASECHK.TRANS64.TRYWAIT P0, [R5+URZ], R4 ;  /* 0x00000004050075a7 */ /* 0x0044e4000800017f */
[----:B---3--:R-:W-:Y:S05]  /*f0e0*/  @!P0 NANOSLEEP.SYNCS 0x989680 ;  /* 0x009896800000895d */ /* 0x008fea0003900000 */
[----:B------:R-:W3:Y:S02]  /*f0f0*/  @!P0 SYNCS.PHASECHK.TRANS64 P0, [R5+URZ], R4 ;  /* 0x00000004050085a7 */ /* 0x000ee4000800007f */
[----:B---3--:R-:W-:Y:S05]  /*f100*/  @!P0 BRA `(.L_x_145) ;  /* 0xfffffffc00f08947 */ /* 0x008fea000383ffff */
[----:B------:R-:W-:Y:S05]  /*f110*/  BRA `(.L_x_181) ;  /* 0xfffffff000407947 */ /* 0x000fea000383ffff */
.L_x_182:
[----:B------:R-:W-:-:S00]  /*f120*/  BRA `(.L_x_182) ;  /* 0xfffffffc00fc7947 */ /* 0x000fc0000383ffff */
[----:B------:R-:W-:-:S00]  /*f130*/  NOP ;  /* 0x0000000000007918 */ /* 0x000fc00000000000 */
        /* <DEDUP_REMOVED lines=12> */
.L_x_6038:


//--------------------- .text._ZN7cutlass13device_kernelIN5flash11enable_sm90INS1_16FlashAttnFwdSm90INS1_25CollectiveMainloopFwdSm90ILi2EN4cute5tupleIJNS5_1CILi1EEES8_S8_EEENS6_IJNS7_ILi64EEESA_SA_EEELi512ENS_6half_tEfNS_4arch4Sm90ELb0ELb0ELb1ELb0ELb0ELb0ELb1ELb0ELb0ELb1ELb1ELb0EEENS1_21CollectiveEpilogueFwdINS6_IJSA_NS7_ILi512EEESA_EEES9_SC_SE_Li256ELb0ELb1ELb1ELb0EEENS1_19SingleTileSchedulerILb0ELb1ELb1ELi64EEEEEEEEEvNT_6ParamsE --------------------------
	.section	.text._ZN7cutlass13device_kernelIN5flash11enable_sm90INS1_16FlashAttnFwdSm90INS1_25CollectiveMainloopFwdSm90ILi2EN4cute5tupleIJNS5_1CILi1EEES8_S8_EEENS6_IJNS7_ILi64EEESA_SA_EEELi512ENS_6half_tEfNS_4arch4Sm90ELb0ELb0ELb1ELb0ELb0ELb0ELb1ELb0ELb0ELb1ELb1ELb0EEENS1_21CollectiveEpilogueFwdINS6_IJSA_NS7_ILi512EEESA_EEES9_SC_SE_Li256ELb0ELb1ELb1ELb0EEENS1_19SingleTileSchedulerILb0ELb1ELb1ELi64EEEEEEEEEvNT_6ParamsE,"ax",@progbits
	.align	128
.text._ZN7cutlass13device_kernelIN5flash11enable_sm90INS1_16FlashAttnFwdSm90INS1_25CollectiveMainloopFwdSm90ILi2EN4cute5tupleIJNS5_1CILi1EEES8_S8_EEENS6_IJNS7_ILi64EEESA_SA_EEELi512ENS_6half_tEfNS_4arch4Sm90ELb0ELb0ELb1ELb0ELb0ELb0ELb1ELb0ELb0ELb1ELb1ELb0EEENS1_21CollectiveEpilogueFwdINS6_IJSA_NS7_ILi512EEESA_EEES9_SC_SE_Li256ELb0ELb1ELb1ELb0EEENS1_19SingleTileSchedulerILb0ELb1ELb1ELi64EEEEEEEEEvNT_6ParamsE:
        .type           _ZN7cutlass13device_kernelIN5flash11enable_sm90INS1_16FlashAttnFwdSm90INS1_25CollectiveMainloopFwdSm90ILi2EN4cute5tupleIJNS5_1CILi1EEES8_S8_EEENS6_IJNS7_ILi64EEESA_SA_EEELi512ENS_6half_tEfNS_4arch4Sm90ELb0ELb0ELb1ELb0ELb0ELb0ELb1ELb0ELb0ELb1ELb1ELb0EEENS1_21CollectiveEpilogueFwdINS6_IJSA_NS7_ILi512EEESA_EEES9_SC_SE_Li256ELb0ELb1ELb1ELb0EEENS1_19SingleTileSchedulerILb0ELb1ELb1ELi64EEEEEEEEEvNT_6ParamsE,@function
        .size           _ZN7cutlass13device_kernelIN5flash11enable_sm90INS1_16FlashAttnFwdSm90INS1_25CollectiveMainloopFwdSm90ILi2EN4cute5tupleIJNS5_1CILi1EEES8_S8_EEENS6_IJNS7_ILi64EEESA_SA_EEELi512ENS_6half_tEfNS_4arch4Sm90ELb0ELb0ELb1ELb0ELb0ELb0ELb1ELb0ELb0ELb1ELb1ELb0EEENS1_21CollectiveEpilogueFwdINS6_IJSA_NS7_ILi512EEESA_EEES9_SC_SE_Li256ELb0ELb1ELb1ELb0EEENS1_19SingleTileSchedulerILb0ELb1ELb1ELi64EEEEEEEEEvNT_6ParamsE,(.L_x_6039 - _ZN7cutlass13device_kernelIN5flash11enable_sm90INS1_16FlashAttnFwdSm90INS1_25CollectiveMainloopFwdSm90ILi2EN4cute5tupleIJNS5_1CILi1EEES8_S8_EEENS6_IJNS7_ILi64EEESA_SA_EEELi512ENS_6half_tEfNS_4arch4Sm90ELb0ELb0ELb1ELb0ELb0ELb0ELb1ELb0ELb0ELb1ELb1ELb0EEENS1_21CollectiveEpilogueFwdINS6_IJSA_NS7_ILi512EEESA_EEES9_SC_SE_Li256ELb0ELb1ELb1ELb0EEENS1_19SingleTileSchedulerILb0ELb1ELb1ELi64EEEEEEEEEvNT_6ParamsE)
        .other          _ZN7cutlass13device_kernelIN5flash11enable_sm90INS1_16FlashAttnFwdSm90INS1_25CollectiveMainloopFwdSm90ILi2EN4cute5tupleIJNS5_1CILi1EEES8_S8_EEENS6_IJNS7_ILi64EEESA_SA_EEELi512ENS_6half_tEfNS_4arch4Sm90ELb0ELb0ELb1ELb0ELb0ELb0ELb1ELb0ELb0ELb1ELb1ELb0EEENS1_21CollectiveEpilogueFwdINS6_IJSA_NS7_ILi512EEESA_EEES9_SC_SE_Li256ELb0ELb1ELb1ELb0EEENS1_19SingleTileSchedulerILb0ELb1ELb1ELi64EEEEEEEEEvNT_6ParamsE,@"STO_CUDA_ENTRY STV_DEFAULT"
_ZN7cutlass13device_kernelIN5flash11enable_sm90INS1_16FlashAttnFwdSm90INS1_25CollectiveMainloopFwdSm90ILi2EN4cute5tupleIJNS5_1CILi1EEES8_S8_EEENS6_IJNS7_ILi64EEESA_SA_EEELi512ENS_6half_tEfNS_4arch4Sm90ELb0ELb0ELb1ELb0ELb0ELb0ELb1ELb0ELb0ELb1ELb1ELb0EEENS1_21CollectiveEpilogueFwdINS6_IJSA_NS7_ILi512EEESA_EEES9_SC_SE_Li256ELb0ELb1ELb1ELb0EEENS1_19SingleTileSchedulerILb0ELb1ELb1ELi64EEEEEEEEEvNT_6ParamsE:
[----:B------:R-:W0:Y:S02]  /*0000*/  LDC R1, c[0x0][0x28] ;  /* 0x00000a00ff017b82 */ /* 0x000e240000000800 */
[----:B0-----:R-:W-:Y:S01]  /*0010*/  VIADD R1, R1, 0xffffffd0 ;  /* 0xffffffd001017836 */ /* 0x001fe20000000000 */
[----:B------:R-:W0:Y:S01]  /*0020*/  S2R R3, SR_TID.X ;  /* 0x0000000000037919 */ /* 0x000e220000002100 */
[----:B------:R-:W-:Y:S01]  /*0030*/  ELECT P0, URZ, PT ;  /* 0x00000000003f782f */ /* 0x000fe20003800000 */
[----:B------:R-:W-:Y:S01]  /*0040*/  BSSY B0, `(.L_x_183) ;  /* 0x000000e000007945 */ /* 0x000fe20003800000 */
[--C-:B0-----:R-:W-:Y:S02]  /*0050*/  SHF.R.U32.HI R0, RZ, 0x5, R3.reuse ;  /* 0x00000005ff007819 */ /* 0x101fe40000011603 */
[----:B------:R-:W-:-:S03]  /*0060*/  SHF.R.U32.HI R3, RZ, 0x7, R3 ;  /* 0x00000007ff037819 */ /* 0x000fc60000011603 */
        /* <DEDUP_REMOVED lines=11> */
.L_x_184:
[----:B------:R-:W-:Y:S05]  /*0120*/  BSYNC B0 ;  /* 0x0000000000007941 */ /* 0x000fea0003800000 */
.L_x_183:
[----:B------:R-:W-:Y:S01]  /*0130*/  VOTEU.ANY UP0, P0 ;  /* 0x00000000003f7886 */ /* 0x000fe20000000100 */
[----:B------:R-:W0:Y:S01]  /*0140*/  SHFL.IDX PT, R3, R3, RZ, 0x1f ;  /* 0x00001fff03037589 */ /* 0x000e2200000e0000 */
[----:B------:R-:W-:Y:S01]  /*0150*/  UMOV UR4, 0x80 ;  /* 0x0000008000047882 */ /* 0x000fe20000000000 */
[----:B------:R-:W-:Y:S01]  /*0160*/  UMOV UR7, 0x100 ;  /* 0x0000010000077882 */ /* 0x000fe20000000000 */
[----:B------:R-:W-:Y:S01]  /*0170*/  VOTEU.ANY UP1, P0 ;  /* 0x00000000003f7886 */ /* 0x000fe20000020100 */
[----:B------:R-:W1:Y:S01]  /*0180*/  @UP0 S2UR UR8, SR_CgaCtaId ;  /* 0x00000000000809c3 */ /* 0x000e620000008800 */
[----:B------:R-:W2:Y:S01]  /*0190*/  SHFL.IDX PT, R2, R0, RZ, 0x1f ;  /* 0x00001fff00027589 */ /* 0x000ea200000e0000 */
[----:B------:R-:W-:Y:S01]  /*01a0*/  @UP0 UMOV UR6, 0x400 ;  /* 0x0000040000060882 */ /* 0x000fe20000000000 */
[----:B------:R-:W-:-:S04]  /*01b0*/  @UP0 UIADD3 UR4, -UR4, 0x100000, URZ ;  /* 0x0010000004040890 */ /* 0x000fc8000fffe13f */
[----:B------:R-:W-:Y:S02]  /*01c0*/  @UP0 USHF.L.U32 UR5, UR4, 0xb, URZ ;  /* 0x0000000b04050899 */ /* 0x000fe4000800063f */
[----:B------:R-:W-:Y:S01]  /*01d0*/  @UP0 USHF.L.U32 UR4, UR4, 0x1, URZ ;  /* 0x0000000104040899 */ /* 0x000fe2000800063f */
[----:B------:R-:W-:Y:S01]  /*01e0*/  VOTEU.ANY UP2, P0 ;  /* 0x00000000003f7886 */ /* 0x000fe20000040100 */
[----:B------:R-:W-:Y:S01]  /*01f0*/  VOTEU.ANY UP3, P0 ;  /* 0x00000000003f7886 */ /* 0x000fe20000060100 */
[----:B0-----:R-:W-:Y:S01]  /*0200*/  R2UR UR9, R3 ;  /* 0x00000000030972ca */ /* 0x001fe200000e0000 */
[----:B-1----:R-:W-:Y:S01]  /*0210*/  @UP0 ULEA UR8, UR8, UR6, 0x18 ;  /* 0x0000000608080291 */ /* 0x002fe2000f8ec03f */
[----:B--2---:R-:W-:Y:S01]  /*0220*/  ISETP.NE.AND P1, PT, R2, RZ, PT ;  /* 0x000000ff0200720c */ /* 0x004fe20003f25270 */
[----:B------:R-:W-:-:S04]  /*0230*/  @UP0 UIADD3 UR6, -UR7, 0x100000, URZ ;  /* 0x0010000007060890 */ /* 0x000fc8000fffe13f */
[----:B------:R-:W-:Y:S02]  /*0240*/  @UP0 USHF.L.U32 UR7, UR6, 0xb, URZ ;  /* 0x0000000b06070899 */ /* 0x000fe4000800063f */
[----:B------:R-:W-:-:S04]  /*0250*/  @UP0 USHF.L.U32 UR6, UR6, 0x1, URZ ;  /* 0x0000000106060899 */ /* 0x000fc8000800063f */
[----:B------:R-:W-:Y:S01]  /*0260*/  UISETP.NE.AND UP0, UPT, UR9, URZ, UPT ;  /* 0x0000003f0900728c */ /* 0x000fe2000bf05270 */
[----:B------:R-:W0:Y:S02]  /*0270*/  FENCE.VIEW.ASYNC.S ;  /* 0x00000000000073c6 */ /* 0x000e240000000000 */
[----:B0-----:R0:W1:Y:S01]  /*0280*/  @UP1 SYNCS.EXCH.64 URZ, [UR8+0x38800], UR4 ;  /* 0x03880004083f15b2 */ /* 0x0010620008000100 */
[----:B------:R0:W2:Y:S04]  /*0290*/  @UP2 SYNCS.EXCH.64 URZ, [UR8+0x38810], UR4 ;  /* 0x03881004083f25b2 */ /* 0x0000a80008000100 */
[----:B------:R0:W3:Y:S01]  /*02a0*/  @UP3 SYNCS.EXCH.64 URZ, [UR8+0x38820], UR6 ;  /* 0x03882006083f35b2 */ /* 0x0000e20008000100 */
        /* <DEDUP_REMOVED lines=13> */
[----:B------:R4:W0:Y:S02]  /*0380*/  SYNCS.EXCH.64 URZ, [UR6+0x38848], UR4 ;  /* 0x03884804063f75b2 */ /* 0x0008240008000100 */
[----:B----4-:R-:W-:Y:S01]  /*0390*/  NOP ;  /* 0x0000000000007918 */ /* 0x010fe20000000000 */
.L_x_185:
[----:B------:R-:W4:Y:S01]  /*03a0*/  SHFL.IDX PT, R2, R0, RZ, 0x1f ;  /* 0x00001fff00027589 */ /* 0x000f2200000e0000 */
[----:B------:R-:W-:Y:S01]  /*03b0*/  NOP ;  /* 0x0000000000007918 */ /* 0x000fe20000000000 */
[----:B----4-:R-:W-:-:S13]  /*03c0*/  ISETP.NE.AND P0, PT, R2, RZ, PT ;  /* 0x000000ff0200720c */ /* 0x010fda0003f05270 */
        /* <DEDUP_REMOVED lines=17> */
[----:B------:R4:W0:Y:S02]  /*04e0*/  SYNCS.EXCH.64 URZ, [UR8+0x38868], UR4 ;  /* 0x03886804083f75b2 */ /* 0x0008240008000100 */
[----:B----4-:R-:W-:Y:S01]  /*04f0*/  NOP ;  /* 0x0000000000007918 */ /* 0x010fe20000000000 */
.L_x_186:
[----:B------:R-:W4:Y:S01]  /*0500*/  SHFL.IDX PT, R2, R0, RZ, 0x1f ;  /* 0x00001fff00027589 */ /* 0x000f2200000e0000 */
[----:B------:R-:W-:Y:S01]  /*0510*/  NOP ;  /* 0x0000000000007918 */ /* 0x000fe20000000000 */
[----:B----4-:R-:W-:-:S13]  /*0520*/  ISETP.NE.AND P0, PT, R2, RZ, PT ;  /* 0x000000ff0200720c */ /* 0x010fda0003f05270 */
        /* <DEDUP_REMOVED lines=15> */
.L_x_187:
        /* <DEDUP_REMOVED lines=22> */
.L_x_188:
        /* <DEDUP_REMOVED lines=22> */
.L_x_189:
[----:B0-----:R-:W-:Y:S01]  /*08e0*/  UMOV UR4, 0x1 ;  /* 0x0000000100047882 */ /* 0x001fe20000000000 */
[----:B------:R-:W-:Y:S01]  /*08f0*/  PLOP3.LUT P0, PT, PT, PT, UP0, 0x80, 0x0 ;  /* 0x000000000000781c */ /* 0x000fe20003f0f008 */
[----:B------:R-:W-:Y:S01]  /*0900*/  USEL UR4, UR4, 0x2, !UP0 ;  /* 0x0000000204047887 */ /* 0x000fe2000c000000 */
[----:B------:R-:W-:Y:S01]  /*0910*/  NOP ;  /* 0x0000000000007918 */ /* 0x000fe20000000000 */
[----:B------:R-:W-:Y:S04]  /*0920*/  BSSY B6, `(.L_x_190) ;  /* 0x0001186000067945 */ /* 0x000fe80003800000 */
[----:B------:R-:W-:-:S05]  /*0930*/  IMAD.U32 R2, RZ, RZ, UR4 ;  /* 0x00000004ff027e24 */ /* 0x000fca000f8e00ff */
[----:B------:R0:W-:Y:S01]  /*0940*/  STL [R1+0x28], R2 ;  /* 0x0000280201007387 */ /* 0x0001e20000100800 */
[----:B-123--:R-:W-:Y:S06]  /*0950*/  BAR.SYNC.DEFER_BLOCKING 0x0 ;  /* 0x0000000000007b1d */ /* 0x00efec0000010000 */
[----:B------:R-:W-:Y:S05]  /*0960*/  @!P0 BRA `(.L_x_191) ;  /* 0x000000c000288947 */ /* 0x000fea0003800000 */
.L_x_192:
[----:B------:R-:W-:-:S08]  /*0970*/  NOP ;  /* 0x0000000000007918 */ /* 0x000fd00000000000 */
[----:B------:R-:W1:Y:S02]  /*0980*/  USETMAXREG.TRY_ALLOC.CTAPOOL UP0, 0xf0 ;  /* 0x000000f0000079c8 */ /* 0x000e640008000600 */
[----:B-1----:R-:W-:-:S13]  /*0990*/  PLOP3.LUT P0, PT, PT, PT, UP0, 0x80, 0x0 ;  /* 0x000000000000781c */ /* 0x002fda0003f0f008 */
[----:B------:R-:W-:Y:S05]  /*09a0*/  @!P0 BRA `(.L_x_192) ;  /* 0xfffffffc00f08947 */ /* 0x000fea000383ffff */
[----:B------:R-:W1:Y:S01]  /*09b0*/  S2R R11, SR_TID.X ;  /* 0x00000000000b7919 */ /* 0x000e620000002100 */
[----:B------:R-:W2:Y:S01]  /*09c0*/  S2UR UR6, SR_CTAID.Y ;  /* 0x00000000000679c3 */ /* 0x000ea20000002600 */
[----:B------:R-:W-:Y:S02]  /*09d0*/  ULDC UR7, c[0x0][0xd50] ;  /* 0x0003540000077ab9 */ /* 0x000fe40000000800 */
[----:B------:R-:W-:-:S05]  /*09e0*/  UISETP.NE.AND UP0, UPT, UR7, 0x1, UPT ;  /* 0x000000010700788c */ /* 0x000fca000bf05270 */
[----:B------:R-:W3:Y:S06]  /*09f0*/  S2UR UR8, SR_CTAID.Z ;  /* 0x00000000000879c3 */ /* 0x000eec0000002700 */
[----:B------:R-:W-:Y:S01]  /*0a00*/  @UP0 ULDC UR4, c[0x0][0xd54] ;  /* 0x0003550000040ab9 */ /* 0x000fe20000000800 */
[----:B------:R-:W-:Y:S01]  /*0a10*/  @UP0 ULDC UR10, c[0x0][0xd58] ;  /* 0x00035600000a0ab9 */ /* 0x000fe20000000800 */
[----:B--2---:R-:W-:Y:S02]  /*0a20*/  UIMAD.WIDE.U32 UR4, UR6, UR4, URZ ;  /* 0x00000004060472a5 */ /* 0x004fe4000f8e003f */
[----:B------:R-:W-:-:S02]  /*0a30*/  UMOV UR11, UR6 ;  /* 0x00000006000b7c82 */ /* 0x000fc40008000000 */
[----:B------:R-:W-:Y:S01]  /*0a40*/  @UP0 USHF.R.U32.HI UR11, URZ, UR10, UR5 ;  /* 0x0000000a3f0b0299 */ /* 0x000fe20008011605 */
[----:B-1----:R-:W-:-:S03]  /*0a50*/  LOP3.LUT R0, R11, 0xffffff80, RZ, 0xc0, !PT ;  /* 0xffffff800b007812 */ /* 0x002fc600078ec0ff */
[----:B------:R-:W-:Y:S01]  /*0a60*/  UIADD3 UR4, -UR11, URZ, URZ ;  /* 0x0000003f0b047290 */ /* 0x000fe2000fffe13f */
[----:B------:R-:W-:Y:S01]  /*0a70*/  ISETP.NE.AND P0, PT, R0, 0x80, PT ;  /* 0x000000800000780c */ /* 0x000fe20003f05270 */
[----:B------:R-:W-:Y:S02]  /*0a80*/  IMAD.U32 R0, RZ, RZ, UR11 ;  /* 0x0000000bff007e24 */ /* 0x000fe4000f8e00ff */
[----:B------:R-:W-:-:S03]  /*0a90*/  UIMAD UR7, UR7, UR4, UR6 ;  /* 0x00000004070772a4 */ /* 0x000fc6000f8e0206 */
[----:B------:R4:W-:Y:S07]  /*0aa0*/  STL [R1], R0 ;  /* 0x0000000001007387 */ /* 0x0009ee0000100800 */
[----:B------:R-:W-:Y:S06]  /*0ab0*/  @!P0 BAR.ARV 0x8, 0x100 ;  /* 0x0204000000008b1d */ /* 0x000fec0000002000 */
[----:B------:R-:W-:-:S13]  /*0ac0*/  ISETP.GE.U32.AND P0, PT, R11, 0x100, PT ;  /* 0x000001000b00780c */ /* 0x000fda0003f06070 */
[----:B------:R-:W-:Y:S06]  /*0ad0*/  @P0 BAR.ARV 0xf, 0x100 ;  /* 0x03c4000000000b1d */ /* 0x000fec0000002000 */
[----:B---3--:R-:W-:-:S13]  /*0ae0*/  ISETP.LE.AND P0, PT, RZ, UR8, PT ;  /* 0x00000008ff007c0c */ /* 0x008fda000bf03270 */
[----:B----4-:R-:W-:Y:S05]  /*0af0*/  @!P0 BRA `(.L_x_193) ;  /* 0x0000011400a08947 */ /* 0x010fea0003800000 */
[----:B------:R-:W-:Y:S01]  /*0b00*/  ULDC.64 UR4, c[0x0][0x418] ;  /* 0x0001060000047ab9 */ /* 0x000fe20000000a00 */
[----:B------:R-:W-:Y:S01]  /*0b10*/  ULDC UR60, c[0x0][0x424] ;  /* 0x00010900003c7ab9 */ /* 0x000fe20000000800 */
[----:B------:R-:W-:Y:S01]  /*0b20*/  UISETP.NE.U32.AND UP0, UPT, UR4, URZ, UPT ;  /* 0x0000003f0400728c */ /* 0x000fe2000bf05070 */
[----:B------:R-:W-:Y:S01]  /*0b30*/  VIADD R152, R11, 0xffffff80 ;  /* 0xffffff800b987836 */ /* 0x000fe20000000000 */
[----:B------:R-:W-:Y:S02]  /*0b40*/  UISETP.NE.AND UP1, UPT, UR9, 0x1, UPT ;  /* 0x000000010900788c */ /* 0x000fe4000bf25270 */
[----:B------:R-:W-:Y:S01]  /*0b50*/  UISETP.NE.AND.EX UP0, UPT, UR5, URZ, UPT, UP0 ;  /* 0x0000003f0500728c */ /* 0x000fe2000bf05300 */
[----:B------:R-:W-:Y:S01]  /*0b60*/  ULDC UR4, c[0x0][0x2f0] ;  /* 0x0000bc0000047ab9 */ /* 0x000fe20000000800 */
[----:B------:R-:W-:Y:S02]  /*0b70*/  USHF.R.U32.HI UR11, URZ, 0x10, UR7 ;  /* 0x000000103f0b7899 */ /* 0x000fe40008011607 */
[----:B------:R-:W-:Y:S01]  /*0b80*/  PLOP3.LUT P0, PT, PT, PT, UP1, 0x80, 0x0 ;  /* 0x000000000000781c */ /* 0x000fe20003f0f018 */
[----:B------:R-:W-:-:S02]  /*0b90*/  USEL UR60, UR60, 0x1, UP0 ;  /* 0x000000013c3c7887 */ /* 0x000fc40008000000 */
[----:B------:R-:W-:Y:S02]  /*0ba0*/  UISETP.NE.AND UP0, UPT, UR11, URZ, UPT ;  /* 0x0000003f0b00728c */ /* 0x000fe4000bf05270 */
[----:B------:R-:W-:Y:S02]  /*0bb0*/  UIMAD UR60, UR60, UR4, URZ ;  /* 0x000000043c3c72a4 */ /* 0x000fe4000f8e023f */
[----:B------:R-:W-:Y:S02]  /*0bc0*/  ULOP3.LUT UR7, UR7, 0xffff, URZ, 0xc0, !UPT ;  /* 0x0000ffff07077892 */ /* 0x000fe4000f8ec03f */
[----:B------:R-:W-:-:S04]  /*0bd0*/  UIADD3 UR4, UR60, 0x3f, URZ ;  /* 0x0000003f3c047890 */ /* 0x000fc8000fffe03f */
[----:B------:R-:W-:Y:S01]  /*0be0*/  USHF.R.S32.HI UR5, URZ, 0x1f, UR4 ;  /* 0x0000001f3f057899 */ /* 0x000fe20008011404 */
[----:B------:R-:W-:-:S03]  /*0bf0*/  @!UP0 ULDC UR11, c[0x0][0xae8] ;  /* 0x0002ba00000b8ab9 */ /* 0x000fc60000000800 */
[----:B------:R-:W-:-:S04]  /*0c00*/  ULEA.HI UR5, UR5, UR4, URZ, 0x6 ;  /* 0x0000000405057291 */ /* 0x000fc8000f8f303f */
[----:B------:R-:W-:Y:S01]  /*0c10*/  USHF.R.S32.HI UR6, URZ, 0x6, UR5 ;  /* 0x000000063f067899 */ /* 0x000fe20008011405 */
[----:B------:R-:W-:Y:S11]  /*0c20*/  @!P0 BRA `(.L_x_194) ;  /* 0x0000001c00948947 */ /* 0x000ff60003800000 */
[----:B------:R-:W-:Y:S01]  /*0c30*/  UISETP.GE.AND UP0, UPT, UR60, 0x1, UPT ;  /* 0x000000013c00788c */ /* 0x000fe2000bf06270 */
[----:B------:R-:W-:Y:S02]  /*0c40*/  PLOP3.LUT P0, PT, PT, PT, PT, 0x80, 0x0 ;  /* 0x000000000000781c */ /* 0x000fe40003f0f070 */
[----:B------:R-:W-:Y:S02]  /*0c50*/  CS2R R4, SRZ ;  /* 0x0000000000047805 */ /* 0x000fe4000001ff00 */
[----:B------:R-:W-:Y:S02]  /*0c60*/  CS2R R150, SRZ ;  /* 0x0000000000967805 */ /* 0x000fe4000001ff00 */
[----:B------:R-:W-:Y:S02]  /*0c70*/  CS2R R148, SRZ ;  /* 0x0000000000947805 */ /* 0x000fe4000001ff00 */
[----:B------:R-:W-:Y:S02]  /*0c80*/  CS2R R146, SRZ ;  /* 0x0000000000927805 */ /* 0x000fe4000001ff00 */
[----:B------:R-:W-:-:S02]  /*0c90*/  PLOP3.LUT P1, PT, PT, PT, UP0, 0x80, 0x0 ;  /* 0x000000000000781c */ /* 0x000fc40003f2f008 */
        /* <DEDUP_REMOVED lines=53> */
[----:B------:R-:W-:Y:S01]  /*0ff0*/  CS2R R38, SRZ ;  /* 0x0000000000267805 */ /* 0x000fe2000001ff00 */
[----:B------:R-:W-:-:S02]  /*1000*/  IMAD.MOV.U32 R37, RZ, RZ, RZ ;  /* 0x000000ffff257224 */ /* 0x000fc400078e00ff */
[----:B------:R-:W-:Y:S01]  /*1010*/  IMAD.MOV.U32 R3, RZ, RZ, RZ ;  /* 0x000000ffff037224 */ /* 0x000fe200078e00ff */
[----:B------:R-:W-:Y:S06]  /*1020*/  @!P1 BRA `(.L_x_195) ;  /* 0x0000000000709947 */ /* 0x000fec0003800000 */
[----:B------:R-:W-:Y:S01]  /*1030*/  IMAD.U32 R6, RZ, RZ, UR11 ;  /* 0x0000000bff067e24 */ /* 0x000fe2000f8e00ff */
[----:B------:R-:W-:-:S04]  /*1040*/  UIADD3 UR4, UR6, -0x1, UR11 ;  /* 0xffffffff06047890 */ /* 0x000fc8000fffe00b */
[-C--:B------:R-:W-:Y:S02]  /*1050*/  IABS R7, R6.reuse ;  /* 0x0000000600077213 */ /* 0x080fe40000000000 */
[----:B------:R-:W-:Y:S01]  /*1060*/  IMAD.U32 R8, RZ, RZ, UR4 ;  /* 0x00000004ff087e24 */ /* 0x000fe2000f8e00ff */
[----:B------:R-:W-:Y:S01]  /*1070*/  IABS R6, R6 ;  /* 0x0000000600067213 */ /* 0x000fe20000000000 */
[----:B------:R-:W1:Y:S01]  /*1080*/  I2F.RP R0, R7 ;  /* 0x0000000700007306 */ /* 0x000e620000209400 */
[----:B------:R-:W-:-:S03]  /*1090*/  ULOP3.LUT UR4, UR4, UR11, URZ, 0x3c, !UPT ;  /* 0x0000000b04047292 */ /* 0x000fc6000f8e3c3f */
[----:B------:R-:W-:-:S03]  /*10a0*/  IMAD.MOV R6, RZ, RZ, -R6 ;  /* 0x000000ffff067224 */ /* 0x000fc600078e0a06 */
[----:B------:R-:W-:Y:S01]  /*10b0*/  ISETP.LE.AND P3, PT, RZ, UR4, PT ;  /* 0x00000004ff007c0c */ /* 0x000fe2000bf63270 */
[----:B-1----:R-:W0:Y:S02]  /*10c0*/  MUFU.RCP R0, R0 ;  /* 0x0000000000007308 */ /* 0x002e240000001000 */
[----:B0-----:R-:W-:Y:S01]  /*10d0*/  VIADD R2, R0, 0xffffffe ;  /* 0x0ffffffe00027836 */ /* 0x001fe20000000000 */
[----:B------:R-:W-:-:S05]  /*10e0*/  IABS R0, R8 ;  /* 0x0000000800007213 */ /* 0x000fca0000000000 */
[----:B------:R0:W1:Y:S02]  /*10f0*/  F2I.FTZ.U32.TRUNC.NTZ R3, R2 ;  /* 0x0000000200037305 */ /* 0x000064000021f000 */
        /* <DEDUP_REMOVED lines=8> */
[----:B------:R-:W-:Y:S02]  /*1180*/  @!P2 IMAD.IADD R0, R0, 0x1, -R7 ;  /* 0x000000010000a824 */ /* 0x000fe400078e0a07 */
[----:B------:R-:W-:Y:S01]  /*1190*/  @!P2 VIADD R3, R3, 0x1 ;  /* 0x000000010303a836 */ /* 0x000fe20000000000 */
[----:B------:R-:W-:Y:S02]  /*11a0*/  ISETP.NE.AND P2, PT, RZ, UR11, PT ;  /* 0x0000000bff007c0c */ /* 0x000fe4000bf45270 */
[----:B------:R-:W-:-:S13]  /*11b0*/  ISETP.GE.U32.AND P1, PT, R0, R7, PT ;  /* 0x000000070000720c */ /* 0x000fda0003f26070 */
[----:B------:R-:W-:-:S04]  /*11c0*/  @P1 VIADD R3, R3, 0x1 ;  /* 0x0000000103031836 */ /* 0x000fc80000000000 */
[----:B------:R-:W-:Y:S01]  /*11d0*/  @!P3 IMAD.MOV R3, RZ, RZ, -R3 ;  /* 0x000000ffff03b224 */ /* 0x000fe200078e0a03 */
[----:B------:R-:W-:-:S07]  /*11e0*/  @!P2 LOP3.LUT R3, RZ, UR11, RZ, 0x33, !PT ;  /* 0x0000000bff03ac12 */ /* 0x000fce000f8e33ff */
.L_x_195:
[----:B------:R-:W-:Y:S01]  /*11f0*/  IMAD R0, R3, UR7, RZ ;  /* 0x0000000703007c24 */ /* 0x000fe2000f8e02ff */
[----:B------:R-:W-:Y:S01]  /*1200*/  CS2R R34, SRZ ;  /* 0x0000000000227805 */ /* 0x000fe2000001ff00 */
[----:B------:R-:W-:Y:S01]  /*1210*/  IMAD.MOV.U32 R36, RZ, RZ, RZ ;  /* 0x000000ffff247224 */ /* 0x000fe200078e00ff */
[----:B------:R-:W-:Y:S02]  /*1220*/  CS2R R32, SRZ ;  /* 0x0000000000207805 */ /* 0x000fe4000001ff00 */
[----:B------:R-:W-:Y:S02]  /*1230*/  CS2R R30, SRZ ;  /* 0x00000000001e7805 */ /* 0x000fe4000001ff00 */
[----:B------:R-:W-:Y:S02]  /*1240*/  VIADDMNMX R3, R0, R3, UR6, PT ;  /* 0x0000000600037e46 */ /* 0x000fe4000b800103 */
[----:B------:R-:W-:Y:S02]  /*1250*/  CS2R R28, SRZ ;  /* 0x00000000001c7805 */ /* 0x000fe4000001ff00 */
[----:B------:R-:W-:-:S02]  /*1260*/  CS2R R26, SRZ ;  /* 0x00000000001a7805 */ /* 0x000fc4000001ff00 */
[----:B------:R-:W-:Y:S02]  /*1270*/  CS2R R24, SRZ ;  /* 0x0000000000187805 */ /* 0x000fe4000001ff00 */
[----:B------:R-:W-:-:S13]  /*1280*/  ISETP.GT.AND P1, PT, R3, R0, PT ;  /* 0x000000000300720c */ /* 0x000fda0003f24270 */
[----:B------:R-:W-:Y:S05]  /*1290*/  @!P1 BRA `(.L_x_196) ;  /* 0x0000008c00c49947 */ /* 0x000fea0003800000 */
[----:B------:R-:W-:Y:S01]  /*12a0*/  SHF.R.S32.HI R5, RZ, 0x1f, R152 ;  /* 0x0000001fff057819 */ /* 0x000fe20000011498 */
[----:B------:R-:W1:Y:S08]  /*12b0*/  S2UR UR7, SR_CgaCtaId ;  /* 0x00000000000779c3 */ /* 0x000e700000008800 */
[----:B------:R-:W-:Y:S01]  /*12c0*/  BAR.SYNC.DEFER_BLOCKING 0xe, 0x100 ;  /* 0x0384000000007b1d */ /* 0x000fe20000010000 */
[----:B------:R-:W-:Y:S01]  /*12d0*/  LOP3.LUT R6, R11, 0x7f, RZ, 0xc0, !PT ;  /* 0x0000007f0b067812 */ /* 0x000fe200078ec0ff */
[----:B------:R-:W-:Y:S01]  /*12e0*/  VIADD R3, R3, 0xfffffffe ;  /* 0xfffffffe03037836 */ /* 0x000fe20000000000 */
[----:B------:R-:W-:-:S02]  /*12f0*/  LEA.HI R5, R5, R152, RZ, 0x7 ;  /* 0x0000009805057211 */ /* 0x000fc400078f38ff */
[----:B------:R-:W-:Y:S01]  /*1300*/  ISETP.NE.AND P1, PT, R6, RZ, PT ;  /* 0x000000ff0600720c */ /* 0x000fe20003f25270 */
[----:B------:R-:W-:Y:S01]  /*1310*/  UMOV UR9, 0x40000040 ;  /* 0x4000004000097882 */ /* 0x000fe20000000000 */
[----:B0-----:R-:W-:Y:S01]  /*1320*/  SHF.R.S32.HI R2, RZ, 0x7, R5 ;  /* 0x00000007ff027819 */ /* 0x001fe20000011405 */
[----:B------:R-:W-:Y:S01]  /*1330*/  UMOV UR11, 0x40000040 ;  /* 0x40000040000b7882 */ /* 0x000fe20000000000 */
[----:B------:R-:W-:Y:S01]  /*1340*/  UMOV UR13, 0x40000040 ;  /* 0x40000040000d7882 */ /* 0x000fe20000000000 */
[----:B------:R-:W-:Y:S01]  /*1350*/  UMOV UR15, 0x40000040 ;  /* 0x40000040000f7882 */ /* 0x000fe20000000000 */
[----:B------:R-:W-:Y:S01]  /*1360*/  UMOV UR17, 0x40000040 ;  /* 0x4000004000117882 */ /* 0x000fe20000000000 */
[----:B------:R-:W-:Y:S01]  /*1370*/  UMOV UR19, 0x40000040 ;  /* 0x4000004000137882 */ /* 0x000fe20000000000 */
[----:B------:R-:W0:Y:S01]  /*1380*/  SHFL.IDX PT, R2, R2, RZ, 0x1f ;  /* 0x00001fff02027589 */ /* 0x000e2200000e0000 */
[----:B------:R-:W-:Y:S01]  /*1390*/  UMOV UR21, 0x40000040 ;  /* 0x4000004000157882 */ /* 0x000fe20000000000 */
[----:B------:R-:W-:Y:S01]  /*13a0*/  UMOV UR23, 0x40000040 ;  /* 0x4000004000177882 */ /* 0x000fe20000000000 */
[----:B------:R-:W-:-:S02]  /*13b0*/  LOP3.LUT R5, R5, 0xffffff80, RZ, 0xc0, !PT ;  /* 0xffffff8005057812 */ /* 0x000fc400078ec0ff */
[----:B------:R-:W-:-:S03]  /*13c0*/  ISETP.GE.AND P0, PT, R3, R0, PT ;  /* 0x000000000300720c */ /* 0x000fc60003f06270 */
[----:B------:R-:W-:Y:S01]  /*13d0*/  IMAD.IADD R5, R152, 0x1, -R5 ;  /* 0x0000000198057824 */ /* 0x000fe200078e0a05 */
[----:B------:R-:W-:Y:S01]  /*13e0*/  WARPGROUP.ARRIVE ;  /* 0x00000000000079c5 */ /* 0x000fe20000000000 */
[----:B0-----:R-:W-:-:S03]  /*13f0*/  R2UR UR4, R2 ;  /* 0x00000000020472ca */ /* 0x001fc600000e0000 */
[----:B------:R-:W-:-:S04]  /*1400*/  SHF.R.S32.HI R2, RZ, 0x1f, R5 ;  /* 0x0000001fff027819 */ /* 0x000fc80000011405 */
[CC--:B------:R-:W-:Y:S02]  /*1410*/  LEA.HI R4, R2.reuse, R5.reuse, RZ, 0x2 ;  /* 0x0000000502047211 */ /* 0x0c0fe400078f10ff */
[----:B------:R-:W-:Y:S02]  /*1420*/  LEA.HI R2, R2, R5, RZ, 0x5 ;  /* 0x0000000502027211 */ /* 0x000fe400078f28ff */
[----:B------:R-:W-:Y:S02]  /*1430*/  SHF.R.S32.HI R7, RZ, 0x1f, R4 ;  /* 0x0000001fff077819 */ /* 0x000fe40000011404 */
[----:B------:R-:W-:Y:S01]  /*1440*/  SHF.R.S32.HI R2, RZ, 0x5, R2 ;  /* 0x00000005ff027819 */ /* 0x000fe20000011402 */
[----:B------:R-:W-:-:S04]  /*1450*/  ULEA.HI UR5, UR4, UR4, URZ, 0x1 ;  /* 0x0000000404057291 */ /* 0x000fc8000f8f083f */
[----:B------:R-:W-:-:S03]  /*1460*/  ULOP3.LUT UR6, UR5, 0x1fffe, URZ, 0xc0, !UPT ;  /* 0x0001fffe05067892 */ /* 0x000fc6000f8ec03f */
[----:B------:R-:W-:Y:S01]  /*1470*/  UMOV UR5, 0x400 ;  /* 0x0000040000057882 */ /* 0x000fe20000000000 */
[----:B------:R-:W-:Y:S02]  /*1480*/  UIADD3 UR6, UR4, -UR6, URZ ;  /* 0x8000000604067290 */ /* 0x000fe4000fffe03f */
[----:B-1----:R-:W-:-:S04]  /*1490*/  ULEA UR5, UR7, UR5, 0x18 ;  /* 0x0000000507057291 */ /* 0x002fc8000f8ec03f */
[----:B------:R-:W-:Y:S02]  /*14a0*/  ULEA UR6, UR6, UR5, 0xf ;  /* 0x0000000506067291 */ /* 0x000fe4000f8e783f */
[----:B------:R-:W-:Y:S02]  /*14b0*/  UIADD3 UR4, UR5, 0x36400, URZ ;  /* 0x0003640005047890 */ /* 0x000fe4000fffe03f */
[----:B------:R-:W-:Y:S01]  /*14c0*/  IMAD.U32 R6, RZ, RZ, UR5 ;  /* 0x00000005ff067e24 */ /* 0x000fe2000f8e00ff */
[----:B------:R-:W-:Y:S02]  /*14d0*/  UIADD3 UR6, UR6, 0x400, URZ ;  /* 0x0000040006067890 */ /* 0x000fe4000fffe03f */
[----:B------:R-:W-:Y:S01]  /*14e0*/  USHF.R.U32.HI UR4, URZ, 0x4, UR4 ;  /* 0x000000043f047899 */ /* 0x000fe20008011604 */
[----:B------:R-:W-:Y:S01]  /*14f0*/  @!P1 VIADD R6, R6, 0x38860 ;  /* 0x0003886006069836 */ /* 0x000fe20000000000 */
[----:B------:R-:W-:Y:S02]  /*1500*/  USHF.R.U32.HI UR6, URZ, 0x4, UR6 ;  /* 0x000000043f067899 */ /* 0x000fe40008011606 */
[----:B------:R-:W-:-:S02]  /*1510*/  ULOP3.LUT UR4, UR4, 0x3fff, URZ, 0xc0, !UPT ;  /* 0x00003fff04047892 */ /* 0x000fc4000f8ec03f */
[----:B------:R-:W-:Y:S01]  /*1520*/  ULOP3.LUT UR6, UR6, 0x3fff, URZ, 0xc0, !UPT ;  /* 0x00003fff06067892 */ /* 0x000fe2000f8ec03f */
[----:B------:R-:W-:Y:S01]  /*1530*/  @!P1 PRMT R8, RZ, 0x654, R6 ;  /* 0x00000654ff089816 */ /* 0x000fe20000000006 */
[----:B------:R-:W-:Y:S01]  /*1540*/  ULOP3.LUT UR4, UR4, 0x10000, URZ, 0xfc, !UPT ;  /* 0x0001000004047892 */ /* 0x000fe2000f8efc3f */
[----:B------:R-:W-:Y:S01]  /*1550*/  SHF.R.S32.HI R6, RZ, 0x2, R4 ;  /* 0x00000002ff067819 */ /* 0x000fe20000011404 */
[----:B------:R-:W-:Y:S02]  /*1560*/  ULOP3.LUT UR6, UR6, 0x2000000, URZ, 0xfc, !UPT ;  /* 0x0200000006067892 */ /* 0x000fe4000f8efc3f */
[----:B------:R-:W-:Y:S01]  /*1570*/  UIADD3 UR12, UR4, 0x2, URZ ;  /* 0x00000002040c7890 */ /* 0x000fe2000fffe03f */
[----:B------:R-:W-:Y:S01]  /*1580*/  LEA.HI R7, R7, R6, RZ, 0x3 ;  /* 0x0000000607077211 */ /* 0x000fe200078f18ff */
[----:B------:R-:W-:Y:S01]  /*1590*/  UIADD3 UR14, UR6, 0x80, URZ ;  /* 0x00000080060e7890 */ /* 0x000fe2000fffe03f */
[----:B------:R-:W-:Y:S02]  /*15a0*/  UMOV UR8, UR4 ;  /* 0x0000000400087c82 */ /* 0x000fe40008000000 */
[----:B------:R-:W-:Y:S01]  /*15b0*/  UMOV UR10, UR6 ;  /* 0x00000006000a7c82 */ /* 0x000fe20008000000 */
[----:B------:R-:W-:Y:S01]  /*15c0*/  UIADD3 UR16, UR4, 0x4, URZ ;  /* 0x0000000404107890 */ /* 0x000fe2000fffe03f */
[----:B------:R-:W-:Y:S01]  /*15d0*/  HGMMA.64x256x16.F32 R24, gdesc[UR8].tnspB, RZ, !UPT, gsb0 ;  /* 0x43e00000081879f0 */ /* 0x000fe2000c0008ff */
[----:B------:R-:W-:Y:S01]  /*15e0*/  UIADD3 UR18, UR6, 0x100, URZ ;  /* 0x0000010006127890 */ /* 0x000fe2000fffe03f */
[----:B------:R-:W-:Y:S01]  /*15f0*/  LOP3.LUT R7, R7, 0xfffffff8, RZ, 0xc0, !PT ;  /* 0xfffffff807077812 */ /* 0x000fe200078ec0ff */
[----:B------:R-:W-:-:S02]  /*1600*/  UIADD3 UR20, UR4, 0x6, URZ ;  /* 0x0000000604147890 */ /* 0x000fc4000fffe03f */
[----:B------:R-:W-:Y:S02]  /*1610*/  UIADD3 UR22, UR6, 0x180, URZ ;  /* 0x0000018006167890 */ /* 0x000fe4000fffe03f */
[----:B------:R-:W-:Y:S01]  /*1620*/  IMAD.IADD R7, R6, 0x1, -R7 ;  /* 0x0000000106077824 */ /* 0x000fe200078e0a07 */
[----:B------:R-:W-:-:S03]  /*1630*/  UMOV UR4, URZ ;  /* 0x0000003f00047c82 */ /* 0x000fc60008000000 */
[----:B------:R-:W-:Y:S01]  /*1640*/  IMAD R2, R2, 0x10, R7 ;  /* 0x0000001002027824 */ /* 0x000fe200078e0207 */
[----:B------:R-:W-:Y:S02]  /*1650*/  WARPGROUP.DEPBAR.LE gsb0, 0x0 ;  /* 0x00008000000079c5 */ /* 0x000fe40000010000 */
[----:B------:R-:W-:-:S14]  /*1660*/  WARPGROUP.ARRIVE ;  /* 0x00000000000079c5 */ /* 0x000fdc0000000000 */
        /* <DEDUP_REMOVED lines=13> */
[----:B------:R-:W-:-:S05]  /*1740*/  UMOV UR4, URZ ;  /* 0x0000003f00047c82 */ /* 0x000fca0008000000 */
.L_x_198:
[----:B------:R-:W-:Y:S01]  /*1750*/  BAR.SYNC.DEFER_BLOCKING 0xe, 0x100 ;  /* 0x0384000000007b1d */ /* 0x000fe20000010000 */
[----:B------:R-:W-:Y:S01]  /*1760*/  IMAD.U32 R5, RZ, RZ, UR4 ;  /* 0x00000004ff057e24 */ /* 0x000fe2000f8e00ff */
[----:B------:R-:W-:Y:S01]  /*1770*/  UIADD3 UR4, UR4, 0x1, URZ ;  /* 0x0000000104047890 */ /* 0x000fe2000fffe03f */
[C---:B------:R-:W-:Y:S01]  /*1780*/  ISETP.GT.AND P0, PT, R3.reuse, R0, PT ;  /* 0x000000000300720c */ /* 0x040fe20003f04270 */
[----:B------:R-:W-:Y:S02]  /*1790*/  VIADD R3, R3, 0xffffffff ;  /* 0xffffffff03037836 */ /* 0x000fe40000000000 */
[----:B-1----:R-:W-:Y:S01]  /*17a0*/  IMAD R4, R5, 0x40, R2 ;  /* 0x0000004005047824 */ /* 0x002fe200078e0202 */
[----:B------:R-:W-:Y:S01]  /*17b0*/  UISETP.NE.AND UP0, UPT, UR4, 0x2, UPT ;  /* 0x000000020400788c */ /* 0x000fe2000bf05270 */
[----:B------:R-:W-:Y:S01]  /*17c0*/  UMOV UR11, 0x40000040 ;  /* 0x40000040000b7882 */ /* 0x000fe20000000000 */
[----:B------:R-:W-:Y:S02]  /*17d0*/  UMOV UR15, 0x40000040 ;  /* 0x40000040000f7882 */ /* 0x000fe40000000000 */
[----:B------:R-:W-:Y:S01]  /*17e0*/  LEA R4, R4, UR5, 0x2 ;  /* 0x0000000504047c11 */ /* 0x000fe2000f8e10ff */
[----:B------:R-:W-:Y:S01]  /*17f0*/  USEL UR4, UR4, URZ, UP0 ;  /* 0x0000003f04047287 */ /* 0x000fe20008000000 */
[----:B------:R-:W-:Y:S01]  /*1800*/  UMOV UR19, 0x40000040 ;  /* 0x4000004000137882 */ /* 0x000fe20000000000 */
[----:B------:R-:W-:-:S02]  /*1810*/  UMOV UR23, 0x40000040 ;  /* 0x4000004000177882 */ /* 0x000fc40000000000 */
[----:B------:R-:W-:-:S04]  /*1820*/  ULEA UR10, UR4, UR6, 0xc ;  /* 0x00000006040a7291 */ /* 0x000fc8000f8e603f */
[----:B------:R-:W-:Y:S02]  /*1830*/  UIADD3 UR14, UR10, 0x80, URZ ;  /* 0x000000800a0e7890 */ /* 0x000fe4000fffe03f */
[----:B------:R-:W-:Y:S01]  /*1840*/  UIADD3 UR18, UR10, 0x100, URZ ;  /* 0x000001000a127890 */ /* 0x000fe2000fffe03f */
[----:B------:R-:W1:Y:S01]  /*1850*/  LDS R5, [R4+0x38400] ;  /* 0x0384000004057984 */ /* 0x000e620000000800 */
[----:B------:R-:W-:-:S03]  /*1860*/  UIADD3 UR22, UR10, 0x180, URZ ;  /* 0x000001800a167890 */ /* 0x000fc6000fffe03f */
[----:B------:R2:W3:Y:S02]  /*1870*/  LDS R6, [R4+0x38420] ;  /* 0x0384200004067984 */ /* 0x0004e40000000800 */
[----:B--2---:R-:W-:-:S05]  /*1880*/  IMAD.U32 R4, RZ, RZ, UR4 ;  /* 0x00000004ff047e24 */ /* 0x004fca000f8e00ff */
[----:B------:R-:W-:-:S05]  /*1890*/  @!P1 LEA R4, R4, UR5, 0x3 ;  /* 0x0000000504049c11 */ /* 0x000fca000f8e18ff */
[----:B------:R-:W-:-:S05]  /*18a0*/  @!P1 VIADD R4, R4, 0x38860 ;  /* 0x0003886004049836 */ /* 0x000fca0000000000 */
[----:B------:R-:W-:Y:S01]  /*18b0*/  @!P1 PRMT R4, RZ, 0x654, R4 ;  /* 0x00000654ff049816 */ /* 0x000fe20000000004 */
        /* <DEDUP_REMOVED lines=127> */
[----:B------:R-:W-:-:S06]  /*20b0*/  FMUL.FTZ R151, R151, R6 ;  /* 0x0000000697977220 */ /* 0x000fcc0000410000 */
        /* <DEDUP_REMOVED lines=19> */
.L_x_197:
[----:B------:R-:W-:Y:S01]  /*21f0*/  BAR.SYNC.DEFER_BLOCKING 0xe, 0x100 ;  /* 0x0384000000007b1d */ /* 0x000fe20000010000 */
[----:B------:R-:W-:Y:S01]  /*2200*/  VIADD R2, R2, UR4 ;  /* 0x0000000402027c36 */ /* 0x000fe20008000000 */
[----:B------:R-:W-:Y:S02]  /*2210*/  PLOP3.LUT P0, PT, PT, PT, PT, 0x8, 0x0 ;  /* 0x000000000000781c */ /* 0x000fe40003f0e170 */
[----:B-1----:R-:W-:Y:S02]  /*2220*/  CS2R R4, SRZ ;  /* 0x0000000000047805 */ /* 0x002fe4000001ff00 */
[----:B------:R-:W-:-:S05]  /*2230*/  LEA R2, R2, UR5, 0x2 ;  /* 0x0000000502027c11 */ /* 0x000fca000f8e10ff */
[----:B------:R-:W1:Y:S04]  /*2240*/  LDS R3, [R2+0x38400] ;  /* 0x0384000002037984 */ /* 0x000e680000000800 */
[----:B------:R-:W2:Y:S01]  /*2250*/  LDS R0, [R2+0x38420] ;  /* 0x0384200002007984 */ /* 0x000ea20000000800 */
        /* <DEDUP_REMOVED lines=130> */
.L_x_194:
[----:B------:R-:W-:Y:S01]  /*2a80*/  UISETP.GE.AND UP0, UPT, UR60, 0x1, UPT ;  /* 0x000000013c00788c */ /* 0x000fe2000bf06270 */
[----:B------:R-:W-:-:S05]  /*2a90*/  UMOV UR4, URZ ;  /* 0x0000003f00047c82 */ /* 0x000fca0008000000 */
[----:B------:R-:W-:-:S13]  /*2aa0*/  PLOP3.LUT P0, PT, PT, PT, UP0, 0x80, 0x0 ;  /* 0x000000000000781c */ /* 0x000fda0003f0f008 */
[----:B------:R-:W-:Y:S05]  /*2ab0*/  @!P0 BRA `(.L_x_199) ;  /* 0x0000000000848947 */ /* 0x000fea0003800000 */
[----:B------:R-:W-:Y:S01]  /*2ac0*/  IMAD.U32 R3, RZ, RZ, UR11 ;  /* 0x0000000bff037e24 */ /* 0x000fe2000f8e00ff */
[----:B------:R-:W-:Y:S01]  /*2ad0*/  UIADD3 UR8, UR6, -0x1, UR11 ;  /* 0xffffffff06087890 */ /* 0x000fe2000fffe00b */
[----:B------:R-:W-:-:S03]  /*2ae0*/  UMOV UR4, URZ ;  /* 0x0000003f00047c82 */ /* 0x000fc60008000000 */
[-C--:B------:R-:W-:Y:S02]  /*2af0*/  IABS R0, R3.reuse ;  /* 0x0000000300007213 */ /* 0x080fe40000000000 */
[----:B------:R-:W-:Y:S01]  /*2b00*/  IMAD.U32 R4, RZ, RZ, UR8 ;  /* 0x00000008ff047e24 */ /* 0x000fe2000f8e00ff */
[----:B------:R-:W-:Y:S01]  /*2b10*/  IABS R5, R3 ;  /* 0x0000000300057213 */ /* 0x000fe20000000000 */
[----:B------:R-:W-:Y:S01]  /*2b20*/  ULOP3.LUT UR8, UR8, UR11, URZ, 0x3c, !UPT ;  /* 0x0000000b08087292 */ /* 0x000fe2000f8e3c3f */
[----:B------:R-:W-:Y:S02]  /*2b30*/  R2UR UR12, R0 ;  /* 0x00000000000c72ca */ /* 0x000fe400000e0000 */
[----:B------:R-:W-:-:S05]  /*2b40*/  IABS R4, R4 ;  /* 0x0000000400047213 */ /* 0x000fca0000000000 */
[----:B------:R-:W-:-:S05]  /*2b50*/  IMAD.MOV.U32 R3, RZ, RZ, R4 ;  /* 0x000000ffff037224 */ /* 0x000fca00078e0004 */
[----:B------:R-:W-:Y:S01]  /*2b60*/  R2UR UR10, R3 ;  /* 0x00000000030a72ca */ /* 0x000fe200000e0000 */
[----:B------:R-:W1:Y:S08]  /*2b70*/  I2F.RP R0, UR12 ;  /* 0x0000000c00007d06 */ /* 0x000e700008209400 */
[----:B-1----:R-:W0:Y:S02]  /*2b80*/  MUFU.RCP R0, R0 ;  /* 0x0000000000007308 */ /* 0x002e240000001000 */
[----:B0-----:R-:W-:-:S02]  /*2b90*/  VIADD R2, R0, 0xffffffe ;  /* 0x0ffffffe00027836 */ /* 0x001fc40000000000 */
[----:B------:R-:W-:-:S04]  /*2ba0*/  IMAD.MOV R0, RZ, RZ, -R5 ;  /* 0x000000ffff007224 */ /* 0x000fc800078e0a05 */
[----:B------:R-:W0:Y:S02]  /*2bb0*/  F2I.FTZ.U32.TRUNC.NTZ R2, R2 ;  /* 0x0000000200027305 */ /* 0x000e24000021f000 */
[----:B0-----:R-:W-:-:S13]  /*2bc0*/  R2UR UR5, R2 ;  /* 0x00000000020572ca */ /* 0x001fda00000e0000 */
[----:B------:R-:W-:-:S04]  /*2bd0*/  UIADD3 UR9, URZ, -UR5, URZ ;  /* 0x800000053f097290 */ /* 0x000fc8000fffe03f */
[----:B------:R-:W-:-:S04]  /*2be0*/  UIMAD UR9, UR9, UR12, URZ ;  /* 0x0000000c090972a4 */ /* 0x000fc8000f8e023f */
[----:B------:R-:W-:-:S03]  /*2bf0*/  UIMAD.WIDE.U32 UR4, UR5, UR9, UR4 ;  /* 0x00000009050472a5 */ /* 0x000fc6000f8e0004 */
[----:B------:R-:W-:Y:S01]  /*2c00*/  R2UR UR9, R0 ;  /* 0x00000000000972ca */ /* 0x000fe200000e0000 */
[----:B------:R-:W-:-:S12]  /*2c10*/  UIMAD.WIDE.U32 UR4, UR5, UR10, URZ ;  /* 0x0000000a050472a5 */ /* 0x000fd8000f8e003f */
[----:B------:R-:W-:-:S04]  /*2c20*/  UIMAD UR9, UR5, UR9, UR10 ;  /* 0x00000009050972a4 */ /* 0x000fc8000f8e020a */
[----:B------:R-:W-:-:S11]  /*2c30*/  UISETP.GT.U32.AND UP0, UPT, UR12, UR9, UPT ;  /* 0x000000090c00728c */ /* 0x000fd6000bf04070 */
[----:B------:R-:W-:Y:S02]  /*2c40*/  @!UP0 UIADD3 UR9, UR9, -UR12, URZ ;  /* 0x8000000c09098290 */ /* 0x000fe4000fffe03f */
[----:B------:R-:W-:Y:S02]  /*2c50*/  @!UP0 UIADD3 UR5, UR5, 0x1, URZ ;  /* 0x0000000105058890 */ /* 0x000fe4000fffe03f */
[----:B------:R-:W-:Y:S02]  /*2c60*/  UISETP.GE.U32.AND UP1, UPT, UR9, UR12, UPT ;  /* 0x0000000c0900728c */ /* 0x000fe4000bf26070 */
[----:B------:R-:W-:-:S09]  /*2c70*/  UISETP.GE.AND UP0, UPT, UR8, URZ, UPT ;  /* 0x0000003f0800728c */ /* 0x000fd2000bf06270 */
[----:B------:R-:W-:Y:S02]  /*2c80*/  @UP1 UIADD3 UR5, UR5, 0x1, URZ ;  /* 0x0000000105051890 */ /* 0x000fe4000fffe03f */
[----:B------:R-:W-:-:S05]  /*2c90*/  UISETP.NE.AND UP1, UPT, UR11, URZ, UPT ;  /* 0x0000003f0b00728c */ /* 0x000fca000bf25270 */
[----:B------:R-:W-:Y:S02]  /*2ca0*/  UMOV UR4, UR5 ;  /* 0x0000000500047c82 */ /* 0x000fe40008000000 */
[----:B------:R-:W-:-:S04]  /*2cb0*/  @!UP0 UIADD3 UR4, -UR4, URZ, URZ ;  /* 0x0000003f04048290 */ /* 0x000fc8000fffe13f */
[----:B------:R-:W-:-:S12]  /*2cc0*/  @!UP1 ULOP3.LUT UR4, URZ, UR11, URZ, 0x33, !UPT ;  /* 0x0000000b3f049292 */ /* 0x000fd8000f8e333f */
.L_x_199:
[----:B------:R-:W-:Y:S01]  /*2cd0*/  UIMAD UR5, UR7, UR4, URZ ;  /* 0x00000004070572a4 */ /* 0x000fe2000f8e023f */
[----:B------:R-:W-:Y:S01]  /*2ce0*/  IMAD.U32 R0, RZ, RZ, UR6 ;  /* 0x00000006ff007e24 */ /* 0x000fe2000f8e00ff */
[----:B------:R-:W-:Y:S01]  /*2cf0*/  PLOP3.LUT P0, PT, PT, PT, PT, 0x80, 0x0 ;  /* 0x000000000000781c */ /* 0x000fe20003f0f070 */
[----:B------:R-:W-:Y:S01]  /*2d00*/  IMAD.U32 R3, RZ, RZ, UR4 ;  /* 0x00000004ff037e24 */ /* 0x000fe2000f8e00ff */
[----:B------:R-:W-:Y:S02]  /*2d10*/  CS2R R4, SRZ ;  /* 0x0000000000047805 */ /* 0x000fe4000001ff00 */
[----:B------:R-:W-:Y:S01]  /*2d20*/  CS2R R150, SRZ ;  /* 0x0000000000967805 */ /* 0x000fe2000001ff00 */
[----:B0-----:R-:W-:Y:S01]  /*2d30*/  IMAD.U32 R2, RZ, RZ, UR5 ;  /* 0x00000005ff027e24 */ /* 0x001fe2000f8e00ff */
[----:B------:R-:W-:Y:S02]  /*2d40*/  CS2R R148, SRZ ;  /* 0x0000000000947805 */ /* 0x000fe4000001ff00 */
[----:B------:R-:W-:-:S02]  /*2d50*/  VIADDMNMX R0, R3, UR5, R0, PT ;  /* 0x0000000503007c46 */ /* 0x000fc4000b800100 */
[----:B------:R-:W-:Y:S02]  /*2d60*/  CS2R R146, SRZ ;  /* 0x0000000000927805 */ /* 0x000fe4000001ff00 */
[----:B------:R-:W-:Y:S02]  /*2d70*/  CS2R R144, SRZ ;  /* 0x0000000000907805 */ /* 0x000fe4000001ff00 */
[----:B------:R-:W-:Y:S02]  /*2d80*/  CS2R R142, SRZ ;  /* 0x00000000008e7805 */ /* 0x000fe4000001ff00 */
[----:B------:R-:W-:Y:S02]  /*2d90*/  R2UR UR61, R0 ;  /* 0x00000000003d72ca */ /* 0x000fe400000e0000 */
        /* <DEDUP_REMOVED lines=11> */
[----:B------:R-:W-:Y:S01]  /*2e50*/  CS2R R118, SRZ ;  /* 0x0000000000767805 */ /* 0x000fe2000001ff00 */
[----:B------:R-:W-:Y:S01]  /*2e60*/  UISETP.GT.AND UP0, UPT, UR61, UR5, UPT ;  /* 0x000000053d00728c */ /* 0x000fe2000bf04270 */
[----:B------:R-:W-:Y:S02]  /*2e70*/  CS2R R116, SRZ ;  /* 0x0000000000747805 */ /* 0x000fe4000001ff00 */
[----:B------:R-:W-:-:S02]  /*2e80*/  CS2R R114, SRZ ;  /* 0x0000000000727805 */ /* 0x000fc4000001ff00 */
[----:B------:R-:W-:Y:S02]  /*2e90*/  CS2R R112, SRZ ;  /* 0x0000000000707805 */ /* 0x000fe4000001ff00 */
[----:B------:R-:W-:Y:S02]  /*2ea0*/  CS2R R110, SRZ ;  /* 0x00000000006e7805 */ /* 0x000fe4000001ff00 */
[----:B------:R-:W-:Y:S02]  /*2eb0*/  CS2R R108, SRZ ;  /* 0x00000000006c7805 */ /* 0x000fe4000001ff00 */
[----:B------:R-:W-:Y:S02]  /*2ec0*/  PLOP3.LUT P1, PT, PT, PT, UP0, 0x80, 0x0 ;  /* 0x000000000000781c */ /* 0x000fe40003f2f008 */
        /* <DEDUP_REMOVED lines=42> */
[----:B------:R-:W-:Y:S06]  /*3170*/  @!P1 BRA `(.L_x_196) ;  /* 0x00000070000c9947 */ /* 0x000fec0003800000 */
[----:B------:R-:W-:Y:S01]  /*3180*/  SHF.R.S32.HI R57, RZ, 0x1f, R152 ;  /* 0x0000001fff397819 */ /* 0x000fe20000011498 */
[----:B------:R-:W0:Y:S01]  /*3190*/  S2R R5, SR_CgaCtaId ;  /* 0x0000000000057919 */ /* 0x000e220000008800 */
[----:B------:R-:W-:Y:S02]  /*31a0*/  MOV R184, 0x400 ;  /* 0x0000040000b87802 */ /* 0x000fe40000000f00 */
[----:B------:R-:W-:-:S04]  /*31b0*/  LEA.HI R16, R57, R152, RZ, 0x7 ;  /* 0x0000009839107211 */ /* 0x000fc800078f38ff */
[----:B------:R-:W-:-:S05]  /*31c0*/  SHF.R.S32.HI R18, RZ, 0x7, R16 ;  /* 0x00000007ff127819 */ /* 0x000fca0000011410 */
[----:B------:R-:W1:Y:S01]  /*31d0*/  SHFL.IDX PT, R0, R18, RZ, 0x1f ;  /* 0x00001fff12007589 */ /* 0x000e6200000e0000 */
[----:B0-----:R-:W-:Y:S02]  /*31e0*/  LEA R184, R5, R184, 0x18 ;  /* 0x000000b805b87211 */ /* 0x001fe400078ec0ff */
[----:B-1----:R-:W-:-:S04]  /*31f0*/  LEA.HI R3, R0, R0, RZ, 0x1 ;  /* 0x0000000000037211 */ /* 0x002fc800078f08ff */
[----:B------:R-:W-:-:S05]  /*3200*/  LOP3.LUT R3, R3, 0x1fffe, RZ, 0xc0, !PT ;  /* 0x0001fffe03037812 */ /* 0x000fca00078ec0ff */
[----:B------:R-:W-:Y:S02]  /*3210*/  IMAD.IADD R3, R0, 0x1, -R3 ;  /* 0x0000000100037824 */ /* 0x000fe400078e0a03 */
[----:B------:R-:W-:Y:S02]  /*3220*/  VIADD R0, R184, 0x36400 ;  /* 0x00036400b8007836 */ /* 0x000fe40000000000 */
[----:B------:R-:W-:-:S03]  /*3230*/  IMAD R3, R3, 0x8000, R184 ;  /* 0x0000800003037824 */ /* 0x000fc600078e02b8 */
[----:B------:R-:W-:Y:S01]  /*3240*/  LOP3.LUT P0, RZ, R0, 0x3ff, RZ, 0xc0, !PT ;  /* 0x000003ff00ff7812 */ /* 0x000fe2000780c0ff */
[----:B------:R-:W-:-:S05]  /*3250*/  VIADD R3, R3, 0x400 ;  /* 0x0000040003037836 */ /* 0x000fca0000000000 */
[----:B------:R-:W-:-:S04]  /*3260*/  SHF.R.U32.HI R3, RZ, 0x4, R3 ;  /* 0x00000004ff037819 */ /* 0x000fc80000011603 */
[----:B------:R-:W-:-:S03]  /*3270*/  LOP3.LUT R188, R3, 0x3fff, RZ, 0xc0, !PT ;  /* 0x00003fff03bc7812 */ /* 0x000fc600078ec0ff */
        /* <DEDUP_REMOVED lines=17> */
.L_x_200:
[----:B------:R-:W-:Y:S02]  /*3390*/  SHF.L.U32 R7, RZ, 0x1f, RZ ;  /* 0x0000001fff077819 */ /* 0x000fe400000006ff */
[----:B------:R-:W-:Y:S02]  /*33a0*/  LOP3.LUT R3, R16, 0xffffff80, RZ, 0xc0, !PT ;  /* 0xffffff8010037812 */ /* 0x000fe400078ec0ff */
[----:B------:R-:W0:Y:S01]  /*33b0*/  SYNCS.PHASECHK.TRANS64.TRYWAIT P0, [R184+URZ+0x38800], R7 ;  /* 0x03880007b80075a7 */ /* 0x000e22000800017f */
[----:B------:R-:W-:Y:S02]  /*33c0*/  LEA.HI R0, R18, R18, RZ, 0x1 ;  /* 0x0000001212007211 */ /* 0x000fe400078f08ff */
[----:B------:R-:W-:Y:S02]  /*33d0*/  IMAD.IADD R5, R152, 0x1, -R3 ;  /* 0x0000000198057824 */ /* 0x000fe400078e0a03 */
[----:B------:R-:W-:-:S03]  /*33e0*/  LOP3.LUT R3, R0, 0xfffffe, RZ, 0xc0, !PT ;  /* 0x00fffffe00037812 */ /* 0x000fc600078ec0ff */
[----:B------:R-:W-:-:S04]  /*33f0*/  SHF.R.S32.HI R4, RZ, 0x1f, R5 ;  /* 0x0000001fff047819 */ /* 0x000fc80000011405 */
[----:B------:R-:W-:-:S04]  /*3400*/  LEA.HI R6, R4, R5, RZ, 0x2 ;  /* 0x0000000504067211 */ /* 0x000fc800078f10ff */
[--C-:B------:R-:W-:Y:S02]  /*3410*/  SHF.R.S32.HI R8, RZ, 0x2, R6.reuse ;  /* 0x00000002ff087819 */ /* 0x100fe40000011406 */
[----:B------:R-:W-:Y:S01]  /*3420*/  SHF.R.S32.HI R9, RZ, 0x1f, R6 ;  /* 0x0000001fff097819 */ /* 0x000fe20000011406 */
[----:B0-----:R-:W-:Y:S06]  /*3430*/  @!P0 BRA `(.L_x_201) ;  /* 0x000000ec00588947 */ /* 0x001fec0003800000 */
.L_x_329:
[----:B------:R-:W2:Y:S01]  /*3440*/  LDL R0, [R1+0x28] ;  /* 0x0000280001007983 */ /* 0x000ea20000100800 */
[----:B------:R-:W-:Y:S01]  /*3450*/  LEA.HI R9, R9, R8, RZ, 0x3 ;  /* 0x0000000809097211 */ /* 0x000fe200078f18ff */
[----:B------:R-:W-:Y:S01]  /*3460*/  IMAD.IADD R3, R18, 0x1, -R3 ;  /* 0x0000000112037824 */ /* 0x000fe200078e0a03 */
[----:B------:R-:W-:Y:S02]  /*3470*/  LEA.HI R4, R4, R5, RZ, 0x5 ;  /* 0x0000000504047211 */ /* 0x000fe400078f28ff */
[----:B------:R-:W-:Y:S02]  /*3480*/  LOP3.LUT R9, R9, 0xfffffff8, RZ, 0xc0, !PT ;  /* 0xfffffff809097812 */ /* 0x000fe400078ec0ff */
[----:B------:R-:W-:-:S03]  /*3490*/  SHF.R.S32.HI R4, RZ, 0x5, R4 ;  /* 0x00000005ff047819 */ /* 0x000fc60000011404 */
[----:B------:R-:W-:Y:S01]  /*34a0*/  IMAD.IADD R9, R8, 0x1, -R9 ;  /* 0x0000000108097824 */ /* 0x000fe200078e0a09 */
[----:B--2---:R-:W-:Y:S02]  /*34b0*/  R2UR UR4, R0 ;  /* 0x00000000000472ca */ /* 0x004fe400000e0000 */
[----:B------:R-:W-:-:S05]  /*34c0*/  LOP3.LUT R0, R6, 0x7ffffffc, RZ, 0xc0, !PT ;  /* 0x7ffffffc06007812 */ /* 0x000fca00078ec0ff */
[----:B------:R-:W-:-:S04]  /*34d0*/  IMAD.IADD R0, R5, 0x1, -R0 ;  /* 0x0000000105007824 */ /* 0x000fc800078e0a00 */
[----:B------:R-:W-:Y:S02]  /*34e0*/  IMAD.SHL.U32 R58, R0, 0x2, RZ ;  /* 0x00000002003a7824 */ /* 0x000fe400078e00ff */
[----:B------:R-:W-:Y:S02]  /*34f0*/  ULOP3.LUT UR4, UR4, 0x1, URZ, 0xfc, !UPT ;  /* 0x0000000104047892 */ /* 0x000fe4000f8efc3f */
[----:B------:R-:W-:Y:S02]  /*3500*/  IMAD R0, R3, 0x100, R58 ;  /* 0x0000010003007824 */ /* 0x000fe400078e023a */
[----:B------:R-:W-:Y:S02]  /*3510*/  IMAD R3, R4, 0x10, R9 ;  /* 0x0000001004037824 */ /* 0x000fe400078e0209 */
[----:B------:R-:W-:-:S05]  /*3520*/  IMAD.U32 R6, RZ, RZ, UR4 ;  /* 0x00000004ff067e24 */ /* 0x000fca000f8e00ff */
[----:B------:R-:W-:-:S13]  /*3530*/  ISETP.NE.AND P0, PT, R6, 0x3, PT ;  /* 0x000000030600780c */ /* 0x000fda0003f05270 */
[----:B------:R-:W-:Y:S05]  /*3540*/  @!P0 BRA `(.L_x_202) ;  /* 0x0000000000048947 */ /* 0x000fea0003800000 */
[----:B------:R-:W-:Y:S01]  /*3550*/  BPT.TRAP 0x1 ;  /* 0x000000040000795c */ /* 0x000fe20000300000 */
.L_x_202:
[----:B------:R1:W2:Y:S01]  /*3560*/  SYNCS.PHASECHK.TRANS64.TRYWAIT P1, [R184+URZ+0x38830], R7 ;  /* 0x03883007b80075a7 */ /* 0x0002a2000802017f */
[----:B------:R-:W-:Y:S05]  /*3570*/  @!P0 BRA `(.L_x_203) ;  /* 0x0000000000048947 */ /* 0x000fea0003800000 */
[----:B------:R-:W-:Y:S01]  /*3580*/  BPT.TRAP 0x1 ;  /* 0x000000040000795c */ /* 0x000fe20000300000 */
.L_x_203:
[----:B--2---:R-:W-:Y:S05]  /*3590*/  @P1 BRA `(.L_x_204) ;  /* 0x0000000000081947 */ /* 0x004fea0003800000 */
[----:B------:R-:W2:Y:S02]  /*35a0*/  SYNCS.PHASECHK.TRANS64.TRYWAIT P1, [R184+URZ+0x38830], R7 ;  /* 0x03883007b80075a7 */ /* 0x000ea4000802017f */
[----:B--2---:R-:W-:Y:S05]  /*35b0*/  @!P1 BRA `(.L_x_205) ;  /* 0x000000ec000c9947 */ /* 0x004fea0003800000 */
.L_x_204:
[----:B------:R-:W-:Y:S05]  /*35c0*/  WARPSYNC.ALL ;  /* 0x0000000000007948 */ /* 0x000fea0003800000 */
[C---:B------:R-:W-:Y:S01]  /*35d0*/  VIADD R4, R184.reuse, 0x20400 ;  /* 0x00020400b8047836 */ /* 0x040fe20000000000 */
[----:B------:R-:W-:Y:S01]  /*35e0*/  WARPGROUP.ARRIVE ;  /* 0x00000000000079c5 */ /* 0x000fe20000000000 */
[----:B------:R-:W-:Y:S01]  /*35f0*/  VIADD R5, R184, 0x22400 ;  /* 0x00022400b8057836 */ /* 0x000fe20000000000 */
[----:B------:R-:W-:Y:S01]  /*3600*/  UMOV UR9, 0x40000040 ;  /* 0x4000004000097882 */ /* 0x000fe20000000000 */
[----:B------:R-:W-:Y:S01]  /*3610*/  UMOV UR7, 0x40000040 ;  /* 0x4000004000077882 */ /* 0x000fe20000000000 */
[----:B------:R-:W-:Y:S01]  /*3620*/  SHF.R.U32.HI R4, RZ, 0x4, R4 ;  /* 0x00000004ff047819 */ /* 0x000fe20000011604 */
[----:B------:R-:W-:Y:S01]  /*3630*/  UMOV UR5, UR9 ;  /* 0x0000000900057c82 */ /* 0x000fe20008000000 */
[----:B------:R-:W-:Y:S01]  /*3640*/  SHF.R.U32.HI R5, RZ, 0x4, R5 ;  /* 0x00000004ff057819 */ /* 0x000fe20000011605 */
[----:B------:R-:W-:Y:S01]  /*3650*/  IMAD.U32 R11, RZ, RZ, UR9 ;  /* 0x00000009ff0b7e24 */ /* 0x000fe2000f8e00ff */
[----:B------:R-:W-:Y:S01]  /*3660*/  LOP3.LUT R4, R4, 0x3fff, RZ, 0xc0, !PT ;  /* 0x00003fff04047812 */ /* 0x000fe200078ec0ff */
[----:B------:R-:W-:Y:S01]  /*3670*/  UMOV UR9, 0x40000040 ;  /* 0x4000004000097882 */ /* 0x000fe20000000000 */
[----:B------:R-:W-:Y:S01]  /*3680*/  LOP3.LUT R5, R5, 0x3fff, RZ, 0xc0, !PT ;  /* 0x00003fff05057812 */ /* 0x000fe200078ec0ff */
[----:B------:R-:W-:Y:S01]  /*3690*/  IMAD.U32 R13, RZ, RZ, UR9 ;  /* 0x00000009ff0d7e24 */ /* 0x000fe2000f8e00ff */
[----:B------:R-:W-:-:S02]  /*36a0*/  LOP3.LUT R6, R4, 0x10000, RZ, 0xfc, !PT ;  /* 0x0001000004067812 */ /* 0x000fc400078efcff */
[----:B------:R-:W-:Y:S02]  /*36b0*/  LOP3.LUT R4, R5, 0x10000, RZ, 0xfc, !PT ;  /* 0x0001000005047812 */ /* 0x000fe400078efcff */
[C---:B------:R-:W-:Y:S01]  /*36c0*/  R2UR UR4, R6.reuse ;  /* 0x00000000060472ca */ /* 0x040fe200000e0000 */
[----:B------:R-:W-:Y:S01]  /*36d0*/  VIADD R5, R6, 0x2 ;  /* 0x0000000206057836 */ /* 0x000fe20000000000 */
[C---:B------:R-:W-:Y:S01]  /*36e0*/  R2UR UR6, R4.reuse ;  /* 0x00000000040672ca */ /* 0x040fe200000e0000 */
[----:B------:R-:W-:-:S10]  /*36f0*/  VIADD R8, R4, 0x2 ;  /* 0x0000000204087836 */ /* 0x000fd40000000000 */
[----:B------:R-:W-:Y:S02]  /*3700*/  UMOV UR8, UR4 ;  /* 0x0000000400087c82 */ /* 0x000fe40008000000 */
[----:B------:R-:W-:Y:S01]  /*3710*/  UMOV UR4, UR8 ;  /* 0x0000000800047c82 */ /* 0x000fe20008000000 */
[----:B------:R-:W-:Y:S01]  /*3720*/  IMAD.U32 R10, RZ, RZ, UR8 ;  /* 0x00000008ff0a7e24 */ /* 0x000fe2000f8e00ff */
[----:B------:R-:W-:Y:S01]  /*3730*/  HGMMA.64x64x16.F32 R24, gdesc[UR4], RZ, !UPT, gsb0 ;  /* 0x00e00000041879f0 */ /* 0x000fe2000c0008ff */
[----:B------:R-:W-:Y:S01]  /*3740*/  R2UR UR4, R5 ;  /* 0x00000000050472ca */ /* 0x000fe200000e0000 */
[----:B------:R-:W-:Y:S01]  /*3750*/  UMOV UR5, UR9 ;  /* 0x0000000900057c82 */ /* 0x000fe20008000000 */
[----:B------:R-:W-:Y:S01]  /*3760*/  R2UR UR6, R8 ;  /* 0x00000000080672ca */ /* 0x000fe200000e0000 */
[----:B------:R-:W-:Y:S01]  /*3770*/  UMOV UR7, 0x40000040 ;  /* 0x4000004000077882 */ /* 0x000fe20000000000 */
[----:B------:R-:W-:Y:S01]  /*3780*/  VIADD R5, R6, 0x4 ;  /* 0x0000000406057836 */ /* 0x000fe20000000000 */
[----:B------:R-:W-:Y:S01]  /*3790*/  UMOV UR9, 0x40000040 ;  /* 0x4000004000097882 */ /* 0x000fe20000000000 */
[----:B------:R-:W-:-:S02]  /*37a0*/  VIADD R8, R4, 0x4 ;  /* 0x0000000404087836 */ /* 0x000fc40000000000 */
[----:B------:R-:W-:-:S05]  /*37b0*/  IMAD.U32 R15, RZ, RZ, UR9 ;  /* 0x00000009ff0f7e24 */ /* 0x000fca000f8e00ff */
[----:B------:R-:W-:Y:S02]  /*37c0*/  UMOV UR8, UR4 ;  /* 0x0000000400087c82 */ /* 0x000fe40008000000 */
[----:B------:R-:W-:Y:S01]  /*37d0*/  UMOV UR4, UR8 ;  /* 0x0000000800047c82 */ /* 0x000fe20008000000 */
[----:B------:R-:W-:Y:S01]  /*37e0*/  IMAD.U32 R12, RZ, RZ, UR8 ;  /* 0x00000008ff0c7e24 */ /* 0x000fe2000f8e00ff */
[----:B------:R-:W-:Y:S02]  /*37f0*/  WARPGROUP.DEPBAR.LE gsb0, 0x0 ;  /* 0x00008000000079c5 */ /* 0x000fe40000010000 */
[----:B------:R-:W-:-:S06]  /*3800*/  WARPGROUP.ARRIVE ;  /* 0x00000000000079c5 */ /* 0x000fcc0000000000 */
[----:B------:R-:W-:Y:S01]  /*3810*/  HGMMA.64x64x16.F32 R24, gdesc[UR4], R24, gsb0 ;  /* 0x00e00000041879f0 */ /* 0x000fe20008000818 */
[----:B------:R-:W-:Y:S01]  /*3820*/  R2UR UR4, R5 ;  /* 0x00000000050472ca */ /* 0x000fe200000e0000 */
[----:B------:R-:W-:Y:S01]  /*3830*/  UMOV UR5, UR9 ;  /* 0x0000000900057c82 */ /* 0x000fe20008000000 */
[----:B------:R-:W-:Y:S01]  /*3840*/  R2UR UR6, R8 ;  /* 0x00000000080672ca */ /* 0x000fe200000e0000 */
[----:B------:R-:W-:Y:S01]  /*3850*/  UMOV UR7, 0x40000040 ;  /* 0x4000004000077882 */ /* 0x000fe20000000000 */
[----:B------:R-:W-:Y:S01]  /*3860*/  VIADD R5, R6, 0x6 ;  /* 0x0000000606057836 */ /* 0x000fe20000000000 */
[----:B------:R-:W-:Y:S01]  /*3870*/  UMOV UR9, 0x40000040 ;  /* 0x4000004000097882 */ /* 0x000fe20000000000 */
[----:B------:R-:W-:Y:S02]  /*3880*/  VIADD R6, R4, 0x6 ;  /* 0x0000000604067836 */ /* 0x000fe40000000000 */
        /* <DEDUP_REMOVED lines=10> */
[----:B------:R-:W-:-:S10]  /*3930*/  UMOV UR7, 0x40000040 ;  /* 0x4000004000077882 */ /* 0x000fd40000000000 */
[----:B------:R-:W-:Y:S02]  /*3940*/  UMOV UR8, UR4 ;  /* 0x0000000400087c82 */ /* 0x000fe40008000000 */
[----:B------:R-:W-:Y:S01]  /*3950*/  UMOV UR4, UR8 ;  /* 0x0000000800047c82 */ /* 0x000fe20008000000 */
[----:B------:R-:W-:Y:S01]  /*3960*/  IMAD.U32 R16, RZ, RZ, UR8 ;  /* 0x00000008ff107e24 */ /* 0x000fe2000f8e00ff */
[----:B------:R-:W-:Y:S02]  /*3970*/  WARPGROUP.DEPBAR.LE gsb0, 0x0 ;  /* 0x00008000000079c5 */ /* 0x000fe40000010000 */
[----:B------:R-:W-:-:S06]  /*3980*/  WARPGROUP.ARRIVE ;  /* 0x00000000000079c5 */ /* 0x000fcc0000000000 */
[----:B------:R-:W-:Y:S03]  /*3990*/  HGMMA.64x64x16.F32 R24, gdesc[UR4], R24, gsb0 ;  /* 0x00e00000041879f0 */ /* 0x000fe60008000818 */
[----:B------:R-:W-:Y:S02]  /*39a0*/  WARPGROUP.DEPBAR.LE gsb0, 0x0 ;  /* 0x00008000000079c5 */ /* 0x000fe40000010000 */
[----:B------:R-:W3:Y:S02]  /*39b0*/  SYNCS.PHASECHK.TRANS64.TRYWAIT P1, [R184+URZ+0x38810], R7 ;  /* 0x03881007b80075a7 */ /* 0x000ee4000802017f */
[----:B---3--:R-:W-:Y:S05]  /*39c0*/  @!P1 BRA `(.L_x_206) ;  /* 0x000000e8001c9947 */ /* 0x008fea0003800000 */
.L_x_330:
[----:B------:R-:W-:Y:S05]  /*39d0*/  @!P0 BRA `(.L_x_207) ;  /* 0x0000000000048947 */ /* 0x000fea0003800000 */
[----:B------:R-:W-:Y:S01]  /*39e0*/  BPT.TRAP 0x1 ;  /* 0x000000040000795c */ /* 0x000fe20000300000 */
.L_x_207:
[----:B------:R4:W0:Y:S01]  /*39f0*/  SYNCS.PHASECHK.TRANS64.TRYWAIT P1, [R184+URZ+0x38850], R7 ;  /* 0x03885007b80075a7 */ /* 0x000822000802017f */
[----:B------:R-:W-:Y:S05]  /*3a00*/  @!P0 BRA `(.L_x_208) ;  /* 0x0000000000048947 */ /* 0x000fea0003800000 */
[----:B------:R-:W-:Y:S01]  /*3a10*/  BPT.TRAP 0x1 ;  /* 0x000000040000795c */ /* 0x000fe20000300000 */
.L_x_208:
[C---:B------:R-:W-:Y:S02]  /*3a20*/  VIADD R5, R184.reuse, 0x26400 ;  /* 0x00026400b8057836 */ /* 0x040fe40000000000 */
[----:B------:R-:W-:-:S03]  /*3a30*/  VIADD R6, R184, 0x400 ;  /* 0x00000400b8067836 */ /* 0x000fc60000000000 */
[----:B------:R-:W-:Y:S02]  /*3a40*/  SHF.R.U32.HI R5, RZ, 0x4, R5 ;  /* 0x00000004ff057819 */ /* 0x000fe40000011605 */
[----:B------:R-:W-:Y:S02]  /*3a50*/  SHF.R.U32.HI R6, RZ, 0x4, R6 ;  /* 0x00000004ff067819 */ /* 0x000fe40000011606 */
[----:B------:R-:W-:Y:S02]  /*3a60*/  LOP3.LUT R5, R5, 0x3fff, RZ, 0xc0, !PT ;  /* 0x00003fff05057812 */ /* 0x000fe400078ec0ff */
[----:B------:R-:W-:Y:S02]  /*3a70*/  LOP3.LUT R6, R6, 0x3fff, RZ, 0xc0, !PT ;  /* 0x00003fff06067812 */ /* 0x000fe400078ec0ff */
[----:B------:R-:W-:Y:S02]  /*3a80*/  LOP3.LUT R5, R5, 0x10000, RZ, 0xfc, !PT ;  /* 0x0001000005057812 */ /* 0x000fe400078efcff */
[----:B------:R-:W-:Y:S01]  /*3a90*/  LOP3.LUT R6, R6, 0x10000, RZ, 0xfc, !PT ;  /* 0x0001000006067812 */ /* 0x000fe200078efcff */
[----:B0-----:R-:W-:Y:S06]  /*3aa0*/  @P1 BRA `(.L_x_209) ;  /* 0x0000000000081947 */ /* 0x001fec0003800000 */
[----:B------:R-:W0:Y:S02]  /*3ab0*/  SYNCS.PHASECHK.TRANS64.TRYWAIT P1, [R184+URZ+0x38850], R7 ;  /* 0x03885007b80075a7 */ /* 0x000e24000802017f */
[----:B0-----:R-:W-:Y:S05]  /*3ac0*/  @!P1 BRA `(.L_x_210) ;  /* 0x000000e400f09947 */ /* 0x001fea0003800000 */
.L_x_209:
[C---:B------:R-:W-:Y:S01]  /*3ad0*/  R2UR UR4, R5.reuse ;  /* 0x00000000050472ca */ /* 0x040fe200000e0000 */
[----:B------:R-:W-:Y:S01]  /*3ae0*/  WARPGROUP.ARRIVE ;  /* 0x00000000000079c5 */ /* 0x000fe20000000000 */
[C---:B------:R-:W-:Y:S01]  /*3af0*/  R2UR UR6, R6.reuse ;  /* 0x00000000060672ca */ /* 0x040fe200000e0000 */
[----:B------:R-:W-:Y:S01]  /*3b00*/  UMOV UR9, 0x40000040 ;  /* 0x4000004000097882 */ /* 0x000fe20000000000 */
[----:B------:R-:W-:Y:S01]  /*3b10*/  UMOV UR7, 0x40000040 ;  /* 0x4000004000077882 */ /* 0x000fe20000000000 */
[----:B------:R-:W-:Y:S01]  /*3b20*/  UMOV UR5, UR9 ;  /* 0x0000000900057c82 */ /* 0x000fe20008000000 */
[----:B-1234-:R-:W-:Y:S01]  /*3b30*/  VIADD R7, R5, 0x2 ;  /* 0x0000000205077836 */ /* 0x01efe20000000000 */
[----:B------:R-:W-:Y:S01]  /*3b40*/  UMOV UR11, 0x40000040 ;  /* 0x40000040000b7882 */ /* 0x000fe20000000000 */
[----:B------:R-:W-:Y:S01]  /*3b50*/  VIADD R8, R6, 0x2 ;  /* 0x0000000206087836 */ /* 0x000fe20000000000 */
[----:B------:R-:W-:Y:S01]  /*3b60*/  UMOV UR13, 0x40000040 ;  /* 0x40000040000d7882 */ /* 0x000fe20000000000 */
[----:B------:R-:W-:Y:S01]  /*3b70*/  IMAD.U32 R19, RZ, RZ, UR9 ;  /* 0x00000009ff137e24 */ /* 0x000fe2000f8e00ff */
[----:B------:R-:W-:Y:S01]  /*3b80*/  UMOV UR9, 0x40000040 ;  /* 0x4000004000097882 */ /* 0x000fe20000000000 */
[----:B------:R-:W-:Y:S01]  /*3b90*/  UMOV UR15, 0x40000040 ;  /* 0x40000040000f7882 */ /* 0x000fe20000000000 */
[----:B------:R-:W-:Y:S01]  /*3ba0*/  UMOV UR8, UR4 ;  /* 0x0000000400087c82 */ /* 0x000fe20008000000 */
[----:B------:R-:W-:Y:S01]  /*3bb0*/  IMAD.U32 R21, RZ, RZ, UR9 ;  /* 0x00000009ff157e24 */ /* 0x000fe2000f8e00ff */
[----:B------:R-:W-:Y:S01]  /*3bc0*/  UMOV UR4, UR8 ;  /* 0x0000000800047c82 */ /* 0x000fe20008000000 */
[----:B------:R-:W-:Y:S01]  /*3bd0*/  IMAD.U32 R18, RZ, RZ, UR8 ;  /* 0x00000008ff127e24 */ /* 0x000fe2000f8e00ff */
[----:B------:R-:W-:Y:S01]  /*3be0*/  HGMMA.64x64x16.F32 R24, gdesc[UR4], R24, gsb0 ;  /* 0x00e00000041879f0 */ /* 0x000fe20008000818 */
[----:B------:R-:W-:Y:S01]  /*3bf0*/  R2UR UR4, R7 ;  /* 0x00000000070472ca */ /* 0x000fe200000e0000 */
[----:B------:R-:W-:Y:S01]  /*3c00*/  UMOV UR5, UR9 ;  /* 0x0000000900057c82 */ /* 0x000fe20008000000 */
[----:B------:R-:W-:Y:S01]  /*3c10*/  R2UR UR6, R8 ;  /* 0x00000000080672ca */ /* 0x000fe200000e0000 */
[----:B------:R-:W-:Y:S01]  /*3c20*/  UMOV UR7, 0x40000040 ;  /* 0x4000004000077882 */ /* 0x000fe20000000000 */
[C---:B------:R-:W-:Y:S01]  /*3c30*/  VIADD R7, R5.reuse, 0x4 ;  /* 0x0000000405077836 */ /* 0x040fe20000000000 */
[----:B------:R-:W-:Y:S01]  /*3c40*/  UMOV UR9, 0x40000040 ;  /* 0x4000004000097882 */ /* 0x000fe20000000000 */
[----:B------:R-:W-:Y:S01]  /*3c50*/  VIADD R8, R6, 0x4 ;  /* 0x0000000406087836 */ /* 0x000fe20000000000 */
[----:B------:R-:W-:Y:S01]  /*3c60*/  UMOV UR17, 0x40000040 ;  /* 0x4000004000117882 */ /* 0x000fe20000000000 */
[----:B------:R-:W-:Y:S01]  /*3c70*/  IMAD.U32 R23, RZ, RZ, UR9 ;  /* 0x00000009ff177e24 */ /* 0x000fe2000f8e00ff */
[----:B------:R-:W-:Y:S01]  /*3c80*/  UMOV UR19, 0x40000040 ;  /* 0x4000004000137882 */ /* 0x000fe20000000000 */
[----:B------:R-:W-:Y:S01]  /*3c90*/  UMOV UR21, 0x40000040 ;  /* 0x4000004000157882 */ /* 0x000fe20000000000 */
[----:B------:R-:W-:Y:S01]  /*3ca0*/  UMOV UR23, 0x40000040 ;  /* 0x4000004000177882 */ /* 0x000fe20000000000 */
[----:B------:R-:W-:Y:S01]  /*3cb0*/  UMOV UR25, 0x40000040 ;  /* 0x4000004000197882 */ /* 0x000fe20000000000 */
[----:B------:R-:W-:Y:S01]  /*3cc0*/  UMOV UR8, UR4 ;  /* 0x0000000400087c82 */ /* 0x000fe20008000000 */
[----:B------:R-:W-:Y:S01]  /*3cd0*/  UMOV UR27, 0x40000040 ;  /* 0x40000040001b7882 */ /* 0x000fe20000000000 */
[----:B------:R-:W-:Y:S01]  /*3ce0*/  UMOV UR4, UR8 ;  /* 0x0000000800047c82 */ /* 0x000fe20008000000 */
[----:B------:R-:W-:Y:S01]  /*3cf0*/  IMAD.U32 R20, RZ, RZ, UR8 ;  /* 0x00000008ff147e24 */ /* 0x000fe2000f8e00ff */
[----:B------:R-:W-:Y:S01]  /*3d00*/  UMOV UR29, 0x40000040 ;  /* 0x40000040001d7882 */ /* 0x000fe20000000000 */
        /* <DEDUP_REMOVED lines=11> */
[----:B------:R-:W0:Y:S01]  /*3dc0*/  S2R R9, SR_TID.X ;  /* 0x0000000000097919 */ /* 0x000e220000002100 */
[----:B------:R-:W-:Y:S01]  /*3dd0*/  UMOV UR53, 0x40000040 ;  /* 0x4000004000357882 */ /* 0x000fe20000000000 */
[----:B------:R-:W-:Y:S01]  /*3de0*/  UMOV UR55, 0x40000040 ;  /* 0x4000004000377882 */ /* 0x000fe20000000000 */
[----:B------:R-:W-:Y:S01]  /*3df0*/  UMOV UR57, 0x40000040 ;  /* 0x4000004000397882 */ /* 0x000fe20000000000 */
[----:B------:R-:W-:Y:S01]  /*3e00*/  UMOV UR59, 0x40000040 ;  /* 0x40000040003b7882 */ /* 0x000fe20000000000 */
[----:B------:R-:W-:Y:S01]  /*3e10*/  IMAD.MOV.U32 R62, RZ, RZ, 0x4 ;  /* 0x00000004ff3e7424 */ /* 0x000fe200078e00ff */
[----:B------:R-:W-:Y:S01]  /*3e20*/  UIMAD UR60, UR61, -0x40, UR60 ;  /* 0xffffffc03d3c78a4 */ /* 0x000fe2000f8e023c */
[----:B------:R-:W-:Y:S01]  /*3e30*/  VIADD R185, R5, 0xe00 ;  /* 0x00000e0005b97836 */ /* 0x000fe20000000000 */
[----:B------:R-:W1:Y:S01]  /*3e40*/  S2R R65, SR_TID.X ;  /* 0x0000000000417919 */ /* 0x000e620000002100 */
[----:B------:R-:W-:Y:S01]  /*3e50*/  LOP3.LUT R188, R188, 0x2000000, RZ, 0xfc, !PT ;  /* 0x02000000bcbc7812 */ /* 0x000fe200078efcff */
[----:B------:R-:W-:-:S04]  /*3e60*/  UIADD3 UR61, UR61, -0x2, URZ ;  /* 0xfffffffe3d3d7890 */ /* 0x000fc8000fffe03f */
[----:B------:R-:W-:Y:S01]  /*3e70*/  VIADD R209, R188, 0x80 ;  /* 0x00000080bcd17836 */ /* 0x000fe20000000000 */
[----:B0-----:R-:W-:Y:S02]  /*3e80*/  SHF.R.U32.HI R9, RZ, 0x7, R9 ;  /* 0x00000007ff097819 */ /* 0x001fe40000011609 */
[----:B-1----:R-:W-:Y:S01]  /*3e90*/  LOP3.LUT R65, R65, 0x7f, RZ, 0xc0, !PT ;  /* 0x0000007f41417812 */ /* 0x002fe200078ec0ff */
        /* <DEDUP_REMOVED lines=9> */
[----:B------:R-:W-:-:S07]  /*3f30*/  VIADD R8, R6, 0x6 ;  /* 0x0000000606087836 */ /* 0x000fce0000000000 */
[----:B------:R-:W-:Y:S02]  /*3f40*/  UMOV UR8, UR4 ;  /* 0x0000000400087c82 */ /* 0x000fe40008000000 */
[----:B------:R-:W-:Y:S01]  /*3f50*/  UMOV UR4, UR8 ;  /* 0x0000000800047c82 */ /* 0x000fe20008000000 */
[----:B------:R-:W-:Y:S01]  /*3f60*/  IMAD.U32 R22, RZ, RZ, UR8 ;  /* 0x00000008ff167e24 */ /* 0x000fe2000f8e00ff */
[----:B------:R-:W-:Y:S02]  /*3f70*/  WARPGROUP.DEPBAR.LE gsb0, 0x0 ;  /* 0x00008000000079c5 */ /* 0x000fe40000010000 */
[----:B------:R-:W-:-:S06]  /*3f80*/  WARPGROUP.ARRIVE ;  /* 0x00000000000079c5 */ /* 0x000fcc0000000000 */
[----:B------:R-:W-:Y:S01]  /*3f90*/  HGMMA.64x64x16.F32 R24, gdesc[UR4], R24, gsb0 ;  /* 0x00e00000041879f0 */ /* 0x000fe20008000818 */
[----:B------:R-:W-:Y:S01]  /*3fa0*/  R2UR UR4, R7 ;  /* 0x00000000070472ca */ /* 0x000fe200000e0000 */
[----:B------:R-:W-:Y:S01]  /*3fb0*/  UMOV UR5, 0x40000040 ;  /* 0x4000004000057882 */ /* 0x000fe20000000000 */
[----:B------:R-:W-:Y:S01]  /*3fc0*/  R2UR UR6, R8 ;  /* 0x00000000080672ca */ /* 0x000fe200000e0000 */
[----:B------:R-:W-:Y:S01]  /*3fd0*/  UMOV UR7, 0x40000040 ;  /* 0x4000004000077882 */ /* 0x000fe20000000000 */
[----:B------:R-:W-:Y:S02]  /*3fe0*/  VIADD R7, R5, 0x200 ;  /* 0x0000020005077836 */ /* 0x000fe40000000000 */
[----:B------:R-:W-:-:S03]  /*3ff0*/  VIADD R8, R6, 0x200 ;  /* 0x0000020006087836 */ /* 0x000fc60000000000 */
[----:B------:R-:W-:Y:S01]  /*4000*/  R2UR UR8, R7 ;  /* 0x00000000070872ca */ /* 0x000fe200000e0000 */
[----:B------:R-:W-:Y:S01]  /*4010*/  VIADD R7, R5, 0x202 ;  /* 0x0000020205077836 */ /* 0x000fe20000000000 */
[----:B------:R-:W-:Y:S01]  /*4020*/  R2UR UR10, R8 ;  /* 0x00000000080a72ca */ /* 0x000fe200000e0000 */
        /* <DEDUP_REMOVED lines=40> */
[----:B------:R-:W-:Y:S01]  /*42b0*/  VIADD R8, R6, 0x606 ;  /* 0x0000060606087836 */ /* 0x000fe20000000000 */
[----:B------:R-:W-:Y:S02]  /*42c0*/  WARPGROUP.DEPBAR.LE gsb0, 0x0 ;  /* 0x00008000000079c5 */ /* 0x000fe40000010000 */
[----:B------:R-:W-:Y:S01]  /*42d0*/  WARPGROUP.ARRIVE ;  /* 0x00000000000079c5 */ /* 0x000fe20000000000 */
[----:B------:R-:W-:Y:S02]  /*42e0*/  R2UR UR52, R7 ;  /* 0x00000000073472ca */ /* 0x000fe400000e0000 */
[----:B------:R-:W-:Y:S01]  /*42f0*/  R2UR UR54, R8 ;  /* 0x00000000083672ca */ /* 0x000fe200000e0000 */
[----:B------:R0:W1:Y:S02]  /*4300*/  SHFL.IDX PT, R7, R9, RZ, 0x1f ;  /* 0x00001fff09077589 */ /* 0x00006400000e0000 */
[----:B------:R-:W-:Y:S01]  /*4310*/  HGMMA.64x64x16.F32 R24, gdesc[UR4], R24, gsb0 ;  /* 0x00e00000041879f0 */ /* 0x000fe20008000818 */
[----:B------:R-:W-:Y:S01]  /*4320*/  ULDC UR6, c[0x0][0xad0] ;  /* 0x0002b40000067ab9 */ /* 0x000fe20000000800 */
[----:B------:R-:W-:Y:S01]  /*4330*/  R2UR UR7, R2 ;  /* 0x00000000020772ca */ /* 0x000fe200000e0000 */
[----:B0-----:R-:W-:-:S12]  /*4340*/  VIADD R9, R6, 0x800 ;  /* 0x0000080006097836 */ /* 0x001fd80000000000 */
[----:B------:R-:W-:Y:S01]  /*4350*/  UISETP.GE.AND UP0, UPT, UR61, UR7, UPT ;  /* 0x000000073d00728c */ /* 0x000fe2000bf06270 */
[----:B-1----:R-:W-:Y:S01]  /*4360*/  ISETP.GT.AND P1, PT, R7, 0x7f, PT ;  /* 0x0000007f0700780c */ /* 0x002fe20003f24270 */
[----:B------:R-:W-:-:S03]  /*4370*/  VIADD R7, R5, 0x800 ;  /* 0x0000080005077836 */ /* 0x000fc60000000000 */
[----:B------:R-:W-:Y:S02]  /*4380*/  SEL R56, RZ, 0x2, !P1 ;  /* 0x00000002ff387807 */ /* 0x000fe40004800000 */
[C---:B------:R-:W-:Y:S02]  /*4390*/  SEL R60, R62.reuse, 0x2, P1 ;  /* 0x000000023e3c7807 */ /* 0x040fe40000800000 */
[----:B------:R-:W-:Y:S01]  /*43a0*/  SEL R62, R62, 0x6, !P1 ;  /* 0x000000063e3e7807 */ /* 0x000fe20004800000 */
[C---:B------:R-:W-:Y:S02]  /*43b0*/  IMAD.IADD R8, R56.reuse, 0x1, R7 ;  /* 0x0000000138087824 */ /* 0x040fe400078e0207 */
[----:B------:R-:W-:-:S03]  /*43c0*/  IMAD.IADD R59, R56, 0x1, R9 ;  /* 0x00000001383b7824 */ /* 0x000fc600078e0209 */
[----:B------:R-:W-:Y:S01]  /*43d0*/  R2UR UR56, R8 ;  /* 0x00000000083872ca */ /* 0x000fe200000e0000 */
[--C-:B------:R-:W-:Y:S01]  /*43e0*/  IMAD.IADD R8, R7, 0x1, R60.reuse ;  /* 0x0000000107087824 */ /* 0x100fe200078e023c */
[----:B------:R-:W-:Y:S01]  /*43f0*/  R2UR UR58, R59 ;  /* 0x000000003b3a72ca */ /* 0x000fe200000e0000 */
[C---:B------:R-:W-:Y:S02]  /*4400*/  IMAD.IADD R59, R9.reuse, 0x1, R60 ;  /* 0x00000001093b7824 */ /* 0x040fe400078e023c */
[----:B------:R-:W-:Y:S01]  /*4410*/  IMAD.IADD R9, R9, 0x1, R62 ;  /* 0x0000000109097824 */ /* 0x000fe200078e023e */
[----:B------:R-:W-:Y:S02]  /*4420*/  WARPGROUP.DEPBAR.LE gsb0, 0x0 ;  /* 0x00008000000079c5 */ /* 0x000fe40000010000 */
[----:B------:R-:W-:-:S06]  /*4430*/  WARPGROUP.ARRIVE ;  /* 0x00000000000079c5 */ /* 0x000fcc0000000000 */
[----:B------:R-:W-:Y:S01]  /*4440*/  HGMMA.64x64x16.F32 R24, gdesc[UR8], R24, gsb0 ;  /* 0x00e00000081879f0 */ /* 0x000fe20008000818 */
[----:B------:R-:W-:Y:S01]  /*4450*/  R2UR UR10, R188 ;  /* 0x00000000bc0a72ca */ /* 0x000fe200000e0000 */
[----:B------:R-:W-:Y:S01]  /*4460*/  UMOV UR11, 0x40000040 ;  /* 0x40000040000b7882 */ /* 0x000fe20000000000 */
[----:B------:R-:W-:Y:S02]  /*4470*/  WARPGROUP.DEPBAR.LE gsb0, 0x0 ;  /* 0x00008000000079c5 */ /* 0x000fe40000010000 */
        /* <DEDUP_REMOVED lines=34> */
[----:B------:R-:W-:Y:S01]  /*46a0*/  HGMMA.64x64x16.F32 R24, gdesc[UR56], R24, gsb0 ;  /* 0x00e00000381879f0 */ /* 0x000fe20008000818 */
[----:B------:R-:W-:Y:S01]  /*46b0*/  R2UR UR56, R8 ;  /* 0x00000000083872ca */ /* 0x000fe200000e0000 */
[----:B------:R-:W-:Y:S01]  /*46c0*/  UMOV UR57, 0x40000040 ;  /* 0x4000004000397882 */ /* 0x000fe20000000000 */
[----:B------:R-:W-:Y:S01]  /*46d0*/  R2UR UR58, R59 ;  /* 0x000000003b3a72ca */ /* 0x000fe200000e0000 */
[----:B------:R-:W-:Y:S01]  /*46e0*/  UMOV UR59, 0x40000040 ;  /* 0x40000040003b7882 */ /* 0x000fe20000000000 */
[----:B------:R-:W-:Y:S01]  /*46f0*/  IMAD.IADD R8, R7, 0x1, R62 ;  /* 0x0000000107087824 */ /* 0x000fe200078e023e */
[----:B------:R-:W-:Y:S02]  /*4700*/  WARPGROUP.DEPBAR.LE gsb0, 0x0 ;  /* 0x00008000000079c5 */ /* 0x000fe40000010000 */
[----:B------:R-:W-:-:S08]  /*4710*/  WARPGROUP.ARRIVE ;  /* 0x00000000000079c5 */ /* 0x000fd00000000000 */
[----:B------:R-:W-:Y:S01]  /*4720*/  HGMMA.64x64x16.F32 R24, gdesc[UR56], R24, gsb0 ;  /* 0x00e00000381879f0 */ /* 0x000fe20008000818 */
[----:B------:R-:W-:Y:S01]  /*4730*/  R2UR UR58, R9 ;  /* 0x00000000093a72ca */ /* 0x000fe200000e0000 */
[----:B------:R-:W-:Y:S01]  /*4740*/  UMOV UR59, 0x40000040 ;  /* 0x40000040003b7882 */ /* 0x000fe20000000000 */
[----:B------:R-:W-:Y:S01]  /*4750*/  R2UR UR56, R8 ;  /* 0x00000000083872ca */ /* 0x000fe200000e0000 */
[----:B------:R-:W-:Y:S01]  /*4760*/  UMOV UR57, 0x40000040 ;  /* 0x4000004000397882 */ /* 0x000fe20000000000 */
[----:B------:R-:W-:Y:S02]  /*4770*/  IMAD.MOV.U32 R8, RZ, RZ, 0x28 ;  /* 0x00000028ff087424 */ /* 0x000fe400078e00ff */
[----:B------:R-:W-:-:S03]  /*4780*/  IMAD.MOV.U32 R9, RZ, RZ, 0xa00 ;  /* 0x00000a00ff097424 */ /* 0x000fc600078e00ff */
[----:B------:R-:W-:Y:S02]  /*4790*/  SEL R8, R8, 0x26, P1 ;  /* 0x0000002608087807 */ /* 0x000fe40000800000 */
[----:B------:R-:W-:Y:S02]  /*47a0*/  SEL R9, R9, 0x980, P1 ;  /* 0x0000098009097807 */ /* 0x000fe40000800000 */
[----:B------:R-:W-:Y:S02]  /*47b0*/  LOP3.LUT R8, R8, 0x6, RZ, 0xc0, !PT ;  /* 0x0000000608087812 */ /* 0x000fe400078ec0ff */
[----:B------:R-:W-:-:S04]  /*47c0*/  LOP3.LUT R9, R9, 0xa00, RZ, 0xc0, !PT ;  /* 0x00000a0009097812 */ /* 0x000fc800078ec0ff */
[CC--:B------:R-:W-:Y:S02]  /*47d0*/  IADD3 R59, R8.reuse, R9.reuse, R5 ;  /* 0x00000009083b7210 */ /* 0x0c0fe40007ffe005 */
[----:B------:R-:W-:Y:S01]  /*47e0*/  IADD3 R8, R8, R9, R6 ;  /* 0x0000000908087210 */ /* 0x000fe20007ffe006 */
[----:B------:R-:W-:-:S04]  /*47f0*/  VIADD R9, R6, 0xa00 ;  /* 0x00000a0006097836 */ /* 0x000fc80000000000 */
[----:B------:R-:W-:Y:S01]  /*4800*/  IMAD.IADD R61, R56, 0x1, R9 ;  /* 0x00000001383d7824 */ /* 0x000fe200078e0209 */
[----:B------:R-:W-:Y:S02]  /*4810*/  WARPGROUP.DEPBAR.LE gsb0, 0x0 ;  /* 0x00008000000079c5 */ /* 0x000fe40000010000 */
[----:B------:R-:W-:-:S06]  /*4820*/  WARPGROUP.ARRIVE ;  /* 0x00000000000079c5 */ /* 0x000fcc0000000000 */
[----:B------:R-:W-:Y:S01]  /*4830*/  HGMMA.64x64x16.F32 R24, gdesc[UR56], R24, gsb0 ;  /* 0x00e00000381879f0 */ /* 0x000fe20008000818 */
[----:B------:R-:W-:Y:S01]  /*4840*/  R2UR UR56, R59 ;  /* 0x000000003b3872ca */ /* 0x000fe200000e0000 */
[----:B------:R-:W-:Y:S01]  /*4850*/  UMOV UR57, 0x40000040 ;  /* 0x4000004000397882 */ /* 0x000fe20000000000 */
[----:B------:R-:W-:Y:S01]  /*4860*/  R2UR UR58, R8 ;  /* 0x00000000083a72ca */ /* 0x000fe200000e0000 */
[----:B------:R-:W-:Y:S01]  /*4870*/  UMOV UR59, 0x40000040 ;  /* 0x40000040003b7882 */ /* 0x000fe20000000000 */
        /* <DEDUP_REMOVED lines=9> */
[C---:B------:R-:W-:Y:S02]  /*4910*/  IMAD.IADD R59, R60.reuse, 0x1, R8 ;  /* 0x000000013c3b7824 */ /* 0x040fe400078e0208 */
[--C-:B------:R-:W-:Y:S02]  /*4920*/  IMAD.IADD R61, R60, 0x1, R9.reuse ;  /* 0x000000013c3d7824 */ /* 0x100fe400078e0209 */
[----:B------:R-:W-:Y:S01]  /*4930*/  IMAD.IADD R9, R62, 0x1, R9 ;  /* 0x000000013e097824 */ /* 0x000fe200078e0209 */
[----:B------:R-:W-:-:S02]  /*4940*/  WARPGROUP.DEPBAR.LE gsb0, 0x0 ;  /* 0x00008000000079c5 */ /* 0x000fc40000010000 */
        /* <DEDUP_REMOVED lines=30> */
[----:B------:R-:W-:Y:S02]  /*4b30*/  VIADD R59, R6, 0xc00 ;  /* 0x00000c00063b7836 */ /* 0x000fe40000000000 */
[C---:B------:R-:W-:Y:S02]  /*4b40*/  IMAD.IADD R61, R56.reuse, 0x1, R9 ;  /* 0x00000001383d7824 */ /* 0x040fe400078e0209 */
        /* <DEDUP_REMOVED lines=61> */
[----:B------:R-:W-:Y:S02]  /*4f20*/  IMAD.IADD R56, R62, 0x1, R185 ;  /* 0x000000013e387824 */ /* 0x000fe400078e02b9 */
[----:B------:R-:W-:-:S05]  /*4f30*/  IMAD.MOV.U32 R60, RZ, RZ, 0x1000 ;  /* 0x00001000ff3c7424 */ /* 0x000fca00078e00ff */
[----:B------:R-:W-:-:S04]  /*4f40*/  SEL R60, R60, 0xf80, P1 ;  /* 0x00000f803c3c7807 */ /* 0x000fc80000800000 */
[----:B------:R-:W-:Y:S01]  /*4f50*/  LOP3.LUT R60, R60, 0x1e00, RZ, 0xc0, !PT ;  /* 0x00001e003c3c7812 */ /* 0x000fe200078ec0ff */
[----:B------:R-:W-:Y:S02]  /*4f60*/  WARPGROUP.DEPBAR.LE gsb0, 0x0 ;  /* 0x00008000000079c5 */ /* 0x000fe40000010000 */
[----:B------:R-:W-:-:S06]  /*4f70*/  WARPGROUP.ARRIVE ;  /* 0x00000000000079c5 */ /* 0x000fcc0000000000 */
[----:B------:R-:W-:Y:S01]  /*4f80*/  HGMMA.64x64x16.F32 R24, gdesc[UR56], R24, gsb0 ;  /* 0x00e00000381879f0 */ /* 0x000fe20008000818 */
[----:B------:R-:W-:Y:S01]  /*4f90*/  R2UR UR56, R56 ;  /* 0x00000000383872ca */ /* 0x000fe200000e0000 */
[----:B------:R-:W-:Y:S01]  /*4fa0*/  UMOV UR57, 0x40000040 ;  /* 0x4000004000397882 */ /* 0x000fe20000000000 */
[----:B------:R-:W-:Y:S01]  /*4fb0*/  R2UR UR58, R59 ;  /* 0x000000003b3a72ca */ /* 0x000fe200000e0000 */
[----:B------:R-:W-:Y:S01]  /*4fc0*/  UMOV UR59, 0x40000040 ;  /* 0x40000040003b7882 */ /* 0x000fe20000000000 */
[----:B------:R-:W-:-:S05]  /*4fd0*/  IMAD.MOV.U32 R56, RZ, RZ, 0x40 ;  /* 0x00000040ff387424 */ /* 0x000fca00078e00ff */
[----:B------:R-:W-:-:S04]  /*4fe0*/  SEL R59, R56, 0x3e, P1 ;  /* 0x0000003e383b7807 */ /* 0x000fc80000800000 */
        /* <DEDUP_REMOVED lines=10> */
[----:B------:R-:W-:-:S05]  /*5090*/  IMAD.U32 R59, RZ, RZ, UR60 ;  /* 0x0000003cff3b7e24 */ /* 0x000fca000f8e00ff */
[----:B------:R-:W-:-:S04]  /*50a0*/  IADD3 R58, -R58, 0x40, R59 ;  /* 0x000000403a3a7810 */ /* 0x000fc80007ffe13b */
[C---:B------:R-:W-:Y:S02]  /*50b0*/  ISETP.GT.AND P1, PT, R58.reuse, RZ, PT ;  /* 0x000000ff3a00720c */ /* 0x040fe40003f24270 */
[C---:B------:R-:W-:Y:S02]  /*50c0*/  ISETP.GT.AND P2, PT, R58.reuse, 0x1, PT ;  /* 0x000000013a00780c */ /* 0x040fe40003f44270 */
[C---:B------:R-:W-:Y:S02]  /*50d0*/  ISETP.GT.AND P3, PT, R58.reuse, 0x8, PT ;  /* 0x000000083a00780c */ /* 0x040fe40003f64270 */
[C---:B------:R-:W-:Y:S02]  /*50e0*/  ISETP.GT.AND P4, PT, R58.reuse, 0x9, PT ;  /* 0x000000093a00780c */ /* 0x040fe40003f84270 */
[C---:B------:R-:W-:Y:S02]  /*50f0*/  ISETP.GT.AND P5, PT, R58.reuse, 0x10, PT ;  /* 0x000000103a00780c */ /* 0x040fe40003fa4270 */
[----:B------:R-:W-:Y:S01]  /*5100*/  ISETP.GT.AND P6, PT, R58, 0x11, PT ;  /* 0x000000113a00780c */ /* 0x000fe20003fc4270 */
[----:B------:R-:W-:-:S02]  /*5110*/  WARPGROUP.DEPBAR.LE gsb0, 0x0 ;  /* 0x00008000000079c5 */ /* 0x000fc40000010000 */
        /* <DEDUP_REMOVED lines=9> */
[----:B------:R-:W0:Y:S01]  /*51b0*/  MUFU.TANH R24, R24 ;  /* 0x0000001800187308 */ /* 0x000e220000002400 */
[----:B------:R-:W-:Y:S01]  /*51c0*/  FMUL.FTZ R33, R33, UR6 ;  /* 0x0000000621217c20 */ /* 0x000fe20008410000 */
        /* <DEDUP_REMOVED lines=15> */
[----:B0-----:R-:W-:Y:S01]  /*52c0*/  FSEL R24, R24, -INF , P1 ;  /* 0xff80000018187808 */ /* 0x001fe20000800000 */
[----:B------:R-:W-:Y:S01]  /*52d0*/  FMUL.FTZ R48, R48, UR6 ;  /* 0x0000000630307c20 */ /* 0x000fe20008410000 */
[----:B------:R-:W-:Y:S01]  /*52e0*/  FMUL.FTZ R42, R42, UR6 ;  /* 0x000000062a2a7c20 */ /* 0x000fe20008410000 */
[----:B------:R-:W-:Y:S01]  /*52f0*/  FMUL.FTZ R49, R49, UR6 ;  /* 0x0000000631317c20 */ /* 0x000fe20008410000 */
[----:B------:R-:W-:Y:S01]  /*5300*/  FMUL.FTZ R43, R43, UR6 ;  /* 0x000000062b2b7c20 */ /* 0x000fe20008410000 */
[----:B------:R-:W-:Y:S01]  /*5310*/  FMUL.FTZ R52, R52, UR6 ;  /* 0x0000000634347c20 */ /* 0x000fe20008410000 */
[----:B------:R-:W-:Y:S01]  /*5320*/  FMUL.FTZ R53, R53, UR6 ;  /* 0x0000000635357c20 */ /* 0x000fe20008410000 */
[----:B------:R-:W0:Y:S01]  /*5330*/  MUFU.TANH R29, R29 ;  /* 0x0000001d001d7308 */ /* 0x000e220000002400 */
[----:B-1----:R-:W-:Y:S01]  /*5340*/  FSEL R25, R25, -INF , P2 ;  /* 0xff80000019197808 */ /* 0x002fe20001000000 */
[----:B------:R-:W-:Y:S01]  /*5350*/  FMUL.FTZ R46, R46, UR6 ;  /* 0x000000062e2e7c20 */ /* 0x000fe20008410000 */
[----:B------:R-:W-:Y:S01]  /*5360*/  FMUL.FTZ R47, R47, UR6 ;  /* 0x000000062f2f7c20 */ /* 0x000fe20008410000 */
[----:B------:R-:W-:Y:S01]  /*5370*/  FMUL.FTZ R50, R50, UR6 ;  /* 0x0000000632327c20 */ /* 0x000fe20008410000 */
[----:B------:R-:W-:Y:S01]  /*5380*/  FMNMX.FTZ R59, R24, R25, !PT ;  /* 0x00000019183b7209 */ /* 0x000fe20007810000 */
[----:B------:R-:W-:Y:S01]  /*5390*/  FMUL.FTZ R51, R51, UR6 ;  /* 0x0000000633337c20 */ /* 0x000fe20008410000 */
[----:B------:R-:W-:Y:S01]  /*53a0*/  FMUL.FTZ R54, R54, UR6 ;  /* 0x0000000636367c20 */ /* 0x000fe20008410000 */
[----:B------:R-:W1:Y:S01]  /*53b0*/  MUFU.TANH R32, R32 ;  /* 0x0000002000207308 */ /* 0x000e620000002400 */
[----:B--2---:R-:W-:Y:S01]  /*53c0*/  FSEL R28, R28, -INF , P3 ;  /* 0xff8000001c1c7808 */ /* 0x004fe20001800000 */
[----:B------:R-:W-:Y:S01]  /*53d0*/  FMUL.FTZ R55, R55, UR6 ;  /* 0x0000000637377c20 */ /* 0x000fe20008410000 */
[----:B------:R-:W-:-:S02]  /*53e0*/  ULDC UR6, c[0x0][0xa80] ;  /* 0x0002a00000067ab9 */ /* 0x000fc40000000800 */
[----:B------:R-:W-:-:S03]  /*53f0*/  FMNMX.FTZ R60, R28, R59, !PT ;  /* 0x0000003b1c3c7209 */ /* 0x000fc60007810000 */
[----:B------:R-:W2:Y:S01]  /*5400*/  MUFU.TANH R26, R26 ;  /* 0x0000001a001a7308 */ /* 0x000ea20000002400 */
[----:B0-----:R-:W-:-:S04]  /*5410*/  FSEL R29, R29, -INF , P4 ;  /* 0xff8000001d1d7808 */ /* 0x001fc80002000000 */
[----:B------:R-:W-:-:S03]  /*5420*/  FMNMX.FTZ R59, R29, R60, !PT ;  /* 0x0000003c1d3b7209 */ /* 0x000fc60007810000 */
[----:B------:R-:W0:Y:S01]  /*5430*/  MUFU.TANH R33, R33 ;  /* 0x0000002100217308 */ /* 0x000e220000002400 */
[----:B-1----:R-:W-:-:S04]  /*5440*/  FSEL R32, R32, -INF , P5 ;  /* 0xff80000020207808 */ /* 0x002fc80002800000 */
[----:B------:R-:W-:-:S03]  /*5450*/  FMNMX.FTZ R60, R32, R59, !PT ;  /* 0x0000003b203c7209 */ /* 0x000fc60007810000 */
[----:B------:R-:W1:Y:S01]  /*5460*/  MUFU.TANH R27, R27 ;  /* 0x0000001b001b7308 */ /* 0x000e620000002400 */
[----:B--2---:R-:W-:Y:S02]  /*5470*/  FSEL R26, R26, -INF , P1 ;  /* 0xff8000001a1a7808 */ /* 0x004fe40000800000 */
[----:B------:R-:W-:-:S05]  /*5480*/  ISETP.GT.AND P1, PT, R58, 0x18, PT ;  /* 0x000000183a00780c */ /* 0x000fca0003f24270 */
[----:B------:R-:W2:Y:S01]  /*5490*/  MUFU.TANH R36, R36 ;  /* 0x0000002400247308 */ /* 0x000ea20000002400 */
[----:B0-----:R-:W-:-:S04]  /*54a0*/  FSEL R33, R33, -INF , P6 ;  /* 0xff80000021217808 */ /* 0x001fc80003000000 */
[----:B------:R-:W-:-:S03]  /*54b0*/  FMNMX.FTZ R59, R33, R60, !PT ;  /* 0x0000003c213b7209 */ /* 0x000fc60007810000 */
[----:B------:R-:W0:Y:S01]  /*54c0*/  MUFU.TANH R30, R30 ;  /* 0x0000001e001e7308 */ /* 0x000e220000002400 */
[----:B-1----:R-:W-:Y:S02]  /*54d0*/  FSEL R27, R27, -INF , P2 ;  /* 0xff8000001b1b7808 */ /* 0x002fe40001000000 */
[----:B------:R-:W-:-:S05]  /*54e0*/  ISETP.GT.AND P2, PT, R58, 0x19, PT ;  /* 0x000000193a00780c */ /* 0x000fca0003f44270 */
[----:B------:R-:W1:Y:S01]  /*54f0*/  MUFU.TANH R37, R37 ;  /* 0x0000002500257308 */ /* 0x000e620000002400 */
[----:B--2---:R-:W-:-:S04]  /*5500*/  FSEL R36, R36, -INF , P1 ;  /* 0xff80000024247808 */ /* 0x004fc80000800000 */
[----:B------:R-:W-:-:S03]  /*5510*/  FMNMX.FTZ R60, R36, R59, !PT ;  /* 0x0000003b243c7209 */ /* 0x000fc60007810000 */
[----:B------:R-:W2:Y:S01]  /*5520*/  MUFU.TANH R31, R31 ;  /* 0x0000001f001f7308 */ /* 0x000ea20000002400 */
[----:B0-----:R-:W-:Y:S02]  /*5530*/  FSEL R30, R30, -INF , P3 ;  /* 0xff8000001e1e7808 */ /* 0x001fe40001800000 */
[----:B------:R-:W-:-:S05]  /*5540*/  ISETP.GT.AND P3, PT, R58, 0x20, PT ;  /* 0x000000203a00780c */ /* 0x000fca0003f64270 */
        /* <DEDUP_REMOVED lines=46> */
[----:B-1----:R-:W-:-:S04]  /*5830*/  FSEL R53, R53, -INF , P4 ;  /* 0xff80000035357808 */ /* 0x002fc80002000000 */
[----:B------:R-:W-:-:S03]  /*5840*/  FMNMX.FTZ R60, R53, R58, !PT ;  /* 0x0000003a353c7209 */ /* 0x000fc60007810000 */
[----:B------:R-:W1:Y:S01]  /*5850*/  MUFU.TANH R50, R50 ;  /* 0x0000003200327308 */ /* 0x000e620000002400 */
[----:B--2---:R-:W-:Y:S01]  /*5860*/  FSEL R46, R46, -INF , P5 ;  /* 0xff8000002e2e7808 */ /* 0x004fe20002800000 */
[----:B------:R-:W2:Y:S06]  /*5870*/  SHFL.BFLY PT, R59, R60, 0x2, 0x1f ;  /* 0x0c401f003c3b7f89 */ /* 0x000eac00000e0000 */
[----:B------:R-:W3:Y:S01]  /*5880*/  MUFU.TANH R51, R51 ;  /* 0x0000003300337308 */ /* 0x000ee20000002400 */
[----:B0-----:R-:W-:-:S07]  /*5890*/  FSEL R47, R47, -INF , P6 ;  /* 0xff8000002f2f7808 */ /* 0x001fce0003000000 */
[----:B------:R-:W0:Y:S01]  /*58a0*/  MUFU.TANH R54, R54 ;  /* 0x0000003600367308 */ /* 0x000e220000002400 */
[----:B-1----:R-:W-:-:S07]  /*58b0*/  FSEL R50, R50, -INF , P1 ;  /* 0xff80000032327808 */ /* 0x002fce0000800000 */
[----:B------:R-:W1:Y:S01]  /*58c0*/  MUFU.TANH R55, R55 ;  /* 0x0000003700377308 */ /* 0x000e620000002400 */
[----:B---3--:R-:W-:Y:S02]  /*58d0*/  FSEL R51, R51, -INF , P2 ;  /* 0xff80000033337808 */ /* 0x008fe40001000000 */
[----:B--2---:R-:W-:Y:S02]  /*58e0*/  FMNMX.FTZ R186, R60, R59, !PT ;  /* 0x0000003b3cba7209 */ /* 0x004fe40007810000 */
[----:B------:R-:W-:-:S03]  /*58f0*/  FMNMX.FTZ R59, R26, R27, !PT ;  /* 0x0000001b1a3b7209 */ /* 0x000fc60007810000 */
[----:B------:R-:W2:Y:S01]  /*5900*/  SHFL.BFLY PT, R61, R186, 0x1, 0x1f ;  /* 0x0c201f00ba3d7f89 */ /* 0x000ea200000e0000 */
[----:B------:R-:W-:Y:S02]  /*5910*/  FMNMX.FTZ R58, R30, R59, !PT ;  /* 0x0000003b1e3a7209 */ /* 0x000fe40007810000 */
[----:B0-----:R-:W-:Y:S02]  /*5920*/  FSEL R54, R54, -INF , P3 ;  /* 0xff80000036367808 */ /* 0x001fe40001800000 */
[----:B------:R-:W-:-:S04]  /*5930*/  FMNMX.FTZ R59, R31, R58, !PT ;  /* 0x0000003a1f3b7209 */ /* 0x000fc80007810000 */
[----:B------:R-:W-:Y:S02]  /*5940*/  FMNMX.FTZ R58, R34, R59, !PT ;  /* 0x0000003b223a7209 */ /* 0x000fe40007810000 */
[----:B-1----:R-:W-:Y:S02]  /*5950*/  FSEL R55, R55, -INF , P4 ;  /* 0xff80000037377808 */ /* 0x002fe40002000000 */
[----:B------:R-:W-:-:S04]  /*5960*/  FMNMX.FTZ R59, R35, R58, !PT ;  /* 0x0000003a233b7209 */ /* 0x000fc80007810000 */
[----:B------:R-:W-:-:S04]  /*5970*/  FMNMX.FTZ R58, R38, R59, !PT ;  /* 0x0000003b263a7209 */ /* 0x000fc80007810000 */
[----:B------:R-:W-:Y:S02]  /*5980*/  FMNMX.FTZ R59, R39, R58, !PT ;  /* 0x0000003a273b7209 */ /* 0x000fe40007810000 */
[----:B--2---:R-:W-:Y:S02]  /*5990*/  FMNMX.FTZ R186, R186, R61, !PT ;  /* 0x0000003dbaba7209 */ /* 0x004fe40007810000 */
[----:B------:R-:W-:Y:S02]  /*59a0*/  FMNMX.FTZ R58, R42, R59, !PT ;  /* 0x0000003b2a3a7209 */ /* 0x000fe40007810000 */
[C---:B------:R-:W-:Y:S01]  /*59b0*/  FSETP.NEU.FTZ.AND P5, PT, R186.reuse, -INF , PT ;  /* 0xff800000ba00780b */ /* 0x040fe20003fbd000 */
[----:B------:R-:W-:Y:S01]  /*59c0*/  FMUL.FTZ R60, R186, UR6 ;  /* 0x00000006ba3c7c20 */ /* 0x000fe20008410000 */
[----:B------:R-:W-:-:S04]  /*59d0*/  FMNMX.FTZ R59, R43, R58, !PT ;  /* 0x0000003a2b3b7209 */ /* 0x000fc80007810000 */
[----:B------:R-:W-:Y:S02]  /*59e0*/  FMNMX.FTZ R58, R46, R59, !PT ;  /* 0x0000003b2e3a7209 */ /* 0x000fe40007810000 */
[----:B------:R-:W-:Y:S02]  /*59f0*/  FSEL R60, R60, RZ, P5 ;  /* 0x000000ff3c3c7208 */ /* 0x000fe40002800000 */
[----:B------:R-:W-:-:S03]  /*5a00*/  FMNMX.FTZ R59, R47, R58, !PT ;  /* 0x0000003a2f3b7209 */ /* 0x000fc60007810000 */
[--C-:B------:R-:W-:Y:S01]  /*5a10*/  FFMA.FTZ R168, R24, UR6, -R60.reuse ;  /* 0x0000000618a87c23 */ /* 0x100fe2000801083c */
[----:B------:R-:W-:Y:S01]  /*5a20*/  FMNMX.FTZ R24, R50, R59, !PT ;  /* 0x0000003b32187209 */ /* 0x000fe20007810000 */
[--C-:B------:R-:W-:Y:S01]  /*5a30*/  FFMA.FTZ R169, R25, UR6, -R60.reuse ;  /* 0x0000000619a97c23 */ /* 0x100fe2000801083c */
[--C-:B------:R-:W-:Y:S01]  /*5a40*/  FFMA.FTZ R171, R29, UR6, -R60.reuse ;  /* 0x000000061dab7c23 */ /* 0x100fe2000801083c */
        /* <DEDUP_REMOVED lines=13> */
[--C-:B------:R-:W-:Y:S01]  /*5b20*/  FFMA.FTZ R181, R49, UR6, -R60.reuse ;  /* 0x0000000631b57c23 */ /* 0x100fe2000801083c */
[----:B------:R-:W0:Y:S01]  /*5b30*/  SHFL.BFLY PT, R25, R24, 0x2, 0x1f ;  /* 0x0c401f0018197f89 */ /* 0x000e2200000e0000 */
[--C-:B------:R-:W-:Y:S01]  /*5b40*/  FFMA.FTZ R182, R52, UR6, -R60.reuse ;  /* 0x0000000634b67c23 */ /* 0x100fe2000801083c */
[----:B------:R-:W-:Y:S01]  /*5b50*/  FFMA.FTZ R193, R53, UR6, -R60 ;  /* 0x0000000635c17c23 */ /* 0x000fe2000801083c */
[----:B------:R-:W-:Y:S08]  /*5b60*/  MUFU.EX2 R168, R168 ;  /* 0x000000a800a87308 */ /* 0x000ff00000000800 */
[----:B------:R-:W-:Y:S08]  /*5b70*/  MUFU.EX2 R169, R169 ;  /* 0x000000a900a97308 */ /* 0x000ff00000000800 */
[----:B------:R-:W-:Y:S01]  /*5b80*/  MUFU.EX2 R170, R170 ;  /* 0x000000aa00aa7308 */ /* 0x000fe20000000800 */
[----:B0-----:R-:W-:-:S07]  /*5b90*/  FMNMX.FTZ R25, R24, R25, !PT ;  /* 0x0000001918197209 */ /* 0x001fce0007810000 */
[----:B------:R-:W0:Y:S01]  /*5ba0*/  MUFU.EX2 R171, R171 ;  /* 0x000000ab00ab7308 */ /* 0x000e220000000800 */
[----:B------:R-:W1:Y:S07]  /*5bb0*/  SHFL.BFLY PT, R24, R25, 0x1, 0x1f ;  /* 0x0c201f0019187f89 */ /* 0x000e6e00000e0000 */
[----:B------:R-:W-:Y:S08]  /*5bc0*/  MUFU.EX2 R172, R172 ;  /* 0x000000ac00ac7308 */ /* 0x000ff00000000800 */
[----:B------:R-:W2:Y:S01]  /*5bd0*/  MUFU.EX2 R173, R173 ;  /* 0x000000ad00ad7308 */ /* 0x000ea20000000800 */
[----:B0-----:R-:W-:-:S07]  /*5be0*/  F2FP.F16.F32.PACK_AB R154, R171, R170 ;  /* 0x000000aaab9a723e */ /* 0x001fce00000000ff */
[----:B------:R-:W-:Y:S01]  /*5bf0*/  MUFU.EX2 R174, R174 ;  /* 0x000000ae00ae7308 */ /* 0x000fe20000000800 */
[----:B-1----:R-:W-:-:S04]  /*5c00*/  FMNMX.FTZ R187, R25, R24, !PT ;  /* 0x0000001819bb7209 */ /* 0x002fc80007810000 */
[C---:B------:R-:W-:Y:S01]  /*5c10*/  FSETP.NEU.FTZ.AND P1, PT, R187.reuse, -INF , PT ;  /* 0xff800000bb00780b */ /* 0x040fe20003f3d000 */
[----:B------:R-:W-:Y:S02]  /*5c20*/  FMUL.FTZ R24, R187, UR6 ;  /* 0x00000006bb187c20 */ /* 0x000fe40008410000 */
[----:B------:R-:W0:Y:S01]  /*5c30*/  MUFU.EX2 R175, R175 ;  /* 0x000000af00af7308 */ /* 0x000e220000000800 */
[----:B--2---:R-:W-:Y:S02]  /*5c40*/  F2FP.F16.F32.PACK_AB R156, R173, R172 ;  /* 0x000000acad9c723e */ /* 0x004fe400000000ff */
[----:B------:R-:W-:Y:S02]  /*5c50*/  FSEL R29, R24, RZ, P1 ;  /* 0x000000ff181d7208 */ /* 0x000fe40000800000 */
[CC--:B------:R-:W-:Y:S02]  /*5c60*/  LEA.HI R24, R57.reuse, R152.reuse, RZ, 0x4 ;  /* 0x0000009839187211 */ /* 0x0c0fe400078f20ff */
[----:B------:R-:W-:Y:S01]  /*5c70*/  LEA.HI R57, R57, R152, RZ, 0x5 ;  /* 0x0000009839397211 */ /* 0x000fe200078f28ff */
[--C-:B------:R-:W-:Y:S01]  /*5c80*/  FFMA.FTZ R183, R26, UR6, -R29.reuse ;  /* 0x000000061ab77c23 */ /* 0x100fe2000801081d */
[----:B------:R-:W-:Y:S01]  /*5c90*/  LOP3.LUT R25, R24, 0xfffffff0, RZ, 0xc0, !PT ;  /* 0xfffffff018197812 */ /* 0x000fe200078ec0ff */
[----:B------:R-:W-:Y:S01]  /*5ca0*/  FFMA.FTZ R194, R27, UR6, -R29 ;  /* 0x000000061bc27c23 */ /* 0x000fe2000801081d */
[----:B------:R-:W-:Y:S01]  /*5cb0*/  SHF.R.U32.HI R24, RZ, 0x1, R24 ;  /* 0x00000001ff187819 */ /* 0x000fe20000011618 */
[----:B------:R-:W-:Y:S01]  /*5cc0*/  IMAD.SHL.U32 R57, R57, 0x20, RZ ;  /* 0x0000002039397824 */ /* 0x000fe200078e00ff */
[----:B------:R-:W-:Y:S01]  /*5cd0*/  ISETP.NE.AND P1, PT, R65, RZ, PT ;  /* 0x000000ff4100720c */ /* 0x000fe20003f25270 */
[----:B------:R-:W-:-:S02]  /*5ce0*/  IMAD.IADD R25, R152, 0x1, -R25 ;  /* 0x0000000198197824 */ /* 0x000fc400078e0a19 */
[--C-:B------:R-:W-:Y:S01]  /*5cf0*/  FFMA.FTZ R195, R30, UR6, -R29.reuse ;  /* 0x000000061ec37c23 */ /* 0x100fe2000801081d */
[--C-:B------:R-:W-:Y:S01]  /*5d00*/  FFMA.FTZ R196, R31, UR6, -R29.reuse ;  /* 0x000000061fc47c23 */ /* 0x100fe2000801081d */
[----:B------:R-:W-:Y:S01]  /*5d10*/  LOP3.LUT R57, R57, 0x7ffffc00, RZ, 0xc0, !PT ;  /* 0x7ffffc0039397812 */ /* 0x000fe200078ec0ff */
[----:B------:R-:W-:Y:S01]  /*5d20*/  FFMA.FTZ R197, R34, UR6, -R29 ;  /* 0x0000000622c57c23 */ /* 0x000fe2000801081d */
[----:B------:R-:W-:Y:S01]  /*5d30*/  SHF.R.S32.HI R26, RZ, 0x1f, R25 ;  /* 0x0000001fff1a7819 */ /* 0x000fe20000011419 */
[--C-:B------:R-:W-:Y:S01]  /*5d40*/  FFMA.FTZ R198, R35, UR6, -R29.reuse ;  /* 0x0000000623c67c23 */ /* 0x100fe2000801081d */
[--C-:B------:R-:W-:Y:S01]  /*5d50*/  FFMA.FTZ R199, R38, UR6, -R29.reuse ;  /* 0x0000000626c77c23 */ /* 0x100fe2000801081d */
[--C-:B------:R-:W-:Y:S01]  /*5d60*/  FFMA.FTZ R200, R39, UR6, -R29.reuse ;  /* 0x0000000627c87c23 */ /* 0x100fe2000801081d */
[----:B------:R-:W-:Y:S01]  /*5d70*/  LEA.HI R26, R26, R25, RZ, 0x3 ;  /* 0x000000191a1a7211 */ /* 0x000fe200078f18ff */
[--C-:B------:R-:W-:Y:S01]  /*5d80*/  FFMA.FTZ R201, R42, UR6, -R29.reuse ;  /* 0x000000062ac97c23 */ /* 0x100fe2000801081d */
[--C-:B------:R-:W-:Y:S01]  /*5d90*/  FFMA.FTZ R202, R43, UR6, -R29.reuse ;  /* 0x000000062bca7c23 */ /* 0x100fe2000801081d */
[----:B------:R-:W-:Y:S01]  /*5da0*/  FFMA.FTZ R203, R46, UR6, -R29 ;  /* 0x000000062ecb7c23 */ /* 0x000fe2000801081d */
[C---:B------:R-:W-:Y:S01]  /*5db0*/  LOP3.LUT R28, R26.reuse, 0xfffffff8, RZ, 0xc0, !PT ;  /* 0xfffffff81a1c7812 */ /* 0x040fe200078ec0ff */
[----:B------:R-:W-:-:S02]  /*5dc0*/  IMAD.SHL.U32 R26, R26, 0x40, RZ ;  /* 0x000000401a1a7824 */ /* 0x000fc400078e00ff */
[--C-:B------:R-:W-:Y:S01]  /*5dd0*/  FFMA.FTZ R204, R47, UR6, -R29.reuse ;  /* 0x000000062fcc7c23 */ /* 0x100fe2000801081d */
[--C-:B------:R-:W-:Y:S01]  /*5de0*/  FFMA.FTZ R205, R50, UR6, -R29.reuse ;  /* 0x0000000632cd7c23 */ /* 0x100fe2000801081d */
[--C-:B------:R-:W-:Y:S01]  /*5df0*/  FFMA.FTZ R206, R51, UR6, -R29.reuse ;  /* 0x0000000633ce7c23 */ /* 0x100fe2000801081d */
[----:B------:R-:W-:Y:S01]  /*5e00*/  IMAD.IADD R28, R25, 0x1, -R28 ;  /* 0x00000001191c7824 */ /* 0x000fe200078e0a1c */
[----:B------:R-:W-:Y:S01]  /*5e10*/  LOP3.LUT R26, R26, 0x7ffffe00, RZ, 0xc0, !PT ;  /* 0x7ffffe001a1a7812 */ /* 0x000fe200078ec0ff */
[--C-:B------:R-:W-:Y:S01]  /*5e20*/  FFMA.FTZ R207, R54, UR6, -R29.reuse ;  /* 0x0000000636cf7c23 */ /* 0x100fe2000801081d */
[----:B------:R-:W-:Y:S01]  /*5e30*/  FFMA.FTZ R208, R55, UR6, -R29 ;  /* 0x0000000637d07c23 */ /* 0x000fe2000801081d */
[C---:B------:R-:W-:Y:S01]  /*5e40*/  IMAD.SHL.U32 R25, R28.reuse, 0x40, RZ ;  /* 0x000000401c197824 */ /* 0x040fe200078e00ff */
[----:B------:R-:W-:Y:S01]  /*5e50*/  MUFU.EX2 R183, R183 ;  /* 0x000000b700b77308 */ /* 0x000fe20000000800 */
[C---:B------:R-:W-:Y:S02]  /*5e60*/  LOP3.LUT P3, RZ, R28.reuse, 0x2, RZ, 0xc0, !PT ;  /* 0x000000021cff7812 */ /* 0x040fe4000786c0ff */
[----:B------:R-:W-:-:S02]  /*5e70*/  LOP3.LUT P2, RZ, R28, 0x4, RZ, 0xc0, !PT ;  /* 0x000000041cff7812 */ /* 0x000fc4000784c0ff */
[----:B------:R-:W-:Y:S02]  /*5e80*/  LOP3.LUT R25, R25, 0x1c0, RZ, 0xc0, !PT ;  /* 0x000001c019197812 */ /* 0x000fe400078ec0ff */
[----:B------:R-:W-:Y:S01]  /*5e90*/  SEL R56, R56, 0xffffffc0, !P2 ;  /* 0xffffffc038387807 */ /* 0x000fe20005000000 */
[----:B------:R-:W1:Y:S01]  /*5ea0*/  MUFU.EX2 R194, R194 ;  /* 0x000000c200c27308 */ /* 0x000e620000000800 */
[----:B------:R-:W-:Y:S02]  /*5eb0*/  LOP3.LUT R24, R25, 0x8, R24, 0xf8, !PT ;  /* 0x0000000819187812 */ /* 0x000fe400078ef818 */
[----:B------:R-:W-:Y:S02]  /*5ec0*/  SHF.R.U32.HI R25, RZ, 0x3, R25 ;  /* 0x00000003ff197819 */ /* 0x000fe40000011619 */
[----:B------:R-:W-:Y:S01]  /*5ed0*/  F2FP.F16.F32.PACK_AB R152, R169, R168 ;  /* 0x000000a8a998723e */ /* 0x000fe200000000ff */
[----:B------:R-:W-:Y:S01]  /*5ee0*/  FADD.FTZ R169, R168, R169 ;  /* 0x000000a9a8a97221 */ /* 0x000fe20000010000 */
[----:B------:R-:W-:Y:S01]  /*5ef0*/  LOP3.LUT R24, R24, R25, RZ, 0x3c, !PT ;  /* 0x0000001918187212 */ /* 0x000fe200078e3cff */
[----:B------:R-:W-:Y:S01]  /*5f00*/  MUFU.EX2 R195, R195 ;  /* 0x000000c300c37308 */ /* 0x000fe20000000800 */
[----:B0-----:R-:W-:Y:S01]  /*5f10*/  F2FP.F16.F32.PACK_AB R158, R175, R174 ;  /* 0x000000aeaf9e723e */ /* 0x001fe200000000ff */
[----:B------:R-:W-:Y:S01]  /*5f20*/  FADD.FTZ R170, R170, R169 ;  /* 0x000000a9aaaa7221 */ /* 0x000fe20000010000 */
[----:B------:R-:W-:Y:S01]  /*5f30*/  IADD3 R57, R24, R26, R57 ;  /* 0x0000001a18397210 */ /* 0x000fe20007ffe039 */
[----:B------:R-:W-:Y:S01]  /*5f40*/  @!P1 VIADD R24, R184, 0x38840 ;  /* 0x00038840b8189836 */ /* 0x000fe20000000000 */
[----:B------:R-:W-:Y:S01]  /*5f50*/  PLOP3.LUT P2, PT, PT, PT, UP0, 0x80, 0x0 ;  /* 0x000000000000781c */ /* 0x000fe20003f4f008 */
[----:B------:R-:W-:-:S02]  /*5f60*/  FADD.FTZ R171, R171, R170 ;  /* 0x000000aaabab7221 */ /* 0x000fc40000010000 */
[----:B------:R-:W0:Y:S01]  /*5f70*/  MUFU.EX2 R196, R196 ;  /* 0x000000c400c47308 */ /* 0x000e220000000800 */
[----:B------:R-:W-:Y:S01]  /*5f80*/  @!P1 PRMT R24, RZ, 0x654, R24 ;  /* 0x00000654ff189816 */ /* 0x000fe20000000018 */
[----:B------:R-:W-:Y:S01]  /*5f90*/  IMAD R189, R57, 0x2, R184 ;  /* 0x0000000239bd7824 */ /* 0x000fe200078e02b8 */
[----:B-1----:R-:W-:Y:S01]  /*5fa0*/  F2FP.F16.F32.PACK_AB R153, R194, R183 ;  /* 0x000000b7c299723e */ /* 0x002fe200000000ff */
[----:B------:R-:W-:Y:S01]  /*5fb0*/  FADD.FTZ R194, R183, R194 ;  /* 0x000000c2b7c27221 */ /* 0x000fe20000010000 */
[----:B------:R1:W-:Y:S01]  /*5fc0*/  @!P1 SYNCS.ARRIVE.TRANS64.RED.A1T0 RZ, [R24+URZ], RZ ;  /* 0x000000ff18ff99a7 */ /* 0x0003e2000810043f */
[C---:B------:R-:W-:Y:S02]  /*5fd0*/  VIADD R191, R189.reuse, 0x36400 ;  /* 0x00036400bdbf7836 */ /* 0x040fe40000000000 */
[----:B------:R-:W-:Y:S01]  /*5fe0*/  FADD.FTZ R172, R172, R171 ;  /* 0x000000abacac7221 */ /* 0x000fe20000010000 */
[----:B------:R-:W-:Y:S01]  /*5ff0*/  MUFU.EX2 R197, R197 ;  /* 0x000000c500c57308 */ /* 0x000fe20000000800 */
[----:B------:R-:W-:-:S02]  /*6000*/  VIADD R190, R189, 0x36420 ;  /* 0x00036420bdbe7836 */ /* 0x000fc40000000000 */
[----:B------:R-:W-:Y:S02]  /*6010*/  @P3 VIADD R190, R191, 0xffffffe0 ;  /* 0xffffffe0bfbe3836 */ /* 0x000fe40000000000 */
[----:B------:R-:W-:Y:S01]  /*6020*/  FADD.FTZ R173, R173, R172 ;  /* 0x000000acadad7221 */ /* 0x000fe20000010000 */
[----:B------:R-:W-:Y:S02]  /*6030*/  IMAD.IADD R191, R191, 0x1, R56 ;  /* 0x00000001bfbf7824 */ /* 0x000fe400078e0238 */
[----:B------:R-:W-:Y:S01]  /*6040*/  IMAD.IADD R192, R56, 0x1, R190 ;  /* 0x0000000138c07824 */ /* 0x000fe200078e02be */
[----:B------:R-:W2:Y:S01]  /*6050*/  MUFU.EX2 R198, R198 ;  /* 0x000000c600c67308 */ /* 0x000ea20000000800 */
[----:B0-----:R-:W-:Y:S01]  /*6060*/  F2FP.F16.F32.PACK_AB R155, R196, R195 ;  /* 0x000000c3c49b723e */ /* 0x001fe200000000ff */
[----:B------:R-:W-:Y:S01]  /*6070*/  BAR.SYNC.DEFER_BLOCKING 0xf, 0x100 ;  /* 0x03c4000000007b1d */ /* 0x000fe20000010000 */
[----:B------:R-:W-:Y:S01]  /*6080*/  FADD.FTZ R195, R195, R194 ;  /* 0x000000c2c3c37221 */ /* 0x000fe20000010000 */
[----:B------:R-:W-:-:S03]  /*6090*/  FADD.FTZ R174, R174, R173 ;  /* 0x000000adaeae7221 */ /* 0x000fc60000010000 */
[----:B------:R-:W-:Y:S01]  /*60a0*/  FADD.FTZ R196, R196, R195 ;  /* 0x000000c3c4c47221 */ /* 0x000fe20000010000 */
[----:B------:R-:W-:Y:S01]  /*60b0*/  MUFU.EX2 R199, R199 ;  /* 0x000000c700c77308 */ /* 0x000fe20000000800 */
[----:B------:R-:W-:-:S07]  /*60c0*/  FADD.FTZ R175, R175, R174 ;  /* 0x000000aeafaf7221 */ /* 0x000fce0000010000 */
[----:B------:R-:W0:Y:S01]  /*60d0*/  MUFU.EX2 R200, R200 ;  /* 0x000000c800c87308 */ /* 0x000e220000000800 */
[----:B--2---:R-:W-:Y:S01]  /*60e0*/  F2FP.F16.F32.PACK_AB R157, R198, R197 ;  /* 0x000000c5c69d723e */ /* 0x004fe200000000ff */
[----:B------:R-:W-:-:S04]  /*60f0*/  FADD.FTZ R197, R197, R196 ;  /* 0x000000c4c5c57221 */ /* 0x000fc80000010000 */
[----:B------:R-:W-:Y:S02]  /*6100*/  FADD.FTZ R198, R198, R197 ;  /* 0x000000c5c6c67221 */ /* 0x000fe40000010000 */
[----:B------:R-:W-:Y:S01]  /*6110*/  MUFU.EX2 R176, R176 ;  /* 0x000000b000b07308 */ /* 0x000fe20000000800 */
[----:B------:R2:W-:Y:S07]  /*6120*/  STSM.16.M88.4 [R189+0x36400], R152 ;  /* 0x03640098bd007844 */ /* 0x0005ee0000000200 */
[----:B------:R-:W3:Y:S01]  /*6130*/  MUFU.EX2 R177, R177 ;  /* 0x000000b100b17308 */ /* 0x000ee20000000800 */
[----:B0-----:R-:W-:Y:S01]  /*6140*/  F2FP.F16.F32.PACK_AB R159, R200, R199 ;  /* 0x000000c7c89f723e */ /* 0x001fe200000000ff */
[----:B------:R-:W-:-:S04]  /*6150*/  FADD.FTZ R199, R199, R198 ;  /* 0x000000c6c7c77221 */ /* 0x000fc80000010000 */
[----:B------:R0:W-:Y:S01]  /*6160*/  STSM.16.M88.4 [R190], R156 ;  /* 0x0000009cbe007844 */ /* 0x0001e20000000200 */
[----:B------:R-:W-:Y:S01]  /*6170*/  FADD.FTZ R200, R200, R199 ;  /* 0x000000c7c8c87221 */ /* 0x000fe20000010000 */
[----:B------:R-:W-:Y:S08]  /*6180*/  MUFU.EX2 R178, R178 ;  /* 0x000000b200b27308 */ /* 0x000ff00000000800 */
[----:B------:R-:W4:Y:S01]  /*6190*/  MUFU.EX2 R179, R179 ;  /* 0x000000b300b37308 */ /* 0x000f220000000800 */
[----:B---3--:R-:W-:Y:S01]  /*61a0*/  F2FP.F16.F32.PACK_AB R160, R177, R176 ;  /* 0x000000b0b1a0723e */ /* 0x008fe200000000ff */
[----:B------:R-:W-:-:S04]  /*61b0*/  FADD.FTZ R176, R176, R175 ;  /* 0x000000afb0b07221 */ /* 0x000fc80000010000 */
[----:B------:R-:W-:Y:S02]  /*61c0*/  FADD.FTZ R177, R177, R176 ;  /* 0x000000b0b1b17221 */ /* 0x000fe40000010000 */
[----:B------:R-:W-:Y:S08]  /*61d0*/  MUFU.EX2 R201, R201 ;  /* 0x000000c900c97308 */ /* 0x000ff00000000800 */
[----:B------:R-:W3:Y:S01]  /*61e0*/  MUFU.EX2 R202, R202 ;  /* 0x000000ca00ca7308 */ /* 0x000ee20000000800 */
[----:B----4-:R-:W-:Y:S01]  /*61f0*/  F2FP.F16.F32.PACK_AB R162, R179, R178 ;  /* 0x000000b2b3a2723e */ /* 0x010fe200000000ff */
[----:B------:R-:W-:-:S04]  /*6200*/  FADD.FTZ R178, R178, R177 ;  /* 0x000000b1b2b27221 */ /* 0x000fc80000010000 */
[----:B------:R-:W-:Y:S02]  /*6210*/  FADD.FTZ R179, R179, R178 ;  /* 0x000000b2b3b37221 */ /* 0x000fe40000010000 */
        /* <DEDUP_REMOVED lines=25> */
[----:B------:R-:W-:Y:S01]  /*63b0*/  FADD.FTZ R206, R206, R205 ;  /* 0x000000cdcece7221 */ /* 0x000fe20000010000 */
[----:B----4-:R-:W-:-:S03]  /*63c0*/  F2FP.F16.F32.PACK_AB R167, R208, R207 ;  /* 0x000000cfd0a7723e */ /* 0x010fc600000000ff */
[----:B------:R-:W-:Y:S02]  /*63d0*/  FADD.FTZ R207, R207, R206 ;  /* 0x000000cecfcf7221 */ /* 0x000fe40000010000 */
[----:B------:R0:W-:Y:S01]  /*63e0*/  STSM.16.M88.4 [R192], R164 ;  /* 0x000000a4c0007844 */ /* 0x0001e20000000200 */
[----:B-1----:R-:W-:Y:S01]  /*63f0*/  WARPGROUP.ARRIVE ;  /* 0x00000000000079c5 */ /* 0x002fe20000000000 */
[----:B------:R-:W-:-:S05]  /*6400*/  FADD.FTZ R194, R208, R207 ;  /* 0x000000cfd0c27221 */ /* 0x000fca0000010000 */
[----:B------:R-:W-:Y:S01]  /*6410*/  HGMMA.64x256x16.F32 R24, R152, gdesc[UR8].tnspB, RZ, !UPT, gsb0 ;  /* 0x43e0000898187df0 */ /* 0x000fe2000c0008ff */
[----:B------:R-:W-:Y:S01]  /*6420*/  R2UR UR10, R209 ;  /* 0x00000000d10a72ca */ /* 0x000fe200000e0000 */
[----:B------:R-:W-:Y:S01]  /*6430*/  UMOV UR11, 0x40000040 ;  /* 0x40000040000b7882 */ /* 0x000fe20000000000 */
[C---:B------:R-:W-:Y:S01]  /*6440*/  VIADD R209, R188.reuse, 0x100 ;  /* 0x00000100bcd17836 */ /* 0x040fe20000000000 */
[----:B------:R-:W-:Y:S02]  /*6450*/  WARPGROUP.DEPBAR.LE gsb0, 0x0 ;  /* 0x00008000000079c5 */ /* 0x000fe40000010000 */
[----:B------:R-:W-:Y:S01]  /*6460*/  WARPGROUP.ARRIVE ;  /* 0x00000000000079c5 */ /* 0x000fe20000000000 */
[----:B--2---:R-:W-:-:S15]  /*6470*/  VIADD R152, R188, 0x180 ;  /* 0x00000180bc987836 */ /* 0x004fde0000000000 */
[----:B------:R-:W-:-:S06]  /*6480*/  NOP ;  /* 0x0000000000007918 */ /* 0x000fcc0000000000 */
[----:B------:R-:W-:Y:S01]  /*6490*/  HGMMA.64x256x16.F32 R24, R156, gdesc[UR8].tnspB, R24, gsb0 ;  /* 0x43e000089c187df0 */ /* 0x000fe20008000818 */
[----:B------:R-:W-:Y:S01]  /*64a0*/  R2UR UR10, R209 ;  /* 0x00000000d10a72ca */ /* 0x000fe200000e0000 */
[----:B------:R-:W-:Y:S01]  /*64b0*/  UMOV UR11, 0x40000040 ;  /* 0x40000040000b7882 */ /* 0x000fe20000000000 */
[----:B------:R-:W-:Y:S02]  /*64c0*/  WARPGROUP.DEPBAR.LE gsb0, 0x0 ;  /* 0x00008000000079c5 */ /* 0x000fe40000010000 */
[----:B------:R-:W-:-:S15]  /*64d0*/  WARPGROUP.ARRIVE ;  /* 0x00000000000079c5 */ /* 0x000fde0000000000 */
[----:B------:R-:W-:-:S08]  /*64e0*/  NOP ;  /* 0x0000000000007918 */ /* 0x000fd00000000000 */
[----:B------:R-:W-:Y:S01]  /*64f0*/  HGMMA.64x256x16.F32 R24, R160, gdesc[UR8].tnspB, R24, gsb0 ;  /* 0x43e00008a0187df0 */ /* 0x000fe20008000818 */
[----:B------:R-:W-:Y:S01]  /*6500*/  R2UR UR10, R152 ;  /* 0x00000000980a72ca */ /* 0x000fe200000e0000 */
[----:B------:R-:W-:Y:S01]  /*6510*/  UMOV UR11, 0x40000040 ;  /* 0x40000040000b7882 */ /* 0x000fe20000000000 */
[----:B------:R-:W-:-:S05]  /*6520*/  @!P1 VIADD R152, R184, 0x38860 ;  /* 0x00038860b8989836 */ /* 0x000fca0000000000 */
[----:B------:R-:W-:Y:S01]  /*6530*/  @!P1 PRMT R152, RZ, 0x654, R152 ;  /* 0x00000654ff989816 */ /* 0x000fe20000000098 */
[----:B------:R-:W-:Y:S02]  /*6540*/  WARPGROUP.DEPBAR.LE gsb0, 0x0 ;  /* 0x00008000000079c5 */ /* 0x000fe40000010000 */
[----:B------:R-:W-:-:S15]  /*6550*/  WARPGROUP.ARRIVE ;  /* 0x00000000000079c5 */ /* 0x000fde0000000000 */
[----:B------:R-:W-:-:S02]  /*6560*/  NOP ;  /* 0x0000000000007918 */ /* 0x000fc40000000000 */
[----:B------:R-:W-:Y:S03]  /*6570*/  HGMMA.64x256x16.F32 R24, R164, gdesc[UR8].tnspB, R24, gsb0 ;  /* 0x43e00008a4187df0 */ /* 0x000fe60008000818 */
[----:B------:R-:W-:Y:S02]  /*6580*/  WARPGROUP.DEPBAR.LE gsb0, 0x0 ;  /* 0x00008000000079c5 */ /* 0x000fe40000010000 */
[----:B------:R-:W-:Y:S01]  /*6590*/  @!PT LDS RZ, [RZ] ;  /* 0x00000000fffff984 */ /* 0x000fe20000000800 */
[----:B------:R-:W-:Y:S01]  /*65a0*/  @!PT LDS RZ, [RZ] ;  /* 0x00000000fffff984 */ /* 0x000fe20000000800 */
[----:B------:R-:W-:Y:S01]  /*65b0*/  @!PT LDS RZ, [RZ] ;  /* 0x00000000fffff984 */ /* 0x000fe20000000800 */
[----:B------:R-:W-:Y:S01]  /*65c0*/  @!PT LDS RZ, [RZ] ;  /* 0x00000000fffff984 */ /* 0x000fe20000000800 */
[----:B------:R1:W-:Y:S06]  /*65d0*/  MEMBAR.ALL.CTA ;  /* 0x0000000000007992 */ /* 0x0003ec0000008000 */
[----:B-1----:R-:W1:Y:S02]  /*65e0*/  FENCE.VIEW.ASYNC.S ;  /* 0x00000000000073c6 */ /* 0x002e640000000000 */
[----:B-1----:R-:W-:Y:S01]  /*65f0*/  NOP ;  /* 0x0000000000007918 */ /* 0x002fe20000000000 */
[----:B------:R-:W-:Y:S06]  /*6600*/  BAR.ARV 0xe, 0x100 ;  /* 0x0384000000007b1d */ /* 0x000fec0000002000 */
[----:B------:R1:W-:Y:S02]  /*6610*/  @!P1 SYNCS.ARRIVE.TRANS64.RED.A1T0 RZ, [R152+URZ], RZ ;  /* 0x000000ff98ff99a7 */ /* 0x0003e4000810043f */
[----:B-1----:R-:W-:Y:S01]  /*6620*/  IMAD.MOV.U32 R152, RZ, RZ, RZ ;  /* 0x000000ffff987224 */ /* 0x002fe200078e00ff */
[----:B0-----:R-:W-:Y:S06]  /*6630*/  @!P2 BRA `(.L_x_211) ;  /* 0x000000300050a947 */ /* 0x001fec0003800000 */
[----:B------:R-:W-:Y:S01]  /*6640*/  IMAD.MOV.U32 R196, RZ, RZ, RZ ;  /* 0x000000ffffc47224 */ /* 0x000fe200078e00ff */
[----:B------:R-:W-:Y:S01]  /*6650*/  ULDC UR60, c[0x0][0xad0] ;  /* 0x0002b400003c7ab9 */ /* 0x000fe20000000800 */
[----:B------:R-:W-:Y:S01]  /*6660*/  IMAD.U32 R198, RZ, RZ, UR61 ;  /* 0x0000003dffc67e24 */ /* 0x000fe2000f8e00ff */
[----:B------:R-:W-:-:S06]  /*6670*/  UMOV UR61, URZ ;  /* 0x0000003f003d7c82 */ /* 0x000fcc0008000000 */
.L_x_220:
[----:B------:R-:W-:Y:S01]  /*6680*/  VIADD R197, R196, 0x1 ;  /* 0x00000001c4c57836 */ /* 0x000fe20000000000 */
[----:B------:R-:W-:Y:S02]  /*6690*/  R2UR UR10, R198 ;  /* 0x00000000c60a72ca */ /* 0x000fe400000e0000 */
[----:B------:R-:W-:Y:S02]  /*66a0*/  R2UR UR7, R2 ;  /* 0x00000000020772ca */ /* 0x000fe400000e0000 */
[----:B------:R-:W-:-:S04]  /*66b0*/  ISETP.NE.AND P3, PT, R197, 0x2, PT ;  /* 0x00000002c500780c */ /* 0x000fc80003f65270 */
[----:B-1----:R-:W-:Y:S02]  /*66c0*/  SEL R152, RZ, 0x1, P3 ;  /* 0x00000001ff987807 */ /* 0x002fe40001800000 */
[----:B------:R-:W-:Y:S02]  /*66d0*/  SEL R197, R197, RZ, P3 ;  /* 0x000000ffc5c57207 */ /* 0x000fe40001800000 */
[----:B------:R-:W-:Y:S01]  /*66e0*/  R2UR UR6, R152 ;  /* 0x00000000980672ca */ /* 0x000fe200000e0000 */
[----:B------:R-:W-:Y:S01]  /*66f0*/  IMAD.U32 R152, RZ, RZ, UR10 ;  /* 0x0000000aff987e24 */ /* 0x000fe2000f8e00ff */
[----:B------:R-:W-:-:S04]  /*6700*/  UIADD3 UR10, UR10, -0x1, URZ ;  /* 0xffffffff0a0a7890 */ /* 0x000fc8000fffe03f */
[----:B------:R-:W-:Y:S02]  /*6710*/  ISETP.GT.AND P2, PT, R152, UR7, PT ;  /* 0x0000000798007c0c */ /* 0x000fe4000bf44270 */
[----:B------:R-:W-:-:S05]  /*6720*/  IMAD.U32 R198, RZ, RZ, UR10 ;  /* 0x0000000affc67e24 */ /* 0x000fca000f8e00ff */
[----:B------:R-:W-:Y:S01]  /*6730*/  ULOP3.LUT UR61, UR61, UR6, URZ, 0x3c, !UPT ;  /* 0x000000063d3d7292 */ /* 0x000fe2000f8e3c3f */
[----:B------:R-:W-:Y:S11]  /*6740*/  @!P0 BRA `(.L_x_212) ;  /* 0x0000000000048947 */ /* 0x000ff60003800000 */
[----:B------:R-:W-:Y:S01]  /*6750*/  BPT.TRAP 0x1 ;  /* 0x000000040000795c */ /* 0x000fe20000300000 */
.L_x_212:
[----:B------:R-:W-:Y:S02]  /*6760*/  IMAD.U32 R200, RZ, RZ, UR61 ;  /* 0x0000003dffc87e24 */ /* 0x000fe4000f8e00ff */
[----:B------:R-:W-:-:S03]  /*6770*/  IMAD R195, R197, 0x8, R184 ;  /* 0x00000008c5c37824 */ /* 0x000fc600078e02b8 */
[----:B------:R-:W-:-:S04]  /*6780*/  SHF.L.U32 R200, R200, 0x1f, RZ ;  /* 0x0000001fc8c87819 */ /* 0x000fc800000006ff */
[----:B------:R0:W1:Y:S01]  /*6790*/  SYNCS.PHASECHK.TRANS64.TRYWAIT P3, [R195+URZ+0x38830], R200 ;  /* 0x038830c8c30075a7 */ /* 0x000062000806017f */
[----:B------:R-:W-:Y:S05]  /*67a0*/  @!P0 BRA `(.L_x_213) ;  /* 0x0000000000048947 */ /* 0x000fea0003800000 */
[----:B------:R-:W-:Y:S01]  /*67b0*/  BPT.TRAP 0x1 ;  /* 0x000000040000795c */ /* 0x000fe20000300000 */
.L_x_213:
[----:B------:R-:W-:Y:S01]  /*67c0*/  IMAD R199, R197, 0x200, R4 ;  /* 0x00000200c5c77824 */ /* 0x000fe200078e0204 */
[----:B-1----:R-:W-:Y:S06]  /*67d0*/  @P3 BRA `(.L_x_214) ;  /* 0x0000000000083947 */ /* 0x002fec0003800000 */
[----:B------:R-:W1:Y:S02]  /*67e0*/  SYNCS.PHASECHK.TRANS64.TRYWAIT P3, [R195+URZ+0x38830], R200 ;  /* 0x038830c8c30075a7 */ /* 0x000e64000806017f */
[----:B-1----:R-:W-:Y:S05]  /*67f0*/  @!P3 BRA `(.L_x_215) ;  /* 0x000000b800b8b947 */ /* 0x002fea0003800000 */
.L_x_214:
[----:B------:R-:W-:Y:S01]  /*6800*/  R2UR UR6, R199 ;  /* 0x00000000c70672ca */ /* 0x000fe200000e0000 */
[----:B------:R-:W-:Y:S01]  /*6810*/  WARPGROUP.ARRIVE ;  /* 0x00000000000079c5 */ /* 0x000fe20000000000 */
[----:B------:R-:W-:Y:S01]  /*6820*/  MOV R201, UR17 ;  /* 0x0000001100c97c02 */ /* 0x000fe20008000f00 */
[----:B------:R-:W-:Y:S01]  /*6830*/  UMOV UR19, 0x40000040 ;  /* 0x4000004000137882 */ /* 0x000fe20000000000 */
[----:B------:R-:W-:Y:S01]  /*6840*/  MOV R202, UR16 ;  /* 0x0000001000ca7c02 */ /* 0x000fe20008000f00 */
[----:B------:R-:W-:Y:S01]  /*6850*/  UMOV UR15, 0x40000040 ;  /* 0x40000040000f7882 */ /* 0x000fe20000000000 */
[----:B------:R-:W-:Y:S01]  /*6860*/  R2UR UR16, R10 ;  /* 0x000000000a1072ca */ /* 0x000fe200000e0000 */
[----:B------:R-:W-:Y:S01]  /*6870*/  UMOV UR11, 0x40000040 ;  /* 0x40000040000b7882 */ /* 0x000fe20000000000 */
[----:B------:R-:W-:Y:S01]  /*6880*/  R2UR UR17, R11 ;  /* 0x000000000b1172ca */ /* 0x000fe200000e0000 */
[----:B------:R-:W-:Y:S01]  /*6890*/  UMOV UR59, 0x40000040 ;  /* 0x40000040003b7882 */ /* 0x000fe20000000000 */
[----:B------:R-:W-:-:S02]  /*68a0*/  MOV R203, UR13 ;  /* 0x0000000d00cb7c02 */ /* 0x000fc40008000f00 */
[----:B------:R-:W-:Y:S01]  /*68b0*/  MOV R204, UR12 ;  /* 0x0000000c00cc7c02 */ /* 0x000fe20008000f00 */
[----:B------:R-:W-:Y:S01]  /*68c0*/  UMOV UR18, UR6 ;  /* 0x0000000600127c82 */ /* 0x000fe20008000000 */
[----:B------:R-:W-:Y:S02]  /*68d0*/  R2UR UR12, R12 ;  /* 0x000000000c0c72ca */ /* 0x000fe400000e0000 */
[----:B------:R-:W-:Y:S02]  /*68e0*/  R2UR UR13, R13 ;  /* 0x000000000d0d72ca */ /* 0x000fe400000e0000 */
[----:B------:R-:W-:Y:S02]  /*68f0*/  MOV R205, UR9 ;  /* 0x0000000900cd7c02 */ /* 0x000fe40008000f00 */
[----:B------:R-:W-:Y:S01]  /*6900*/  MOV R206, UR8 ;  /* 0x0000000800ce7c02 */ /* 0x000fe20008000f00 */
[----:B------:R-:W-:Y:S01]  /*6910*/  HGMMA.64x64x16.F32 R152, gdesc[UR16], RZ, !UPT, gsb0 ;  /* 0x00e00000109879f0 */ /* 0x000fe2000c0008ff */
[----:B------:R-:W-:Y:S01]  /*6920*/  R2UR UR17, R201 ;  /* 0x00000000c91172ca */ /* 0x000fe200000e0000 */
[----:B------:R-:W-:Y:S01]  /*6930*/  VIADD R201, R199, 0x2 ;  /* 0x00000002c7c97836 */ /* 0x000fe20000000000 */
[----:B------:R-:W-:-:S02]  /*6940*/  R2UR UR8, R14 ;  /* 0x000000000e0872ca */ /* 0x000fc400000e0000 */
[----:B------:R-:W-:Y:S02]  /*6950*/  R2UR UR9, R15 ;  /* 0x000000000f0972ca */ /* 0x000fe400000e0000 */
[----:B------:R-:W-:Y:S01]  /*6960*/  R2UR UR6, R201 ;  /* 0x00000000c90672ca */ /* 0x000fe200000e0000 */
[C---:B------:R-:W-:Y:S01]  /*6970*/  VIADD R201, R199.reuse, 0x4 ;  /* 0x00000004c7c97836 */ /* 0x040fe20000000000 */
[----:B------:R-:W-:Y:S01]  /*6980*/  R2UR UR56, R16 ;  /* 0x00000000103872ca */ /* 0x000fe200000e0000 */
[----:B------:R-:W-:Y:S01]  /*6990*/  VIADD R199, R199, 0x6 ;  /* 0x00000006c7c77836 */ /* 0x000fe20000000000 */
[----:B------:R-:W-:Y:S02]  /*69a0*/  R2UR UR57, R17 ;  /* 0x00000000113972ca */ /* 0x000fe400000e0000 */
[----:B------:R-:W-:-:S07]  /*69b0*/  R2UR UR16, R202 ;  /* 0x00000000ca1072ca */ /* 0x000fce00000e0000 */
[----:B------:R-:W-:Y:S01]  /*69c0*/  UMOV UR14, UR6 ;  /* 0x00000006000e7c82 */ /* 0x000fe20008000000 */
[----:B------:R-:W-:-:S13]  /*69d0*/  R2UR UR6, R201 ;  /* 0x00000000c90672ca */ /* 0x000fda00000e0000 */
[----:B------:R-:W-:Y:S01]  /*69e0*/  UMOV UR10, UR6 ;  /* 0x00000006000a7c82 */ /* 0x000fe20008000000 */
[----:B------:R-:W-:-:S13]  /*69f0*/  R2UR UR6, R199 ;  /* 0x00000000c70672ca */ /* 0x000fda00000e0000 */
[----:B------:R-:W-:Y:S01]  /*6a00*/  UMOV UR58, UR6 ;  /* 0x00000006003a7c82 */ /* 0x000fe20008000000 */
[----:B------:R-:W-:Y:S02]  /*6a10*/  WARPGROUP.DEPBAR.LE gsb0, 0x0 ;  /* 0x00008000000079c5 */ /* 0x000fe40000010000 */
[----:B------:R-:W-:-:S06]  /*6a20*/  WARPGROUP.ARRIVE ;  /* 0x00000000000079c5 */ /* 0x000fcc0000000000 */
[----:B------:R-:W-:Y:S01]  /*6a30*/  HGMMA.64x64x16.F32 R152, gdesc[UR12], R152, gsb0 ;  /* 0x00e000000c9879f0 */ /* 0x000fe20008000898 */
[----:B------:R-:W-:Y:S02]  /*6a40*/  R2UR UR13, R203 ;  /* 0x00000000cb0d72ca */ /* 0x000fe400000e0000 */
[----:B------:R-:W-:Y:S01]  /*6a50*/  R2UR UR12, R204 ;  /* 0x00000000cc0c72ca */ /* 0x000fe200000e0000 */
[----:B------:R-:W-:Y:S02]  /*6a60*/  WARPGROUP.DEPBAR.LE gsb0, 0x0 ;  /* 0x00008000000079c5 */ /* 0x000fe40000010000 */
[----:B------:R-:W-:-:S06]  /*6a70*/  WARPGROUP.ARRIVE ;  /* 0x00000000000079c5 */ /* 0x000fcc0000000000 */
[----:B------:R-:W-:Y:S01]  /*6a80*/  HGMMA.64x64x16.F32 R152, gdesc[UR8], R152, gsb0 ;  /* 0x00e00000089879f0 */ /* 0x000fe20008000898 */
[----:B------:R-:W-:Y:S02]  /*6a90*/  R2UR UR9, R205 ;  /* 0x00000000cd0972ca */ /* 0x000fe400000e0000 */
[----:B------:R-:W-:Y:S01]  /*6aa0*/  R2UR UR8, R206 ;  /* 0x00000000ce0872ca */ /* 0x000fe200000e0000 */
[----:B------:R-:W-:Y:S02]  /*6ab0*/  WARPGROUP.DEPBAR.LE gsb0, 0x0 ;  /* 0x00008000000079c5 */ /* 0x000fe40000010000 */
[----:B------:R-:W-:-:S06]  /*6ac0*/  WARPGROUP.ARRIVE ;  /* 0x00000000000079c5 */ /* 0x000fcc0000000000 */
[----:B------:R-:W-:Y:S03]  /*6ad0*/  HGMMA.64x64x16.F32 R152, gdesc[UR56], R152, gsb0 ;  /* 0x00e00000389879f0 */ /* 0x000fe60008000898 */
[----:B------:R-:W-:Y:S02]  /*6ae0*/  WARPGROUP.DEPBAR.LE gsb0, 0x0 ;  /* 0x00008000000079c5 */ /* 0x000fe40000010000 */
[----:B------:R-:W-:Y:S05]  /*6af0*/  @!P0 BRA `(.L_x_216) ;  /* 0x0000000000048947 */ /* 0x000fea0003800000 */
[----:B------:R-:W-:Y:S01]  /*6b00*/  BPT.TRAP 0x1 ;  /* 0x000000040000795c */ /* 0x000fe20000300000 */
.L_x_216:
[----:B------:R2:W3:Y:S01]  /*6b10*/  SYNCS.PHASECHK.TRANS64.TRYWAIT P3, [R195+URZ+0x38850], R200 ;  /* 0x038850c8c30075a7 */ /* 0x0004e2000806017f */
[----:B------:R-:W-:Y:S05]  /*6b20*/  @!P0 BRA `(.L_x_217) ;  /* 0x0000000000048947 */ /* 0x000fea0003800000 */
[----:B------:R-:W-:Y:S01]  /*6b30*/  BPT.TRAP 0x1 ;  /* 0x000000040000795c */ /* 0x000fe20000300000 */
.L_x_217:
[----:B---3--:R-:W-:Y:S05]  /*6b40*/  @P3 BRA `(.L_x_218) ;  /* 0x0000000000083947 */ /* 0x008fea0003800000 */
[----:B------:R-:W3:Y:S02]  /*6b50*/  SYNCS.PHASECHK.TRANS64.TRYWAIT P3, [R195+URZ+0x38850], R200 ;  /* 0x038850c8c30075a7 */ /* 0x000ee4000806017f */
[----:B---3--:R-:W-:Y:S05]  /*6b60*/  @!P3 BRA `(.L_x_219) ;  /* 0x000000b400f0b947 */ /* 0x008fea0003800000 */
.L_x_218:
[----:B------:R-:W-:Y:S01]  /*6b70*/  IMAD R199, R197, 0x1000, R6 ;  /* 0x00001000c5c77824 */ /* 0x000fe200078e0206 */
[----:B0123--:R-:W-:Y:S01]  /*6b80*/  MOV R200, UR49 ;  /* 0x0000003100c87c02 */ /* 0x00ffe20008000f00 */
[----:B------:R-:W-:Y:S01]  /*6b90*/  WARPGROUP.ARRIVE ;  /* 0x00000000000079c5 */ /* 0x000fe20000000000 */
[----:B------:R-:W-:Y:S01]  /*6ba0*/  MOV R201, UR48 ;  /* 0x0000003000c97c02 */ /* 0x000fe20008000f00 */
[----:B------:R-:W-:Y:S01]  /*6bb0*/  UMOV UR51, 0x40000040 ;  /* 0x4000004000337882 */ /* 0x000fe20000000000 */
[----:B------:R-:W-:Y:S01]  /*6bc0*/  R2UR UR6, R199 ;  /* 0x00000000c70672ca */ /* 0x000fe200000e0000 */
[----:B------:R-:W-:Y:S01]  /*6bd0*/  UMOV UR55, 0x40000040 ;  /* 0x4000004000377882 */ /* 0x000fe20000000000 */
[----:B------:R-:W-:Y:S01]  /*6be0*/  R2UR UR48, R18 ;  /* 0x00000000123072ca */ /* 0x000fe200000e0000 */
[----:B------:R-:W-:Y:S01]  /*6bf0*/  UMOV UR59, 0x40000040 ;  /* 0x40000040003b7882 */ /* 0x000fe20000000000 */
[----:B------:R-:W-:Y:S01]  /*6c00*/  R2UR UR49, R19 ;  /* 0x00000000133172ca */ /* 0x000fe200000e0000 */
[----:B------:R-:W-:Y:S01]  /*6c10*/  UMOV UR7, 0x40000040 ;  /* 0x4000004000077882 */ /* 0x000fe20000000000 */
[----:B------:R-:W-:Y:S01]  /*6c20*/  MOV R202, UR53 ;  /* 0x0000003500ca7c02 */ /* 0x000fe20008000f00 */
[----:B------:R-:W-:Y:S01]  /*6c30*/  UMOV UR11, 0x40000040 ;  /* 0x40000040000b7882 */ /* 0x000fe20000000000 */
[----:B------:R-:W-:Y:S01]  /*6c40*/  MOV R203, UR52 ;  /* 0x0000003400cb7c02 */ /* 0x000fe20008000f00 */
[----:B------:R-:W-:Y:S01]  /*6c50*/  UMOV UR15, 0x40000040 ;  /* 0x40000040000f7882 */ /* 0x000fe20000000000 */
[----:B------:R-:W-:Y:S01]  /*6c60*/  R2UR UR52, R20 ;  /* 0x00000000143472ca */ /* 0x000fe200000e0000 */
[----:B------:R-:W-:Y:S01]  /*6c70*/  UMOV UR19, 0x40000040 ;  /* 0x4000004000137882 */ /* 0x000fe20000000000 */
[----:B------:R-:W-:Y:S01]  /*6c80*/  R2UR UR53, R21 ;  /* 0x00000000153572ca */ /* 0x000fe200000e0000 */
[----:B------:R-:W-:Y:S01]  /*6c90*/  UMOV UR50, UR6 ;  /* 0x0000000600327c82 */ /* 0x000fe20008000000 */
[----:B------:R-:W-:Y:S01]  /*6ca0*/  R2UR UR56, R22 ;  /* 0x00000000163872ca */ /* 0x000fe200000e0000 */
[----:B------:R-:W-:Y:S01]  /*6cb0*/  UMOV UR23, 0x40000040 ;  /* 0x4000004000177882 */ /* 0x000fe20000000000 */
[----:B------:R-:W-:Y:S01]  /*6cc0*/  R2UR UR57, R23 ;  /* 0x00000000173972ca */ /* 0x000fe200000e0000 */
[----:B------:R-:W-:Y:S01]  /*6cd0*/  HGMMA.64x64x16.F32 R152, gdesc[UR48], R152, gsb0 ;  /* 0x00e00000309879f0 */ /* 0x000fe20008000898 */
[----:B------:R-:W-:Y:S01]  /*6ce0*/  R2UR UR49, R200 ;  /* 0x00000000c83172ca */ /* 0x000fe200000e0000 */
[C---:B------:R-:W-:Y:S01]  /*6cf0*/  VIADD R200, R199.reuse, 0x2 ;  /* 0x00000002c7c87836 */ /* 0x040fe20000000000 */
[----:B------:R-:W-:Y:S01]  /*6d00*/  UMOV UR27, 0x40000040 ;  /* 0x40000040001b7882 */ /* 0x000fe20000000000 */
[----:B------:R-:W-:Y:S01]  /*6d10*/  UMOV UR31, 0x40000040 ;  /* 0x40000040001f7882 */ /* 0x000fe20000000000 */
[----:B------:R-:W-:Y:S01]  /*6d20*/  UMOV UR35, 0x40000040 ;  /* 0x4000004000237882 */ /* 0x000fe20000000000 */
[----:B------:R-:W-:Y:S01]  /*6d30*/  UMOV UR39, 0x40000040 ;  /* 0x4000004000277882 */ /* 0x000fe20000000000 */
[----:B------:R-:W-:Y:S01]  /*6d40*/  R2UR UR6, R200 ;  /* 0x00000000c80672ca */ /* 0x000fe200000e0000 */
[----:B------:R-:W-:Y:S01]  /*6d50*/  VIADD R200, R199, 0x4 ;  /* 0x00000004c7c87836 */ /* 0x000fe20000000000 */
[----:B------:R-:W-:Y:S01]  /*6d60*/  UMOV UR43, 0x40000040 ;  /* 0x40000040002b7882 */ /* 0x000fe20000000000 */
[----:B------:R-:W-:Y:S01]  /*6d70*/  UMOV UR47, 0x40000040 ;  /* 0x40000040002f7882 */ /* 0x000fe20000000000 */
[----:B------:R-:W-:Y:S01]  /*6d80*/  R2UR UR48, R201 ;  /* 0x00000000c93072ca */ /* 0x000fe200000e0000 */
[----:B------:R-:W-:Y:S01]  /*6d90*/  UMOV UR51, 0x40000040 ;  /* 0x4000004000337882 */ /* 0x000fe20000000000 */
[----:B------:R-:W0:Y:S01]  /*6da0*/  S2R R204, SR_TID.X ;  /* 0x0000000000cc7919 */ /* 0x000e220000002100 */
[----:B------:R-:W-:-:S02]  /*6db0*/  VIADD R201, R199, 0x800 ;  /* 0x00000800c7c97836 */ /* 0x000fc40000000000 */
[----:B------:R-:W-:-:S04]  /*6dc0*/  IMAD R216, R197, 0x1000, R188 ;  /* 0x00001000c5d87824 */ /* 0x000fc800078e02bc */
[----:B------:R-:W-:Y:S01]  /*6dd0*/  UMOV UR54, UR6 ;  /* 0x0000000600367c82 */ /* 0x000fe20008000000 */
[----:B------:R-:W-:Y:S01]  /*6de0*/  R2UR UR6, R200 ;  /* 0x00000000c80672ca */ /* 0x000fe200000e0000 */
[----:B------:R-:W-:Y:S02]  /*6df0*/  VIADD R200, R199, 0x6 ;  /* 0x00000006c7c87836 */ /* 0x000fe40000000000 */
[----:B------:R-:W-:-:S10]  /*6e00*/  VIADD R217, R216, 0x80 ;  /* 0x00000080d8d97836 */ /* 0x000fd40000000000 */
[----:B------:R-:W-:Y:S01]  /*6e10*/  UMOV UR58, UR6 ;  /* 0x00000006003a7c82 */ /* 0x000fe20008000000 */
[----:B------:R-:W-:Y:S01]  /*6e20*/  R2UR UR6, R200 ;  /* 0x00000000c80672ca */ /* 0x000fe200000e0000 */
[----:B------:R-:W-:-:S05]  /*6e30*/  VIADD R200, R199, 0x200 ;  /* 0x00000200c7c87836 */ /* 0x000fca0000000000 */
[----:B------:R-:W-:Y:S01]  /*6e40*/  R2UR UR10, R200 ;  /* 0x00000000c80a72ca */ /* 0x000fe200000e0000 */
[----:B------:R-:W-:Y:S01]  /*6e50*/  VIADD R200, R199, 0x202 ;  /* 0x00000202c7c87836 */ /* 0x000fe20000000000 */
[----:B0-----:R-:W-:-:S04]  /*6e60*/  SHF.R.U32.HI R204, RZ, 0x7, R204 ;  /* 0x00000007ffcc7819 */ /* 0x001fc800000116cc */
[----:B------:R-:W-:Y:S01]  /*6e70*/  R2UR UR14, R200 ;  /* 0x00000000c80e72ca */ /* 0x000fe200000e0000 */
[----:B------:R-:W-:-:S05]  /*6e80*/  VIADD R200, R199, 0x204 ;  /* 0x00000204c7c87836 */ /* 0x000fca0000000000 */
[----:B------:R-:W-:Y:S01]  /*6e90*/  R2UR UR18, R200 ;  /* 0x00000000c81272ca */ /* 0x000fe200000e0000 */
[----:B------:R-:W-:-:S05]  /*6ea0*/  VIADD R200, R199, 0x206 ;  /* 0x00000206c7c87836 */ /* 0x000fca0000000000 */
[----:B------:R-:W-:Y:S01]  /*6eb0*/  R2UR UR22, R200 ;  /* 0x00000000c81672ca */ /* 0x000fe200000e0000 */
[----:B------:R-:W-:-:S05]  /*6ec0*/  VIADD R200, R199, 0x400 ;  /* 0x00000400c7c87836 */ /* 0x000fca0000000000 */
[----:B------:R-:W-:Y:S01]  /*6ed0*/  R2UR UR26, R200 ;  /* 0x00000000c81a72ca */ /* 0x000fe200000e0000 */
[----:B------:R-:W-:-:S05]  /*6ee0*/  VIADD R200, R199, 0x402 ;  /* 0x00000402c7c87836 */ /* 0x000fca0000000000 */
[----:B------:R-:W-:Y:S01]  /*6ef0*/  R2UR UR30, R200 ;  /* 0x00000000c81e72ca */ /* 0x000fe200000e0000 */
[C---:B------:R-:W-:Y:S01]  /*6f00*/  VIADD R200, R199.reuse, 0x404 ;  /* 0x00000404c7c87836 */ /* 0x040fe20000000000 */
[----:B------:R-:W-:Y:S02]  /*6f10*/  WARPGROUP.DEPBAR.LE gsb0, 0x0 ;  /* 0x00008000000079c5 */ /* 0x000fe40000010000 */
[----:B------:R-:W-:Y:S02]  /*6f20*/  WARPGROUP.ARRIVE ;  /* 0x00000000000079c5 */ /* 0x000fe40000000000 */
[----:B------:R-:W-:Y:S01]  /*6f30*/  R2UR UR34, R200 ;  /* 0x00000000c82272ca */ /* 0x000fe200000e0000 */
[----:B------:R-:W-:-:S03]  /*6f40*/  VIADD R200, R199, 0x406 ;  /* 0x00000406c7c87836 */ /* 0x000fc60000000000 */
[----:B------:R-:W-:Y:S02]  /*6f50*/  HGMMA.64x64x16.F32 R152, gdesc[UR52], R152, gsb0 ;  /* 0x00e00000349879f0 */ /* 0x000fe40008000898 */
[----:B------:R-:W-:Y:S01]  /*6f60*/  R2UR UR38, R200 ;  /* 0x00000000c82672ca */ /* 0x000fe200000e0000 */
[----:B------:R-:W-:Y:S01]  /*6f70*/  VIADD R200, R199, 0x600 ;  /* 0x00000600c7c87836 */ /* 0x000fe20000000000 */
[----:B------:R-:W-:Y:S01]  /*6f80*/  R2UR UR53, R202 ;  /* 0x00000000ca3572ca */ /* 0x000fe200000e0000 */
[----:B------:R-:W-:Y:S01]  /*6f90*/  UMOV UR55, 0x40000040 ;  /* 0x4000004000377882 */ /* 0x000fe20000000000 */
[----:B------:R-:W-:Y:S02]  /*6fa0*/  R2UR UR52, R203 ;  /* 0x00000000cb3472ca */ /* 0x000fe400000e0000 */
[----:B------:R-:W-:Y:S01]  /*6fb0*/  R2UR UR42, R200 ;  /* 0x00000000c82a72ca */ /* 0x000fe200000e0000 */
[----:B------:R-:W-:-:S05]  /*6fc0*/  VIADD R200, R199, 0x602 ;  /* 0x00000602c7c87836 */ /* 0x000fca0000000000 */
[----:B------:R-:W-:Y:S01]  /*6fd0*/  R2UR UR46, R200 ;  /* 0x00000000c82e72ca */ /* 0x000fe200000e0000 */
[----:B------:R-:W-:-:S05]  /*6fe0*/  VIADD R200, R199, 0x604 ;  /* 0x00000604c7c87836 */ /* 0x000fca0000000000 */
[----:B------:R-:W-:Y:S01]  /*6ff0*/  R2UR UR50, R200 ;  /* 0x00000000c83272ca */ /* 0x000fe200000e0000 */
[----:B------:R-:W-:-:S05]  /*7000*/  VIADD R200, R199, 0x606 ;  /* 0x00000606c7c87836 */ /* 0x000fca0000000000 */
[----:B------:R-:W-:Y:S02]  /*7010*/  R2UR UR54, R200 ;  /* 0x00000000c83672ca */ /* 0x000fe400000e0000 */
[----:B------:R0:W1:Y:S02]  /*7020*/  SHFL.IDX PT, R200, R204, RZ, 0x1f ;  /* 0x00001fffccc87589 */ /* 0x00006400000e0000 */
[----:B0-----:R-:W-:Y:S01]  /*7030*/  IMAD.MOV.U32 R204, RZ, RZ, 0x4 ;  /* 0x00000004ffcc7424 */ /* 0x001fe200078e00ff */
[----:B-1----:R-:W-:-:S04]  /*7040*/  ISETP.GT.AND P3, PT, R200, 0x7f, PT ;  /* 0x0000007fc800780c */ /* 0x002fc80003f64270 */
[----:B------:R-:W-:-:S05]  /*7050*/  SEL R200, RZ, 0x2, !P3 ;  /* 0x00000002ffc87807 */ /* 0x000fca0005800000 */
[----:B------:R-:W-:Y:S02]  /*7060*/  IMAD.IADD R202, R7, 0x1, R200 ;  /* 0x0000000107ca7824 */ /* 0x000fe400078e02c8 */
        /* <DEDUP_REMOVED lines=8> */
[C---:B------:R-:W-:Y:S02]  /*70f0*/  SEL R202, R204.reuse, 0x2, P3 ;  /* 0x00000002ccca7807 */ /* 0x040fe40001800000 */
[----:B------:R-:W-:-:S03]  /*7100*/  SEL R204, R204, 0x6, !P3 ;  /* 0x00000006cccc7807 */ /* 0x000fc60005800000 */
[--C-:B------:R-:W-:Y:S02]  /*7110*/  IMAD.IADD R203, R7, 0x1, R202.reuse ;  /* 0x0000000107cb7824 */ /* 0x100fe400078e02ca */
[C---:B------:R-:W-:Y:S02]  /*7120*/  IMAD.IADD R205, R201.reuse, 0x1, R202 ;  /* 0x00000001c9cd7824 */ /* 0x040fe400078e02ca */
[----:B------:R-:W-:Y:S01]  /*7130*/  IMAD.IADD R201, R201, 0x1, R204 ;  /* 0x00000001c9c97824 */ /* 0x000fe200078e02cc */
[----:B------:R-:W-:Y:S02]  /*7140*/  WARPGROUP.DEPBAR.LE gsb0, 0x0 ;  /* 0x00008000000079c5 */ /* 0x000fe40000010000 */
[----:B------:R-:W-:-:S06]  /*7150*/  WARPGROUP.ARRIVE ;  /* 0x00000000000079c5 */ /* 0x000fcc0000000000 */
[----:B------:R-:W-:Y:S01]  /*7160*/  HGMMA.64x64x16.F32 R152, gdesc[UR4], R152, gsb0 ;  /* 0x00e00000049879f0 */ /* 0x000fe20008000898 */
[----:B------:R-:W-:Y:S02]  /*7170*/  ULDC UR7, c[0x0][0xa80] ;  /* 0x0002a00000077ab9 */ /* 0x000fe40000000800 */
[----:B------:R-:W-:Y:S01]  /*7180*/  UMOV UR6, UR7 ;  /* 0x0000000700067c82 */ /* 0x000fe20008000000 */
        /* <DEDUP_REMOVED lines=69> */
[----:B------:R-:W-:Y:S02]  /*75e0*/  IMAD.IADD R203, R8, 0x1, R200 ;  /* 0x0000000108cb7824 */ /* 0x000fe400078e02c8 */
        /* <DEDUP_REMOVED lines=117> */
[----:B------:R-:W-:Y:S02]  /*7d40*/  LOP3.LUT R201, R201, 0x1e00, RZ, 0xc0, !PT ;  /* 0x00001e00c9c97812 */ /* 0x000fe400078ec0ff */
[----:B------:R-:W-:Y:S02]  /*7d50*/  ISETP.NE.AND P3, PT, R0, RZ, PT ;  /* 0x000000ff0000720c */ /* 0x000fe40003f65270 */
[----:B------:R-:W-:-:S02]  /*7d60*/  IADD3 R202, R200, R201, R5 ;  /* 0x000000c9c8ca7210 */ /* 0x000fc40007ffe005 */
        /* <DEDUP_REMOVED lines=8> */
[----:B------:R-:W-:Y:S02]  /*7df0*/  WARPGROUP.DEPBAR.LE gsb0, 0x0 ;  /* 0x00008000000079c5 */ /* 0x000fe40000010000 */
[----:B------:R-:W-:-:S09]  /*7e00*/  WARPGROUP.ARRIVE ;  /* 0x00000000000079c5 */ /* 0x000fd20000000000 */
        /* <DEDUP_REMOVED lines=25> */
[----:B0-----:R-:W-:Y:S01]  /*7fa0*/  FMNMX.FTZ R157, R199, R186, !PT ;  /* 0x000000bac79d7209 */ /* 0x001fe20007810000 */
[----:B------:R-:W-:Y:S01]  /*7fb0*/  FMUL.FTZ R161, R171, UR60 ;  /* 0x0000003caba17c20 */ /* 0x000fe20008410000 */
[----:B------:R-:W-:-:S05]  /*7fc0*/  FMUL.FTZ R165, R179, UR60 ;  /* 0x0000003cb3a57c20 */ /* 0x000fca0008410000 */
[----:B------:R-:W0:Y:S01]  /*7fd0*/  MUFU.TANH R202, R202 ;  /* 0x000000ca00ca7308 */ /* 0x000e220000002400 */
[----:B-1----:R-:W-:-:S07]  /*7fe0*/  FMNMX.FTZ R156, R200, R157, !PT ;  /* 0x0000009dc89c7209 */ /* 0x002fce0007810000 */
[----:B------:R-:W1:Y:S01]  /*7ff0*/  MUFU.TANH R203, R203 ;  /* 0x000000cb00cb7308 */ /* 0x000e620000002400 */
[----:B--2---:R-:W-:-:S07]  /*8000*/  FMNMX.FTZ R157, R201, R156, !PT ;  /* 0x0000009cc99d7209 */ /* 0x004fce0007810000 */
[----:B------:R-:W2:Y:S01]  /*8010*/  MUFU.TANH R204, R204 ;  /* 0x000000cc00cc7308 */ /* 0x000ea20000002400 */
[----:B0-----:R-:W-:-:S07]  /*8020*/  FMNMX.FTZ R156, R202, R157, !PT ;  /* 0x0000009dca9c7209 */ /* 0x001fce0007810000 */
        /* <DEDUP_REMOVED lines=19> */
[----:B0-----:R-:W-:Y:S01]  /*8160*/  FMNMX.FTZ R158, R212, R157, !PT ;  /* 0x0000009dd49e7209 */ /* 0x001fe20007810000 */
[----:B------:R-:W-:-:S06]  /*8170*/  FMUL.FTZ R157, R163, UR60 ;  /* 0x0000003ca39d7c20 */ /* 0x000fcc0008410000 */
[----:B------:R-:W0:Y:S01]  /*8180*/  MUFU.TANH R207, R207 ;  /* 0x000000cf00cf7308 */ /* 0x000e220000002400 */
[----:B-1----:R-:W-:Y:S01]  /*8190*/  FMNMX.FTZ R159, R213, R158, !PT ;  /* 0x0000009ed59f7209 */ /* 0x002fe20007810000 */
[----:B------:R-:W-:-:S06]  /*81a0*/  FMUL.FTZ R158, R166, UR60 ;  /* 0x0000003ca69e7c20 */ /* 0x000fcc0008410000 */
[----:B------:R-:W1:Y:S01]  /*81b0*/  MUFU.TANH R152, R152 ;  /* 0x0000009800987308 */ /* 0x000e620000002400 */
[----:B--2---:R-:W-:Y:S01]  /*81c0*/  FMNMX.FTZ R160, R214, R159, !PT ;  /* 0x0000009fd6a07209 */ /* 0x004fe20007810000 */
[----:B------:R-:W-:-:S06]  /*81d0*/  FMUL.FTZ R159, R167, UR60 ;  /* 0x0000003ca79f7c20 */ /* 0x000fcc0008410000 */
[----:B------:R-:W2:Y:S01]  /*81e0*/  MUFU.TANH R153, R153 ;  /* 0x0000009900997308 */ /* 0x000ea20000002400 */
[----:B0-----:R-:W-:Y:S01]  /*81f0*/  FMNMX.FTZ R164, R207, R160, !PT ;  /* 0x000000a0cfa47209 */ /* 0x001fe20007810000 */
[----:B------:R-:W-:-:S04]  /*8200*/  FMUL.FTZ R160, R170, UR60 ;  /* 0x0000003caaa07c20 */ /* 0x000fc80008410000 */
[----:B------:R-:W0:Y:S02]  /*8210*/  SHFL.BFLY PT, R163, R164, 0x2, 0x1f ;  /* 0x0c401f00a4a37f89 */ /* 0x000e2400000e0000 */
[----:B------:R-:W3:Y:S01]  /*8220*/  MUFU.TANH R154, R154 ;  /* 0x0000009a009a7308 */ /* 0x000ee20000002400 */
[----:B-1----:R-:W-:-:S07]  /*8230*/  FMNMX.FTZ R166, R152, R187, !PT ;  /* 0x000000bb98a67209 */ /* 0x002fce0007810000 */
[----:B------:R-:W1:Y:S01]  /*8240*/  MUFU.TANH R155, R155 ;  /* 0x0000009b009b7308 */ /* 0x000e620000002400 */
[----:B--2---:R-:W-:Y:S01]  /*8250*/  FMNMX.FTZ R167, R153, R166, !PT ;  /* 0x000000a699a77209 */ /* 0x004fe20007810000 */
[----:B------:R-:W-:-:S06]  /*8260*/  FMUL.FTZ R166, R182, UR60 ;  /* 0x0000003cb6a67c20 */ /* 0x000fcc0008410000 */
[----:B------:R-:W2:Y:S01]  /*8270*/  MUFU.TANH R156, R156 ;  /* 0x0000009c009c7308 */ /* 0x000ea20000002400 */
[----:B---3--:R-:W-:Y:S02]  /*8280*/  FMNMX.FTZ R168, R154, R167, !PT ;  /* 0x000000a79aa87209 */ /* 0x008fe40007810000 */
[----:B0-----:R-:W-:Y:S01]  /*8290*/  FMNMX.FTZ R169, R164, R163, !PT ;  /* 0x000000a3a4a97209 */ /* 0x001fe20007810000 */
[----:B------:R-:W-:-:S04]  /*82a0*/  FMUL.FTZ R163, R175, UR60 ;  /* 0x0000003cafa37c20 */ /* 0x000fc80008410000 */
[----:B------:R-:W0:Y:S01]  /*82b0*/  MUFU.TANH R157, R157 ;  /* 0x0000009d009d7308 */ /* 0x000e220000002400 */
[----:B-1----:R-:W-:Y:S01]  /*82c0*/  FMNMX.FTZ R167, R155, R168, !PT ;  /* 0x000000a89ba77209 */ /* 0x002fe20007810000 */
[----:B------:R-:W-:Y:S01]  /*82d0*/  FMUL.FTZ R164, R178, UR60 ;  /* 0x0000003cb2a47c20 */ /* 0x000fe20008410000 */
[----:B------:R-:W1:Y:S05]  /*82e0*/  SHFL.BFLY PT, R170, R169, 0x1, 0x1f ;  /* 0x0c201f00a9aa7f89 */ /* 0x000e6a00000e0000 */
[----:B------:R-:W3:Y:S01]  /*82f0*/  MUFU.TANH R158, R158 ;  /* 0x0000009e009e7308 */ /* 0x000ee20000002400 */
[----:B--2---:R-:W-:Y:S01]  /*8300*/  FMNMX.FTZ R168, R156, R167, !PT ;  /* 0x000000a79ca87209 */ /* 0x004fe20007810000 */
[----:B------:R-:W-:-:S06]  /*8310*/  FMUL.FTZ R167, R183, UR60 ;  /* 0x0000003cb7a77c20 */ /* 0x000fcc0008410000 */
[----:B------:R-:W2:Y:S01]  /*8320*/  MUFU.TANH R159, R159 ;  /* 0x0000009f009f7308 */ /* 0x000ea20000002400 */
[----:B0-----:R-:W-:-:S07]  /*8330*/  FMNMX.FTZ R171, R157, R168, !PT ;  /* 0x000000a89dab7209 */ /* 0x001fce0007810000 */
[----:B------:R-:W0:Y:S01]  /*8340*/  MUFU.TANH R160, R160 ;  /* 0x000000a000a07308 */ /* 0x000e220000002400 */
[----:B---3--:R-:W-:Y:S02]  /*8350*/  FMNMX.FTZ R168, R158, R171, !PT ;  /* 0x000000ab9ea87209 */ /* 0x008fe40007810000 */
[----:B-1----:R-:W-:-:S05]  /*8360*/  FMNMX.FTZ R169, R169, R170, !PT ;  /* 0x000000aaa9a97209 */ /* 0x002fca0007810000 */
[----:B------:R-:W1:Y:S01]  /*8370*/  MUFU.TANH R161, R161 ;  /* 0x000000a100a17308 */ /* 0x000e620000002400 */
[----:B------:R-:W-:Y:S01]  /*8380*/  FADD.FTZ R170, -R169, R186 ;  /* 0x000000baa9aa7221 */ /* 0x000fe20000010100 */
[----:B--2---:R-:W-:Y:S01]  /*8390*/  FMNMX.FTZ R171, R159, R168, !PT ;  /* 0x000000a89fab7209 */ /* 0x004fe20007810000 */
[----:B------:R-:W-:Y:S02]  /*83a0*/  FMUL.FTZ R215, R169, UR6 ;  /* 0x00000006a9d77c20 */ /* 0x000fe40008410000 */
[----:B------:R-:W-:Y:S02]  /*83b0*/  FMUL.FTZ R174, R170, UR6 ;  /* 0x00000006aaae7c20 */ /* 0x000fe40008410000 */
[--C-:B------:R-:W-:Y:S01]  /*83c0*/  FFMA.FTZ R200, R200, UR6, -R215.reuse ;  /* 0x00000006c8c87c23 */ /* 0x100fe200080108d7 */
[----:B------:R-:W2:Y:S01]  /*83d0*/  MUFU.TANH R162, R162 ;  /* 0x000000a200a27308 */ /* 0x000ea20000002400 */
[----:B0-----:R-:W-:Y:S01]  /*83e0*/  FMNMX.FTZ R170, R160, R171, !PT ;  /* 0x000000aba0aa7209 */ /* 0x001fe20007810000 */
[--C-:B------:R-:W-:Y:S01]  /*83f0*/  FFMA.FTZ R171, R199, UR6, -R215.reuse ;  /* 0x00000006c7ab7c23 */ /* 0x100fe200080108d7 */
[--C-:B------:R-:W-:Y:S01]  /*8400*/  FFMA.FTZ R201, R201, UR6, -R215.reuse ;  /* 0x00000006c9c97c23 */ /* 0x100fe200080108d7 */
[--C-:B------:R-:W-:Y:S01]  /*8410*/  FFMA.FTZ R214, R214, UR6, -R215.reuse ;  /* 0x00000006d6d67c23 */ /* 0x100fe200080108d7 */
[--C-:B------:R-:W-:Y:S01]  /*8420*/  FFMA.FTZ R175, R204, UR6, -R215.reuse ;  /* 0x00000006ccaf7c23 */ /* 0x100fe200080108d7 */
[--C-:B------:R-:W-:Y:S01]  /*8430*/  FFMA.FTZ R176, R205, UR6, -R215.reuse ;  /* 0x00000006cdb07c23 */ /* 0x100fe200080108d7 */
[--C-:B------:R-:W-:Y:S01]  /*8440*/  FFMA.FTZ R177, R206, UR6, -R215.reuse ;  /* 0x00000006ceb17c23 */ /* 0x100fe200080108d7 */
[----:B------:R-:W0:Y:S01]  /*8450*/  MUFU.TANH R163, R163 ;  /* 0x000000a300a37308 */ /* 0x000e220000002400 */
[----:B-1----:R-:W-:Y:S01]  /*8460*/  FMNMX.FTZ R173, R161, R170, !PT ;  /* 0x000000aaa1ad7209 */ /* 0x002fe20007810000 */
[--C-:B------:R-:W-:Y:S01]  /*8470*/  FFMA.FTZ R178, R208, UR6, -R215.reuse ;  /* 0x00000006d0b27c23 */ /* 0x100fe200080108d7 */
[--C-:B------:R-:W-:Y:S01]  /*8480*/  FFMA.FTZ R181, R211, UR6, -R215.reuse ;  /* 0x00000006d3b57c23 */ /* 0x100fe200080108d7 */
[--C-:B------:R-:W-:Y:S01]  /*8490*/  FFMA.FTZ R182, R212, UR6, -R215.reuse ;  /* 0x00000006d4b67c23 */ /* 0x100fe200080108d7 */
[----:B------:R-:W-:-:S03]  /*84a0*/  FFMA.FTZ R183, R213, UR6, -R215 ;  /* 0x00000006d5b77c23 */ /* 0x000fc600080108d7 */
        /* <DEDUP_REMOVED lines=8> */
[----:B------:R0:W2:Y:S08]  /*8530*/  MUFU.EX2 R168, R174 ;  /* 0x000000ae00a87308 */ /* 0x0000b00000000800 */
[----:B------:R3:W-:Y:S01]  /*8540*/  MUFU.EX2 R170, R200 ;  /* 0x000000c800aa7308 */ /* 0x0007e20000000800 */
[----:B0-----:R-:W-:Y:S01]  /*8550*/  FMNMX.FTZ R174, R166, R173, !PT ;  /* 0x000000ada6ae7209 */ /* 0x001fe20007810000 */
[----:B------:R-:W-:-:S03]  /*8560*/  FFMA.FTZ R173, R202, UR6, -R215 ;  /* 0x00000006caad7c23 */ /* 0x000fc600080108d7 */
[----:B-1----:R-:W-:Y:S01]  /*8570*/  FMNMX.FTZ R179, R167, R174, !PT ;  /* 0x000000aea7b37209 */ /* 0x002fe20007810000 */
[--C-:B------:R-:W-:Y:S02]  /*8580*/  FFMA.FTZ R174, R203, UR6, -R215.reuse ;  /* 0x00000006cbae7c23 */ /* 0x100fe400080108d7 */
[----:B------:R0:W-:Y:S01]  /*8590*/  MUFU.EX2 R172, R201 ;  /* 0x000000c900ac7308 */ /* 0x0001e20000000800 */
[-C--:B--2---:R-:W-:Y:S01]  /*85a0*/  FMUL.FTZ R24, R24, R168.reuse ;  /* 0x000000a818187220 */ /* 0x084fe20000410000 */
[----:B------:R-:W1:Y:S01]  /*85b0*/  SHFL.BFLY PT, R180, R179, 0x2, 0x1f ;  /* 0x0c401f00b3b47f89 */ /* 0x000e6200000e0000 */
        /* <DEDUP_REMOVED lines=13> */
[----:B------:R-:W2:Y:S01]  /*8690*/  MUFU.EX2 R173, R173 ;  /* 0x000000ad00ad7308 */ /* 0x000ea20000000800 */
        /* <DEDUP_REMOVED lines=8> */
[----:B------:R-:W-:Y:S01]  /*8720*/  FMUL.FTZ R64, R64, R168 ;  /* 0x000000a840407220 */ /* 0x000fe20000410000 */
[----:B-1----:R-:W-:Y:S01]  /*8730*/  FMNMX.FTZ R186, R179, R180, !PT ;  /* 0x000000b4b3ba7209 */ /* 0x002fe20007810000 */
[--C-:B------:R-:W-:Y:S01]  /*8740*/  FFMA.FTZ R179, R209, UR6, -R215.reuse ;  /* 0x00000006d1b37c23 */ /* 0x100fe200080108d7 */
[--C-:B------:R-:W-:Y:S01]  /*8750*/  FFMA.FTZ R180, R210, UR6, -R215.reuse ;  /* 0x00000006d2b47c23 */ /* 0x100fe200080108d7 */
[-C--:B------:R-:W-:Y:S01]  /*8760*/  FMUL.FTZ R65, R65, R168.reuse ;  /* 0x000000a841417220 */ /* 0x080fe20000410000 */
[-C--:B------:R-:W-:Y:S01]  /*8770*/  FMUL.FTZ R68, R68, R168.reuse ;  /* 0x000000a844447220 */ /* 0x080fe20000410000 */
[----:B------:R-:W3:Y:S01]  /*8780*/  SHFL.BFLY PT, R199, R186, 0x1, 0x1f ;  /* 0x0c201f00bac77f89 */ /* 0x000ee200000e0000 */
        /* <DEDUP_REMOVED lines=23> */
[----:B---3--:R-:W-:Y:S01]  /*8900*/  FMNMX.FTZ R200, R186, R199, !PT ;  /* 0x000000c7bac87209 */ /* 0x008fe20007810000 */
[----:B------:R-:W-:Y:S01]  /*8910*/  FFMA.FTZ R199, R207, UR6, -R215 ;  /* 0x00000006cfc77c23 */ /* 0x000fe200080108d7 */
[----:B------:R1:W-:Y:S01]  /*8920*/  MUFU.EX2 R186, R214 ;  /* 0x000000d600ba7308 */ /* 0x0003e20000000800 */
[-C--:B------:R-:W-:Y:S01]  /*8930*/  FMUL.FTZ R109, R109, R168.reuse ;  /* 0x000000a86d6d7220 */ /* 0x080fe20000410000 */
[-C--:B------:R-:W-:Y:S01]  /*8940*/  FMUL.FTZ R112, R112, R168.reuse ;  /* 0x000000a870707220 */ /* 0x080fe20000410000 */
[C---:B------:R-:W-:Y:S01]  /*8950*/  FADD.FTZ R187, -R200.reuse, R187 ;  /* 0x000000bbc8bb7221 */ /* 0x040fe20000010100 */
[----:B------:R-:W-:Y:S01]  /*8960*/  FMUL.FTZ R209, R200, UR6 ;  /* 0x00000006c8d17c20 */ /* 0x000fe20008410000 */
[-C--:B------:R-:W-:Y:S01]  /*8970*/  FMUL.FTZ R113, R113, R168.reuse ;  /* 0x000000a871717220 */ /* 0x080fe20000410000 */
[----:B------:R-:W-:Y:S01]  /*8980*/  FMUL.FTZ R116, R116, R168 ;  /* 0x000000a874747220 */ /* 0x000fe20000410000 */
[----:B------:R-:W-:Y:S01]  /*8990*/  FMUL.FTZ R187, R187, UR6 ;  /* 0x00000006bbbb7c20 */ /* 0x000fe20008410000 */
[--C-:B------:R-:W-:Y:S01]  /*89a0*/  FFMA.FTZ R202, R152, UR6, -R209.reuse ;  /* 0x0000000698ca7c23 */ /* 0x100fe200080108d1 */
[----:B0-----:R-:W-:Y:S01]  /*89b0*/  FFMA.FTZ R201, R153, UR6, -R209 ;  /* 0x0000000699c97c23 */ /* 0x001fe200080108d1 */
[----:B------:R-:W-:-:S02]  /*89c0*/  @!P1 VIADD R152, R195, 0x38840 ;  /* 0x00038840c3989836 */ /* 0x000fc40000000000 */
[----:B------:R-:W-:Y:S01]  /*89d0*/  FFMA.FTZ R203, R154, UR6, -R209 ;  /* 0x000000069acb7c23 */ /* 0x000fe200080108d1 */
[----:B------:R-:W-:Y:S01]  /*89e0*/  @!P3 IMAD R153, R196, 0x40, R3 ;  /* 0x00000040c499b824 */ /* 0x000fe200078e0203 */
[----:B------:R-:W0:Y:S01]  /*89f0*/  MUFU.EX2 R187, R187 ;  /* 0x000000bb00bb7308 */ /* 0x000e220000000800 */
[--C-:B------:R-:W-:Y:S01]  /*8a00*/  FFMA.FTZ R204, R155, UR6, -R209.reuse ;  /* 0x000000069bcc7c23 */ /* 0x100fe200080108d1 */
[----:B------:R-:W-:Y:S01]  /*8a10*/  @!P1 PRMT R152, RZ, 0x654, R152 ;  /* 0x00000654ff989816 */ /* 0x000fe20000000098 */
[----:B------:R-:W-:Y:S02]  /*8a20*/  @!P3 IMAD R153, R153, 0x4, R184 ;  /* 0x000000049999b824 */ /* 0x000fe400078e02b8 */
[--C-:B------:R-:W-:Y:S01]  /*8a30*/  FFMA.FTZ R205, R156, UR6, -R209.reuse ;  /* 0x000000069ccd7c23 */ /* 0x100fe200080108d1 */
[--C-:B------:R-:W-:Y:S01]  /*8a40*/  FFMA.FTZ R206, R157, UR6, -R209.reuse ;  /* 0x000000069dce7c23 */ /* 0x100fe200080108d1 */
[--C-:B------:R-:W-:Y:S01]  /*8a50*/  FFMA.FTZ R207, R158, UR6, -R209.reuse ;  /* 0x000000069ecf7c23 */ /* 0x100fe200080108d1 */
[--C-:B------:R-:W-:Y:S01]  /*8a60*/  FFMA.FTZ R208, R159, UR6, -R209.reuse ;  /* 0x000000069fd07c23 */ /* 0x100fe200080108d1 */
[--C-:B------:R-:W-:Y:S01]  /*8a70*/  FFMA.FTZ R210, R160, UR6, -R209.reuse ;  /* 0x00000006a0d27c23 */ /* 0x100fe200080108d1 */
[--C-:B------:R-:W-:Y:S01]  /*8a80*/  FFMA.FTZ R211, R161, UR6, -R209.reuse ;  /* 0x00000006a1d37c23 */ /* 0x100fe200080108d1 */
[--C-:B------:R-:W-:Y:S01]  /*8a90*/  FFMA.FTZ R212, R162, UR6, -R209.reuse ;  /* 0x00000006a2d47c23 */ /* 0x100fe200080108d1 */
[--C-:B------:R-:W-:Y:S01]  /*8aa0*/  FFMA.FTZ R213, R163, UR6, -R209.reuse ;  /* 0x00000006a3d57c23 */ /* 0x100fe200080108d1 */
[--C-:B-1----:R-:W-:Y:S01]  /*8ab0*/  FFMA.FTZ R214, R164, UR6, -R209.reuse ;  /* 0x00000006a4d67c23 */ /* 0x102fe200080108d1 */
[--C-:B------:R-:W-:Y:S01]  /*8ac0*/  FFMA.FTZ R215, R165, UR6, -R209.reuse ;  /* 0x00000006a5d77c23 */ /* 0x100fe200080108d1 */
[--C-:B------:R-:W-:Y:S01]  /*8ad0*/  FFMA.FTZ R196, R166, UR6, -R209.reuse ;  /* 0x00000006a6c47c23 */ /* 0x100fe200080108d1 */
[----:B------:R1:W-:Y:S01]  /*8ae0*/  @!P1 SYNCS.ARRIVE.TRANS64.RED.A1T0 RZ, [R152+URZ], RZ ;  /* 0x000000ff98ff99a7 */ /* 0x0003e2000810043f */
[----:B------:R-:W-:Y:S01]  /*8af0*/  FFMA.FTZ R209, R167, UR6, -R209 ;  /* 0x00000006a7d17c23 */ /* 0x000fe200080108d1 */
[----:B------:R-:W-:Y:S01]  /*8b00*/  @!P3 STS [R153+0x38400], R168 ;  /* 0x038400a89900b388 */ /* 0x000fe20000000800 */
[----:B------:R-:W-:Y:S01]  /*8b10*/  MUFU.EX2 R202, R202 ;  /* 0x000000ca00ca7308 */ /* 0x000fe20000000800 */
[----:B--2---:R-:W-:Y:S01]  /*8b20*/  F2FP.F16.F32.PACK_AB R154, R173, R172 ;  /* 0x000000acad9a723e */ /* 0x004fe200000000ff */
[-C--:B0-----:R-:W-:Y:S01]  /*8b30*/  FMUL.FTZ R26, R26, R187.reuse ;  /* 0x000000bb1a1a7220 */ /* 0x081fe20000410000 */
[----:B------:R0:W-:Y:S01]  /*8b40*/  @!P3 STS [R153+0x38420], R187 ;  /* 0x038420bb9900b388 */ /* 0x0001e20000000800 */
[----:B------:R-:W-:Y:S01]  /*8b50*/  F2FP.F16.F32.PACK_AB R156, R175, R174 ;  /* 0x000000aeaf9c723e */ /* 0x000fe200000000ff */
[----:B------:R-:W-:Y:S01]  /*8b60*/  FMUL.FTZ R27, R27, R187 ;  /* 0x000000bb1b1b7220 */ /* 0x000fe20000410000 */
[----:B-1----:R-:W-:Y:S01]  /*8b70*/  F2FP.F16.F32.PACK_AB R152, R170, R171 ;  /* 0x000000abaa98723e */ /* 0x002fe200000000ff */
[-C--:B------:R-:W-:Y:S01]  /*8b80*/  FMUL.FTZ R30, R30, R187.reuse ;  /* 0x000000bb1e1e7220 */ /* 0x080fe20000410000 */
[----:B------:R-:W0:Y:S01]  /*8b90*/  MUFU.EX2 R201, R201 ;  /* 0x000000c900c97308 */ /* 0x000e220000000800 */
[----:B------:R-:W-:Y:S01]  /*8ba0*/  F2FP.F16.F32.PACK_AB R158, R177, R176 ;  /* 0x000000b0b19e723e */ /* 0x000fe200000000ff */
        /* <DEDUP_REMOVED lines=14> */
[----:B------:R-:W1:Y:S01]  /*8c90*/  MUFU.EX2 R204, R204 ;  /* 0x000000cc00cc7308 */ /* 0x000e620000000800 */
[----:B0-----:R-:W-:Y:S01]  /*8ca0*/  F2FP.F16.F32.PACK_AB R153, R201, R202 ;  /* 0x000000cac999723e */ /* 0x001fe200000000ff */
        /* <DEDUP_REMOVED lines=13> */
[----:B------:R-:W-:Y:S01]  /*8d80*/  FMUL.FTZ R82, R82, R187 ;  /* 0x000000bb52527220 */ /* 0x000fe20000410000 */
[----:B------:R-:W0:Y:S01]  /*8d90*/  MUFU.EX2 R206, R206 ;  /* 0x000000ce00ce7308 */ /* 0x000e220000000800 */
[----:B-1----:R-:W-:Y:S01]  /*8da0*/  F2FP.F16.F32.PACK_AB R155, R204, R203 ;  /* 0x000000cbcc9b723e */ /* 0x002fe200000000ff */
[----:B------:R-:W-:Y:S01]  /*8db0*/  BAR.SYNC.DEFER_BLOCKING 0xf, 0x100 ;  /* 0x03c4000000007b1d */ /* 0x000fe20000010000 */
        /* <DEDUP_REMOVED lines=27> */
[----:B------:R-:W-:Y:S01]  /*8f70*/  FMUL.FTZ R123, R123, R187 ;  /* 0x000000bb7b7b7220 */ /* 0x000fe20000410000 */
[-C--:B------:R-:W-:Y:S01]  /*8f80*/  FMUL.FTZ R124, R124, R168.reuse ;  /* 0x000000a87c7c7220 */ /* 0x080fe20000410000 */
[----:B------:R-:W0:Y:S01]  /*8f90*/  MUFU.EX2 R179, R179 ;  /* 0x000000b300b37308 */ /* 0x000e220000000800 */
[----:B-1----:R-:W-:Y:S01]  /*8fa0*/  F2FP.F16.F32.PACK_AB R159, R208, R207 ;  /* 0x000000cfd09f723e */ /* 0x002fe200000000ff */
        /* <DEDUP_REMOVED lines=32> */
[----:B------:R-:W-:Y:S01]  /*91b0*/  FMUL.FTZ R151, R151, R187 ;  /* 0x000000bb97977220 */ /* 0x000fe20000410000 */
[----:B------:R1:W-:Y:S01]  /*91c0*/  STSM.16.M88.4 [R189+0x36400], R152 ;  /* 0x03640098bd007844 */ /* 0x0003e20000000200 */
[----:B------:R-:W-:Y:S01]  /*91d0*/  FFMA.FTZ R171, R168, R193, R171 ;  /* 0x000000c1a8ab7223 */ /* 0x000fe200000100ab */
[----:B------:R-:W-:Y:S01]  /*91e0*/  FFMA.FTZ R194, R187, R194, R202 ;  /* 0x000000c2bbc27223 */ /* 0x000fe200000100ca */
[----:B------:R-:W-:Y:S01]  /*91f0*/  @!P1 VIADD R195, R195, 0x38860 ;  /* 0x00038860c3c39836 */ /* 0x000fe20000000000 */
[----:B------:R1:W-:Y:S01]  /*9200*/  STSM.16.M88.4 [R190], R156 ;  /* 0x0000009cbe007844 */ /* 0x0003e20000000200 */
[----:B------:R-:W-:Y:S01]  /*9210*/  MUFU.EX2 R212, R212 ;  /* 0x000000d400d47308 */ /* 0x000fe20000000800 */
[----:B------:R-:W-:Y:S01]  /*9220*/  FADD.FTZ R171, R170, R171 ;  /* 0x000000abaaab7221 */ /* 0x000fe20000010000 */
[----:B------:R-:W-:Y:S01]  /*9230*/  FADD.FTZ R194, R201, R194 ;  /* 0x000000c2c9c27221 */ /* 0x000fe20000010000 */
[----:B------:R-:W-:Y:S01]  /*9240*/  @!P1 PRMT R195, RZ, 0x654, R195 ;  /* 0x00000654ffc39816 */ /* 0x000fe200000000c3 */
[----:B------:R-:W-:-:S02]  /*9250*/  IMAD.MOV.U32 R187, RZ, RZ, R200 ;  /* 0x000000ffffbb7224 */ /* 0x000fc400078e00c8 */
[----:B------:R-:W-:Y:S01]  /*9260*/  FADD.FTZ R172, R172, R171 ;  /* 0x000000abacac7221 */ /* 0x000fe20000010000 */
[----:B------:R-:W-:Y:S01]  /*9270*/  FADD.FTZ R203, R203, R194 ;  /* 0x000000c2cbcb7221 */ /* 0x000fe20000010000 */
[----:B------:R-:W2:Y:S01]  /*9280*/  MUFU.EX2 R213, R213 ;  /* 0x000000d500d57308 */ /* 0x000ea20000000800 */
[----:B0-----:R-:W-:Y:S01]  /*9290*/  F2FP.F16.F32.PACK_AB R161, R211, R210 ;  /* 0x000000d2d3a1723e */ /* 0x001fe200000000ff */
[----:B------:R-:W-:Y:S01]  /*92a0*/  FADD.FTZ R173, R173, R172 ;  /* 0x000000acadad7221 */ /* 0x000fe20000010000 */
[----:B------:R-:W-:-:S03]  /*92b0*/  FADD.FTZ R204, R204, R203 ;  /* 0x000000cbcccc7221 */ /* 0x000fc60000010000 */
[----:B------:R-:W-:Y:S01]  /*92c0*/  FADD.FTZ R174, R174, R173 ;  /* 0x000000adaeae7221 */ /* 0x000fe20000010000 */
[----:B------:R-:W-:Y:S01]  /*92d0*/  FADD.FTZ R205, R205, R204 ;  /* 0x000000cccdcd7221 */ /* 0x000fe20000010000 */
[----:B------:R-:W-:Y:S02]  /*92e0*/  MUFU.EX2 R182, R182 ;  /* 0x000000b600b67308 */ /* 0x000fe40000000800 */
[----:B------:R-:W-:Y:S01]  /*92f0*/  FADD.FTZ R175, R175, R174 ;  /* 0x000000aeafaf7221 */ /* 0x000fe20000010000 */
[----:B------:R-:W-:-:S03]  /*9300*/  FADD.FTZ R206, R206, R205 ;  /* 0x000000cdcece7221 */ /* 0x000fc60000010000 */
[----:B------:R-:W-:Y:S01]  /*9310*/  FADD.FTZ R176, R176, R175 ;  /* 0x000000afb0b07221 */ /* 0x000fe20000010000 */
[----:B------:R-:W-:Y:S01]  /*9320*/  FADD.FTZ R207, R207, R206 ;  /* 0x000000cecfcf7221 */ /* 0x000fe20000010000 */
[----:B------:R-:W0:Y:S01]  /*9330*/  MUFU.EX2 R183, R183 ;  /* 0x000000b700b77308 */ /* 0x000e220000000800 */
[----:B--2---:R-:W-:Y:S01]  /*9340*/  F2FP.F16.F32.PACK_AB R163, R213, R212 ;  /* 0x000000d4d5a3723e */ /* 0x004fe200000000ff */
[----:B------:R-:W-:Y:S01]  /*9350*/  FADD.FTZ R177, R177, R176 ;  /* 0x000000b0b1b17221 */ /* 0x000fe20000010000 */
[----:B------:R-:W-:-:S03]  /*9360*/  FADD.FTZ R207, R208, R207 ;  /* 0x000000cfd0cf7221 */ /* 0x000fc60000010000 */
[----:B------:R1:W-:Y:S01]  /*9370*/  STSM.16.M88.4 [R191], R160 ;  /* 0x000000a0bf007844 */ /* 0x0003e20000000200 */
[----:B------:R-:W-:Y:S01]  /*9380*/  FADD.FTZ R178, R178, R177 ;  /* 0x000000b1b2b27221 */ /* 0x000fe20000010000 */
[----:B------:R-:W2:Y:S01]  /*9390*/  MUFU.EX2 R199, R199 ;  /* 0x000000c700c77308 */ /* 0x000ea20000000800 */
[----:B------:R-:W-:Y:S02]  /*93a0*/  FADD.FTZ R210, R210, R207 ;  /* 0x000000cfd2d27221 */ /* 0x000fe40000010000 */
[----:B------:R-:W-:Y:S02]  /*93b0*/  FADD.FTZ R179, R179, R178 ;  /* 0x000000b2b3b37221 */ /* 0x000fe40000010000 */
[----:B------:R-:W-:Y:S02]  /*93c0*/  FADD.FTZ R211, R211, R210 ;  /* 0x000000d2d3d37221 */ /* 0x000fe40000010000 */
[----:B------:R-:W-:Y:S01]  /*93d0*/  FADD.FTZ R180, R180, R179 ;  /* 0x000000b3b4b47221 */ /* 0x000fe20000010000 */
[----:B------:R-:W-:Y:S01]  /*93e0*/  MUFU.EX2 R214, R214 ;  /* 0x000000d600d67308 */ /* 0x000fe20000000800 */
[----:B0-----:R-:W-:Y:S01]  /*93f0*/  F2FP.F16.F32.PACK_AB R164, R183, R182 ;  /* 0x000000b6b7a4723e */ /* 0x001fe200000000ff */
[----:B------:R-:W-:Y:S01]  /*9400*/  FADD.FTZ R212, R212, R211 ;  /* 0x000000d3d4d47221 */ /* 0x000fe20000010000 */
[----:B------:R-:W-:-:S03]  /*9410*/  FADD.FTZ R181, R181, R180 ;  /* 0x000000b4b5b57221 */ /* 0x000fc60000010000 */
[----:B------:R-:W-:Y:S01]  /*9420*/  FADD.FTZ R213, R213, R212 ;  /* 0x000000d4d5d57221 */ /* 0x000fe20000010000 */
[----:B------:R-:W-:Y:S01]  /*9430*/  FADD.FTZ R182, R182, R181 ;  /* 0x000000b5b6b67221 */ /* 0x000fe20000010000 */
[----:B------:R-:W0:Y:S01]  /*9440*/  MUFU.EX2 R215, R215 ;  /* 0x000000d700d77308 */ /* 0x000e220000000800 */
[----:B--2---:R-:W-:Y:S02]  /*9450*/  F2FP.F16.F32.PACK_AB R166, R199, R186 ;  /* 0x000000bac7a6723e */ /* 0x004fe400000000ff */
[----:B------:R-:W-:-:S04]  /*9460*/  FADD.FTZ R183, R183, R182 ;  /* 0x000000b6b7b77221 */ /* 0x000fc80000010000 */
[----:B------:R-:W-:Y:S01]  /*9470*/  FADD.FTZ R186, R186, R183 ;  /* 0x000000b7baba7221 */ /* 0x000fe20000010000 */
[----:B------:R-:W2:Y:S03]  /*9480*/  MUFU.EX2 R196, R196 ;  /* 0x000000c400c47308 */ /* 0x000ea60000000800 */
[----:B------:R-:W-:Y:S01]  /*9490*/  FADD.FTZ R193, R199, R186 ;  /* 0x000000bac7c17221 */ /* 0x000fe20000010000 */
[----:B------:R-:W-:-:S04]  /*94a0*/  IMAD.MOV.U32 R186, RZ, RZ, R169 ;  /* 0x000000ffffba7224 */ /* 0x000fc800078e00a9 */
[----:B------:R-:W3:Y:S01]  /*94b0*/  MUFU.EX2 R209, R209 ;  /* 0x000000d100d17308 */ /* 0x000ee20000000800 */
[----:B0-----:R-:W-:Y:S01]  /*94c0*/  F2FP.F16.F32.PACK_AB R165, R215, R214 ;  /* 0x000000d6d7a5723e */ /* 0x001fe200000000ff */
[----:B------:R-:W-:-:S04]  /*94d0*/  FADD.FTZ R214, R214, R213 ;  /* 0x000000d5d6d67221 */ /* 0x000fc80000010000 */
[----:B------:R-:W-:-:S04]  /*94e0*/  FADD.FTZ R215, R215, R214 ;  /* 0x000000d6d7d77221 */ /* 0x000fc80000010000 */
[----:B--2---:R-:W-:Y:S01]  /*94f0*/  FADD.FTZ R194, R196, R215 ;  /* 0x000000d7c4c27221 */ /* 0x004fe20000010000 */
[----:B---3--:R-:W-:-:S03]  /*9500*/  F2FP.F16.F32.PACK_AB R167, R209, R196 ;  /* 0x000000c4d1a7723e */ /* 0x008fc600000000ff */
[----:B------:R-:W-:Y:S01]  /*9510*/  FADD.FTZ R194, R209, R194 ;  /* 0x000000c2d1c27221 */ /* 0x000fe20000010000 */
[----:B------:R-:W-:Y:S01]  /*9520*/  IMAD.MOV.U32 R196, RZ, RZ, R197 ;  /* 0x000000ffffc47224 */ /* 0x000fe200078e00c5 */
[----:B------:R1:W-:Y:S01]  /*9530*/  STSM.16.M88.4 [R192], R164 ;  /* 0x000000a4c0007844 */ /* 0x0003e20000000200 */
[----:B------:R-:W-:-:S06]  /*9540*/  WARPGROUP.ARRIVE ;  /* 0x00000000000079c5 */ /* 0x000fcc0000000000 */
[----:B------:R-:W-:Y:S01]  /*9550*/  HGMMA.64x256x16.F32 R24, R152, gdesc[UR8].tnspB, R24, gsb0 ;  /* 0x43e0000898187df0 */ /* 0x000fe20008000818 */
[----:B------:R-:W-:Y:S01]  /*9560*/  R2UR UR10, R217 ;  /* 0x00000000d90a72ca */ /* 0x000fe200000e0000 */
[----:B------:R-:W-:Y:S01]  /*9570*/  UMOV UR11, 0x40000040 ;  /* 0x40000040000b7882 */ /* 0x000fe20000000000 */
[C---:B------:R-:W-:Y:S02]  /*9580*/  VIADD R217, R216.reuse, 0x100 ;  /* 0x00000100d8d97836 */ /* 0x040fe40000000000 */
[----:B------:R-:W-:Y:S01]  /*9590*/  VIADD R216, R216, 0x180 ;  /* 0x00000180d8d87836 */ /* 0x000fe20000000000 */
[----:B------:R-:W-:Y:S02]  /*95a0*/  WARPGROUP.DEPBAR.LE gsb0, 0x0 ;  /* 0x00008000000079c5 */ /* 0x000fe40000010000 */
[----:B------:R-:W-:-:S15]  /*95b0*/  WARPGROUP.ARRIVE ;  /* 0x00000000000079c5 */ /* 0x000fde0000000000 */
[----:B------:R-:W-:-:S05]  /*95c0*/  NOP ;  /* 0x0000000000007918 */ /* 0x000fca0000000000 */
        /* <DEDUP_REMOVED lines=9> */
[----:B------:R-:W-:Y:S02]  /*9660*/  WARPGROUP.DEPBAR.LE gsb0, 0x0 ;  /* 0x00008000000079c5 */ /* 0x000fe40000010000 */
[----:B------:R-:W-:-:S15]  /*9670*/  WARPGROUP.ARRIVE ;  /* 0x00000000000079c5 */ /* 0x000fde0000000000 */
[----:B------:R-:W-:-:S08]  /*9680*/  NOP ;  /* 0x0000000000007918 */ /* 0x000fd00000000000 */
        /* <DEDUP_REMOVED lines=11> */
[----:B------:R-:W-:Y:S05]  /*9740*/  @P2 BRA `(.L_x_220) ;  /* 0xffffffcc00cc2947 */ /* 0x000fea000383ffff */
[----:B-1----:R-:W-:Y:S02]  /*9750*/  IMAD.SHL.U32 R152, R197, 0x40, RZ ;  /* 0x00000040c5987824 */ /* 0x002fe400078e00ff */
[----:B------:R-:W-:Y:S02]  /*9760*/  IMAD.MOV.U32 R187, RZ, RZ, R200 ;  /* 0x000000ffffbb7224 */ /* 0x000fe400078e00c8 */
[----:B------:R-:W-:-:S07]  /*9770*/  IMAD.MOV.U32 R186, RZ, RZ, R169 ;  /* 0x000000ffffba7224 */ /* 0x000fce00078e00a9 */
.L_x_211:
[----:B------:R-:W0:Y:S01]  /*9780*/  SHFL.BFLY PT, R2, R193, 0x2, 0x1f ;  /* 0x0c401f00c1027f89 */ /* 0x000e2200000e0000 */
[----:B------:R-:W-:Y:S08]  /*9790*/  BAR.ARV 0x8, 0x100 ;  /* 0x0204000000007b1d */ /* 0x000ff00000002000 */
[----:B------:R-:W-:Y:S01]  /*97a0*/  BAR.SYNC.DEFER_BLOCKING 0xf, 0x100 ;  /* 0x03c4000000007b1d */ /* 0x000fe20000010000 */
[----:B------:R-:W-:Y:S01]  /*97b0*/  ISETP.NE.AND P0, PT, R0, RZ, PT ;  /* 0x000000ff0000720c */ /* 0x000fe20003f05270 */
[----:B------:R-:W-:-:S02]  /*97c0*/  IMAD.MOV.U32 R0, RZ, RZ, RZ ;  /* 0x000000ffff007224 */ /* 0x000fc400078e00ff */
[----:B------:R-:W-:Y:S02]  /*97d0*/  IMAD.IADD R3, R3, 0x1, R152 ;  /* 0x0000000103037824 */ /* 0x000fe400078e0298 */
[----:B------:R-:W1:Y:S01]  /*97e0*/  SHFL.BFLY PT, R7, R194, 0x2, 0x1f ;  /* 0x0c401f00c2077f89 */ /* 0x000e6200000e0000 */
[----:B0-----:R-:W-:-:S07]  /*97f0*/  FADD.FTZ R2, R2, R193 ;  /* 0x000000c102027221 */ /* 0x001fce0000010000 */
[----:B------:R-:W-:Y:S01]  /*9800*/  @!P0 IMAD R3, R3, 0x4, R184 ;  /* 0x0000000403038824 */ /* 0x000fe200078e02b8 */
[----:B------:R-:W0:Y:S01]  /*9810*/  SHFL.BFLY PT, R5, R2, 0x1, 0x1f ;  /* 0x0c201f0002057f89 */ /* 0x000e2200000e0000 */
[----:B-1----:R-:W-:-:S05]  /*9820*/  FADD.FTZ R7, R7, R194 ;  /* 0x000000c207077221 */ /* 0x002fca0000010000 */
[----:B------:R-:W1:Y:S01]  /*9830*/  SHFL.BFLY PT, R4, R7, 0x1, 0x1f ;  /* 0x0c201f0007047f89 */ /* 0x000e6200000e0000 */
[----:B0-----:R-:W-:-:S05]  /*9840*/  FADD.FTZ R5, R2, R5 ;  /* 0x0000000502057221 */ /* 0x001fca0000010000 */
[----:B------:R-:W-:-:S13]  /*9850*/  FSETP.NE.FTZ.AND P1, PT, R5, RZ, PT ;  /* 0x000000ff0500720b */ /* 0x000fda0003f35000 */
[----:B------:R-:W0:Y:S01]  /*9860*/  @P1 MUFU.LG2 R2, R5 ;  /* 0x0000000500021308 */ /* 0x000e220000000c00 */
[----:B-1----:R-:W-:Y:S01]  /*9870*/  FADD.FTZ R8, R7, R4 ;  /* 0x0000000407087221 */ /* 0x002fe20000010000 */
[----:B------:R-:W-:Y:S02]  /*9880*/  IMAD.MOV.U32 R4, RZ, RZ, RZ ;  /* 0x000000ffff047224 */ /* 0x000fe400078e00ff */
[----:B------:R-:W-:Y:S02]  /*9890*/  IMAD.U32 R7, RZ, RZ, UR6 ;  /* 0x00000006ff077e24 */ /* 0x000fe4000f8e00ff */
[----:B------:R-:W-:Y:S02]  /*98a0*/  FSETP.NE.FTZ.AND P2, PT, R8, RZ, PT ;  /* 0x000000ff0800720b */ /* 0x000fe40003f55000 */
[----:B------:R1:W2:Y:S01]  /*98b0*/  @P1 MUFU.RCP R4, R5 ;  /* 0x0000000500041308 */ /* 0x0002a20000001000 */
[----:B0-----:R-:W-:Y:S01]  /*98c0*/  @P1 FMUL.FTZ R2, R2, 0.69314718246459960938 ;  /* 0x3f31721802021820 */ /* 0x001fe20000410000 */
[----:B-1----:R-:W-:-:S09]  /*98d0*/  IMAD.MOV.U32 R5, RZ, RZ, -0x800000 ;  /* 0xff800000ff057424 */ /* 0x002fd200078e00ff */
[----:B------:R-:W0:Y:S01]  /*98e0*/  @P2 MUFU.RCP R0, R8 ;  /* 0x0000000800002308 */ /* 0x000e220000001000 */
[----:B------:R-:W-:Y:S01]  /*98f0*/  @P2 FMUL.FTZ R7, R7, 0.69314718246459960938 ;  /* 0x3f31721807072820 */ /* 0x000fe20000410000 */
[----:B--2---:R-:W-:Y:S01]  /*9900*/  @!P0 STS [R3+0x38400], R4 ;  /* 0x0384000403008388 */ /* 0x004fe20000000800 */
[----:B------:R-:W-:-:S05]  /*9910*/  FMUL.FTZ R24, R24, R4 ;  /* 0x0000000418187220 */ /* 0x000fca0000410000 */
[----:B------:R-:W1:Y:S01]  /*9920*/  @P2 MUFU.LG2 R6, R8 ;  /* 0x0000000800062308 */ /* 0x000e620000000c00 */
        /* <DEDUP_REMOVED lines=8> */
[----:B0-----:R0:W-:Y:S01]  /*99b0*/  @!P0 STS [R3+0x38420], R0 ;  /* 0x0384200003008388 */ /* 0x0011e20000000800 */
[-C--:B------:R-:W-:Y:S01]  /*99c0*/  FMUL.FTZ R41, R41, R4.reuse ;  /* 0x0000000429297220 */ /* 0x080fe20000410000 */
[-C--:B------:R-:W-:Y:S01]  /*99d0*/  FMUL.FTZ R44, R44, R4.reuse ;  /* 0x000000042c2c7220 */ /* 0x080fe20000410000 */
[-C--:B------:R-:W-:Y:S01]  /*99e0*/  FMUL.FTZ R45, R45, R4.reuse ;  /* 0x000000042d2d7220 */ /* 0x080fe20000410000 */
[-C--:B------:R-:W-:Y:S01]  /*99f0*/  FMUL.FTZ R48, R48, R4.reuse ;  /* 0x0000000430307220 */ /* 0x080fe20000410000 */
[-C--:B------:R-:W-:Y:S01]  /*9a00*/  FMUL.FTZ R49, R49, R4.reuse ;  /* 0x0000000431317220 */ /* 0x080fe20000410000 */
[-C--:B------:R-:W-:Y:S01]  /*9a10*/  FMUL.FTZ R52, R52, R4.reuse ;  /* 0x0000000434347220 */ /* 0x080fe20000410000 */
[-C--:B------:R-:W-:Y:S01]  /*9a20*/  FMUL.FTZ R53, R53, R4.reuse ;  /* 0x0000000435357220 */ /* 0x080fe20000410000 */
[----:B-1----:R-:W-:Y:S01]  /*9a30*/  @P2 FMUL.FTZ R6, R6, 0.69314718246459960938 ;  /* 0x3f31721806062820 */ /* 0x002fe20000410000 */
[----:B------:R-:W-:Y:S01]  /*9a40*/  FMUL.FTZ R56, R56, R4 ;  /* 0x0000000438387220 */ /* 0x000fe20000410000 */
[----:B0-----:R-:W-:-:S02]  /*9a50*/  IMAD.U32 R3, RZ, RZ, UR6 ;  /* 0x00000006ff037e24 */ /* 0x001fc4000f8e00ff */
[-C--:B------:R-:W-:Y:S01]  /*9a60*/  FMUL.FTZ R57, R57, R4.reuse ;  /* 0x0000000439397220 */ /* 0x080fe20000410000 */
[-C--:B------:R-:W-:Y:S01]  /*9a70*/  FMUL.FTZ R60, R60, R4.reuse ;  /* 0x000000043c3c7220 */ /* 0x080fe20000410000 */
[-C--:B------:R-:W-:Y:S01]  /*9a80*/  FMUL.FTZ R61, R61, R4.reuse ;  /* 0x000000043d3d7220 */ /* 0x080fe20000410000 */
[----:B------:R-:W-:Y:S01]  /*9a90*/  @P1 FMUL.FTZ R3, R3, 0.69314718246459960938 ;  /* 0x3f31721803031820 */ /* 0x000fe20000410000 */
        /* <DEDUP_REMOVED lines=44> */
[----:B------:R-:W-:Y:S01]  /*9d60*/  IMAD.MOV.U32 R4, RZ, RZ, -0x800000 ;  /* 0xff800000ff047424 */ /* 0x000fe200078e00ff */
        /* <DEDUP_REMOVED lines=68> */
.L_x_196:
[----:B------:R-:W-:Y:S05]  /*a1b0*/  @P0 BRA `(.L_x_221) ;  /* 0x0000002400180947 */ /* 0x000fea0003800000 */
[----:B------:R-:W2:Y:S01]  /*a1c0*/  LDL R156, [R1] ;  /* 0x00000000019c7983 */ /* 0x000ea20000100800 */
[----:B------:R-:W1:Y:S01]  /*a1d0*/  S2UR UR5, SR_CgaCtaId ;  /* 0x00000000000579c3 */ /* 0x000e620000008800 */
[----:B------:R-:W-:Y:S01]  /*a1e0*/  UMOV UR4, 0x400 ;  /* 0x0000040000047882 */ /* 0x000fe20000000000 */
[----:B------:R-:W3:Y:S06]  /*a1f0*/  S2R R0, SR_TID.X ;  /* 0x0000000000007919 */ /* 0x000eec0000002100 */
[----:B------:R-:W4:Y:S08]  /*a200*/  S2UR UR6, SR_CTAID.Y ;  /* 0x00000000000679c3 */ /* 0x000f300000002600 */
[----:B------:R-:W4:Y:S08]  /*a210*/  LDC R3, c[0x0][0xd50] ;  /* 0x00035400ff037b82 */ /* 0x000f300000000800 */
[----:B------:R-:W5:Y:S01]  /*a220*/  LDC R6, c[0x0][0xce8] ;  /* 0x00033a00ff067b82 */ /* 0x000f620000000800 */
[----:B-1----:R-:W-:-:S04]  /*a230*/  ULEA UR4, UR5, UR4, 0x18 ;  /* 0x0000000405047291 */ /* 0x002fc8000f8ec03f */
[----:B------:R-:W-:-:S04]  /*a240*/  UIADD3 UR4, UR4, 0x38820, URZ ;  /* 0x0003882004047890 */ /* 0x000fc8000fffe03f */
[----:B------:R-:W-:Y:S01]  /*a250*/  UPRMT UR4, URZ, 0x654, UR4 ;  /* 0x000006543f047896 */ /* 0x000fe20008000004 */
[----:B------:R-:W-:Y:S01]  /*a260*/  BAR.SYNC.DEFER_BLOCKING 0x1, 0x100 ;  /* 0x0044000000007b1d */ /* 0x000fe20000010000 */
[----:B---3--:R-:W-:-:S05]  /*a270*/  VIADD R22, R0, 0xffffff80 ;  /* 0xffffff8000167836 */ /* 0x008fca0000000000 */
[----:B------:R-:W-:-:S04]  /*a280*/  SHF.R.S32.HI R19, RZ, 0x1f, R22 ;  /* 0x0000001fff137819 */ /* 0x000fc80000011416 */
[----:B------:R-:W-:-:S04]  /*a290*/  LEA.HI R9, R19, R22, RZ, 0x7 ;  /* 0x0000001613097211 */ /* 0x000fc800078f38ff */
[----:B------:R-:W-:Y:S02]  /*a2a0*/  SHF.R.S32.HI R0, RZ, 0x7, R9 ;  /* 0x00000007ff007819 */ /* 0x000fe40000011409 */
[----:B------:R-:W-:Y:S02]  /*a2b0*/  LOP3.LUT R7, R9, 0xffffff80, RZ, 0xc0, !PT ;  /* 0xffffff8009077812 */ /* 0x000fe400078ec0ff */
[----:B-----5:R-:W-:Y:S01]  /*a2c0*/  ISETP.NE.AND P1, PT, R6, 0x1, PT ;  /* 0x000000010600780c */ /* 0x020fe20003f25270 */
[----:B------:R-:W1:Y:S02]  /*a2d0*/  SHFL.IDX PT, R10, R0, RZ, 0x1f ;  /* 0x00001fff000a7589 */ /* 0x000e6400000e0000 */
[----:B0-----:R-:W-:Y:S01]  /*a2e0*/  IMAD.IADD R8, R22, 0x1, -R7 ;  /* 0x0000000116087824 */ /* 0x001fe200078e0a07 */
[----:B------:R-:W-:Y:S04]  /*a2f0*/  SYNCS.ARRIVE.TRANS64.RED.A1T0 RZ, [UR4], RZ ;  /* 0x000000ffffff79a7 */ /* 0x000fe80008100404 */
[----:B------:R-:W-:-:S04]  /*a300*/  SHF.R.S32.HI R155, RZ, 0x1f, R8 ;  /* 0x0000001fff9b7819 */ /* 0x000fc80000011408 */
[----:B------:R-:W-:-:S04]  /*a310*/  LEA.HI R7, R155, R8, RZ, 0x2 ;  /* 0x000000089b077211 */ /* 0x000fc800078f10ff */
[----:B------:R-:W-:Y:S02]  /*a320*/  SHF.R.S32.HI R154, RZ, 0x2, R7 ;  /* 0x00000002ff9a7819 */ /* 0x000fe40000011407 */
[----:B-1----:R-:W-:Y:S02]  /*a330*/  ISETP.NE.AND P0, PT, R10, RZ, PT ;  /* 0x000000ff0a00720c */ /* 0x002fe40003f05270 */
[----:B--2---:R-:W-:-:S13]  /*a340*/  R2UR UR7, R156 ;  /* 0x000000009c0772ca */ /* 0x004fda00000e0000 */
[----:B------:R-:W-:-:S04]  /*a350*/  IMAD R2, RZ, RZ, -UR7 ;  /* 0x80000007ff027e24 */ /* 0x000fc8000f8e02ff */
[----:B----4-:R-:W-:Y:S01]  /*a360*/  IMAD R2, R3, R2, UR6 ;  /* 0x0000000603027e24 */ /* 0x010fe2000f8e0202 */
[----:B------:R-:W-:-:S04]  /*a370*/  USHF.R.S32.HI UR6, URZ, 0x1f, UR7 ;  /* 0x0000001f3f067899 */ /* 0x000fc80008011407 */
[----:B------:R-:W-:Y:S01]  /*a380*/  SHF.R.S32.HI R3, RZ, 0x1f, R2 ;  /* 0x0000001fff037819 */ /* 0x000fe20000011402 */
[----:B------:R-:W-:Y:S07]  /*a390*/  @P0 BRA `(.L_x_222) ;  /* 0x00000004004c0947 */ /* 0x000fee0003800000 */
[----:B------:R-:W0:Y:S01]  /*a3a0*/  LDC R18, c[0x0][0xce8] ;  /* 0x00033a00ff127b82 */ /* 0x000e220000000800 */
[----:B------:R-:W-:Y:S01]  /*a3b0*/  LOP3.LUT R9, R9, 0xffffff80, RZ, 0xc0, !PT ;  /* 0xffffff8009097812 */ /* 0x000fe200078ec0ff */
[----:B------:R-:W1:Y:S01]  /*a3c0*/  S2R R14, SR_CTAID.X ;  /* 0x00000000000e7919 */ /* 0x000e620000002500 */
[----:B------:R-:W-:Y:S01]  /*a3d0*/  R2UR UR10, R156 ;  /* 0x000000009c0a72ca */ /* 0x000fe200000e0000 */
[----:B------:R-:W-:Y:S02]  /*a3e0*/  ULDC.64 UR4, c[0x0][0xcd0] ;  /* 0x0003340000047ab9 */ /* 0x000fe40000000a00 */
[----:B------:R-:W-:Y:S01]  /*a3f0*/  IMAD.IADD R23, R22, 0x1, -R9 ;  /* 0x0000000116177824 */ /* 0x000fe200078e0a09 */
[----:B------:R-:W-:Y:S01]  /*a400*/  LEA.HI R9, R19, R22, RZ, 0x2 ;  /* 0x0000001613097211 */ /* 0x000fe200078f10ff */
[----:B------:R-:W2:Y:S03]  /*a410*/  S2UR UR7, SR_CTAID.Z ;  /* 0x00000000000779c3 */ /* 0x000ea60000002700 */
[----:B------:R-:W-:-:S02]  /*a420*/  SHF.R.S32.HI R12, RZ, 0x1f, R23 ;  /* 0x0000001fff0c7819 */ /* 0x000fc40000011417 */
[----:B------:R-:W-:Y:S02]  /*a430*/  LOP3.LUT R9, R9, 0xfffffffc, RZ, 0xc0, !PT ;  /* 0xfffffffc09097812 */ /* 0x000fe400078ec0ff */
[CC--:B------:R-:W-:Y:S01]  /*a440*/  LEA.HI R152, R12.reuse, R23.reuse, RZ, 0x2 ;  /* 0x000000170c987211 */ /* 0x0c0fe200078f10ff */
[----:B------:R-:W3:Y:S01]  /*a450*/  LDC.64 R20, c[0x0][0xcd8] ;  /* 0x00033600ff147b82 */ /* 0x000ee20000000a00 */
[----:B------:R-:W-:Y:S01]  /*a460*/  LEA.HI R12, R12, R23, RZ, 0x5 ;  /* 0x000000170c0c7211 */ /* 0x000fe200078f28ff */
[----:B------:R-:W-:Y:S01]  /*a470*/  IMAD.IADD R9, R22, 0x1, -R9 ;  /* 0x0000000116097824 */ /* 0x000fe200078e0a09 */
[--C-:B------:R-:W-:Y:S01]  /*a480*/  SHF.R.S32.HI R10, RZ, 0x2, R152.reuse ;  /* 0x00000002ff0a7819 */ /* 0x100fe20000011498 */
[----:B------:R-:W-:Y:S01]  /*a490*/  UIMAD.WIDE.U32 UR8, UR10, UR4, URZ ;  /* 0x000000040a0872a5 */ /* 0x000fe2000f8e003f */
[----:B------:R-:W-:Y:S01]  /*a4a0*/  SHF.R.S32.HI R11, RZ, 0x1f, R152 ;  /* 0x0000001fff0b7819 */ /* 0x000fe20000011498 */
[----:B------:R-:W-:Y:S01]  /*a4b0*/  UIMAD UR4, UR6, UR4, URZ ;  /* 0x00000004060472a4 */ /* 0x000fe2000f8e023f */
[----:B------:R-:W-:-:S02]  /*a4c0*/  SHF.R.S32.HI R12, RZ, 0x5, R12 ;  /* 0x00000005ff0c7819 */ /* 0x000fc4000001140c */
[----:B0-----:R-:W-:Y:S01]  /*a4d0*/  ISETP.NE.AND P0, PT, R18, 0x1, PT ;  /* 0x000000011200780c */ /* 0x001fe20003f05270 */
[----:B------:R-:W-:Y:S01]  /*a4e0*/  UIMAD UR4, UR10, UR5, UR4 ;  /* 0x000000050a0472a4 */ /* 0x000fe2000f8e0204 */
[----:B------:R-:W-:Y:S02]  /*a4f0*/  LEA.HI R11, R11, R10, RZ, 0x3 ;  /* 0x0000000a0b0b7211 */ /* 0x000fe400078f18ff */
[----:B------:R-:W-:Y:S01]  /*a500*/  LOP3.LUT R152, R152, 0x7ffffffc, RZ, 0xc0, !PT ;  /* 0x7ffffffc98987812 */ /* 0x000fe200078ec0ff */
[----:B------:R-:W-:Y:S01]  /*a510*/  UIADD3 UR4, UR9, UR4, URZ ;  /* 0x0000000409047290 */ /* 0x000fe2000fffe03f */
[----:B------:R-:W-:Y:S01]  /*a520*/  LOP3.LUT R11, R11, 0xfffffff8, RZ, 0xc0, !PT ;  /* 0xfffffff80b0b7812 */ /* 0x000fe200078ec0ff */
[----:B--2---:R-:W-:Y:S02]  /*a530*/  USHF.R.S32.HI UR5, URZ, 0x1f, UR7 ;  /* 0x0000001f3f057899 */ /* 0x004fe40008011407 */
[----:B------:R-:W-:Y:S01]  /*a540*/  IMAD.IADD R152, R23, 0x1, -R152 ;  /* 0x0000000117987824 */ /* 0x000fe200078e0a98 */
[----:B------:R-:W-:Y:S01]  /*a550*/  ULDC.64 UR10, c[0x0][0x208] ;  /* 0x00008200000a7ab9 */ /* 0x000fe20000000a00 */
[----:B------:R-:W-:Y:S01]  /*a560*/  IMAD.IADD R11, R10, 0x1, -R11 ;  /* 0x000000010a0b7824 */ /* 0x000fe200078e0a0b */
[----:B------:R-:W-:Y:S01]  /*a570*/  LEA.HI R10, R9, R9, RZ, 0x1 ;  /* 0x00000009090a7211 */ /* 0x000fe200078f08ff */
[----:B------:R-:W0:Y:S01]  /*a580*/  @P0 LDC R16, c[0x0][0xcec] ;  /* 0x00033b00ff100b82 */ /* 0x000e220000000800 */
[----:B------:R-:W-:-:S02]  /*a590*/  IMAD.SHL.U32 R152, R152, 0x2, RZ ;  /* 0x0000000298987824 */ /* 0x000fc400078e00ff */
[----:B------:R-:W-:Y:S01]  /*a5a0*/  LOP3.LUT R10, R10, 0x1ffffffe, RZ, 0xc0, !PT ;  /* 0x1ffffffe0a0a7812 */ /* 0x000fe200078ec0ff */
[----:B------:R-:W-:Y:S02]  /*a5b0*/  IMAD R153, R12, 0x10, R11 ;  /* 0x000000100c997824 */ /* 0x000fe400078e020b */
[----:B---3--:R-:W-:Y:S02]  /*a5c0*/  IMAD R12, R20, UR5, RZ ;  /* 0x00000005140c7c24 */ /* 0x008fe4000f8e02ff */
[----:B------:R-:W2:Y:S01]  /*a5d0*/  @P0 LDC R17, c[0x0][0xcf0] ;  /* 0x00033c00ff110b82 */ /* 0x000ea20000000800 */
[----:B------:R-:W-:Y:S02]  /*a5e0*/  IMAD.IADD R9, R9, 0x1, -R10 ;  /* 0x0000000109097824 */ /* 0x000fe400078e0a0a */
[----:B------:R-:W-:Y:S02]  /*a5f0*/  IMAD R15, R21, UR7, R12 ;  /* 0x00000007150f7c24 */ /* 0x000fe4000f8e020c */
[----:B------:R-:W-:-:S02]  /*a600*/  IMAD R9, R9, 0x8, R153 ;  /* 0x0000000809097824 */ /* 0x000fc400078e0299 */
[----:B------:R-:W-:Y:S02]  /*a610*/  IMAD.U32 R11, RZ, RZ, UR9 ;  /* 0x00000009ff0b7e24 */ /* 0x000fe4000f8e00ff */
[----:B-1----:R-:W-:Y:S02]  /*a620*/  IMAD R9, R14, 0x40, R9 ;  /* 0x000000400e097824 */ /* 0x002fe400078e0209 */
[----:B------:R-:W-:Y:S02]  /*a630*/  IMAD.U32 R10, RZ, RZ, UR8 ;  /* 0x00000008ff0a7e24 */ /* 0x000fe4000f8e00ff */
[----:B------:R-:W-:Y:S01]  /*a640*/  IMAD.U32 R11, RZ, RZ, UR4 ;  /* 0x00000004ff0b7e24 */ /* 0x000fe2000f8e00ff */
[----:B------:R-:W-:Y:S01]  /*a650*/  ULDC.64 UR4, c[0x0][0xce0] ;  /* 0x0003380000047ab9 */ /* 0x000fe20000000a00 */
[----:B------:R-:W-:Y:S02]  /*a660*/  IMAD.MOV.U32 R13, RZ, RZ, R9 ;  /* 0x000000ffff0d7224 */ /* 0x000fe400078e0009 */
[----:B0-----:R-:W-:-:S04]  /*a670*/  @P0 IMAD.HI.U32 R12, R9, R16, RZ ;  /* 0x00000010090c0227 */ /* 0x001fc800078e00ff */
[----:B------:R-:W-:Y:S01]  /*a680*/  IMAD.WIDE.U32 R10, R20, UR7, R10 ;  /* 0x00000007140a7c25 */ /* 0x000fe2000f8e000a */
[----:B--2---:R-:W-:-:S03]  /*a690*/  @P0 SHF.R.U32.HI R13, RZ, R17, R12 ;  /* 0x00000011ff0d0219 */ /* 0x004fc6000001160c */
[----:B------:R-:W-:Y:S02]  /*a6a0*/  IMAD.IADD R11, R11, 0x1, R15 ;  /* 0x000000010b0b7824 */ /* 0x000fe400078e020f */
[----:B------:R-:W-:Y:S02]  /*a6b0*/  IMAD R15, R3, UR4, RZ ;  /* 0x00000004030f7c24 */ /* 0x000fe4000f8e02ff */
[----:B------:R-:W-:Y:S02]  /*a6c0*/  IMAD.MOV R12, RZ, RZ, -R13 ;  /* 0x000000ffff0c7224 */ /* 0x000fe400078e0a0d */
[----:B------:R-:W-:-:S04]  /*a6d0*/  IMAD.WIDE.U32 R10, R2, UR4, R10 ;  /* 0x00000004020a7c25 */ /* 0x000fc8000f8e000a */
[----:B------:R-:W-:Y:S01]  /*a6e0*/  IMAD R9, R18, R12, R9 ;  /* 0x0000000c12097224 */ /* 0x000fe200078e0209 */
[----:B------:R-:W-:Y:S01]  /*a6f0*/  IADD3 R10, P0, R13, R10, RZ ;  /* 0x0000000a0d0a7210 */ /* 0x000fe20007f1e0ff */
[----:B------:R-:W-:Y:S01]  /*a700*/  IMAD R16, R2, UR5, R15 ;  /* 0x0000000502107c24 */ /* 0x000fe2000f8e020f */
[----:B------:R-:W-:Y:S01]  /*a710*/  SHF.R.S32.HI R15, RZ, 0x1f, R13 ;  /* 0x0000001fff0f7819 */ /* 0x000fe2000001140d */
[----:B------:R-:W-:Y:S01]  /*a720*/  ULDC.64 UR4, c[0x0][0xcc8] ;  /* 0x0003320000047ab9 */ /* 0x000fe20000000a00 */
[----:B------:R-:W-:Y:S02]  /*a730*/  SHF.R.S32.HI R12, RZ, 0x1f, R9 ;  /* 0x0000001fff0c7819 */ /* 0x000fe40000011409 */
[----:B------:R-:W-:-:S03]  /*a740*/  IADD3.X R11, R15, R11, R16, P0, !PT ;  /* 0x0000000b0f0b7210 */ /* 0x000fc600007fe410 */
[----:B------:R-:W-:Y:S02]  /*a750*/  IMAD R12, R12, UR4, RZ ;  /* 0x000000040c0c7c24 */ /* 0x000fe4000f8e02ff */
[----:B------:R-:W-:-:S04]  /*a760*/  IMAD.WIDE.U32 R10, R9, UR4, R10 ;  /* 0x00000004090a7c25 */ /* 0x000fc8000f8e000a */
[----:B------:R-:W-:Y:S01]  /*a770*/  IMAD R9, R9, UR5, R12 ;  /* 0x0000000509097c24 */ /* 0x000fe2000f8e020c */
[----:B------:R-:W-:Y:S01]  /*a780*/  LEA.HI R12, R0, R0, RZ, 0x1 ;  /* 0x00000000000c7211 */ /* 0x000fe200078f08ff */
[----:B------:R-:W-:Y:S02]  /*a790*/  ULDC.64 UR4, c[0x0][0xca8] ;  /* 0x00032a0000047ab9 */ /* 0x000fe40000000a00 */
[----:B------:R-:W-:Y:S01]  /*a7a0*/  IMAD.IADD R9, R11, 0x1, R9 ;  /* 0x000000010b097824 */ /* 0x000fe200078e0209 */
[----:B------:R-:W-:Y:S01]  /*a7b0*/  LEA R16, P0, R10, UR4, 0x2 ;  /* 0x000000040a107c11 */ /* 0x000fe2000f8010ff */
[----:B------:R-:W-:Y:S01]  /*a7c0*/  ULDC UR4, c[0x0][0xb88] ;  /* 0x0002e20000047ab9 */ /* 0x000fe20000000800 */
[----:B------:R-:W-:Y:S02]  /*a7d0*/  LOP3.LUT R11, R12, 0xfffffe, RZ, 0xc0, !PT ;  /* 0x00fffffe0c0b7812 */ /* 0x000fe400078ec0ff */
[----:B------:R-:W-:Y:S01]  /*a7e0*/  LEA.HI.X R17, R10, UR5, R9, 0x2, P0 ;  /* 0x000000050a117c11 */ /* 0x000fe200080f1409 */
[----:B------:R-:W-:Y:S01]  /*a7f0*/  SHFL.IDX PT, R12, R16, 0x1, 0x1c1f ;  /* 0x003c1f00100c7f89 */ /* 0x000fe200000e0000 */
[----:B------:R-:W-:-:S02]  /*a800*/  IMAD R9, R14, 0x40, R153 ;  /* 0x000000400e097824 */ /* 0x000fc400078e0299 */
[----:B------:R-:W-:Y:S01]  /*a810*/  IMAD.IADD R15, R0, 0x1, -R11 ;  /* 0x00000001000f7824 */ /* 0x000fe200078e0a0b */
[----:B------:R-:W-:Y:S01]  /*a820*/  SHFL.IDX PT, R10, R16, RZ, 0x1c1f ;  /* 0x001c1fff100a7589 */ /* 0x000fe200000e0000 */
[----:B------:R-:W-:Y:S02]  /*a830*/  IMAD R14, R18, UR4, RZ ;  /* 0x00000004120e7c24 */ /* 0x000fe4000f8e02ff */
[----:B------:R-:W-:Y:S01]  /*a840*/  IMAD.U32 R15, R15, -0x100, RZ ;  /* 0xffffff000f0f7824 */ /* 0x000fe200078e00ff */
[----:B------:R-:W0:Y:S04]  /*a850*/  SHFL.IDX PT, R11, R17, RZ, 0x1c1f ;  /* 0x001c1fff110b7589 */ /* 0x000e2800000e0000 */
[----:B------:R-:W1:Y:S01]  /*a860*/  SHFL.IDX PT, R13, R17, 0x1, 0x1c1f ;  /* 0x003c1f00110d7f89 */ /* 0x000e6200000e0000 */
[----:B------:R-:W-:Y:S01]  /*a870*/  ISETP.NE.AND P0, PT, R152, R15, PT ;  /* 0x0000000f9800720c */ /* 0x000fe20003f05270 */
[----:B------:R-:W-:-:S03]  /*a880*/  VIADD R15, R9, 0x8 ;  /* 0x00000008090f7836 */ /* 0x000fc60000000000 */
[-C--:B------:R-:W-:Y:S02]  /*a890*/  ISETP.GE.OR P2, PT, R9, R14.reuse, P0 ;  /* 0x0000000e0900720c */ /* 0x080fe40000746670 */
[----:B------:R-:W-:-:S11]  /*a8a0*/  ISETP.GE.OR P0, PT, R15, R14, P0 ;  /* 0x0000000e0f00720c */ /* 0x000fd60000706670 */
[----:B0-----:R0:W-:Y:S04]  /*a8b0*/  @!P2 ST.E desc[UR10][R10.64], R5 ;  /* 0x000000050a00a985 */ /* 0x0011e8000c10190a */
[----:B-1----:R0:W-:Y:S02]  /*a8c0*/  @!P0 ST.E desc[UR10][R12.64], R4 ;  /* 0x000000040c008985 */ /* 0x0021e4000c10190a */
.L_x_222:
[----:B------:R-:W1:Y:S01]  /*a8d0*/  S2R R14, SR_CTAID.X ;  /* 0x00000000000e7919 */ /* 0x000e620000002500 */
[----:B------:R-:W-:Y:S01]  /*a8e0*/  LEA.HI R19, R19, R22, RZ, 0x2 ;  /* 0x0000001613137211 */ /* 0x000fe200078f10ff */
[----:B------:R-:W2:Y:S01]  /*a8f0*/  S2UR UR7, SR_CTAID.Z ;  /* 0x00000000000779c3 */ /* 0x000ea20000002700 */
[----:B0-----:R-:W-:Y:S01]  /*a900*/  SHF.R.S32.HI R5, RZ, 0x1f, R7 ;  /* 0x0000001fff057819 */ /* 0x001fe20000011407 */
[----:B------:R-:W-:Y:S01]  /*a910*/  ULDC.64 UR8, c[0x0][0xc38] ;  /* 0x00030e0000087ab9 */ /* 0x000fe20000000a00 */
[----:B------:R-:W-:Y:S01]  /*a920*/  LOP3.LUT R19, R19, 0xfffffffc, RZ, 0xc0, !PT ;  /* 0xfffffffc13137812 */ /* 0x000fe200078ec0ff */
[----:B------:R-:W-:Y:S01]  /*a930*/  UIMAD UR6, UR6, UR8, URZ ;  /* 0x00000008060672a4 */ /* 0x000fe2000f8e023f */
[----:B------:R-:W-:Y:S01]  /*a940*/  LEA.HI R5, R5, R154, RZ, 0x3 ;  /* 0x0000009a05057211 */ /* 0x000fe200078f18ff */
[----:B------:R-:W-:Y:S01]  /*a950*/  BSSY B0, `(.L_x_223) ;  /* 0x0000103000007945 */ /* 0x000fe20003800000 */
[----:B------:R-:W-:Y:S01]  /*a960*/  R2UR UR10, R156 ;  /* 0x000000009c0a72ca */ /* 0x000fe200000e0000 */
[----:B------:R-:W-:Y:S01]  /*a970*/  IMAD.IADD R19, R22, 0x1, -R19 ;  /* 0x0000000116137824 */ /* 0x000fe200078e0a13 */
[----:B------:R-:W0:Y:S01]  /*a980*/  LDC.64 R12, c[0x0][0xc40] ;  /* 0x00031000ff0c7b82 */ /* 0x000e220000000a00 */
[----:B------:R-:W-:-:S02]  /*a990*/  LOP3.LUT R5, R5, 0xfffffff8, RZ, 0xc0, !PT ;  /* 0xfffffff805057812 */ /* 0x000fc400078ec0ff */
[----:B------:R-:W-:Y:S02]  /*a9a0*/  LEA.HI R155, R155, R8, RZ, 0x5 ;  /* 0x000000089b9b7211 */ /* 0x000fe400078f28ff */
[----:B------:R-:W-:Y:S01]  /*a9b0*/  LEA.HI R4, R19, R19, RZ, 0x1 ;  /* 0x0000001313047211 */ /* 0x000fe200078f08ff */
[----:B------:R-:W-:Y:S01]  /*a9c0*/  IMAD.IADD R154, R154, 0x1, -R5 ;  /* 0x000000019a9a7824 */ /* 0x000fe200078e0a05 */
[----:B------:R-:W-:Y:S01]  /*a9d0*/  SHF.R.S32.HI R155, RZ, 0x5, R155 ;  /* 0x00000005ff9b7819 */ /* 0x000fe2000001149b */
[----:B------:R-:W3:Y:S01]  /*a9e0*/  @P1 LDC R16, c[0x0][0xcec] ;  /* 0x00033b00ff101b82 */ /* 0x000ee20000000800 */
[----:B------:R-:W-:Y:S02]  /*a9f0*/  LOP3.LUT R4, R4, 0x1ffffffe, RZ, 0xc0, !PT ;  /* 0x1ffffffe04047812 */ /* 0x000fe400078ec0ff */
[----:B------:R-:W-:Y:S01]  /*aa00*/  UIMAD.WIDE.U32 UR4, UR10, UR8, URZ ;  /* 0x000000080a0472a5 */ /* 0x000fe2000f8e003f */
[----:B------:R-:W-:Y:S01]  /*aa10*/  IMAD R155, R155, 0x10, R154 ;  /* 0x000000109b9b7824 */ /* 0x000fe200078e029a */
[----:B------:R-:W-:Y:S01]  /*aa20*/  UIMAD UR6, UR10, UR9, UR6 ;  /* 0x000000090a0672a4 */ /* 0x000fe2000f8e0206 */
[----:B------:R-:W-:Y:S01]  /*aa30*/  IMAD.IADD R4, R19, 0x1, -R4 ;  /* 0x0000000113047824 */ /* 0x000fe200078e0a04 */
[----:B--2---:R-:W-:Y:S01]  /*aa40*/  USHF.R.S32.HI UR8, URZ, 0x1f, UR7 ;  /* 0x0000001f3f087899 */ /* 0x004fe20008011407 */
[----:B------:R-:W2:Y:S01]  /*aa50*/  @P1 LDC R17, c[0x0][0xcf0] ;  /* 0x00033c00ff111b82 */ /* 0x000ea20000000800 */
[----:B------:R-:W-:Y:S01]  /*aa60*/  UIADD3 UR6, UR5, UR6, URZ ;  /* 0x0000000605067290 */ /* 0x000fe2000fffe03f */
[----:B------:R-:W-:-:S02]  /*aa70*/  IMAD R9, R4, 0x8, R155 ;  /* 0x0000000804097824 */ /* 0x000fc400078e029b */
[----:B------:R-:W-:Y:S02]  /*aa80*/  IMAD.U32 R5, RZ, RZ, UR5 ;  /* 0x00000005ff057e24 */ /* 0x000fe4000f8e00ff */
[----:B-1----:R-:W-:Y:S02]  /*aa90*/  IMAD R15, R14, 0x40, R9 ;  /* 0x000000400e0f7824 */ /* 0x002fe400078e0209 */
[----:B------:R-:W-:Y:S01]  /*aaa0*/  IMAD.U32 R4, RZ, RZ, UR4 ;  /* 0x00000004ff047e24 */ /* 0x000fe2000f8e00ff */
[----:B------:R-:W-:Y:S01]  /*aab0*/  ULDC.64 UR4, c[0x0][0xc48] ;  /* 0x0003120000047ab9 */ /* 0x000fe20000000a00 */
[----:B------:R-:W-:Y:S02]  /*aac0*/  IMAD.U32 R5, RZ, RZ, UR6 ;  /* 0x00000006ff057e24 */ /* 0x000fe4000f8e00ff */
[----:B0-----:R-:W-:Y:S02]  /*aad0*/  IMAD R10, R12, UR8, RZ ;  /* 0x000000080c0a7c24 */ /* 0x001fe4000f8e02ff */
[----:B------:R-:W-:-:S02]  /*aae0*/  IMAD.MOV.U32 R9, RZ, RZ, R15 ;  /* 0x000000ffff097224 */ /* 0x000fc400078e000f */
[----:B---3--:R-:W-:-:S04]  /*aaf0*/  @P1 IMAD.HI.U32 R16, R15, R16, RZ ;  /* 0x000000100f101227 */ /* 0x008fc800078e00ff */
[----:B------:R-:W-:Y:S02]  /*ab00*/  IMAD R11, R13, UR7, R10 ;  /* 0x000000070d0b7c24 */ /* 0x000fe4000f8e020a */
[----:B------:R-:W-:Y:S01]  /*ab10*/  IMAD.WIDE.U32 R4, R12, UR7, R4 ;  /* 0x000000070c047c25 */ /* 0x000fe2000f8e0004 */
[----:B--2---:R-:W-:-:S03]  /*ab20*/  @P1 SHF.R.U32.HI R9, RZ, R17, R16 ;  /* 0x00000011ff091219 */ /* 0x004fc60000011610 */
[----:B------:R-:W-:Y:S02]  /*ab30*/  IMAD R3, R3, UR4, RZ ;  /* 0x0000000403037c24 */ /* 0x000fe4000f8e02ff */
[----:B------:R-:W-:Y:S01]  /*ab40*/  IMAD.IADD R5, R5, 0x1, R11 ;  /* 0x0000000105057824 */ /* 0x000fe200078e020b */
[--C-:B------:R-:W-:Y:S01]  /*ab50*/  SHF.R.S32.HI R10, RZ, 0x1f, R9.reuse ;  /* 0x0000001fff0a7819 */ /* 0x100fe20000011409 */
[----:B------:R-:W-:Y:S02]  /*ab60*/  IMAD.MOV R13, RZ, RZ, -R9 ;  /* 0x000000ffff0d7224 */ /* 0x000fe400078e0a09 */
[C---:B------:R-:W-:Y:S02]  /*ab70*/  IMAD R11, R2.reuse, UR5, R3 ;  /* 0x00000005020b7c24 */ /* 0x040fe4000f8e0203 */
[----:B------:R-:W-:Y:S01]  /*ab80*/  IMAD.WIDE.U32 R2, R2, UR4, R4 ;  /* 0x0000000402027c25 */ /* 0x000fe2000f8e0004 */
[----:B------:R-:W-:-:S03]  /*ab90*/  ULDC.64 UR4, c[0x0][0xc30] ;  /* 0x00030c0000047ab9 */ /* 0x000fc60000000a00 */
[----:B------:R-:W-:Y:S02]  /*aba0*/  IMAD R5, R6, R13, R15 ;  /* 0x0000000d06057224 */ /* 0x000fe400078e020f */
[----:B------:R-:W-:Y:S02]  /*abb0*/  IMAD R10, R10, UR4, RZ ;  /* 0x000000040a0a7c24 */ /* 0x000fe4000f8e02ff */
[----:B------:R-:W-:Y:S01]  /*abc0*/  IMAD.IADD R3, R3, 0x1, R11 ;  /* 0x0000000103037824 */ /* 0x000fe200078e020b */
[----:B------:R-:W-:Y:S01]  /*abd0*/  SHF.R.S32.HI R4, RZ, 0x1f, R5 ;  /* 0x0000001fff047819 */ /* 0x000fe20000011405 */
[C---:B------:R-:W-:Y:S02]  /*abe0*/  IMAD R11, R9.reuse, UR5, R10 ;  /* 0x00000005090b7c24 */ /* 0x040fe4000f8e020a */
[----:B------:R-:W-:Y:S01]  /*abf0*/  IMAD.WIDE.U32 R2, R9, UR4, R2 ;  /* 0x0000000409027c25 */ /* 0x000fe2000f8e0002 */
[----:B------:R-:W-:-:S03]  /*ac00*/  ULDC.64 UR4, c[0x0][0xc28] ;  /* 0x00030a0000047ab9 */ /* 0x000fc60000000a00 */
[----:B------:R-:W-:Y:S02]  /*ac10*/  IMAD R4, R4, UR4, RZ ;  /* 0x0000000404047c24 */ /* 0x000fe4000f8e02ff */
[----:B------:R-:W-:Y:S02]  /*ac20*/  IMAD.IADD R3, R3, 0x1, R11 ;  /* 0x0000000103037824 */ /* 0x000fe400078e020b */
[C---:B------:R-:W-:Y:S02]  /*ac30*/  IMAD R9, R5.reuse, UR5, R4 ;  /* 0x0000000505097c24 */ /* 0x040fe4000f8e0204 */
[----:B------:R-:W-:Y:S01]  /*ac40*/  IMAD.WIDE.U32 R2, R5, UR4, R2 ;  /* 0x0000000405027c25 */ /* 0x000fe2000f8e0002 */
[----:B------:R-:W-:-:S03]  /*ac50*/  ULDC.64 UR4, c[0x0][0xc00] ;  /* 0x0003000000047ab9 */ /* 0x000fc60000000a00 */
[----:B------:R-:W-:Y:S01]  /*ac60*/  IMAD.IADD R5, R3, 0x1, R9 ;  /* 0x0000000103057824 */ /* 0x000fe200078e0209 */
[----:B------:R-:W-:Y:S02]  /*ac70*/  LEA.HI R9, R0, R0, RZ, 0x1 ;  /* 0x0000000000097211 */ /* 0x000fe400078f08ff */
[----:B------:R-:W-:Y:S01]  /*ac80*/  LEA R4, P0, R2, UR4, 0x2 ;  /* 0x0000000402047c11 */ /* 0x000fe2000f8010ff */
[----:B------:R-:W-:Y:S01]  /*ac90*/  ULDC UR4, c[0x0][0xb88] ;  /* 0x0002e20000047ab9 */ /* 0x000fe20000000800 */
[----:B------:R-:W-:Y:S01]  /*aca0*/  LOP3.LUT R11, R9, 0xfffffe, RZ, 0xc0, !PT ;  /* 0x00fffffe090b7812 */ /* 0x000fe200078ec0ff */
[----:B------:R-:W-:Y:S01]  /*acb0*/  IMAD R6, R6, UR4, RZ ;  /* 0x0000000406067c24 */ /* 0x000fe2000f8e02ff */
[----:B------:R-:W-:Y:S01]  /*acc0*/  LOP3.LUT R9, R7, 0x7ffffffc, RZ, 0xc0, !PT ;  /* 0x7ffffffc07097812 */ /* 0x000fe200078ec0ff */
[----:B------:R-:W-:Y:S01]  /*acd0*/  IMAD R7, R14, 0x40, R155 ;  /* 0x000000400e077824 */ /* 0x000fe200078e029b */
[----:B------:R-:W-:Y:S01]  /*ace0*/  LEA.HI.X R5, R2, UR5, R5, 0x2, P0 ;  /* 0x0000000502057c11 */ /* 0x000fe200080f1405 */
[----:B------:R-:W-:Y:S01]  /*acf0*/  IMAD.IADD R11, R0, 0x1, -R11 ;  /* 0x00000001000b7824 */ /* 0x000fe200078e0a0b */
[----:B------:R0:W1:Y:S01]  /*ad00*/  SHFL.IDX PT, R2, R4, RZ, 0x1c1f ;  /* 0x001c1fff04027589 */ /* 0x00006200000e0000 */
[----:B------:R-:W-:Y:S01]  /*ad10*/  IMAD.IADD R0, R8, 0x1, -R9 ;  /* 0x0000000108007824 */ /* 0x000fe200078e0a09 */
[----:B------:R-:W-:-:S02]  /*ad20*/  ISETP.GE.AND P0, PT, R7, R6, PT ;  /* 0x000000060700720c */ /* 0x000fc40003f06270 */
[----:B------:R0:W2:Y:S01]  /*ad30*/  SHFL.IDX PT, R3, R5, RZ, 0x1c1f ;  /* 0x001c1fff05037589 */ /* 0x0000a200000e0000 */
[----:B------:R-:W-:-:S04]  /*ad40*/  IMAD R0, R11, 0x80, R0 ;  /* 0x000000800b007824 */ /* 0x000fc800078e0200 */
[----:B------:R-:W-:-:S06]  /*ad50*/  IMAD.SHL.U32 R0, R0, 0x2, RZ ;  /* 0x0000000200007824 */ /* 0x000fcc00078e00ff */
        /* <DEDUP_REMOVED lines=15> */
[----:B------:R-:W-:Y:S01]  /*ae50*/  ULDC.64 UR6, c[0x0][0x208] ;  /* 0x0000820000067ab9 */ /* 0x000fe20000000a00 */
[C---:B------:R-:W-:Y:S01]  /*ae60*/  VIADD R20, R0.reuse, 0x40 ;  /* 0x0000004000147836 */ /* 0x040fe20000000000 */
[C---:B------:R-:W-:Y:S01]  /*ae70*/  @!P2 LEA.HI R8, R0.reuse, R0, RZ, 0x1 ;  /* 0x000000000008a211 */ /* 0x040fe200078f08ff */
[C---:B------:R-:W-:Y:S01]  /*ae80*/  VIADD R21, R0.reuse, 0x48 ;  /* 0x0000004800157836 */ /* 0x040fe20000000000 */
[----:B------:R-:W-:Y:S01]  /*ae90*/  @!P3 LEA.HI R10, R9, R9, RZ, 0x1 ;  /* 0x00000009090ab211 */ /* 0x000fe200078f08ff */
[C---:B------:R-:W-:Y:S01]  /*aea0*/  VIADD R22, R0.reuse, 0x50 ;  /* 0x0000005000167836 */ /* 0x040fe20000000000 */
[----:B------:R-:W-:Y:S01]  /*aeb0*/  @!P4 LEA.HI R12, R11, R11, RZ, 0x1 ;  /* 0x0000000b0b0cc211 */ /* 0x000fe200078f08ff */
[----:B------:R-:W-:Y:S01]  /*aec0*/  VIADD R23, R0, 0x58 ;  /* 0x0000005800177836 */ /* 0x000fe20000000000 */
[----:B------:R-:W-:-:S02]  /*aed0*/  @!P5 LEA.HI R14, R13, R13, RZ, 0x1 ;  /* 0x0000000d0d0ed211 */ /* 0x000fc400078f08ff */
[----:B------:R-:W-:Y:S02]  /*aee0*/  @!P2 LOP3.LUT R9, R8, 0xfffffffe, RZ, 0xc0, !PT ;  /* 0xfffffffe0809a812 */ /* 0x000fe400078ec0ff */
[----:B------:R-:W-:Y:S02]  /*aef0*/  @!P3 LOP3.LUT R11, R10, 0xfffffffe, RZ, 0xc0, !PT ;  /* 0xfffffffe0a0bb812 */ /* 0x000fe400078ec0ff */
[----:B------:R-:W-:Y:S01]  /*af00*/  @!P4 LOP3.LUT R13, R12, 0xfffffffe, RZ, 0xc0, !PT ;  /* 0xfffffffe0c0dc812 */ /* 0x000fe200078ec0ff */
[--C-:B-12---:R-:W-:Y:S01]  /*af10*/  @!P2 IMAD.WIDE R8, R9, 0x4, R2.reuse ;  /* 0x000000040908a825 */ /* 0x106fe200078e0202 */
[----:B------:R-:W-:Y:S02]  /*af20*/  @!P5 LOP3.LUT R15, R14, 0xfffffffe, RZ, 0xc0, !PT ;  /* 0xfffffffe0e0fd812 */ /* 0x000fe400078ec0ff */
[----:B------:R-:W-:Y:S01]  /*af30*/  ISETP.GE.AND P6, PT, R22, UR4, PT ;  /* 0x0000000416007c0c */ /* 0x000fe2000bfc6270 */
        /* <DEDUP_REMOVED lines=9> */
[----:B------:R-:W-:Y:S01]  /*afd0*/  @!P0 LEA.HI R16, R16, R16, RZ, 0x1 ;  /* 0x0000001010108211 */ /* 0x000fe200078f08ff */
[----:B------:R3:W-:Y:S01]  /*afe0*/  @!P5 ST.E.64 desc[UR6][R14.64], R36 ;  /* 0x000000240e00d985 */ /* 0x0007e2000c101b06 */
[----:B------:R-:W-:Y:S01]  /*aff0*/  ISETP.GE.AND P5, PT, R21, UR4, PT ;  /* 0x0000000415007c0c */ /* 0x000fe2000bfa6270 */
[----:B0-----:R-:W-:Y:S01]  /*b000*/  VIADD R24, R0, 0x60 ;  /* 0x0000006000187836 */ /* 0x001fe20000000000 */
[----:B------:R-:W-:-:S02]  /*b010*/  @!P1 LEA.HI R17, R17, R17, RZ, 0x1 ;  /* 0x0000001111119211 */ /* 0x000fc400078f08ff */
[----:B------:R-:W-:Y:S02]  /*b020*/  @!P0 LOP3.LUT R9, R16, 0xfffffffe, RZ, 0xc0, !PT ;  /* 0xfffffffe10098812 */ /* 0x000fe400078ec0ff */
        /* <DEDUP_REMOVED lines=16> */
[----:B------:R-:W-:Y:S01]  /*b130*/  @!P6 LOP3.LUT R17, R22, 0xfffffffe, RZ, 0xc0, !PT ;  /* 0xfffffffe1611e812 */ /* 0x000fe200078ec0ff */
[----:B------:R-:W-:Y:S01]  /*b140*/  VIADD R22, R0, 0x88 ;  /* 0x0000008800167836 */ /* 0x000fe20000000000 */
[----:B------:R-:W-:Y:S01]  /*b150*/  ISETP.GE.AND P1, PT, R23, UR4, PT ;  /* 0x0000000417007c0c */ /* 0x000fe2000bf26270 */
[----:B0-----:R-:W-:Y:S01]  /*b160*/  @!P2 IMAD.WIDE R8, R13, 0x4, R2 ;  /* 0x000000040d08a825 */ /* 0x001fe200078e0202 */
[----:B------:R-:W-:-:S03]  /*b170*/  ISETP.GE.AND P0, PT, R24, UR4, PT ;  /* 0x0000000418007c0c */ /* 0x000fc6000bf06270 */
[--C-:B-1----:R-:W-:Y:S01]  /*b180*/  @!P3 IMAD.WIDE R10, R19, 0x4, R2.reuse ;  /* 0x00000004130ab825 */ /* 0x102fe200078e0202 */
[----:B------:R0:W-:Y:S01]  /*b190*/  @!P2 ST.E.64 desc[UR6][R8.64], R48 ;  /* 0x000000300800a985 */ /* 0x0001e2000c101b06 */
[----:B------:R-:W-:Y:S02]  /*b1a0*/  ISETP.GE.AND P2, PT, R18, UR4, PT ;  /* 0x0000000412007c0c */ /* 0x000fe4000bf46270 */
[--C-:B------:R-:W-:Y:S01]  /*b1b0*/  @!P4 IMAD.WIDE R12, R15, 0x4, R2.reuse ;  /* 0x000000040f0cc825 */ /* 0x100fe200078e0202 */
[----:B------:R1:W-:Y:S01]  /*b1c0*/  @!P3 ST.E.64 desc[UR6][R10.64], R52 ;  /* 0x000000340a00b985 */ /* 0x0003e2000c101b06 */
[----:B------:R-:W-:Y:S02]  /*b1d0*/  ISETP.GE.AND P3, PT, R22, UR4, PT ;  /* 0x0000000416007c0c */ /* 0x000fe4000bf66270 */
[----:B------:R-:W-:Y:S01]  /*b1e0*/  @!P5 IMAD.WIDE R14, R21, 0x4, R2 ;  /* 0x00000004150ed825 */ /* 0x000fe200078e0202 */
[----:B------:R2:W-:Y:S01]  /*b1f0*/  @!P4 ST.E.64 desc[UR6][R12.64], R56 ;  /* 0x000000380c00c985 */ /* 0x0005e2000c101b06 */
[----:B------:R-:W-:-:S02]  /*b200*/  @!P1 LEA.HI R23, R23, R23, RZ, 0x1 ;  /* 0x0000001717179211 */ /* 0x000fc400078f08ff */
[----:B------:R-:W-:Y:S01]  /*b210*/  @!P6 IMAD.WIDE R16, R17, 0x4, R2 ;  /* 0x000000041110e825 */ /* 0x000fe200078e0202 */
[----:B------:R3:W-:Y:S01]  /*b220*/  @!P5 ST.E.64 desc[UR6][R14.64], R60 ;  /* 0x0000003c0e00d985 */ /* 0x0007e2000c101b06 */
[----:B------:R-:W-:Y:S02]  /*b230*/  ISETP.GE.AND P5, PT, R20, UR4, PT ;  /* 0x0000000414007c0c */ /* 0x000fe4000bfa6270 */
[C---:B------:R-:W-:Y:S01]  /*b240*/  VIADD R19, R0.reuse, 0x70 ;  /* 0x0000007000137836 */ /* 0x040fe20000000000 */
[----:B------:R4:W-:Y:S01]  /*b250*/  @!P6 ST.E.64 desc[UR6][R16.64], R64 ;  /* 0x000000401000e985 */ /* 0x0009e2000c101b06 */
[----:B------:R-:W-:Y:S01]  /*b260*/  VIADD R21, R0, 0x80 ;  /* 0x0000008000157836 */ /* 0x000fe20000000000 */
[----:B------:R-:W-:Y:S02]  /*b270*/  @!P0 LEA.HI R24, R24, R24, RZ, 0x1 ;  /* 0x0000001818188211 */ /* 0x000fe400078f08ff */
[----:B------:R-:W-:Y:S02]  /*b280*/  ISETP.GE.AND P6, PT, R19, UR4, PT ;  /* 0x0000000413007c0c */ /* 0x000fe4000bfc6270 */
[----:B------:R-:W-:-:S02]  /*b290*/  ISETP.GE.AND P4, PT, R21, UR4, PT ;  /* 0x0000000415007c0c */ /* 0x000fc4000bf86270 */
[----:B0-----:R-:W-:Y:S01]  /*b2a0*/  @!P1 LOP3.LUT R9, R23, 0xfffffffe, RZ, 0xc0, !PT ;  /* 0xfffffffe17099812 */ /* 0x001fe200078ec0ff */
[----:B------:R-:W-:Y:S01]  /*b2b0*/  VIADD R23, R0, 0x90 ;  /* 0x0000009000177836 */ /* 0x000fe20000000000 */
        /* <DEDUP_REMOVED lines=17> */
[----:B----4-:R-:W-:Y:S01]  /*b3d0*/  @!P3 LOP3.LUT R17, R22, 0xfffffffe, RZ, 0xc0, !PT ;  /* 0xfffffffe1611b812 */ /* 0x010fe200078ec0ff */
        /* <DEDUP_REMOVED lines=22> */
[----:B0-----:R-:W-:Y:S02]  /*b540*/  @!P0 LOP3.LUT R9, R23, 0xfffffffe, RZ, 0xc0, !PT ;  /* 0xfffffffe17098812 */ /* 0x001fe400078ec0ff */
[----:B------:R-:W-:Y:S02]  /*b550*/  @!P2 LEA.HI R18, R18, R18, RZ, 0x1 ;  /* 0x000000121212a211 */ /* 0x000fe400078f08ff */
        /* <DEDUP_REMOVED lines=15> */
[----:B------:R-:W-:Y:S01]  /*b650*/  @!P5 LOP3.LUT R21, R21, 0xfffffffe, RZ, 0xc0, !PT ;  /* 0xfffffffe1515d812 */ /* 0x000fe200078ec0ff */
[----:B------:R-:W-:Y:S01]  /*b660*/  VIADD R20, R0, 0xd8 ;  /* 0x000000d800147836 */ /* 0x000fe20000000000 */
[----:B----4-:R-:W-:-:S02]  /*b670*/  @!P6 LOP3.LUT R17, R22, 0xfffffffe, RZ, 0xc0, !PT ;  /* 0xfffffffe1611e812 */ /* 0x010fc400078ec0ff */
[----:B------:R-:W-:Y:S01]  /*b680*/  ISETP.GE.AND P0, PT, R18, UR4, PT ;  /* 0x0000000412007c0c */ /* 0x000fe2000bf06270 */
[----:B0-----:R-:W-:Y:S01]  /*b690*/  @!P3 IMAD.WIDE R8, R19, 0x4, R2 ;  /* 0x000000041308b825 */ /* 0x001fe200078e0202 */
[----:B------:R-:W-:-:S03]  /*b6a0*/  ISETP.GE.AND P2, PT, R20, UR4, PT ;  /* 0x0000000414007c0c */ /* 0x000fc6000bf46270 */
        /* <DEDUP_REMOVED lines=45> */
.L_x_224:
[----:B------:R-:W-:Y:S05]  /*b980*/  BSYNC B0 ;  /* 0x0000000000007941 */ /* 0x000fea0003800000 */
.L_x_223:
[----:B------:R-:W-:Y:S01]  /*b990*/  VIADD R7, R7, 0x8 ;  /* 0x0000000807077836 */ /* 0x000fe20000000000 */
[----:B0-2---:R0:W2:Y:S04]  /*b9a0*/  SHFL.IDX PT, R3, R5, 0x1, 0x1c1f ;  /* 0x003c1f0005037f89 */ /* 0x0050a800000e0000 */
        /* <DEDUP_REMOVED lines=16> */
[----:B------:R-:W-:-:S02]  /*bab0*/  VIADD R14, R0, 0x38 ;  /* 0x00000038000e7836 */ /* 0x000fc40000000000 */
[C---:B------:R-:W-:Y:S01]  /*bac0*/  VIADD R15, R0.reuse, 0x40 ;  /* 0x00000040000f7836 */ /* 0x040fe20000000000 */
[C---:B------:R-:W-:Y:S01]  /*bad0*/  @!P0 LEA.HI R4, R0.reuse, R0, RZ, 0x1 ;  /* 0x0000000000048211 */ /* 0x040fe200078f08ff */
[C---:B------:R-:W-:Y:S01]  /*bae0*/  VIADD R16, R0.reuse, 0x48 ;  /* 0x0000004800107836 */ /* 0x040fe20000000000 */
[----:B------:R-:W-:Y:S01]  /*baf0*/  @!P1 LEA.HI R6, R5, R5, RZ, 0x1 ;  /* 0x0000000505069211 */ /* 0x000fe200078f08ff */
[C---:B------:R-:W-:Y:S01]  /*bb00*/  VIADD R18, R0.reuse, 0x50 ;  /* 0x0000005000127836 */ /* 0x040fe20000000000 */
[----:B------:R-:W-:Y:S01]  /*bb10*/  @!P2 LEA.HI R8, R7, R7, RZ, 0x1 ;  /* 0x000000070708a211 */ /* 0x000fe200078f08ff */
[----:B------:R-:W-:Y:S01]  /*bb20*/  VIADD R19, R0, 0x58 ;  /* 0x0000005800137836 */ /* 0x000fe20000000000 */
[----:B------:R-:W-:Y:S01]  /*bb30*/  @!P0 LOP3.LUT R5, R4, 0xfffffffe, RZ, 0xc0, !PT ;  /* 0xfffffffe04058812 */ /* 0x000fe200078ec0ff */
[----:B------:R-:W-:Y:S01]  /*bb40*/  VIADD R20, R0, 0x80 ;  /* 0x0000008000147836 */ /* 0x000fe20000000000 */
[----:B------:R-:W-:Y:S02]  /*bb50*/  @!P1 LOP3.LUT R7, R6, 0xfffffffe, RZ, 0xc0, !PT ;  /* 0xfffffffe06079812 */ /* 0x000fe400078ec0ff */
[----:B------:R-:W-:Y:S01]  /*bb60*/  @!P2 LOP3.LUT R9, R8, 0xfffffffe, RZ, 0xc0, !PT ;  /* 0xfffffffe0809a812 */ /* 0x000fe200078ec0ff */
[----:B-12---:R-:W-:Y:S01]  /*bb70*/  @!P0 IMAD.WIDE R4, R5, 0x4, R2 ;  /* 0x0000000405048825 */ /* 0x006fe200078e0202 */
[----:B------:R-:W-:-:S02]  /*bb80*/  ISETP.GE.AND P3, PT, R15, UR4, PT ;  /* 0x000000040f007c0c */ /* 0x000fc4000bf66270 */
[----:B------:R-:W-:Y:S01]  /*bb90*/  ISETP.GE.AND P4, PT, R16, UR4, PT ;  /* 0x0000000410007c0c */ /* 0x000fe2000bf86270 */
        /* <DEDUP_REMOVED lines=8> */
[----:B------:R-:W-:-:S02]  /*bc20*/  ISETP.GE.AND P2, PT, R14, UR4, PT ;  /* 0x000000040e007c0c */ /* 0x000fc4000bf46270 */
[----:B------:R-:W-:Y:S02]  /*bc30*/  @!P6 LEA.HI R11, R11, R11, RZ, 0x1 ;  /* 0x0000000b0b0be211 */ /* 0x000fe400078f08ff */
[----:B------:R-:W-:Y:S02]  /*bc40*/  @!P3 LEA.HI R15, R15, R15, RZ, 0x1 ;  /* 0x0000000f0f0fb211 */ /* 0x000fe400078f08ff */
[----:B0-----:R-:W-:Y:S02]  /*bc50*/  @!P5 LOP3.LUT R5, R10, 0xfffffffe, RZ, 0xc0, !PT ;  /* 0xfffffffe0a05d812 */ /* 0x001fe400078ec0ff */
[----:B------:R-:W-:Y:S02]  /*bc60*/  @!P0 LEA.HI R12, R12, R12, RZ, 0x1 ;  /* 0x0000000c0c0c8211 */ /* 0x000fe400078f08ff */
[----:B-1----:R-:W-:Y:S01]  /*bc70*/  @!P6 LOP3.LUT R7, R11, 0xfffffffe, RZ, 0xc0, !PT ;  /* 0xfffffffe0b07e812 */ /* 0x002fe200078ec0ff */
[----:B------:R-:W-:Y:S01]  /*bc80*/  @!P5 IMAD.WIDE R4, R5, 0x4, R2 ;  /* 0x000000040504d825 */ /* 0x000fe200078e0202 */
[----:B------:R-:W-:-:S02]  /*bc90*/  @!P1 LEA.HI R13, R13, R13, RZ, 0x1 ;  /* 0x0000000d0d0d9211 */ /* 0x000fc400078f08ff */
[----:B------:R-:W-:Y:S01]  /*bca0*/  @!P2 LEA.HI R14, R14, R14, RZ, 0x1 ;  /* 0x0000000e0e0ea211 */ /* 0x000fe200078f08ff */
[----:B------:R-:W-:Y:S01]  /*bcb0*/  @!P6 IMAD.WIDE R6, R7, 0x4, R2 ;  /* 0x000000040706e825 */ /* 0x000fe200078e0202 */
[----:B------:R-:W-:Y:S01]  /*bcc0*/  @!P4 LEA.HI R16, R16, R16, RZ, 0x1 ;  /* 0x000000101010c211 */ /* 0x000fe200078f08ff */
[----:B------:R0:W-:Y:S01]  /*bcd0*/  @!P5 ST.E.64 desc[UR6][R4.64], R38 ;  /* 0x000000260400d985 */ /* 0x0001e2000c101b06 */
[----:B--2---:R-:W-:Y:S02]  /*bce0*/  @!P0 LOP3.LUT R9, R12, 0xfffffffe, RZ, 0xc0, !PT ;  /* 0xfffffffe0c098812 */ /* 0x004fe400078ec0ff */
[----:B------:R-:W-:Y:S01]  /*bcf0*/  @!P1 LOP3.LUT R13, R13, 0xfffffffe, RZ, 0xc0, !PT ;  /* 0xfffffffe0d0d9812 */ /* 0x000fe200078ec0ff */
[----:B------:R1:W-:Y:S01]  /*bd00*/  @!P6 ST.E.64 desc[UR6][R6.64], R42 ;  /* 0x0000002a0600e985 */ /* 0x0003e2000c101b06 */
[----:B------:R-:W-:Y:S01]  /*bd10*/  @!P2 LOP3.LUT R11, R14, 0xfffffffe, RZ, 0xc0, !PT ;  /* 0xfffffffe0e0ba812 */ /* 0x000fe200078ec0ff */
[----:B------:R-:W-:Y:S01]  /*bd20*/  VIADD R14, R0, 0x60 ;  /* 0x00000060000e7836 */ /* 0x000fe20000000000 */
[----:B------:R-:W-:-:S02]  /*bd30*/  @!P3 LOP3.LUT R15, R15, 0xfffffffe, RZ, 0xc0, !PT ;  /* 0xfffffffe0f0fb812 */ /* 0x000fc400078ec0ff */
        /* <DEDUP_REMOVED lines=16> */
[----:B------:R-:W-:Y:S02]  /*be40*/  @!P6 LEA.HI R19, R19, R19, RZ, 0x1 ;  /* 0x000000131313e211 */ /* 0x000fe400078f08ff */
[C---:B------:R-:W-:Y:S01]  /*be50*/  VIADD R15, R0.reuse, 0x68 ;  /* 0x00000068000f7836 */ /* 0x040fe20000000000 */
[----:B------:R4:W-:Y:S01]  /*be60*/  @!P4 ST.E.64 desc[UR6][R12.64], R62 ;  /* 0x0000003e0c00c985 */ /* 0x0009e2000c101b06 */
[----:B------:R-:W-:Y:S01]  /*be70*/  VIADD R17, R0, 0x78 ;  /* 0x0000007800117836 */ /* 0x000fe20000000000 */
[----:B------:R-:W-:Y:S02]  /*be80*/  ISETP.GE.AND P4, PT, R14, UR4, PT ;  /* 0x000000040e007c0c */ /* 0x000fe4000bf86270 */
[----:B------:R-:W-:Y:S02]  /*be90*/  ISETP.GE.AND P3, PT, R15, UR4, PT ;  /* 0x000000040f007c0c */ /* 0x000fe4000bf66270 */
[----:B------:R-:W-:-:S02]  /*bea0*/  ISETP.GE.AND P1, PT, R17, UR4, PT ;  /* 0x0000000411007c0c */ /* 0x000fc4000bf26270 */
        /* <DEDUP_REMOVED lines=25> */
[----:B------:R0:W-:Y:S03]  /*c040*/  @!P4 ST.E.64 desc[UR6][R4.64], R74 ;  /* 0x0000004a0400c985 */ /* 0x0001e6000c101b06 */
[--C-:B------:R-:W-:Y:S01]  /*c050*/  @!P2 IMAD.WIDE R8, R11, 0x4, R2.reuse ;  /* 0x000000040b08a825 */ /* 0x100fe200078e0202 */
[----:B------:R1:W-:Y:S01]  /*c060*/  @!P3 ST.E.64 desc[UR6][R6.64], R78 ;  /* 0x0000004e0600b985 */ /* 0x0003e2000c101b06 */
[----:B------:R-:W-:Y:S02]  /*c070*/  ISETP.GE.AND P3, PT, R16, UR4, PT ;  /* 0x0000000410007c0c */ /* 0x000fe4000bf66270 */
[----:B------:R-:W-:Y:S01]  /*c080*/  @!P1 IMAD.WIDE R10, R17, 0x4, R2 ;  /* 0x00000004110a9825 */ /* 0x000fe200078e0202 */
[----:B------:R2:W-:Y:S01]  /*c090*/  @!P2 ST.E.64 desc[UR6][R8.64], R82 ;  /* 0x000000520800a985 */ /* 0x0005e2000c101b06 */
[----:B------:R-:W-:-:S02]  /*c0a0*/  @!P6 LEA.HI R18, R18, R18, RZ, 0x1 ;  /* 0x000000121212e211 */ /* 0x000fc400078f08ff */
[----:B------:R-:W-:Y:S01]  /*c0b0*/  @!P0 IMAD.WIDE R12, R13, 0x4, R2 ;  /* 0x000000040d0c8825 */ /* 0x000fe200078e0202 */
[----:B------:R-:W-:Y:S01]  /*c0c0*/  @!P1 ST.E.64 desc[UR6][R10.64], R86 ;  /* 0x000000560a009985 */ /* 0x000fe2000c101b06 */
[----:B------:R-:W-:Y:S02]  /*c0d0*/  @!P5 LEA.HI R19, R19, R19, RZ, 0x1 ;  /* 0x000000131313d211 */ /* 0x000fe400078f08ff */
[----:B------:R-:W-:Y:S01]  /*c0e0*/  VIADD R15, R0, 0xa0 ;  /* 0x000000a0000f7836 */ /* 0x000fe20000000000 */
[----:B------:R-:W-:Y:S01]  /*c0f0*/  @!P0 ST.E.64 desc[UR6][R12.64], R90 ;  /* 0x0000005a0c008985 */ /* 0x000fe2000c101b06 */
[----:B------:R-:W-:Y:S01]  /*c100*/  ISETP.GE.AND P0, PT, R14, UR4, PT ;  /* 0x000000040e007c0c */ /* 0x000fe2000bf06270 */
[----:B------:R-:W-:Y:S01]  /*c110*/  VIADD R17, R0, 0xb0 ;  /* 0x000000b000117836 */ /* 0x000fe20000000000 */
[----:B0-----:R-:W-:Y:S01]  /*c120*/  @!P6 LOP3.LUT R5, R18, 0xfffffffe, RZ, 0xc0, !PT ;  /* 0xfffffffe1205e812 */ /* 0x001fe200078ec0ff */
[----:B------:R-:W-:Y:S01]  /*c130*/  VIADD R18, R0, 0xc0 ;  /* 0x000000c000127836 */ /* 0x000fe20000000000 */
[----:B------:R-:W-:-:S02]  /*c140*/  ISETP.GE.AND P4, PT, R15, UR4, PT ;  /* 0x000000040f007c0c */ /* 0x000fc4000bf86270 */
[----:B------:R-:W-:Y:S01]  /*c150*/  ISETP.GE.AND P2, PT, R17, UR4, PT ;  /* 0x0000000411007c0c */ /* 0x000fe2000bf46270 */
[--C-:B------:R-:W-:Y:S01]  /*c160*/  @!P6 IMAD.WIDE R4, R5, 0x4, R2.reuse ;  /* 0x000000040504e825 */ /* 0x100fe200078e0202 */
[----:B------:R-:W-:Y:S02]  /*c170*/  ISETP.GE.AND P1, PT, R20, UR4, PT ;  /* 0x0000000414007c0c */ /* 0x000fe4000bf26270 */
[----:B-1----:R-:W-:Y:S01]  /*c180*/  @!P5 LOP3.LUT R7, R19, 0xfffffffe, RZ, 0xc0, !PT ;  /* 0xfffffffe1307d812 */ /* 0x002fe200078ec0ff */
[----:B------:R-:W-:Y:S01]  /*c190*/  VIADD R19, R0, 0xc8 ;  /* 0x000000c800137836 */ /* 0x000fe20000000000 */
[----:B------:R0:W-:Y:S01]  /*c1a0*/  @!P6 ST.E.64 desc[UR6][R4.64], R94 ;  /* 0x0000005e0400e985 */ /* 0x0001e2000c101b06 */
[----:B------:R-:W-:Y:S02]  /*c1b0*/  @!P0 LEA.HI R14, R14, R14, RZ, 0x1 ;  /* 0x0000000e0e0e8211 */ /* 0x000fe400078f08ff */
[----:B------:R-:W-:Y:S01]  /*c1c0*/  @!P5 IMAD.WIDE R6, R7, 0x4, R2 ;  /* 0x000000040706d825 */ /* 0x000fe200078e0202 */
[----:B------:R-:W-:-:S02]  /*c1d0*/  @!P3 LEA.HI R16, R16, R16, RZ, 0x1 ;  /* 0x000000101010b211 */ /* 0x000fc400078f08ff */
[----:B--2---:R-:W-:Y:S01]  /*c1e0*/  @!P0 LOP3.LUT R9, R14, 0xfffffffe, RZ, 0xc0, !PT ;  /* 0xfffffffe0e098812 */ /* 0x004fe200078ec0ff */
[----:B------:R-:W-:Y:S01]  /*c1f0*/  VIADD R14, R0, 0xd0 ;  /* 0x000000d0000e7836 */ /* 0x000fe20000000000 */
[----:B------:R-:W-:Y:S01]  /*c200*/  @!P4 LEA.HI R15, R15, R15, RZ, 0x1 ;  /* 0x0000000f0f0fc211 */ /* 0x000fe200078f08ff */
[----:B------:R1:W-:Y:S01]  /*c210*/  @!P5 ST.E.64 desc[UR6][R6.64], R98 ;  /* 0x000000620600d985 */ /* 0x0003e2000c101b06 */
[----:B------:R-:W-:Y:S02]  /*c220*/  ISETP.GE.AND P5, PT, R18, UR4, PT ;  /* 0x0000000412007c0c */ /* 0x000fe4000bfa6270 */
[----:B------:R-:W-:Y:S01]  /*c230*/  @!P2 LEA.HI R17, R17, R17, RZ, 0x1 ;  /* 0x000000111111a211 */ /* 0x000fe200078f08ff */
[----:B0-----:R-:W-:Y:S01]  /*c240*/  @!P0 IMAD.WIDE R4, R9, 0x4, R2 ;  /* 0x0000000409048825 */ /* 0x001fe200078e0202 */
[----:B------:R-:W-:Y:S02]  /*c250*/  @!P1 LEA.HI R20, R20, R20, RZ, 0x1 ;  /* 0x0000001414149211 */ /* 0x000fe400078f08ff */
[----:B------:R-:W-:-:S02]  /*c260*/  @!P4 LOP3.LUT R15, R15, 0xfffffffe, RZ, 0xc0, !PT ;  /* 0xfffffffe0f0fc812 */ /* 0x000fc400078ec0ff */
[----:B------:R-:W-:Y:S01]  /*c270*/  @!P3 LOP3.LUT R11, R16, 0xfffffffe, RZ, 0xc0, !PT ;  /* 0xfffffffe100bb812 */ /* 0x000fe200078ec0ff */
[----:B------:R0:W-:Y:S01]  /*c280*/  @!P0 ST.E.64 desc[UR6][R4.64], R102 ;  /* 0x0000006604008985 */ /* 0x0001e2000c101b06 */
[----:B------:R-:W-:Y:S01]  /*c290*/  @!P2 LOP3.LUT R17, R17, 0xfffffffe, RZ, 0xc0, !PT ;  /* 0xfffffffe1111a812 */ /* 0x000fe200078ec0ff */
[----:B------:R-:W-:Y:S01]  /*c2a0*/  VIADD R16, R0, 0xe0 ;  /* 0x000000e000107836 */ /* 0x000fe20000000000 */
[----:B------:R-:W-:Y:S01]  /*c2b0*/  ISETP.GE.AND P6, PT, R19, UR4, PT ;  /* 0x0000000413007c0c */ /* 0x000fe2000bfc6270 */
[--C-:B-1----:R-:W-:Y:S01]  /*c2c0*/  @!P4 IMAD.WIDE R6, R15, 0x4, R2.reuse ;  /* 0x000000040f06c825 */ /* 0x102fe200078e0202 */
[----:B------:R-:W-:Y:S02]  /*c2d0*/  @!P1 LOP3.LUT R13, R20, 0xfffffffe, RZ, 0xc0, !PT ;  /* 0xfffffffe140d9812 */ /* 0x000fe400078ec0ff */
[----:B------:R-:W-:Y:S01]  /*c2e0*/  ISETP.GE.AND P0, PT, R14, UR4, PT ;  /* 0x000000040e007c0c */ /* 0x000fe2000bf06270 */
[----:B------:R-:W-:Y:S01]  /*c2f0*/  @!P3 IMAD.WIDE R8, R11, 0x4, R2 ;  /* 0x000000040b08b825 */ /* 0x000fe200078e0202 */
[----:B------:R1:W-:Y:S01]  /*c300*/  @!P4 ST.E.64 desc[UR6][R6.64], R106 ;  /* 0x0000006a0600c985 */ /* 0x0003e2000c101b06 */
[----:B------:R-:W-:-:S02]  /*c310*/  @!P5 LEA.HI R18, R18, R18, RZ, 0x1 ;  /* 0x000000121212d211 */ /* 0x000fc400078f08ff */
[--C-:B------:R-:W-:Y:S01]  /*c320*/  @!P2 IMAD.WIDE R10, R17, 0x4, R2.reuse ;  /* 0x00000004110aa825 */ /* 0x100fe200078e0202 */
[----:B------:R2:W-:Y:S01]  /*c330*/  @!P3 ST.E.64 desc[UR6][R8.64], R110 ;  /* 0x0000006e0800b985 */ /* 0x0005e2000c101b06 */
[----:B0-----:R-:W-:Y:S02]  /*c340*/  @!P5 LOP3.LUT R5, R18, 0xfffffffe, RZ, 0xc0, !PT ;  /* 0xfffffffe1205d812 */ /* 0x001fe400078ec0ff */
[--C-:B------:R-:W-:Y:S01]  /*c350*/  @!P1 IMAD.WIDE R12, R13, 0x4, R2.reuse ;  /* 0x000000040d0c9825 */ /* 0x100fe200078e0202 */
[----:B------:R-:W-:Y:S01]  /*c360*/  @!P2 ST.E.64 desc[UR6][R10.64], R114 ;  /* 0x000000720a00a985 */ /* 0x000fe2000c101b06 */
[----:B------:R-:W-:Y:S02]  /*c370*/  ISETP.GE.AND P2, PT, R16, UR4, PT ;  /* 0x0000000410007c0c */ /* 0x000fe4000bf46270 */
[C---:B------:R-:W-:Y:S01]  /*c380*/  VIADD R15, R0.reuse, 0xd8 ;  /* 0x000000d8000f7836 */ /* 0x040fe20000000000 */
[----:B------:R-:W-:Y:S01]  /*c390*/  @!P1 ST.E.64 desc[UR6][R12.64], R118 ;  /* 0x000000760c009985 */ /* 0x000fe2000c101b06 */
[C---:B------:R-:W-:Y:S01]  /*c3a0*/  VIADD R17, R0.reuse, 0xe8 ;  /* 0x000000e800117836 */ /* 0x040fe20000000000 */
[----:B------:R-:W-:Y:S01]  /*c3b0*/  @!P6 LEA.HI R19, R19, R19, RZ, 0x1 ;  /* 0x000000131313e211 */ /* 0x000fe200078f08ff */
[----:B------:R-:W-:Y:S01]  /*c3c0*/  VIADD R20, R0, 0xf0 ;  /* 0x000000f000147836 */ /* 0x000fe20000000000 */
[----:B------:R-:W-:Y:S01]  /*c3d0*/  ISETP.GE.AND P1, PT, R15, UR4, PT ;  /* 0x000000040f007c0c */ /* 0x000fe2000bf26270 */
[----:B------:R-:W-:Y:S01]  /*c3e0*/  @!P5 IMAD.WIDE R4, R5, 0x4, R2 ;  /* 0x000000040504d825 */ /* 0x000fe200078e0202 */
[----:B------:R-:W-:-:S02]  /*c3f0*/  ISETP.GE.AND P3, PT, R17, UR4, PT ;  /* 0x0000000411007c0c */ /* 0x000fc4000bf66270 */
[----:B------:R-:W-:Y:S01]  /*c400*/  ISETP.GE.AND P4, PT, R20, UR4, PT ;  /* 0x0000000414007c0c */ /* 0x000fe2000bf86270 */
[----:B------:R-:W-:Y:S01]  /*c410*/  VIADD R0, R0, 0xf8 ;  /* 0x000000f800007836 */ /* 0x000fe20000000000 */
[----:B------:R-:W-:Y:S01]  /*c420*/  @!P0 LEA.HI R14, R14, R14, RZ, 0x1 ;  /* 0x0000000e0e0e8211 */ /* 0x000fe200078f08ff */
[----:B------:R0:W-:Y:S01]  /*c430*/  @!P5 ST.E.64 desc[UR6][R4.64], R122 ;  /* 0x0000007a0400d985 */ /* 0x0001e2000c101b06 */
[----:B-1----:R-:W-:Y:S02]  /*c440*/  @!P6 LOP3.LUT R7, R19, 0xfffffffe, RZ, 0xc0, !PT ;  /* 0xfffffffe1307e812 */ /* 0x002fe400078ec0ff */
[----:B--2---:R-:W-:Y:S02]  /*c450*/  @!P0 LOP3.LUT R9, R14, 0xfffffffe, RZ, 0xc0, !PT ;  /* 0xfffffffe0e098812 */ /* 0x004fe400078ec0ff */
[----:B------:R-:W-:Y:S01]  /*c460*/  @!P2 LEA.HI R16, R16, R16, RZ, 0x1 ;  /* 0x000000101010a211 */ /* 0x000fe200078f08ff */
[----:B------:R-:W-:Y:S01]  /*c470*/  @!P6 IMAD.WIDE R6, R7, 0x4, R2 ;  /* 0x000000040706e825 */ /* 0x000fe200078e0202 */
[----:B------:R-:W-:-:S02]  /*c480*/  @!P1 LEA.HI R15, R15, R15, RZ, 0x1 ;  /* 0x0000000f0f0f9211 */ /* 0x000fc400078f08ff */
[----:B------:R-:W-:Y:S02]  /*c490*/  @!P3 LEA.HI R17, R17, R17, RZ, 0x1 ;  /* 0x000000111111b211 */ /* 0x000fe400078f08ff */
[----:B------:R1:W-:Y:S01]  /*c4a0*/  @!P6 ST.E.64 desc[UR6][R6.64], R126 ;  /* 0x0000007e0600e985 */ /* 0x0003e2000c101b06 */
[----:B------:R-:W-:Y:S01]  /*c4b0*/  @!P4 LEA.HI R20, R20, R20, RZ, 0x1 ;  /* 0x000000141414c211 */ /* 0x000fe200078f08ff */
[----:B0-----:R-:W-:Y:S01]  /*c4c0*/  @!P0 IMAD.WIDE R4, R9, 0x4, R2 ;  /* 0x0000000409048825 */ /* 0x001fe200078e0202 */
[----:B------:R-:W-:Y:S02]  /*c4d0*/  @!P1 LOP3.LUT R15, R15, 0xfffffffe, RZ, 0xc0, !PT ;  /* 0xfffffffe0f0f9812 */ /* 0x000fe400078ec0ff */
[----:B------:R-:W-:Y:S02]  /*c4e0*/  @!P2 LOP3.LUT R11, R16, 0xfffffffe, RZ, 0xc0, !PT ;  /* 0xfffffffe100ba812 */ /* 0x000fe400078ec0ff */
[----:B------:R0:W-:Y:S01]  /*c4f0*/  @!P0 ST.E.64 desc[UR6][R4.64], R130 ;  /* 0x0000008204008985 */ /* 0x0001e2000c101b06 */
[----:B------:R-:W-:-:S02]  /*c500*/  ISETP.GE.AND P0, PT, R0, UR4, PT ;  /* 0x0000000400007c0c */ /* 0x000fc4000bf06270 */
[----:B------:R-:W-:Y:S01]  /*c510*/  @!P3 LOP3.LUT R17, R17, 0xfffffffe, RZ, 0xc0, !PT ;  /* 0xfffffffe1111b812 */ /* 0x000fe200078ec0ff */
[----:B------:R-:W-:Y:S01]  /*c520*/  @!P2 IMAD.WIDE R8, R11, 0x4, R2 ;  /* 0x000000040b08a825 */ /* 0x000fe200078e0202 */
[----:B------:R-:W-:-:S03]  /*c530*/  @!P4 LOP3.LUT R13, R20, 0xfffffffe, RZ, 0xc0, !PT ;  /* 0xfffffffe140dc812 */ /* 0x000fc600078ec0ff */
[----:B-1----:R-:W-:-:S04]  /*c540*/  @!P1 IMAD.WIDE R6, R15, 0x4, R2 ;  /* 0x000000040f069825 */ /* 0x002fc800078e0202 */
[--C-:B------:R-:W-:Y:S01]  /*c550*/  @!P3 IMAD.WIDE R10, R17, 0x4, R2.reuse ;  /* 0x00000004110ab825 */ /* 0x100fe200078e0202 */
[----:B------:R0:W-:Y:S03]  /*c560*/  @!P1 ST.E.64 desc[UR6][R6.64], R134 ;  /* 0x0000008606009985 */ /* 0x0001e6000c101b06 */
[----:B------:R-:W-:Y:S01]  /*c570*/  @!P4 IMAD.WIDE R12, R13, 0x4, R2 ;  /* 0x000000040d0cc825 */ /* 0x000fe200078e0202 */
[----:B------:R0:W-:Y:S04]  /*c580*/  @!P2 ST.E.64 desc[UR6][R8.64], R138 ;  /* 0x0000008a0800a985 */ /* 0x0001e8000c101b06 */
[----:B------:R0:W-:Y:S04]  /*c590*/  @!P3 ST.E.64 desc[UR6][R10.64], R142 ;  /* 0x0000008e0a00b985 */ /* 0x0001e8000c101b06 */
[----:B------:R0:W-:Y:S01]  /*c5a0*/  @!P4 ST.E.64 desc[UR6][R12.64], R146 ;  /* 0x000000920c00c985 */ /* 0x0001e2000c101b06 */
[----:B------:R-:W-:Y:S05]  /*c5b0*/  @P0 BRA `(.L_x_193) ;  /* 0x0000005800f00947 */ /* 0x000fea0003800000 */
[----:B------:R-:W-:Y:S01]  /*c5c0*/  LEA.HI R0, R0, R0, RZ, 0x1 ;  /* 0x0000000000007211 */ /* 0x000fe200078f08ff */
[----:B------:R-:W-:-:S03]  /*c5d0*/  ULDC.64 UR4, c[0x0][0x208] ;  /* 0x0000820000047ab9 */ /* 0x000fc60000000a00 */
[----:B0-----:R-:W-:-:S05]  /*c5e0*/  LOP3.LUT R5, R0, 0xfffffffe, RZ, 0xc0, !PT ;  /* 0xfffffffe00057812 */ /* 0x001fca00078ec0ff */
[----:B------:R-:W-:-:S05]  /*c5f0*/  IMAD.WIDE R2, R5, 0x4, R2 ;  /* 0x0000000405027825 */ /* 0x000fca00078e0202 */
[----:B------:R0:W-:Y:S01]  /*c600*/  ST.E.64 desc[UR4][R2.64], R150 ;  /* 0x0000009602007985 */ /* 0x0001e2000c101b04 */
[----:B------:R-:W-:Y:S05]  /*c610*/  BRA `(.L_x_193) ;  /* 0x0000005800d87947 */ /* 0x000fea0003800000 */
.L_x_221:
[----:B------:R-:W0:Y:S02]  /*c620*/  S2R R0, SR_TID.X ;  /* 0x0000000000007919 */ /* 0x000e240000002100 */
[----:B0-----:R-:W-:-:S05]  /*c630*/  VIADD R2, R0, 0xffffff80 ;  /* 0xffffff8000027836 */ /* 0x001fca0000000000 */
[----:B------:R-:W-:-:S13]  /*c640*/  ISETP.GT.AND P0, PT, R2, 0x3f, PT ;  /* 0x0000003f0200780c */ /* 0x000fda0003f04270 */
[----:B------:R-:W-:Y:S05]  /*c650*/  @P0 BRA `(.L_x_193) ;  /* 0x0000005800c80947 */ /* 0x000fea0003800000 */
[----:B------:R-:W0:Y:S01]  /*c660*/  S2R R3, SR_CTAID.X ;  /* 0x0000000000037919 */ /* 0x000e220000002500 */
[----:B------:R-:W1:Y:S01]  /*c670*/  LDC R6, c[0x0][0xce8] ;  /* 0x00033a00ff067b82 */ /* 0x000e620000000800 */
[----:B------:R-:W-:Y:S01]  /*c680*/  ULDC UR4, c[0x0][0xb88] ;  /* 0x0002e20000047ab9 */ /* 0x000fe20000000800 */
[----:B0-----:R-:W-:Y:S02]  /*c690*/  IMAD R0, R3, 0x40, R0 ;  /* 0x0000004003007824 */ /* 0x001fe400078e0200 */
[----:B-1----:R-:W-:Y:S02]  /*c6a0*/  IMAD R3, R6, UR4, RZ ;  /* 0x0000000406037c24 */ /* 0x002fe4000f8e02ff */
[----:B------:R-:W-:-:S05]  /*c6b0*/  VIADD R0, R0, 0xffffff80 ;  /* 0xffffff8000007836 */ /* 0x000fca0000000000 */
[----:B------:R-:W-:-:S13]  /*c6c0*/  ISETP.GE.AND P0, PT, R0, R3, PT ;  /* 0x000000030000720c */ /* 0x000fda0003f06270 */
[----:B------:R-:W-:Y:S05]  /*c6d0*/  @P0 BRA `(.L_x_193) ;  /* 0x0000005800a80947 */ /* 0x000fea0003800000 */
[----:B------:R-:W2:Y:S01]  /*c6e0*/  LDL R4, [R1] ;  /* 0x0000000001047983 */ /* 0x000ea20000100800 */
[----:B------:R-:W-:Y:S01]  /*c6f0*/  ISETP.NE.AND P0, PT, R6, 0x1, PT ;  /* 0x000000010600780c */ /* 0x000fe20003f05270 */
[----:B------:R-:W-:Y:S01]  /*c700*/  S2UR UR7, SR_CTAID.Z ;  /* 0x00000000000779c3 */ /* 0x000fe20000002700 */
[----:B------:R-:W-:Y:S01]  /*c710*/  ULDC.64 UR8, c[0x0][0xcd0] ;  /* 0x0003340000087ab9 */ /* 0x000fe20000000a00 */
[----:B------:R-:W-:Y:S01]  /*c720*/  IMAD.MOV.U32 R5, RZ, RZ, R0 ;  /* 0x000000ffff057224 */ /* 0x000fe200078e0000 */
[----:B------:R-:W-:-:S05]  /*c730*/  ULDC.64 UR12, c[0x0][0x208] ;  /* 0x00008200000c7ab9 */ /* 0x000fca0000000a00 */
[----:B------:R-:W0:Y:S08]  /*c740*/  LDC.64 R10, c[0x0][0xcd8] ;  /* 0x00033600ff0a7b82 */ /* 0x000e300000000a00 */
[----:B------:R-:W1:Y:S08]  /*c750*/  @P0 LDC R7, c[0x0][0xcec] ;  /* 0x00033b00ff070b82 */ /* 0x000e700000000800 */
[----:B------:R-:W3:Y:S08]  /*c760*/  @P0 LDC R9, c[0x0][0xcf0] ;  /* 0x00033c00ff090b82 */ /* 0x000ef00000000800 */
[----:B------:R-:W4:Y:S08]  /*c770*/  S2UR UR10, SR_CTAID.Y ;  /* 0x00000000000a79c3 */ /* 0x000f300000002600 */
[----:B------:R-:W4:Y:S01]  /*c780*/  LDC R8, c[0x0][0xd50] ;  /* 0x00035400ff087b82 */ /* 0x000f220000000800 */
[----:B--2---:R-:W-:Y:S01]  /*c790*/  R2UR UR11, R4 ;  /* 0x00000000040b72ca */ /* 0x004fe200000e0000 */
[----:B-1----:R-:W-:-:S05]  /*c7a0*/  @P0 IMAD.HI.U32 R4, R0, R7, RZ ;  /* 0x0000000700040227 */ /* 0x002fca00078e00ff */
[----:B---3--:R-:W-:-:S07]  /*c7b0*/  @P0 SHF.R.U32.HI R5, RZ, R9, R4 ;  /* 0x00000009ff050219 */ /* 0x008fce0000011604 */
[----:B------:R-:W-:Y:S02]  /*c7c0*/  USHF.R.S32.HI UR6, URZ, 0x1f, UR11 ;  /* 0x0000001f3f067899 */ /* 0x000fe4000801140b */
[----:B------:R-:W-:Y:S01]  /*c7d0*/  IMAD R7, RZ, RZ, -UR11 ;  /* 0x8000000bff077e24 */ /* 0x000fe2000f8e02ff */
[----:B------:R-:W-:Y:S02]  /*c7e0*/  UIMAD.WIDE.U32 UR4, UR11, UR8, URZ ;  /* 0x000000080b0472a5 */ /* 0x000fe4000f8e003f */
[----:B------:R-:W-:Y:S01]  /*c7f0*/  UIMAD UR6, UR6, UR8, URZ ;  /* 0x00000008060672a4 */ /* 0x000fe2000f8e023f */
[----:B----4-:R-:W-:Y:S01]  /*c800*/  IMAD R9, R8, R7, UR10 ;  /* 0x0000000a08097e24 */ /* 0x010fe2000f8e0207 */
[----:B------:R-:W-:Y:S01]  /*c810*/  USHF.R.S32.HI UR8, URZ, 0x1f, UR7 ;  /* 0x0000001f3f087899 */ /* 0x000fe20008011407 */
[----:B------:R-:W-:Y:S01]  /*c820*/  IMAD.MOV R7, RZ, RZ, -R5 ;  /* 0x000000ffff077224 */ /* 0x000fe200078e0a05 */
[----:B------:R-:W-:Y:S01]  /*c830*/  UIMAD UR6, UR11, UR9, UR6 ;  /* 0x000000090b0672a4 */ /* 0x000fe2000f8e0206 */
[----:B------:R-:W-:Y:S01]  /*c840*/  IMAD.U32 R3, RZ, RZ, UR5 ;  /* 0x00000005ff037e24 */ /* 0x000fe2000f8e00ff */
[----:B------:R-:W-:Y:S01]  /*c850*/  SHF.R.S32.HI R4, RZ, 0x1f, R9 ;  /* 0x0000001fff047819 */ /* 0x000fe20000011409 */
[----:B------:R-:W-:Y:S01]  /*c860*/  IMAD.U32 R2, RZ, RZ, UR4 ;  /* 0x00000004ff027e24 */ /* 0x000fe2000f8e00ff */
[----:B------:R-:W-:Y:S01]  /*c870*/  UIADD3 UR6, UR5, UR6, URZ ;  /* 0x0000000605067290 */ /* 0x000fe2000fffe03f */
[----:B0-----:R-:W-:-:S02]  /*c880*/  IMAD R12, R10, UR8, RZ ;  /* 0x000000080a0c7c24 */ /* 0x001fc4000f8e02ff */
[----:B------:R-:W-:Y:S01]  /*c890*/  ULDC.64 UR4, c[0x0][0xce0] ;  /* 0x0003380000047ab9 */ /* 0x000fe20000000a00 */
[----:B------:R-:W-:Y:S02]  /*c8a0*/  IMAD R7, R6, R7, R0 ;  /* 0x0000000706077224 */ /* 0x000fe400078e0200 */
[----:B------:R-:W-:Y:S02]  /*c8b0*/  IMAD.U32 R3, RZ, RZ, UR6 ;  /* 0x00000006ff037e24 */ /* 0x000fe4000f8e00ff */
[----:B------:R-:W-:Y:S01]  /*c8c0*/  IMAD R11, R11, UR7, R12 ;  /* 0x000000070b0b7c24 */ /* 0x000fe2000f8e020c */
[----:B------:R-:W-:Y:S01]  /*c8d0*/  SHF.R.S32.HI R0, RZ, 0x1f, R7 ;  /* 0x0000001fff007819 */ /* 0x000fe20000011407 */
[----:B------:R-:W-:-:S04]  /*c8e0*/  IMAD.WIDE.U32 R2, R10, UR7, R2 ;  /* 0x000000070a027c25 */ /* 0x000fc8000f8e0002 */
[----:B------:R-:W-:Y:S02]  /*c8f0*/  IMAD.IADD R3, R11, 0x1, R3 ;  /* 0x000000010b037824 */ /* 0x000fe400078e0203 */
[----:B------:R-:W-:Y:S02]  /*c900*/  IMAD R4, R4, UR4, RZ ;  /* 0x0000000404047c24 */ /* 0x000fe4000f8e02ff */
[----:B------:R-:W-:-:S04]  /*c910*/  IMAD.WIDE.U32 R2, R9, UR4, R2 ;  /* 0x0000000409027c25 */ /* 0x000fc8000f8e0002 */
[----:B------:R-:W-:Y:S01]  /*c920*/  IMAD R4, R9, UR5, R4 ;  /* 0x0000000509047c24 */ /* 0x000fe2000f8e0204 */
[----:B------:R-:W-:Y:S01]  /*c930*/  SHF.R.S32.HI R9, RZ, 0x1f, R5 ;  /* 0x0000001fff097819 */ /* 0x000fe20000011405 */
[----:B------:R-:W-:Y:S01]  /*c940*/  ULDC.64 UR4, c[0x0][0xcc8] ;  /* 0x0003320000047ab9 */ /* 0x000fe20000000a00 */
[----:B------:R-:W-:Y:S01]  /*c950*/  IADD3 R2, P0, R5, R2, RZ ;  /* 0x0000000205027210 */ /* 0x000fe20007f1e0ff */
[----:B------:R-:W-:-:S03]  /*c960*/  IMAD R0, R0, UR4, RZ ;  /* 0x0000000400007c24 */ /* 0x000fc6000f8e02ff */
[----:B------:R-:W-:Y:S01]  /*c970*/  IADD3.X R3, R9, R3, R4, P0, !PT ;  /* 0x0000000309037210 */ /* 0x000fe200007fe404 */
[C---:B------:R-:W-:Y:S02]  /*c980*/  IMAD R5, R7.reuse, UR5, R0 ;  /* 0x0000000507057c24 */ /* 0x040fe4000f8e0200 */
[----:B------:R-:W-:Y:S01]  /*c990*/  IMAD.WIDE.U32 R2, R7, UR4, R2 ;  /* 0x0000000407027c25 */ /* 0x000fe2000f8e0002 */
[----:B------:R-:W-:-:S03]  /*c9a0*/  ULDC.64 UR4, c[0x0][0xca8] ;  /* 0x00032a0000047ab9 */ /* 0x000fc60000000a00 */
[----:B------:R-:W-:Y:S01]  /*c9b0*/  IMAD.IADD R3, R3, 0x1, R5 ;  /* 0x0000000103037824 */ /* 0x000fe200078e0205 */
[----:B------:R-:W-:-:S04]  /*c9c0*/  LEA R4, P0, R2, UR4, 0x2 ;  /* 0x0000000402047c11 */ /* 0x000fc8000f8010ff */
[----:B------:R-:W-:Y:S01]  /*c9d0*/  LEA.HI.X R5, R2, UR5, R3, 0x2, P0 ;  /* 0x0000000502057c11 */ /* 0x000fe200080f1403 */
[----:B------:R-:W-:-:S05]  /*c9e0*/  IMAD.MOV.U32 R3, RZ, RZ, -0x800000 ;  /* 0xff800000ff037424 */ /* 0x000fca00078e00ff */
[----:B------:R4:W-:Y:S01]  /*c9f0*/  STG.E desc[UR12][R4.64], R3 ;  /* 0x0000000304007986 */ /* 0x0009e2000c10190c */
[----:B------:R-:W-:Y:S05]  /*ca00*/  BRA `(.L_x_193) ;  /* 0x0000005400dc7947 */ /* 0x000fea0003800000 */
.L_x_191:
[----:B------:R-:W-:-:S08]  /*ca10*/  NOP ;  /* 0x0000000000007918 */ /* 0x000fd00000000000 */
[----:B0-----:R-:W0:-:S00]  /*ca20*/  USETMAXREG.DEALLOC.CTAPOOL 0x18 ;  /* 0x00000018000079c8 */ /* 0x001e0000080e0500 */
[----:B0-----:R-:W-:-:S06]  /*ca30*/  LOP3.LUT R0, R0, 0x3, RZ, 0xc0, !PT ;  /* 0x0000000300007812 */ /* 0x001fcc00078ec0ff */
[----:B------:R-:W0:Y:S01]  /*ca40*/  S2UR UR6, SR_CTAID.Y ;  /* 0x00000000000679c3 */ /* 0x000e220000002600 */
[----:B------:R-:W1:Y:S07]  /*ca50*/  SHFL.IDX PT, R0, R0, RZ, 0x1f ;  /* 0x00001fff00007589 */ /* 0x000e6e00000e0000 */
[----:B------:R-:W2:Y:S01]  /*ca60*/  S2UR UR44, SR_CTAID.Z ;  /* 0x00000000002c79c3 */ /* 0x000ea20000002700 */
[----:B-1----:R-:W-:-:S13]  /*ca70*/  ISETP.NE.AND P0, PT, R0, RZ, PT ;  /* 0x000000ff0000720c */ /* 0x002fda0003f05270 */
[----:B0-2---:R-:W-:Y:S05]  /*ca80*/  @!P0 BRA `(.L_x_225) ;  /* 0x0000000000288947 */ /* 0x005fea0003800000 */
        /* <DEDUP_REMOVED lines=10> */
.L_x_225:
[----:B------:R-:W-:Y:S01]  /*cb30*/  ULDC UR7, c[0x0][0xd50] ;  /* 0x0003540000077ab9 */ /* 0x000fe20000000800 */
[----:B------:R-:W-:Y:S01]  /*cb40*/  UMOV UR36, UR6 ;  /* 0x0000000600247c82 */ /* 0x000fe20008000000 */
[----:B------:R-:W-:-:S11]  /*cb50*/  UISETP.NE.AND UP0, UPT, UR7, 0x1, UPT ;  /* 0x000000010700788c */ /* 0x000fd6000bf05270 */
[----:B------:R-:W-:Y:S01]  /*cb60*/  @UP0 ULDC UR4, c[0x0][0xd54] ;  /* 0x0003550000040ab9 */ /* 0x000fe20000000800 */
[----:B------:R-:W-:Y:S01]  /*cb70*/  @UP0 ULDC UR8, c[0x0][0xd58] ;  /* 0x0003560000080ab9 */ /* 0x000fe20000000800 */
[----:B------:R-:W-:-:S04]  /*cb80*/  UIMAD.WIDE.U32 UR4, UR6, UR4, URZ ;  /* 0x00000004060472a5 */ /* 0x000fc8000f8e003f */
[----:B------:R-:W-:-:S12]  /*cb90*/  @UP0 USHF.R.U32.HI UR36, URZ, UR8, UR5 ;  /* 0x000000083f240299 */ /* 0x000fd80008011605 */
.L_x_226:
[----:B------:R-:W-:Y:S01]  /*cba0*/  ISETP.LE.AND P0, PT, RZ, UR44, PT ;  /* 0x0000002cff007c0c */ /* 0x000fe2000bf03270 */
[----:B------:R-:W-:Y:S01]  /*cbb0*/  UIADD3 UR4, -UR36, URZ, URZ ;  /* 0x0000003f24047290 */ /* 0x000fe2000fffe13f */
[----:B------:R-:W-:Y:S02]  /*cbc0*/  IMAD.MOV.U32 R0, RZ, RZ, 0x1 ;  /* 0x00000001ff007424 */ /* 0x000fe400078e00ff */
[----:B------:R-:W-:Y:S01]  /*cbd0*/  IMAD.MOV.U32 R6, RZ, RZ, RZ ;  /* 0x000000ffff067224 */ /* 0x000fe200078e00ff */
[----:B------:R-:W-:Y:S01]  /*cbe0*/  UIMAD UR4, UR7, UR4, UR6 ;  /* 0x00000004070472a4 */ /* 0x000fe2000f8e0206 */
[----:B------:R-:W-:-:S07]  /*cbf0*/  IMAD.MOV.U32 R9, RZ, RZ, 0x1 ;  /* 0x00000001ff097424 */ /* 0x000fce00078e00ff */
[----:B------:R-:W-:Y:S05]  /*cc00*/  @!P0 BRA `(.L_x_227) ;  /* 0x0000005000948947 */ /* 0x000fea0003800000 */
[----:B------:R-:W-:Y:S01]  /*cc10*/  ULDC.64 UR6, c[0x0][0x418] ;  /* 0x0001060000067ab9 */ /* 0x000fe20000000a00 */
[----:B------:R-:W-:Y:S01]  /*cc20*/  ULDC UR5, c[0x0][0x424] ;  /* 0x0001090000057ab9 */ /* 0x000fe20000000800 */
[----:B------:R-:W-:Y:S02]  /*cc30*/  UISETP.NE.U32.AND UP0, UPT, UR6, URZ, UPT ;  /* 0x0000003f0600728c */ /* 0x000fe4000bf05070 */
[----:B------:R-:W-:Y:S02]  /*cc40*/  ULOP3.LUT UR43, UR4, 0xffff, URZ, 0xc0, !UPT ;  /* 0x0000ffff042b7892 */ /* 0x000fe4000f8ec03f */
[----:B------:R-:W-:Y:S01]  /*cc50*/  UISETP.NE.AND.EX UP0, UPT, UR7, URZ, UPT, UP0 ;  /* 0x0000003f0700728c */ /* 0x000fe2000bf05300 */
[----:B------:R-:W-:Y:S01]  /*cc60*/  ULDC UR6, c[0x0][0x2f0] ;  /* 0x0000bc0000067ab9 */ /* 0x000fe20000000800 */
[----:B------:R-:W-:Y:S02]  /*cc70*/  UMOV UR41, URZ ;  /* 0x0000003f00297c82 */ /* 0x000fe40008000000 */
        /* <DEDUP_REMOVED lines=8> */
[----:B------:R-:W-:Y:S08]  /*cd00*/  @!P0 BRA `(.L_x_228) ;  /* 0x0000000000908947 */ /* 0x000ff00003800000 */
[----:B------:R-:W-:-:S03]  /*cd10*/  USHF.R.U32.HI UR6, URZ, 0x10, UR4 ;  /* 0x000000103f067899 */ /* 0x000fc60008011604 */
[----:B------:R-:W-:Y:S01]  /*cd20*/  UMOV UR4, URZ ;  /* 0x0000003f00047c82 */ /* 0x000fe20008000000 */
[----:B------:R-:W-:-:S11]  /*cd30*/  UISETP.NE.AND UP0, UPT, UR6, URZ, UPT ;  /* 0x0000003f0600728c */ /* 0x000fd6000bf05270 */
[----:B------:R-:W-:Y:S02]  /*cd40*/  @!UP0 ULDC UR6, c[0x0][0xae8] ;  /* 0x0002ba0000068ab9 */ /* 0x000fe40000000800 */
[----:B------:R-:W-:Y:S01]  /*cd50*/  IMAD.U32 R4, RZ, RZ, UR6 ;  /* 0x00000006ff047e24 */ /* 0x000fe2000f8e00ff */
[----:B------:R-:W-:-:S04]  /*cd60*/  UIADD3 UR7, UR40, -0x1, UR6 ;  /* 0xffffffff28077890 */ /* 0x000fc8000fffe006 */
[-C--:B------:R-:W-:Y:S02]  /*cd70*/  IABS R2, R4.reuse ;  /* 0x0000000400027213 */ /* 0x080fe40000000000 */
[----:B------:R-:W-:Y:S01]  /*cd80*/  IABS R5, R4 ;  /* 0x0000000400057213 */ /* 0x000fe20000000000 */
[----:B------:R-:W-:Y:S01]  /*cd90*/  IMAD.U32 R4, RZ, RZ, UR7 ;  /* 0x00000007ff047e24 */ /* 0x000fe2000f8e00ff */
[----:B------:R-:W-:Y:S01]  /*cda0*/  R2UR UR11, R2 ;  /* 0x00000000020b72ca */ /* 0x000fe200000e0000 */
[----:B------:R-:W-:Y:S02]  /*cdb0*/  ULOP3.LUT UR7, UR7, UR6, URZ, 0x3c, !UPT ;  /* 0x0000000607077292 */ /* 0x000fe4000f8e3c3f */
[----:B------:R-:W-:-:S10]  /*cdc0*/  IMAD.MOV R5, RZ, RZ, -R5 ;  /* 0x000000ffff057224 */ /* 0x000fd400078e0a05 */
[----:B------:R-:W0:Y:S08]  /*cdd0*/  I2F.RP R2, UR11 ;  /* 0x0000000b00027d06 */ /* 0x000e300008209400 */
[----:B0-----:R-:W0:Y:S02]  /*cde0*/  MUFU.RCP R2, R2 ;  /* 0x0000000200027308 */ /* 0x001e240000001000 */
[----:B0-----:R-:W-:Y:S01]  /*cdf0*/  VIADD R3, R2, 0xffffffe ;  /* 0x0ffffffe02037836 */ /* 0x001fe20000000000 */
[----:B------:R-:W-:Y:S01]  /*ce00*/  IABS R2, R4 ;  /* 0x0000000400027213 */ /* 0x000fe20000000000 */
[----:B------:R-:W-:-:S03]  /*ce10*/  IMAD.MOV.U32 R4, RZ, RZ, R5 ;  /* 0x000000ffff047224 */ /* 0x000fc600078e0005 */
[----:B------:R-:W-:Y:S01]  /*ce20*/  R2UR UR9, R2 ;  /* 0x00000000020972ca */ /* 0x000fe200000e0000 */
[----:B------:R-:W0:Y:S01]  /*ce30*/  F2I.FTZ.U32.TRUNC.NTZ R3, R3 ;  /* 0x0000000300037305 */ /* 0x000e22000021f000 */
[----:B------:R-:W-:Y:S02]  /*ce40*/  R2UR UR10, R4 ;  /* 0x00000000040a72ca */ /* 0x000fe400000e0000 */
[----:B0-----:R-:W-:-:S13]  /*ce50*/  R2UR UR5, R3 ;  /* 0x00000000030572ca */ /* 0x001fda00000e0000 */
[----:B------:R-:W-:-:S04]  /*ce60*/  UIADD3 UR8, URZ, -UR5, URZ ;  /* 0x800000053f087290 */ /* 0x000fc8000fffe03f */
[----:B------:R-:W-:-:S04]  /*ce70*/  UIMAD UR8, UR8, UR11, URZ ;  /* 0x0000000b080872a4 */ /* 0x000fc8000f8e023f */
[----:B------:R-:W-:-:S04]  /*ce80*/  UIMAD.WIDE.U32 UR4, UR5, UR8, UR4 ;  /* 0x00000008050472a5 */ /* 0x000fc8000f8e0004 */
[----:B------:R-:W-:-:S04]  /*ce90*/  UIMAD.WIDE.U32 UR4, UR5, UR9, URZ ;  /* 0x00000009050472a5 */ /* 0x000fc8000f8e003f */
[----:B------:R-:W-:-:S04]  /*cea0*/  UIMAD UR4, UR5, UR10, UR9 ;  /* 0x0000000a050472a4 */ /* 0x000fc8000f8e0209 */
[----:B------:R-:W-:-:S11]  /*ceb0*/  UISETP.GT.U32.AND UP1, UPT, UR11, UR4, UPT ;  /* 0x000000040b00728c */ /* 0x000fd6000bf24070 */
[----:B------:R-:W-:Y:S02]  /*cec0*/  @!UP1 UIADD3 UR4, UR4, -UR11, URZ ;  /* 0x8000000b04049290 */ /* 0x000fe4000fffe03f */
[----:B------:R-:W-:Y:S02]  /*ced0*/  @!UP1 UIADD3 UR5, UR5, 0x1, URZ ;  /* 0x0000000105059890 */ /* 0x000fe4000fffe03f */
[----:B------:R-:W-:Y:S02]  /*cee0*/  UISETP.GE.U32.AND UP0, UPT, UR4, UR11, UPT ;  /* 0x0000000b0400728c */ /* 0x000fe4000bf06070 */
[----:B------:R-:W-:-:S09]  /*cef0*/  UISETP.GE.AND UP1, UPT, UR7, URZ, UPT ;  /* 0x0000003f0700728c */ /* 0x000fd2000bf26270 */
[----:B------:R-:W-:Y:S02]  /*cf00*/  @UP0 UIADD3 UR5, UR5, 0x1, URZ ;  /* 0x0000000105050890 */ /* 0x000fe4000fffe03f */
[----:B------:R-:W-:Y:S02]  /*cf10*/  UISETP.NE.AND UP0, UPT, UR6, URZ, UPT ;  /* 0x0000003f0600728c */ /* 0x000fe4000bf05270 */
[----:B------:R-:W-:-:S09]  /*cf20*/  @!UP1 UIADD3 UR5, -UR5, URZ, URZ ;  /* 0x0000003f05059290 */ /* 0x000fd2000fffe13f */
[----:B------:R-:W-:-:S07]  /*cf30*/  @!UP0 ULOP3.LUT UR5, URZ, UR6, URZ, 0x33, !UPT ;  /* 0x000000063f058292 */ /* 0x000fce000f8e333f */
[----:B------:R-:W-:-:S05]  /*cf40*/  UMOV UR41, UR5 ;  /* 0x0000000500297c82 */ /* 0x000fca0008000000 */
.L_x_228:
[----:B------:R-:W-:Y:S01]  /*cf50*/  UIMAD UR39, UR43, UR41, URZ ;  /* 0x000000292b2772a4 */ /* 0x000fe2000f8e023f */
[----:B------:R-:W-:Y:S02]  /*cf60*/  IMAD.U32 R2, RZ, RZ, UR40 ;  /* 0x00000028ff027e24 */ /* 0x000fe4000f8e00ff */
[----:B------:R-:W-:Y:S02]  /*cf70*/  IMAD.MOV.U32 R6, RZ, RZ, RZ ;  /* 0x000000ffff067224 */ /* 0x000fe400078e00ff */
[----:B------:R-:W-:Y:S02]  /*cf80*/  IMAD.MOV.U32 R9, RZ, RZ, 0x1 ;  /* 0x00000001ff097424 */ /* 0x000fe400078e00ff */
[----:B------:R-:W-:-:S05]  /*cf90*/  IMAD.U32 R3, RZ, RZ, UR39 ;  /* 0x00000027ff037e24 */ /* 0x000fca000f8e00ff */
[----:B------:R-:W-:-:S04]  /*cfa0*/  VIADDMNMX R19, R3, UR41, R2, PT ;  /* 0x0000002903137c46 */ /* 0x000fc8000b800102 */
[----:B------:R-:W-:Y:S01]  /*cfb0*/  ISETP.GT.AND P0, PT, R19, UR39, PT ;  /* 0x0000002713007c0c */ /* 0x000fe2000bf04270 */
        /* <DEDUP_REMOVED lines=13> */
[----:B------:R-:W-:Y:S02]  /*d090*/  IMAD.U32 R4, RZ, RZ, UR6 ;  /* 0x00000006ff047e24 */ /* 0x000fe4000f8e00ff */
[----:B------:R-:W0:Y:S01]  /*d0a0*/  LDC.64 R2, c[0x4][R2] ;  /* 0x0100000002027b82 */ /* 0x000e220000000a00 */
[----:B------:R-:W-:Y:S02]  /*d0b0*/  IMAD.U32 R5, RZ, RZ, UR7 ;  /* 0x00000007ff057e24 */ /* 0x000fe4000f8e00ff */
[----:B------:R-:W-:Y:S02]  /*d0c0*/  IMAD.U32 R6, RZ, RZ, UR8 ;  /* 0x00000008ff067e24 */ /* 0x000fe4000f8e00ff */
[----:B------:R-:W-:-:S02]  /*d0d0*/  IMAD.U32 R7, RZ, RZ, UR9 ;  /* 0x00000009ff077e24 */ /* 0x000fc4000f8e00ff */
[----:B------:R-:W-:Y:S02]  /*d0e0*/  IMAD.U32 R10, RZ, RZ, UR4 ;  /* 0x00000004ff0a7e24 */ /* 0x000fe4000f8e00ff */
[----:B------:R-:W-:Y:S02]  /*d0f0*/  IMAD.U32 R11, RZ, RZ, UR5 ;  /* 0x00000005ff0b7e24 */ /* 0x000fe4000f8e00ff */
[----:B------:R-:W-:Y:S02]  /*d100*/  IMAD.MOV.U32 R8, RZ, RZ, 0x70 ;  /* 0x00000070ff087424 */ /* 0x000fe400078e00ff */
[----:B------:R-:W-:Y:S02]  /*d110*/  IMAD.MOV.U32 R12, RZ, RZ, 0x1 ;  /* 0x00000001ff0c7424 */ /* 0x000fe400078e00ff */
[----:B------:R-:W-:-:S07]  /*d120*/  IMAD.MOV.U32 R13, RZ, RZ, RZ ;  /* 0x000000ffff0d7224 */ /* 0x000fce00078e00ff */
[----:B------:R-:W-:-:S07]  /*d130*/  LEPC R20, `(.L_x_229) ;  /* 0x000000001014794e */ /* 0x000fce0000000000 */
[----:B0-----:R-:W-:Y:S05]  /*d140*/  CALL.ABS.NOINC R2 ;  /* 0x0000000002007343 */ /* 0x001fea0003c00000 */
.L_x_229:
        /* <DEDUP_REMOVED lines=9> */
[----:B------:R-:W-:Y:S02]  /*d1e0*/  IMAD.U32 R4, RZ, RZ, UR6 ;  /* 0x00000006ff047e24 */ /* 0x000fe4000f8e00ff */
[----:B------:R-:W-:Y:S02]  /*d1f0*/  IMAD.U32 R5, RZ, RZ, UR7 ;  /* 0x00000007ff057e24 */ /* 0x000fe4000f8e00ff */
[----:B------:R-:W-:Y:S02]  /*d200*/  IMAD.U32 R6, RZ, RZ, UR8 ;  /* 0x00000008ff067e24 */ /* 0x000fe4000f8e00ff */
[----:B------:R-:W-:-:S02]  /*d210*/  IMAD.U32 R7, RZ, RZ, UR9 ;  /* 0x00000009ff077e24 */ /* 0x000fc4000f8e00ff */
[----:B------:R-:W-:Y:S02]  /*d220*/  IMAD.U32 R10, RZ, RZ, UR4 ;  /* 0x00000004ff0a7e24 */ /* 0x000fe4000f8e00ff */
[----:B------:R-:W-:Y:S02]  /*d230*/  IMAD.U32 R11, RZ, RZ, UR5 ;  /* 0x00000005ff0b7e24 */ /* 0x000fe4000f8e00ff */
[----:B------:R-:W-:Y:S02]  /*d240*/  IMAD.MOV.U32 R8, RZ, RZ, 0x70 ;  /* 0x00000070ff087424 */ /* 0x000fe400078e00ff */
[----:B------:R-:W-:Y:S02]  /*d250*/  IMAD.MOV.U32 R12, RZ, RZ, 0x1 ;  /* 0x00000001ff0c7424 */ /* 0x000fe400078e00ff */
[----:B0-----:R-:W-:-:S07]  /*d260*/  IMAD.MOV.U32 R13, RZ, RZ, RZ ;  /* 0x000000ffff0d7224 */ /* 0x001fce00078e00ff */
[----:B------:R-:W-:-:S07]  /*d270*/  LEPC R20, `(.L_x_231) ;  /* 0x000000001014794e */ /* 0x000fce0000000000 */
[----:B-1----:R-:W-:Y:S05]  /*d280*/  CALL.ABS.NOINC R2 ;  /* 0x0000000002007343 */ /* 0x002fea0003c00000 */
.L_x_231:
[----:B------:R0:W1:Y:S01]  /*d290*/  LDC.64 R2, c[0x4][R16] ;  /* 0x0100000010027b82 */ /* 0x0000620000000a00 */
[----:B------:R-:W-:Y:S01]  /*d2a0*/  ULDC.64 UR6, c[0x4][0x90] ;  /* 0x0100240000067ab9 */ /* 0x000fe20000000a00 */
[----:B------:R-:W-:Y:S01]  /*d2b0*/  ULDC.64 UR8, c[0x4][0x98] ;  /* 0x0100260000087ab9 */ /* 0x000fe20000000a00 */
[----:B------:R-:W-:Y:S01]  /*d2c0*/  ULDC.64 UR4, c[0x4][0x18] ;  /* 0x0100060000047ab9 */ /* 0x000fe20000000a00 */
        /* <DEDUP_REMOVED lines=11> */
.L_x_230:
[----:B------:R-:W-:Y:S01]  /*d380*/  ULDC.64 UR4, c[0x0][0xaf0] ;  /* 0x0002bc0000047ab9 */ /* 0x000fe20000000a00 */
[----:B------:R-:W-:Y:S01]  /*d390*/  IMAD.U32 R18, RZ, RZ, UR44 ;  /* 0x0000002cff127e24 */ /* 0x000fe2000f8e00ff */
[----:B------:R-:W-:Y:S01]  /*d3a0*/  UISETP.NE.U32.AND UP0, UPT, UR4, URZ, UPT ;  /* 0x0000003f0400728c */ /* 0x000fe2000bf05070 */
[----:B------:R-:W0:Y:S01]  /*d3b0*/  LDC.64 R4, c[0x0][0x418] ;  /* 0x00010600ff047b82 */ /* 0x000e220000000a00 */
[----:B------:R-:W-:Y:S02]  /*d3c0*/  ULDC.64 UR6, c[0x0][0x208] ;  /* 0x0000820000067ab9 */ /* 0x000fe40000000a00 */
[----:B------:R-:W-:-:S06]  /*d3d0*/  UISETP.NE.AND.EX UP0, UPT, UR5, URZ, UPT, UP0 ;  /* 0x0000003f0500728c */ /* 0x000fcc000bf05300 */
[----:B------:R-:W-:-:S05]  /*d3e0*/  PLOP3.LUT P0, PT, PT, PT, UP0, 0x80, 0x0 ;  /* 0x000000000000781c */ /* 0x000fca0003f0f008 */
[----:B------:R-:W-:Y:S02]  /*d3f0*/  @UP0 ULDC.64 UR4, c[0x0][0xaf0] ;  /* 0x0002bc0000040ab9 */ /* 0x000fe40000000a00 */
[----:B------:R-:W-:-:S06]  /*d400*/  @UP0 UIMAD.WIDE UR4, UR44, 0x4, UR4 ;  /* 0x000000042c0408a5 */ /* 0x000fcc000f8e0204 */
[----:B------:R-:W-:Y:S02]  /*d410*/  IMAD.U32 R2, RZ, RZ, UR4 ;  /* 0x00000004ff027e24 */ /* 0x000fe4000f8e00ff */
[----:B------:R-:W-:-:S05]  /*d420*/  IMAD.U32 R3, RZ, RZ, UR5 ;  /* 0x00000005ff037e24 */ /* 0x000fca000f8e00ff */
[----:B------:R-:W2:Y:S01]  /*d430*/  @P0 LDG.E R18, desc[UR6][R2.64] ;  /* 0x0000000602120981 */ /* 0x000ea2000c1e1900 */
[----:B0-----:R-:W-:Y:S01]  /*d440*/  ISETP.NE.U32.AND P0, PT, R4, RZ, PT ;  /* 0x000000ff0400720c */ /* 0x001fe20003f05070 */
[----:B------:R-:W-:Y:S01]  /*d450*/  UMOV UR4, 0xffffffff ;  /* 0xffffffff00047882 */ /* 0x000fe20000000000 */
[----:B------:R-:W-:Y:S01]  /*d460*/  LOP3.LUT R17, R17, 0xfffffffe, RZ, 0xc0, !PT ;  /* 0xfffffffe11117812 */ /* 0x000fe200078ec0ff */
[----:B------:R-:W0:Y:S01]  /*d470*/  S2R R16, SR_TID.X ;  /* 0x0000000000107919 */ /* 0x000e220000002100 */
[----:B------:R-:W-:Y:S01]  /*d480*/  ISETP.NE.AND.EX P1, PT, R5, RZ, PT, P0 ;  /* 0x000000ff0500720c */ /* 0x000fe20003f25300 */
[----:B------:R-:W-:-:S12]  /*d490*/  VIADD R0, R19, 0xffffffff ;  /* 0xffffffff13007836 */ /* 0x000fd80000000000 */
[----:B------:R-:W-:Y:S02]  /*d4a0*/  @P1 LOP3.LUT R17, R17, 0x1, RZ, 0xfc, !PT ;  /* 0x0000000111111812 */ /* 0x000fe400078efcff */
[----:B0-----:R-:W-:-:S04]  /*d4b0*/  SHF.R.U32.HI R6, RZ, 0x5, R16 ;  /* 0x00000005ff067819 */ /* 0x001fc80000011610 */
[----:B------:R-:W-:Y:S02]  /*d4c0*/  LOP3.LUT R6, R6, 0x3, RZ, 0xc0, !PT ;  /* 0x0000000306067812 */ /* 0x000fe400078ec0ff */
[----:B--2---:R-:W-:Y:S02]  /*d4d0*/  SHF.R.S32.HI R19, RZ, 0x1f, R18 ;  /* 0x0000001fff137819 */ /* 0x004fe40000011412 */
[----:B------:R-:W-:Y:S01]  /*d4e0*/  SEL R16, R18, RZ, !P1 ;  /* 0x000000ff12107207 */ /* 0x000fe20004800000 */
[----:B------:R-:W-:Y:S06]  /*d4f0*/  BRA.DIV UR4, `(.L_x_232) ;  /* 0x0000004e04a07947 */ /* 0x000fec000b800000 */
[----:B------:R0:W1:Y:S02]  /*d500*/  SHFL.IDX PT, R14, R6, RZ, 0x1f ;  /* 0x00001fff060e7589 */ /* 0x00006400000e0000 */
.L_x_332:
[----:B------:R2:W-:Y:S01]  /*d510*/  STL [R1+0x8], R0 ;  /* 0x0000080001007387 */ /* 0x0005e20000100800 */
[----:B-1----:R-:W-:Y:S02]  /*d520*/  ISETP.NE.AND P0, PT, R14, RZ, PT ;  /* 0x000000ff0e00720c */ /* 0x002fe40003f05270 */
[----:B------:R-:W-:Y:S02]  /*d530*/  PLOP3.LUT P2, PT, PT, PT, PT, 0x8, 0x0 ;  /* 0x000000000000781c */ /* 0x000fe40003f4e170 */
[----:B------:R-:W-:-:S11]  /*d540*/  LOP3.LUT R17, R17, 0xfffffffd, RZ, 0xc0, !PT ;  /* 0xfffffffd11117812 */ /* 0x000fd600078ec0ff */
[----:B------:R-:W-:Y:S01]  /*d550*/  @P2 LOP3.LUT R17, R17, 0x2, RZ, 0xfc, !PT ;  /* 0x0000000211112812 */ /* 0x000fe200078efcff */
[----:B--2---:R-:W-:Y:S06]  /*d560*/  @P0 BRA `(.L_x_233) ;  /* 0x0000000000ec0947 */ /* 0x004fec0003800000 */
[----:B------:R-:W-:-:S03]  /*d570*/  UMOV UR4, 0xffffffff ;  /* 0xffffffff00047882 */ /* 0x000fc60000000000 */
[----:B------:R-:W-:Y:S05]  /*d580*/  BRA.DIV UR4, `(.L_x_234) ;  /* 0x0000004e049c7947 */ /* 0x000fea000b800000 */
[----:B------:R-:W-:-:S13]  /*d590*/  ELECT P6, URZ, PT ;  /* 0x00000000003f782f */ /* 0x000fda00038c0000 */
.L_x_335:
[----:B------:R-:W-:Y:S05]  /*d5a0*/  @!P6 BRA `(.L_x_233) ;  /* 0x0000000000dce947 */ /* 0x000fea0003800000 */
[----:B------:R-:W-:Y:S01]  /*d5b0*/  IMAD.MOV.U32 R16, RZ, RZ, R18 ;  /* 0x000000ffff107224 */ /* 0x000fe200078e0012 */
[----:B------:R-:W-:Y:S06]  /*d5c0*/  @!P1 BRA `(.L_x_235) ;  /* 0x0000000000549947 */ /* 0x000fec0003800000 */
[----:B------:R-:W-:Y:S01]  /*d5d0*/  IMAD.MOV.U32 R8, RZ, RZ, R0 ;  /* 0x000000ffff087224 */ /* 0x000fe200078e0000 */
[----:B------:R-:W-:Y:S01]  /*d5e0*/  ULDC.64 UR4, c[0x0][0x428] ;  /* 0x00010a0000047ab9 */ /* 0x000fe20000000a00 */
[----:B------:R-:W1:Y:S01]  /*d5f0*/  LDC R0, c[0x0][0x43c] ;  /* 0x00010f00ff007b82 */ /* 0x000e620000000800 */
[----:B------:R-:W-:Y:S01]  /*d600*/  IMAD R7, R19, UR4, RZ ;  /* 0x0000000413077c24 */ /* 0x000fe2000f8e02ff */
[----:B------:R-:W-:Y:S01]  /*d610*/  ULDC.64 UR6, c[0x0][0x208] ;  /* 0x0000820000067ab9 */ /* 0x000fe20000000a00 */
[----:B0-----:R-:W-:Y:S02]  /*d620*/  IMAD.MOV.U32 R6, RZ, RZ, R8 ;  /* 0x000000ffff067224 */ /* 0x001fe400078e0008 */
[----:B------:R-:W-:Y:S01]  /*d630*/  IMAD R7, R18, UR5, R7 ;  /* 0x0000000512077c24 */ /* 0x000fe2000f8e0207 */
[----:B-1----:R-:W-:-:S13]  /*d640*/  ISETP.NE.AND P0, PT, R0, 0x1, PT ;  /* 0x000000010000780c */ /* 0x002fda0003f05270 */
[----:B------:R-:W0:Y:S02]  /*d650*/  @P0 LDC.64 R2, c[0x0][0x440] ;  /* 0x00011000ff020b82 */ /* 0x000e240000000a00 */
[----:B0-----:R-:W-:-:S05]  /*d660*/  @P0 IMAD.HI.U32 R2, R8, R2, RZ ;  /* 0x0000000208020227 */ /* 0x001fca00078e00ff */
[----:B------:R-:W-:-:S04]  /*d670*/  @P0 SHF.R.U32.HI R6, RZ, R3, R2 ;  /* 0x00000003ff060219 */ /* 0x000fc80000011602 */
[--C-:B------:R-:W-:Y:S01]  /*d680*/  SHF.R.S32.HI R3, RZ, 0x1f, R6.reuse ;  /* 0x0000001fff037819 */ /* 0x100fe20000011406 */
[----:B------:R-:W-:-:S04]  /*d690*/  IMAD.MOV.U32 R2, RZ, RZ, R6 ;  /* 0x000000ffff027224 */ /* 0x000fc800078e0006 */
[----:B------:R-:W-:-:S04]  /*d6a0*/  IMAD.WIDE.U32 R2, R18, UR4, R2 ;  /* 0x0000000412027c25 */ /* 0x000fc8000f8e0002 */
[----:B------:R-:W-:Y:S01]  /*d6b0*/  IMAD.IADD R3, R3, 0x1, R7 ;  /* 0x0000000103037824 */ /* 0x000fe200078e0207 */
[----:B------:R-:W-:-:S04]  /*d6c0*/  LEA R4, P0, R2, R4, 0x2 ;  /* 0x0000000402047211 */ /* 0x000fc800078010ff */
[----:B------:R-:W-:-:S05]  /*d6d0*/  LEA.HI.X R5, R2, R5, R3, 0x2, P0 ;  /* 0x0000000502057211 */ /* 0x000fca00000f1403 */
[----:B------:R1:W5:Y:S01]  /*d6e0*/  LDG.E R16, desc[UR6][R4.64] ;  /* 0x0000000604107981 */ /* 0x000362000c1e1900 */
[----:B------:R-:W-:-:S04]  /*d6f0*/  IMAD.MOV R3, RZ, RZ, -R6 ;  /* 0x000000ffff037224 */ /* 0x000fc800078e0a06 */
[----:B------:R-:W-:-:S05]  /*d700*/  IMAD R8, R0, R3, R8 ;  /* 0x0000000300087224 */ /* 0x000fca00078e0208 */
[----:B------:R1:W-:Y:S02]  /*d710*/  STL [R1+0x8], R8 ;  /* 0x0000080801007387 */ /* 0x0003e40000100800 */
.L_x_235:
[----:B------:R-:W-:Y:S01]  /*d720*/  IMAD.MOV.U32 R0, RZ, RZ, 0x1 ;  /* 0x00000001ff007424 */ /* 0x000fe200078e00ff */
[----:B-1----:R-:W1:Y:S04]  /*d730*/  S2R R8, SR_TID.X ;  /* 0x0000000000087919 */ /* 0x002e680000002100 */
[----:B------:R-:W-:-:S04]  /*d740*/  SHF.L.U32 R0, R0, 0x1f, RZ ;  /* 0x0000001f00007819 */ /* 0x000fc800000006ff */
[----:B------:R-:W2:Y:S01]  /*d750*/  SYNCS.PHASECHK.TRANS64.TRYWAIT P0, [UR38+0x38840], R0 ;  /* 0x03884000ff0075a7 */ /* 0x000ea20008000166 */
[----:B-1----:R-:W-:-:S04]  /*d760*/  LOP3.LUT R2, R8, 0x7f, RZ, 0xc0, !PT ;  /* 0x0000007f08027812 */ /* 0x002fc800078ec0ff */
[----:B------:R-:W-:Y:S01]  /*d770*/  ISETP.NE.AND P1, PT, R2, RZ, PT ;  /* 0x000000ff0200720c */ /* 0x000fe20003f25270 */
[----:B--2---:R-:W-:-:S12]  /*d780*/  @!P0 BRA `(.L_x_236) ;  /* 0x0000004c003c8947 */ /* 0x004fd80003800000 */
.L_x_336:
[----:B------:R-:W-:Y:S05]  /*d790*/  @P1 BRA `(.L_x_237) ;  /* 0x0000000000181947 */ /* 0x000fea0003800000 */
[----:B------:R-:W2:Y:S01]  /*d7a0*/  S2R R2, SR_TID.X ;  /* 0x0000000000027919 */ /* 0x000ea20000002100 */
[----:B-1----:R-:W-:-:S04]  /*d7b0*/  IMAD.MOV.U32 R0, RZ, RZ, 0x2000 ;  /* 0x00002000ff007424 */ /* 0x002fc800078e00ff */
[----:B------:R3:W-:Y:S01]  /*d7c0*/  SYNCS.ARRIVE.TRANS64 RZ, [UR38+0x38830], R0 ;  /* 0x03883000ffff79a7 */ /* 0x0007e20008000026 */
[----:B--2---:R-:W-:-:S13]  /*d7d0*/  LOP3.LUT P0, RZ, R2, 0x1f, RZ, 0xc0, !PT ;  /* 0x0000001f02ff7812 */ /* 0x004fda000780c0ff */
[----:B---3--:R-:W-:Y:S05]  /*d7e0*/  @!P0 BRA `(.L_x_237) ;  /* 0x0000000000048947 */ /* 0x008fea0003800000 */
[----:B------:R-:W-:Y:S01]  /*d7f0*/  BPT.TRAP 0x1 ;  /* 0x000000040000795c */ /* 0x000fe20000300000 */
.L_x_237:
[----:B-1----:R-:W2:Y:S01]  /*d800*/  LDL R0, [R1+0x8] ;  /* 0x0000080001007983 */ /* 0x002ea20000100800 */
[----:B------:R-:W-:Y:S01]  /*d810*/  ULDC.64 UR4, c[0x0][0x198] ;  /* 0x0000660000047ab9 */ /* 0x000fe20000000a00 */
[----:B-----5:R-:W-:Y:S01]  /*d820*/  R2UR UR13, R16 ;  /* 0x00000000100d72ca */ /* 0x020fe200000e0000 */
[----:B------:R-:W-:Y:S01]  /*d830*/  UIADD3 UR4, UP0, UR4, 0x370, URZ ;  /* 0x0000037004047890 */ /* 0x000fe2000ff1e03f */
[----:B------:R-:W-:Y:S01]  /*d840*/  PLOP3.LUT P0, PT, PT, PT, PT, 0x80, 0x0 ;  /* 0x000000000000781c */ /* 0x000fe20003f0f070 */
[----:B------:R-:W-:Y:S01]  /*d850*/  UIADD3 UR8, UR38, 0x22400, URZ ;  /* 0x0002240026087890 */ /* 0x000fe2000fffe03f */
[----:B------:R-:W-:Y:S01]  /*d860*/  LOP3.LUT R17, R17, 0xfffffffd, RZ, 0xc0, !PT ;  /* 0xfffffffd11117812 */ /* 0x000fe200078ec0ff */
[----:B------:R-:W-:Y:S02]  /*d870*/  UIADD3 UR9, UR38, 0x38830, URZ ;  /* 0x0003883026097890 */ /* 0x000fe4000fffe03f */
[----:B------:R-:W-:Y:S01]  /*d880*/  UIADD3.X UR5, URZ, UR5, URZ, UP0, !UPT ;  /* 0x000000053f057290 */ /* 0x000fe200087fe43f */
[----:B------:R-:W-:Y:S01]  /*d890*/  UMOV UR6, 0x0 ;  /* 0x0000000000067882 */ /* 0x000fe20000000000 */
[----:B------:R-:W-:Y:S01]  /*d8a0*/  UMOV UR7, 0x14f00000 ;  /* 0x14f0000000077882 */ /* 0x000fe20000000000 */
[----:B------:R-:W-:Y:S01]  /*d8b0*/  UMOV UR10, URZ ;  /* 0x0000003f000a7c82 */ /* 0x000fe20008000000 */
[----:B------:R-:W-:-:S04]  /*d8c0*/  UMOV UR12, UR36 ;  /* 0x00000024000c7c82 */ /* 0x000fc80008000000 */
[----:B------:R-:W-:Y:S02]  /*d8d0*/  @P0 LOP3.LUT R17, R17, 0x2, RZ, 0xfc, !PT ;  /* 0x0000000211110812 */ /* 0x000fe400078efcff */
[----:B--2---:R-:W-:-:S13]  /*d8e0*/  R2UR UR11, R0 ;  /* 0x00000000000b72ca */ /* 0x004fda00000e0000 */
[----:B------:R-:W-:-:S09]  /*d8f0*/  USHF.L.U32 UR11, UR11, 0x6, URZ ;  /* 0x000000060b0b7899 */ /* 0x000fd2000800063f */
[----:B------:R1:W-:Y:S02]  /*d900*/  UTMALDG.4D [UR8], [UR4], desc[UR6] ;  /* 0x00000608040075b4 */ /* 0x0003e40008019000 */
[----:B-1----:R-:W-:Y:S01]  /*d910*/  NOP ;  /* 0x0000000000007918 */ /* 0x002fe20000000000 */
.L_x_233:
[----:B------:R-:W-:Y:S05]  /*d920*/  WARPSYNC.ALL ;  /* 0x0000000000007948 */ /* 0x000fea0003800000 */
[----:B------:R-:W-:Y:S01]  /*d930*/  UIADD3 UR4, UR38, 0x20400, URZ ;  /* 0x0002040026047890 */ /* 0x000fe2000fffe03f */
[----:B------:R-:W-:Y:S01]  /*d940*/  BAR.SYNC.DEFER_BLOCKING 0x8, 0x100 ;  /* 0x0204000000007b1d */ /* 0x000fe20000010000 */
[----:B------:R-:W-:Y:S02]  /*d950*/  USHF.R.S32.HI UR42, URZ, 0x1f, UR36 ;  /* 0x0000001f3f2a7899 */ /* 0x000fe40008011424 */
[----:B------:R-:W-:Y:S02]  /*d960*/  ULOP3.LUT UP0, URZ, UR4, 0x3ff, URZ, 0xc0, !UPT ;  /* 0x000003ff043f7892 */ /* 0x000fe4000f80c03f */
[----:B------:R-:W-:-:S04]  /*d970*/  USHF.R.S32.HI UR45, URZ, 0x1f, UR44 ;  /* 0x0000001f3f2d7899 */ /* 0x000fc8000801142c */
[----:B------:R-:W-:-:S13]  /*d980*/  PLOP3.LUT P0, PT, PT, PT, UP0, 0x80, 0x0 ;  /* 0x000000000000781c */ /* 0x000fda0003f0f008 */
[----:B------:R-:W-:Y:S05]  /*d990*/  @!P0 BRA `(.L_x_238) ;  /* 0x0000000000408947 */ /* 0x000fea0003800000 */
[----:B------:R-:W-:Y:S01]  /*d9a0*/  MOV R2, 0x0 ;  /* 0x0000000000027802 */ /* 0x000fe20000000f00 */
[----:B------:R-:W-:Y:S01]  /*d9b0*/  ULDC.64 UR4, c[0x4][0x90] ;  /* 0x0100240000047ab9 */ /* 0x000fe20000000a00 */
[----:B------:R-:W-:Y:S01]  /*d9c0*/  ULDC.64 UR6, c[0x4][0x98] ;  /* 0x0100260000067ab9 */ /* 0x000fe20000000a00 */
[----:B------:R-:W-:Y:S01]  /*d9d0*/  ULDC.64 UR8, c[0x4][0x20] ;  /* 0x0100080000087ab9 */ /* 0x000fe20000000a00 */
[----:B------:R-:W-:Y:S02]  /*d9e0*/  IMAD.U32 R4, RZ, RZ, UR4 ;  /* 0x00000004ff047e24 */ /* 0x000fe4000f8e00ff */
[----:B------:R-:W1:Y:S01]  /*d9f0*/  LDC.64 R2, c[0x4][R2] ;  /* 0x0100000002027b82 */ /* 0x000e620000000a00 */
[----:B------:R-:W-:Y:S02]  /*da00*/  IMAD.U32 R5, RZ, RZ, UR5 ;  /* 0x00000005ff057e24 */ /* 0x000fe4000f8e00ff */
[----:B0-----:R-:W-:Y:S02]  /*da10*/  IMAD.U32 R6, RZ, RZ, UR6 ;  /* 0x00000006ff067e24 */ /* 0x001fe4000f8e00ff */
[----:B------:R-:W-:-:S02]  /*da20*/  IMAD.U32 R7, RZ, RZ, UR7 ;  /* 0x00000007ff077e24 */ /* 0x000fc4000f8e00ff */
[----:B------:R-:W-:Y:S02]  /*da30*/  IMAD.U32 R10, RZ, RZ, UR8 ;  /* 0x00000008ff0a7e24 */ /* 0x000fe4000f8e00ff */
[----:B------:R-:W-:Y:S02]  /*da40*/  IMAD.U32 R11, RZ, RZ, UR9 ;  /* 0x00000009ff0b7e24 */ /* 0x000fe4000f8e00ff */
[----:B------:R-:W-:Y:S02]  /*da50*/  IMAD.MOV.U32 R8, RZ, RZ, 0x70 ;  /* 0x00000070ff087424 */ /* 0x000fe400078e00ff */
[----:B------:R-:W-:Y:S02]  /*da60*/  IMAD.MOV.U32 R12, RZ, RZ, 0x1 ;  /* 0x00000001ff0c7424 */ /* 0x000fe400078e00ff */
[----:B------:R-:W-:-:S07]  /*da70*/  IMAD.MOV.U32 R13, RZ, RZ, RZ ;  /* 0x000000ffff0d7224 */ /* 0x000fce00078e00ff */
[----:B------:R-:W-:-:S07]  /*da80*/  LEPC R20, `(.L_x_238) ;  /* 0x000000001014794e */ /* 0x000fce0000000000 */
[----:B-1----:R-:W-:Y:S05]  /*da90*/  CALL.ABS.NOINC R2 ;  /* 0x0000000002007343 */ /* 0x002fea0003c00000 */
.L_x_238:
[----:B------:R-:W1:Y:S01]  /*daa0*/  LDC R7, c[0x0][0x448] ;  /* 0x00011200ff077b82 */ /* 0x000e620000000800 */
[----:B------:R-:W2:Y:S01]  /*dab0*/  S2R R13, SR_TID.X ;  /* 0x00000000000d7919 */ /* 0x000ea20000002100 */
[----:B------:R-:W-:Y:S02]  /*dac0*/  ULDC.64 UR8, c[0x0][0x2d8] ;  /* 0x0000b60000087ab9 */ /* 0x000fe40000000a00 */
[----:B------:R-:W-:Y:S01]  /*dad0*/  UIMAD UR6, UR42, UR8, URZ ;  /* 0x000000082a0672a4 */ /* 0x000fe2000f8e023f */
[----:B------:R-:W3:Y:S01]  /*dae0*/  S2R R12, SR_CTAID.X ;  /* 0x00000000000c7919 */ /* 0x000ee20000002500 */
[----:B------:R-:W-:Y:S02]  /*daf0*/  UIMAD.WIDE.U32 UR4, UR36, UR8, URZ ;  /* 0x00000008240472a5 */ /* 0x000fe4000f8e003f */
[----:B------:R-:W-:-:S03]  /*db00*/  UIMAD UR6, UR36, UR9, UR6 ;  /* 0x00000009240672a4 */ /* 0x000fc6000f8e0206 */
[----:B------:R-:W-:Y:S01]  /*db10*/  ULDC.64 UR8, c[0x0][0x2e0] ;  /* 0x0000b80000087ab9 */ /* 0x000fe20000000a00 */
[----:B------:R-:W-:Y:S02]  /*db20*/  UIADD3 UR5, UR5, UR6, URZ ;  /* 0x0000000605057290 */ /* 0x000fe4000fffe03f */
[----:B------:R-:W-:Y:S02]  /*db30*/  UIMAD UR7, UR45, UR8, URZ ;  /* 0x000000082d0772a4 */ /* 0x000fe4000f8e023f */
[----:B------:R-:W-:Y:S02]  /*db40*/  UIMAD.WIDE.U32 UR4, UR44, UR8, UR4 ;  /* 0x000000082c0472a5 */ /* 0x000fe4000f8e0004 */
[----:B------:R-:W-:-:S04]  /*db50*/  UIMAD UR6, UR44, UR9, UR7 ;  /* 0x000000092c0672a4 */ /* 0x000fc8000f8e0207 */
[----:B------:R-:W-:Y:S01]  /*db60*/  IMAD.U32 R4, RZ, RZ, UR4 ;  /* 0x00000004ff047e24 */ /* 0x000fe2000f8e00ff */
[----:B------:R-:W-:Y:S01]  /*db70*/  UIADD3 UR6, UR5, UR6, URZ ;  /* 0x0000000605067290 */ /* 0x000fe2000fffe03f */
[----:B-1----:R-:W-:Y:S02]  /*db80*/  ISETP.NE.AND P0, PT, R7, 0x1, PT ;  /* 0x000000010700780c */ /* 0x002fe40003f05270 */
[----:B------:R-:W-:Y:S01]  /*db90*/  IMAD.MOV.U32 R2, RZ, RZ, R4 ;  /* 0x000000ffff027224 */ /* 0x000fe200078e0004 */
[C---:B--2---:R-:W-:Y:S01]  /*dba0*/  LOP3.LUT R8, R13.reuse, 0x7f, RZ, 0xc0, !PT ;  /* 0x0000007f0d087812 */ /* 0x044fe200078ec0ff */
[----:B------:R-:W-:-:S09]  /*dbb0*/  IMAD.SHL.U32 R3, R13, 0x10, RZ ;  /* 0x000000100d037824 */ /* 0x000fd200078e00ff */
[----:B------:R-:W1:Y:S01]  /*dbc0*/  @P0 LDC R0, c[0x0][0x44c] ;  /* 0x00011300ff000b82 */ /* 0x000e620000000800 */
[----:B0-----:R-:W-:-:S04]  /*dbd0*/  SHF.R.U32.HI R6, RZ, 0x3, R8 ;  /* 0x00000003ff067819 */ /* 0x001fc80000011608 */
[----:B------:R-:W-:-:S03]  /*dbe0*/  LOP3.LUT R3, R6, 0x70, R3, 0xf8, !PT ;  /* 0x0000007006037812 */ /* 0x000fc600078ef803 */
[----:B------:R-:W0:Y:S02]  /*dbf0*/  @P0 LDC R5, c[0x0][0x450] ;  /* 0x00011400ff050b82 */ /* 0x000e240000000800 */
[----:B---3--:R-:W-:Y:S02]  /*dc00*/  IMAD R10, R12, 0x40, R3 ;  /* 0x000000400c0a7824 */ /* 0x008fe400078e0203 */
[----:B------:R-:W-:Y:S02]  /*dc10*/  IMAD.U32 R3, RZ, RZ, UR6 ;  /* 0x00000006ff037e24 */ /* 0x000fe4000f8e00ff */
[----:B------:R-:W-:Y:S02]  /*dc20*/  IMAD.MOV.U32 R9, RZ, RZ, R10 ;  /* 0x000000ffff097224 */ /* 0x000fe400078e000a */
[----:B-1----:R-:W-:-:S05]  /*dc30*/  @P0 IMAD.HI.U32 R0, R10, R0, RZ ;  /* 0x000000000a000227 */ /* 0x002fca00078e00ff */
[----:B0-----:R-:W-:Y:S01]  /*dc40*/  @P0 SHF.R.U32.HI R9, RZ, R5, R0 ;  /* 0x00000005ff090219 */ /* 0x001fe20000011600 */
[----:B------:R-:W-:Y:S01]  /*dc50*/  IMAD.U32 R5, RZ, RZ, UR5 ;  /* 0x00000005ff057e24 */ /* 0x000fe2000f8e00ff */
[----:B------:R-:W-:Y:S02]  /*dc60*/  ULDC.64 UR4, c[0x0][0x2d0] ;  /* 0x0000b40000047ab9 */ /* 0x000fe40000000a00 */
[--C-:B------:R-:W-:Y:S01]  /*dc70*/  SHF.R.S32.HI R0, RZ, 0x1f, R9.reuse ;  /* 0x0000001fff007819 */ /* 0x100fe20000011409 */
[----:B------:R-:W-:Y:S02]  /*dc80*/  IMAD.MOV R4, RZ, RZ, -R9 ;  /* 0x000000ffff047224 */ /* 0x000fe400078e0a09 */
[----:B------:R-:W-:-:S04]  /*dc90*/  IMAD.WIDE.U32 R2, R9, UR4, R2 ;  /* 0x0000000409027c25 */ /* 0x000fc8000f8e0002 */
[----:B------:R-:W-:Y:S02]  /*dca0*/  IMAD R0, R0, UR4, RZ ;  /* 0x0000000400007c24 */ /* 0x000fe4000f8e02ff */
[----:B------:R-:W-:Y:S02]  /*dcb0*/  IMAD R5, R7, R4, R10 ;  /* 0x0000000407057224 */ /* 0x000fe400078e020a */
[----:B------:R-:W-:Y:S01]  /*dcc0*/  IMAD R11, R9, UR5, R0 ;  /* 0x00000005090b7c24 */ /* 0x000fe2000f8e0200 */
[----:B------:R-:W-:Y:S02]  /*dcd0*/  ULDC.64 UR4, c[0x0][0x2c8] ;  /* 0x0000b20000047ab9 */ /* 0x000fe40000000a00 */
[----:B------:R-:W-:Y:S01]  /*dce0*/  SHF.R.S32.HI R0, RZ, 0x1f, R5 ;  /* 0x0000001fff007819 */ /* 0x000fe20000011405 */
[----:B------:R-:W-:-:S04]  /*dcf0*/  IMAD.IADD R3, R3, 0x1, R11 ;  /* 0x0000000103037824 */ /* 0x000fc800078e020b */
[----:B------:R-:W-:Y:S02]  /*dd00*/  IMAD R0, R0, UR4, RZ ;  /* 0x0000000400007c24 */ /* 0x000fe4000f8e02ff */
[----:B------:R-:W-:-:S04]  /*dd10*/  IMAD.WIDE.U32 R2, R5, UR4, R2 ;  /* 0x0000000405027c25 */ /* 0x000fc8000f8e0002 */
[----:B------:R-:W-:Y:S01]  /*dd20*/  IMAD R9, R5, UR5, R0 ;  /* 0x0000000505097c24 */ /* 0x000fe2000f8e0200 */
[----:B------:R-:W-:Y:S02]  /*dd30*/  ULDC.64 UR4, c[0x0][0x280] ;  /* 0x0000a00000047ab9 */ /* 0x000fe40000000a00 */
[----:B------:R-:W-:Y:S01]  /*dd40*/  LEA R0, P0, R2, UR4, 0x1 ;  /* 0x0000000402007c11 */ /* 0x000fe2000f8008ff */
[----:B------:R-:W-:Y:S01]  /*dd50*/  IMAD.IADD R3, R3, 0x1, R9 ;  /* 0x0000000103037824 */ /* 0x000fe200078e0209 */
[----:B------:R-:W-:-:S04]  /*dd60*/  ULDC UR4, c[0x0][0x2b8] ;  /* 0x0000ae0000047ab9 */ /* 0x000fc80000000800 */
[----:B------:R-:W-:Y:S01]  /*dd70*/  LEA.HI.X R3, R2, UR5, R3, 0x1, P0 ;  /* 0x0000000502037c11 */ /* 0x000fe200080f0c03 */
[----:B------:R-:W-:-:S05]  /*dd80*/  IMAD.SHL.U32 R2, R13, 0x8, RZ ;  /* 0x000000080d027824 */ /* 0x000fca00078e00ff */
[C---:B------:R-:W-:Y:S02]  /*dd90*/  LOP3.LUT R10, R2.reuse, 0x38, RZ, 0xc0, !PT ;  /* 0x00000038020a7812 */ /* 0x040fe400078ec0ff */
[----:B------:R-:W-:Y:S02]  /*dda0*/  LOP3.LUT R2, R2, 0x1f8, RZ, 0xc0, !PT ;  /* 0x000001f802027812 */ /* 0x000fe400078ec0ff */
[----:B------:R-:W-:Y:S01]  /*ddb0*/  ISETP.GE.AND P0, PT, R10, UR4, PT ;  /* 0x000000040a007c0c */ /* 0x000fe2000bf06270 */
[----:B------:R-:W-:Y:S01]  /*ddc0*/  UMOV UR4, 0xffffffff ;  /* 0xffffffff00047882 */ /* 0x000fe20000000000 */
[----:B------:R-:W-:Y:S01]  /*ddd0*/  LOP3.LUT R5, R2, 0x38, R13, 0x78, !PT ;  /* 0x0000003802057812 */ /* 0x000fe200078e780d */
[----:B------:R-:W-:-:S05]  /*dde0*/  IMAD.SHL.U32 R2, R8, 0x8, RZ ;  /* 0x0000000808027824 */ /* 0x000fca00078e00ff */
[----:B------:R-:W-:Y:S01]  /*ddf0*/  LOP3.LUT R8, R5, 0x200, R2, 0xf8, !PT ;  /* 0x0000020005087812 */ /* 0x000fe200078ef802 */
[----:B------:R-:W-:Y:S06]  /*de00*/  BRA.DIV UR4, `(.L_x_239) ;  /* 0x0000004604b47947 */ /* 0x000fec000b800000 */
[----:B------:R-:W0:Y:S01]  /*de10*/  S2R R4, SR_CTAID.X ;  /* 0x0000000000047919 */ /* 0x000e220000002500 */
[----:B------:R-:W-:Y:S01]  /*de20*/  ULDC UR4, c[0x0][0x288] ;  /* 0x0000a20000047ab9 */ /* 0x000fe20000000800 */
[----:B------:R-:W-:Y:S01]  /*de30*/  ULDC.64 UR6, c[0x0][0x208] ;  /* 0x0000820000067ab9 */ /* 0x000fe20000000a00 */
[----:B------:R-:W-:Y:S01]  /*de40*/  IMAD R2, R7, UR4, RZ ;  /* 0x0000000407027c24 */ /* 0x000fe2000f8e02ff */
[----:B------:R-:W1:Y:S01]  /*de50*/  SHFL.IDX PT, R14, R0, RZ, 0x181f ;  /* 0x00181fff000e7589 */ /* 0x000e6200000e0000 */
[----:B0-----:R-:W-:-:S03]  /*de60*/  IMAD R11, R4, 0x40, R6 ;  /* 0x00000040040b7824 */ /* 0x001fc600078e0206 */
[----:B------:R-:W0:Y:S01]  /*de70*/  SHFL.IDX PT, R4, R3, RZ, 0x181f ;  /* 0x00181fff03047589 */ /* 0x000e2200000e0000 */
[C---:B------:R-:W-:Y:S01]  /*de80*/  VIADD R12, R11.reuse, 0x10 ;  /* 0x000000100b0c7836 */ /* 0x040fe20000000000 */
[----:B------:R-:W-:Y:S02]  /*de90*/  ISETP.GE.AND P1, PT, R11, R2, PT ;  /* 0x000000020b00720c */ /* 0x000fe40003f26270 */
[----:B------:R-:W-:Y:S04]  /*dea0*/  STL [R1+0x4], R11 ;  /* 0x0000040b01007387 */ /* 0x000fe80000100800 */
[----:B------:R-:W-:Y:S07]  /*deb0*/  STL [R1+0xc], R12 ;  /* 0x00000c0c01007387 */ /* 0x000fee0000100800 */
[----:B-1----:R-:W-:-:S02]  /*dec0*/  @!P1 LEA R14, P2, R10, R14, 0x1 ;  /* 0x0000000e0a0e9211 */ /* 0x002fc400078408ff */
[----:B------:R-:W-:-:S03]  /*ded0*/  @!P1 LEA R9, R8, UR38, 0x1 ;  /* 0x0000002608099c11 */ /* 0x000fc6000f8e08ff */
[----:B0-----:R-:W-:Y:S02]  /*dee0*/  @!P1 IMAD.X R5, RZ, RZ, R4, P2 ;  /* 0x000000ffff059224 */ /* 0x001fe400010e0604 */
[----:B------:R-:W-:Y:S02]  /*def0*/  @!P1 IMAD.MOV.U32 R4, RZ, RZ, R14 ;  /* 0x000000ffff049224 */ /* 0x000fe400078e000e */
[----:B------:R-:W0:Y:S04]  /*df00*/  SHFL.IDX PT, R14, R0, 0x1, 0x181f ;  /* 0x00381f00000e7f89 */ /* 0x000e2800000e0000 */
[----:B------:R1:W-:Y:S01]  /*df10*/  @!P1 LDGSTS.E.BYPASS.LTC128B.128 [R9+0x20400], desc[UR6][R4.64], !P0 ;  /* 0x2040000004099fae */ /* 0x0003e2000c101d46 */
[----:B------:R-:W-:-:S03]  /*df20*/  ISETP.GE.AND P1, PT, R12, R2, PT ;  /* 0x000000020c00720c */ /* 0x000fc60003f26270 */
[----:B-1----:R-:W1:Y:S01]  /*df30*/  SHFL.IDX PT, R4, R3, 0x1, 0x181f ;  /* 0x00381f0003047f89 */ /* 0x002e6200000e0000 */
[----:B------:R-:W-:-:S09]  /*df40*/  VIADD R9, R11, 0x20 ;  /* 0x000000200b097836 */ /* 0x000fd20000000000 */
[----:B------:R-:W-:Y:S01]  /*df50*/  @!P1 LEA R7, R8, UR38, 0x1 ;  /* 0x0000002608079c11 */ /* 0x000fe2000f8e08ff */
[----:B------:R-:W-:Y:S01]  /*df60*/  STL [R1+0x10], R9 ;  /* 0x0000100901007387 */ /* 0x000fe20000100800 */
[----:B0-----:R-:W-:-:S03]  /*df70*/  @!P1 LEA R6, P2, R10, R14, 0x1 ;  /* 0x0000000e0a069211 */ /* 0x001fc600078408ff */
[----:B------:R-:W0:Y:S02]  /*df80*/  SHFL.IDX PT, R14, R0, 0x2, 0x181f ;  /* 0x00581f00000e7f89 */ /* 0x000e2400000e0000 */
[----:B-1----:R-:W-:Y:S02]  /*df90*/  @!P1 IMAD.X R5, RZ, RZ, R4, P2 ;  /* 0x000000ffff059224 */ /* 0x002fe400010e0604 */
[----:B------:R-:W-:-:S05]  /*dfa0*/  @!P1 IMAD.MOV.U32 R4, RZ, RZ, R6 ;  /* 0x000000ffff049224 */ /* 0x000fca00078e0006 */
[----:B------:R1:W-:Y:S01]  /*dfb0*/  @!P1 LDGSTS.E.BYPASS.LTC128B.128 [R7+0x20c00], desc[UR6][R4.64], !P0 ;  /* 0x20c0000004079fae */ /* 0x0003e2000c101d46 */
[----:B------:R-:W-:-:S03]  /*dfc0*/  ISETP.GE.AND P1, PT, R9, R2, PT ;  /* 0x000000020900720c */ /* 0x000fc60003f26270 */
[----:B-1----:R-:W1:Y:S10]  /*dfd0*/  SHFL.IDX PT, R4, R3, 0x2, 0x181f ;  /* 0x00581f0003047f89 */ /* 0x002e7400000e0000 */
[----:B0-----:R-:W-:-:S02]  /*dfe0*/  @!P1 LEA R5, P2, R10, R14, 0x1 ;  /* 0x0000000e0a059211 */ /* 0x001fc400078408ff */
[----:B------:R-:W-:Y:S01]  /*dff0*/  @!P1 LEA R6, R8, UR38, 0x1 ;  /* 0x0000002608069c11 */ /* 0x000fe2000f8e08ff */
[----:B------:R-:W0:Y:S04]  /*e000*/  SHFL.IDX PT, R3, R3, 0x3, 0x181f ;  /* 0x00781f0003037f89 */ /* 0x000e2800000e0000 */
[----:B------:R2:W3:Y:S01]  /*e010*/  SHFL.IDX PT, R14, R0, 0x3, 0x181f ;  /* 0x00781f00000e7f89 */ /* 0x0004e200000e0000 */
[----:B-1----:R-:W-:-:S05]  /*e020*/  @!P1 IMAD.X R4, RZ, RZ, R4, P2 ;  /* 0x000000ffff049224 */ /* 0x002fca00010e0604 */
[----:B------:R-:W-:-:S04]  /*e030*/  @!P1 LOP3.LUT R5, R5, R4, RZ, 0x3c, !PT ;  /* 0x0000000405059212 */ /* 0x000fc800078e3cff */
[----:B------:R-:W-:-:S04]  /*e040*/  @!P1 LOP3.LUT R4, R5, R4, RZ, 0x3c, !PT ;  /* 0x0000000405049212 */ /* 0x000fc800078e3cff */
[----:B------:R-:W-:-:S05]  /*e050*/  @!P1 LOP3.LUT R5, R5, R4, RZ, 0x3c, !PT ;  /* 0x0000000405059212 */ /* 0x000fca00078e3cff */
[----:B0--3--:R2:W-:Y:S02]  /*e060*/  @!P1 LDGSTS.E.BYPASS.LTC128B.128 [R6+0x21400], desc[UR6][R4.64], !P0 ;  /* 0x2140000004069fae */ /* 0x0095e4000c101d46 */
.L_x_345:
[----:B--2---:R-:W2:Y:S01]  /*e070*/  LDL R0, [R1+0x4] ;  /* 0x0000040001007983 */ /* 0x004ea20000100800 */
[----:B------:R-:W-:Y:S01]  /*e080*/  ULDC.64 UR4, c[0x0][0x208] ;  /* 0x0000820000047ab9 */ /* 0x000fe20000000a00 */
[----:B--2---:R-:W-:-:S05]  /*e090*/  VIADD R0, R0, 0x30 ;  /* 0x0000003000007836 */ /* 0x004fca0000000000 */
[----:B------:R-:W-:Y:S01]  /*e0a0*/  ISETP.GE.AND P1, PT, R0, R2, PT ;  /* 0x000000020000720c */ /* 0x000fe20003f26270 */
[----:B------:R0:W-:-:S12]  /*e0b0*/  STL [R1+0x20], R0 ;  /* 0x0000200001007387 */ /* 0x0001d80000100800 */
[----:B------:R-:W-:Y:S02]  /*e0c0*/  @!P1 LEA R2, P2, R10, R14, 0x1 ;  /* 0x0000000e0a029211 */ /* 0x000fe400078408ff */
[----:B------:R-:W-:-:S03]  /*e0d0*/  @!P1 LEA R5, R8, UR38, 0x1 ;  /* 0x0000002608059c11 */ /* 0x000fc6000f8e08ff */
[----:B------:R-:W-:-:S05]  /*e0e0*/  @!P1 IMAD.X R3, RZ, RZ, R3, P2 ;  /* 0x000000ffff039224 */ /* 0x000fca00010e0603 */
[----:B------:R-:W-:Y:S01]  /*e0f0*/  @!PT LDS RZ, [RZ] ;  /* 0x00000000fffff984 */ /* 0x000fe20000000800 */
[----:B------:R-:W-:Y:S01]  /*e100*/  @!PT LDS RZ, [RZ] ;  /* 0x00000000fffff984 */ /* 0x000fe20000000800 */
[----:B------:R-:W-:Y:S01]  /*e110*/  @!PT LDS RZ, [RZ] ;  /* 0x00000000fffff984 */ /* 0x000fe20000000800 */
[----:B------:R1:W-:Y:S01]  /*e120*/  @!P1 LDGSTS.E.BYPASS.LTC128B.128 [R5+0x21c00], desc[UR4][R2.64], !P0 ;  /* 0x21c0000002059fae */ /* 0x0003e2000c101d44 */
[----:B------:R-:W-:Y:S01]  /*e130*/  NOP ;  /* 0x0000000000007918 */ /* 0x000fe20000000000 */
[----:B------:R-:W-:Y:S02]  /*e140*/  SYNCS.ARRIVE.TRANS64.RED.A0T1 RZ, [UR38+0x38800], RZ ;  /* 0x038800ffffff79a7 */ /* 0x000fe40008200426 */
[----:B------:R-:W-:Y:S01]  /*e150*/  ARRIVES.LDGSTSBAR.64.TRANSCNT [UR38+0x38800] ;  /* 0x03880000ff0079b0 */ /* 0x000fe20008000aa6 */
[----:B-1----:R-:W0:Y:S01]  /*e160*/  LDC.64 R2, c[0x0][0x3d8] ;  /* 0x0000f600ff027b82 */ /* 0x002e220000000a00 */
[----:B------:R-:W-:Y:S01]  /*e170*/  NOP ;  /* 0x0000000000007918 */ /* 0x000fe20000000000 */
[C---:B0-----:R-:W-:Y:S01]  /*e180*/  IMAD R0, R2.reuse, UR42, RZ ;  /* 0x0000002a02007c24 */ /* 0x041fe2000f8e02ff */
[----:B------:R-:W-:Y:S01]  /*e190*/  UIADD3 UR4, UR38, 0x26400, URZ ;  /* 0x0002640026047890 */ /* 0x000fe2000fffe03f */
[----:B------:R-:W-:Y:S01]  /*e1a0*/  IMAD.WIDE.U32 R4, R2, UR36, RZ ;  /* 0x0000002402047c25 */ /* 0x000fe2000f8e00ff */
[----:B------:R-:W-:Y:S02]  /*e1b0*/  SYNCS.ARRIVE.TRANS64.A1T0 RZ, [UR38+0x38800], RZ ;  /* 0x038800ffffff79a7 */ /* 0x000fe40008100026 */
[----:B------:R-:W-:Y:S01]  /*e1c0*/  ULOP3.LUT UP0, URZ, UR4, 0x3ff, URZ, 0xc0, !UPT ;  /* 0x000003ff043f7892 */ /* 0x000fe2000f80c03f */
[----:B------:R-:W-:Y:S01]  /*e1d0*/  IMAD R0, R3, UR36, R0 ;  /* 0x0000002403007c24 */ /* 0x000fe2000f8e0200 */
[----:B------:R0:W-:Y:S03]  /*e1e0*/  STL.64 [R1+0x18], R4 ;  /* 0x0000180401007387 */ /* 0x0001e60000100a00 */
[----:B------:R-:W-:Y:S01]  /*e1f0*/  IMAD.IADD R0, R5, 0x1, R0 ;  /* 0x0000000105007824 */ /* 0x000fe200078e0200 */
[----:B------:R-:W-:-:S04]  /*e200*/  PLOP3.LUT P0, PT, PT, PT, UP0, 0x80, 0x0 ;  /* 0x000000000000781c */ /* 0x000fc80003f0f008 */
[----:B------:R0:W-:Y:S09]  /*e210*/  STL [R1+0x24], R0 ;  /* 0x0000240001007387 */ /* 0x0001f20000100800 */
[----:B------:R-:W-:Y:S05]  /*e220*/  @!P0 BRA `(.L_x_240) ;  /* 0x0000000000408947 */ /* 0x000fea0003800000 */
[----:B------:R-:W-:Y:S01]  /*e230*/  MOV R2, 0x0 ;  /* 0x0000000000027802 */ /* 0x000fe20000000f00 */
[----:B------:R-:W-:Y:S01]  /*e240*/  ULDC.64 UR6, c[0x4][0x90] ;  /* 0x0100240000067ab9 */ /* 0x000fe20000000a00 */
[----:B------:R-:W-:Y:S01]  /*e250*/  ULDC.64 UR8, c[0x4][0x98] ;  /* 0x0100260000087ab9 */ /* 0x000fe20000000a00 */
[----:B------:R-:W-:Y:S01]  /*e260*/  ULDC.64 UR4, c[0x4][0x28] ;  /* 0x01000a0000047ab9 */ /* 0x000fe20000000a00 */
[----:B0-----:R-:W-:Y:S02]  /*e270*/  IMAD.U32 R4, RZ, RZ, UR6 ;  /* 0x00000006ff047e24 */ /* 0x001fe4000f8e00ff */
        /* <DEDUP_REMOVED lines=11> */
.L_x_240:
[----:B------:R-:W2:Y:S01]  /*e330*/  LDL.LU.64 R6, [R1+0x18] ;  /* 0x0000180001067983 */ /* 0x000ea20000300a00 */
[----:B------:R-:W-:-:S03]  /*e340*/  ULDC.64 UR8, c[0x0][0x3e0] ;  /* 0x0000f80000087ab9 */ /* 0x000fc60000000a00 */
[----:B------:R-:W3:Y:S01]  /*e350*/  LDL.LU R2, [R1+0x24] ;  /* 0x0000240001027983 */ /* 0x000ee20000300800 */
[----:B0-----:R-:W0:Y:S01]  /*e360*/  S2R R4, SR_TID.X ;  /* 0x0000000000047919 */ /* 0x001e220000002100 */
[----:B------:R-:W1:Y:S01]  /*e370*/  S2R R0, SR_CTAID.X ;  /* 0x0000000000007919 */ /* 0x000e620000002500 */
[C---:B0-----:R-:W-:Y:S01]  /*e380*/  LOP3.LUT R3, R4.reuse, 0x7f, RZ, 0xc0, !PT ;  /* 0x0000007f04037812 */ /* 0x041fe200078ec0ff */
[----:B------:R-:W-:-:S03]  /*e390*/  IMAD.SHL.U32 R15, R4, 0x10, RZ ;  /* 0x00000010040f7824 */ /* 0x000fc600078e00ff */
[----:B------:R-:W-:-:S04]  /*e3a0*/  SHF.R.U32.HI R4, RZ, 0x3, R3 ;  /* 0x00000003ff047819 */ /* 0x000fc80000011603 */
[----:B------:R-:W-:-:S05]  /*e3b0*/  LOP3.LUT R4, R4, 0x70, R15, 0xf8, !PT ;  /* 0x0000007004047812 */ /* 0x000fca00078ef80f */
[----:B-1----:R-:W-:Y:S01]  /*e3c0*/  IMAD R4, R0, 0x40, R4 ;  /* 0x0000004000047824 */ /* 0x002fe200078e0204 */
[----:B------:R-:W0:Y:S01]  /*e3d0*/  S2R R8, SR_TID.X ;  /* 0x0000000000087919 */ /* 0x000e220000002100 */
[----:B------:R-:W-:-:S04]  /*e3e0*/  UIMAD UR6, UR45, UR8, URZ ;  /* 0x000000082d0672a4 */ /* 0x000fc8000f8e023f */
[----:B------:R-:W-:Y:S01]  /*e3f0*/  UIMAD UR6, UR44, UR9, UR6 ;  /* 0x000000092c0672a4 */ /* 0x000fe2000f8e0206 */
[----:B0-----:R-:W-:-:S05]  /*e400*/  IMAD.SHL.U32 R10, R8, 0x8, RZ ;  /* 0x00000008080a7824 */ /* 0x001fca00078e00ff */
[----:B------:R-:W-:Y:S02]  /*e410*/  LOP3.LUT R10, R10, 0x38, RZ, 0xc0, !PT ;  /* 0x000000380a0a7812 */ /* 0x000fe400078ec0ff */
[----:B------:R-:W-:Y:S02]  /*e420*/  LOP3.LUT R17, R17, 0xfffffff7, RZ, 0xc0, !PT ;  /* 0xfffffff711117812 */ /* 0x000fe400078ec0ff */
[----:B--2---:R-:W-:Y:S02]  /*e430*/  R2UR UR5, R7 ;  /* 0x00000000070572ca */ /* 0x004fe400000e0000 */
[----:B------:R-:W0:Y:S01]  /*e440*/  LDC R7, c[0x0][0x448] ;  /* 0x00011200ff077b82 */ /* 0x000e220000000800 */
[----:B---3--:R-:W-:Y:S02]  /*e450*/  R2UR UR5, R2 ;  /* 0x00000000020572ca */ /* 0x008fe400000e0000 */
[----:B0-----:R-:W-:-:S13]  /*e460*/  ISETP.NE.AND P0, PT, R7, 0x1, PT ;  /* 0x000000010700780c */ /* 0x001fda0003f05270 */
[----:B------:R-:W0:Y:S08]  /*e470*/  @P0 LDC R2, c[0x0][0x44c] ;  /* 0x00011300ff020b82 */ /* 0x000e300000000800 */
[----:B------:R-:W1:Y:S01]  /*e480*/  @P0 LDC R0, c[0x0][0x450] ;  /* 0x00011400ff000b82 */ /* 0x000e620000000800 */
[----:B------:R-:W-:Y:S01]  /*e490*/  R2UR UR4, R6 ;  /* 0x00000000060472ca */ /* 0x000fe200000e0000 */
[----:B0-----:R-:W-:-:S04]  /*e4a0*/  @P0 IMAD.HI.U32 R3, R4, R2, RZ ;  /* 0x0000000204030227 */ /* 0x001fc800078e00ff */
[----:B------:R-:W-:Y:S01]  /*e4b0*/  IMAD.MOV.U32 R2, RZ, RZ, R4 ;  /* 0x000000ffff027224 */ /* 0x000fe200078e0004 */
[----:B-1----:R-:W-:-:S07]  /*e4c0*/  @P0 SHF.R.U32.HI R2, RZ, R0, R3 ;  /* 0x00000000ff020219 */ /* 0x002fce0000011603 */
[----:B------:R-:W-:Y:S01]  /*e4d0*/  UIMAD.WIDE.U32 UR4, UR44, UR8, UR4 ;  /* 0x000000082c0472a5 */ /* 0x000fe2000f8e0004 */
[--C-:B------:R-:W-:Y:S01]  /*e4e0*/  SHF.R.S32.HI R3, RZ, 0x1f, R2.reuse ;  /* 0x0000001fff037819 */ /* 0x100fe20000011402 */
[----:B------:R-:W-:Y:S01]  /*e4f0*/  IMAD.MOV R0, RZ, RZ, -R2 ;  /* 0x000000ffff007224 */ /* 0x000fe200078e0a02 */
[----:B------:R-:W-:Y:S01]  /*e500*/  ULDC.64 UR8, c[0x0][0x3d0] ;  /* 0x0000f40000087ab9 */ /* 0x000fe20000000a00 */
[----:B------:R-:W-:Y:S02]  /*e510*/  UIADD3 UR5, UR5, UR6, URZ ;  /* 0x0000000605057290 */ /* 0x000fe4000fffe03f */
[----:B------:R-:W-:Y:S02]  /*e520*/  IMAD R0, R7, R0, R4 ;  /* 0x0000000007007224 */ /* 0x000fe400078e0204 */
[----:B------:R-:W-:Y:S02]  /*e530*/  IMAD R5, R3, UR8, RZ ;  /* 0x0000000803057c24 */ /* 0x000fe4000f8e02ff */
[----:B------:R-:W-:Y:S01]  /*e540*/  IMAD.U32 R3, RZ, RZ, UR8 ;  /* 0x00000008ff037e24 */ /* 0x000fe2000f8e00ff */
[----:B------:R-:W-:Y:S01]  /*e550*/  SHF.R.S32.HI R4, RZ, 0x1f, R0 ;  /* 0x0000001fff047819 */ /* 0x000fe20000011400 */
[----:B------:R-:W-:-:S02]  /*e560*/  IMAD R5, R2, UR9, R5 ;  /* 0x0000000902057c24 */ /* 0x000fc4000f8e0205 */
[----:B------:R-:W-:Y:S01]  /*e570*/  IMAD.WIDE.U32 R2, R2, R3, UR4 ;  /* 0x0000000402027e25 */ /* 0x000fe2000f8e0003 */
[----:B------:R-:W-:-:S03]  /*e580*/  ULDC.64 UR4, c[0x0][0x3c8] ;  /* 0x0000f20000047ab9 */ /* 0x000fc60000000a00 */
[----:B------:R-:W-:Y:S02]  /*e590*/  IMAD.IADD R3, R3, 0x1, R5 ;  /* 0x0000000103037824 */ /* 0x000fe400078e0205 */
[----:B------:R-:W-:Y:S02]  /*e5a0*/  IMAD R4, R4, UR4, RZ ;  /* 0x0000000404047c24 */ /* 0x000fe4000f8e02ff */
[----:B------:R-:W-:-:S04]  /*e5b0*/  IMAD.WIDE.U32 R2, R0, UR4, R2 ;  /* 0x0000000400027c25 */ /* 0x000fc8000f8e0002 */
[----:B------:R-:W-:Y:S01]  /*e5c0*/  IMAD R5, R0, UR5, R4 ;  /* 0x0000000500057c24 */ /* 0x000fe2000f8e0204 */
[----:B------:R-:W-:Y:S02]  /*e5d0*/  ULDC.64 UR4, c[0x0][0x390] ;  /* 0x0000e40000047ab9 */ /* 0x000fe40000000a00 */
[----:B------:R-:W-:Y:S01]  /*e5e0*/  LEA R0, P0, R2, UR4, 0x1 ;  /* 0x0000000402007c11 */ /* 0x000fe2000f8008ff */
[----:B------:R-:W-:Y:S01]  /*e5f0*/  IMAD.IADD R3, R3, 0x1, R5 ;  /* 0x0000000103037824 */ /* 0x000fe200078e0205 */
[----:B------:R-:W-:-:S04]  /*e600*/  ULDC UR4, c[0x0][0x3b8] ;  /* 0x0000ee0000047ab9 */ /* 0x000fc80000000800 */
[----:B------:R-:W-:Y:S02]  /*e610*/  LEA.HI.X R6, R2, UR5, R3, 0x1, P0 ;  /* 0x0000000502067c11 */ /* 0x000fe400080f0c03 */
[----:B------:R-:W-:-:S04]  /*e620*/  LOP3.LUT R2, R10, 0x40, RZ, 0xfc, !PT ;  /* 0x000000400a027812 */ /* 0x000fc800078efcff */
[----:B------:R-:W-:Y:S02]  /*e630*/  ISETP.GE.AND P1, PT, R2, UR4, PT ;  /* 0x0000000402007c0c */ /* 0x000fe4000bf26270 */
[C---:B------:R-:W-:Y:S02]  /*e640*/  LOP3.LUT R2, R10.reuse, 0x80, RZ, 0xfc, !PT ;  /* 0x000000800a027812 */ /* 0x040fe400078efcff */
[----:B------:R-:W-:Y:S02]  /*e650*/  ISETP.GE.AND P3, PT, R10, UR4, PT ;  /* 0x000000040a007c0c */ /* 0x000fe4000bf66270 */
[----:B------:R-:W-:Y:S02]  /*e660*/  ISETP.GE.AND P2, PT, R2, UR4, PT ;  /* 0x0000000402007c0c */ /* 0x000fe4000bf46270 */
[----:B------:R-:W-:Y:S02]  /*e670*/  SEL R2, RZ, 0x1, P3 ;  /* 0x00000001ff027807 */ /* 0x000fe40001800000 */
[----:B------:R-:W-:-:S02]  /*e680*/  SEL R3, RZ, 0x4, P2 ;  /* 0x00000004ff037807 */ /* 0x000fc40001000000 */
[----:B------:R-:W-:-:S04]  /*e690*/  SEL R4, RZ, 0x2, P1 ;  /* 0x00000002ff047807 */ /* 0x000fc80000800000 */
[----:B------:R-:W-:Y:S02]  /*e6a0*/  IADD3 R2, R3, R4, R2 ;  /* 0x0000000403027210 */ /* 0x000fe40007ffe002 */
[----:B------:R-:W-:-:S04]  /*e6b0*/  LOP3.LUT R3, R10, 0xc0, RZ, 0xfc, !PT ;  /* 0x000000c00a037812 */ /* 0x000fc800078efcff */
[----:B------:R-:W-:Y:S02]  /*e6c0*/  ISETP.GE.AND P5, PT, R3, UR4, PT ;  /* 0x0000000403007c0c */ /* 0x000fe4000bfa6270 */
[----:B------:R-:W-:-:S04]  /*e6d0*/  LOP3.LUT R3, R10, 0x100, RZ, 0xfc, !PT ;  /* 0x000001000a037812 */ /* 0x000fc800078efcff */
[----:B------:R-:W-:Y:S02]  /*e6e0*/  ISETP.GE.AND P0, PT, R3, UR4, PT ;  /* 0x0000000403007c0c */ /* 0x000fe4000bf06270 */
[----:B------:R-:W-:Y:S02]  /*e6f0*/  SEL R4, RZ, 0x8, P5 ;  /* 0x00000008ff047807 */ /* 0x000fe40002800000 */
[----:B------:R-:W-:-:S04]  /*e700*/  SEL R3, RZ, 0x10, P0 ;  /* 0x00000010ff037807 */ /* 0x000fc80000000000 */
[----:B------:R-:W-:Y:S02]  /*e710*/  IADD3 R2, R3, R2, R4 ;  /* 0x0000000203027210 */ /* 0x000fe40007ffe004 */
[C---:B------:R-:W-:Y:S02]  /*e720*/  LOP3.LUT R3, R10.reuse, 0x180, RZ, 0xfc, !PT ;  /* 0x000001800a037812 */ /* 0x040fe400078efcff */
[----:B------:R-:W-:Y:S02]  /*e730*/  @P1 LOP3.LUT R17, R17, 0x8, RZ, 0xfc, !PT ;  /* 0x0000000811111812 */ /* 0x000fe400078efcff */
[----:B------:R-:W-:Y:S02]  /*e740*/  ISETP.GE.AND P1, PT, R3, UR4, PT ;  /* 0x0000000403007c0c */ /* 0x000fe4000bf26270 */
[----:B------:R-:W-:Y:S02]  /*e750*/  LOP3.LUT R3, R10, 0x140, RZ, 0xfc, !PT ;  /* 0x000001400a037812 */ /* 0x000fe400078efcff */
[----:B------:R-:W-:-:S02]  /*e760*/  SEL R4, RZ, 0x40, P1 ;  /* 0x00000040ff047807 */ /* 0x000fc40000800000 */
[----:B------:R-:W-:Y:S02]  /*e770*/  LOP3.LUT R17, R17, 0xfffffffb, RZ, 0xc0, !PT ;  /* 0xfffffffb11117812 */ /* 0x000fe400078ec0ff */
[----:B------:R-:W-:Y:S02]  /*e780*/  ISETP.GE.AND P1, PT, R3, UR4, PT ;  /* 0x0000000403007c0c */ /* 0x000fe4000bf26270 */
[----:B------:R-:W-:Y:S02]  /*e790*/  LOP3.LUT R17, R17, 0xffffffef, RZ, 0xc0, !PT ;  /* 0xffffffef11117812 */ /* 0x000fe400078ec0ff */
[----:B------:R-:W-:Y:S02]  /*e7a0*/  SEL R3, RZ, 0x20, P1 ;  /* 0x00000020ff037807 */ /* 0x000fe40000800000 */
[----:B------:R-:W-:Y:S02]  /*e7b0*/  @P3 LOP3.LUT R17, R17, 0x10, RZ, 0xfc, !PT ;  /* 0x0000001011113812 */ /* 0x000fe400078efcff */
[----:B------:R-:W-:-:S02]  /*e7c0*/  IADD3 R4, R4, R2, R3 ;  /* 0x0000000204047210 */ /* 0x000fc40007ffe003 */
[----:B------:R-:W-:Y:S02]  /*e7d0*/  LOP3.LUT R2, R10, 0x1c0, RZ, 0xfc, !PT ;  /* 0x000001c00a027812 */ /* 0x000fe400078efcff */
[----:B------:R-:W-:Y:S02]  /*e7e0*/  @P2 LOP3.LUT R17, R17, 0x4, RZ, 0xfc, !PT ;  /* 0x0000000411112812 */ /* 0x000fe400078efcff */
[----:B------:R-:W-:Y:S01]  /*e7f0*/  ISETP.GE.AND P2, PT, R2, UR4, PT ;  /* 0x0000000402007c0c */ /* 0x000fe2000bf46270 */
[----:B------:R-:W-:-:S03]  /*e800*/  UMOV UR4, 0xffffffff ;  /* 0xffffffff00047882 */ /* 0x000fc60000000000 */
[----:B------:R-:W-:-:S05]  /*e810*/  SEL R5, RZ, 0x80, P2 ;  /* 0x00000080ff057807 */ /* 0x000fca0001000000 */
[----:B------:R-:W-:Y:S01]  /*e820*/  IMAD.IADD R5, R4, 0x1, R5 ;  /* 0x0000000104057824 */ /* 0x000fe200078e0205 */
[----:B------:R-:W-:Y:S06]  /*e830*/  BRA.DIV UR4, `(.L_x_241) ;  /* 0x0000004204787947 */ /* 0x000fec000b800000 */
[----:B------:R-:W2:Y:S01]  /*e840*/  LDL.LU R3, [R1+0x4] ;  /* 0x0000040001037983 */ /* 0x000ea20000300800 */
[----:B------:R-:W-:-:S03]  /*e850*/  ULDC UR4, c[0x0][0x288] ;  /* 0x0000a20000047ab9 */ /* 0x000fc60000000800 */
[----:B------:R-:W3:Y:S01]  /*e860*/  LDL.LU R2, [R1+0xc] ;  /* 0x00000c0001027983 */ /* 0x000ee20000300800 */
[----:B------:R-:W-:Y:S01]  /*e870*/  IMAD R7, R7, UR4, RZ ;  /* 0x0000000407077c24 */ /* 0x000fe2000f8e02ff */
[----:B------:R-:W-:Y:S02]  /*e880*/  LOP3.LUT R17, R17, 0xffffff7f, RZ, 0xc0, !PT ;  /* 0xffffff7f11117812 */ /* 0x000fe400078ec0ff */
[----:B------:R-:W4:Y:S02]  /*e890*/  LDL.LU R15, [R1+0x10] ;  /* 0x00001000010f7983 */ /* 0x000f240000300800 */
[----:B------:R-:W-:Y:S01]  /*e8a0*/  @P0 LOP3.LUT R17, R17, 0x80, RZ, 0xfc, !PT ;  /* 0x0000008011110812 */ /* 0x000fe200078efcff */
[----:B------:R-:W0:Y:S03]  /*e8b0*/  S2R R9, SR_TID.X ;  /* 0x0000000000097919 */ /* 0x000e260000002100 */
[C---:B------:R-:W-:Y:S01]  /*e8c0*/  LOP3.LUT P0, RZ, R17.reuse, 0x10, RZ, 0xc0, !PT ;  /* 0x0000001011ff7812 */ /* 0x040fe2000780c0ff */
[----:B------:R-:W1:Y:S01]  /*e8d0*/  S2R R11, SR_TID.X ;  /* 0x00000000000b7919 */ /* 0x000e620000002100 */
[----:B------:R-:W-:-:S04]  /*e8e0*/  LOP3.LUT R17, R17, 0xffffffbf, RZ, 0xc0, !PT ;  /* 0xffffffbf11117812 */ /* 0x000fc800078ec0ff */
[----:B------:R-:W-:-:S04]  /*e8f0*/  @P1 LOP3.LUT R17, R17, 0x40, RZ, 0xfc, !PT ;  /* 0x0000004011111812 */ /* 0x000fc800078efcff */
[C---:B------:R-:W-:Y:S01]  /*e900*/  LOP3.LUT P1, RZ, R17.reuse, 0x8, RZ, 0xc0, !PT ;  /* 0x0000000811ff7812 */ /* 0x040fe2000782c0ff */
[----:B------:R-:W-:Y:S01]  /*e910*/  ULDC.64 UR6, c[0x0][0x208] ;  /* 0x0000820000067ab9 */ /* 0x000fe20000000a00 */
[----:B------:R-:W-:Y:S01]  /*e920*/  LOP3.LUT P3, RZ, R17, 0x4, RZ, 0xc0, !PT ;  /* 0x0000000411ff7812 */ /* 0x000fe2000786c0ff */
[----:B0-----:R-:W-:Y:S01]  /*e930*/  IMAD.SHL.U32 R13, R9, 0x8, RZ ;  /* 0x00000008090d7824 */ /* 0x001fe200078e00ff */
[----:B-1----:R-:W-:-:S04]  /*e940*/  LOP3.LUT R11, R11, 0x7f, RZ, 0xc0, !PT ;  /* 0x0000007f0b0b7812 */ /* 0x002fc800078ec0ff */
[----:B------:R-:W-:Y:S01]  /*e950*/  LOP3.LUT R13, R13, 0x38, RZ, 0xc0, !PT ;  /* 0x000000380d0d7812 */ /* 0x000fe200078ec0ff */
[----:B------:R-:W-:Y:S02]  /*e960*/  IMAD.SHL.U32 R12, R11, 0x8, RZ ;  /* 0x000000080b0c7824 */ /* 0x000fe400078e00ff */
[----:B------:R-:W-:-:S05]  /*e970*/  IMAD.SHL.U32 R11, R9, 0x8, RZ ;  /* 0x00000008090b7824 */ /* 0x000fca00078e00ff */
[----:B------:R-:W-:-:S04]  /*e980*/  LOP3.LUT R11, R11, 0x1f8, RZ, 0xc0, !PT ;  /* 0x000001f80b0b7812 */ /* 0x000fc800078ec0ff */
[----:B------:R-:W-:-:S04]  /*e990*/  LOP3.LUT R11, R11, 0x38, R9, 0x78, !PT ;  /* 0x000000380b0b7812 */ /* 0x000fc800078e7809 */
[----:B------:R-:W-:Y:S01]  /*e9a0*/  LOP3.LUT R11, R11, 0x200, R12, 0xf8, !PT ;  /* 0x000002000b0b7812 */ /* 0x000fe200078ef80c */
[----:B------:R-:W-:Y:S01]  /*e9b0*/  SHFL.IDX PT, R14, R0, 0x1, 0x181f ;  /* 0x00381f00000e7f89 */ /* 0x000fe200000e0000 */
[----:B--2---:R-:W-:-:S03]  /*e9c0*/  ISETP.GE.AND P2, PT, R3, R7, PT ;  /* 0x000000070300720c */ /* 0x004fc60003f46270 */
[----:B------:R-:W0:Y:S01]  /*e9d0*/  SHFL.IDX PT, R3, R0, RZ, 0x181f ;  /* 0x00181fff00037589 */ /* 0x000e2200000e0000 */
[----:B---3--:R-:W-:-:S03]  /*e9e0*/  IMAD.MOV.U32 R10, RZ, RZ, R2 ;  /* 0x000000ffff0a7224 */ /* 0x008fc600078e0002 */
[----:B------:R-:W1:Y:S06]  /*e9f0*/  SHFL.IDX PT, R2, R6, RZ, 0x181f ;  /* 0x00181fff06027589 */ /* 0x000e6c00000e0000 */
[----:B------:R-:W-:-:S04]  /*ea00*/  @!P2 LOP3.LUT R8, R4, 0x40, RZ, 0xc0, !PT ;  /* 0x000000400408a812 */ /* 0x000fc800078ec0ff */
[----:B------:R-:W-:Y:S02]  /*ea10*/  @!P2 SHF.R.U32.HI R8, RZ, 0x2, R8 ;  /* 0x00000002ff08a819 */ /* 0x000fe40000011608 */
[----:B------:R-:W-:Y:S02]  /*ea20*/  @!P2 LEA R9, R11, UR38, 0x1 ;  /* 0x000000260b09ac11 */ /* 0x000fe4000f8e08ff */
[----:B------:R-:W-:Y:S02]  /*ea30*/  @!P2 ISETP.NE.U32.AND P4, PT, R8, RZ, PT ;  /* 0x000000ff0800a20c */ /* 0x000fe40003f85070 */
[----:B------:R-:W-:Y:S02]  /*ea40*/  @!P2 LOP3.LUT R8, R5, 0x80, RZ, 0xc0, !PT ;  /* 0x000000800508a812 */ /* 0x000fe400078ec0ff */
[----:B0-----:R-:W-:-:S05]  /*ea50*/  @!P2 LEA R3, P6, R13, R3, 0x1 ;  /* 0x000000030d03a211 */ /* 0x001fca00078c08ff */
[----:B-1----:R-:W-:-:S05]  /*ea60*/  @!P2 IMAD.X R2, RZ, RZ, R2, P6 ;  /* 0x000000ffff02a224 */ /* 0x002fca00030e0602 */
[----:B------:R-:W-:-:S04]  /*ea70*/  @!P2 LOP3.LUT R3, R3, R2, RZ, 0x3c, !PT ;  /* 0x000000020303a212 */ /* 0x000fc800078e3cff */
[----:B------:R-:W-:-:S04]  /*ea80*/  @!P2 LOP3.LUT R2, R3, R2, RZ, 0x3c, !PT ;  /* 0x000000020302a212 */ /* 0x000fc800078e3cff */
[----:B------:R-:W-:Y:S02]  /*ea90*/  @!P2 LOP3.LUT R3, R3, R2, RZ, 0x3c, !PT ;  /* 0x000000020303a212 */ /* 0x000fe400078e3cff */
[----:B------:R-:W-:-:S03]  /*eaa0*/  @!P2 SHF.R.U32.HI R8, RZ, 0x3, R8 ;  /* 0x00000003ff08a819 */ /* 0x000fc60000011608 */
[----:B------:R-:W-:Y:S01]  /*eab0*/  @!P2 LDGSTS.E.BYPASS.LTC128B.128 [R9+0x26400], desc[UR6][R2.64], !P0 ;  /* 0x264000000209afae */ /* 0x000fe2000c101d46 */
[----:B------:R-:W-:-:S03]  /*eac0*/  LOP3.LUT P0, RZ, R17, 0x80, RZ, 0xc0, !PT ;  /* 0x0000008011ff7812 */ /* 0x000fc6000780c0ff */
[----:B------:R-:W-:Y:S01]  /*ead0*/  @!P2 LDGSTS.E.BYPASS.LTC128B.128 [R9+0x28400], desc[UR6][R2.64+0x80], !P1 ;  /* 0x284000800209afae */ /* 0x000fe2000c901d46 */
[----:B------:R-:W-:Y:S02]  /*eae0*/  LOP3.LUT P1, RZ, R17, 0x40, RZ, 0xc0, !PT ;  /* 0x0000004011ff7812 */ /* 0x000fe4000782c0ff */
[----:B------:R-:W-:Y:S01]  /*eaf0*/  @!P2 ISETP.NE.U32.AND P6, PT, R8, RZ, PT ;  /* 0x000000ff0800a20c */ /* 0x000fe20003fc5070 */
[----:B------:R-:W-:Y:S04]  /*eb00*/  @!P2 LDGSTS.E.BYPASS.LTC128B.128 [R9+0x2a400], desc[UR6][R2.64+0x100], !P3 ;  /* 0x2a4001000209afae */ /* 0x000fe8000d901d46 */
[----:B------:R-:W0:Y:S04]  /*eb10*/  SHFL.IDX PT, R8, R6, 0x1, 0x181f ;  /* 0x00381f0006087f89 */ /* 0x000e2800000e0000 */
[----:B------:R-:W-:Y:S04]  /*eb20*/  @!P2 LDGSTS.E.BYPASS.LTC128B.128 [R9+0x2c400], desc[UR6][R2.64+0x180], !P5 ;  /* 0x2c4001800209afae */ /* 0x000fe8000e901d46 */
[----:B------:R-:W-:Y:S04]  /*eb30*/  @!P2 LDGSTS.E.BYPASS.LTC128B.128 [R9+0x2e400], desc[UR6][R2.64+0x200], !P0 ;  /* 0x2e4002000209afae */ /* 0x000fe8000c101d46 */
[----:B------:R-:W-:Y:S04]  /*eb40*/  @!P2 LDGSTS.E.BYPASS.LTC128B.128 [R9+0x30400], desc[UR6][R2.64+0x280], !P1 ;  /* 0x304002800209afae */ /* 0x000fe8000c901d46 */
[----:B------:R-:W-:Y:S04]  /*eb50*/  @!P2 LDGSTS.E.BYPASS.LTC128B.128 [R9+0x32400], desc[UR6][R2.64+0x300], P4 ;  /* 0x324003000209afae */ /* 0x000fe8000a101d46 */
[----:B------:R1:W-:Y:S01]  /*eb60*/  @!P2 LDGSTS.E.BYPASS.LTC128B.128 [R9+0x34400], desc[UR6][R2.64+0x380], P6 ;  /* 0x344003800209afae */ /* 0x0003e2000b101d46 */
[----:B------:R-:W-:-:S13]  /*eb70*/  ISETP.GE.AND P2, PT, R10, R7, PT ;  /* 0x000000070a00720c */ /* 0x000fda0003f46270 */
[----:B------:R-:W-:-:S05]  /*eb80*/  @!P2 LEA R10, P4, R13, R14, 0x1 ;  /* 0x0000000e0d0aa211 */ /* 0x000fca00078808ff */
[----:B0-----:R-:W-:Y:S01]  /*eb90*/  @!P2 IMAD.X R14, RZ, RZ, R8, P4 ;  /* 0x000000ffff0ea224 */ /* 0x001fe200020e0608 */
[----:B------:R-:W-:Y:S02]  /*eba0*/  LOP3.LUT P4, RZ, R17, 0x10, RZ, 0xc0, !PT ;  /* 0x0000001011ff7812 */ /* 0x000fe4000788c0ff */
[----:B------:R-:W-:Y:S01]  /*ebb0*/  @!P2 LOP3.LUT R8, R4, 0x40, RZ, 0xc0, !PT ;  /* 0x000000400408a812 */ /* 0x000fe200078ec0ff */
[----:B-1----:R-:W-:Y:S01]  /*ebc0*/  @!P2 IMAD.MOV.U32 R2, RZ, RZ, R10 ;  /* 0x000000ffff02a224 */ /* 0x002fe200078e000a */
[----:B------:R-:W-:Y:S01]  /*ebd0*/  @!P2 LEA R21, R11, UR38, 0x1 ;  /* 0x000000260b15ac11 */ /* 0x000fe2000f8e08ff */
[----:B------:R-:W-:Y:S01]  /*ebe0*/  @!P2 IMAD.MOV.U32 R3, RZ, RZ, R14 ;  /* 0x000000ffff03a224 */ /* 0x000fe200078e000e */
[----:B------:R-:W-:Y:S02]  /*ebf0*/  LOP3.LUT P6, RZ, R17, 0x8, RZ, 0xc0, !PT ;  /* 0x0000000811ff7812 */ /* 0x000fe400078cc0ff */
[----:B------:R-:W-:-:S05]  /*ec00*/  @!P2 SHF.R.U32.HI R8, RZ, 0x2, R8 ;  /* 0x00000002ff08a819 */ /* 0x000fca0000011608 */
[----:B------:R-:W-:Y:S01]  /*ec10*/  @!P2 LDGSTS.E.BYPASS.LTC128B.128 [R21+0x26c00], desc[UR6][R2.64], !P4 ;  /* 0x26c000000215afae */ /* 0x000fe2000e101d46 */
[----:B------:R-:W-:Y:S02]  /*ec20*/  @!P2 ISETP.NE.U32.AND P4, PT, R8, RZ, PT ;  /* 0x000000ff0800a20c */ /* 0x000fe40003f85070 */
[----:B------:R-:W-:-:S03]  /*ec30*/  @!P2 LOP3.LUT R8, R5, 0x80, RZ, 0xc0, !PT ;  /* 0x000000800508a812 */ /* 0x000fc600078ec0ff */
[----:B------:R-:W-:Y:S01]  /*ec40*/  @!P2 LDGSTS.E.BYPASS.LTC128B.128 [R21+0x28c00], desc[UR6][R2.64+0x80], !P6 ;  /* 0x28c000800215afae */ /* 0x000fe2000f101d46 */
[----:B------:R-:W-:-:S03]  /*ec50*/  @!P2 SHF.R.U32.HI R8, RZ, 0x3, R8 ;  /* 0x00000003ff08a819 */ /* 0x000fc60000011608 */
[----:B------:R-:W-:Y:S04]  /*ec60*/  @!P2 LDGSTS.E.BYPASS.LTC128B.128 [R21+0x2ac00], desc[UR6][R2.64+0x100], !P3 ;  /* 0x2ac001000215afae */ /* 0x000fe8000d901d46 */
[----:B------:R-:W-:Y:S04]  /*ec70*/  @!P2 LDGSTS.E.BYPASS.LTC128B.128 [R21+0x2cc00], desc[UR6][R2.64+0x180], !P5 ;  /* 0x2cc001800215afae */ /* 0x000fe8000e901d46 */
[----:B------:R-:W-:Y:S04]  /*ec80*/  @!P2 LDGSTS.E.BYPASS.LTC128B.128 [R21+0x2ec00], desc[UR6][R2.64+0x200], !P0 ;  /* 0x2ec002000215afae */ /* 0x000fe8000c101d46 */
[----:B------:R-:W-:Y:S04]  /*ec90*/  @!P2 LDGSTS.E.BYPASS.LTC128B.128 [R21+0x30c00], desc[UR6][R2.64+0x280], !P1 ;  /* 0x30c002800215afae */ /* 0x000fe8000c901d46 */
[----:B------:R-:W-:Y:S01]  /*eca0*/  @!P2 LDGSTS.E.BYPASS.LTC128B.128 [R21+0x32c00], desc[UR6][R2.64+0x300], P4 ;  /* 0x32c003000215afae */ /* 0x000fe2000a101d46 */
[----:B------:R-:W-:-:S03]  /*ecb0*/  @!P2 ISETP.NE.U32.AND P4, PT, R8, RZ, PT ;  /* 0x000000ff0800a20c */ /* 0x000fc60003f85070 */
[----:B------:R-:W0:Y:S10]  /*ecc0*/  SHFL.IDX PT, R14, R0, 0x2, 0x181f ;  /* 0x00581f00000e7f89 */ /* 0x000e3400000e0000 */
[----:B------:R1:W-:Y:S01]  /*ecd0*/  @!P2 LDGSTS.E.BYPASS.LTC128B.128 [R21+0x34c00], desc[UR6][R2.64+0x380], P4 ;  /* 0x34c003800215afae */ /* 0x0003e2000a101d46 */
[----:B----4-:R-:W-:-:S03]  /*ece0*/  ISETP.GE.AND P2, PT, R15, R7, PT ;  /* 0x000000070f00720c */ /* 0x010fc60003f46270 */
[----:B-1----:R-:W1:Y:S10]  /*ecf0*/  SHFL.IDX PT, R2, R6, 0x2, 0x181f ;  /* 0x00581f0006027f89 */ /* 0x002e7400000e0000 */
[----:B0-----:R-:W-:-:S02]  /*ed00*/  @!P2 LEA R3, P4, R13, R14, 0x1 ;  /* 0x0000000e0d03a211 */ /* 0x001fc400078808ff */
[----:B------:R-:W-:Y:S02]  /*ed10*/  @!P2 LOP3.LUT R8, R4, 0x40, RZ, 0xc0, !PT ;  /* 0x000000400408a812 */ /* 0x000fe400078ec0ff */
[----:B------:R-:W-:Y:S02]  /*ed20*/  @!P2 LEA R9, R11, UR38, 0x1 ;  /* 0x000000260b09ac11 */ /* 0x000fe4000f8e08ff */
[----:B------:R-:W-:Y:S01]  /*ed30*/  @!P2 SHF.R.U32.HI R8, RZ, 0x2, R8 ;  /* 0x00000002ff08a819 */ /* 0x000fe20000011608 */
[----:B-1----:R-:W-:Y:S01]  /*ed40*/  @!P2 IMAD.X R2, RZ, RZ, R2, P4 ;  /* 0x000000ffff02a224 */ /* 0x002fe200020e0602 */
[----:B------:R-:W-:-:S04]  /*ed50*/  LOP3.LUT P4, RZ, R17, 0x10, RZ, 0xc0, !PT ;  /* 0x0000001011ff7812 */ /* 0x000fc8000788c0ff */
[----:B------:R-:W-:-:S04]  /*ed60*/  @!P2 LOP3.LUT R3, R3, R2, RZ, 0x3c, !PT ;  /* 0x000000020303a212 */ /* 0x000fc800078e3cff */
[----:B------:R-:W-:-:S04]  /*ed70*/  @!P2 LOP3.LUT R2, R3, R2, RZ, 0x3c, !PT ;  /* 0x000000020302a212 */ /* 0x000fc800078e3cff */
[----:B------:R-:W-:-:S05]  /*ed80*/  @!P2 LOP3.LUT R3, R3, R2, RZ, 0x3c, !PT ;  /* 0x000000020303a212 */ /* 0x000fca00078e3cff */
[----:B------:R0:W-:Y:S01]  /*ed90*/  @!P2 LDGSTS.E.BYPASS.LTC128B.128 [R9+0x27400], desc[UR6][R2.64], !P4 ;  /* 0x274000000209afae */ /* 0x0001e2000e101d46 */
[----:B------:R-:W-:Y:S02]  /*eda0*/  @!P2 ISETP.NE.U32.AND P4, PT, R8, RZ, PT ;  /* 0x000000ff0800a20c */ /* 0x000fe40003f85070 */
[----:B------:R-:W-:Y:S01]  /*edb0*/  @!P2 LOP3.LUT R8, R5, 0x80, RZ, 0xc0, !PT ;  /* 0x000000800508a812 */ /* 0x000fe200078ec0ff */
[----:B------:R0:W-:Y:S03]  /*edc0*/  @!P2 LDGSTS.E.BYPASS.LTC128B.128 [R9+0x29400], desc[UR6][R2.64+0x80], !P6 ;  /* 0x294000800209afae */ /* 0x0001e6000f101d46 */
[----:B------:R-:W-:Y:S01]  /*edd0*/  @!P2 SHF.R.U32.HI R8, RZ, 0x3, R8 ;  /* 0x00000003ff08a819 */ /* 0x000fe20000011608 */
[----:B------:R0:W-:Y:S04]  /*ede0*/  @!P2 LDGSTS.E.BYPASS.LTC128B.128 [R9+0x2b400], desc[UR6][R2.64+0x100], !P3 ;  /* 0x2b4001000209afae */ /* 0x0001e8000d901d46 */
[----:B------:R0:W-:Y:S04]  /*edf0*/  @!P2 LDGSTS.E.BYPASS.LTC128B.128 [R9+0x2d400], desc[UR6][R2.64+0x180], !P5 ;  /* 0x2d4001800209afae */ /* 0x0001e8000e901d46 */
[----:B------:R0:W-:Y:S04]  /*ee00*/  @!P2 LDGSTS.E.BYPASS.LTC128B.128 [R9+0x2f400], desc[UR6][R2.64+0x200], !P0 ;  /* 0x2f4002000209afae */ /* 0x0001e8000c101d46 */
[----:B------:R0:W-:Y:S04]  /*ee10*/  @!P2 LDGSTS.E.BYPASS.LTC128B.128 [R9+0x31400], desc[UR6][R2.64+0x280], !P1 ;  /* 0x314002800209afae */ /* 0x0001e8000c901d46 */
[----:B------:R0:W-:Y:S01]  /*ee20*/  @!P2 LDGSTS.E.BYPASS.LTC128B.128 [R9+0x33400], desc[UR6][R2.64+0x300], P4 ;  /* 0x334003000209afae */ /* 0x0001e2000a101d46 */
[----:B------:R-:W-:-:S03]  /*ee30*/  @!P2 ISETP.NE.U32.AND P4, PT, R8, RZ, PT ;  /* 0x000000ff0800a20c */ /* 0x000fc60003f85070 */
[----:B------:R-:W1:Y:S04]  /*ee40*/  SHFL.IDX PT, R6, R6, 0x3, 0x181f ;  /* 0x00781f0006067f89 */ /* 0x000e6800000e0000 */
[----:B------:R0:W2:Y:S06]  /*ee50*/  SHFL.IDX PT, R14, R0, 0x3, 0x181f ;  /* 0x00781f00000e7f89 */ /* 0x0000ac00000e0000 */
[----:B------:R0:W-:Y:S02]  /*ee60*/  @!P2 LDGSTS.E.BYPASS.LTC128B.128 [R9+0x35400], desc[UR6][R2.64+0x380], P4 ;  /* 0x354003800209afae */ /* 0x0001e4000a101d46 */
.L_x_355:
[----:B0-----:R-:W3:Y:S01]  /*ee70*/  LDL.LU R0, [R1+0x20] ;  /* 0x0000200001007983 */ /* 0x001ee20000300800 */
[----:B------:R-:W-:Y:S01]  /*ee80*/  BSSY B0, `(.L_x_242) ;  /* 0x0000025000007945 */ /* 0x000fe20003800000 */
[----:B---3--:R-:W-:-:S13]  /*ee90*/  ISETP.GE.AND P2, PT, R0, R7, PT ;  /* 0x000000070000720c */ /* 0x008fda0003f46270 */
[----:B------:R-:W-:Y:S05]  /*eea0*/  @P2 BRA `(.L_x_243) ;  /* 0x0000000000882947 */ /* 0x000fea0003800000 */
[----:B------:R-:W0:Y:S01]  /*eeb0*/  S2R R0, SR_TID.X ;  /* 0x0000000000007919 */ /* 0x000e220000002100 */
[C---:B------:R-:W-:Y:S01]  /*eec0*/  LOP3.LUT P6, RZ, R17.reuse, 0x10, RZ, 0xc0, !PT ;  /* 0x0000001011ff7812 */ /* 0x040fe200078cc0ff */
[----:B------:R-:W-:Y:S01]  /*eed0*/  ULDC.64 UR4, c[0x0][0x208] ;  /* 0x0000820000047ab9 */ /* 0x000fe20000000a00 */
[C---:B------:R-:W-:Y:S01]  /*eee0*/  LOP3.LUT P4, RZ, R17.reuse, 0x8, RZ, 0xc0, !PT ;  /* 0x0000000811ff7812 */ /* 0x040fe2000788c0ff */
[----:B------:R-:W3:Y:S01]  /*eef0*/  S2R R3, SR_TID.X ;  /* 0x0000000000037919 */ /* 0x000ee20000002100 */
[----:B------:R-:W-:Y:S02]  /*ef00*/  LOP3.LUT P3, RZ, R17, 0x4, RZ, 0xc0, !PT ;  /* 0x0000000411ff7812 */ /* 0x000fe4000786c0ff */
[----:B------:R-:W-:Y:S02]  /*ef10*/  LOP3.LUT R4, R4, 0x40, RZ, 0xc0, !PT ;  /* 0x0000004004047812 */ /* 0x000fe400078ec0ff */
[----:B------:R-:W-:Y:S02]  /*ef20*/  LOP3.LUT R5, R5, 0x80, RZ, 0xc0, !PT ;  /* 0x0000008005057812 */ /* 0x000fe400078ec0ff */
[----:B------:R-:W-:-:S02]  /*ef30*/  SHF.R.U32.HI R4, RZ, 0x2, R4 ;  /* 0x00000002ff047819 */ /* 0x000fc40000011604 */
[----:B------:R-:W-:Y:S02]  /*ef40*/  SHF.R.U32.HI R5, RZ, 0x3, R5 ;  /* 0x00000003ff057819 */ /* 0x000fe40000011605 */
[----:B0-----:R-:W-:Y:S01]  /*ef50*/  LOP3.LUT R0, R0, 0x7f, RZ, 0xc0, !PT ;  /* 0x0000007f00007812 */ /* 0x001fe200078ec0ff */
[----:B---3--:R-:W-:-:S04]  /*ef60*/  IMAD.SHL.U32 R2, R3, 0x8, RZ ;  /* 0x0000000803027824 */ /* 0x008fc800078e00ff */
[----:B------:R-:W-:Y:S02]  /*ef70*/  IMAD.SHL.U32 R8, R0, 0x8, RZ ;  /* 0x0000000800087824 */ /* 0x000fe400078e00ff */
[----:B------:R-:W-:Y:S01]  /*ef80*/  IMAD.SHL.U32 R0, R3, 0x8, RZ ;  /* 0x0000000803007824 */ /* 0x000fe200078e00ff */
[----:B------:R-:W-:-:S04]  /*ef90*/  LOP3.LUT R2, R2, 0x38, RZ, 0xc0, !PT ;  /* 0x0000003802027812 */ /* 0x000fc800078ec0ff */
[----:B------:R-:W-:Y:S02]  /*efa0*/  LOP3.LUT R0, R0, 0x1f8, RZ, 0xc0, !PT ;  /* 0x000001f800007812 */ /* 0x000fe400078ec0ff */
[----:B--2---:R-:W-:Y:S02]  /*efb0*/  LEA R2, P2, R2, R14, 0x1 ;  /* 0x0000000e02027211 */ /* 0x004fe400078408ff */
[----:B------:R-:W-:-:S03]  /*efc0*/  LOP3.LUT R0, R0, 0x38, R3, 0x78, !PT ;  /* 0x0000003800007812 */ /* 0x000fc600078e7803 */
[----:B-1----:R-:W-:Y:S01]  /*efd0*/  IMAD.X R3, RZ, RZ, R6, P2 ;  /* 0x000000ffff037224 */ /* 0x002fe200010e0606 */
[----:B------:R-:W-:Y:S02]  /*efe0*/  LOP3.LUT R0, R0, 0x200, R8, 0xf8, !PT ;  /* 0x0000020000007812 */ /* 0x000fe400078ef808 */
[----:B------:R-:W-:Y:S02]  /*eff0*/  ISETP.NE.U32.AND P2, PT, R4, RZ, PT ;  /* 0x000000ff0400720c */ /* 0x000fe40003f45070 */
[----:B------:R-:W-:-:S05]  /*f000*/  LEA R7, R0, UR38, 0x1 ;  /* 0x0000002600077c11 */ /* 0x000fca000f8e08ff */
[----:B------:R-:W-:Y:S01]  /*f010*/  @!PT LDS RZ, [RZ] ;  /* 0x00000000fffff984 */ /* 0x000fe20000000800 */
[----:B------:R-:W-:Y:S01]  /*f020*/  @!PT LDS RZ, [RZ] ;  /* 0x00000000fffff984 */ /* 0x000fe20000000800 */
[----:B------:R-:W-:Y:S01]  /*f030*/  @!PT LDS RZ, [RZ] ;  /* 0x00000000fffff984 */ /* 0x000fe20000000800 */
[----:B------:R0:W-:Y:S04]  /*f040*/  LDGSTS.E.BYPASS.LTC128B.128 [R7+0x27c00], desc[UR4][R2.64], !P6 ;  /* 0x27c0000002077fae */ /* 0x0001e8000f101d44 */
[----:B------:R0:W-:Y:S04]  /*f050*/  LDGSTS.E.BYPASS.LTC128B.128 [R7+0x29c00], desc[UR4][R2.64+0x80], !P4 ;  /* 0x29c0008002077fae */ /* 0x0001e8000e101d44 */
[----:B------:R0:W-:Y:S01]  /*f060*/  LDGSTS.E.BYPASS.LTC128B.128 [R7+0x2bc00], desc[UR4][R2.64+0x100], !P3 ;  /* 0x2bc0010002077fae */ /* 0x0001e2000d901d44 */
[----:B------:R-:W-:-:S03]  /*f070*/  ISETP.NE.U32.AND P3, PT, R5, RZ, PT ;  /* 0x000000ff0500720c */ /* 0x000fc60003f65070 */
[----:B------:R0:W-:Y:S04]  /*f080*/  LDGSTS.E.BYPASS.LTC128B.128 [R7+0x2dc00], desc[UR4][R2.64+0x180], !P5 ;  /* 0x2dc0018002077fae */ /* 0x0001e8000e901d44 */
[----:B------:R0:W-:Y:S04]  /*f090*/  LDGSTS.E.BYPASS.LTC128B.128 [R7+0x2fc00], desc[UR4][R2.64+0x200], !P0 ;  /* 0x2fc0020002077fae */ /* 0x0001e8000c101d44 */
[----:B------:R0:W-:Y:S04]  /*f0a0*/  LDGSTS.E.BYPASS.LTC128B.128 [R7+0x31c00], desc[UR4][R2.64+0x280], !P1 ;  /* 0x31c0028002077fae */ /* 0x0001e8000c901d44 */
[----:B------:R0:W-:Y:S04]  /*f0b0*/  LDGSTS.E.BYPASS.LTC128B.128 [R7+0x33c00], desc[UR4][R2.64+0x300], P2 ;  /* 0x33c0030002077fae */ /* 0x0001e80009101d44 */
[----:B------:R0:W-:Y:S02]  /*f0c0*/  LDGSTS.E.BYPASS.LTC128B.128 [R7+0x35c00], desc[UR4][R2.64+0x380], P3 ;  /* 0x35c0038002077fae */ /* 0x0001e40009901d44 */
.L_x_243:
[----:B------:R-:W-:Y:S05]  /*f0d0*/  BSYNC B0 ;  /* 0x0000000000007941 */ /* 0x000fea0003800000 */
.L_x_242:
[----:B------:R-:W-:Y:S01]  /*f0e0*/  NOP ;  /* 0x0000000000007918 */ /* 0x000fe20000000000 */
[----:B------:R-:W-:Y:S01]  /*f0f0*/  SYNCS.ARRIVE.TRANS64.RED.A0T1 RZ, [UR38+0x38810], RZ ;  /* 0x038810ffffff79a7 */ /* 0x000fe20008200426 */
[----:B0-----:R-:W-:Y:S01]  /*f100*/  IMAD.MOV.U32 R2, RZ, RZ, 0x1 ;  /* 0x00000001ff027424 */ /* 0x001fe200078e00ff */
[----:B------:R-:W-:Y:S04]  /*f110*/  ARRIVES.LDGSTSBAR.64.TRANSCNT [UR38+0x38810] ;  /* 0x03881000ff0079b0 */ /* 0x000fe80008000aa6 */
[----:B------:R-:W-:Y:S01]  /*f120*/  SHF.L.U32 R2, R2, 0x1f, RZ ;  /* 0x0000001f02027819 */ /* 0x000fe200000006ff */
[----:B------:R-:W-:Y:S01]  /*f130*/  NOP ;  /* 0x0000000000007918 */ /* 0x000fe20000000000 */
[----:B------:R-:W-:Y:S02]  /*f140*/  SYNCS.ARRIVE.TRANS64.A1T0 RZ, [UR38+0x38810], RZ ;  /* 0x038810ffffff79a7 */ /* 0x000fe40008100026 */
[----:B------:R-:W0:Y:S02]  /*f150*/  SYNCS.PHASECHK.TRANS64.TRYWAIT P0, [UR38+0x38820], R2 ;  /* 0x03882002ff0075a7 */ /* 0x000e240008000166 */
[----:B0-----:R-:W-:Y:S05]  /*f160*/  @!P0 BRA `(.L_x_244) ;  /* 0x0000004000a08947 */ /* 0x001fea0003800000 */
.L_x_356:
[----:B------:R-:W-:Y:S01]  /*f170*/  LOP3.LUT P0, RZ, R17, 0x2, RZ, 0xc0, !PT ;  /* 0x0000000211ff7812 */ /* 0x000fe2000780c0ff */
[----:B------:R-:W-:Y:S01]  /*f180*/  BSSY B0, `(.L_x_245) ;  /* 0x000007f000007945 */ /* 0x000fe20003800000 */
[----:B------:R-:W-:-:S11]  /*f190*/  IMAD.MOV.U32 R0, RZ, RZ, 0x1 ;  /* 0x00000001ff007424 */ /* 0x000fd600078e00ff */
[----:B------:R-:W-:Y:S05]  /*f1a0*/  @!P0 BRA `(.L_x_246) ;  /* 0x0000000400f08947 */ /* 0x000fea0003800000 */
[----:B------:R-:W3:Y:S01]  /*f1b0*/  SYNCS.PHASECHK.TRANS64.TRYWAIT P0, [UR38+0x38860], R2 ;  /* 0x03886002ff0075a7 */ /* 0x000ee20008000166 */
[----:B0-----:R-:W0:Y:S02]  /*f1c0*/  S2R R3, SR_TID.X ;  /* 0x0000000000037919 */ /* 0x001e240000002100 */
[----:B0-----:R-:W-:-:S04]  /*f1d0*/  LOP3.LUT R3, R3, 0x7f, RZ, 0xc0, !PT ;  /* 0x0000007f03037812 */ /* 0x001fc800078ec0ff */
[----:B------:R-:W-:Y:S01]  /*f1e0*/  ISETP.NE.AND P1, PT, R3, RZ, PT ;  /* 0x000000ff0300720c */ /* 0x000fe20003f25270 */
[----:B---3--:R-:W-:-:S12]  /*f1f0*/  @!P0 BRA `(.L_x_247) ;  /* 0x0000004000948947 */ /* 0x008fd80003800000 */
.L_x_357:
[----:B------:R-:W-:Y:S04]  /*f200*/  BSSY B1, `(.L_x_248) ;  /* 0x0000008000017945 */ /* 0x000fe80003800000 */
[----:B------:R-:W-:Y:S05]  /*f210*/  @P1 BRA `(.L_x_249) ;  /* 0x0000000000181947 */ /* 0x000fea0003800000 */
[----:B0-----:R-:W0:Y:S01]  /*f220*/  S2R R3, SR_TID.X ;  /* 0x0000000000037919 */ /* 0x001e220000002100 */
[----:B------:R-:W-:-:S04]  /*f230*/  IMAD.MOV.U32 R2, RZ, RZ, 0x10000 ;  /* 0x00010000ff027424 */ /* 0x000fc800078e00ff */
[----:B------:R3:W-:Y:S01]  /*f240*/  SYNCS.ARRIVE.TRANS64 RZ, [UR38+0x38850], R2 ;  /* 0x03885002ffff79a7 */ /* 0x0007e20008000026 */
[----:B0-----:R-:W-:-:S13]  /*f250*/  LOP3.LUT P0, RZ, R3, 0x1f, RZ, 0xc0, !PT ;  /* 0x0000001f03ff7812 */ /* 0x001fda000780c0ff */
[----:B---3--:R-:W-:Y:S05]  /*f260*/  @!P0 BRA `(.L_x_249) ;  /* 0x0000000000048947 */ /* 0x008fea0003800000 */
[----:B------:R-:W-:Y:S01]  /*f270*/  BPT.TRAP 0x1 ;  /* 0x000000040000795c */ /* 0x000fe20000300000 */
.L_x_249:
[----:B------:R-:W-:Y:S05]  /*f280*/  BSYNC B1 ;  /* 0x0000000000017941 */ /* 0x000fea0003800000 */
.L_x_248:
[----:B0-----:R-:W3:Y:S01]  /*f290*/  LDL.LU R2, [R1+0x8] ;  /* 0x0000080001027983 */ /* 0x001ee20000300800 */
        /* <DEDUP_REMOVED lines=9> */
[----:B---3--:R-:W-:-:S08]  /*f330*/  IMAD.SHL.U32 R2, R2, 0x40, RZ ;  /* 0x0000004002027824 */ /* 0x008fd000078e00ff */
.L_x_250:
        /* <DEDUP_REMOVED lines=8> */
[----:B------:R-:W-:Y:S01]  /*f3c0*/  PLOP3.LUT P0, PT, PT, PT, PT, 0x80, 0x0 ;  /* 0x000000000000781c */ /* 0x000fe20003f0f070 */
[----:B------:R-:W-:Y:S01]  /*f3d0*/  UIADD3 UR8, UR38, 0x2400, URZ ;  /* 0x0000240026087890 */ /* 0x000fe2000fffe03f */
[----:B------:R-:W-:Y:S01]  /*f3e0*/  UMOV UR6, 0x0 ;  /* 0x0000000000067882 */ /* 0x000fe20000000000 */
[----:B------:R-:W-:Y:S01]  /*f3f0*/  UMOV UR7, 0x14f00000 ;  /* 0x14f0000000077882 */ /* 0x000fe20000000000 */
[----:B------:R-:W-:-:S09]  /*f400*/  UMOV UR10, 0x40 ;  /* 0x00000040000a7882 */ /* 0x000fd20000000000 */
.L_x_251:
        /* <DEDUP_REMOVED lines=13> */
.L_x_252:
        /* <DEDUP_REMOVED lines=13> */
.L_x_253:
        /* <DEDUP_REMOVED lines=13> */
.L_x_254:
        /* <DEDUP_REMOVED lines=13> */
.L_x_255:
        /* <DEDUP_REMOVED lines=13> */
.L_x_256:
        /* <DEDUP_REMOVED lines=13> */
.L_x_257:
[----:B------:R-:W-:-:S13]  /*f8f0*/  @P0 ELECT P1, URZ, PT ;  /* 0x00000000003f082f */ /* 0x000fda0003820000 */
[----:B------:R-:W-:Y:S01]  /*f900*/  @P1 R2UR UR13, R16 ;  /* 0x00000000100d12ca */ /* 0x000fe200000e0000 */
[----:B------:R-:W-:Y:S01]  /*f910*/  UMOV UR12, UR36 ;  /* 0x00000024000c7c82 */ /* 0x000fe20008000000 */
[----:B------:R-:W-:Y:S02]  /*f920*/  @P1 R2UR UR11, R2 ;  /* 0x00000000020b12ca */ /* 0x000fe400000e0000 */
[----:B------:R-:W-:Y:S02]  /*f930*/  @P1 PLOP3.LUT P0, PT, P1, PT, PT, 0x8, 0x0 ;  /* 0x000000000000181c */ /* 0x000fe40000f0e170 */
[----:B------:R-:W-:-:S09]  /*f940*/  PLOP3.LUT P1, PT, PT, PT, PT, 0x8, 0x0 ;  /* 0x000000000000781c */ /* 0x000fd20003f2e170 */
[----:B------:R3:W-:Y:S02]  /*f950*/  UTMALDG.4D [UR8], [UR4], desc[UR6] ;  /* 0x00000608040075b4 */ /* 0x0007e40008019000 */
[----:B---3--:R-:W-:Y:S05]  /*f960*/  @P0 BRA.U.ANY `(.L_x_257) ;  /* 0xfffffffd00e00947 */ /* 0x008fea000393ffff */
.L_x_246:
[----:B------:R-:W-:Y:S05]  /*f970*/  BSYNC B0 ;  /* 0x0000000000007941 */ /* 0x000fea0003800000 */
.L_x_245:
[----:B0-----:R-:W3:Y:S01]  /*f980*/  LDL.LU R3, [R1+0x14] ;  /* 0x0000140001037983 */ /* 0x001ee20000300800 */
[----:B------:R-:W-:Y:S02]  /*f990*/  IMAD.MOV.U32 R9, RZ, RZ, RZ ;  /* 0x000000ffff097224 */ /* 0x000fe400078e00ff */
[----:B-1----:R-:W-:Y:S02]  /*f9a0*/  IMAD.MOV.U32 R6, RZ, RZ, 0x1 ;  /* 0x00000001ff067424 */ /* 0x002fe400078e00ff */
[----:B---3--:R-:W-:-:S05]  /*f9b0*/  VIADD R8, R3, 0xfffffffe ;  /* 0xfffffffe03087836 */ /* 0x008fca0000000000 */
[----:B------:R-:W-:-:S13]  /*f9c0*/  ISETP.GE.AND P0, PT, R8, UR39, PT ;  /* 0x0000002708007c0c */ /* 0x000fda000bf06270 */
[----:B------:R-:W-:Y:S05]  /*f9d0*/  @!P0 BRA `(.L_x_227) ;  /* 0x0000002400208947 */ /* 0x000fea0003800000 */
[----:B------:R-:W-:Y:S01]  /*f9e0*/  UIADD3 UR4, UR43, 0x1, URZ ;  /* 0x000000012b047890 */ /* 0x000fe2000fffe03f */
[----:B------:R-:W-:Y:S01]  /*f9f0*/  LOP3.LUT R0, RZ, UR39, RZ, 0x33, !PT ;  /* 0x00000027ff007c12 */ /* 0x000fe2000f8e33ff */
[----:B------:R-:W0:Y:S01]  /*fa00*/  S2R R4, SR_TID.X ;  /* 0x0000000000047919 */ /* 0x000e220000002100 */
[----:B------:R-:W-:Y:S01]  /*fa10*/  IMAD.MOV.U32 R6, RZ, RZ, 0x1 ;  /* 0x00000001ff067424 */ /* 0x000fe200078e00ff */
[----:B------:R-:W-:-:S04]  /*fa20*/  UIMAD UR4, UR4, UR41, URZ ;  /* 0x00000029040472a4 */ /* 0x000fc8000f8e023f */
[----:B------:R-:W-:-:S04]  /*fa30*/  UISETP.LT.AND UP0, UPT, UR40, UR4, UPT ;  /* 0x000000042800728c */ /* 0x000fc8000bf01270 */
[----:B------:R-:W-:-:S06]  /*fa40*/  USEL UR4, UR40, UR4, UP0 ;  /* 0x0000000428047287 */ /* 0x000fcc0008000000 */
[----:B------:R-:W-:-:S05]  /*fa50*/  IMAD R3, RZ, RZ, -UR4 ;  /* 0x80000004ff037e24 */ /* 0x000fca000f8e02ff */
[----:B------:R-:W-:-:S04]  /*fa60*/  VIADDMNMX R0, R3, 0x1, R0, !PT ;  /* 0x0000000103007846 */ /* 0x000fc80007800100 */
[----:B------:R-:W-:Y:S02]  /*fa70*/  R2UR UR5, R0 ;  /* 0x00000000000572ca */ /* 0x000fe400000e0000 */
[----:B------:R-:W-:Y:S02]  /*fa80*/  LOP3.LUT R0, RZ, UR4, RZ, 0x33, !PT ;  /* 0x00000004ff007c12 */ /* 0x000fe4000f8e33ff */
[----:B0-----:R-:W-:-:S09]  /*fa90*/  LOP3.LUT R10, R4, 0x1f, RZ, 0xc0, !PT ;  /* 0x0000001f040a7812 */ /* 0x001fd200078ec0ff */
[----:B------:R-:W-:Y:S02]  /*faa0*/  UIADD3 UR6, UR5, -0x2, URZ ;  /* 0xfffffffe05067890 */ /* 0x000fe4000fffe03f */
[----:B------:R-:W-:-:S04]  /*fab0*/  UIADD3 UR5, UR4, UR5, URZ ;  /* 0x0000000504057290 */ /* 0x000fc8000fffe03f */
[----:B------:R-:W-:Y:S01]  /*fac0*/  ISETP.NE.AND P0, PT, R0, UR6, PT ;  /* 0x0000000600007c0c */ /* 0x000fe2000bf05270 */
[----:B------:R-:W-:Y:S02]  /*fad0*/  IMAD.MOV.U32 R0, RZ, RZ, 0x1 ;  /* 0x00000001ff007424 */ /* 0x000fe400078e00ff */
[----:B------:R-:W-:-:S05]  /*fae0*/  IMAD.U32 R11, RZ, RZ, UR5 ;  /* 0x00000005ff0b7e24 */ /* 0x000fca000f8e00ff */
[----:B------:R-:W-:-:S05]  /*faf0*/  LOP3.LUT R11, R11, 0x1, RZ, 0xc0, !PT ;  /* 0x000000010b0b7812 */ /* 0x000fca00078ec0ff */
[----:B------:R-:W-:Y:S05]  /*fb00*/  @!P0 BRA `(.L_x_258) ;  /* 0x0000001400e88947 */ /* 0x000fea0003800000 */
[----:B------:R-:W-:Y:S01]  /*fb10*/  R2UR UR4, R11 ;  /* 0x000000000b0472ca */ /* 0x000fe200000e0000 */
[----:B------:R-:W-:Y:S01]  /*fb20*/  BSSY B0, `(.L_x_258) ;  /* 0x0000178000007945 */ /* 0x000fe20003800000 */
[----:B------:R-:W-:-:S11]  /*fb30*/  IMAD.MOV.U32 R0, RZ, RZ, 0x1 ;  /* 0x00000001ff007424 */ /* 0x000fd600078e00ff */
[----:B------:R-:W-:-:S06]  /*fb40*/  UIADD3 UR4, UR5, -UR4, URZ ;  /* 0x8000000405047290 */ /* 0x000fcc000fffe03f */
[----:B------:R-:W-:-:S07]  /*fb50*/  IMAD.U32 R7, RZ, RZ, UR4 ;  /* 0x00000004ff077e24 */ /* 0x000fce000f8e00ff */
.L_x_299:
[----:B------:R-:W-:Y:S01]  /*fb60*/  LOP3.LUT P0, RZ, R17, 0x2, RZ, 0xc0, !PT ;  /* 0x0000000211ff7812 */ /* 0x000fe2000780c0ff */
[----:B------:R-:W-:Y:S01]  /*fb70*/  VIADD R7, R7, 0xfffffffe ;  /* 0xfffffffe07077836 */ /* 0x000fe20000000000 */
[----:B------:R-:W-:Y:S04]  /*fb80*/  BSSY B1, `(.L_x_259) ;  /* 0x00000b6000017945 */ /* 0x000fe80003800000 */
[----:B------:R-:W-:-:S07]  /*fb90*/  ISETP.NE.AND P1, PT, R7, RZ, PT ;  /* 0x000000ff0700720c */ /* 0x000fce0003f25270 */
[----:B------:R-:W-:Y:S06]  /*fba0*/  @!P0 BRA `(.L_x_260) ;  /* 0x0000000800cc8947 */ /* 0x000fec0003800000 */
[----:B------:R-:W-:Y:S01]  /*fbb0*/  LOP3.LUT P0, RZ, R17, 0x1, RZ, 0xc0, !PT ;  /* 0x0000000111ff7812 */ /* 0x000fe2000780c0ff */
[----:B------:R-:W-:-:S12]  /*fbc0*/  IMAD.MOV.U32 R12, RZ, RZ, R8 ;  /* 0x000000ffff0c7224 */ /* 0x000fd800078e0008 */
[----:B------:R-:W-:Y:S05]  /*fbd0*/  @!P0 BRA `(.L_x_261) ;  /* 0x0000000000508947 */ /* 0x000fea0003800000 */
[----:B------:R-:W0:Y:S01]  /*fbe0*/  LDC R12, c[0x0][0x43c] ;  /* 0x00010f00ff0c7b82 */ /* 0x000e220000000800 */
[----:B------:R-:W-:Y:S01]  /*fbf0*/  IMAD.MOV.U32 R13, RZ, RZ, R8 ;  /* 0x000000ffff0d7224 */ /* 0x000fe200078e0008 */
[----:B------:R-:W-:Y:S01]  /*fc00*/  ULDC.64 UR4, c[0x0][0x428] ;  /* 0x00010a0000047ab9 */ /* 0x000fe20000000a00 */
[----:B------:R-:W-:Y:S01]  /*fc10*/  ULDC.64 UR6, c[0x0][0x208] ;  /* 0x0000820000067ab9 */ /* 0x000fe20000000a00 */
        /* <DEDUP_REMOVED lines=16> */
.L_x_261:
[----:B------:R-:W1:Y:S01]  /*fd20*/  S2R R2, SR_TID.X ;  /* 0x0000000000027919 */ /* 0x000e620000002100 */
[----:B------:R-:W-:Y:S01]  /*fd30*/  BSSY B2, `(.L_x_262) ;  /* 0x0000006000027945 */ /* 0x000fe20003800000 */
[----:B-1----:R-:W-:Y:S02]  /*fd40*/  LOP3.LUT R3, R2, 0x7f, RZ, 0xc0, !PT ;  /* 0x0000007f02037812 */ /* 0x002fe400078ec0ff */
[----:B------:R-:W-:Y:S02]  /*fd50*/  SHF.L.U32 R2, R0, 0x1f, RZ ;  /* 0x0000001f00027819 */ /* 0x000fe400000006ff */
[----:B------:R-:W-:Y:S02]  /*fd60*/  ISETP.NE.AND P2, PT, R3, RZ, PT ;  /* 0x000000ff0300720c */ /* 0x000fe40003f45270 */
[----:B------:R-:W1:Y:S02]  /*fd70*/  SYNCS.PHASECHK.TRANS64.TRYWAIT P0, [UR38+0x38848], R2 ;  /* 0x03884802ff0075a7 */ /* 0x000e640008000166 */
[----:B-1----:R-:W-:Y:S09]  /*fd80*/  @!P0 BRA `(.L_x_263) ;  /* 0x0000003400c88947 */ /* 0x002ff20003800000 */
.L_x_358:
[----:B------:R-:W-:Y:S05]  /*fd90*/  BSYNC B2 ;  /* 0x0000000000027941 */ /* 0x000fea0003800000 */
.L_x_262:
[----:B------:R-:W-:Y:S04]  /*fda0*/  BSSY B2, `(.L_x_264) ;  /* 0x0000007000027945 */ /* 0x000fe80003800000 */
[----:B------:R-:W-:Y:S05]  /*fdb0*/  @P2 BRA `(.L_x_265) ;  /* 0x0000000000142947 */ /* 0x000fea0003800000 */
[----:B------:R-:W-:Y:S01]  /*fdc0*/  ISETP.NE.AND P0, PT, R10, RZ, PT ;  /* 0x000000ff0a00720c */ /* 0x000fe20003f05270 */
[----:B-1----:R-:W-:-:S04]  /*fdd0*/  IMAD.MOV.U32 R3, RZ, RZ, 0x2000 ;  /* 0x00002000ff037424 */ /* 0x002fc800078e00ff */
[----:B------:R3:W-:Y:S08]  /*fde0*/  SYNCS.ARRIVE.TRANS64 RZ, [UR38+0x38838], R3 ;  /* 0x03883803ffff79a7 */ /* 0x0007f00008000026 */
[----:B---3--:R-:W-:Y:S05]  /*fdf0*/  @!P0 BRA `(.L_x_265) ;  /* 0x0000000000048947 */ /* 0x008fea0003800000 */
[----:B------:R-:W-:Y:S01]  /*fe00*/  BPT.TRAP 0x1 ;  /* 0x000000040000795c */ /* 0x000fe20000300000 */
.L_x_265:
[----:B------:R-:W-:Y:S05]  /*fe10*/  BSYNC B2 ;  /* 0x0000000000027941 */ /* 0x000fea0003800000 */
.L_x_264:
[----:B0-----:R-:W-:Y:S01]  /*fe20*/  IMAD.MOV.U32 R4, RZ, RZ, RZ ;  /* 0x000000ffff047224 */ /* 0x001fe200078e00ff */
        /* <DEDUP_REMOVED lines=10> */
.L_x_266:
        /* <DEDUP_REMOVED lines=10> */
.L_x_359:
[----:B------:R-:W-:Y:S05]  /*ff70*/  BSYNC B2 ;  /* 0x0000000000027941 */ /* 0x000fea0003800000 */
.L_x_267:
        /* <DEDUP_REMOVED lines=9> */
.L_x_270:
[----:B------:R-:W-:Y:S05]  /*10010*/  BSYNC B2 ;  /* 0x0000000000027941 */ /* 0x000fea0003800000 */
.L_x_269:
        /* <DEDUP_REMOVED lines=9> */
.L_x_271:
        /* <DEDUP_REMOVED lines=13> */
.L_x_272:
        /* <DEDUP_REMOVED lines=13> */
.L_x_273:
        /* <DEDUP_REMOVED lines=13> */
.L_x_274:
        /* <DEDUP_REMOVED lines=13> */
.L_x_275:
        /* <DEDUP_REMOVED lines=13> */
.L_x_276:
        /* <DEDUP_REMOVED lines=13> */
.L_x_277:
        /* <DEDUP_REMOVED lines=13> */
.L_x_278:
        /* <DEDUP_REMOVED lines=8> */
.L_x_260:
[----:B------:R-:W-:Y:S05]  /*106e0*/  BSYNC B1 ;  /* 0x0000000000017941 */ /* 0x000fea0003800000 */
.L_x_259:
[----:B------:R-:W-:Y:S01]  /*106f0*/  LOP3.LUT P3, RZ, R17, 0x2, RZ, 0xc0, !PT ;  /* 0x0000000211ff7812 */ /* 0x000fe2000786c0ff */
[----:B------:R-:W-:Y:S01]  /*10700*/  BSSY B1, `(.L_x_279) ;  /* 0x00000b7000017945 */ /* 0x000fe20003800000 */
[----:B------:R-:W-:-:S11]  /*10710*/  LOP3.LUT R0, R0, 0x1, RZ, 0x3c, !PT ;  /* 0x0000000100007812 */ /* 0x000fd600078e3cff */
[----:B------:R-:W-:Y:S05]  /*10720*/  @!P3 BRA `(.L_x_280) ;  /* 0x0000000800d0b947 */ /* 0x000fea0003800000 */
[----:B------:R-:W-:Y:S01]  /*10730*/  LOP3.LUT P3, RZ, R17, 0x1, RZ, 0xc0, !PT ;  /* 0x0000000111ff7812 */ /* 0x000fe2000786c0ff */
[----:B------:R-:W-:-:S12]  /*10740*/  VIADD R12, R8, 0xffffffff ;  /* 0xffffffff080c7836 */ /* 0x000fd80000000000 */
[----:B------:R-:W-:Y:S05]  /*10750*/  @!P3 BRA `(.L_x_281) ;  /* 0x000000000050b947 */ /* 0x000fea0003800000 */
[----:B--2---:R-:W0:Y:S01]  /*10760*/  LDC R14, c[0x0][0x43c] ;  /* 0x00010f00ff0e7b82 */ /* 0x004e220000000800 */
        /* <DEDUP_REMOVED lines=19> */
.L_x_281:
[----:B------:R-:W1:Y:S01]  /*108a0*/  S2R R2, SR_TID.X ;  /* 0x0000000000027919 */ /* 0x000e620000002100 */
[----:B------:R-:W-:Y:S01]  /*108b0*/  BSSY B2, `(.L_x_282) ;  /* 0x0000006000027945 */ /* 0x000fe20003800000 */
[----:B-1----:R-:W-:Y:S02]  /*108c0*/  LOP3.LUT R3, R2, 0x7f, RZ, 0xc0, !PT ;  /* 0x0000007f02037812 */ /* 0x002fe400078ec0ff */
[----:B------:R-:W-:Y:S02]  /*108d0*/  SHF.L.U32 R2, R0, 0x1f, RZ ;  /* 0x0000001f00027819 */ /* 0x000fe400000006ff */
[----:B------:R-:W-:Y:S02]  /*108e0*/  ISETP.NE.AND P2, PT, R3, RZ, PT ;  /* 0x000000ff0300720c */ /* 0x000fe40003f45270 */
[----:B------:R-:W1:Y:S02]  /*108f0*/  SYNCS.PHASECHK.TRANS64.TRYWAIT P0, [UR38+0x38840], R2 ;  /* 0x03884002ff0075a7 */ /* 0x000e640008000166 */
[----:B-1----:R-:W-:Y:S09]  /*10900*/  @!P0 BRA `(.L_x_283) ;  /* 0x0000002c00188947 */ /* 0x002ff20003800000 */
.L_x_360:
[----:B------:R-:W-:Y:S05]  /*10910*/  BSYNC B2 ;  /* 0x0000000000027941 */ /* 0x000fea0003800000 */
.L_x_282:
[----:B------:R-:W-:Y:S04]  /*10920*/  BSSY B2, `(.L_x_284) ;  /* 0x0000007000027945 */ /* 0x000fe80003800000 */
[----:B------:R-:W-:Y:S05]  /*10930*/  @P2 BRA `(.L_x_285) ;  /* 0x0000000000142947 */ /* 0x000fea0003800000 */
[----:B------:R-:W-:Y:S01]  /*10940*/  ISETP.NE.AND P0, PT, R10, RZ, PT ;  /* 0x000000ff0a00720c */ /* 0x000fe20003f05270 */
[----:B-1----:R-:W-:-:S04]  /*10950*/  IMAD.MOV.U32 R3, RZ, RZ, 0x2000 ;  /* 0x00002000ff037424 */ /* 0x002fc800078e00ff */
[----:B------:R3:W-:Y:S08]  /*10960*/  SYNCS.ARRIVE.TRANS64 RZ, [UR38+0x38830], R3 ;  /* 0x03883003ffff79a7 */ /* 0x0007f00008000026 */
[----:B---3--:R-:W-:Y:S05]  /*10970*/  @!P0 BRA `(.L_x_285) ;  /* 0x0000000000048947 */ /* 0x008fea0003800000 */
[----:B------:R-:W-:Y:S01]  /*10980*/  BPT.TRAP 0x1 ;  /* 0x000000040000795c */ /* 0x000fe20000300000 */
.L_x_285:
[----:B------:R-:W-:Y:S05]  /*10990*/  BSYNC B2 ;  /* 0x0000000000027941 */ /* 0x000fea0003800000 */
.L_x_284:
        /* <DEDUP_REMOVED lines=11> */
.L_x_286:
        /* <DEDUP_REMOVED lines=11> */
.L_x_361:
[----:B------:R-:W-:Y:S05]  /*10b00*/  BSYNC B2 ;  /* 0x0000000000027941 */ /* 0x000fea0003800000 */
.L_x_287:
        /* <DEDUP_REMOVED lines=9> */
.L_x_290:
[----:B------:R-:W-:Y:S05]  /*10ba0*/  BSYNC B2 ;  /* 0x0000000000027941 */ /* 0x000fea0003800000 */
.L_x_289:
        /* <DEDUP_REMOVED lines=9> */
.L_x_291:
        /* <DEDUP_REMOVED lines=13> */
.L_x_292:
        /* <DEDUP_REMOVED lines=13> */
.L_x_293:
        /* <DEDUP_REMOVED lines=13> */
.L_x_294:
        /* <DEDUP_REMOVED lines=13> */
.L_x_295:
        /* <DEDUP_REMOVED lines=13> */
.L_x_296:
        /* <DEDUP_REMOVED lines=13> */
.L_x_297:
        /* <DEDUP_REMOVED lines=13> */
.L_x_298:
        /* <DEDUP_REMOVED lines=8> */
.L_x_280:
[----:B------:R-:W-:Y:S05]  /*11270*/  BSYNC B1 ;  /* 0x0000000000017941 */ /* 0x000fea0003800000 */
.L_x_279:
[----:B------:R-:W-:Y:S01]  /*11280*/  VIADD R8, R8, 0xfffffffe ;  /* 0xfffffffe08087836 */ /* 0x000fe20000000000 */
[----:B------:R-:W-:Y:S06]  /*11290*/  @P1 BRA `(.L_x_299) ;  /* 0xffffffe800301947 */ /* 0x000fec000383ffff */
[----:B------:R-:W-:Y:S05]  /*112a0*/  BSYNC B0 ;  /* 0x0000000000007941 */ /* 0x000fea0003800000 */
.L_x_258:
[----:B------:R-:W-:-:S13]  /*112b0*/  ISETP.NE.AND P0, PT, R11, RZ, PT ;  /* 0x000000ff0b00720c */ /* 0x000fda0003f05270 */
[----:B------:R-:W-:Y:S05]  /*112c0*/  @!P0 BRA `(.L_x_227) ;  /* 0x0000000800e48947 */ /* 0x000fea0003800000 */
[----:B------:R-:W-:Y:S01]  /*112d0*/  LOP3.LUT P1, RZ, R17, 0x2, RZ, 0xc0, !PT ;  /* 0x0000000211ff7812 */ /* 0x000fe2000782c0ff */
[----:B------:R-:W-:-:S12]  /*112e0*/  BSSY B0, `(.L_x_300) ;  /* 0x00000b4000007945 */ /* 0x000fd80003800000 */
[----:B------:R-:W-:Y:S05]  /*112f0*/  @!P1 BRA `(.L_x_301) ;  /* 0x0000000800c89947 */ /* 0x000fea0003800000 */
[----:B------:R-:W-:-:S13]  /*11300*/  LOP3.LUT P1, RZ, R17, 0x1, RZ, 0xc0, !PT ;  /* 0x0000000111ff7812 */ /* 0x000fda000782c0ff */
[----:B------:R-:W-:Y:S05]  /*11310*/  @!P1 BRA `(.L_x_302) ;  /* 0x00000000004c9947 */ /* 0x000fea0003800000 */
[----:B------:R-:W0:Y:S01]  /*11320*/  LDC R5, c[0x0][0x43c] ;  /* 0x00010f00ff057b82 */ /* 0x000e220000000800 */
[----:B------:R-:W-:Y:S01]  /*11330*/  ULDC.64 UR4, c[0x0][0x428] ;  /* 0x00010a0000047ab9 */ /* 0x000fe20000000a00 */
[----:B------:R-:W-:Y:S01]  /*11340*/  ULDC.64 UR6, c[0x0][0x208] ;  /* 0x0000820000067ab9 */ /* 0x000fe20000000a00 */
[----:B------:R-:W-:-:S04]  /*11350*/  IMAD R19, R19, UR4, RZ ;  /* 0x0000000413137c24 */ /* 0x000fc8000f8e02ff */
[----:B------:R-:W-:Y:S01]  /*11360*/  IMAD R7, R18, UR5, R19 ;  /* 0x0000000512077c24 */ /* 0x000fe2000f8e0213 */
[----:B0-----:R-:W-:-:S13]  /*11370*/  ISETP.NE.AND P0, PT, R5, 0x1, PT ;  /* 0x000000010500780c */ /* 0x001fda0003f05270 */
[----:B------:R-:W0:Y:S02]  /*11380*/  @P0 LDC.64 R2, c[0x0][0x440] ;  /* 0x00011000ff020b82 */ /* 0x000e240000000a00 */
[----:B0-----:R-:W-:-:S04]  /*11390*/  @P0 IMAD.HI.U32 R4, R8, R2, RZ ;  /* 0x0000000208040227 */ /* 0x001fc800078e00ff */
[----:B------:R-:W-:Y:S01]  /*113a0*/  IMAD.MOV.U32 R2, RZ, RZ, R8 ;  /* 0x000000ffff027224 */ /* 0x000fe200078e0008 */
[----:B------:R-:W-:-:S04]  /*113b0*/  @P0 SHF.R.U32.HI R2, RZ, R3, R4 ;  /* 0x00000003ff020219 */ /* 0x000fc80000011604 */
[----:B------:R-:W-:-:S03]  /*113c0*/  SHF.R.S32.HI R3, RZ, 0x1f, R2 ;  /* 0x0000001fff037819 */ /* 0x000fc60000011402 */
        /* <DEDUP_REMOVED lines=8> */
.L_x_302:
[----:B------:R-:W1:Y:S01]  /*11450*/  S2R R2, SR_TID.X ;  /* 0x0000000000027919 */ /* 0x000e620000002100 */
[----:B------:R-:W-:Y:S01]  /*11460*/  BSSY B1, `(.L_x_303) ;  /* 0x0000006000017945 */ /* 0x000fe20003800000 */
[----:B-1----:R-:W-:Y:S02]  /*11470*/  LOP3.LUT R3, R2, 0x7f, RZ, 0xc0, !PT ;  /* 0x0000007f02037812 */ /* 0x002fe400078ec0ff */
[----:B------:R-:W-:Y:S02]  /*11480*/  SHF.L.U32 R2, R0, 0x1f, RZ ;  /* 0x0000001f00027819 */ /* 0x000fe400000006ff */
[----:B------:R-:W-:Y:S02]  /*11490*/  ISETP.NE.AND P1, PT, R3, RZ, PT ;  /* 0x000000ff0300720c */ /* 0x000fe40003f25270 */
[----:B------:R-:W1:Y:S02]  /*114a0*/  SYNCS.PHASECHK.TRANS64.TRYWAIT P0, [UR38+0x38848], R2 ;  /* 0x03884802ff0075a7 */ /* 0x000e640008000166 */
[----:B-1----:R-:W-:Y:S09]  /*114b0*/  @!P0 BRA `(.L_x_304) ;  /* 0x00000020005c8947 */ /* 0x002ff20003800000 */
.L_x_362:
[----:B------:R-:W-:Y:S05]  /*114c0*/  BSYNC B1 ;  /* 0x0000000000017941 */ /* 0x000fea0003800000 */
.L_x_303:
[----:B------:R-:W-:Y:S04]  /*114d0*/  BSSY B1, `(.L_x_305) ;  /* 0x0000007000017945 */ /* 0x000fe80003800000 */
[----:B------:R-:W-:Y:S05]  /*114e0*/  @P1 BRA `(.L_x_306) ;  /* 0x0000000000141947 */ /* 0x000fea0003800000 */
[----:B------:R-:W-:Y:S01]  /*114f0*/  ISETP.NE.AND P0, PT, R10, RZ, PT ;  /* 0x000000ff0a00720c */ /* 0x000fe20003f05270 */
[----:B-1----:R-:W-:-:S04]  /*11500*/  IMAD.MOV.U32 R3, RZ, RZ, 0x2000 ;  /* 0x00002000ff037424 */ /* 0x002fc800078e00ff */
[----:B------:R3:W-:Y:S08]  /*11510*/  SYNCS.ARRIVE.TRANS64 RZ, [UR38+0x38838], R3 ;  /* 0x03883803ffff79a7 */ /* 0x0007f00008000026 */
[----:B---3--:R-:W-:Y:S05]  /*11520*/  @!P0 BRA `(.L_x_306) ;  /* 0x0000000000048947 */ /* 0x008fea0003800000 */
[----:B------:R-:W-:Y:S01]  /*11530*/  BPT.TRAP 0x1 ;  /* 0x000000040000795c */ /* 0x000fe20000300000 */
.L_x_306:
[----:B------:R-:W-:Y:S05]  /*11540*/  BSYNC B1 ;  /* 0x0000000000017941 */ /* 0x000fea0003800000 */
.L_x_305:
        /* <DEDUP_REMOVED lines=11> */
.L_x_307:
        /* <DEDUP_REMOVED lines=11> */
.L_x_363:
[----:B------:R-:W-:Y:S05]  /*116b0*/  BSYNC B1 ;  /* 0x0000000000017941 */ /* 0x000fea0003800000 */
.L_x_308:
[----:B------:R-:W-:Y:S01]  /*116c0*/  BSSY B1, `(.L_x_310) ;  /* 0x0000009000017945 */ /* 0x000fe20003800000 */
[----:B-1----:R-:W-:Y:S02]  /*116d0*/  IMAD.MOV.U32 R2, RZ, RZ, 0x0 ;  /* 0x00000000ff027424 */ /* 0x002fe400078e00ff */
[----:B------:R-:W-:Y:S01]  /*116e0*/  IMAD.MOV.U32 R3, RZ, RZ, 0x14f00000 ;  /* 0x14f00000ff037424 */ /* 0x000fe200078e00ff */
[----:B------:R-:W-:Y:S06]  /*116f0*/  @P1 BRA `(.L_x_311) ;  /* 0x0000000000141947 */ /* 0x000fec0003800000 */
[----:B------:R-:W-:Y:S01]  /*11700*/  ISETP.NE.AND P0, PT, R10, RZ, PT ;  /* 0x000000ff0a00720c */ /* 0x000fe20003f05270 */
[----:B------:R-:W-:-:S04]  /*11710*/  IMAD.MOV.U32 R5, RZ, RZ, 0x10000 ;  /* 0x00010000ff057424 */ /* 0x000fc800078e00ff */
[----:B------:R1:W-:Y:S08]  /*11720*/  SYNCS.ARRIVE.TRANS64 RZ, [UR38+0x38858], R5 ;  /* 0x03885805ffff79a7 */ /* 0x0003f00008000026 */
[----:B-1----:R-:W-:Y:S05]  /*11730*/  @!P0 BRA `(.L_x_311) ;  /* 0x0000000000048947 */ /* 0x002fea0003800000 */
[----:B------:R-:W-:Y:S01]  /*11740*/  BPT.TRAP 0x1 ;  /* 0x000000040000795c */ /* 0x000fe20000300000 */
.L_x_311:
[----:B------:R-:W-:Y:S05]  /*11750*/  BSYNC B1 ;  /* 0x0000000000017941 */ /* 0x000fea0003800000 */
.L_x_310:
        /* <DEDUP_REMOVED lines=9> */
.L_x_312:
        /* <DEDUP_REMOVED lines=8> */
[----:B------:R-:W-:Y:S01]  /*11870*/  R2UR UR6, R2 ;  /* 0x00000000020672ca */ /* 0x000fe200000e0000 */
[----:B------:R-:W-:Y:S01]  /*11880*/  UIADD3 UR8, UR38, 0x12400, URZ ;  /* 0x0001240026087890 */ /* 0x000fe2000fffe03f */
[----:B------:R-:W-:Y:S01]  /*11890*/  R2UR UR7, R3 ;  /* 0x00000000030772ca */ /* 0x000fe200000e0000 */
[----:B------:R-:W-:Y:S01]  /*118a0*/  UMOV UR10, 0x40 ;  /* 0x00000040000a7882 */ /* 0x000fe20000000000 */
[----:B------:R-:W-:-:S13]  /*118b0*/  PLOP3.LUT P0, PT, PT, PT, PT, 0x80, 0x0 ;  /* 0x000000000000781c */ /* 0x000fda0003f0f070 */
.L_x_313:
        /* <DEDUP_REMOVED lines=13> */
.L_x_314:
        /* <DEDUP_REMOVED lines=13> */
.L_x_315:
        /* <DEDUP_REMOVED lines=13> */
.L_x_316:
        /* <DEDUP_REMOVED lines=13> */
.L_x_317:
        /* <DEDUP_REMOVED lines=13> */
.L_x_318:
        /* <DEDUP_REMOVED lines=13> */
.L_x_319:
        /* <DEDUP_REMOVED lines=8> */
.L_x_301:
[----:B------:R-:W-:Y:S05]  /*11e20*/  BSYNC B0 ;  /* 0x0000000000007941 */ /* 0x000fea0003800000 */
.L_x_300:
[----:B------:R-:W-:Y:S01]  /*11e30*/  LOP3.LUT R0, R0, 0x1, RZ, 0x3c, !PT ;  /* 0x0000000100007812 */ /* 0x000fe200078e3cff */
[----:B------:R-:W-:Y:S02]  /*11e40*/  IMAD.MOV.U32 R6, RZ, RZ, RZ ;  /* 0x000000ffff067224 */ /* 0x000fe400078e00ff */
[----:B------:R-:W-:-:S07]  /*11e50*/  IMAD.MOV.U32 R9, RZ, RZ, RZ ;  /* 0x000000ffff097224 */ /* 0x000fce00078e00ff */
.L_x_227:
[----:B------:R-:W1:Y:S01]  /*11e60*/  S2R R3, SR_CgaCtaId ;  /* 0x0000000000037919 */ /* 0x000e620000008800 */
[----:B------:R-:W-:Y:S02]  /*11e70*/  MOV R2, 0x400 ;  /* 0x0000040000027802 */ /* 0x000fe40000000f00 */
[----:B------:R-:W-:Y:S02]  /*11e80*/  SHF.L.U32 R9, R9, 0x1f, RZ ;  /* 0x0000001f09097819 */ /* 0x000fe400000006ff */
[----:B-1----:R-:W-:-:S04]  /*11e90*/  LEA R2, R3, R2, 0x18 ;  /* 0x0000000203027211 */ /* 0x002fc800078ec0ff */
[----:B------:R-:W1:Y:S02]  /*11ea0*/  SYNCS.PHASECHK.TRANS64.TRYWAIT P0, [R2+URZ+0x38820], R9 ;  /* 0x03882009020075a7 */ /* 0x000e64000800017f */
[----:B-1----:R-:W-:Y:S05]  /*11eb0*/  @!P0 BRA `(.L_x_320) ;  /* 0x00000018000c8947 */ /* 0x002fea0003800000 */
.L_x_364:
[----:B------:R-:W-:-:S03]  /*11ec0*/  UMOV UR4, 0xffffffff ;  /* 0xffffffff00047882 */ /* 0x000fc60000000000 */
[----:B------:R-:W-:Y:S05]  /*11ed0*/  BRA.DIV UR4, `(.L_x_321) ;  /* 0x0000001a04187947 */ /* 0x000fea000b800000 */
[----:B------:R-:W3:Y:S02]  /*11ee0*/  S2R R3, SR_TID.X ;  /* 0x0000000000037919 */ /* 0x000ee40000002100 */
[----:B---3--:R-:W-:-:S04]  /*11ef0*/  SHF.R.U32.HI R3, RZ, 0x5, R3 ;  /* 0x00000005ff037819 */ /* 0x008fc80000011603 */
[----:B------:R-:W-:-:S05]  /*11f00*/  LOP3.LUT R3, R3, 0x3, RZ, 0xc0, !PT ;  /* 0x0000000303037812 */ /* 0x000fca00078ec0ff */
[----:B--2---:R2:W3:Y:S02]  /*11f10*/  SHFL.IDX PT, R14, R3, RZ, 0x1f ;  /* 0x00001fff030e7589 */ /* 0x0044e400000e0000 */
.L_x_367:
[----:B---3--:R-:W-:-:S13]  /*11f20*/  ISETP.NE.AND P0, PT, R14, RZ, PT ;  /* 0x000000ff0e00720c */ /* 0x008fda0003f05270 */
[----:B------:R-:W-:Y:S05]  /*11f30*/  @P0 BRA `(.L_x_193) ;  /* 0x0000000000900947 */ /* 0x000fea0003800000 */
[----:B------:R-:W-:-:S03]  /*11f40*/  UMOV UR4, 0xffffffff ;  /* 0xffffffff00047882 */ /* 0x000fc60000000000 */
[----:B------:R-:W-:Y:S05]  /*11f50*/  BRA.DIV UR4, `(.L_x_322) ;  /* 0x0000001a042c7947 */ /* 0x000fea000b800000 */
[----:B------:R-:W-:-:S13]  /*11f60*/  ELECT P6, URZ, PT ;  /* 0x00000000003f782f */ /* 0x000fda00038c0000 */
.L_x_370:
[----:B------:R-:W-:Y:S05]  /*11f70*/  @!P6 BRA `(.L_x_193) ;  /* 0x000000000080e947 */ /* 0x000fea0003800000 */
[----:B--2---:R-:W2:Y:S02]  /*11f80*/  LDL R3, [R1+0x28] ;  /* 0x0000280001037983 */ /* 0x004ea40000100800 */
[----:B--2---:R-:W-:-:S13]  /*11f90*/  R2UR UR4, R3 ;  /* 0x00000000030472ca */ /* 0x004fda00000e0000 */
[----:B------:R-:W-:-:S06]  /*11fa0*/  ULOP3.LUT UR4, UR4, 0x2, URZ, 0xfc, !UPT ;  /* 0x0000000204047892 */ /* 0x000fcc000f8efc3f */
[----:B------:R-:W-:-:S05]  /*11fb0*/  IMAD.U32 R3, RZ, RZ, UR4 ;  /* 0x00000004ff037e24 */ /* 0x000fca000f8e00ff */
[----:B------:R-:W-:-:S13]  /*11fc0*/  ISETP.NE.AND P2, PT, R3, 0x3, PT ;  /* 0x000000030300780c */ /* 0x000fda0003f45270 */
[----:B------:R-:W-:Y:S05]  /*11fd0*/  @!P2 BRA `(.L_x_323) ;  /* 0x000000000004a947 */ /* 0x000fea0003800000 */
[----:B------:R-:W-:Y:S01]  /*11fe0*/  BPT.TRAP 0x1 ;  /* 0x000000040000795c */ /* 0x000fe20000300000 */
.L_x_323:
[----:B------:R-:W-:Y:S01]  /*11ff0*/  VIADD R8, R2, 0x38840 ;  /* 0x0003884002087836 */ /* 0x000fe20000000000 */
[----:B------:R-:W-:Y:S01]  /*12000*/  SHF.L.U32 R4, R0, 0x1f, RZ ;  /* 0x0000001f00047819 */ /* 0x000fe200000006ff */
[C---:B------:R-:W-:Y:S02]  /*12010*/  VIADD R3, R6.reuse, 0x1 ;  /* 0x0000000106037836 */ /* 0x040fe40000000000 */
[----:B------:R-:W-:-:S03]  /*12020*/  IMAD R7, R6, 0x8, R8 ;  /* 0x0000000806077824 */ /* 0x000fc600078e0208 */
[C---:B------:R-:W-:Y:S01]  /*12030*/  ISETP.NE.AND P1, PT, R3.reuse, 0x2, PT ;  /* 0x000000020300780c */ /* 0x040fe20003f25270 */
[----:B------:R-:W2:Y:S03]  /*12040*/  SYNCS.PHASECHK.TRANS64.TRYWAIT P0, [R7+URZ], R4 ;  /* 0x00000004070075a7 */ /* 0x000ea6000800017f */
[----:B------:R-:W-:Y:S02]  /*12050*/  SEL R5, RZ, 0x1, P1 ;  /* 0x00000001ff057807 */ /* 0x000fe40000800000 */
[----:B------:R-:W-:Y:S02]  /*12060*/  SEL R3, R3, RZ, P1 ;  /* 0x000000ff03037207 */ /* 0x000fe40000800000 */
[----:B------:R-:W-:-:S03]  /*12070*/  LOP3.LUT R0, R0, R5, RZ, 0x3c, !PT ;  /* 0x0000000500007212 */ /* 0x000fc600078e3cff */
[----:B------:R-:W-:Y:S01]  /*12080*/  IMAD R5, R3, 0x8, R8 ;  /* 0x0000000803057824 */ /* 0x000fe200078e0208 */
[----:B------:R-:W-:Y:S01]  /*12090*/  SHF.L.U32 R0, R0, 0x1f, RZ ;  /* 0x0000001f00007819 */ /* 0x000fe200000006ff */
[----:B--2---:R-:W-:Y:S06]  /*120a0*/  @!P0 BRA `(.L_x_324) ;  /* 0x0000001400f88947 */ /* 0x004fec0003800000 */
.L_x_371:
[----:B------:R-:W3:Y:S02]  /*120b0*/  SYNCS.PHASECHK.TRANS64.TRYWAIT P0, [R5+URZ], R0 ;  /* 0x00000000050075a7 */ /* 0x000ee4000800017f */
[----:B---3--:R-:W-:Y:S05]  /*120c0*/  @!P0 BRA `(.L_x_325) ;  /* 0x0000001800048947 */ /* 0x008fea0003800000 */
.L_x_372:
[----:B------:R-:W-:Y:S05]  /*120d0*/  @!P2 BRA `(.L_x_326) ;  /* 0x000000000004a947 */ /* 0x000fea0003800000 */
[----:B------:R-:W-:Y:S01]  /*120e0*/  BPT.TRAP 0x1 ;  /* 0x000000040000795c */ /* 0x000fe20000300000 */
.L_x_326:
[----:B-1----:R-:W-:-:S04]  /*120f0*/  VIADD R2, R2, 0x38860 ;  /* 0x0003886002027836 */ /* 0x002fc80000000000 */
[----:B---3--:R-:W-:-:S04]  /*12100*/  IMAD R5, R6, 0x8, R2 ;  /* 0x0000000806057824 */ /* 0x008fc800078e0202 */
[----:B------:R-:W1:Y:S02]  /*12110*/  SYNCS.PHASECHK.TRANS64.TRYWAIT P0, [R5+URZ], R4 ;  /* 0x00000004050075a7 */ /* 0x000e64000800017f */
[----:B-1----:R-:W-:Y:S05]  /*12120*/  @!P0 BRA `(.L_x_327) ;  /* 0x0000001800008947 */ /* 0x002fea0003800000 */
.L_x_373:
[----:B------:R-:W-:-:S07]  /*12130*/  IMAD R3, R3, 0x8, R2 ;  /* 0x0000000803037824 */ /* 0x000fce00078e0202 */
.L_x_328:
[----:B---3--:R3:W4:Y:S02]  /*12140*/  SYNCS.PHASECHK.TRANS64.TRYWAIT P0, [R3+URZ], R0 ;  /* 0x00000000030075a7 */ /* 0x008724000800017f */
[----:B----4-:R-:W-:Y:S05]  /*12150*/  @!P0 NANOSLEEP.SYNCS 0x989680 ;  /* 0x009896800000895d */ /* 0x010fea0003900000 */
[----:B------:R-:W4:Y:S02]  /*12160*/  @!P0 SYNCS.PHASECHK.TRANS64 P0, [R3+URZ], R0 ;  /* 0x00000000030085a7 */ /* 0x000f24000800007f */
[----:B----4-:R-:W-:Y:S05]  /*12170*/  @!P0 BRA `(.L_x_328) ;  /* 0xfffffffc00f08947 */ /* 0x010fea000383ffff */
.L_x_193:
[----:B------:R-:W-:Y:S05]  /*12180*/  BSYNC B6 ;  /* 0x0000000000067941 */ /* 0x000fea0003800000 */
.L_x_190:
[----:B------:R-:W-:Y:S05]  /*12190*/  EXIT ;  /* 0x000000000000794d */ /* 0x000fea0003800000 */
.L_x_201:
[----:B0-----:R0:W1:Y:S02]  /*121a0*/  SYNCS.PHASECHK.TRANS64.TRYWAIT P0, [R184+URZ+0x38800], R7 ;  /* 0x03880007b80075a7 */ /* 0x001064000800017f */
[----:B-1----:R-:W-:Y:S05]  /*121b0*/  @!P0 NANOSLEEP.SYNCS 0x989680 ;  /* 0x009896800000895d */ /* 0x002fea0003900000 */
[----:B------:R-:W1:Y:S02]  /*121c0*/  @!P0 SYNCS.PHASECHK.TRANS64 P0, [R184+URZ+0x38800], R7 ;  /* 0x03880007b80085a7 */ /* 0x000e64000800007f */
[----:B-1----:R-:W-:Y:S05]  /*121d0*/  @!P0 BRA `(.L_x_201) ;  /* 0xfffffffc00f08947 */ /* 0x002fea000383ffff */
[----:B------:R-:W-:Y:S05]  /*121e0*/  BRA `(.L_x_329) ;  /* 0xffffff1000947947 */ /* 0x000fea000383ffff */
.L_x_205:
[----:B--2---:R2:W3:Y:S02]  /*121f0*/  SYNCS.PHASECHK.TRANS64.TRYWAIT P1, [R184+URZ+0x38830], R7 ;  /* 0x03883007b80075a7 */ /* 0x0044e4000802017f */
[----:B---3--:R-:W-:Y:S05]  /*12200*/  @!P1 NANOSLEEP.SYNCS 0x989680 ;  /* 0x009896800000995d */ /* 0x008fea0003900000 */
[----:B------:R-:W3:Y:S02]  /*12210*/  @!P1 SYNCS.PHASECHK.TRANS64 P1, [R184+URZ+0x38830], R7 ;  /* 0x03883007b80095a7 */ /* 0x000ee4000802007f */
[----:B---3--:R-:W-:Y:S05]  /*12220*/  @!P1 BRA `(.L_x_205) ;  /* 0xfffffffc00f09947 */ /* 0x008fea000383ffff */
[----:B------:R-:W-:Y:S05]  /*12230*/  BRA `(.L_x_204) ;  /* 0xffffff1000e07947 */ /* 0x000fea000383ffff */
.L_x_206:
[----:B---3--:R3:W4:Y:S02]  /*12240*/  SYNCS.PHASECHK.TRANS64.TRYWAIT P1, [R184+URZ+0x38810], R7 ;  /* 0x03881007b80075a7 */ /* 0x008724000802017f */
[----:B----4-:R-:W-:Y:S05]  /*12250*/  @!P1 NANOSLEEP.SYNCS 0x989680 ;  /* 0x009896800000995d */ /* 0x010fea0003900000 */
[----:B------:R-:W4:Y:S02]  /*12260*/  @!P1 SYNCS.PHASECHK.TRANS64 P1, [R184+URZ+0x38810], R7 ;  /* 0x03881007b80095a7 */ /* 0x000f24000802007f */
[----:B----4-:R-:W-:Y:S05]  /*12270*/  @!P1 BRA `(.L_x_206) ;  /* 0xfffffffc00f09947 */ /* 0x010fea000383ffff */
[----:B------:R-:W-:Y:S05]  /*12280*/  BRA `(.L_x_330) ;  /* 0xffffff1400d07947 */ /* 0x000fea000383ffff */
.L_x_210:
[----:B------:R0:W0:Y:S02]  /*12290*/  SYNCS.PHASECHK.TRANS64.TRYWAIT P1, [R184+URZ+0x38850], R7 ;  /* 0x03885007b80075a7 */ /* 0x000024000802017f */
[----:B0-----:R-:W-:Y:S05]  /*122a0*/  @!P1 NANOSLEEP.SYNCS 0x989680 ;  /* 0x009896800000995d */ /* 0x001fea0003900000 */
[----:B------:R-:W0:Y:S02]  /*122b0*/  @!P1 SYNCS.PHASECHK.TRANS64 P1, [R184+URZ+0x38850], R7 ;  /* 0x03885007b80095a7 */ /* 0x000e24000802007f */
[----:B0-----:R-:W-:Y:S05]  /*122c0*/  @!P1 BRA `(.L_x_210) ;  /* 0xfffffffc00f09947 */ /* 0x001fea000383ffff */
[----:B------:R-:W-:Y:S05]  /*122d0*/  BRA `(.L_x_209) ;  /* 0xffffff1400fc7947 */ /* 0x000fea000383ffff */
.L_x_215:
[----:B-1----:R1:W2:Y:S02]  /*122e0*/  SYNCS.PHASECHK.TRANS64.TRYWAIT P3, [R195+URZ+0x38830], R200 ;  /* 0x038830c8c30075a7 */ /* 0x0022a4000806017f */
[----:B--2---:R-:W-:Y:S05]  /*122f0*/  @!P3 NANOSLEEP.SYNCS 0x989680 ;  /* 0x009896800000b95d */ /* 0x004fea0003900000 */
[----:B------:R-:W2:Y:S02]  /*12300*/  @!P3 SYNCS.PHASECHK.TRANS64 P3, [R195+URZ+0x38830], R200 ;  /* 0x038830c8c300b5a7 */ /* 0x000ea4000806007f */
[----:B--2---:R-:W-:Y:S05]  /*12310*/  @!P3 BRA `(.L_x_215) ;  /* 0xfffffffc00f0b947 */ /* 0x004fea000383ffff */
[----:B------:R-:W-:Y:S05]  /*12320*/  BRA `(.L_x_214) ;  /* 0xffffff4400347947 */ /* 0x000fea000383ffff */
.L_x_219:
[----:B---3--:R3:W4:Y:S02]  /*12330*/  SYNCS.PHASECHK.TRANS64.TRYWAIT P3, [R195+URZ+0x38850], R200 ;  /* 0x038850c8c30075a7 */ /* 0x008724000806017f */
[----:B----4-:R-:W-:Y:S05]  /*12340*/  @!P3 NANOSLEEP.SYNCS 0x989680 ;  /* 0x009896800000b95d */ /* 0x010fea0003900000 */
[----:B------:R-:W4:Y:S02]  /*12350*/  @!P3 SYNCS.PHASECHK.TRANS64 P3, [R195+URZ+0x38850], R200 ;  /* 0x038850c8c300b5a7 */ /* 0x000f24000806007f */
[----:B----4-:R-:W-:Y:S05]  /*12360*/  @!P3 BRA `(.L_x_219) ;  /* 0xfffffffc00f0b947 */ /* 0x010fea000383ffff */
[----:B------:R-:W-:Y:S05]  /*12370*/  BRA `(.L_x_218) ;  /* 0xffffff4400fc7947 */ /* 0x000fea000383ffff */
.L_x_232:
[----:B------:R-:W-:Y:S02]  /*12380*/  IMAD.MOV.U32 R13, RZ, RZ, R6 ;  /* 0x000000ffff0d7224 */ /* 0x000fe400078e0006 */
[----:B------:R-:W-:Y:S02]  /*12390*/  IMAD.MOV.U32 R12, RZ, RZ, RZ ;  /* 0x000000ffff0c7224 */ /* 0x000fe400078e00ff */
[----:B------:R-:W-:Y:S02]  /*123a0*/  IMAD.MOV.U32 R11, RZ, RZ, 0x1f ;  /* 0x0000001fff0b7424 */ /* 0x000fe400078e00ff */
[----:B------:R-:W-:-:S07]  /*123b0*/  IMAD.MOV.U32 R15, RZ, RZ, -0x1 ;  /* 0xffffffffff0f7424 */ /* 0x000fce00078e00ff */
[----:B------:R-:W-:Y:S05]  /*123c0*/  WARPSYNC.COLLECTIVE R15, `(.L_x_331) ;  /* 0x000000000f087348 */ /* 0x000fea0003c00000 */
[----:B------:R0:W1:Y:S02]  /*123d0*/  SHFL.IDX P6, R14, R13, R12, R11 ;  /* 0x0000000c0d0e7389 */ /* 0x00006400000c000b */
[----:B01----:R-:W-:Y:S01]  /*123e0*/  ENDCOLLECTIVE ;  /* 0x000000000000791b */ /* 0x003fe20003800000 */
.L_x_331:
[----:B------:R-:W-:Y:S05]  /*123f0*/  BRA `(.L_x_332) ;  /* 0xffffffb000447947 */ /* 0x000fea000383ffff */
.L_x_234:
[----:B------:R-:W-:Y:S01]  /*12400*/  BSSY B0, `(.L_x_333) ;  /* 0x0000006000007945 */ /* 0x000fe20003800000 */
[----:B------:R-:W-:-:S07]  /*12410*/  IMAD.MOV.U32 R15, RZ, RZ, -0x1 ;  /* 0xffffffffff0f7424 */ /* 0x000fce00078e00ff */
[----:B0-----:R-:W-:Y:S05]  /*12420*/  WARPSYNC.COLLECTIVE R15, `(.L_x_334) ;  /* 0x000000000f0c7348 */ /* 0x001fea0003c00000 */
[----:B------:R-:W-:Y:S02]  /*12430*/  ELECT P6, UR62, PT ;  /* 0x00000000003e782f */ /* 0x000fe400038c0000 */
[----:B------:R-:W-:Y:S01]  /*12440*/  MOV R14, UR62 ;  /* 0x0000003e000e7c02 */ /* 0x000fe20008000f00 */
[----:B0-----:R-:W-:Y:S10]  /*12450*/  ENDCOLLECTIVE ;  /* 0x000000000000791b */ /* 0x001ff40003800000 */
.L_x_334:
[----:B------:R-:W-:Y:S05]  /*12460*/  BSYNC B0 ;  /* 0x0000000000007941 */ /* 0x000fea0003800000 */
.L_x_333:
[----:B------:R-:W-:Y:S05]  /*12470*/  BRA `(.L_x_335) ;  /* 0xffffffb000487947 */ /* 0x000fea000383ffff */
.L_x_236:
[----:B-1----:R-:W-:-:S04]  /*12480*/  IMAD.U32 R3, RZ, RZ, UR38 ;  /* 0x00000026ff037e24 */ /* 0x002fc8000f8e00ff */
[----:B------:R1:W2:Y:S03]  /*12490*/  SYNCS.PHASECHK.TRANS64.TRYWAIT P0, [R3+URZ+0x38840], R0 ;  /* 0x03884000030075a7 */ /* 0x0002a6000800017f */
[----:B--2---:R-:W-:Y:S05]  /*124a0*/  @!P0 NANOSLEEP.SYNCS 0x989680 ;  /* 0x009896800000895d */ /* 0x004fea0003900000 */
[----:B------:R-:W2:Y:S02]  /*124b0*/  @!P0 SYNCS.PHASECHK.TRANS64 P0, [R3+URZ+0x38840], R0 ;  /* 0x03884000030085a7 */ /* 0x000ea4000800007f */
[----:B--2---:R-:W-:Y:S05]  /*124c0*/  @!P0 BRA `(.L_x_236) ;  /* 0xfffffffc00ec8947 */ /* 0x004fea000383ffff */
[----:B------:R-:W-:Y:S05]  /*124d0*/  BRA `(.L_x_336) ;  /* 0xffffffb000ac7947 */ /* 0x000fea000383ffff */
.L_x_239:
[----:B------:R-:W-:Y:S02]  /*124e0*/  IMAD R6, R12, 0x40, R6 ;  /* 0x000000400c067824 */ /* 0x000fe400078e0206 */
[----:B------:R-:W-:Y:S02]  /*124f0*/  IMAD.MOV.U32 R13, RZ, RZ, R3 ;  /* 0x000000ffff0d7224 */ /* 0x000fe400078e0003 */
[----:B------:R-:W-:Y:S01]  /*12500*/  IMAD.MOV.U32 R12, RZ, RZ, RZ ;  /* 0x000000ffff0c7224 */ /* 0x000fe200078e00ff */
[----:B------:R0:W-:Y:S01]  /*12510*/  STL [R1+0x4], R6 ;  /* 0x0000040601007387 */ /* 0x0001e20000100800 */
[----:B------:R-:W-:Y:S02]  /*12520*/  IMAD.MOV.U32 R11, RZ, RZ, 0x181f ;  /* 0x0000181fff0b7424 */ /* 0x000fe400078e00ff */
[----:B------:R-:W-:-:S07]  /*12530*/  IMAD.MOV.U32 R15, RZ, RZ, -0x1 ;  /* 0xffffffffff0f7424 */ /* 0x000fce00078e00ff */
[----:B0-----:R-:W-:Y:S05]  /*12540*/  WARPSYNC.COLLECTIVE R15, `(.L_x_337) ;  /* 0x000000000f087348 */ /* 0x001fea0003c00000 */
[----:B------:R1:W2:Y:S02]  /*12550*/  SHFL.IDX P6, R14, R13, R12, R11 ;  /* 0x0000000c0d0e7389 */ /* 0x0002a400000c000b */
[----:B012---:R-:W-:Y:S01]  /*12560*/  ENDCOLLECTIVE ;  /* 0x000000000000791b */ /* 0x007fe20003800000 */
.L_x_337:
[----:B------:R-:W-:Y:S02]  /*12570*/  IMAD.MOV.U32 R13, RZ, RZ, R0 ;  /* 0x000000ffff0d7224 */ /* 0x000fe400078e0000 */
[----:B------:R-:W-:-:S07]  /*12580*/  IMAD.MOV.U32 R4, RZ, RZ, R14 ;  /* 0x000000ffff047224 */ /* 0x000fce00078e000e */
[----:B------:R-:W-:Y:S05]  /*12590*/  WARPSYNC.COLLECTIVE R15, `(.L_x_338) ;  /* 0x000000000f087348 */ /* 0x000fea0003c00000 */
[----:B------:R0:W1:Y:S02]  /*125a0*/  SHFL.IDX P6, R14, R13, R12, R11 ;  /* 0x0000000c0d0e7389 */ /* 0x00006400000c000b */
[----:B01----:R-:W-:Y:S01]  /*125b0*/  ENDCOLLECTIVE ;  /* 0x000000000000791b */ /* 0x003fe20003800000 */
.L_x_338:
[----:B------:R-:W-:Y:S01]  /*125c0*/  ULDC UR4, c[0x0][0x288] ;  /* 0x0000a20000047ab9 */ /* 0x000fe20000000800 */
[----:B------:R-:W-:Y:S01]  /*125d0*/  ULDC.64 UR6, c[0x0][0x208] ;  /* 0x0000820000067ab9 */ /* 0x000fe20000000a00 */
[----:B------:R-:W-:-:S05]  /*125e0*/  IMAD R2, R7, UR4, RZ ;  /* 0x0000000407027c24 */ /* 0x000fca000f8e02ff */
[----:B------:R-:W-:Y:S01]  /*125f0*/  ISETP.GE.AND P1, PT, R6, R2, PT ;  /* 0x000000020600720c */ /* 0x000fe20003f26270 */
[----:B------:R-:W-:Y:S02]  /*12600*/  IMAD.MOV.U32 R13, RZ, RZ, R3 ;  /* 0x000000ffff0d7224 */ /* 0x000fe400078e0003 */
[----:B------:R-:W-:-:S10]  /*12610*/  IMAD.MOV.U32 R12, RZ, RZ, 0x1 ;  /* 0x00000001ff0c7424 */ /* 0x000fd400078e00ff */
[----:B------:R-:W-:Y:S02]  /*12620*/  @!P1 LEA R9, R8, UR38, 0x1 ;  /* 0x0000002608099c11 */ /* 0x000fe4000f8e08ff */
[----:B------:R-:W-:-:S05]  /*12630*/  @!P1 LEA R14, P2, R10, R14, 0x1 ;  /* 0x0000000e0a0e9211 */ /* 0x000fca00078408ff */
[----:B------:R-:W-:Y:S02]  /*12640*/  @!P1 IMAD.X R5, RZ, RZ, R4, P2 ;  /* 0x000000ffff059224 */ /* 0x000fe400010e0604 */
[----:B------:R-:W-:-:S05]  /*12650*/  @!P1 IMAD.MOV.U32 R4, RZ, RZ, R14 ;  /* 0x000000ffff049224 */ /* 0x000fca00078e000e */
[----:B------:R-:W-:Y:S01]  /*12660*/  @!PT LDS RZ, [RZ] ;  /* 0x00000000fffff984 */ /* 0x000fe20000000800 */
[----:B------:R-:W-:Y:S01]  /*12670*/  @!PT LDS RZ, [RZ] ;  /* 0x00000000fffff984 */ /* 0x000fe20000000800 */
[----:B------:R-:W-:Y:S01]  /*12680*/  @!PT LDS RZ, [RZ] ;  /* 0x00000000fffff984 */ /* 0x000fe20000000800 */
[----:B------:R0:W-:Y:S02]  /*12690*/  @!P1 LDGSTS.E.BYPASS.LTC128B.128 [R9+0x20400], desc[UR6][R4.64], !P0 ;  /* 0x2040000004099fae */ /* 0x0001e4000c101d46 */
[----:B0-----:R-:W-:Y:S05]  /*126a0*/  WARPSYNC.COLLECTIVE R15, `(.L_x_339) ;  /* 0x000000000f087348 */ /* 0x001fea0003c00000 */
[----:B------:R1:W2:Y:S02]  /*126b0*/  SHFL.IDX P6, R14, R13, R12, R11 ;  /* 0x0000000c0d0e7389 */ /* 0x0002a400000c000b */
[----:B012---:R-:W-:Y:S01]  /*126c0*/  ENDCOLLECTIVE ;  /* 0x000000000000791b */ /* 0x007fe20003800000 */
.L_x_339:
[----:B------:R-:W-:-:S04]  /*126d0*/  IMAD.MOV.U32 R9, RZ, RZ, R6 ;  /* 0x000000ffff097224 */ /* 0x000fc800078e0006 */
[C---:B------:R-:W-:Y:S02]  /*126e0*/  VIADD R5, R9.reuse, 0x10 ;  /* 0x0000001009057836 */ /* 0x040fe40000000000 */
[----:B------:R-:W-:Y:S02]  /*126f0*/  IMAD.MOV.U32 R13, RZ, RZ, R0 ;  /* 0x000000ffff0d7224 */ /* 0x000fe400078e0000 */
[----:B------:R-:W-:Y:S01]  /*12700*/  VIADD R9, R9, 0x20 ;  /* 0x0000002009097836 */ /* 0x000fe20000000000 */
[----:B------:R-:W-:Y:S01]  /*12710*/  ISETP.GE.AND P1, PT, R5, R2, PT ;  /* 0x000000020500720c */ /* 0x000fe20003f26270 */
[----:B------:R0:W-:Y:S04]  /*12720*/  STL [R1+0xc], R5 ;  /* 0x00000c0501007387 */ /* 0x0001e80000100800 */
[----:B------:R0:W-:Y:S01]  /*12730*/  STL [R1+0x10], R9 ;  /* 0x0000100901007387 */ /* 0x0001e20000100800 */
[----:B------:R-:W-:-:S07]  /*12740*/  IMAD.MOV.U32 R4, RZ, RZ, R14 ;  /* 0x000000ffff047224 */ /* 0x000fce00078e000e */
[----:B0-----:R-:W-:Y:S05]  /*12750*/  WARPSYNC.COLLECTIVE R15, `(.L_x_340) ;  /* 0x000000000f087348 */ /* 0x001fea0003c00000 */
[----:B------:R1:W2:Y:S02]  /*12760*/  SHFL.IDX P6, R14, R13, R12, R11 ;  /* 0x0000000c0d0e7389 */ /* 0x0002a400000c000b */
[----:B012---:R-:W-:Y:S01]  /*12770*/  ENDCOLLECTIVE ;  /* 0x000000000000791b */ /* 0x007fe20003800000 */
.L_x_340:
[----:B------:R-:W-:Y:S01]  /*12780*/  ULDC.64 UR4, c[0x0][0x208] ;  /* 0x0000820000047ab9 */ /* 0x000fe20000000a00 */
[----:B------:R-:W-:Y:S01]  /*12790*/  @!P1 LEA R7, R8, UR38, 0x1 ;  /* 0x0000002608079c11 */ /* 0x000fe2000f8e08ff */
[----:B------:R-:W-:Y:S02]  /*127a0*/  IMAD.MOV.U32 R13, RZ, RZ, R3 ;  /* 0x000000ffff0d7224 */ /* 0x000fe400078e0003 */
[----:B------:R-:W-:Y:S01]  /*127b0*/  IMAD.MOV.U32 R12, RZ, RZ, 0x2 ;  /* 0x00000002ff0c7424 */ /* 0x000fe200078e00ff */
[----:B------:R-:W-:-:S05]  /*127c0*/  @!P1 LEA R6, P2, R10, R14, 0x1 ;  /* 0x0000000e0a069211 */ /* 0x000fca00078408ff */
[----:B------:R-:W-:Y:S02]  /*127d0*/  @!P1 IMAD.X R5, RZ, RZ, R4, P2 ;  /* 0x000000ffff059224 */ /* 0x000fe400010e0604 */
[----:B------:R-:W-:-:S05]  /*127e0*/  @!P1 IMAD.MOV.U32 R4, RZ, RZ, R6 ;  /* 0x000000ffff049224 */ /* 0x000fca00078e0006 */
[----:B------:R-:W-:Y:S01]  /*127f0*/  @!PT LDS RZ, [RZ] ;  /* 0x00000000fffff984 */ /* 0x000fe20000000800 */
[----:B------:R-:W-:Y:S01]  /*12800*/  @!PT LDS RZ, [RZ] ;  /* 0x00000000fffff984 */ /* 0x000fe20000000800 */
[----:B------:R-:W-:Y:S01]  /*12810*/  @!PT LDS RZ, [RZ] ;  /* 0x00000000fffff984 */ /* 0x000fe20000000800 */
[----:B------:R0:W-:Y:S01]  /*12820*/  @!P1 LDGSTS.E.BYPASS.LTC128B.128 [R7+0x20c00], desc[UR4][R4.64], !P0 ;  /* 0x20c0000004079fae */ /* 0x0001e2000c101d44 */
[----:B------:R-:W-:-:S13]  /*12830*/  ISETP.GE.AND P1, PT, R9, R2, PT ;  /* 0x000000020900720c */ /* 0x000fda0003f26270 */
[----:B0-----:R-:W-:Y:S05]  /*12840*/  WARPSYNC.COLLECTIVE R15, `(.L_x_341) ;  /* 0x000000000f087348 */ /* 0x001fea0003c00000 */
[----:B------:R1:W2:Y:S02]  /*12850*/  SHFL.IDX P6, R14, R13, R12, R11 ;  /* 0x0000000c0d0e7389 */ /* 0x0002a400000c000b */
[----:B012---:R-:W-:Y:S01]  /*12860*/  ENDCOLLECTIVE ;  /* 0x000000000000791b */ /* 0x007fe20003800000 */
.L_x_341:
[----:B------:R-:W-:Y:S01]  /*12870*/  @!P1 LEA R6, R8, UR38, 0x1 ;  /* 0x0000002608069c11 */ /* 0x000fe2000f8e08ff */
[----:B------:R-:W-:Y:S02]  /*12880*/  IMAD.MOV.U32 R13, RZ, RZ, R0 ;  /* 0x000000ffff0d7224 */ /* 0x000fe400078e0000 */
[----:B------:R-:W-:-:S07]  /*12890*/  IMAD.MOV.U32 R4, RZ, RZ, R14 ;  /* 0x000000ffff047224 */ /* 0x000fce00078e000e */
[----:B------:R-:W-:Y:S05]  /*128a0*/  WARPSYNC.COLLECTIVE R15, `(.L_x_342) ;  /* 0x000000000f087348 */ /* 0x000fea0003c00000 */
[----:B------:R0:W1:Y:S02]  /*128b0*/  SHFL.IDX P6, R14, R13, R12, R11 ;  /* 0x0000000c0d0e7389 */ /* 0x00006400000c000b */
[----:B01----:R-:W-:Y:S01]  /*128c0*/  ENDCOLLECTIVE ;  /* 0x000000000000791b */ /* 0x003fe20003800000 */
.L_x_342:
[----:B------:R-:W-:Y:S01]  /*128d0*/  ULDC.64 UR4, c[0x0][0x208] ;  /* 0x0000820000047ab9 */ /* 0x000fe20000000a00 */
[----:B------:R-:W-:Y:S02]  /*128e0*/  IMAD.MOV.U32 R13, RZ, RZ, R3 ;  /* 0x000000ffff0d7224 */ /* 0x000fe400078e0003 */
[----:B------:R-:W-:Y:S01]  /*128f0*/  IMAD.MOV.U32 R12, RZ, RZ, 0x3 ;  /* 0x00000003ff0c7424 */ /* 0x000fe200078e00ff */
[----:B------:R-:W-:-:S05]  /*12900*/  @!P1 LEA R5, P2, R10, R14, 0x1 ;  /* 0x0000000e0a059211 */ /* 0x000fca00078408ff */
[----:B------:R-:W-:-:S05]  /*12910*/  @!P1 IMAD.X R4, RZ, RZ, R4, P2 ;  /* 0x000000ffff049224 */ /* 0x000fca00010e0604 */
[----:B------:R-:W-:-:S04]  /*12920*/  @!P1 LOP3.LUT R5, R5, R4, RZ, 0x3c, !PT ;  /* 0x0000000405059212 */ /* 0x000fc800078e3cff */
[----:B------:R-:W-:-:S04]  /*12930*/  @!P1 LOP3.LUT R4, R5, R4, RZ, 0x3c, !PT ;  /* 0x0000000405049212 */ /* 0x000fc800078e3cff */
[----:B------:R-:W-:-:S05]  /*12940*/  @!P1 LOP3.LUT R5, R5, R4, RZ, 0x3c, !PT ;  /* 0x0000000405059212 */ /* 0x000fca00078e3cff */
[----:B------:R-:W-:Y:S01]  /*12950*/  @!PT LDS RZ, [RZ] ;  /* 0x00000000fffff984 */ /* 0x000fe20000000800 */
[----:B------:R-:W-:Y:S01]  /*12960*/  @!PT LDS RZ, [RZ] ;  /* 0x00000000fffff984 */ /* 0x000fe20000000800 */
[----:B------:R-:W-:Y:S01]  /*12970*/  @!PT LDS RZ, [RZ] ;  /* 0x00000000fffff984 */ /* 0x000fe20000000800 */
[----:B------:R0:W-:Y:S02]  /*12980*/  @!P1 LDGSTS.E.BYPASS.LTC128B.128 [R6+0x21400], desc[UR4][R4.64], !P0 ;  /* 0x2140000004069fae */ /* 0x0001e4000c101d44 */
[----:B0-----:R-:W-:Y:S05]  /*12990*/  WARPSYNC.COLLECTIVE R15, `(.L_x_343) ;  /* 0x000000000f087348 */ /* 0x001fea0003c00000 */
[----:B------:R1:W2:Y:S02]  /*129a0*/  SHFL.IDX P6, R14, R13, R12, R11 ;  /* 0x0000000c0d0e7389 */ /* 0x0002a400000c000b */
[----:B012---:R-:W-:Y:S01]  /*129b0*/  ENDCOLLECTIVE ;  /* 0x000000000000791b */ /* 0x007fe20003800000 */
.L_x_343:
[----:B------:R-:W-:Y:S02]  /*129c0*/  IMAD.MOV.U32 R13, RZ, RZ, R0 ;  /* 0x000000ffff0d7224 */ /* 0x000fe400078e0000 */
[----:B------:R-:W-:-:S07]  /*129d0*/  IMAD.MOV.U32 R3, RZ, RZ, R14 ;  /* 0x000000ffff037224 */ /* 0x000fce00078e000e */
[----:B------:R-:W-:Y:S05]  /*129e0*/  WARPSYNC.COLLECTIVE R15, `(.L_x_344) ;  /* 0x000000000f087348 */ /* 0x000fea0003c00000 */
[----:B------:R0:W1:Y:S02]  /*129f0*/  SHFL.IDX P6, R14, R13, R12, R11 ;  /* 0x0000000c0d0e7389 */ /* 0x00006400000c000b */
[----:B01----:R-:W-:Y:S01]  /*12a00*/  ENDCOLLECTIVE ;  /* 0x000000000000791b */ /* 0x003fe20003800000 */
.L_x_344:
[----:B------:R-:W-:Y:S05]  /*12a10*/  BRA `(.L_x_345) ;  /* 0xffffffb400947947 */ /* 0x000fea000383ffff */
.L_x_241:
[----:B------:R-:W-:Y:S01]  /*12a20*/  BSSY B0, `(.L_x_346) ;  /* 0x0000008000007945 */ /* 0x000fe20003800000 */
[----:B------:R-:W-:Y:S02]  /*12a30*/  IMAD.MOV.U32 R13, RZ, RZ, R6 ;  /* 0x000000ffff0d7224 */ /* 0x000fe400078e0006 */
[----:B------:R-:W-:Y:S02]  /*12a40*/  IMAD.MOV.U32 R12, RZ, RZ, RZ ;  /* 0x000000ffff0c7224 */ /* 0x000fe400078e00ff */
[----:B------:R-:W-:Y:S02]  /*12a50*/  IMAD.MOV.U32 R11, RZ, RZ, 0x181f ;  /* 0x0000181fff0b7424 */ /* 0x000fe400078e00ff */
[----:B------:R-:W-:-:S07]  /*12a60*/  IMAD.MOV.U32 R15, RZ, RZ, -0x1 ;  /* 0xffffffffff0f7424 */ /* 0x000fce00078e00ff */
[----:B------:R-:W-:Y:S05]  /*12a70*/  WARPSYNC.COLLECTIVE R15, `(.L_x_347) ;  /* 0x000000000f087348 */ /* 0x000fea0003c00000 */
[----:B------:R0:W1:Y:S02]  /*12a80*/  SHFL.IDX P6, R14, R13, R12, R11 ;  /* 0x0000000c0d0e7389 */ /* 0x00006400000c000b */
[----:B01----:R-:W-:Y:S01]  /*12a90*/  ENDCOLLECTIVE ;  /* 0x000000000000791b */ /* 0x003fe20003800000 */
.L_x_347:
[----:B------:R-:W-:Y:S05]  /*12aa0*/  BSYNC B0 ;  /* 0x0000000000007941 */ /* 0x000fea0003800000 */
.L_x_346:
[----:B------:R-:W0:Y:S01]  /*12ab0*/  S2R R3, SR_TID.X ;  /* 0x0000000000037919 */ /* 0x000e220000002100 */
[----:B------:R-:W-:-:S05]  /*12ac0*/  LOP3.LUT R8, R8, 0x7f, RZ, 0xc0, !PT ;  /* 0x0000007f08087812 */ /* 0x000fca00078ec0ff */
[----:B------:R-:W-:Y:S02]  /*12ad0*/  IMAD.SHL.U32 R9, R8, 0x8, RZ ;  /* 0x0000000808097824 */ /* 0x000fe400078e00ff */
[----:B------:R-:W-:Y:S02]  /*12ae0*/  IMAD.MOV.U32 R13, RZ, RZ, R0 ;  /* 0x000000ffff0d7224 */ /* 0x000fe400078e0000 */
[----:B------:R-:W-:Y:S02]  /*12af0*/  IMAD.MOV.U32 R12, RZ, RZ, RZ ;  /* 0x000000ffff0c7224 */ /* 0x000fe400078e00ff */
[----:B------:R-:W-:Y:S02]  /*12b00*/  IMAD.MOV.U32 R11, RZ, RZ, 0x181f ;  /* 0x0000181fff0b7424 */ /* 0x000fe400078e00ff */
[----:B------:R-:W-:Y:S02]  /*12b10*/  IMAD.MOV.U32 R15, RZ, RZ, -0x1 ;  /* 0xffffffffff0f7424 */ /* 0x000fe400078e00ff */
[----:B0-----:R-:W-:-:S05]  /*12b20*/  IMAD.SHL.U32 R8, R3, 0x8, RZ ;  /* 0x0000000803087824 */ /* 0x001fca00078e00ff */
[----:B------:R-:W-:-:S04]  /*12b30*/  LOP3.LUT R8, R8, 0x1f8, RZ, 0xc0, !PT ;  /* 0x000001f808087812 */ /* 0x000fc800078ec0ff */
[----:B------:R-:W-:-:S04]  /*12b40*/  LOP3.LUT R8, R8, 0x38, R3, 0x78, !PT ;  /* 0x0000003808087812 */ /* 0x000fc800078e7803 */
[----:B------:R-:W-:Y:S01]  /*12b50*/  LOP3.LUT R8, R8, 0x200, R9, 0xf8, !PT ;  /* 0x0000020008087812 */ /* 0x000fe200078ef809 */
[----:B------:R-:W-:Y:S01]  /*12b60*/  IMAD.MOV.U32 R2, RZ, RZ, R14 ;  /* 0x000000ffff027224 */ /* 0x000fe200078e000e */
[----:B------:R0:W5:Y:S03]  /*12b70*/  LDL.LU R9, [R1+0xc] ;  /* 0x00000c0001097983 */ /* 0x0001660000300800 */
[----:B------:R-:W-:-:S07]  /*12b80*/  IMAD.MOV.U32 R3, RZ, RZ, R8 ;  /* 0x000000ffff037224 */ /* 0x000fce00078e0008 */
[----:B0----5:R-:W-:Y:S05]  /*12b90*/  WARPSYNC.COLLECTIVE R15, `(.L_x_348) ;  /* 0x000000000f087348 */ /* 0x021fea0003c00000 */
[----:B------:R1:W2:Y:S02]  /*12ba0*/  SHFL.IDX P6, R14, R13, R12, R11 ;  /* 0x0000000c0d0e7389 */ /* 0x0002a400000c000b */
[----:B012--5:R-:W-:Y:S01]  /*12bb0*/  ENDCOLLECTIVE ;  /* 0x000000000000791b */ /* 0x027fe20003800000 */
.L_x_348:
[----:B------:R-:W-:Y:S01]  /*12bc0*/  ULDC UR4, c[0x0][0x288] ;  /* 0x0000a20000047ab9 */ /* 0x000fe20000000800 */
[----:B------:R-:W2:Y:S04]  /*12bd0*/  LDL.LU R8, [R1+0x10] ;  /* 0x0000100001087983 */ /* 0x000ea80000300800 */
[----:B------:R-:W3:Y:S01]  /*12be0*/  LDL.LU R11, [R1+0x4] ;  /* 0x00000400010b7983 */ /* 0x000ee20000300800 */
[----:B------:R-:W-:Y:S01]  /*12bf0*/  IMAD R7, R7, UR4, RZ ;  /* 0x0000000407077c24 */ /* 0x000fe2000f8e02ff */
[----:B------:R-:W-:Y:S01]  /*12c00*/  LOP3.LUT R17, R17, 0xffffff7f, RZ, 0xc0, !PT ;  /* 0xffffff7f11117812 */ /* 0x000fe200078ec0ff */
[----:B------:R-:W-:-:S03]  /*12c10*/  IMAD.MOV.U32 R15, RZ, RZ, R3 ;  /* 0x000000ffff0f7224 */ /* 0x000fc600078e0003 */
[----:B------:R-:W-:Y:S01]  /*12c20*/  @P1 LOP3.LUT R17, R17, 0x80, RZ, 0xfc, !PT ;  /* 0x0000008011111812 */ /* 0x000fe200078efcff */
[----:B------:R-:W-:-:S03]  /*12c30*/  IMAD.MOV.U32 R3, RZ, RZ, R14 ;  /* 0x000000ffff037224 */ /* 0x000fc600078e000e */
[C---:B------:R-:W-:Y:S02]  /*12c40*/  LOP3.LUT P1, RZ, R17.reuse, 0x10, RZ, 0xc0, !PT ;  /* 0x0000001011ff7812 */ /* 0x040fe4000782c0ff */
[----:B------:R-:W-:Y:S01]  /*12c50*/  LOP3.LUT R17, R17, 0xffffffbf, RZ, 0xc0, !PT ;  /* 0xffffffbf11117812 */ /* 0x000fe200078ec0ff */
[----:B------:R-:W-:Y:S01]  /*12c60*/  ULDC.64 UR6, c[0x0][0x208] ;  /* 0x0000820000067ab9 */ /* 0x000fe20000000a00 */
[----:B------:R-:W-:Y:S02]  /*12c70*/  IMAD.MOV.U32 R13, RZ, RZ, R6 ;  /* 0x000000ffff0d7224 */ /* 0x000fe400078e0006 */
[----:B------:R-:W-:Y:S01]  /*12c80*/  IMAD.MOV.U32 R12, RZ, RZ, 0x1 ;  /* 0x00000001ff0c7424 */ /* 0x000fe200078e00ff */
[-C--:B--2---:R-:W-:Y:S02]  /*12c90*/  ISETP.GE.AND P3, PT, R8, R7.reuse, PT ;  /* 0x000000070800720c */ /* 0x084fe40003f66270 */
[----:B---3--:R-:W-:-:S11]  /*12ca0*/  ISETP.GE.AND P4, PT, R11, R7, PT ;  /* 0x000000070b00720c */ /* 0x008fd60003f86270 */
[----:B------:R-:W-:Y:S02]  /*12cb0*/  @P3 LOP3.LUT R17, R17, 0x40, RZ, 0xfc, !PT ;  /* 0x0000004011113812 */ /* 0x000fe400078efcff */
[----:B------:R-:W-:-:S05]  /*12cc0*/  @!P4 LEA R3, P6, R10, R3, 0x1 ;  /* 0x000000030a03c211 */ /* 0x000fca00078c08ff */
[----:B------:R-:W-:Y:S01]  /*12cd0*/  @!P4 IMAD.X R2, RZ, RZ, R2, P6 ;  /* 0x000000ffff02c224 */ /* 0x000fe200030e0602 */
[----:B------:R-:W-:-:S04]  /*12ce0*/  LOP3.LUT P6, RZ, R17, 0x8, RZ, 0xc0, !PT ;  /* 0x0000000811ff7812 */ /* 0x000fc800078cc0ff */
[----:B------:R-:W-:-:S04]  /*12cf0*/  @!P4 LOP3.LUT R3, R3, R2, RZ, 0x3c, !PT ;  /* 0x000000020303c212 */ /* 0x000fc800078e3cff */
[----:B------:R-:W-:Y:S02]  /*12d00*/  @!P4 LOP3.LUT R2, R3, R2, RZ, 0x3c, !PT ;  /* 0x000000020302c212 */ /* 0x000fe400078e3cff */
[----:B------:R-:W-:Y:S02]  /*12d10*/  ISETP.GE.AND P2, PT, R9, R7, PT ;  /* 0x000000070900720c */ /* 0x000fe40003f46270 */
[----:B------:R-:W-:Y:S02]  /*12d20*/  @!P4 LOP3.LUT R8, R4, 0x40, RZ, 0xc0, !PT ;  /* 0x000000400408c812 */ /* 0x000fe400078ec0ff */
[----:B------:R-:W-:Y:S02]  /*12d30*/  @!P4 LEA R9, R15, UR38, 0x1 ;  /* 0x000000260f09cc11 */ /* 0x000fe4000f8e08ff */
[----:B------:R-:W-:Y:S02]  /*12d40*/  @!P4 LOP3.LUT R3, R3, R2, RZ, 0x3c, !PT ;  /* 0x000000020303c212 */ /* 0x000fe400078e3cff */
[----:B------:R-:W-:-:S02]  /*12d50*/  LOP3.LUT P3, RZ, R17, 0x4, RZ, 0xc0, !PT ;  /* 0x0000000411ff7812 */ /* 0x000fc4000786c0ff */
[----:B------:R-:W-:Y:S01]  /*12d60*/  @!P4 SHF.R.U32.HI R8, RZ, 0x2, R8 ;  /* 0x00000002ff08c819 */ /* 0x000fe20000011608 */
[----:B------:R-:W-:Y:S01]  /*12d70*/  @!PT LDS RZ, [RZ] ;  /* 0x00000000fffff984 */ /* 0x000fe20000000800 */
[----:B------:R-:W-:Y:S01]  /*12d80*/  @!PT LDS RZ, [RZ] ;  /* 0x00000000fffff984 */ /* 0x000fe20000000800 */
[----:B------:R-:W-:Y:S01]  /*12d90*/  @!PT LDS RZ, [RZ] ;  /* 0x00000000fffff984 */ /* 0x000fe20000000800 */
[----:B------:R-:W-:Y:S01]  /*12da0*/  @!P4 LDGSTS.E.BYPASS.LTC128B.128 [R9+0x26400], desc[UR6][R2.64], !P1 ;  /* 0x264000000209cfae */ /* 0x000fe2000c901d46 */
[----:B------:R-:W-:-:S03]  /*12db0*/  LOP3.LUT P1, RZ, R17, 0x80, RZ, 0xc0, !PT ;  /* 0x0000008011ff7812 */ /* 0x000fc6000782c0ff */
        /* <DEDUP_REMOVED lines=8> */
[----:B------:R-:W-:Y:S01]  /*12e40*/  @!P4 LDGSTS.E.BYPASS.LTC128B.128 [R9+0x32400], desc[UR6][R2.64+0x300], P6 ;  /* 0x324003000209cfae */ /* 0x000fe2000b101d46 */
[----:B------:R-:W-:Y:S01]  /*12e50*/  @!P4 ISETP.NE.U32.AND P6, PT, R8, RZ, PT ;  /* 0x000000ff0800c20c */ /* 0x000fe20003fc5070 */
[----:B------:R-:W-:-:S12]  /*12e60*/  IMAD.MOV.U32 R11, RZ, RZ, 0x181f ;  /* 0x0000181fff0b7424 */ /* 0x000fd800078e00ff */
[----:B------:R0:W-:Y:S02]  /*12e70*/  @!P4 LDGSTS.E.BYPASS.LTC128B.128 [R9+0x34400], desc[UR6][R2.64+0x380], P6 ;  /* 0x344003800209cfae */ /* 0x0001e4000b101d46 */
[----:B0-----:R-:W-:Y:S02]  /*12e80*/  IMAD.MOV.U32 R9, RZ, RZ, R15 ;  /* 0x000000ffff097224 */ /* 0x001fe400078e000f */
[----:B------:R-:W-:-:S07]  /*12e90*/  IMAD.MOV.U32 R15, RZ, RZ, -0x1 ;  /* 0xffffffffff0f7424 */ /* 0x000fce00078e00ff */
[----:B------:R-:W-:Y:S05]  /*12ea0*/  WARPSYNC.COLLECTIVE R15, `(.L_x_349) ;  /* 0x000000000f087348 */ /* 0x000fea0003c00000 */
[----:B------:R0:W1:Y:S02]  /*12eb0*/  SHFL.IDX P6, R14, R13, R12, R11 ;  /* 0x0000000c0d0e7389 */ /* 0x00006400000c000b */
[----:B01----:R-:W-:Y:S01]  /*12ec0*/  ENDCOLLECTIVE ;  /* 0x000000000000791b */ /* 0x003fe20003800000 */
.L_x_349:
[----:B------:R-:W-:Y:S02]  /*12ed0*/  IMAD.MOV.U32 R13, RZ, RZ, R0 ;  /* 0x000000ffff0d7224 */ /* 0x000fe400078e0000 */
[----:B------:R-:W-:-:S07]  /*12ee0*/  IMAD.MOV.U32 R8, RZ, RZ, R14 ;  /* 0x000000ffff087224 */ /* 0x000fce00078e000e */
[----:B------:R-:W-:Y:S05]  /*12ef0*/  WARPSYNC.COLLECTIVE R15, `(.L_x_350) ;  /* 0x000000000f087348 */ /* 0x000fea0003c00000 */
[----:B------:R0:W1:Y:S02]  /*12f00*/  SHFL.IDX P6, R14, R13, R12, R11 ;  /* 0x0000000c0d0e7389 */ /* 0x00006400000c000b */
[----:B01----:R-:W-:Y:S01]  /*12f10*/  ENDCOLLECTIVE ;  /* 0x000000000000791b */ /* 0x003fe20003800000 */
.L_x_350:
[----:B------:R-:W-:Y:S01]  /*12f20*/  @!P2 LEA R21, R9, UR38, 0x1 ;  /* 0x000000260915ac11 */ /* 0x000fe2000f8e08ff */
[----:B------:R-:W-:Y:S01]  /*12f30*/  ULDC.64 UR4, c[0x0][0x208] ;  /* 0x0000820000047ab9 */ /* 0x000fe20000000a00 */
[----:B------:R-:W-:-:S05]  /*12f40*/  @!P2 LEA R10, P4, R10, R14, 0x1 ;  /* 0x0000000e0a0aa211 */ /* 0x000fca00078808ff */
[----:B------:R-:W-:Y:S01]  /*12f50*/  @!P2 IMAD.X R14, RZ, RZ, R8, P4 ;  /* 0x000000ffff0ea224 */ /* 0x000fe200020e0608 */
[C---:B------:R-:W-:Y:S02]  /*12f60*/  LOP3.LUT P4, RZ, R17.reuse, 0x10, RZ, 0xc0, !PT ;  /* 0x0000001011ff7812 */ /* 0x040fe4000788c0ff */
[----:B------:R-:W-:Y:S01]  /*12f70*/  @!P2 LOP3.LUT R8, R4, 0x40, RZ, 0xc0, !PT ;  /* 0x000000400408a812 */ /* 0x000fe200078ec0ff */
[----:B------:R-:W-:Y:S01]  /*12f80*/  @!P2 IMAD.MOV.U32 R2, RZ, RZ, R10 ;  /* 0x000000ffff02a224 */ /* 0x000fe200078e000a */
[----:B------:R-:W-:Y:S01]  /*12f90*/  LOP3.LUT P6, RZ, R17, 0x8, RZ, 0xc0, !PT ;  /* 0x0000000811ff7812 */ /* 0x000fe200078cc0ff */
[----:B------:R-:W-:Y:S01]  /*12fa0*/  @!P2 IMAD.MOV.U32 R3, RZ, RZ, R14 ;  /* 0x000000ffff03a224 */ /* 0x000fe200078e000e */
[----:B------:R-:W-:-:S07]  /*12fb0*/  @!P2 SHF.R.U32.HI R8, RZ, 0x2, R8 ;  /* 0x00000002ff08a819 */ /* 0x000fce0000011608 */
[----:B------:R-:W-:Y:S01]  /*12fc0*/  @!PT LDS RZ, [RZ] ;  /* 0x00000000fffff984 */ /* 0x000fe20000000800 */
[----:B------:R-:W-:Y:S01]  /*12fd0*/  @!PT LDS RZ, [RZ] ;  /* 0x00000000fffff984 */ /* 0x000fe20000000800 */
[----:B------:R-:W-:Y:S01]  /*12fe0*/  @!PT LDS RZ, [RZ] ;  /* 0x00000000fffff984 */ /* 0x000fe20000000800 */
        /* <DEDUP_REMOVED lines=10> */
[----:B------:R-:W-:Y:S01]  /*13090*/  @!P2 ISETP.NE.U32.AND P4, PT, R8, RZ, PT ;  /* 0x000000ff0800a20c */ /* 0x000fe20003f85070 */
[----:B------:R-:W-:-:S02]  /*130a0*/  IMAD.MOV.U32 R13, RZ, RZ, R6 ;  /* 0x000000ffff0d7224 */ /* 0x000fc400078e0006 */
[----:B------:R-:W-:Y:S01]  /*130b0*/  IMAD.MOV.U32 R12, RZ, RZ, 0x2 ;  /* 0x00000002ff0c7424 */ /* 0x000fe200078e00ff */
[----:B------:R-:W1:Y:S09]  /*130c0*/  S2R R10, SR_TID.X ;  /* 0x00000000000a7919 */ /* 0x000e720000002100 */
[----:B------:R0:W-:Y:S02]  /*130d0*/  @!P2 LDGSTS.E.BYPASS.LTC128B.128 [R21+0x34c00], desc[UR4][R2.64+0x380], P4 ;  /* 0x34c003800215afae */ /* 0x0001e4000a101d44 */
[----:B01----:R-:W-:Y:S05]  /*130e0*/  WARPSYNC.COLLECTIVE R15, `(.L_x_351) ;  /* 0x000000000f087348 */ /* 0x003fea0003c00000 */
[----:B------:R2:W3:Y:S02]  /*130f0*/  SHFL.IDX P6, R14, R13, R12, R11 ;  /* 0x0000000c0d0e7389 */ /* 0x0004e400000c000b */
[----:B0123--:R-:W-:Y:S01]  /*13100*/  ENDCOLLECTIVE ;  /* 0x000000000000791b */ /* 0x00ffe20003800000 */
.L_x_351:
[----:B------:R-:W-:Y:S02]  /*13110*/  IMAD.MOV.U32 R13, RZ, RZ, R0 ;  /* 0x000000ffff0d7224 */ /* 0x000fe400078e0000 */
[----:B------:R-:W-:-:S07]  /*13120*/  IMAD.MOV.U32 R2, RZ, RZ, R14 ;  /* 0x000000ffff027224 */ /* 0x000fce00078e000e */
[----:B------:R-:W-:Y:S05]  /*13130*/  WARPSYNC.COLLECTIVE R15, `(.L_x_352) ;  /* 0x000000000f087348 */ /* 0x000fea0003c00000 */
[----:B------:R0:W1:Y:S02]  /*13140*/  SHFL.IDX P6, R14, R13, R12, R11 ;  /* 0x0000000c0d0e7389 */ /* 0x00006400000c000b */
[----:B01----:R-:W-:Y:S01]  /*13150*/  ENDCOLLECTIVE ;  /* 0x000000000000791b */ /* 0x003fe20003800000 */
.L_x_352:
[----:B------:R-:W-:Y:S01]  /*13160*/  LOP3.LUT P3, RZ, R17, 0x40, RZ, 0xc0, !PT ;  /* 0x0000004011ff7812 */ /* 0x000fe2000786c0ff */
[----:B------:R-:W-:-:S05]  /*13170*/  IMAD.SHL.U32 R10, R10, 0x8, RZ ;  /* 0x000000080a0a7824 */ /* 0x000fca00078e00ff */
[----:B------:R-:W-:-:S07]  /*13180*/  LOP3.LUT R10, R10, 0x38, RZ, 0xc0, !PT ;  /* 0x000000380a0a7812 */ /* 0x000fce00078ec0ff */
[----:B------:R-:W-:-:S05]  /*13190*/  @!P3 LEA R3, P4, R10, R14, 0x1 ;  /* 0x0000000e0a03b211 */ /* 0x000fca00078808ff */
[----:B------:R-:W-:Y:S01]  /*131a0*/  @!P3 IMAD.X R2, RZ, RZ, R2, P4 ;  /* 0x000000ffff02b224 */ /* 0x000fe200020e0602 */
[----:B------:R-:W-:-:S04]  /*131b0*/  LOP3.LUT P4, RZ, R17, 0x10, RZ, 0xc0, !PT ;  /* 0x0000001011ff7812 */ /* 0x000fc8000788c0ff */
[-C--:B------:R-:W-:Y:S02]  /*131c0*/  @!P3 LOP3.LUT R3, R3, R2.reuse, RZ, 0x3c, !PT ;  /* 0x000000020303b212 */ /* 0x080fe400078e3cff */
[----:B------:R-:W-:Y:S02]  /*131d0*/  @!P3 LOP3.LUT R8, R4, 0x40, RZ, 0xc0, !PT ;  /* 0x000000400408b812 */ /* 0x000fe400078ec0ff */
[----:B------:R-:W-:Y:S02]  /*131e0*/  @!P3 LOP3.LUT R2, R3, R2, RZ, 0x3c, !PT ;  /* 0x000000020302b212 */ /* 0x000fe400078e3cff */
[----:B------:R-:W-:Y:S02]  /*131f0*/  @!P3 LEA R9, R9, UR38, 0x1 ;  /* 0x000000260909bc11 */ /* 0x000fe4000f8e08ff */
[----:B------:R-:W-:Y:S02]  /*13200*/  @!P3 LOP3.LUT R3, R3, R2, RZ, 0x3c, !PT ;  /* 0x000000020303b212 */ /* 0x000fe400078e3cff */
[C---:B------:R-:W-:Y:S01]  /*13210*/  LOP3.LUT P6, RZ, R17.reuse, 0x8, RZ, 0xc0, !PT ;  /* 0x0000000811ff7812 */ /* 0x040fe200078cc0ff */
[----:B------:R-:W-:Y:S01]  /*13220*/  ULDC.64 UR4, c[0x0][0x208] ;  /* 0x0000820000047ab9 */ /* 0x000fe20000000a00 */
[----:B------:R-:W-:Y:S01]  /*13230*/  LOP3.LUT P2, RZ, R17, 0x4, RZ, 0xc0, !PT ;  /* 0x0000000411ff7812 */ /* 0x000fe2000784c0ff */
[----:B------:R-:W-:Y:S01]  /*13240*/  @!PT LDS RZ, [RZ] ;  /* 0x00000000fffff984 */ /* 0x000fe20000000800 */
[----:B------:R-:W-:Y:S01]  /*13250*/  @!PT LDS RZ, [RZ] ;  /* 0x00000000fffff984 */ /* 0x000fe20000000800 */
[----:B------:R-:W-:Y:S01]  /*13260*/  @!PT LDS RZ, [RZ] ;  /* 0x00000000fffff984 */ /* 0x000fe20000000800 */
[----:B------:R0:W-:Y:S01]  /*13270*/  @!P3 LDGSTS.E.BYPASS.LTC128B.128 [R9+0x27400], desc[UR4][R2.64], !P4 ;  /* 0x274000000209bfae */ /* 0x0001e2000e101d44 */
[----:B------:R-:W-:-:S04]  /*13280*/  @!P3 SHF.R.U32.HI R8, RZ, 0x2, R8 ;  /* 0x00000002ff08b819 */ /* 0x000fc80000011608 */
[----:B------:R-:W-:Y:S02]  /*13290*/  @!P3 ISETP.NE.U32.AND P4, PT, R8, RZ, PT ;  /* 0x000000ff0800b20c */ /* 0x000fe40003f85070 */
[----:B------:R-:W-:-:S03]  /*132a0*/  @!P3 LOP3.LUT R8, R5, 0x80, RZ, 0xc0, !PT ;  /* 0x000000800508b812 */ /* 0x000fc600078ec0ff */
[----:B------:R0:W-:Y:S01]  /*132b0*/  @!P3 LDGSTS.E.BYPASS.LTC128B.128 [R9+0x29400], desc[UR4][R2.64+0x80], !P6 ;  /* 0x294000800209bfae */ /* 0x0001e2000f101d44 */
[----:B------:R-:W-:-:S03]  /*132c0*/  @!P3 SHF.R.U32.HI R8, RZ, 0x3, R8 ;  /* 0x00000003ff08b819 */ /* 0x000fc60000011608 */
[----:B------:R0:W-:Y:S04]  /*132d0*/  @!P3 LDGSTS.E.BYPASS.LTC128B.128 [R9+0x2b400], desc[UR4][R2.64+0x100], !P2 ;  /* 0x2b4001000209bfae */ /* 0x0001e8000d101d44 */
[----:B------:R0:W-:Y:S04]  /*132e0*/  @!P3 LDGSTS.E.BYPASS.LTC128B.128 [R9+0x2d400], desc[UR4][R2.64+0x180], !P5 ;  /* 0x2d4001800209bfae */ /* 0x0001e8000e901d44 */
[----:B------:R0:W-:Y:S04]  /*132f0*/  @!P3 LDGSTS.E.BYPASS.LTC128B.128 [R9+0x2f400], desc[UR4][R2.64+0x200], !P0 ;  /* 0x2f4002000209bfae */ /* 0x0001e8000c101d44 */
[----:B------:R0:W-:Y:S04]  /*13300*/  @!P3 LDGSTS.E.BYPASS.LTC128B.128 [R9+0x31400], desc[UR4][R2.64+0x280], !P1 ;  /* 0x314002800209bfae */ /* 0x0001e8000c901d44 */
[----:B------:R0:W-:Y:S01]  /*13310*/  @!P3 LDGSTS.E.BYPASS.LTC128B.128 [R9+0x33400], desc[UR4][R2.64+0x300], P4 ;  /* 0x334003000209bfae */ /* 0x0001e2000a101d44 */
[----:B------:R-:W-:Y:S01]  /*13320*/  @!P3 ISETP.NE.U32.AND P4, PT, R8, RZ, PT ;  /* 0x000000ff0800b20c */ /* 0x000fe20003f85070 */
[----:B------:R-:W-:-:S02]  /*13330*/  IMAD.MOV.U32 R13, RZ, RZ, R6 ;  /* 0x000000ffff0d7224 */ /* 0x000fc400078e0006 */
[----:B------:R-:W-:-:S10]  /*13340*/  IMAD.MOV.U32 R12, RZ, RZ, 0x3 ;  /* 0x00000003ff0c7424 */ /* 0x000fd400078e00ff */
[----:B------:R0:W-:Y:S02]  /*13350*/  @!P3 LDGSTS.E.BYPASS.LTC128B.128 [R9+0x35400], desc[UR4][R2.64+0x380], P4 ;  /* 0x354003800209bfae */ /* 0x0001e4000a101d44 */
[----:B0-----:R-:W-:Y:S05]  /*13360*/  WARPSYNC.COLLECTIVE R15, `(.L_x_353) ;  /* 0x000000000f087348 */ /* 0x001fea0003c00000 */
[----:B------:R1:W2:Y:S02]  /*13370*/  SHFL.IDX P6, R14, R13, R12, R11 ;  /* 0x0000000c0d0e7389 */ /* 0x0002a400000c000b */
[----:B012---:R-:W-:Y:S01]  /*13380*/  ENDCOLLECTIVE ;  /* 0x000000000000791b */ /* 0x007fe20003800000 */
.L_x_353:
[----:B------:R-:W-:Y:S02]  /*13390*/  IMAD.MOV.U32 R13, RZ, RZ, R0 ;  /* 0x000000ffff0d7224 */ /* 0x000fe400078e0000 */
[----:B------:R-:W-:-:S07]  /*133a0*/  IMAD.MOV.U32 R6, RZ, RZ, R14 ;  /* 0x000000ffff067224 */ /* 0x000fce00078e000e */
[----:B------:R-:W-:Y:S05]  /*133b0*/  WARPSYNC.COLLECTIVE R15, `(.L_x_354) ;  /* 0x000000000f087348 */ /* 0x000fea0003c00000 */
[----:B------:R0:W1:Y:S02]  /*133c0*/  SHFL.IDX P6, R14, R13, R12, R11 ;  /* 0x0000000c0d0e7389 */ /* 0x00006400000c000b */
[----:B01----:R-:W-:Y:S01]  /*133d0*/  ENDCOLLECTIVE ;  /* 0x000000000000791b */ /* 0x003fe20003800000 */
.L_x_354:
[----:B------:R-:W-:Y:S05]  /*133e0*/  BRA `(.L_x_355) ;  /* 0xffffffb800a07947 */ /* 0x000fea000383ffff */
.L_x_244:
[----:B0-----:R-:W-:-:S04]  /*133f0*/  IMAD.U32 R3, RZ, RZ, UR38 ;  /* 0x00000026ff037e24 */ /* 0x001fc8000f8e00ff */
[----:B------:R0:W3:Y:S03]  /*13400*/  SYNCS.PHASECHK.TRANS64.TRYWAIT P0, [R3+URZ+0x38820], R2 ;  /* 0x03882002030075a7 */ /* 0x0000e6000800017f */
[----:B---3--:R-:W-:Y:S05]  /*13410*/  @!P0 NANOSLEEP.SYNCS 0x989680 ;  /* 0x009896800000895d */ /* 0x008fea0003900000 */
[----:B------:R-:W3:Y:S02]  /*13420*/  @!P0 SYNCS.PHASECHK.TRANS64 P0, [R3+URZ+0x38820], R2 ;  /* 0x03882002030085a7 */ /* 0x000ee4000800007f */
[----:B---3--:R-:W-:Y:S05]  /*13430*/  @!P0 BRA `(.L_x_244) ;  /* 0xfffffffc00ec8947 */ /* 0x008fea000383ffff */
[----:B------:R-:W-:Y:S05]  /*13440*/  BRA `(.L_x_356) ;  /* 0xffffffbc00487947 */ /* 0x000fea000383ffff */
.L_x_247:
[----:B0-----:R-:W-:-:S04]  /*13450*/  IMAD.U32 R3, RZ, RZ, UR38 ;  /* 0x00000026ff037e24 */ /* 0x001fc8000f8e00ff */
[----:B------:R0:W3:Y:S03]  /*13460*/  SYNCS.PHASECHK.TRANS64.TRYWAIT P0, [R3+URZ+0x38860], R2 ;  /* 0x03886002030075a7 */ /* 0x0000e6000800017f */
[----:B---3--:R-:W-:Y:S05]  /*13470*/  @!P0 NANOSLEEP.SYNCS 0x989680 ;  /* 0x009896800000895d */ /* 0x008fea0003900000 */
[----:B------:R-:W3:Y:S02]  /*13480*/  @!P0 SYNCS.PHASECHK.TRANS64 P0, [R3+URZ+0x38860], R2 ;  /* 0x03886002030085a7 */ /* 0x000ee4000800007f */
[----:B---3--:R-:W-:Y:S05]  /*13490*/  @!P0 BRA `(.L_x_247) ;  /* 0xfffffffc00ec8947 */ /* 0x008fea000383ffff */
[----:B------:R-:W-:Y:S05]  /*134a0*/  BRA `(.L_x_357) ;  /* 0xffffffbc00547947 */ /* 0x000fea000383ffff */
.L_x_263:
[----:B-1----:R-:W-:-:S04]  /*134b0*/  IMAD.U32 R3, RZ, RZ, UR38 ;  /* 0x00000026ff037e24 */ /* 0x002fc8000f8e00ff */
[----:B------:R1:W3:Y:S03]  /*134c0*/  SYNCS.PHASECHK.TRANS64.TRYWAIT P0, [R3+URZ+0x38848], R2 ;  /* 0x03884802030075a7 */ /* 0x0002e6000800017f */
[----:B---3--:R-:W-:Y:S05]  /*134d0*/  @!P0 NANOSLEEP.SYNCS 0x989680 ;  /* 0x009896800000895d */ /* 0x008fea0003900000 */
[----:B------:R-:W3:Y:S02]  /*134e0*/  @!P0 SYNCS.PHASECHK.TRANS64 P0, [R3+URZ+0x38848], R2 ;  /* 0x03884802030085a7 */ /* 0x000ee4000800007f */
[----:B---3--:R-:W-:Y:S05]  /*134f0*/  @!P0 BRA `(.L_x_263) ;  /* 0xfffffffc00ec8947 */ /* 0x008fea000383ffff */
[----:B------:R-:W-:Y:S05]  /*13500*/  BRA `(.L_x_358) ;  /* 0xffffffc800207947 */ /* 0x000fea000383ffff */
.L_x_268:
[----:B01----:R-:W-:-:S04]  /*13510*/  IMAD.U32 R3, RZ, RZ, UR38 ;  /* 0x00000026ff037e24 */ /* 0x003fc8000f8e00ff */
[----:B------:R0:W1:Y:S03]  /*13520*/  SYNCS.PHASECHK.TRANS64.TRYWAIT P0, [R3+URZ+0x38868], R2 ;  /* 0x03886802030075a7 */ /* 0x000066000800017f */
[----:B-1----:R-:W-:Y:S05]  /*13530*/  @!P0 NANOSLEEP.SYNCS 0x989680 ;  /* 0x009896800000895d */ /* 0x002fea0003900000 */
[----:B------:R-:W1:Y:S02]  /*13540*/  @!P0 SYNCS.PHASECHK.TRANS64 P0, [R3+URZ+0x38868], R2 ;  /* 0x03886802030085a7 */ /* 0x000e64000800007f */
[----:B-1----:R-:W-:Y:S05]  /*13550*/  @!P0 BRA `(.L_x_268) ;  /* 0xfffffffc00ec8947 */ /* 0x002fea000383ffff */
[----:B------:R-:W-:Y:S05]  /*13560*/  BRA `(.L_x_359) ;  /* 0xffffffc800807947 */ /* 0x000fea000383ffff */
.L_x_283:
[----:B-1----:R-:W-:-:S04]  /*13570*/  IMAD.U32 R3, RZ, RZ, UR38 ;  /* 0x00000026ff037e24 */ /* 0x002fc8000f8e00ff */
[----:B------:R1:W3:Y:S03]  /*13580*/  SYNCS.PHASECHK.TRANS64.TRYWAIT P0, [R3+URZ+0x38840], R2 ;  /* 0x03884002030075a7 */ /* 0x0002e6000800017f */
[----:B---3--:R-:W-:Y:S05]  /*13590*/  @!P0 NANOSLEEP.SYNCS 0x989680 ;  /* 0x009896800000895d */ /* 0x008fea0003900000 */
[----:B------:R-:W3:Y:S02]  /*135a0*/  @!P0 SYNCS.PHASECHK.TRANS64 P0, [R3+URZ+0x38840], R2 ;  /* 0x03884002030085a7 */ /* 0x000ee4000800007f */
[----:B---3--:R-:W-:Y:S05]  /*135b0*/  @!P0 BRA `(.L_x_283) ;  /* 0xfffffffc00ec8947 */ /* 0x008fea000383ffff */
[----:B------:R-:W-:Y:S05]  /*135c0*/  BRA `(.L_x_360) ;  /* 0xffffffd000d07947 */ /* 0x000fea000383ffff */
.L_x_288:
[----:B01----:R-:W-:-:S04]  /*135d0*/  IMAD.U32 R3, RZ, RZ, UR38 ;  /* 0x00000026ff037e24 */ /* 0x003fc8000f8e00ff */
[----:B------:R0:W1:Y:S03]  /*135e0*/  SYNCS.PHASECHK.TRANS64.TRYWAIT P0, [R3+URZ+0x38860], R2 ;  /* 0x03886002030075a7 */ /* 0x000066000800017f */
[----:B-1----:R-:W-:Y:S05]  /*135f0*/  @!P0 NANOSLEEP.SYNCS 0x989680 ;  /* 0x009896800000895d */ /* 0x002fea0003900000 */
[----:B------:R-:W1:Y:S02]  /*13600*/  @!P0 SYNCS.PHASECHK.TRANS64 P0, [R3+URZ+0x38860], R2 ;  /* 0x03886002030085a7 */ /* 0x000e64000800007f */
[----:B-1----:R-:W-:Y:S05]  /*13610*/  @!P0 BRA `(.L_x_288) ;  /* 0xfffffffc00ec8947 */ /* 0x002fea000383ffff */
[----:B------:R-:W-:Y:S05]  /*13620*/  BRA `(.L_x_361) ;  /* 0xffffffd400347947 */ /* 0x000fea000383ffff */
.L_x_304:
[----:B-1----:R-:W-:-:S04]  /*13630*/  IMAD.U32 R3, RZ, RZ, UR38 ;  /* 0x00000026ff037e24 */ /* 0x002fc8000f8e00ff */
[----:B------:R1:W3:Y:S03]  /*13640*/  SYNCS.PHASECHK.TRANS64.TRYWAIT P0, [R3+URZ+0x38848], R2 ;  /* 0x03884802030075a7 */ /* 0x0002e6000800017f */
[----:B---3--:R-:W-:Y:S05]  /*13650*/  @!P0 NANOSLEEP.SYNCS 0x989680 ;  /* 0x009896800000895d */ /* 0x008fea0003900000 */
[----:B------:R-:W3:Y:S02]  /*13660*/  @!P0 SYNCS.PHASECHK.TRANS64 P0, [R3+URZ+0x38848], R2 ;  /* 0x03884802030085a7 */ /* 0x000ee4000800007f */
[----:B---3--:R-:W-:Y:S05]  /*13670*/  @!P0 BRA `(.L_x_304) ;  /* 0xfffffffc00ec8947 */ /* 0x008fea000383ffff */
[----:B------:R-:W-:Y:S05]  /*13680*/  BRA `(.L_x_362) ;  /* 0xffffffdc008c7947 */ /* 0x000fea000383ffff */
.L_x_309:
[----:B-1----:R-:W-:-:S04]  /*13690*/  IMAD.U32 R3, RZ, RZ, UR38 ;  /* 0x00000026ff037e24 */ /* 0x002fc8000f8e00ff */
[----:B------:R1:W3:Y:S03]  /*136a0*/  SYNCS.PHASECHK.TRANS64.TRYWAIT P0, [R3+URZ+0x38868], R2 ;  /* 0x03886802030075a7 */ /* 0x0002e6000800017f */
[----:B---3--:R-:W-:Y:S05]  /*136b0*/  @!P0 NANOSLEEP.SYNCS 0x989680 ;  /* 0x009896800000895d */ /* 0x008fea0003900000 */
[----:B------:R-:W3:Y:S02]  /*136c0*/  @!P0 SYNCS.PHASECHK.TRANS64 P0, [R3+URZ+0x38868], R2 ;  /* 0x03886802030085a7 */ /* 0x000ee4000800007f */
[----:B---3--:R-:W-:Y:S05]  /*136d0*/  @!P0 BRA `(.L_x_309) ;  /* 0xfffffffc00ec8947 */ /* 0x008fea000383ffff */
[----:B------:R-:W-:Y:S05]  /*136e0*/  BRA `(.L_x_363) ;  /* 0xffffffdc00f07947 */ /* 0x000fea000383ffff */
.L_x_320:
[----:B-1----:R1:W3:Y:S02]  /*136f0*/  SYNCS.PHASECHK.TRANS64.TRYWAIT P0, [R2+URZ+0x38820], R9 ;  /* 0x03882009020075a7 */ /* 0x0022e4000800017f */
[----:B---3--:R-:W-:Y:S05]  /*13700*/  @!P0 NANOSLEEP.SYNCS 0x989680 ;  /* 0x009896800000895d */ /* 0x008fea0003900000 */
[----:B------:R-:W3:Y:S02]  /*13710*/  @!P0 SYNCS.PHASECHK.TRANS64 P0, [R2+URZ+0x38820], R9 ;  /* 0x03882009020085a7 */ /* 0x000ee4000800007f */
[----:B---3--:R-:W-:Y:S05]  /*13720*/  @!P0 BRA `(.L_x_320) ;  /* 0xfffffffc00f08947 */ /* 0x008fea000383ffff */
[----:B------:R-:W-:Y:S05]  /*13730*/  BRA `(.L_x_364) ;  /* 0xffffffe400e07947 */ /* 0x000fea000383ffff */
.L_x_321:
[----:B------:R-:W3:Y:S01]  /*13740*/  S2R R3, SR_TID.X ;  /* 0x0000000000037919 */ /* 0x000ee20000002100 */
[----:B------:R-:W-:Y:S01]  /*13750*/  BSSY B0, `(.L_x_365) ;  /* 0x000000a000007945 */ /* 0x000fe20003800000 */
[----:B------:R-:W-:Y:S02]  /*13760*/  IMAD.MOV.U32 R12, RZ, RZ, RZ ;  /* 0x000000ffff0c7224 */ /* 0x000fe400078e00ff */
[----:B------:R-:W-:Y:S02]  /*13770*/  IMAD.MOV.U32 R11, RZ, RZ, 0x1f ;  /* 0x0000001fff0b7424 */ /* 0x000fe400078e00ff */
[----:B------:R-:W-:Y:S01]  /*13780*/  IMAD.MOV.U32 R15, RZ, RZ, -0x1 ;  /* 0xffffffffff0f7424 */ /* 0x000fe200078e00ff */
[----:B---3--:R-:W-:-:S04]  /*13790*/  SHF.R.U32.HI R3, RZ, 0x5, R3 ;  /* 0x00000005ff037819 */ /* 0x008fc80000011603 */
[----:B------:R-:W-:-:S05]  /*137a0*/  LOP3.LUT R3, R3, 0x3, RZ, 0xc0, !PT ;  /* 0x0000000303037812 */ /* 0x000fca00078ec0ff */
[----:B------:R-:W-:-:S07]  /*137b0*/  IMAD.MOV.U32 R13, RZ, RZ, R3 ;  /* 0x000000ffff0d7224 */ /* 0x000fce00078e0003 */
[----:B012---:R-:W-:Y:S05]  /*137c0*/  WARPSYNC.COLLECTIVE R15, `(.L_x_366) ;  /* 0x000000000f087348 */ /* 0x007fea0003c00000 */
[----:B--2---:R2:W3:Y:S02]  /*137d0*/  SHFL.IDX P6, R14, R13, R12, R11 ;  /* 0x0000000c0d0e7389 */ /* 0x0044e400000c000b */
[----:B0123--:R-:W-:Y:S01]  /*137e0*/  ENDCOLLECTIVE ;  /* 0x000000000000791b */ /* 0x00ffe20003800000 */
.L_x_366:
[----:B------:R-:W-:Y:S05]  /*137f0*/  BSYNC B0 ;  /* 0x0000000000007941 */ /* 0x000fea0003800000 */
.L_x_365:
[----:B------:R-:W-:Y:S05]  /*13800*/  BRA `(.L_x_367) ;  /* 0xffffffe400c47947 */ /* 0x000fea000383ffff */
.L_x_322:
[----:B------:R-:W-:Y:S01]  /*13810*/  BSSY B0, `(.L_x_368) ;  /* 0x0000006000007945 */ /* 0x000fe20003800000 */
[----:B------:R-:W-:-:S07]  /*13820*/  IMAD.MOV.U32 R15, RZ, RZ, -0x1 ;  /* 0xffffffffff0f7424 */ /* 0x000fce00078e00ff */
[----:B012---:R-:W-:Y:S05]  /*13830*/  WARPSYNC.COLLECTIVE R15, `(.L_x_369) ;  /* 0x000000000f0c7348 */ /* 0x007fea0003c00000 */
[----:B------:R-:W-:Y:S02]  /*13840*/  ELECT P6, UR62, PT ;  /* 0x00000000003e782f */ /* 0x000fe400038c0000 */
[----:B------:R-:W-:Y:S01]  /*13850*/  MOV R14, UR62 ;  /* 0x0000003e000e7c02 */ /* 0x000fe20008000f00 */
[----:B012---:R-:W-:Y:S10]  /*13860*/  ENDCOLLECTIVE ;  /* 0x000000000000791b */ /* 0x007ff40003800000 */
.L_x_369:
[----:B------:R-:W-:Y:S05]  /*13870*/  BSYNC B0 ;  /* 0x0000000000007941 */ /* 0x000fea0003800000 */
.L_x_368:
[----:B------:R-:W-:Y:S05]  /*13880*/  BRA `(.L_x_370) ;  /* 0xffffffe400b87947 */ /* 0x000fea000383ffff */
.L_x_324:
[----:B--2---:R2:W3:Y:S02]  /*13890*/  SYNCS.PHASECHK.TRANS64.TRYWAIT P0, [R7+URZ], R4 ;  /* 0x00000004070075a7 */ /* 0x0044e4000800017f */
[----:B---3--:R-:W-:Y:S05]  /*138a0*/  @!P0 NANOSLEEP.SYNCS 0x989680 ;  /* 0x009896800000895d */ /* 0x008fea0003900000 */
[----:B------:R-:W3:Y:S02]  /*138b0*/  @!P0 SYNCS.PHASECHK.TRANS64 P0, [R7+URZ], R4 ;  /* 0x00000004070085a7 */ /* 0x000ee4000800007f */
[----:B---3--:R-:W-:Y:S05]  /*138c0*/  @!P0 BRA `(.L_x_324) ;  /* 0xfffffffc00f08947 */ /* 0x008fea000383ffff */
[----:B------:R-:W-:Y:S05]  /*138d0*/  BRA `(.L_x_371) ;  /* 0xffffffe400f47947 */ /* 0x000fea000383ffff */
.L_x_325:
[----:B---3--:R3:W4:Y:S02]  /*138e0*/  SYNCS.PHASECHK.TRANS64.TRYWAIT P0, [R5+URZ], R0 ;  /* 0x00000000050075a7 */ /* 0x008724000800017f */
[----:B----4-:R-:W-:Y:S05]  /*138f0*/  @!P0 NANOSLEEP.SYNCS 0x989680 ;  /* 0x009896800000895d */ /* 0x010fea0003900000 */
[----:B------:R-:W4:Y:S02]  /*13900*/  @!P0 SYNCS.PHASECHK.TRANS64 P0, [R5+URZ], R0 ;  /* 0x00000000050085a7 */ /* 0x000f24000800007f */
[----:B----4-:R-:W-:Y:S05]  /*13910*/  @!P0 BRA `(.L_x_325) ;  /* 0xfffffffc00f08947 */ /* 0x010fea000383ffff */
[----:B------:R-:W-:Y:S05]  /*13920*/  BRA `(.L_x_372) ;  /* 0xffffffe400e87947 */ /* 0x000fea000383ffff */
.L_x_327:
[----:B-1----:R1:W3:Y:S02]  /*13930*/  SYNCS.PHASECHK.TRANS64.TRYWAIT P0, [R5+URZ], R4 ;  /* 0x00000004050075a7 */ /* 0x0022e4000800017f */
[----:B---3--:R-:W-:Y:S05]  /*13940*/  @!P0 NANOSLEEP.SYNCS 0x989680 ;  /* 0x009896800000895d */ /* 0x008fea0003900000 */
[----:B------:R-:W3:Y:S02]  /*13950*/  @!P0 SYNCS.PHASECHK.TRANS64 P0, [R5+URZ], R4 ;  /* 0x00000004050085a7 */ /* 0x000ee4000800007f */
[----:B---3--:R-:W-:Y:S05]  /*13960*/  @!P0 BRA `(.L_x_327) ;  /* 0xfffffffc00f08947 */ /* 0x008fea000383ffff */
[----:B------:R-:W-:Y:S05]  /*13970*/  BRA `(.L_x_373) ;  /* 0xffffffe400ec7947 */ /* 0x000fea000383ffff */
.L_x_374:
        /* <DEDUP_REMOVED lines=16> */
.L_x_6039:


//--------------------- .text._ZN7cutlass13device_kernelIN5flash11enable_sm90INS1_16FlashAttnFwdSm90INS1_25CollectiveMainloopFwdSm90ILi2EN4cute5tupleIJNS5_1CILi1EEES8_S8_EEENS6_IJNS7_ILi64EEESA_SA_EEELi512ENS_6half_tEfNS_4arch4Sm90ELb0ELb0ELb1ELb1ELb0ELb0ELb0ELb0ELb0ELb1ELb1ELb0EEENS1_21CollectiveEpilogueFwdINS6_IJSA_NS7_ILi512EEESA_EEES9_SC_SE_Li256ELb1ELb1ELb1ELb0EEENS1_36VarlenDynamicPersistentTileSchedulerILi64ELi64ELi256ELi128ELb1ELb1ELb1ELb0ELb1ELb1EEEEEEEEEvNT_6ParamsE --------------------------
	.section	.text._ZN7cutlass13device_kernelIN5flash11enable_sm90INS1_16FlashAttnFwdSm90INS1_25CollectiveMainloopFwdSm90ILi2EN4cute5tupleIJNS5_1CILi1EEES8_S8_EEENS6_IJNS7_ILi64EEESA_SA_EEELi512ENS_6half_tEfNS_4arch4Sm90ELb0ELb0ELb1ELb1ELb0ELb0ELb0ELb0ELb0ELb1ELb1ELb0EEENS1_21CollectiveEpilogueFwdINS6_IJSA_NS7_ILi512EEESA_EEES9_SC_SE_Li256ELb1ELb1ELb1ELb0EEENS1_36VarlenDynamicPersistentTileSchedulerILi64ELi64ELi256ELi128ELb1ELb1ELb1ELb0ELb1ELb1EEEEEEEEEvNT_6ParamsE,"ax",@progbits
	.align	128
.text._ZN7cutlass13device_kernelIN5flash11enable_sm90INS1_16FlashAttnFwdSm90INS1_25CollectiveMainloopFwdSm90ILi2EN4cute5tupleIJNS5_1CILi1EEES8_S8_EEENS6_IJNS7_ILi64EEESA_SA_EEELi512ENS_6half_tEfNS_4arch4Sm90ELb0ELb0ELb1ELb1ELb0ELb0ELb0ELb0ELb0ELb1ELb1ELb0EEENS1_21CollectiveEpilogueFwdINS6_IJSA_NS7_ILi512EEESA_EEES9_SC_SE_Li256ELb1ELb1ELb1ELb0EEENS1_36VarlenDynamicPersistentTileSchedulerILi64ELi64ELi256ELi128ELb1ELb1ELb1ELb0ELb1ELb1EEEEEEEEEvNT_6ParamsE:
        .type           _ZN7cutlass13device_kernelIN5flash11enable_sm90INS1_16FlashAttnFwdSm90INS1_25CollectiveMainloopFwdSm90ILi2EN4cute5tupleIJNS5_1CILi1EEES8_S8_EEENS6_IJNS7_ILi64EEESA_SA_EEELi512ENS_6half_tEfNS_4arch4Sm90ELb0ELb0ELb1ELb1ELb0ELb0ELb0ELb0ELb0ELb1ELb1ELb0EEENS1_21CollectiveEpilogueFwdINS6_IJSA_NS7_ILi512EEESA_EEES9_SC_SE_Li256ELb1ELb1ELb1ELb0EEENS1_36VarlenDynamicPersistentTileSchedulerILi64ELi64ELi256ELi128ELb1ELb1ELb1ELb0ELb1ELb1EEEEEEEEEvNT_6ParamsE,@function
        .size           _ZN7cutlass13device_kernelIN5flash11enable_sm90INS1_16FlashAttnFwdSm90INS1_25CollectiveMainloopFwdSm90ILi2EN4cute5tupleIJNS5_1CILi1EEES8_S8_EEENS6_IJNS7_ILi64EEESA_SA_EEELi512ENS_6half_tEfNS_4arch4Sm90ELb0ELb0ELb1ELb1ELb0ELb0ELb0ELb0ELb0ELb1ELb1ELb0EEENS1_21CollectiveEpilogueFwdINS6_IJSA_NS7_ILi512EEESA_EEES9_SC_SE_Li256ELb1ELb1ELb1ELb0EEENS1_36VarlenDynamicPersistentTileSchedulerILi64ELi64ELi256ELi128ELb1ELb1ELb1ELb0ELb1ELb1EEEEEEEEEvNT_6ParamsE,(.L_x_6040 - _ZN7cutlass13device_kernelIN5flash11enable_sm90INS1_16FlashAttnFwdSm90INS1_25CollectiveMainloopFwdSm90ILi2EN4cute5tupleIJNS5_1CILi1EEES8_S8_EEENS6_IJNS7_ILi64EEESA_SA_EEELi512ENS_6half_tEfNS_4arch4Sm90ELb0ELb0ELb1ELb1ELb0ELb0ELb0ELb0ELb0ELb1ELb1ELb0EEENS1_21CollectiveEpilogueFwdINS6_IJSA_NS7_ILi512EEESA_EEES9_SC_SE_Li256ELb1ELb1ELb1ELb0EEENS1_36VarlenDynamicPersistentTileSchedulerILi64ELi64ELi256ELi128ELb1ELb1ELb1ELb0ELb1ELb1EEEEEEEEEvNT_6ParamsE)
        .other          _ZN7cutlass13device_kernelIN5flash11enable_sm90INS1_16FlashAttnFwdSm90INS1_25CollectiveMainloopFwdSm90ILi2EN4cute5tupleIJNS5_1CILi1EEES8_S8_EEENS6_IJNS7_ILi64EEESA_SA_EEELi512ENS_6half_tEfNS_4arch4Sm90ELb0ELb0ELb1ELb1ELb0ELb0ELb0ELb0ELb0ELb1ELb1ELb0EEENS1_21CollectiveEpilogueFwdINS6_IJSA_NS7_ILi512EEESA_EEES9_SC_SE_Li256ELb1ELb1ELb1ELb0EEENS1_36VarlenDynamicPersistentTileSchedulerILi64ELi64ELi256ELi128ELb1ELb1ELb1ELb0ELb1ELb1EEEEEEEEEvNT_6ParamsE,@"STO_CUDA_ENTRY STV_DEFAULT"
_ZN7cutlass13device_kernelIN5flash11enable_sm90INS1_16FlashAttnFwdSm90INS1_25CollectiveMainloopFwdSm90ILi2EN4cute5tupleIJNS5_1CILi1EEES8_S8_EEENS6_IJNS7_ILi64EEESA_SA_EEELi512ENS_6half_tEfNS_4arch4Sm90ELb0ELb0ELb1ELb1ELb0ELb0ELb0ELb0ELb0ELb1ELb1ELb0EEENS1_21CollectiveEpilogueFwdINS6_IJSA_NS7_ILi512EEESA_EEES9_SC_SE_Li256ELb1ELb1ELb1ELb0EEENS1_36VarlenDynamicPersistentTileSchedulerILi64ELi64ELi256ELi128ELb1ELb1ELb1ELb0ELb1ELb1EEEEEEEEEvNT_6ParamsE:
[----:B------:R-:W0:Y:S02]  /*0000*/  LDC R1, c[0x0][0x28] ;  /* 0x00000a00ff017b82 */ /* 0x000e240000000800 */
[----:B0-----:R-:W-:Y:S01]  /*0010*/  VIADD R1, R1, 0xffffffa0 ;  /* 0xffffffa001017836 */ /* 0x001fe20000000000 */
[----:B------:R-:W0:Y:S01]  /*0020*/  S2R R6, SR_TID.X ;  /* 0x0000000000067919 */ /* 0x000e220000002100 */
[----:B------:R-:W-:Y:S01]  /*0030*/  ELECT P0, URZ, PT ;  /* 0x00000000003f782f */ /* 0x000fe20003800000 */
[----:B------:R-:W-:Y:S01]  /*0040*/  BSSY B0, `(.L_x_375) ;  /* 0x000000e000007945 */ /* 0x000fe20003800000 */
[----:B0-----:R-:W-:-:S05]  /*0050*/  SHF.R.U32.HI R0, RZ, 0x5, R6 ;  /* 0x00000005ff007819 */ /* 0x001fca0000011606 */
[----:B------:R-:W0:Y:S02]  /*0060*/  SHFL.IDX PT, R2, R0, RZ, 0x1f ;  /* 0x00001fff00027589 */ /* 0x000e2400000e0000 */
[----:B0-----:R-:W-:Y:S02]  /*0070*/  ISETP.EQ.AND P0, PT, R2, RZ, P0 ;  /* 0x000000ff0200720c */ /* 0x001fe40000702270 */
[----:B------:R-:W-:-:S11]  /*0080*/  SHF.R.U32.HI R2, RZ, 0x7, R6 ;  /* 0x00000007ff027819 */ /* 0x000fd60000011606 */
        /* <DEDUP_REMOVED lines=9> */
.L_x_376:
[----:B------:R-:W-:Y:S05]  /*0120*/  BSYNC B0 ;  /* 0x0000000000007941 */ /* 0x000fea0003800000 */
.L_x_375:
        /* <DEDUP_REMOVED lines=20> */
[----:B0-----:R0:W1:Y:S05]  /*0270*/  @UP1 SYNCS.EXCH.64 URZ, [UR8+0x28c00], UR4 ;  /* 0x028c0004083f15b2 */ /* 0x00106a0008000100 */
[----:B------:R0:W2:Y:S01]  /*0280*/  @UP2 SYNCS.EXCH.64 URZ, [UR8+0x28c20], UR6 ;  /* 0x028c2006083f25b2 */ /* 0x0000a20008000100 */
        /* <DEDUP_REMOVED lines=13> */
[----:B------:R3:W0:Y:S02]  /*0360*/  SYNCS.EXCH.64 URZ, [UR6+0x28c48], UR4 ;  /* 0x028c4804063f75b2 */ /* 0x0006240008000100 */
[----:B---3--:R-:W-:Y:S01]  /*0370*/  NOP ;  /* 0x0000000000007918 */ /* 0x008fe20000000000 */
.L_x_377:
[----:B------:R-:W3:Y:S01]  /*0380*/  SHFL.IDX PT, R2, R0, RZ, 0x1f ;  /* 0x00001fff00027589 */ /* 0x000ee200000e0000 */
[----:B------:R-:W-:Y:S01]  /*0390*/  NOP ;  /* 0x0000000000007918 */ /* 0x000fe20000000000 */
[----:B---3--:R-:W-:-:S13]  /*03a0*/  ISETP.NE.AND P0, PT, R2, RZ, PT ;  /* 0x000000ff0200720c */ /* 0x008fda0003f05270 */
        /* <DEDUP_REMOVED lines=18> */
[----:B---3--:R-:W-:Y:S01]  /*04d0*/  NOP ;  /* 0x0000000000007918 */ /* 0x008fe20000000000 */
.L_x_378:
[----:B------:R-:W3:Y:S01]  /*04e0*/  SHFL.IDX PT, R2, R0, RZ, 0x1f ;  /* 0x00001fff00027589 */ /* 0x000ee200000e0000 */
[----:B------:R-:W-:Y:S01]  /*04f0*/  NOP ;  /* 0x0000000000007918 */ /* 0x000fe20000000000 */
[----:B---3--:R-:W-:-:S13]  /*0500*/  ISETP.NE.AND P0, PT, R2, RZ, PT ;  /* 0x000000ff0200720c */ /* 0x008fda0003f05270 */
        /* <DEDUP_REMOVED lines=14> */
[----:B---3--:R-:W-:Y:S01]  /*05f0*/  NOP ;  /* 0x0000000000007918 */ /* 0x008fe20000000000 */
.L_x_379:
        /* <DEDUP_REMOVED lines=22> */
.L_x_380:
        /* <DEDUP_REMOVED lines=22> */
.L_x_381:
[----:B------:R-:W-:Y:S01]  /*08c0*/  PLOP3.LUT P0, PT, PT, PT, UP0, 0x80, 0x0 ;  /* 0x000000000000781c */ /* 0x000fe20003f0f008 */
[----:B------:R-:W-:Y:S01]  /*08d0*/  UMOV UR36, 0x1 ;  /* 0x0000000100247882 */ /* 0x000fe20000000000 */
[----:B------:R-:W-:Y:S01]  /*08e0*/  NOP ;  /* 0x0000000000007918 */ /* 0x000fe20000000000 */
[----:B------:R-:W-:Y:S01]  /*08f0*/  USEL UR36, UR36, 0x2, !UP0 ;  /* 0x0000000224247887 */ /* 0x000fe2000c000000 */
[----:B------:R-:W-:Y:S01]  /*0900*/  ULDC.64 UR40, c[0x0][0x208] ;  /* 0x0000820000287ab9 */ /* 0x000fe20000000a00 */
[----:B012-4-:R-:W-:Y:S08]  /*0910*/  BAR.SYNC.DEFER_BLOCKING 0x0 ;  /* 0x0000000000007b1d */ /* 0x017ff00000010000 */
[----:B------:R-:W-:Y:S05]  /*0920*/  @!P0 BRA `(.L_x_382) ;  /* 0x000000c0008c8947 */ /* 0x000fea0003800000 */
.L_x_383:
[----:B------:R-:W-:-:S08]  /*0930*/  NOP ;  /* 0x0000000000007918 */ /* 0x000fd00000000000 */
[----:B------:R-:W0:Y:S02]  /*0940*/  USETMAXREG.TRY_ALLOC.CTAPOOL UP0, 0xf0 ;  /* 0x000000f0000079c8 */ /* 0x000e240008000600 */
[----:B0-----:R-:W-:-:S13]  /*0950*/  PLOP3.LUT P0, PT, PT, PT, UP0, 0x80, 0x0 ;  /* 0x000000000000781c */ /* 0x001fda0003f0f008 */
[----:B------:R-:W-:Y:S05]  /*0960*/  @!P0 BRA `(.L_x_383) ;  /* 0xfffffffc00f08947 */ /* 0x000fea000383ffff */
[----:B------:R-:W-:Y:S01]  /*0970*/  LOP3.LUT R0, R6, 0xffffff80, RZ, 0xc0, !PT ;  /* 0xffffff8006007812 */ /* 0x000fe200078ec0ff */
[----:B------:R-:W0:Y:S01]  /*0980*/  S2UR UR4, SR_CgaCtaId ;  /* 0x00000000000479c3 */ /* 0x000e220000008800 */
[----:B------:R-:W-:Y:S02]  /*0990*/  UMOV UR38, 0x400 ;  /* 0x0000040000267882 */ /* 0x000fe40000000000 */
[----:B------:R-:W-:-:S13]  /*09a0*/  ISETP.NE.AND P0, PT, R0, 0x80, PT ;  /* 0x000000800000780c */ /* 0x000fda0003f05270 */
[----:B------:R-:W-:Y:S06]  /*09b0*/  @!P0 BAR.ARV 0x8, 0x100 ;  /* 0x0204000000008b1d */ /* 0x000fec0000002000 */
[----:B------:R-:W-:Y:S01]  /*09c0*/  ISETP.GE.U32.AND P0, PT, R6, 0x100, PT ;  /* 0x000001000600780c */ /* 0x000fe20003f06070 */
[----:B0-----:R-:W-:-:S03]  /*09d0*/  ULEA UR38, UR4, UR38, 0x18 ;  /* 0x0000002604267291 */ /* 0x001fc6000f8ec03f */
[----:B------:R-:W-:-:S09]  /*09e0*/  ULDC UR4, c[0x0][0xc3c] ;  /* 0x00030f0000047ab9 */ /* 0x000fd20000000800 */
[----:B------:R-:W-:Y:S08]  /*09f0*/  @P0 BAR.ARV 0xf, 0x100 ;  /* 0x03c4000000000b1d */ /* 0x000ff00000002000 */
[----:B------:R-:W-:Y:S06]  /*0a00*/  BAR.SYNC.DEFER_BLOCKING 0x5, 0x180 ;  /* 0x0146000000007b1d */ /* 0x000fec0000010000 */
[----:B------:R-:W0:Y:S02]  /*0a10*/  LDS.128 R8, [UR38+0x28cd0] ;  /* 0x028cd026ff087984 */ /* 0x000e240008000c00 */
[----:B------:R-:W-:Y:S06]  /*0a20*/  BAR.ARV 0x4, 0x180 ;  /* 0x0106000000007b1d */ /* 0x000fec0000002000 */
[----:B0-----:R-:W-:-:S13]  /*0a30*/  ISETP.GE.AND P0, PT, R11, UR4, PT ;  /* 0x000000040b007c0c */ /* 0x001fda000bf06270 */
[----:B------:R-:W-:Y:S05]  /*0a40*/  @P0 EXIT ;  /* 0x000000000000094d */ /* 0x000fea0003800000 */
[----:B------:R-:W-:Y:S01]  /*0a50*/  VIADD R6, R6, 0xffffff80 ;  /* 0xffffff8006067836 */ /* 0x000fe20000000000 */
[----:B------:R-:W-:Y:S01]  /*0a60*/  R2UR UR5, R9 ;  /* 0x00000000090572ca */ /* 0x000fe200000e0000 */
[----:B------:R-:W-:Y:S01]  /*0a70*/  IMAD.MOV.U32 R22, RZ, RZ, 0x40 ;  /* 0x00000040ff167424 */ /* 0x000fe200078e00ff */
[----:B------:R-:W-:Y:S01]  /*0a80*/  R2UR UR7, R11 ;  /* 0x000000000b0772ca */ /* 0x000fe200000e0000 */
[----:B------:R-:W-:Y:S01]  /*0a90*/  ULOP3.LUT UR49, UR36, 0x1, URZ, 0xfc, !UPT ;  /* 0x0000000124317892 */ /* 0x000fe2000f8efc3f */
[----:B------:R-:W-:Y:S01]  /*0aa0*/  SHF.R.S32.HI R3, RZ, 0x1f, R6 ;  /* 0x0000001fff037819 */ /* 0x000fe20000011406 */
[----:B------:R-:W-:Y:S01]  /*0ab0*/  UMOV UR48, URZ ;  /* 0x0000003f00307c82 */ /* 0x000fe20008000000 */
[----:B------:R-:W-:Y:S01]  /*0ac0*/  R2UR UR6, R10 ;  /* 0x000000000a0672ca */ /* 0x000fe200000e0000 */
[----:B------:R-:W-:Y:S01]  /*0ad0*/  UMOV UR47, URZ ;  /* 0x0000003f002f7c82 */ /* 0x000fe20008000000 */
[CC--:B------:R-:W-:Y:S01]  /*0ae0*/  LEA.HI R0, R3.reuse, R6.reuse, RZ, 0x4 ;  /* 0x0000000603007211 */ /* 0x0c0fe200078f20ff */
[----:B------:R-:W-:Y:S01]  /*0af0*/  UMOV UR37, URZ ;  /* 0x0000003f00257c82 */ /* 0x000fe20008000000 */
[----:B------:R-:W-:-:S02]  /*0b00*/  LEA.HI R2, R3, R6, RZ, 0x5 ;  /* 0x0000000603027211 */ /* 0x000fc400078f28ff */
[CC--:B------:R-:W-:Y:S02]  /*0b10*/  LEA.HI R5, R3.reuse, R6.reuse, RZ, 0x7 ;  /* 0x0000000603057211 */ /* 0x0c0fe400078f38ff */
[CC--:B------:R-:W-:Y:S02]  /*0b20*/  LEA.HI R4, R3.reuse, R6.reuse, RZ, 0x3 ;  /* 0x0000000603047211 */ /* 0x0c0fe400078f18ff */
[----:B------:R-:W-:Y:S02]  /*0b30*/  LEA.HI R3, R3, R6, RZ, 0x2 ;  /* 0x0000000603037211 */ /* 0x000fe400078f10ff */
[----:B------:R-:W-:Y:S02]  /*0b40*/  SHF.R.S32.HI R9, RZ, 0x4, R0 ;  /* 0x00000004ff097819 */ /* 0x000fe40000011400 */
[----:B------:R-:W-:Y:S02]  /*0b50*/  SHF.R.S32.HI R11, RZ, 0x5, R2 ;  /* 0x00000005ff0b7819 */ /* 0x000fe40000011402 */
[----:B------:R-:W-:-:S02]  /*0b60*/  LOP3.LUT R7, R0, 0xfffffff0, RZ, 0xc0, !PT ;  /* 0xfffffff000077812 */ /* 0x000fc400078ec0ff */
[----:B------:R-:W-:Y:S02]  /*0b70*/  SHF.R.S32.HI R2, RZ, 0x1f, R2 ;  /* 0x0000001fff027819 */ /* 0x000fe40000011402 */
[----:B------:R-:W-:Y:S01]  /*0b80*/  LOP3.LUT R15, R3, 0xfffffffc, RZ, 0xc0, !PT ;  /* 0xfffffffc030f7812 */ /* 0x000fe200078ec0ff */
[----:B------:R-:W-:Y:S01]  /*0b90*/  IMAD.IADD R7, R6, 0x1, -R7 ;  /* 0x0000000106077824 */ /* 0x000fe200078e0a07 */
[----:B------:R-:W-:Y:S02]  /*0ba0*/  LOP3.LUT R3, R5, 0xffffff80, RZ, 0xc0, !PT ;  /* 0xffffff8005037812 */ /* 0x000fe400078ec0ff */
[----:B------:R-:W-:Y:S01]  /*0bb0*/  LEA.HI R0, R0, R9, RZ, 0x1 ;  /* 0x0000000900007211 */ /* 0x000fe200078f08ff */
[----:B------:R-:W-:Y:S01]  /*0bc0*/  IMAD.IADD R15, R6, 0x1, -R15 ;  /* 0x00000001060f7824 */ /* 0x000fe200078e0a0f */
[----:B------:R-:W-:Y:S01]  /*0bd0*/  LEA.HI R2, R2, R11, RZ, 0x2 ;  /* 0x0000000b02027211 */ /* 0x000fe200078f10ff */
[----:B------:R-:W-:Y:S01]  /*0be0*/  IMAD.IADD R3, R6, 0x1, -R3 ;  /* 0x0000000106037824 */ /* 0x000fe200078e0a03 */
[----:B------:R-:W-:-:S02]  /*0bf0*/  LOP3.LUT R0, R0, 0x1ffffffe, RZ, 0xc0, !PT ;  /* 0x1ffffffe00007812 */ /* 0x000fc400078ec0ff */
[----:B------:R-:W-:Y:S02]  /*0c00*/  LOP3.LUT R13, R4, 0xfffffff8, RZ, 0xc0, !PT ;  /* 0xfffffff8040d7812 */ /* 0x000fe400078ec0ff */
[----:B------:R-:W-:Y:S01]  /*0c10*/  LOP3.LUT R4, R2, 0x3ffffc, RZ, 0xc0, !PT ;  /* 0x003ffffc02047812 */ /* 0x000fe200078ec0ff */
[----:B------:R-:W-:Y:S01]  /*0c20*/  IMAD.IADD R9, R9, 0x1, -R0 ;  /* 0x0000000109097824 */ /* 0x000fe200078e0a00 */
[----:B------:R-:W-:Y:S01]  /*0c30*/  SHF.R.S32.HI R220, RZ, 0x7, R5 ;  /* 0x00000007ffdc7819 */ /* 0x000fe20000011405 */
[----:B------:R-:W-:Y:S01]  /*0c40*/  IMAD.IADD R13, R6, 0x1, -R13 ;  /* 0x00000001060d7824 */ /* 0x000fe200078e0a0d */
[----:B------:R-:W-:Y:S01]  /*0c50*/  SHF.R.S32.HI R2, RZ, 0x1f, R7 ;  /* 0x0000001fff027819 */ /* 0x000fe20000011407 */
[----:B------:R-:W-:Y:S01]  /*0c60*/  IMAD.IADD R8, R11, 0x1, -R4 ;  /* 0x000000010b087824 */ /* 0x000fe200078e0a04 */
[----:B------:R-:W-:Y:S01]  /*0c70*/  SHF.R.S32.HI R0, RZ, 0x1f, R3 ;  /* 0x0000001fff007819 */ /* 0x000fe20000011403 */
[----:B------:R-:W-:Y:S01]  /*0c80*/  IMAD R17, R220, 0x100, R7 ;  /* 0x00000100dc117824 */ /* 0x000fe200078e0207 */
[----:B------:R-:W-:Y:S01]  /*0c90*/  LEA.HI R6, R2, R7, RZ, 0x3 ;  /* 0x0000000702067211 */ /* 0x000fe200078f18ff */
[----:B------:R-:W-:Y:S01]  /*0ca0*/  IMAD.SHL.U32 R9, R9, 0x8, RZ ;  /* 0x0000000809097824 */ /* 0x000fe200078e00ff */
[----:B------:R-:W-:Y:S01]  /*0cb0*/  LEA.HI R2, R0, R3, RZ, 0x2 ;  /* 0x0000000300027211 */ /* 0x000fe200078f10ff */
[----:B------:R-:W-:Y:S01]  /*0cc0*/  IMAD R12, R8, 0x10, R17 ;  /* 0x00000010080c7824 */ /* 0x000fe200078e0211 */
[C---:B------:R-:W-:Y:S01]  /*0cd0*/  LOP3.LUT R4, R6.reuse, 0xfffffff8, RZ, 0xc0, !PT ;  /* 0xfffffff806047812 */ /* 0x040fe200078ec0ff */
[----:B------:R-:W-:Y:S01]  /*0ce0*/  IMAD.SHL.U32 R6, R6, 0x40, RZ ;  /* 0x0000004006067824 */ /* 0x000fe200078e00ff */
[----:B------:R-:W-:-:S02]  /*0cf0*/  LOP3.LUT R8, R2, 0x7ffffffc, RZ, 0xc0, !PT ;  /* 0x7ffffffc02087812 */ /* 0x000fc400078ec0ff */
[----:B------:R-:W-:Y:S01]  /*0d00*/  LEA.HI R10, R15, R15, RZ, 0x1 ;  /* 0x0000000f0f0a7211 */ /* 0x000fe200078f08ff */
[----:B------:R-:W-:Y:S01]  /*0d10*/  IMAD.IADD R7, R7, 0x1, -R4 ;  /* 0x0000000107077824 */ /* 0x000fe200078e0a04 */
[----:B------:R-:W-:Y:S01]  /*0d20*/  LEA.HI R4, R0, R3, RZ, 0x5 ;  /* 0x0000000300047211 */ /* 0x000fe200078f28ff */
[----:B------:R-:W-:Y:S01]  /*0d30*/  IMAD.IADD R8, R3, 0x1, -R8 ;  /* 0x0000000103087824 */ /* 0x000fe200078e0a08 */
[--C-:B------:R-:W-:Y:S02]  /*0d40*/  SHF.R.S32.HI R0, RZ, 0x2, R2.reuse ;  /* 0x00000002ff007819 */ /* 0x100fe40000011402 */
[----:B------:R-:W-:Y:S01]  /*0d50*/  SHF.R.S32.HI R3, RZ, 0x1f, R2 ;  /* 0x0000001fff037819 */ /* 0x000fe20000011402 */
[----:B------:R-:W-:Y:S01]  /*0d60*/  IMAD.SHL.U32 R2, R7, 0x40, RZ ;  /* 0x0000004007027824 */ /* 0x000fe200078e00ff */
[----:B------:R-:W-:Y:S01]  /*0d70*/  LOP3.LUT R10, R10, 0x1ffffffe, RZ, 0xc0, !PT ;  /* 0x1ffffffe0a0a7812 */ /* 0x000fe200078ec0ff */
[----:B------:R-:W-:Y:S01]  /*0d80*/  IMAD.SHL.U32 R223, R8, 0x2, RZ ;  /* 0x0000000208df7824 */ /* 0x000fe200078e00ff */
[----:B------:R-:W-:-:S02]  /*0d90*/  LEA.HI R5, R5, R220, RZ, 0x1 ;  /* 0x000000dc05057211 */ /* 0x000fc400078f08ff */
[----:B------:R-:W-:Y:S01]  /*0da0*/  LOP3.LUT R2, R2, 0x1c0, RZ, 0xc0, !PT ;  /* 0x000001c002027812 */ /* 0x000fe200078ec0ff */
[----:B------:R-:W-:Y:S01]  /*0db0*/  IMAD.IADD R15, R15, 0x1, -R10 ;  /* 0x000000010f0f7824 */ /* 0x000fe200078e0a0a */
[----:B------:R-:W-:Y:S01]  /*0dc0*/  LEA.HI R3, R3, R0, RZ, 0x3 ;  /* 0x0000000003037211 */ /* 0x000fe200078f18ff */
[--C-:B------:R-:W-:Y:S01]  /*0dd0*/  IMAD.U32 R10, R12, 0x40, R9.reuse ;  /* 0x000000400c0a7824 */ /* 0x100fe200078e0009 */
[----:B------:R-:W-:Y:S02]  /*0de0*/  LOP3.LUT R9, R2, 0x8, R9, 0xf8, !PT ;  /* 0x0000000802097812 */ /* 0x000fe400078ef809 */
[----:B------:R-:W-:Y:S02]  /*0df0*/  LOP3.LUT R6, R6, 0x7ffffe00, RZ, 0xc0, !PT ;  /* 0x7ffffe0006067812 */ /* 0x000fe400078ec0ff */
[----:B------:R-:W-:Y:S01]  /*0e00*/  SHF.R.U32.HI R2, RZ, 0x3, R2 ;  /* 0x00000003ff027819 */ /* 0x000fe20000011602 */
[----:B------:R0:W-:Y:S01]  /*0e10*/  STL [R1+0x50], R10 ;  /* 0x0000500a01007387 */ /* 0x0001e20000100800 */
[----:B------:R-:W-:Y:S01]  /*0e20*/  LOP3.LUT R5, R5, 0xfffffe, RZ, 0xc0, !PT ;  /* 0x00fffffe05057812 */ /* 0x000fe200078ec0ff */
[----:B------:R-:W-:Y:S01]  /*0e30*/  IMAD R6, R11, 0x400, R6 ;  /* 0x000004000b067824 */ /* 0x000fe200078e0206 */
[----:B------:R-:W-:-:S02]  /*0e40*/  LOP3.LUT R3, R3, 0xfffffff8, RZ, 0xc0, !PT ;  /* 0xfffffff803037812 */ /* 0x000fc400078ec0ff */
[----:B------:R-:W-:Y:S01]  /*0e50*/  LOP3.LUT R9, R9, R2, RZ, 0x3c, !PT ;  /* 0x0000000209097212 */ /* 0x000fe200078e3cff */
[----:B------:R-:W-:Y:S01]  /*0e60*/  IMAD.IADD R5, R220, 0x1, -R5 ;  /* 0x00000001dc057824 */ /* 0x000fe200078e0a05 */
[----:B------:R-:W-:Y:S01]  /*0e70*/  SHF.R.S32.HI R4, RZ, 0x5, R4 ;  /* 0x00000005ff047819 */ /* 0x000fe20000011404 */
[----:B------:R-:W-:Y:S01]  /*0e80*/  IMAD.IADD R3, R0, 0x1, -R3 ;  /* 0x0000000100037824 */ /* 0x000fe200078e0a03 */
[----:B------:R-:W-:Y:S01]  /*0e90*/  R2P PR, R7, 0x6 ;  /* 0x0000000607007804 */ /* 0x000fe20000000000 */
[----:B------:R-:W-:Y:S02]  /*0ea0*/  IMAD.IADD R6, R6, 0x1, R9 ;  /* 0x0000000106067824 */ /* 0x000fe400078e0209 */
[----:B0-----:R-:W-:Y:S02]  /*0eb0*/  IMAD.SHL.U32 R10, R5, 0x100, RZ ;  /* 0x00000100050a7824 */ /* 0x001fe400078e00ff */
[----:B------:R-:W-:Y:S01]  /*0ec0*/  IMAD.SHL.U32 R2, R13, 0x8, RZ ;  /* 0x000000080d027824 */ /* 0x000fe200078e00ff */
[----:B------:R-:W-:Y:S01]  /*0ed0*/  LEA R18, R6, UR38, 0x1 ;  /* 0x0000002606127c11 */ /* 0x000fe2000f8e08ff */
[----:B------:R-:W-:Y:S01]  /*0ee0*/  IMAD R16, R4, 0x10, R3 ;  /* 0x0000001004107824 */ /* 0x000fe200078e0203 */
[----:B------:R-:W-:Y:S01]  /*0ef0*/  STL [R1+0x4c], R10 ;  /* 0x00004c0a01007387 */ /* 0x000fe20000100800 */
[----:B------:R-:W-:Y:S01]  /*0f00*/  IMAD.IADD R17, R223, 0x1, R10 ;  /* 0x00000001df117824 */ /* 0x000fe200078e020a */
[----:B------:R-:W-:Y:S01]  /*0f10*/  SEL R22, R22, 0xffffffc0, !P2 ;  /* 0xffffffc016167807 */ /* 0x000fe20005000000 */
[----:B------:R-:W-:-:S02]  /*0f20*/  VIADD R188, R2, 0x40 ;  /* 0x0000004002bc7836 */ /* 0x000fc40000000000 */
[C---:B------:R-:W-:Y:S01]  /*0f30*/  VIADD R219, R17.reuse, 0x8 ;  /* 0x0000000811db7836 */ /* 0x040fe20000000000 */
[----:B------:R-:W-:Y:S01]  /*0f40*/  SHF.R.S32.HI R0, RZ, 0x1f, R17 ;  /* 0x0000001fff007819 */ /* 0x000fe20000011411 */
[----:B------:R-:W-:Y:S01]  /*0f50*/  VIADD R218, R17, 0x10 ;  /* 0x0000001011da7836 */ /* 0x000fe20000000000 */
[----:B------:R-:W-:Y:S01]  /*0f60*/  SHF.R.S32.HI R3, RZ, 0x1f, R188 ;  /* 0x0000001fff037819 */ /* 0x000fe200000114bc */
[----:B------:R-:W-:Y:S01]  /*0f70*/  IMAD R4, R15, 0x8, R16 ;  /* 0x000000080f047824 */ /* 0x000fe200078e0210 */
[----:B------:R-:W-:Y:S01]  /*0f80*/  SHF.R.S32.HI R3, RZ, 0x1f, R219 ;  /* 0x0000001fff037819 */ /* 0x000fe200000114db */
[C---:B------:R-:W-:Y:S01]  /*0f90*/  VIADD R217, R17.reuse, 0x18 ;  /* 0x0000001811d97836 */ /* 0x040fe20000000000 */
[----:B------:R-:W-:Y:S01]  /*0fa0*/  SHF.R.S32.HI R0, RZ, 0x1f, R218 ;  /* 0x0000001fff007819 */ /* 0x000fe200000114da */
[C---:B------:R-:W-:Y:S01]  /*0fb0*/  VIADD R216, R17.reuse, 0x20 ;  /* 0x0000002011d87836 */ /* 0x040fe20000000000 */
[----:B------:R0:W-:Y:S01]  /*0fc0*/  STL [R1+0x48], R4 ;  /* 0x0000480401007387 */ /* 0x0001e20000100800 */
[----:B------:R-:W-:-:S02]  /*0fd0*/  VIADD R215, R17, 0x28 ;  /* 0x0000002811d77836 */ /* 0x000fc40000000000 */
[C---:B------:R-:W-:Y:S01]  /*0fe0*/  VIADD R214, R17.reuse, 0x30 ;  /* 0x0000003011d67836 */ /* 0x040fe20000000000 */
[----:B------:R-:W-:Y:S01]  /*0ff0*/  SHF.R.S32.HI R3, RZ, 0x1f, R216 ;  /* 0x0000001fff037819 */ /* 0x000fe200000114d8 */
[C---:B------:R-:W-:Y:S01]  /*1000*/  VIADD R213, R17.reuse, 0x38 ;  /* 0x0000003811d57836 */ /* 0x040fe20000000000 */
[----:B------:R-:W-:Y:S01]  /*1010*/  SHF.R.S32.HI R0, RZ, 0x1f, R215 ;  /* 0x0000001fff007819 */ /* 0x000fe200000114d7 */
[C---:B------:R-:W-:Y:S02]  /*1020*/  VIADD R212, R17.reuse, 0x40 ;  /* 0x0000004011d47836 */ /* 0x040fe40000000000 */
[C---:B------:R-:W-:Y:S01]  /*1030*/  VIADD R23, R18.reuse, 0x26800 ;  /* 0x0002680012177836 */ /* 0x040fe20000000000 */
[----:B0-----:R-:W-:Y:S01]  /*1040*/  SHF.R.S32.HI R4, RZ, 0x1f, R217 ;  /* 0x0000001fff047819 */ /* 0x001fe200000114d9 */
[C---:B------:R-:W-:Y:S01]  /*1050*/  VIADD R211, R17.reuse, 0x48 ;  /* 0x0000004811d37836 */ /* 0x040fe20000000000 */
[----:B------:R-:W-:Y:S01]  /*1060*/  SHF.R.S32.HI R4, RZ, 0x1f, R214 ;  /* 0x0000001fff047819 */ /* 0x000fe200000114d6 */
        /* <DEDUP_REMOVED lines=42> */
[----:B------:R-:W-:Y:S01]  /*1310*/  VIADD R189, R17, 0xf8 ;  /* 0x000000f811bd7836 */ /* 0x000fe20000000000 */
[----:B------:R-:W-:Y:S01]  /*1320*/  SHF.R.S32.HI R227, RZ, 0x1f, R192 ;  /* 0x0000001fffe37819 */ /* 0x000fe200000114c0 */
[----:B------:R-:W-:Y:S01]  /*1330*/  VIADD R19, R18, 0x26820 ;  /* 0x0002682012137836 */ /* 0x000fe20000000000 */
[----:B------:R-:W-:Y:S01]  /*1340*/  SHF.R.S32.HI R226, RZ, 0x1f, R191 ;  /* 0x0000001fffe27819 */ /* 0x000fe200000114bf */
[C---:B------:R-:W-:Y:S01]  /*1350*/  @P1 VIADD R19, R23.reuse, 0xffffffe0 ;  /* 0xffffffe017131836 */ /* 0x040fe20000000000 */
[----:B------:R-:W-:Y:S01]  /*1360*/  SHF.R.S32.HI R225, RZ, 0x1f, R190 ;  /* 0x0000001fffe17819 */ /* 0x000fe200000114be */
[----:B------:R-:W-:Y:S01]  /*1370*/  IMAD.IADD R23, R23, 0x1, R22 ;  /* 0x0000000117177824 */ /* 0x000fe200078e0216 */
[----:B------:R-:W-:Y:S01]  /*1380*/  SHF.R.S32.HI R224, RZ, 0x1f, R189 ;  /* 0x0000001fffe07819 */ /* 0x000fe200000114bd */
[----:B------:R-:W-:-:S02]  /*1390*/  VIADD R187, R2, 0x80 ;  /* 0x0000008002bb7836 */ /* 0x000fc40000000000 */
[C---:B------:R-:W-:Y:S02]  /*13a0*/  VIADD R186, R2.reuse, 0xc0 ;  /* 0x000000c002ba7836 */ /* 0x040fe40000000000 */
[C---:B------:R-:W-:Y:S02]  /*13b0*/  VIADD R185, R2.reuse, 0x100 ;  /* 0x0000010002b97836 */ /* 0x040fe40000000000 */
[C---:B------:R-:W-:Y:S02]  /*13c0*/  VIADD R184, R2.reuse, 0x140 ;  /* 0x0000014002b87836 */ /* 0x040fe40000000000 */
[C---:B------:R-:W-:Y:S02]  /*13d0*/  VIADD R222, R2.reuse, 0x180 ;  /* 0x0000018002de7836 */ /* 0x040fe40000000000 */
[----:B------:R-:W-:Y:S02]  /*13e0*/  VIADD R221, R2, 0x1c0 ;  /* 0x000001c002dd7836 */ /* 0x000fe40000000000 */
[----:B------:R-:W-:-:S07]  /*13f0*/  IMAD.IADD R22, R22, 0x1, R19 ;  /* 0x0000000116167824 */ /* 0x000fce00078e0213 */
.L_x_432:
[----:B------:R-:W-:Y:S01]  /*1400*/  ULDC.64 UR8, c[0x0][0xc88] ;  /* 0x0003220000087ab9 */ /* 0x000fe20000000a00 */
[----:B------:R-:W-:Y:S01]  /*1410*/  ULDC.64 UR10, c[0x0][0xa20] ;  /* 0x00028800000a7ab9 */ /* 0x000fe20000000a00 */
[----:B------:R-:W-:Y:S02]  /*1420*/  UIMAD.WIDE UR8, UR7, 0x4, UR8 ;  /* 0x00000004070878a5 */ /* 0x000fe4000f8e0208 */
[----:B------:R-:W-:Y:S01]  /*1430*/  UISETP.NE.U32.AND UP1, UPT, UR10, URZ, UPT ;  /* 0x0000003f0a00728c */ /* 0x000fe2000bf25070 */
[----:B------:R-:W-:Y:S01]  /*1440*/  UMOV UR43, UR5 ;  /* 0x00000005002b7c82 */ /* 0x000fe20008000000 */
[----:B------:R-:W-:Y:S02]  /*1450*/  ULOP3.LUT UR4, UR6, 0xff0000, URZ, 0xc0, !UPT ;  /* 0x00ff000006047892 */ /* 0x000fe4000f8ec03f */
[----:B0123--:R-:W-:Y:S01]  /*1460*/  IMAD.U32 R4, RZ, RZ, UR8 ;  /* 0x00000008ff047e24 */ /* 0x00ffe2000f8e00ff */
[----:B------:R-:W-:Y:S01]  /*1470*/  ULDC UR7, c[0x0][0x424] ;  /* 0x0001090000077ab9 */ /* 0x000fe20000000800 */
[----:B----4-:R-:W-:Y:S01]  /*1480*/  IMAD.U32 R5, RZ, RZ, UR9 ;  /* 0x00000009ff057e24 */ /* 0x010fe2000f8e00ff */
[----:B------:R-:W-:-:S04]  /*1490*/  ULDC.64 UR8, c[0x0][0xa28] ;  /* 0x00028a0000087ab9 */ /* 0x000fc80000000a00 */
[----:B------:R-:W2:Y:S01]  /*14a0*/  LDG.E R4, desc[UR40][R4.64] ;  /* 0x0000002804047981 */ /* 0x000ea2000c1e1900 */
[----:B------:R-:W-:Y:S02]  /*14b0*/  UISETP.NE.U32.AND UP0, UPT, UR8, URZ, UPT ;  /* 0x0000003f0800728c */ /* 0x000fe4000bf05070 */
[----:B------:R-:W-:Y:S02]  /*14c0*/  UISETP.NE.AND.EX UP1, UPT, UR11, URZ, UPT, UP1 ;  /* 0x0000003f0b00728c */ /* 0x000fe4000bf25310 */
[----:B------:R-:W-:-:S04]  /*14d0*/  UISETP.NE.AND.EX UP0, UPT, UR9, URZ, UPT, UP0 ;  /* 0x0000003f0900728c */ /* 0x000fc8000bf05300 */
[----:B------:R-:W-:Y:S02]  /*14e0*/  PLOP3.LUT P1, PT, PT, PT, UP1, 0x80, 0x0 ;  /* 0x000000000000781c */ /* 0x000fe40003f2f018 */
[----:B------:R-:W-:Y:S02]  /*14f0*/  PLOP3.LUT P0, PT, PT, PT, UP0, 0x80, 0x0 ;  /* 0x000000000000781c */ /* 0x000fe40003f0f008 */
[----:B--2---:R-:W-:-:S13]  /*1500*/  R2UR UR39, R4 ;  /* 0x00000000042772ca */ /* 0x004fda00000e0000 */
[----:B------:R-:W-:Y:S02]  /*1510*/  USHF.R.S32.HI UR42, URZ, 0x1f, UR39 ;  /* 0x0000001f3f2a7899 */ /* 0x000fe40008011427 */
[----:B------:R-:W-:-:S04]  /*1520*/  @UP0 ULEA UR8, UP2, UR39, UR8, 0x2 ;  /* 0x0000000827080291 */ /* 0x000fc8000f84103f */
[----:B------:R-:W-:Y:S02]  /*1530*/  @UP0 ULEA.HI.X UR9, UR39, UR9, UR42, 0x2, UP2 ;  /* 0x0000000927090291 */ /* 0x000fe400090f142a */
[----:B------:R-:W-:Y:S01]  /*1540*/  @UP1 ULEA UR10, UP0, UR39, UR10, 0x2 ;  /* 0x0000000a270a1291 */ /* 0x000fe2000f80103f */
[----:B------:R-:W-:-:S03]  /*1550*/  IMAD.U32 R4, RZ, RZ, UR8 ;  /* 0x00000008ff047e24 */ /* 0x000fc6000f8e00ff */
[----:B------:R-:W-:Y:S01]  /*1560*/  @UP1 ULEA.HI.X UR11, UR39, UR11, UR42, 0x2, UP0 ;  /* 0x0000000b270b1291 */ /* 0x000fe200080f142a */
[----:B------:R-:W-:Y:S01]  /*1570*/  IMAD.U32 R5, RZ, RZ, UR9 ;  /* 0x00000009ff057e24 */ /* 0x000fe2000f8e00ff */
[----:B------:R-:W-:Y:S01]  /*1580*/  ULDC.64 UR8, c[0x0][0x418] ;  /* 0x0001060000087ab9 */ /* 0x000fe20000000a00 */
[----:B------:R-:W-:-:S03]  /*1590*/  IMAD.U32 R6, RZ, RZ, UR10 ;  /* 0x0000000aff067e24 */ /* 0x000fc6000f8e00ff */
[----:B------:R-:W-:Y:S01]  /*15a0*/  IMAD.U32 R7, RZ, RZ, UR11 ;  /* 0x0000000bff077e24 */ /* 0x000fe2000f8e00ff */
[----:B------:R-:W2:Y:S04]  /*15b0*/  @P0 LDG.E R4, desc[UR40][R4.64] ;  /* 0x0000002804040981 */ /* 0x000ea8000c1e1900 */
[----:B------:R-:W3:Y:S01]  /*15c0*/  @P1 LDG.E R6, desc[UR40][R6.64] ;  /* 0x0000002806061981 */ /* 0x000ee2000c1e1900 */
[----:B------:R-:W-:Y:S02]  /*15d0*/  UISETP.NE.U32.AND UP0, UPT, UR8, URZ, UPT ;  /* 0x0000003f0800728c */ /* 0x000fe4000bf05070 */
[----:B------:R-:W-:Y:S02]  /*15e0*/  ULOP3.LUT UR5, UR6, 0xff000000, URZ, 0xc0, !UPT ;  /* 0xff00000006057892 */ /* 0x000fe4000f8ec03f */
[----:B------:R-:W-:-:S02]  /*15f0*/  UISETP.NE.AND.EX UP0, UPT, UR9, URZ, UPT, UP0 ;  /* 0x0000003f0900728c */ /* 0x000fc4000bf05300 */
[----:B------:R-:W-:Y:S02]  /*1600*/  USHF.R.U32.HI UR5, URZ, 0x8, UR5 ;  /* 0x000000083f057899 */ /* 0x000fe40008011605 */
[----:B------:R-:W-:Y:S02]  /*1610*/  USEL UR7, UR7, 0x1, UP0 ;  /* 0x0000000107077887 */ /* 0x000fe40008000000 */
[----:B------:R-:W-:Y:S01]  /*1620*/  ULEA.HI UR46, UR4, UR5, URZ, 0x10 ;  /* 0x00000005042e7291 */ /* 0x000fe2000f8f803f */
[----:B------:R-:W-:Y:S02]  /*1630*/  UMOV UR53, URZ ;  /* 0x0000003f00357c82 */ /* 0x000fe40008000000 */
[----:B------:R-:W-:Y:S01]  /*1640*/  ULDC UR4, c[0x0][0x2f0] ;  /* 0x0000bc0000047ab9 */ /* 0x000fe20000000800 */
[----:B------:R-:W-:Y:S02]  /*1650*/  ULOP3.LUT UR44, UR6, 0xffff, URZ, 0xc0, !UPT ;  /* 0x0000ffff062c7892 */ /* 0x000fe4000f8ec03f */
[----:B------:R-:W-:Y:S01]  /*1660*/  UIMAD UR7, UR7, UR4, URZ ;  /* 0x00000004070772a4 */ /* 0x000fe2000f8e023f */
[----:B------:R-:W-:Y:S01]  /*1670*/  ULDC UR6, c[0x0][0x9f0] ;  /* 0x00027c0000067ab9 */ /* 0x000fe20000000800 */
[----:B--2---:R-:W-:-:S05]  /*1680*/  @P0 R2UR UR53, R4 ;  /* 0x00000000043502ca */ /* 0x004fca00000e0000 */
[----:B---3--:R-:W-:Y:S01]  /*1690*/  @P1 R2UR UR7, R6 ;  /* 0x00000000060712ca */ /* 0x008fe200000e0000 */
[----:B-----5:R-:W-:-:S14]  /*16a0*/  @P1 BRA `(.L_x_384) ;  /* 0x0000000000341947 */ /* 0x020fdc0003800000 */
[----:B------:R-:W-:Y:S02]  /*16b0*/  ULDC.64 UR4, c[0x0][0xa08] ;  /* 0x0002820000047ab9 */ /* 0x000fe40000000a00 */
[----:B------:R-:W-:-:S04]  /*16c0*/  ISETP.NE.U32.AND P0, PT, RZ, UR4, PT ;  /* 0x00000004ff007c0c */ /* 0x000fc8000bf05070 */
[----:B------:R-:W-:-:S13]  /*16d0*/  ISETP.NE.AND.EX P0, PT, RZ, UR5, PT, P0 ;  /* 0x00000005ff007c0c */ /* 0x000fda000bf05300 */
[----:B------:R-:W-:Y:S05]  /*16e0*/  @!P0 BRA `(.L_x_384) ;  /* 0x0000000000248947 */ /* 0x000fea0003800000 */
[----:B------:R-:W-:Y:S02]  /*16f0*/  ULDC.64 UR4, c[0x0][0xa08] ;  /* 0x0002820000047ab9 */ /* 0x000fe40000000a00 */
[----:B------:R-:W-:-:S06]  /*1700*/  UIMAD.WIDE UR4, UR39, 0x4, UR4 ;  /* 0x00000004270478a5 */ /* 0x000fcc000f8e0204 */
[----:B------:R-:W-:Y:S02]  /*1710*/  IMAD.U32 R4, RZ, RZ, UR4 ;  /* 0x00000004ff047e24 */ /* 0x000fe4000f8e00ff */
[----:B------:R-:W-:-:S05]  /*1720*/  IMAD.U32 R5, RZ, RZ, UR5 ;  /* 0x00000005ff057e24 */ /* 0x000fca000f8e00ff */
[----:B------:R-:W2:Y:S04]  /*1730*/  LDG.E R3, desc[UR40][R4.64] ;  /* 0x0000002804037981 */ /* 0x000ea8000c1e1900 */
[----:B------:R-:W3:Y:S01]  /*1740*/  LDG.E R0, desc[UR40][R4.64+0x4] ;  /* 0x0000042804007981 */ /* 0x000ee2000c1e1900 */
[----:B--2---:R-:W-:Y:S02]  /*1750*/  R2UR UR7, R3 ;  /* 0x00000000030772ca */ /* 0x004fe400000e0000 */
[----:B---3--:R-:W-:-:S13]  /*1760*/  R2UR UR4, R0 ;  /* 0x00000000000472ca */ /* 0x008fda00000e0000 */
[----:B------:R-:W-:-:S12]  /*1770*/  UIADD3 UR7, -UR7, UR4, URZ ;  /* 0x0000000407077290 */ /* 0x000fd8000fffe13f */
.L_x_384:
[----:B------:R-:W-:Y:S02]  /*1780*/  UISETP.NE.AND UP1, UPT, UR50, 0x1, UPT ;  /* 0x000000013200788c */ /* 0x000fe4000bf25270 */
[----:B------:R-:W-:Y:S02]  /*1790*/  UIADD3 UR53, -UR53, UR7, URZ ;  /* 0x0000000735357290 */ /* 0x000fe4000fffe13f */
[----:B------:R-:W-:Y:S02]  /*17a0*/  ULOP3.LUT UR45, UR46, 0xff, URZ, 0xc0, !UPT ;  /* 0x000000ff2e2d7892 */ /* 0x000fe4000f8ec03f */
[----:B------:R-:W-:Y:S01]  /*17b0*/  UIADD3 UR4, UR53, 0x3f, URZ ;  /* 0x0000003f35047890 */ /* 0x000fe2000fffe03f */
[----:B------:R-:W-:Y:S01]  /*17c0*/  PLOP3.LUT P0, PT, PT, PT, UP1, 0x80, 0x0 ;  /* 0x000000000000781c */ /* 0x000fe20003f0f018 */
[----:B------:R-:W-:Y:S02]  /*17d0*/  USHF.R.U32.HI UR46, URZ, 0x10, UR46 ;  /* 0x000000103f2e7899 */ /* 0x000fe4000801162e */
[----:B------:R-:W-:-:S02]  /*17e0*/  USHF.R.S32.HI UR5, URZ, 0x1f, UR4 ;  /* 0x0000001f3f057899 */ /* 0x000fc40008011404 */
[----:B------:R-:W-:Y:S02]  /*17f0*/  UISETP.NE.AND UP0, UPT, UR46, URZ, UPT ;  /* 0x0000003f2e00728c */ /* 0x000fe4000bf05270 */
[----:B------:R-:W-:Y:S02]  /*1800*/  ULEA.HI UR5, UR5, UR4, URZ, 0x6 ;  /* 0x0000000405057291 */ /* 0x000fe4000f8f303f */
[----:B------:R-:W-:Y:S02]  /*1810*/  USEL UR10, UR46, UR6, UP0 ;  /* 0x000000062e0a7287 */ /* 0x000fe40008000000 */
[----:B------:R-:W-:Y:S02]  /*1820*/  USHF.R.S32.HI UR9, URZ, 0x6, UR5 ;  /* 0x000000063f097899 */ /* 0x000fe40008011405 */
[----:B------:R-:W-:Y:S10]  /*1830*/  @!P0 BRA `(.L_x_385) ;  /* 0x00000020000c8947 */ /* 0x000ff40003800000 */
        /* <DEDUP_REMOVED lines=15> */
[----:B------:R-:W0:Y:S08]  /*1930*/  I2F.RP R0, UR11 ;  /* 0x0000000b00007d06 */ /* 0x000e300008209400 */
[----:B0-----:R-:W0:Y:S02]  /*1940*/  MUFU.RCP R0, R0 ;  /* 0x0000000000007308 */ /* 0x001e240000001000 */
        /* <DEDUP_REMOVED lines=20> */
.L_x_386:
[----:B------:R-:W-:Y:S01]  /*1a90*/  UIMAD UR21, UR45, UR4, URZ ;  /* 0x000000042d1572a4 */ /* 0x000fe2000f8e023f */
[----:B------:R-:W-:Y:S01]  /*1aa0*/  IMAD.U32 R0, RZ, RZ, UR9 ;  /* 0x00000009ff007e24 */ /* 0x000fe2000f8e00ff */
[----:B------:R-:W-:Y:S01]  /*1ab0*/  PLOP3.LUT P0, PT, PT, PT, PT, 0x80, 0x0 ;  /* 0x000000000000781c */ /* 0x000fe20003f0f070 */
[----:B------:R-:W-:Y:S01]  /*1ac0*/  IMAD.U32 R3, RZ, RZ, UR4 ;  /* 0x00000004ff037e24 */ /* 0x000fe2000f8e00ff */
[----:B------:R-:W-:Y:S02]  /*1ad0*/  CS2R R12, SRZ ;  /* 0x00000000000c7805 */ /* 0x000fe4000001ff00 */
[----:B------:R-:W-:Y:S02]  /*1ae0*/  CS2R R150, SRZ ;  /* 0x0000000000967805 */ /* 0x000fe4000001ff00 */
[----:B------:R-:W-:Y:S02]  /*1af0*/  CS2R R148, SRZ ;  /* 0x0000000000947805 */ /* 0x000fe4000001ff00 */
[----:B------:R-:W-:-:S02]  /*1b00*/  CS2R R146, SRZ ;  /* 0x0000000000927805 */ /* 0x000fc4000001ff00 */
[----:B------:R-:W-:Y:S02]  /*1b10*/  VIADDMNMX R0, R3, UR21, R0, PT ;  /* 0x0000001503007c46 */ /* 0x000fe4000b800100 */
[----:B------:R-:W-:Y:S02]  /*1b20*/  CS2R R144, SRZ ;  /* 0x0000000000907805 */ /* 0x000fe4000001ff00 */
[----:B------:R-:W-:Y:S02]  /*1b30*/  CS2R R142, SRZ ;  /* 0x00000000008e7805 */ /* 0x000fe4000001ff00 */
[----:B------:R-:W-:Y:S02]  /*1b40*/  CS2R R140, SRZ ;  /* 0x00000000008c7805 */ /* 0x000fe4000001ff00 */
[----:B------:R-:W-:Y:S02]  /*1b50*/  R2UR UR16, R0 ;  /* 0x00000000001072ca */ /* 0x000fe400000e0000 */
        /* <DEDUP_REMOVED lines=11> */
[----:B------:R-:W-:Y:S01]  /*1c10*/  CS2R R116, SRZ ;  /* 0x0000000000747805 */ /* 0x000fe2000001ff00 */
[----:B------:R-:W-:Y:S01]  /*1c20*/  UISETP.GT.AND UP0, UPT, UR16, UR21, UPT ;  /* 0x000000151000728c */ /* 0x000fe2000bf04270 */
[----:B------:R-:W-:-:S02]  /*1c30*/  CS2R R114, SRZ ;  /* 0x0000000000727805 */ /* 0x000fc4000001ff00 */
[----:B------:R-:W-:Y:S02]  /*1c40*/  CS2R R112, SRZ ;  /* 0x0000000000707805 */ /* 0x000fe4000001ff00 */
[----:B------:R-:W-:Y:S02]  /*1c50*/  CS2R R110, SRZ ;  /* 0x00000000006e7805 */ /* 0x000fe4000001ff00 */
[----:B------:R-:W-:Y:S02]  /*1c60*/  CS2R R108, SRZ ;  /* 0x00000000006c7805 */ /* 0x000fe4000001ff00 */
[----:B------:R-:W-:Y:S02]  /*1c70*/  CS2R R106, SRZ ;  /* 0x00000000006a7805 */ /* 0x000fe4000001ff00 */
[----:B------:R-:W-:Y:S02]  /*1c80*/  PLOP3.LUT P1, PT, PT, PT, UP0, 0x80, 0x0 ;  /* 0x000000000000781c */ /* 0x000fe40003f2f008 */
        /* <DEDUP_REMOVED lines=42> */
[----:B------:R-:W0:Y:S01]  /*1f30*/  SHFL.IDX PT, R0, R220, RZ, 0x1f ;  /* 0x00001fffdc007589 */ /* 0x000e2200000e0000 */
[----:B------:R-:W-:-:S06]  /*1f40*/  UISETP.NE.AND UP0, UPT, UR49, 0x3, UPT ;  /* 0x000000033100788c */ /* 0x000fcc000bf05270 */
[----:B------:R-:W-:Y:S02]  /*1f50*/  PLOP3.LUT P0, PT, PT, PT, UP0, 0x80, 0x0 ;  /* 0x000000000000781c */ /* 0x000fe40003f0f008 */
[----:B0-----:R-:W-:-:S13]  /*1f60*/  R2UR UR4, R0 ;  /* 0x00000000000472ca */ /* 0x001fda00000e0000 */
[----:B------:R-:W-:-:S04]  /*1f70*/  ULEA.HI UR5, UR4, UR4, URZ, 0x1 ;  /* 0x0000000404057291 */ /* 0x000fc8000f8f083f */
[----:B------:R-:W-:-:S04]  /*1f80*/  ULOP3.LUT UR5, UR5, 0x1fffe, URZ, 0xc0, !UPT ;  /* 0x0001fffe05057892 */ /* 0x000fc8000f8ec03f */
[----:B------:R-:W-:-:S04]  /*1f90*/  UIADD3 UR5, UR4, -UR5, URZ ;  /* 0x8000000504057290 */ /* 0x000fc8000fffe03f */
[----:B------:R-:W-:-:S04]  /*1fa0*/  ULEA UR5, UR5, UR38, 0xf ;  /* 0x0000002605057291 */ /* 0x000fc8000f8e783f */
[----:B------:R-:W-:-:S04]  /*1fb0*/  UIADD3 UR5, UR5, 0x400, URZ ;  /* 0x0000040005057890 */ /* 0x000fc8000fffe03f */
[----:B------:R-:W-:-:S04]  /*1fc0*/  USHF.R.U32.HI UR5, URZ, 0x4, UR5 ;  /* 0x000000043f057899 */ /* 0x000fc80008011605 */
[----:B------:R-:W-:-:S04]  /*1fd0*/  ULOP3.LUT UR5, UR5, 0x3fff, URZ, 0xc0, !UPT ;  /* 0x00003fff05057892 */ /* 0x000fc8000f8ec03f */
[----:B------:R-:W-:Y:S01]  /*1fe0*/  ULOP3.LUT UR20, UR5, 0x2000000, URZ, 0xfc, !UPT ;  /* 0x0200000005147892 */ /* 0x000fe2000f8efc3f */
[----:B------:R-:W-:Y:S11]  /*1ff0*/  @!P0 BRA `(.L_x_388) ;  /* 0x0000000000048947 */ /* 0x000ff60003800000 */
[----:B------:R-:W-:Y:S01]  /*2000*/  BPT.TRAP 0x1 ;  /* 0x000000040000795c */ /* 0x000fe20000300000 */
.L_x_388:
[----:B------:R-:W-:Y:S01]  /*2010*/  ULEA UR17, UR37, UR38, 0x3 ;  /* 0x0000002625117291 */ /* 0x000fe2000f8e183f */
[----:B------:R-:W-:-:S05]  /*2020*/  IMAD.U32 R0, RZ, RZ, UR47 ;  /* 0x0000002fff007e24 */ /* 0x000fca000f8e00ff */
[----:B------:R-:W-:-:S04]  /*2030*/  SHF.L.U32 R0, R0, 0x1f, RZ ;  /* 0x0000001f00007819 */ /* 0x000fc800000006ff */
[----:B------:R-:W0:Y:S02]  /*2040*/  SYNCS.PHASECHK.TRANS64.TRYWAIT P0, [UR17+0x28c50], R0 ;  /* 0x028c5000ff0075a7 */ /* 0x000e240008000151 */
[----:B0-----:R-:W-:Y:S05]  /*2050*/  @!P0 BRA `(.L_x_389) ;  /* 0x0000011c00248947 */ /* 0x001fea0003800000 */
.L_x_571:
[----:B------:R-:W-:Y:S01]  /*2060*/  BAR.SYNC.DEFER_BLOCKING 0xe, 0x100 ;  /* 0x0384000000007b1d */ /* 0x000fe20000010000 */
[----:B------:R-:W-:Y:S01]  /*2070*/  UIADD3 UR4, UR38, 0x26800, URZ ;  /* 0x0002680026047890 */ /* 0x000fe2000fffe03f */
[----:B0-----:R-:W-:Y:S01]  /*2080*/  IMAD.U32 R0, RZ, RZ, UR17 ;  /* 0x00000011ff007e24 */ /* 0x001fe2000f8e00ff */
[----:B------:R-:W-:Y:S02]  /*2090*/  ULEA UR12, UR37, UR20, 0xc ;  /* 0x00000014250c7291 */ /* 0x000fe4000f8e603f */
[----:B------:R-:W-:Y:S01]  /*20a0*/  USHF.R.U32.HI UR4, URZ, 0x4, UR4 ;  /* 0x000000043f047899 */ /* 0x000fe20008011604 */
[----:B------:R-:W-:Y:S01]  /*20b0*/  UMOV UR7, 0x40000040 ;  /* 0x4000004000077882 */ /* 0x000fe20000000000 */
[----:B------:R-:W-:Y:S02]  /*20c0*/  UMOV UR5, 0x40000040 ;  /* 0x4000004000057882 */ /* 0x000fe40000000000 */
[----:B------:R-:W-:Y:S01]  /*20d0*/  ULOP3.LUT UR4, UR4, 0x3fff, URZ, 0xc0, !UPT ;  /* 0x00003fff04047892 */ /* 0x000fe2000f8ec03f */
[----:B------:R-:W0:Y:S01]  /*20e0*/  S2R R3, SR_TID.X ;  /* 0x0000000000037919 */ /* 0x000e220000002100 */
[----:B------:R-:W-:Y:S01]  /*20f0*/  UMOV UR6, UR12 ;  /* 0x0000000c00067c82 */ /* 0x000fe20008000000 */
[----:B------:R-:W-:-:S02]  /*2100*/  UIADD3 UR10, UR12, 0x100, URZ ;  /* 0x000001000c0a7890 */ /* 0x000fc4000fffe03f */
[----:B------:R-:W-:Y:S01]  /*2110*/  ULOP3.LUT UR13, UR4, 0x10000, URZ, 0xfc, !UPT ;  /* 0x00010000040d7892 */ /* 0x000fe2000f8efc3f */
[----:B------:R-:W-:Y:S01]  /*2120*/  UMOV UR11, 0x40000040 ;  /* 0x40000040000b7882 */ /* 0x000fe20000000000 */
[----:B------:R-:W-:Y:S02]  /*2130*/  UMOV UR9, 0x40000040 ;  /* 0x4000004000097882 */ /* 0x000fe40000000000 */
[----:B------:R-:W-:Y:S02]  /*2140*/  UIADD3 UR8, UR13, 0x4, URZ ;  /* 0x000000040d087890 */ /* 0x000fe4000fffe03f */
[----:B------:R-:W-:Y:S01]  /*2150*/  UIADD3 UR14, UR12, 0x180, URZ ;  /* 0x000001800c0e7890 */ /* 0x000fe2000fffe03f */
[----:B------:R-:W-:Y:S01]  /*2160*/  UMOV UR4, UR13 ;  /* 0x0000000d00047c82 */ /* 0x000fe20008000000 */
[----:B------:R-:W-:Y:S01]  /*2170*/  UMOV UR15, 0x40000040 ;  /* 0x40000040000f7882 */ /* 0x000fe20000000000 */
[----:B------:R-:W-:-:S06]  /*2180*/  WARPGROUP.ARRIVE ;  /* 0x00000000000079c5 */ /* 0x000fcc0000000000 */
[----:B------:R-:W-:Y:S01]  /*2190*/  HGMMA.64x256x16.F32 R24, gdesc[UR4].tnspB, RZ, !UPT, gsb0 ;  /* 0x43e00000041879f0 */ /* 0x000fe2000c0008ff */
[----:B------:R-:W-:Y:S02]  /*21a0*/  UIADD3 UR6, UR12, 0x80, URZ ;  /* 0x000000800c067890 */ /* 0x000fe4000fffe03f */
[----:B------:R-:W-:Y:S01]  /*21b0*/  UIADD3 UR4, UR13, 0x2, URZ ;  /* 0x000000020d047890 */ /* 0x000fe2000fffe03f */
[----:B------:R-:W-:Y:S01]  /*21c0*/  UMOV UR7, 0x40000040 ;  /* 0x4000004000077882 */ /* 0x000fe20000000000 */
[----:B------:R-:W-:Y:S01]  /*21d0*/  UMOV UR5, 0x40000040 ;  /* 0x4000004000057882 */ /* 0x000fe20000000000 */
[----:B------:R-:W-:-:S03]  /*21e0*/  UIADD3 UR12, UR13, 0x6, URZ ;  /* 0x000000060d0c7890 */ /* 0x000fc6000fffe03f */
[----:B------:R-:W-:Y:S01]  /*21f0*/  UMOV UR13, 0x40000040 ;  /* 0x40000040000d7882 */ /* 0x000fe20000000000 */
[----:B0-----:R-:W-:-:S04]  /*2200*/  LOP3.LUT R3, R3, 0x7f, RZ, 0xc0, !PT ;  /* 0x0000007f03037812 */ /* 0x001fc800078ec0ff */
[----:B------:R-:W-:-:S13]  /*2210*/  ISETP.NE.AND P0, PT, R3, RZ, PT ;  /* 0x000000ff0300720c */ /* 0x000fda0003f05270 */
[----:B------:R-:W-:-:S05]  /*2220*/  @!P0 VIADD R0, R0, 0x28c60 ;  /* 0x00028c6000008836 */ /* 0x000fca0000000000 */
[----:B------:R-:W-:Y:S01]  /*2230*/  @!P0 PRMT R0, RZ, 0x654, R0 ;  /* 0x00000654ff008816 */ /* 0x000fe20000000000 */
[----:B------:R-:W-:Y:S02]  /*2240*/  WARPGROUP.DEPBAR.LE gsb0, 0x0 ;  /* 0x00008000000079c5 */ /* 0x000fe40000010000 */
[----:B------:R-:W-:-:S06]  /*2250*/  WARPGROUP.ARRIVE ;  /* 0x00000000000079c5 */ /* 0x000fcc0000000000 */
[----:B------:R-:W-:Y:S01]  /*2260*/  HGMMA.64x256x16.F32 R24, gdesc[UR4].tnspB, R24, gsb0 ;  /* 0x43e00000041879f0 */ /* 0x000fe20008000818 */
[----:B------:R-:W-:-:S04]  /*2270*/  UIADD3 UR6, UR16, -0x2, URZ ;  /* 0xfffffffe10067890 */ /* 0x000fc8000fffe03f */
[----:B------:R-:W-:Y:S01]  /*2280*/  UISETP.GE.AND UP0, UPT, UR6, UR21, UPT ;  /* 0x000000150600728c */ /* 0x000fe2000bf06270 */
[----:B------:R-:W-:Y:S02]  /*2290*/  WARPGROUP.DEPBAR.LE gsb0, 0x0 ;  /* 0x00008000000079c5 */ /* 0x000fe40000010000 */
[----:B------:R-:W-:-:S15]  /*22a0*/  WARPGROUP.ARRIVE ;  /* 0x00000000000079c5 */ /* 0x000fde0000000000 */
[----:B------:R-:W-:-:S05]  /*22b0*/  NOP ;  /* 0x0000000000007918 */ /* 0x000fca0000000000 */
        /* <DEDUP_REMOVED lines=8> */
[----:B------:R-:W-:-:S13]  /*2340*/  PLOP3.LUT P0, PT, PT, PT, UP0, 0x80, 0x0 ;  /* 0x000000000000781c */ /* 0x000fda0003f0f008 */
[----:B0-----:R-:W-:Y:S05]  /*2350*/  @!P0 BRA `(.L_x_390) ;  /* 0x0000000c00088947 */ /* 0x001fea0003800000 */
[----:B------:R-:W-:-:S05]  /*2360*/  UMOV UR22, UR6 ;  /* 0x0000000600167c82 */ /* 0x000fca0008000000 */
.L_x_395:
[----:B------:R-:W-:Y:S01]  /*2370*/  BAR.SYNC.DEFER_BLOCKING 0xe, 0x100 ;  /* 0x0384000000007b1d */ /* 0x000fe20000010000 */
[----:B------:R-:W-:Y:S01]  /*2380*/  IMAD.U32 R3, RZ, RZ, UR37 ;  /* 0x00000025ff037e24 */ /* 0x000fe2000f8e00ff */
[----:B------:R-:W-:Y:S02]  /*2390*/  UISETP.NE.AND UP2, UPT, UR49, 0x3, UPT ;  /* 0x000000033100788c */ /* 0x000fe4000bf45270 */
[----:B------:R-:W-:Y:S01]  /*23a0*/  UIADD3 UR37, UR37, 0x1, URZ ;  /* 0x0000000125257890 */ /* 0x000fe2000fffe03f */
[----:B------:R-:W-:Y:S01]  /*23b0*/  IMAD R0, R3, 0x40, R16 ;  /* 0x0000004003007824 */ /* 0x000fe200078e0210 */
[----:B------:R-:W-:Y:S01]  /*23c0*/  UMOV UR6, UR22 ;  /* 0x0000001600067c82 */ /* 0x000fe20008000000 */
[----:B------:R-:W-:Y:S01]  /*23d0*/  UIADD3 UR22, UR22, -0x1, URZ ;  /* 0xffffffff16167890 */ /* 0x000fe2000fffe03f */
[----:B------:R-:W-:Y:S01]  /*23e0*/  PLOP3.LUT P1, PT, PT, PT, UP2, 0x80, 0x0 ;  /* 0x000000000000781c */ /* 0x000fe20003f2f028 */
[----:B------:R-:W-:Y:S01]  /*23f0*/  UISETP.NE.AND UP0, UPT, UR37, 0x2, UPT ;  /* 0x000000022500788c */ /* 0x000fe2000bf05270 */
[----:B------:R-:W-:Y:S01]  /*2400*/  LEA R0, R0, UR38, 0x2 ;  /* 0x0000002600007c11 */ /* 0x000fe2000f8e10ff */
[----:B------:R-:W-:-:S02]  /*2410*/  UISETP.GT.AND UP1, UPT, UR6, UR21, UPT ;  /* 0x000000150600728c */ /* 0x000fc4000bf24270 */
[----:B------:R-:W-:Y:S02]  /*2420*/  USEL UR6, URZ, 0x1, UP0 ;  /* 0x000000013f067887 */ /* 0x000fe40008000000 */
[----:B------:R-:W-:Y:S02]  /*2430*/  USEL UR37, UR37, URZ, UP0 ;  /* 0x0000003f25257287 */ /* 0x000fe40008000000 */
[----:B------:R-:W-:Y:S01]  /*2440*/  ULOP3.LUT UR47, UR47, UR6, URZ, 0x3c, !UPT ;  /* 0x000000062f2f7292 */ /* 0x000fe2000f8e3c3f */
        /* <DEDUP_REMOVED lines=132> */
.L_x_391:
[----:B------:R-:W-:Y:S01]  /*2c90*/  ULEA UR6, UR37, UR38, 0x3 ;  /* 0x0000002625067291 */ /* 0x000fe2000f8e183f */
[----:B------:R-:W-:-:S05]  /*2ca0*/  IMAD.U32 R0, RZ, RZ, UR47 ;  /* 0x0000002fff007e24 */ /* 0x000fca000f8e00ff */
[----:B------:R-:W-:-:S04]  /*2cb0*/  SHF.L.U32 R0, R0, 0x1f, RZ ;  /* 0x0000001f00007819 */ /* 0x000fc800000006ff */
[----:B------:R0:W1:Y:S01]  /*2cc0*/  SYNCS.PHASECHK.TRANS64.TRYWAIT P0, [UR6+0x28c50], R0 ;  /* 0x028c5000ff0075a7 */ /* 0x0000620008000146 */
[----:B------:R-:W-:Y:S05]  /*2cd0*/  @!P1 BRA `(.L_x_392) ;  /* 0x0000000000049947 */ /* 0x000fea0003800000 */
[----:B------:R-:W-:Y:S01]  /*2ce0*/  BPT.TRAP 0x1 ;  /* 0x000000040000795c */ /* 0x000fe20000300000 */
.L_x_392:
[----:B-1----:R-:W-:Y:S05]  /*2cf0*/  @P0 BRA `(.L_x_393) ;  /* 0x0000000000080947 */ /* 0x002fea0003800000 */
[----:B------:R-:W1:Y:S02]  /*2d00*/  SYNCS.PHASECHK.TRANS64.TRYWAIT P0, [UR6+0x28c50], R0 ;  /* 0x028c5000ff0075a7 */ /* 0x000e640008000146 */
[----:B-1----:R-:W-:Y:S05]  /*2d10*/  @!P0 BRA `(.L_x_394) ;  /* 0x00000110000c8947 */ /* 0x002fea0003800000 */
.L_x_393:
[----:B------:R-:W-:Y:S01]  /*2d20*/  UIADD3 UR6, UR38, 0x26800, URZ ;  /* 0x0002680026067890 */ /* 0x000fe2000fffe03f */
[----:B------:R-:W-:Y:S01]  /*2d30*/  WARPGROUP.ARRIVE ;  /* 0x00000000000079c5 */ /* 0x000fe20000000000 */
[----:B------:R-:W-:-:S05]  /*2d40*/  ULEA UR18, UR37, UR20, 0xc ;  /* 0x0000001425127291 */ /* 0x000fca000f8e603f */
[----:B-1----:R-:W1:Y:S01]  /*2d50*/  S2R R3, SR_TID.X ;  /* 0x0000000000037919 */ /* 0x002e620000002100 */
[----:B------:R-:W-:Y:S01]  /*2d60*/  USHF.R.U32.HI UR6, URZ, 0x4, UR6 ;  /* 0x000000043f067899 */ /* 0x000fe20008011606 */
[----:B0-----:R-:W-:Y:S01]  /*2d70*/  IMAD.U32 R0, RZ, RZ, UR37 ;  /* 0x00000025ff007e24 */ /* 0x001fe2000f8e00ff */
[----:B------:R-:W-:Y:S01]  /*2d80*/  UMOV UR19, 0x40000040 ;  /* 0x4000004000137882 */ /* 0x000fe20000000000 */
[----:B------:R-:W-:Y:S01]  /*2d90*/  UMOV UR17, 0x40000040 ;  /* 0x4000004000117882 */ /* 0x000fe20000000000 */
[----:B------:R-:W-:Y:S01]  /*2da0*/  ULOP3.LUT UR6, UR6, 0x3fff, URZ, 0xc0, !UPT ;  /* 0x00003fff06067892 */ /* 0x000fe2000f8ec03f */
[----:B------:R-:W-:Y:S01]  /*2db0*/  UMOV UR7, 0x40000040 ;  /* 0x4000004000077882 */ /* 0x000fe20000000000 */
[----:B------:R-:W-:Y:S02]  /*2dc0*/  UIADD3 UR10, UR18, 0x100, URZ ;  /* 0x00000100120a7890 */ /* 0x000fe4000fffe03f */
[----:B------:R-:W-:Y:S02]  /*2dd0*/  ULOP3.LUT UR16, UR6, 0x10000, URZ, 0xfc, !UPT ;  /* 0x0001000006107892 */ /* 0x000fe4000f8efc3f */
[----:B------:R-:W-:Y:S01]  /*2de0*/  UIADD3 UR6, UR18, 0x80, URZ ;  /* 0x0000008012067890 */ /* 0x000fe2000fffe03f */
[----:B------:R-:W-:Y:S01]  /*2df0*/  UMOV UR11, 0x40000040 ;  /* 0x40000040000b7882 */ /* 0x000fe20000000000 */
[----:B------:R-:W-:Y:S01]  /*2e00*/  UIADD3 UR14, UR18, 0x180, URZ ;  /* 0x00000180120e7890 */ /* 0x000fe2000fffe03f */
[----:B------:R-:W-:-:S04]  /*2e10*/  UMOV UR15, 0x40000040 ;  /* 0x40000040000f7882 */ /* 0x000fc80000000000 */
[----:B------:R-:W-:Y:S01]  /*2e20*/  HGMMA.64x256x16.F32 R24, gdesc[UR16].tnspB, R24, gsb0 ;  /* 0x43e00000101879f0 */ /* 0x000fe20008000818 */
[----:B-1----:R-:W-:-:S04]  /*2e30*/  LOP3.LUT R3, R3, 0x7f, RZ, 0xc0, !PT ;  /* 0x0000007f03037812 */ /* 0x002fc800078ec0ff */
[----:B------:R-:W-:-:S13]  /*2e40*/  ISETP.NE.AND P0, PT, R3, RZ, PT ;  /* 0x000000ff0300720c */ /* 0x000fda0003f05270 */
[----:B------:R-:W-:-:S05]  /*2e50*/  @!P0 LEA R0, R0, UR38, 0x3 ;  /* 0x0000002600008c11 */ /* 0x000fca000f8e18ff */
        /* <DEDUP_REMOVED lines=17> */
[----:B0-----:R-:W-:Y:S05]  /*2f70*/  @P0 BRA `(.L_x_395) ;  /* 0xfffffff000fc0947 */ /* 0x001fea000383ffff */
.L_x_390:
[----:B------:R-:W-:Y:S01]  /*2f80*/  BAR.SYNC.DEFER_BLOCKING 0xe, 0x100 ;  /* 0x0384000000007b1d */ /* 0x000fe20000010000 */
[----:B------:R-:W-:Y:S01]  /*2f90*/  IMAD.U32 R3, RZ, RZ, UR37 ;  /* 0x00000025ff037e24 */ /* 0x000fe2000f8e00ff */
[----:B------:R-:W-:Y:S01]  /*2fa0*/  UIADD3 UR37, UR37, 0x1, URZ ;  /* 0x0000000125257890 */ /* 0x000fe2000fffe03f */
[----:B------:R-:W-:Y:S02]  /*2fb0*/  PLOP3.LUT P0, PT, PT, PT, PT, 0x8, 0x0 ;  /* 0x000000000000781c */ /* 0x000fe40003f0e170 */
[----:B------:R-:W-:Y:S01]  /*2fc0*/  CS2R R12, SRZ ;  /* 0x00000000000c7805 */ /* 0x000fe2000001ff00 */
[----:B------:R-:W-:Y:S01]  /*2fd0*/  IMAD R0, R3, 0x40, R16 ;  /* 0x0000004003007824 */ /* 0x000fe200078e0210 */
[----:B------:R-:W-:-:S04]  /*2fe0*/  UISETP.NE.AND UP0, UPT, UR37, 0x2, UPT ;  /* 0x000000022500788c */ /* 0x000fc8000bf05270 */
[----:B------:R-:W-:Y:S01]  /*2ff0*/  LEA R4, R0, UR38, 0x2 ;  /* 0x0000002600047c11 */ /* 0x000fe2000f8e10ff */
        /* <DEDUP_REMOVED lines=135> */
.L_x_385:
        /* <DEDUP_REMOVED lines=37> */
.L_x_396:
        /* <DEDUP_REMOVED lines=74> */
[----:B------:R-:W0:Y:S02]  /*3f60*/  SHFL.IDX PT, R0, R220, RZ, 0x1f ;  /* 0x00001fffdc007589 */ /* 0x000e2400000e0000 */
[----:B0-----:R-:W-:-:S13]  /*3f70*/  R2UR UR4, R0 ;  /* 0x00000000000472ca */ /* 0x001fda00000e0000 */
        /* <DEDUP_REMOVED lines=27> */
.L_x_397:
[----:B------:R-:W-:Y:S01]  /*4130*/  ULEA.HI UR4, UR48, UR48, URZ, 0x1 ;  /* 0x0000003030047291 */ /* 0x000fe2000f8f083f */
[----:B------:R-:W-:-:S03]  /*4140*/  IMAD.U32 R3, RZ, RZ, UR49 ;  /* 0x00000031ff037e24 */ /* 0x000fc6000f8e00ff */
[----:B------:R-:W-:Y:S02]  /*4150*/  ULOP3.LUT UR4, UR4, 0xfffffffe, URZ, 0xc0, !UPT ;  /* 0xfffffffe04047892 */ /* 0x000fe4000f8ec03f */
[----:B------:R-:W-:Y:S02]  /*4160*/  ISETP.NE.AND P0, PT, R3, 0x3, PT ;  /* 0x000000030300780c */ /* 0x000fe40003f05270 */
[----:B------:R-:W-:-:S06]  /*4170*/  UIADD3 UR4, UR48, -UR4, URZ ;  /* 0x8000000430047290 */ /* 0x000fcc000fffe03f */
[----:B------:R-:W-:-:S05]  /*4180*/  IMAD.U32 R0, RZ, RZ, UR4 ;  /* 0x00000004ff007e24 */ /* 0x000fca000f8e00ff */
[----:B------:R-:W-:-:S04]  /*4190*/  SHF.L.U32 R0, R0, 0x1f, RZ ;  /* 0x0000001f00007819 */ /* 0x000fc800000006ff */
[----:B------:R-:W0:Y:S02]  /*41a0*/  SYNCS.PHASECHK.TRANS64.TRYWAIT P1, [UR38+0x28c00], R0 ;  /* 0x028c0000ff0075a7 */ /* 0x000e240008020166 */
[----:B0-----:R-:W-:Y:S05]  /*41b0*/  @!P1 BRA `(.L_x_398) ;  /* 0x000000f800fc9947 */ /* 0x001fea0003800000 */
.L_x_572:
[----:B------:R-:W-:Y:S05]  /*41c0*/  @!P0 BRA `(.L_x_399) ;  /* 0x0000000000048947 */ /* 0x000fea0003800000 */
[----:B------:R-:W-:Y:S01]  /*41d0*/  BPT.TRAP 0x1 ;  /* 0x000000040000795c */ /* 0x000fe20000300000 */
.L_x_399:
[----:B------:R-:W-:Y:S02]  /*41e0*/  IMAD.U32 R7, RZ, RZ, UR37 ;  /* 0x00000025ff077e24 */ /* 0x000fe4000f8e00ff */
[----:B------:R-:W-:-:S03]  /*41f0*/  IMAD.U32 R8, RZ, RZ, UR47 ;  /* 0x0000002fff087e24 */ /* 0x000fc6000f8e00ff */
[----:B------:R-:W-:Y:S02]  /*4200*/  LEA R7, R7, UR38, 0x3 ;  /* 0x0000002607077c11 */ /* 0x000fe4000f8e18ff */
[----:B------:R-:W-:-:S04]  /*4210*/  SHF.L.U32 R8, R8, 0x1f, RZ ;  /* 0x0000001f08087819 */ /* 0x000fc800000006ff */
[----:B------:R1:W2:Y:S01]  /*4220*/  SYNCS.PHASECHK.TRANS64.TRYWAIT P1, [R7+URZ+0x28c30], R8 ;  /* 0x028c3008070075a7 */ /* 0x0002a2000802017f */
[----:B------:R-:W-:Y:S05]  /*4230*/  @!P0 BRA `(.L_x_400) ;  /* 0x0000000000048947 */ /* 0x000fea0003800000 */
[----:B------:R-:W-:Y:S01]  /*4240*/  BPT.TRAP 0x1 ;  /* 0x000000040000795c */ /* 0x000fe20000300000 */
.L_x_400:
[----:B--2---:R-:W-:Y:S05]  /*4250*/  @P1 BRA `(.L_x_401) ;  /* 0x0000000000081947 */ /* 0x004fea0003800000 */
[----:B------:R-:W2:Y:S02]  /*4260*/  SYNCS.PHASECHK.TRANS64.TRYWAIT P1, [R7+URZ+0x28c30], R8 ;  /* 0x028c3008070075a7 */ /* 0x000ea4000802017f */
[----:B--2---:R-:W-:Y:S05]  /*4270*/  @!P1 BRA `(.L_x_402) ;  /* 0x000000f800e49947 */ /* 0x004fea0003800000 */
.L_x_401:
[----:B0-----:R-:W0:Y:S01]  /*4280*/  S2R R0, SR_TID.X ;  /* 0x0000000000007919 */ /* 0x001e220000002100 */
[----:B------:R-:W-:-:S04]  /*4290*/  UIADD3 UR4, UR38, 0x22400, URZ ;  /* 0x0002240026047890 */ /* 0x000fc8000fffe03f */
[----:B------:R-:W-:-:S04]  /*42a0*/  USHF.R.U32.HI UR4, URZ, 0x4, UR4 ;  /* 0x000000043f047899 */ /* 0x000fc80008011604 */
[----:B------:R-:W-:-:S06]  /*42b0*/  ULOP3.LUT UR4, UR4, 0x3fff, URZ, 0xc0, !UPT ;  /* 0x00003fff04047892 */ /* 0x000fcc000f8ec03f */
[----:B------:R-:W-:Y:S01]  /*42c0*/  IMAD.U32 R3, RZ, RZ, UR4 ;  /* 0x00000004ff037e24 */ /* 0x000fe2000f8e00ff */
[----:B------:R-:W-:Y:S05]  /*42d0*/  WARPSYNC.ALL ;  /* 0x0000000000007948 */ /* 0x000fea0003800000 */
[----:B------:R-:W-:Y:S02]  /*42e0*/  LOP3.LUT R3, R3, 0x10000, RZ, 0xfc, !PT ;  /* 0x0001000003037812 */ /* 0x000fe400078efcff */
[----:B0-----:R-:W-:-:S04]  /*42f0*/  LOP3.LUT R0, R0, 0x7f, RZ, 0xc0, !PT ;  /* 0x0000007f00007812 */ /* 0x001fc800078ec0ff */
[----:B------:R-:W-:Y:S02]  /*4300*/  ISETP.NE.AND P1, PT, R0, RZ, PT ;  /* 0x000000ff0000720c */ /* 0x000fe40003f25270 */
[----:B------:R-:W-:Y:S01]  /*4310*/  R2UR UR12, R3 ;  /* 0x00000000030c72ca */ /* 0x000fe200000e0000 */
[----:B------:R-:W-:Y:S01]  /*4320*/  UIADD3 UR4, UR38, 0x20400, URZ ;  /* 0x0002040026047890 */ /* 0x000fe2000fffe03f */
[----:B------:R-:W-:Y:S01]  /*4330*/  WARPGROUP.ARRIVE ;  /* 0x00000000000079c5 */ /* 0x000fe20000000000 */
[----:B------:R-:W-:Y:S01]  /*4340*/  UMOV UR7, 0x40000040 ;  /* 0x4000004000077882 */ /* 0x000fe20000000000 */
[----:B------:R-:W-:Y:S01]  /*4350*/  UMOV UR5, 0x40000040 ;  /* 0x4000004000057882 */ /* 0x000fe20000000000 */
[----:B------:R-:W-:Y:S01]  /*4360*/  USHF.R.U32.HI UR4, URZ, 0x4, UR4 ;  /* 0x000000043f047899 */ /* 0x000fe20008011604 */
[----:B------:R-:W-:Y:S01]  /*4370*/  UMOV UR11, 0x40000040 ;  /* 0x40000040000b7882 */ /* 0x000fe20000000000 */
[----:B------:R-:W-:Y:S02]  /*4380*/  UMOV UR9, 0x40000040 ;  /* 0x4000004000097882 */ /* 0x000fe40000000000 */
[----:B------:R-:W-:Y:S01]  /*4390*/  ULOP3.LUT UR4, UR4, 0x3fff, URZ, 0xc0, !UPT ;  /* 0x00003fff04047892 */ /* 0x000fe2000f8ec03f */
[----:B------:R-:W-:Y:S01]  /*43a0*/  UMOV UR15, 0x40000040 ;  /* 0x40000040000f7882 */ /* 0x000fe20000000000 */
[----:B------:R-:W-:-:S02]  /*43b0*/  UIMAD UR53, UR52, -0x40, UR53 ;  /* 0xffffffc0343578a4 */ /* 0x000fc4000f8e0235 */
[----:B------:R-:W-:Y:S02]  /*43c0*/  ULEA UR12, UR37, UR12, 0x9 ;  /* 0x0000000c250c7291 */ /* 0x000fe4000f8e483f */
[----:B------:R-:W-:Y:S02]  /*43d0*/  ULOP3.LUT UR13, UR4, 0x10000, URZ, 0xfc, !UPT ;  /* 0x00010000040d7892 */ /* 0x000fe4000f8efc3f */
[----:B------:R-:W-:Y:S01]  /*43e0*/  UIADD3 UR10, UR12, 0x4, URZ ;  /* 0x000000040c0a7890 */ /* 0x000fe2000fffe03f */
[----:B------:R-:W-:Y:S01]  /*43f0*/  IMAD.U32 R0, RZ, RZ, UR53 ;  /* 0x00000035ff007e24 */ /* 0x000fe2000f8e00ff */
[----:B------:R-:W-:Y:S01]  /*4400*/  UIADD3 UR8, UR13, 0x4, URZ ;  /* 0x000000040d087890 */ /* 0x000fe2000fffe03f */
[----:B------:R-:W-:Y:S02]  /*4410*/  UMOV UR6, UR12 ;  /* 0x0000000c00067c82 */ /* 0x000fe40008000000 */
[----:B------:R-:W-:Y:S01]  /*4420*/  UMOV UR4, UR13 ;  /* 0x0000000d00047c82 */ /* 0x000fe20008000000 */
[----:B------:R-:W-:Y:S01]  /*4430*/  UIADD3 UR14, UR12, 0x6, URZ ;  /* 0x000000060c0e7890 */ /* 0x000fe2000fffe03f */
[----:B------:R-:W-:Y:S01]  /*4440*/  HGMMA.64x64x16.F32 R24, gdesc[UR4], RZ, !UPT, gsb0 ;  /* 0x00e00000041879f0 */ /* 0x000fe2000c0008ff */
[----:B------:R-:W-:Y:S01]  /*4450*/  UIADD3 UR6, UR12, 0x2, URZ ;  /* 0x000000020c067890 */ /* 0x000fe2000fffe03f */
[----:B------:R-:W-:Y:S01]  /*4460*/  IADD3 R0, -R223, 0x40, R0 ;  /* 0x00000040df007810 */ /* 0x000fe20007ffe100 */
[----:B------:R-:W-:Y:S01]  /*4470*/  UIADD3 UR4, UR13, 0x2, URZ ;  /* 0x000000020d047890 */ /* 0x000fe2000fffe03f */
[----:B------:R-:W-:Y:S01]  /*4480*/  UMOV UR7, 0x40000040 ;  /* 0x4000004000077882 */ /* 0x000fe20000000000 */
[----:B------:R-:W-:Y:S01]  /*4490*/  UMOV UR5, 0x40000040 ;  /* 0x4000004000057882 */ /* 0x000fe20000000000 */
[----:B------:R-:W-:Y:S01]  /*44a0*/  UIADD3 UR12, UR13, 0x6, URZ ;  /* 0x000000060d0c7890 */ /* 0x000fe2000fffe03f */
[C---:B------:R-:W-:Y:S01]  /*44b0*/  ISETP.GT.AND P3, PT, R0.reuse, RZ, PT ;  /* 0x000000ff0000720c */ /* 0x040fe20003f64270 */
[----:B------:R-:W-:Y:S01]  /*44c0*/  ULDC UR21, c[0x0][0x988] ;  /* 0x0002620000157ab9 */ /* 0x000fe20000000800 */
[----:B------:R-:W-:Y:S01]  /*44d0*/  UMOV UR13, 0x40000040 ;  /* 0x40000040000d7882 */ /* 0x000fe20000000000 */
[----:B------:R-:W-:-:S02]  /*44e0*/  ISETP.GT.AND P6, PT, R0, 0x1, PT ;  /* 0x000000010000780c */ /* 0x000fc40003fc4270 */
[C---:B------:R-:W-:Y:S02]  /*44f0*/  ISETP.GT.AND P5, PT, R0.reuse, 0x8, PT ;  /* 0x000000080000780c */ /* 0x040fe40003fa4270 */
[C---:B------:R-:W-:Y:S02]  /*4500*/  ISETP.GT.AND P4, PT, R0.reuse, 0x9, PT ;  /* 0x000000090000780c */ /* 0x040fe40003f84270 */
[----:B------:R-:W-:Y:S01]  /*4510*/  ISETP.GT.AND P2, PT, R0, 0x10, PT ;  /* 0x000000100000780c */ /* 0x000fe20003f44270 */
[----:B------:R-:W-:Y:S02]  /*4520*/  WARPGROUP.DEPBAR.LE gsb0, 0x0 ;  /* 0x00008000000079c5 */ /* 0x000fe40000010000 */
[----:B------:R-:W-:-:S06]  /*4530*/  WARPGROUP.ARRIVE ;  /* 0x00000000000079c5 */ /* 0x000fcc0000000000 */
[----:B------:R-:W-:Y:S01]  /*4540*/  HGMMA.64x64x16.F32 R24, gdesc[UR4], R24, gsb0 ;  /* 0x00e00000041879f0 */ /* 0x000fe20008000818 */
[----:B------:R-:W-:Y:S02]  /*4550*/  ULDC UR6, c[0x0][0x9d8] ;  /* 0x0002760000067ab9 */ /* 0x000fe40000000800 */
        /* <DEDUP_REMOVED lines=50> */
[----:B0-----:R-:W-:-:S04]  /*4880*/  FSEL R29, R29, -INF , P4 ;  /* 0xff8000001d1d7808 */ /* 0x001fc80002000000 */
[----:B------:R-:W-:-:S03]  /*4890*/  FMNMX.FTZ R13, R29, R6, !PT ;  /* 0x000000061d0d7209 */ /* 0x000fc60007810000 */
[----:B------:R-:W0:Y:S01]  /*48a0*/  MUFU.TANH R5, R27 ;  /* 0x0000001b00057308 */ /* 0x000e220000002400 */
[----:B---3--:R-:W-:Y:S02]  /*48b0*/  FSEL R4, R4, -INF , P3 ;  /* 0xff80000004047808 */ /* 0x008fe40001800000 */
[----:B------:R-:W-:-:S05]  /*48c0*/  ISETP.GT.AND P3, PT, R0, 0x11, PT ;  /* 0x000000110000780c */ /* 0x000fca0003f64270 */
[----:B------:R-:W3:Y:S01]  /*48d0*/  MUFU.TANH R33, R33 ;  /* 0x0000002100217308 */ /* 0x000ee20000002400 */
[----:B----4-:R-:W-:-:S04]  /*48e0*/  FSEL R32, R32, -INF , P2 ;  /* 0xff80000020207808 */ /* 0x010fc80001000000 */
[----:B------:R-:W-:-:S03]  /*48f0*/  FMNMX.FTZ R6, R32, R13, !PT ;  /* 0x0000000d20067209 */ /* 0x000fc60007810000 */
[----:B------:R-:W4:Y:S01]  /*4900*/  MUFU.TANH R9, R30 ;  /* 0x0000001e00097308 */ /* 0x000f220000002400 */
[----:B0-----:R-:W-:Y:S02]  /*4910*/  FSEL R5, R5, -INF , P6 ;  /* 0xff80000005057808 */ /* 0x001fe40003000000 */
[----:B------:R-:W-:-:S05]  /*4920*/  ISETP.GT.AND P6, PT, R0, 0x18, PT ;  /* 0x000000180000780c */ /* 0x000fca0003fc4270 */
[----:B------:R-:W0:Y:S01]  /*4930*/  MUFU.TANH R36, R36 ;  /* 0x0000002400247308 */ /* 0x000e220000002400 */
[----:B---3--:R-:W-:-:S04]  /*4940*/  FSEL R33, R33, -INF , P3 ;  /* 0xff80000021217808 */ /* 0x008fc80001800000 */
[----:B------:R-:W-:-:S03]  /*4950*/  FMNMX.FTZ R13, R33, R6, !PT ;  /* 0x00000006210d7209 */ /* 0x000fc60007810000 */
[----:B------:R-:W3:Y:S01]  /*4960*/  MUFU.TANH R10, R31 ;  /* 0x0000001f000a7308 */ /* 0x000ee20000002400 */
[----:B----4-:R-:W-:Y:S02]  /*4970*/  FSEL R9, R9, -INF , P5 ;  /* 0xff80000009097808 */ /* 0x010fe40002800000 */
[----:B------:R-:W-:-:S05]  /*4980*/  ISETP.GT.AND P5, PT, R0, 0x19, PT ;  /* 0x000000190000780c */ /* 0x000fca0003fa4270 */
        /* <DEDUP_REMOVED lines=52> */
[----:B----4-:R-:W-:-:S04]  /*4cd0*/  FSEL R53, R53, -INF , P2 ;  /* 0xff80000035357808 */ /* 0x010fc80001000000 */
[----:B------:R-:W-:Y:S02]  /*4ce0*/  FMNMX.FTZ R6, R53, R0, !PT ;  /* 0x0000000035067209 */ /* 0x000fe40007810000 */
[----:B------:R-:W-:Y:S01]  /*4cf0*/  FMNMX.FTZ R0, R4, R5, !PT ;  /* 0x0000000504007209 */ /* 0x000fe20007810000 */
[----:B------:R-:W4:Y:S01]  /*4d00*/  MUFU.TANH R51, R51 ;  /* 0x0000003300337308 */ /* 0x000f220000002400 */
[----:B0-----:R-:W-:Y:S01]  /*4d10*/  FSEL R47, R47, -INF , P6 ;  /* 0xff8000002f2f7808 */ /* 0x001fe20003000000 */
[----:B------:R-:W0:Y:S06]  /*4d20*/  SHFL.BFLY PT, R13, R6, 0x2, 0x1f ;  /* 0x0c401f00060d7f89 */ /* 0x000e2c00000e0000 */
[----:B------:R-:W5:Y:S01]  /*4d30*/  MUFU.TANH R54, R54 ;  /* 0x0000003600367308 */ /* 0x000f620000002400 */
[----:B---3--:R-:W-:-:S07]  /*4d40*/  FSEL R50, R50, -INF , P5 ;  /* 0xff80000032327808 */ /* 0x008fce0002800000 */
[----:B------:R-:W3:Y:S01]  /*4d50*/  MUFU.TANH R55, R55 ;  /* 0x0000003700377308 */ /* 0x000ee20000002400 */
[----:B----4-:R-:W-:Y:S02]  /*4d60*/  FSEL R51, R51, -INF , P4 ;  /* 0xff80000033337808 */ /* 0x010fe40002000000 */
[----:B-----5:R-:W-:Y:S02]  /*4d70*/  FSEL R54, R54, -INF , P3 ;  /* 0xff80000036367808 */ /* 0x020fe40001800000 */
[----:B0-----:R-:W-:Y:S02]  /*4d80*/  FMNMX.FTZ R14, R6, R13, !PT ;  /* 0x0000000d060e7209 */ /* 0x001fe40007810000 */
[----:B------:R-:W-:-:S03]  /*4d90*/  FMNMX.FTZ R13, R9, R0, !PT ;  /* 0x00000000090d7209 */ /* 0x000fc60007810000 */
[----:B------:R-:W0:Y:S01]  /*4da0*/  SHFL.BFLY PT, R15, R14, 0x1, 0x1f ;  /* 0x0c201f000e0f7f89 */ /* 0x000e2200000e0000 */
[----:B------:R-:W-:Y:S02]  /*4db0*/  FMNMX.FTZ R0, R10, R13, !PT ;  /* 0x0000000d0a007209 */ /* 0x000fe40007810000 */
[----:B---3--:R-:W-:Y:S02]  /*4dc0*/  FSEL R55, R55, -INF , P2 ;  /* 0xff80000037377808 */ /* 0x008fe40001000000 */
[----:B------:R-:W-:-:S04]  /*4dd0*/  FMNMX.FTZ R13, R11, R0, !PT ;  /* 0x000000000b0d7209 */ /* 0x000fc80007810000 */
[----:B------:R-:W-:-:S04]  /*4de0*/  FMNMX.FTZ R13, R12, R13, !PT ;  /* 0x0000000d0c0d7209 */ /* 0x000fc80007810000 */
[----:B------:R-:W-:-:S04]  /*4df0*/  FMNMX.FTZ R0, R38, R13, !PT ;  /* 0x0000000d26007209 */ /* 0x000fc80007810000 */
[----:B------:R-:W-:-:S04]  /*4e00*/  FMNMX.FTZ R13, R39, R0, !PT ;  /* 0x00000000270d7209 */ /* 0x000fc80007810000 */
[----:B------:R-:W-:Y:S02]  /*4e10*/  FMNMX.FTZ R0, R42, R13, !PT ;  /* 0x0000000d2a007209 */ /* 0x000fe40007810000 */
[----:B0-----:R-:W-:Y:S02]  /*4e20*/  FMNMX.FTZ R6, R14, R15, !PT ;  /* 0x0000000f0e067209 */ /* 0x001fe40007810000 */
        /* <DEDUP_REMOVED lines=13> */
[----:B------:R-:W-:Y:S01]  /*4f00*/  MUFU.EX2 R24, R24 ;  /* 0x0000001800187308 */ /* 0x000fe20000000800 */
        /* <DEDUP_REMOVED lines=8> */
[----:B------:R-:W3:Y:S01]  /*4f90*/  MUFU.EX2 R25, R25 ;  /* 0x0000001900197308 */ /* 0x000ee20000000800 */
[--C-:B------:R-:W-:Y:S01]  /*4fa0*/  FFMA.FTZ R44, R44, UR21, -R14.reuse ;  /* 0x000000152c2c7c23 */ /* 0x100fe2000801080e */
[--C-:B------:R-:W-:Y:S01]  /*4fb0*/  FFMA.FTZ R45, R45, UR21, -R14.reuse ;  /* 0x000000152d2d7c23 */ /* 0x100fe2000801080e */
[--C-:B------:R-:W-:Y:S01]  /*4fc0*/  FFMA.FTZ R48, R48, UR21, -R14.reuse ;  /* 0x0000001530307c23 */ /* 0x100fe2000801080e */
[--C-:B------:R-:W-:Y:S01]  /*4fd0*/  FFMA.FTZ R49, R49, UR21, -R14.reuse ;  /* 0x0000001531317c23 */ /* 0x100fe2000801080e */
[--C-:B------:R-:W-:Y:S01]  /*4fe0*/  FFMA.FTZ R52, R52, UR21, -R14.reuse ;  /* 0x0000001534347c23 */ /* 0x100fe2000801080e */
[----:B------:R-:W-:-:S02]  /*4ff0*/  FFMA.FTZ R14, R53, UR21, -R14 ;  /* 0x00000015350e7c23 */ /* 0x000fc4000801080e */
[----:B------:R-:W-:Y:S08]  /*5000*/  MUFU.EX2 R28, R28 ;  /* 0x0000001c001c7308 */ /* 0x000ff00000000800 */
[----:B------:R-:W4:Y:S01]  /*5010*/  MUFU.EX2 R29, R29 ;  /* 0x0000001d001d7308 */ /* 0x000f220000000800 */
[----:B---3--:R-:W-:Y:S02]  /*5020*/  F2FP.F16.F32.PACK_AB R152, R25, R24 ;  /* 0x000000181998723e */ /* 0x008fe400000000ff */
[----:B0-----:R-:W-:-:S05]  /*5030*/  FMNMX.FTZ R13, R0, R13, !PT ;  /* 0x0000000d000d7209 */ /* 0x001fca0007810000 */
[----:B------:R-:W-:Y:S01]  /*5040*/  MUFU.EX2 R32, R32 ;  /* 0x0000002000207308 */ /* 0x000fe20000000800 */
[----:B------:R-:W0:Y:S07]  /*5050*/  SHFL.BFLY PT, R0, R13, 0x1, 0x1f ;  /* 0x0c201f000d007f89 */ /* 0x000e2e00000e0000 */
[----:B------:R-:W3:Y:S01]  /*5060*/  MUFU.EX2 R33, R33 ;  /* 0x0000002100217308 */ /* 0x000ee20000000800 */
[----:B----4-:R-:W-:-:S07]  /*5070*/  F2FP.F16.F32.PACK_AB R154, R29, R28 ;  /* 0x0000001c1d9a723e */ /* 0x010fce00000000ff */
[----:B------:R-:W-:Y:S08]  /*5080*/  MUFU.EX2 R36, R36 ;  /* 0x0000002400247308 */ /* 0x000ff00000000800 */
[----:B------:R-:W4:Y:S01]  /*5090*/  MUFU.EX2 R37, R37 ;  /* 0x0000002500257308 */ /* 0x000f220000000800 */
[----:B---3--:R-:W-:Y:S02]  /*50a0*/  F2FP.F16.F32.PACK_AB R156, R33, R32 ;  /* 0x00000020219c723e */ /* 0x008fe400000000ff */
[----:B0-----:R-:W-:-:S04]  /*50b0*/  FMNMX.FTZ R0, R13, R0, !PT ;  /* 0x000000000d007209 */ /* 0x001fc80007810000 */
[C---:B------:R-:W-:Y:S01]  /*50c0*/  FSETP.NEU.FTZ.AND P2, PT, R0.reuse, -INF , PT ;  /* 0xff8000000000780b */ /* 0x040fe20003f5d000 */
[----:B------:R-:W-:Y:S01]  /*50d0*/  FMUL.FTZ R13, R0, UR21 ;  /* 0x00000015000d7c20 */ /* 0x000fe20008410000 */
[----:B------:R-:W-:Y:S04]  /*50e0*/  MUFU.EX2 R40, R40 ;  /* 0x0000002800287308 */ /* 0x000fe80000000800 */
[----:B------:R-:W-:Y:S02]  /*50f0*/  FSEL R15, R13, RZ, P2 ;  /* 0x000000ff0d0f7208 */ /* 0x000fe40001000000 */
[----:B----4-:R-:W-:Y:S02]  /*5100*/  F2FP.F16.F32.PACK_AB R158, R37, R36 ;  /* 0x00000024259e723e */ /* 0x010fe400000000ff */
[----:B------:R-:W-:Y:S01]  /*5110*/  MUFU.EX2 R13, R14 ;  /* 0x0000000e000d7308 */ /* 0x000fe20000000800 */
[--C-:B------:R-:W-:Y:S01]  /*5120*/  FFMA.FTZ R4, R4, UR21, -R15.reuse ;  /* 0x0000001504047c23 */ /* 0x100fe2000801080f */
[--C-:B------:R-:W-:Y:S01]  /*5130*/  FFMA.FTZ R5, R5, UR21, -R15.reuse ;  /* 0x0000001505057c23 */ /* 0x100fe2000801080f */
[--C-:B------:R-:W-:Y:S01]  /*5140*/  FFMA.FTZ R9, R9, UR21, -R15.reuse ;  /* 0x0000001509097c23 */ /* 0x100fe2000801080f */
[--C-:B------:R-:W-:Y:S01]  /*5150*/  FFMA.FTZ R10, R10, UR21, -R15.reuse ;  /* 0x000000150a0a7c23 */ /* 0x100fe2000801080f */
[--C-:B------:R-:W-:Y:S01]  /*5160*/  FFMA.FTZ R11, R11, UR21, -R15.reuse ;  /* 0x000000150b0b7c23 */ /* 0x100fe2000801080f */
[--C-:B------:R-:W-:Y:S01]  /*5170*/  FFMA.FTZ R12, R12, UR21, -R15.reuse ;  /* 0x000000150c0c7c23 */ /* 0x100fe2000801080f */
[--C-:B------:R-:W-:Y:S01]  /*5180*/  FFMA.FTZ R38, R38, UR21, -R15.reuse ;  /* 0x0000001526267c23 */ /* 0x100fe2000801080f */
[----:B------:R0:W-:Y:S01]  /*5190*/  MUFU.EX2 R153, R4 ;  /* 0x0000000400997308 */ /* 0x0001e20000000800 */
[--C-:B------:R-:W-:Y:S01]  /*51a0*/  FFMA.FTZ R39, R39, UR21, -R15.reuse ;  /* 0x0000001527277c23 */ /* 0x100fe2000801080f */
[--C-:B------:R-:W-:Y:S01]  /*51b0*/  FFMA.FTZ R42, R42, UR21, -R15.reuse ;  /* 0x000000152a2a7c23 */ /* 0x100fe2000801080f */
[--C-:B------:R-:W-:Y:S01]  /*51c0*/  FFMA.FTZ R43, R43, UR21, -R15.reuse ;  /* 0x000000152b2b7c23 */ /* 0x100fe2000801080f */
[--C-:B------:R-:W-:Y:S01]  /*51d0*/  FFMA.FTZ R46, R46, UR21, -R15.reuse ;  /* 0x000000152e2e7c23 */ /* 0x100fe2000801080f */
[--C-:B------:R-:W-:Y:S01]  /*51e0*/  FFMA.FTZ R47, R47, UR21, -R15.reuse ;  /* 0x000000152f2f7c23 */ /* 0x100fe2000801080f */
[--C-:B------:R-:W-:Y:S01]  /*51f0*/  FFMA.FTZ R50, R50, UR21, -R15.reuse ;  /* 0x0000001532327c23 */ /* 0x100fe2000801080f */
[----:B------:R-:W-:Y:S01]  /*5200*/  FFMA.FTZ R51, R51, UR21, -R15 ;  /* 0x0000001533337c23 */ /* 0x000fe2000801080f */
[----:B------:R3:W4:Y:S01]  /*5210*/  MUFU.EX2 R20, R5 ;  /* 0x0000000500147308 */ /* 0x0007220000000800 */
[----:B0-----:R-:W-:-:S02]  /*5220*/  @!P1 VIADD R4, R7, 0x28c40 ;  /* 0x00028c4007049836 */ /* 0x001fc40000000000 */
[--C-:B------:R-:W-:Y:S01]  /*5230*/  FFMA.FTZ R54, R54, UR21, -R15.reuse ;  /* 0x0000001536367c23 */ /* 0x100fe2000801080f */
[----:B------:R-:W-:Y:S02]  /*5240*/  FFMA.FTZ R15, R55, UR21, -R15 ;  /* 0x00000015370f7c23 */ /* 0x000fe4000801080f */
[----:B------:R-:W-:Y:S02]  /*5250*/  @!P1 PRMT R4, RZ, 0x654, R4 ;  /* 0x00000654ff049816 */ /* 0x000fe40000000004 */
[----:B------:R-:W0:Y:S01]  /*5260*/  MUFU.EX2 R9, R9 ;  /* 0x0000000900097308 */ /* 0x000e220000000800 */
[----:B---3--:R-:W-:Y:S01]  /*5270*/  FADD.FTZ R5, R24, R25 ;  /* 0x0000001918057221 */ /* 0x008fe20000010000 */
[----:B------:R3:W-:Y:S03]  /*5280*/  @!P1 SYNCS.ARRIVE.TRANS64.RED.A1T0 RZ, [R4+URZ], RZ ;  /* 0x000000ff04ff99a7 */ /* 0x0007e6000810043f */
[----:B------:R-:W-:-:S03]  /*5290*/  FADD.FTZ R26, R28, R5 ;  /* 0x000000051c1a7221 */ /* 0x000fc60000010000 */
[----:B------:R-:W3:Y:S01]  /*52a0*/  MUFU.EX2 R10, R10 ;  /* 0x0000000a000a7308 */ /* 0x000ee20000000800 */
[----:B----4-:R-:W-:Y:S01]  /*52b0*/  FADD.FTZ R14, R153, R20 ;  /* 0x00000014990e7221 */ /* 0x010fe20000010000 */
[----:B------:R-:W-:Y:S01]  /*52c0*/  FADD.FTZ R21, R29, R26 ;  /* 0x0000001a1d157221 */ /* 0x000fe20000010000 */
[----:B------:R-:W-:-:S05]  /*52d0*/  F2FP.F16.F32.PACK_AB R153, R20, R153 ;  /* 0x000000991499723e */ /* 0x000fca00000000ff */
[----:B------:R-:W4:Y:S01]  /*52e0*/  MUFU.EX2 R11, R11 ;  /* 0x0000000b000b7308 */ /* 0x000f220000000800 */
[----:B0-----:R-:W-:Y:S01]  /*52f0*/  FADD.FTZ R5, R9, R14 ;  /* 0x0000000e09057221 */ /* 0x001fe20000010000 */
[----:B------:R-:W-:-:S04]  /*5300*/  FADD.FTZ R14, R32, R21 ;  /* 0x00000015200e7221 */ /* 0x000fc80000010000 */
[----:B------:R-:W-:Y:S02]  /*5310*/  FADD.FTZ R21, R33, R14 ;  /* 0x0000000e21157221 */ /* 0x000fe40000010000 */
[----:B------:R-:W0:Y:S01]  /*5320*/  MUFU.EX2 R12, R12 ;  /* 0x0000000c000c7308 */ /* 0x000e220000000800 */
[C---:B---3--:R-:W-:Y:S01]  /*5330*/  FADD.FTZ R4, R10.reuse, R5 ;  /* 0x000000050a047221 */ /* 0x048fe20000010000 */
[----:B------:R-:W-:Y:S01]  /*5340*/  F2FP.F16.F32.PACK_AB R155, R10, R9 ;  /* 0x000000090a9b723e */ /* 0x000fe200000000ff */
[----:B------:R-:W-:Y:S06]  /*5350*/  BAR.SYNC.DEFER_BLOCKING 0xf, 0x100 ;  /* 0x03c4000000007b1d */ /* 0x000fec0000010000 */
[----:B------:R-:W3:Y:S01]  /*5360*/  MUFU.EX2 R38, R38 ;  /* 0x0000002600267308 */ /* 0x000ee20000000800 */
[----:B----4-:R-:W-:Y:S01]  /*5370*/  FADD.FTZ R5, R11, R4 ;  /* 0x000000040b057221 */ /* 0x010fe20000010000 */
[----:B------:R-:W-:-:S04]  /*5380*/  FADD.FTZ R4, R36, R21 ;  /* 0x0000001524047221 */ /* 0x000fc80000010000 */
[----:B------:R-:W-:Y:S02]  /*5390*/  FADD.FTZ R21, R37, R4 ;  /* 0x0000000425157221 */ /* 0x000fe40000010000 */
[----:B------:R-:W4:Y:S01]  /*53a0*/  MUFU.EX2 R39, R39 ;  /* 0x0000002700277308 */ /* 0x000f220000000800 */
[----:B0-----:R-:W-:Y:S01]  /*53b0*/  FADD.FTZ R5, R12, R5 ;  /* 0x000000050c057221 */ /* 0x001fe20000010000 */
[----:B------:R-:W-:Y:S01]  /*53c0*/  FADD.FTZ R14, R40, R21 ;  /* 0x00000015280e7221 */ /* 0x000fe20000010000 */
[----:B------:R-:W-:-:S05]  /*53d0*/  F2FP.F16.F32.PACK_AB R157, R12, R11 ;  /* 0x0000000b0c9d723e */ /* 0x000fca00000000ff */
[----:B------:R-:W0:Y:S01]  /*53e0*/  MUFU.EX2 R42, R42 ;  /* 0x0000002a002a7308 */ /* 0x000e220000000800 */
[----:B---3--:R-:W-:Y:S01]  /*53f0*/  FADD.FTZ R4, R38, R5 ;  /* 0x0000000526047221 */ /* 0x008fe20000010000 */
[----:B------:R3:W-:Y:S06]  /*5400*/  STSM.16.M88.4 [R18+0x26800], R152 ;  /* 0x0268009812007844 */ /* 0x0007ec0000000200 */
[----:B------:R-:W5:Y:S01]  /*5410*/  MUFU.EX2 R41, R41 ;  /* 0x0000002900297308 */ /* 0x000f620000000800 */
[C---:B----4-:R-:W-:Y:S01]  /*5420*/  FADD.FTZ R5, R39.reuse, R4 ;  /* 0x0000000427057221 */ /* 0x050fe20000010000 */
[----:B------:R-:W-:-:S05]  /*5430*/  F2FP.F16.F32.PACK_AB R159, R39, R38 ;  /* 0x00000026279f723e */ /* 0x000fca00000000ff */
[----:B------:R3:W-:Y:S01]  /*5440*/  STSM.16.M88.4 [R19], R156 ;  /* 0x0000009c13007844 */ /* 0x0007e20000000200 */
[----:B------:R-:W4:Y:S01]  /*5450*/  MUFU.EX2 R43, R43 ;  /* 0x0000002b002b7308 */ /* 0x000f220000000800 */
[----:B0-----:R-:W-:-:S07]  /*5460*/  FADD.FTZ R4, R42, R5 ;  /* 0x000000052a047221 */ /* 0x001fce0000010000 */
[----:B------:R-:W0:Y:S01]  /*5470*/  MUFU.EX2 R44, R44 ;  /* 0x0000002c002c7308 */ /* 0x000e220000000800 */
[C---:B-----5:R-:W-:Y:S01]  /*5480*/  FADD.FTZ R21, R41.reuse, R14 ;  /* 0x0000000e29157221 */ /* 0x060fe20000010000 */
[----:B------:R-:W-:-:S06]  /*5490*/  F2FP.F16.F32.PACK_AB R160, R41, R40 ;  /* 0x0000002829a0723e */ /* 0x000fcc00000000ff */
[----:B------:R-:W5:Y:S01]  /*54a0*/  MUFU.EX2 R46, R46 ;  /* 0x0000002e002e7308 */ /* 0x000f620000000800 */
[C---:B----4-:R-:W-:Y:S01]  /*54b0*/  FADD.FTZ R5, R43.reuse, R4 ;  /* 0x000000042b057221 */ /* 0x050fe20000010000 */
[----:B------:R-:W-:-:S06]  /*54c0*/  F2FP.F16.F32.PACK_AB R161, R43, R42 ;  /* 0x0000002a2ba1723e */ /* 0x000fcc00000000ff */
[----:B------:R-:W4:Y:S01]  /*54d0*/  MUFU.EX2 R45, R45 ;  /* 0x0000002d002d7308 */ /* 0x000f220000000800 */
[----:B0-----:R-:W-:-:S07]  /*54e0*/  FADD.FTZ R4, R44, R21 ;  /* 0x000000152c047221 */ /* 0x001fce0000010000 */
[----:B------:R-:W0:Y:S01]  /*54f0*/  MUFU.EX2 R47, R47 ;  /* 0x0000002f002f7308 */ /* 0x000e220000000800 */
[----:B-----5:R-:W-:-:S07]  /*5500*/  FADD.FTZ R10, R46, R5 ;  /* 0x000000052e0a7221 */ /* 0x020fce0000010000 */
[----:B------:R-:W-:Y:S01]  /*5510*/  MUFU.EX2 R48, R48 ;  /* 0x0000003000307308 */ /* 0x000fe20000000800 */
[C---:B----4-:R-:W-:Y:S01]  /*5520*/  F2FP.F16.F32.PACK_AB R162, R45.reuse, R44 ;  /* 0x0000002c2da2723e */ /* 0x050fe200000000ff */
[----:B------:R-:W-:-:S06]  /*5530*/  FADD.FTZ R45, R45, R4 ;  /* 0x000000042d2d7221 */ /* 0x000fcc0000010000 */
[----:B------:R-:W4:Y:S01]  /*5540*/  MUFU.EX2 R49, R49 ;  /* 0x0000003100317308 */ /* 0x000f220000000800 */
[C---:B0-----:R-:W-:Y:S01]  /*5550*/  F2FP.F16.F32.PACK_AB R163, R47.reuse, R46 ;  /* 0x0000002e2fa3723e */ /* 0x041fe200000000ff */
[----:B------:R-:W-:-:S04]  /*5560*/  FADD.FTZ R47, R47, R10 ;  /* 0x0000000a2f2f7221 */ /* 0x000fc80000010000 */
[----:B------:R3:W-:Y:S02]  /*5570*/  STSM.16.M88.4 [R23], R160 ;  /* 0x000000a017007844 */ /* 0x0007e40000000200 */
[----:B------:R-:W-:Y:S08]  /*5580*/  MUFU.EX2 R50, R50 ;  /* 0x0000003200327308 */ /* 0x000ff00000000800 */
[----:B------:R-:W0:Y:S01]  /*5590*/  MUFU.EX2 R51, R51 ;  /* 0x0000003300337308 */ /* 0x000e220000000800 */
[----:B----4-:R-:W-:Y:S01]  /*55a0*/  F2FP.F16.F32.PACK_AB R164, R49, R48 ;  /* 0x0000003031a4723e */ /* 0x010fe200000000ff */
[----:B------:R-:W-:-:S04]  /*55b0*/  FADD.FTZ R48, R48, R45 ;  /* 0x0000002d30307221 */ /* 0x000fc80000010000 */
[----:B------:R-:W-:Y:S02]  /*55c0*/  FADD.FTZ R49, R49, R48 ;  /* 0x0000003031317221 */ /* 0x000fe40000010000 */
[----:B------:R-:W4:Y:S08]  /*55d0*/  MUFU.EX2 R52, R52 ;  /* 0x0000003400347308 */ /* 0x000f300000000800 */
[----:B------:R-:W-:Y:S01]  /*55e0*/  MUFU.EX2 R54, R54 ;  /* 0x0000003600367308 */ /* 0x000fe20000000800 */
[----:B0-----:R-:W-:Y:S01]  /*55f0*/  F2FP.F16.F32.PACK_AB R165, R51, R50 ;  /* 0x0000003233a5723e */ /* 0x001fe200000000ff */
[----:B------:R-:W-:-:S04]  /*5600*/  FADD.FTZ R50, R50, R47 ;  /* 0x0000002f32327221 */ /* 0x000fc80000010000 */
[----:B------:R-:W-:Y:S02]  /*5610*/  FADD.FTZ R51, R51, R50 ;  /* 0x0000003233337221 */ /* 0x000fe40000010000 */
[----:B------:R-:W0:Y:S01]  /*5620*/  MUFU.EX2 R15, R15 ;  /* 0x0000000f000f7308 */ /* 0x000e220000000800 */
[----:B----4-:R-:W-:Y:S01]  /*5630*/  F2FP.F16.F32.PACK_AB R166, R13, R52 ;  /* 0x000000340da6723e */ /* 0x010fe200000000ff */
[----:B------:R-:W-:-:S04]  /*5640*/  FADD.FTZ R4, R52, R49 ;  /* 0x0000003134047221 */ /* 0x000fc80000010000 */
[----:B------:R-:W-:Y:S01]  /*5650*/  FADD.FTZ R4, R13, R4 ;  /* 0x000000040d047221 */ /* 0x000fe20000010000 */
[----:B0-----:R-:W-:Y:S01]  /*5660*/  F2FP.F16.F32.PACK_AB R167, R15, R54 ;  /* 0x000000360fa7723e */ /* 0x001fe200000000ff */
[----:B------:R-:W-:-:S04]  /*5670*/  FADD.FTZ R54, R54, R51 ;  /* 0x0000003336367221 */ /* 0x000fc80000010000 */
[----:B------:R3:W-:Y:S01]  /*5680*/  STSM.16.M88.4 [R22], R164 ;  /* 0x000000a416007844 */ /* 0x0007e20000000200 */
[----:B------:R-:W-:Y:S01]  /*5690*/  FADD.FTZ R5, R15, R54 ;  /* 0x000000360f057221 */ /* 0x000fe20000010000 */
[----:B------:R-:W-:Y:S06]  /*56a0*/  @!P0 BRA `(.L_x_403) ;  /* 0x0000000000048947 */ /* 0x000fec0003800000 */
[----:B------:R-:W-:Y:S01]  /*56b0*/  BPT.TRAP 0x1 ;  /* 0x000000040000795c */ /* 0x000fe20000300000 */
.L_x_403:
[----:B------:R0:W4:Y:S01]  /*56c0*/  SYNCS.PHASECHK.TRANS64.TRYWAIT P2, [R7+URZ+0x28c50], R8 ;  /* 0x028c5008070075a7 */ /* 0x000122000804017f */
[----:B------:R-:W-:Y:S05]  /*56d0*/  @!P0 BRA `(.L_x_404) ;  /* 0x0000000000048947 */ /* 0x000fea0003800000 */
[----:B------:R-:W-:Y:S01]  /*56e0*/  BPT.TRAP 0x1 ;  /* 0x000000040000795c */ /* 0x000fe20000300000 */
.L_x_404:
[----:B------:R-:W-:Y:S01]  /*56f0*/  ULOP3.LUT UR54, UR54, 0x2000000, URZ, 0xfc, !UPT ;  /* 0x0200000036367892 */ /* 0x000fe2000f8efc3f */
[----:B----4-:R-:W-:Y:S11]  /*5700*/  @P2 BRA `(.L_x_405) ;  /* 0x0000000000082947 */ /* 0x010ff60003800000 */
[----:B------:R-:W4:Y:S02]  /*5710*/  SYNCS.PHASECHK.TRANS64.TRYWAIT P2, [R7+URZ+0x28c50], R8 ;  /* 0x028c5008070075a7 */ /* 0x000f24000804017f */
[----:B----4-:R-:W-:Y:S05]  /*5720*/  @!P2 BRA `(.L_x_406) ;  /* 0x000000e400cca947 */ /* 0x010fea0003800000 */
.L_x_405:
[----:B------:R-:W-:Y:S01]  /*5730*/  ULEA UR10, UR37, UR54, 0xc ;  /* 0x00000036250a7291 */ /* 0x000fe2000f8e603f */
[----:B------:R-:W-:Y:S01]  /*5740*/  WARPGROUP.ARRIVE ;  /* 0x00000000000079c5 */ /* 0x000fe20000000000 */
[----:B------:R-:W-:Y:S01]  /*5750*/  UMOV UR7, 0x40000040 ;  /* 0x4000004000077882 */ /* 0x000fe20000000000 */
[----:B------:R-:W-:Y:S01]  /*5760*/  UIADD3 UR20, UR52, -0x2, URZ ;  /* 0xfffffffe34147890 */ /* 0x000fe2000fffe03f */
[----:B012-4-:R-:W-:-:S03]  /*5770*/  @!P1 VIADD R7, R7, 0x28c60 ;  /* 0x00028c6007079836 */ /* 0x017fc60000000000 */
[----:B------:R-:W-:Y:S01]  /*5780*/  UMOV UR6, UR10 ;  /* 0x0000000a00067c82 */ /* 0x000fe20008000000 */
[----:B------:R-:W-:Y:S01]  /*5790*/  UISETP.GE.AND UP0, UPT, UR20, UR51, UPT ;  /* 0x000000331400728c */ /* 0x000fe2000bf06270 */
[----:B------:R-:W-:Y:S01]  /*57a0*/  HGMMA.64x256x16.F32 R24, R152, gdesc[UR4].tnspB, RZ, !UPT, gsb0 ;  /* 0x43e0000498187df0 */ /* 0x000fe2000c0008ff */
[----:B------:R-:W-:Y:S01]  /*57b0*/  UIADD3 UR6, UR10, 0x80, URZ ;  /* 0x000000800a067890 */ /* 0x000fe2000fffe03f */
[----:B------:R-:W-:Y:S01]  /*57c0*/  @!P1 PRMT R7, RZ, 0x654, R7 ;  /* 0x00000654ff079816 */ /* 0x000fe20000000007 */
[----:B------:R-:W-:Y:S02]  /*57d0*/  UMOV UR7, 0x40000040 ;  /* 0x4000004000077882 */ /* 0x000fe40000000000 */
[----:B------:R-:W-:Y:S01]  /*57e0*/  PLOP3.LUT P2, PT, PT, PT, UP0, 0x80, 0x0 ;  /* 0x000000000000781c */ /* 0x000fe20003f4f008 */
[----:B------:R-:W-:Y:S02]  /*57f0*/  WARPGROUP.DEPBAR.LE gsb0, 0x0 ;  /* 0x00008000000079c5 */ /* 0x000fe40000010000 */
[----:B------:R-:W-:-:S15]  /*5800*/  WARPGROUP.ARRIVE ;  /* 0x00000000000079c5 */ /* 0x000fde0000000000 */
[----:B------:R-:W-:-:S05]  /*5810*/  NOP ;  /* 0x0000000000007918 */ /* 0x000fca0000000000 */
[----:B------:R-:W-:Y:S01]  /*5820*/  HGMMA.64x256x16.F32 R24, R156, gdesc[UR4].tnspB, R24, gsb0 ;  /* 0x43e000049c187df0 */ /* 0x000fe20008000818 */
[----:B------:R-:W-:Y:S01]  /*5830*/  UIADD3 UR6, UR10, 0x100, URZ ;  /* 0x000001000a067890 */ /* 0x000fe2000fffe03f */
[----:B------:R-:W-:Y:S01]  /*5840*/  UMOV UR7, 0x40000040 ;  /* 0x4000004000077882 */ /* 0x000fe20000000000 */
[----:B------:R-:W-:Y:S02]  /*5850*/  WARPGROUP.DEPBAR.LE gsb0, 0x0 ;  /* 0x00008000000079c5 */ /* 0x000fe40000010000 */
[----:B------:R-:W-:-:S15]  /*5860*/  WARPGROUP.ARRIVE ;  /* 0x00000000000079c5 */ /* 0x000fde0000000000 */
[----:B------:R-:W-:-:S08]  /*5870*/  NOP ;  /* 0x0000000000007918 */ /* 0x000fd00000000000 */
[----:B------:R-:W-:Y:S01]  /*5880*/  HGMMA.64x256x16.F32 R24, R160, gdesc[UR4].tnspB, R24, gsb0 ;  /* 0x43e00004a0187df0 */ /* 0x000fe20008000818 */
[----:B------:R-:W-:Y:S01]  /*5890*/  UIADD3 UR6, UR10, 0x180, URZ ;  /* 0x000001800a067890 */ /* 0x000fe2000fffe03f */
        /* <DEDUP_REMOVED lines=16> */
[----:B------:R-:W-:Y:S01]  /*59a0*/  IMAD.MOV.U32 R8, RZ, RZ, R0 ;  /* 0x000000ffff087224 */ /* 0x000fe200078e0000 */
[----:B------:R-:W-:Y:S01]  /*59b0*/  UMOV UR22, UR37 ;  /* 0x0000002500167c82 */ /* 0x000fe20008000000 */
[----:B------:R-:W-:Y:S01]  /*59c0*/  IMAD.MOV.U32 R9, RZ, RZ, R6 ;  /* 0x000000ffff097224 */ /* 0x000fe200078e0006 */
[----:B------:R-:W-:Y:S01]  /*59d0*/  ULDC UR23, c[0x0][0x9d8] ;  /* 0x0002760000177ab9 */ /* 0x000fe20000000800 */
[----:B------:R-:W-:-:S05]  /*59e0*/  ULDC UR21, c[0x0][0x988] ;  /* 0x0002620000157ab9 */ /* 0x000fca0000000800 */
.L_x_416:
[----:B------:R-:W-:Y:S01]  /*59f0*/  UIADD3 UR37, UR22, 0x1, URZ ;  /* 0x0000000116257890 */ /* 0x000fe2000fffe03f */
[----:B------:R-:W-:Y:S01]  /*5a00*/  UMOV UR6, UR20 ;  /* 0x0000001400067c82 */ /* 0x000fe20008000000 */
[----:B------:R-:W-:Y:S02]  /*5a10*/  UIADD3 UR20, UR20, -0x1, URZ ;  /* 0xffffffff14147890 */ /* 0x000fe4000fffe03f */
[----:B------:R-:W-:-:S04]  /*5a20*/  UISETP.NE.AND UP0, UPT, UR37, 0x2, UPT ;  /* 0x000000022500788c */ /* 0x000fc8000bf05270 */
[----:B------:R-:W-:Y:S02]  /*5a30*/  USEL UR7, URZ, 0x1, UP0 ;  /* 0x000000013f077887 */ /* 0x000fe40008000000 */
[----:B------:R-:W-:Y:S02]  /*5a40*/  USEL UR37, UR37, URZ, UP0 ;  /* 0x0000003f25257287 */ /* 0x000fe40008000000 */
[----:B------:R-:W-:Y:S02]  /*5a50*/  ULOP3.LUT UR47, UR47, UR7, URZ, 0x3c, !UPT ;  /* 0x000000072f2f7292 */ /* 0x000fe4000f8e3c3f */
[----:B------:R-:W-:Y:S01]  /*5a60*/  UISETP.GT.AND UP0, UPT, UR6, UR51, UPT ;  /* 0x000000330600728c */ /* 0x000fe2000bf04270 */
[----:B01----:R-:W-:Y:S10]  /*5a70*/  @!P0 BRA `(.L_x_408) ;  /* 0x0000000000048947 */ /* 0x003ff40003800000 */
[----:B------:R-:W-:Y:S01]  /*5a80*/  BPT.TRAP 0x1 ;  /* 0x000000040000795c */ /* 0x000fe20000300000 */
.L_x_408:
[----:B------:R-:W-:Y:S01]  /*5a90*/  ULEA UR24, UR37, UR38, 0x3 ;  /* 0x0000002625187291 */ /* 0x000fe2000f8e183f */
[----:B0-----:R-:W-:-:S05]  /*5aa0*/  IMAD.U32 R7, RZ, RZ, UR47 ;  /* 0x0000002fff077e24 */ /* 0x001fca000f8e00ff */
[----:B------:R-:W-:-:S04]  /*5ab0*/  SHF.L.U32 R7, R7, 0x1f, RZ ;  /* 0x0000001f07077819 */ /* 0x000fc800000006ff */
[----:B------:R0:W1:Y:S01]  /*5ac0*/  SYNCS.PHASECHK.TRANS64.TRYWAIT P2, [UR24+0x28c30], R7 ;  /* 0x028c3007ff0075a7 */ /* 0x0000620008040158 */
[----:B------:R-:W-:Y:S05]  /*5ad0*/  @!P0 BRA `(.L_x_409) ;  /* 0x0000000000048947 */ /* 0x000fea0003800000 */
[----:B------:R-:W-:Y:S01]  /*5ae0*/  BPT.TRAP 0x1 ;  /* 0x000000040000795c */ /* 0x000fe20000300000 */
.L_x_409:
[----:B-1----:R-:W-:Y:S05]  /*5af0*/  @P2 BRA `(.L_x_410) ;  /* 0x0000000000082947 */ /* 0x002fea0003800000 */
[----:B------:R-:W1:Y:S02]  /*5b00*/  SYNCS.PHASECHK.TRANS64.TRYWAIT P2, [UR24+0x28c30], R7 ;  /* 0x028c3007ff0075a7 */ /* 0x000e640008040158 */
[----:B-1----:R-:W-:Y:S05]  /*5b10*/  @!P2 BRA `(.L_x_411) ;  /* 0x000000e000e4a947 */ /* 0x002fea0003800000 */
.L_x_410:
[----:B------:R-:W-:Y:S01]  /*5b20*/  R2UR UR18, R3 ;  /* 0x00000000031272ca */ /* 0x000fe200000e0000 */
[----:B------:R-:W-:Y:S01]  /*5b30*/  UIADD3 UR6, UR38, 0x20400, URZ ;  /* 0x0002040026067890 */ /* 0x000fe2000fffe03f */
[----:B---3--:R-:W-:Y:S01]  /*5b40*/  WARPGROUP.ARRIVE ;  /* 0x00000000000079c5 */ /* 0x008fe20000000000 */
[----:B------:R-:W-:Y:S01]  /*5b50*/  UMOV UR19, 0x40000040 ;  /* 0x4000004000137882 */ /* 0x000fe20000000000 */
[----:B------:R-:W-:Y:S01]  /*5b60*/  UMOV UR17, 0x40000040 ;  /* 0x4000004000117882 */ /* 0x000fe20000000000 */
[----:B------:R-:W-:Y:S01]  /*5b70*/  USHF.R.U32.HI UR6, URZ, 0x4, UR6 ;  /* 0x000000043f067899 */ /* 0x000fe20008011606 */
[----:B------:R-:W-:Y:S01]  /*5b80*/  ISETP.NE.AND P2, PT, R17, RZ, PT ;  /* 0x000000ff1100720c */ /* 0x000fe20003f45270 */
[----:B------:R-:W-:Y:S01]  /*5b90*/  UMOV UR7, 0x40000040 ;  /* 0x4000004000077882 */ /* 0x000fe20000000000 */
[----:B------:R-:W-:Y:S01]  /*5ba0*/  UMOV UR11, 0x40000040 ;  /* 0x40000040000b7882 */ /* 0x000fe20000000000 */
[----:B------:R-:W-:Y:S01]  /*5bb0*/  ULOP3.LUT UR6, UR6, 0x3fff, URZ, 0xc0, !UPT ;  /* 0x00003fff06067892 */ /* 0x000fe2000f8ec03f */
[----:B------:R-:W-:-:S03]  /*5bc0*/  UMOV UR15, 0x40000040 ;  /* 0x40000040000f7882 */ /* 0x000fc60000000000 */
[----:B------:R-:W-:Y:S02]  /*5bd0*/  ULEA UR18, UR37, UR18, 0x9 ;  /* 0x0000001225127291 */ /* 0x000fe4000f8e483f */
[----:B------:R-:W-:Y:S02]  /*5be0*/  ULOP3.LUT UR16, UR6, 0x10000, URZ, 0xfc, !UPT ;  /* 0x0001000006107892 */ /* 0x000fe4000f8efc3f */
[----:B------:R-:W-:Y:S02]  /*5bf0*/  UIADD3 UR6, UR18, 0x2, URZ ;  /* 0x0000000212067890 */ /* 0x000fe4000fffe03f */
[----:B------:R-:W-:Y:S02]  /*5c00*/  UIADD3 UR10, UR18, 0x4, URZ ;  /* 0x00000004120a7890 */ /* 0x000fe4000fffe03f */
[----:B------:R-:W-:-:S03]  /*5c10*/  UIADD3 UR14, UR18, 0x6, URZ ;  /* 0x00000006120e7890 */ /* 0x000fc6000fffe03f */
[----:B------:R-:W-:Y:S03]  /*5c20*/  HGMMA.64x64x16.F32 R152, gdesc[UR16], RZ, !UPT, gsb0 ;  /* 0x00e00000109879f0 */ /* 0x000fe6000c0008ff */
        /* <DEDUP_REMOVED lines=10> */
[----:B-1----:R-:W-:Y:S01]  /*5cd0*/  FMUL.FTZ R0, R152, UR23 ;  /* 0x0000001798007c20 */ /* 0x002fe20008410000 */
        /* <DEDUP_REMOVED lines=19> */
[----:B------:R-:W-:-:S02]  /*5e10*/  FMUL.FTZ R172, R183, UR23 ;  /* 0x00000017b7ac7c20 */ /* 0x000fc40008410000 */
        /* <DEDUP_REMOVED lines=28> */
[----:B------:R-:W-:Y:S01]  /*5fe0*/  MUFU.TANH R155, R155 ;  /* 0x0000009b009b7308 */ /* 0x000fe20000002400 */
[----:B---3--:R-:W-:-:S07]  /*5ff0*/  FMNMX.FTZ R6, R164, R6, !PT ;  /* 0x00000006a4067209 */ /* 0x008fce0007810000 */
[----:B------:R-:W-:Y:S01]  /*6000*/  MUFU.TANH R172, R172 ;  /* 0x000000ac00ac7308 */ /* 0x000fe20000002400 */
[----:B-1----:R-:W-:-:S05]  /*6010*/  FMNMX.FTZ R6, R165, R6, !PT ;  /* 0x00000006a5067209 */ /* 0x002fca0007810000 */
[----:B------:R-:W1:Y:S02]  /*6020*/  SHFL.BFLY PT, R157, R6, 0x2, 0x1f ;  /* 0x0c401f00069d7f89 */ /* 0x000e6400000e0000 */
[----:B-1----:R-:W-:Y:S01]  /*6030*/  FMNMX.FTZ R6, R6, R157, !PT ;  /* 0x0000009d06067209 */ /* 0x002fe20007810000 */
[----:B------:R-:W-:-:S04]  /*6040*/  FMUL.FTZ R157, R154, UR23 ;  /* 0x000000179a9d7c20 */ /* 0x000fc80008410000 */
[----:B------:R-:W1:Y:S02]  /*6050*/  SHFL.BFLY PT, R168, R6, 0x1, 0x1f ;  /* 0x0c201f0006a87f89 */ /* 0x000e6400000e0000 */
[----:B------:R-:W-:Y:S01]  /*6060*/  MUFU.TANH R157, R157 ;  /* 0x0000009d009d7308 */ /* 0x000fe20000002400 */
[----:B-1----:R-:W-:-:S05]  /*6070*/  FMNMX.FTZ R6, R6, R168, !PT ;  /* 0x000000a806067209 */ /* 0x002fca0007810000 */
[C---:B------:R-:W-:Y:S01]  /*6080*/  FADD.FTZ R168, -R6.reuse, R9 ;  /* 0x0000000906a87221 */ /* 0x040fe20000010100 */
[----:B------:R-:W-:Y:S01]  /*6090*/  FMUL.FTZ R154, R6, UR21 ;  /* 0x00000015069a7c20 */ /* 0x000fe20008410000 */
[----:B------:R1:W-:Y:S03]  /*60a0*/  MUFU.TANH R9, R158 ;  /* 0x0000009e00097308 */ /* 0x0003e60000002400 */
[--C-:B------:R-:W-:Y:S01]  /*60b0*/  FFMA.FTZ R0, R0, UR21, -R154.reuse ;  /* 0x0000001500007c23 */ /* 0x100fe2000801089a */
[--C-:B------:R-:W-:Y:S01]  /*60c0*/  FFMA.FTZ R10, R10, UR21, -R154.reuse ;  /* 0x000000150a0a7c23 */ /* 0x100fe2000801089a */
[--C-:B------:R-:W-:Y:S01]  /*60d0*/  FFMA.FTZ R11, R11, UR21, -R154.reuse ;  /* 0x000000150b0b7c23 */ /* 0x100fe2000801089a */
[--C-:B------:R-:W-:Y:S01]  /*60e0*/  FFMA.FTZ R12, R12, UR21, -R154.reuse ;  /* 0x000000150c0c7c23 */ /* 0x100fe2000801089a */
[--C-:B------:R-:W-:Y:S01]  /*60f0*/  FFMA.FTZ R13, R13, UR21, -R154.reuse ;  /* 0x000000150d0d7c23 */ /* 0x100fe2000801089a */
[--C-:B------:R-:W-:Y:S01]  /*6100*/  FFMA.FTZ R14, R14, UR21, -R154.reuse ;  /* 0x000000150e0e7c23 */ /* 0x100fe2000801089a */
[----:B-1----:R-:W-:Y:S01]  /*6110*/  FMUL.FTZ R158, R168, UR21 ;  /* 0x00000015a89e7c20 */ /* 0x002fe20008410000 */
        /* <DEDUP_REMOVED lines=8> */
[----:B------:R-:W1:Y:S01]  /*61a0*/  MUFU.EX2 R158, R158 ;  /* 0x0000009e009e7308 */ /* 0x000e620000000800 */
[--C-:B------:R-:W-:Y:S01]  /*61b0*/  FFMA.FTZ R161, R161, UR21, -R154.reuse ;  /* 0x00000015a1a17c23 */ /* 0x100fe2000801089a */
[--C-:B------:R-:W-:Y:S01]  /*61c0*/  FFMA.FTZ R164, R164, UR21, -R154.reuse ;  /* 0x00000015a4a47c23 */ /* 0x100fe2000801089a */
[----:B------:R-:W-:-:S05]  /*61d0*/  FFMA.FTZ R165, R165, UR21, -R154 ;  /* 0x00000015a5a57c23 */ /* 0x000fca000801089a */
[----:B------:R2:W3:Y:S08]  /*61e0*/  MUFU.EX2 R152, R10 ;  /* 0x0000000a00987308 */ /* 0x0004f00000000800 */
[----:B------:R-:W-:Y:S01]  /*61f0*/  MUFU.EX2 R12, R12 ;  /* 0x0000000c000c7308 */ /* 0x000fe20000000800 */
[----:B-1----:R-:W-:Y:S01]  /*6200*/  FFMA.FTZ R154, R158, R4, R0 ;  /* 0x000000049e9a7223 */ /* 0x002fe20000010000 */
[----:B------:R-:W-:Y:S01]  /*6210*/  FMUL.FTZ R4, R163, UR23 ;  /* 0x00000017a3047c20 */ /* 0x000fe20008410000 */
[----:B--2---:R-:W-:Y:S01]  /*6220*/  FMUL.FTZ R10, R159, UR23 ;  /* 0x000000179f0a7c20 */ /* 0x004fe20008410000 */
[----:B------:R-:W-:Y:S01]  /*6230*/  FMUL.FTZ R159, R162, UR23 ;  /* 0x00000017a29f7c20 */ /* 0x000fe20008410000 */
[-C--:B------:R-:W-:Y:S01]  /*6240*/  FMUL.FTZ R24, R24, R158.reuse ;  /* 0x0000009e18187220 */ /* 0x080fe20000410000 */
[-C--:B------:R-:W-:Y:S01]  /*6250*/  FMUL.FTZ R25, R25, R158.reuse ;  /* 0x0000009e19197220 */ /* 0x080fe20000410000 */
[----:B------:R-:W-:Y:S01]  /*6260*/  FMUL.FTZ R28, R28, R158 ;  /* 0x0000009e1c1c7220 */ /* 0x000fe20000410000 */
[----:B------:R1:W-:Y:S01]  /*6270*/  MUFU.EX2 R163, R14 ;  /* 0x0000000e00a37308 */ /* 0x0003e20000000800 */
[C---:B---3--:R-:W-:Y:S01]  /*6280*/  FADD.FTZ R154, R152.reuse, R154 ;  /* 0x0000009a989a7221 */ /* 0x048fe20000010000 */
[----:B------:R-:W-:Y:S01]  /*6290*/  F2FP.F16.F32.PACK_AB R152, R152, R0 ;  /* 0x000000009898723e */ /* 0x000fe200000000ff */
[-C--:B------:R-:W-:Y:S01]  /*62a0*/  FMUL.FTZ R29, R29, R158.reuse ;  /* 0x0000009e1d1d7220 */ /* 0x080fe20000410000 */
[-C--:B------:R-:W-:Y:S01]  /*62b0*/  FMUL.FTZ R32, R32, R158.reuse ;  /* 0x0000009e20207220 */ /* 0x080fe20000410000 */
[-C--:B------:R-:W-:Y:S01]  /*62c0*/  FMUL.FTZ R33, R33, R158.reuse ;  /* 0x0000009e21217220 */ /* 0x080fe20000410000 */
[-C--:B------:R-:W-:Y:S01]  /*62d0*/  FMUL.FTZ R36, R36, R158.reuse ;  /* 0x0000009e24247220 */ /* 0x080fe20000410000 */
[-C--:B------:R-:W-:Y:S01]  /*62e0*/  FMUL.FTZ R37, R37, R158.reuse ;  /* 0x0000009e25257220 */ /* 0x080fe20000410000 */
[----:B------:R2:W3:Y:S01]  /*62f0*/  MUFU.EX2 R0, R11 ;  /* 0x0000000b00007308 */ /* 0x0004e20000000800 */
[----:B-1----:R-:W-:Y:S01]  /*6300*/  FMUL.FTZ R14, R171, UR23 ;  /* 0x00000017ab0e7c20 */ /* 0x002fe20008410000 */
[----:B------:R-:W-:Y:S01]  /*6310*/  FMUL.FTZ R171, R182, UR23 ;  /* 0x00000017b6ab7c20 */ /* 0x000fe20008410000 */
[-C--:B------:R-:W-:Y:S01]  /*6320*/  FMUL.FTZ R40, R40, R158.reuse ;  /* 0x0000009e28287220 */ /* 0x080fe20000410000 */
[-C--:B------:R-:W-:Y:S01]  /*6330*/  FMUL.FTZ R41, R41, R158.reuse ;  /* 0x0000009e29297220 */ /* 0x080fe20000410000 */
[-C--:B------:R-:W-:Y:S01]  /*6340*/  FMUL.FTZ R44, R44, R158.reuse ;  /* 0x0000009e2c2c7220 */ /* 0x080fe20000410000 */
[-C--:B------:R-:W-:Y:S01]  /*6350*/  FMUL.FTZ R45, R45, R158.reuse ;  /* 0x0000009e2d2d7220 */ /* 0x080fe20000410000 */
[-C--:B------:R-:W-:Y:S01]  /*6360*/  FMUL.FTZ R48, R48, R158.reuse ;  /* 0x0000009e30307220 */ /* 0x080fe20000410000 */
[----:B------:R-:W-:Y:S01]  /*6370*/  MUFU.TANH R10, R10 ;  /* 0x0000000a000a7308 */ /* 0x000fe20000002400 */
[----:B--2---:R-:W-:Y:S01]  /*6380*/  FMUL.FTZ R11, R166, UR23 ;  /* 0x00000017a60b7c20 */ /* 0x004fe20008410000 */
[----:B------:R-:W-:Y:S01]  /*6390*/  FMUL.FTZ R166, R175, UR23 ;  /* 0x00000017afa67c20 */ /* 0x000fe20008410000 */
[-C--:B------:R-:W-:Y:S01]  /*63a0*/  FMUL.FTZ R49, R49, R158.reuse ;  /* 0x0000009e31317220 */ /* 0x080fe20000410000 */
[-C--:B------:R-:W-:Y:S01]  /*63b0*/  FMUL.FTZ R52, R52, R158.reuse ;  /* 0x0000009e34347220 */ /* 0x080fe20000410000 */
[-C--:B------:R-:W-:Y:S01]  /*63c0*/  FMUL.FTZ R53, R53, R158.reuse ;  /* 0x0000009e35357220 */ /* 0x080fe20000410000 */
[-C--:B------:R-:W-:Y:S01]  /*63d0*/  FMUL.FTZ R56, R56, R158.reuse ;  /* 0x0000009e38387220 */ /* 0x080fe20000410000 */
[-C--:B------:R-:W-:Y:S01]  /*63e0*/  FMUL.FTZ R57, R57, R158.reuse ;  /* 0x0000009e39397220 */ /* 0x080fe20000410000 */
[----:B------:R-:W-:Y:S01]  /*63f0*/  MUFU.TANH R159, R159 ;  /* 0x0000009f009f7308 */ /* 0x000fe20000002400 */
[----:B---3--:R-:W-:Y:S01]  /*6400*/  FADD.FTZ R154, R0, R154 ;  /* 0x0000009a009a7221 */ /* 0x008fe20000010000 */
[-C--:B------:R-:W-:Y:S01]  /*6410*/  FMUL.FTZ R60, R60, R158.reuse ;  /* 0x0000009e3c3c7220 */ /* 0x080fe20000410000 */
[-C--:B------:R-:W-:Y:S01]  /*6420*/  FMUL.FTZ R61, R61, R158.reuse ;  /* 0x0000009e3d3d7220 */ /* 0x080fe20000410000 */
[----:B------:R-:W-:Y:S01]  /*6430*/  FMUL.FTZ R64, R64, R158 ;  /* 0x0000009e40407220 */ /* 0x000fe20000410000 */
[C---:B------:R-:W-:Y:S01]  /*6440*/  FADD.FTZ R156, R12.reuse, R154 ;  /* 0x0000009a0c9c7221 */ /* 0x040fe20000010000 */
[----:B------:R-:W-:Y:S01]  /*6450*/  F2FP.F16.F32.PACK_AB R154, R12, R0 ;  /* 0x000000000c9a723e */ /* 0x000fe200000000ff */
[----:B------:R-:W-:Y:S01]  /*6460*/  FMUL.FTZ R12, R167, UR23 ;  /* 0x00000017a70c7c20 */ /* 0x000fe20008410000 */
[----:B------:R1:W2:Y:S01]  /*6470*/  MUFU.EX2 R0, R13 ;  /* 0x0000000d00007308 */ /* 0x0002a20000000800 */
[----:B------:R-:W-:Y:S01]  /*6480*/  FMUL.FTZ R167, R178, UR23 ;  /* 0x00000017b2a77c20 */ /* 0x000fe20008410000 */
[-C--:B------:R-:W-:Y:S01]  /*6490*/  FMUL.FTZ R65, R65, R158.reuse ;  /* 0x0000009e41417220 */ /* 0x080fe20000410000 */
[-C--:B------:R-:W-:Y:S01]  /*64a0*/  FMUL.FTZ R68, R68, R158.reuse ;  /* 0x0000009e44447220 */ /* 0x080fe20000410000 */
[-C--:B------:R-:W-:Y:S01]  /*64b0*/  FMUL.FTZ R69, R69, R158.reuse ;  /* 0x0000009e45457220 */ /* 0x080fe20000410000 */
[-C--:B------:R-:W-:Y:S01]  /*64c0*/  FMUL.FTZ R72, R72, R158.reuse ;  /* 0x0000009e48487220 */ /* 0x080fe20000410000 */
[-C--:B------:R-:W-:Y:S01]  /*64d0*/  FMUL.FTZ R73, R73, R158.reuse ;  /* 0x0000009e49497220 */ /* 0x080fe20000410000 */
[-C--:B------:R-:W-:Y:S01]  /*64e0*/  FMUL.FTZ R76, R76, R158.reuse ;  /* 0x0000009e4c4c7220 */ /* 0x080fe20000410000 */
[----:B------:R-:W3:Y:S01]  /*64f0*/  MUFU.TANH R4, R4 ;  /* 0x0000000400047308 */ /* 0x000ee20000002400 */
[----:B-1----:R-:W-:Y:S01]  /*6500*/  FMUL.FTZ R13, R170, UR23 ;  /* 0x00000017aa0d7c20 */ /* 0x002fe20008410000 */
[----:B------:R-:W-:Y:S01]  /*6510*/  FMUL.FTZ R170, R179, UR23 ;  /* 0x00000017b3aa7c20 */ /* 0x000fe20008410000 */
[-C--:B------:R-:W-:Y:S01]  /*6520*/  FMUL.FTZ R77, R77, R158.reuse ;  /* 0x0000009e4d4d7220 */ /* 0x080fe20000410000 */
[-C--:B------:R-:W-:Y:S01]  /*6530*/  FMUL.FTZ R80, R80, R158.reuse ;  /* 0x0000009e50507220 */ /* 0x080fe20000410000 */
[-C--:B------:R-:W-:Y:S01]  /*6540*/  FMUL.FTZ R81, R81, R158.reuse ;  /* 0x0000009e51517220 */ /* 0x080fe20000410000 */
[-C--:B------:R-:W-:Y:S01]  /*6550*/  FMUL.FTZ R84, R84, R158.reuse ;  /* 0x0000009e54547220 */ /* 0x080fe20000410000 */
[-C--:B------:R-:W-:Y:S01]  /*6560*/  FMUL.FTZ R85, R85, R158.reuse ;  /* 0x0000009e55557220 */ /* 0x080fe20000410000 */
[----:B------:R-:W1:Y:S01]  /*6570*/  MUFU.TANH R11, R11 ;  /* 0x0000000b000b7308 */ /* 0x000e620000002400 */
[----:B--2---:R-:W-:Y:S01]  /*6580*/  FADD.FTZ R156, R0, R156 ;  /* 0x0000009c009c7221 */ /* 0x004fe20000010000 */
[-C--:B------:R-:W-:Y:S01]  /*6590*/  FMUL.FTZ R88, R88, R158.reuse ;  /* 0x0000009e58587220 */ /* 0x080fe20000410000 */
[-C--:B------:R-:W-:Y:S01]  /*65a0*/  FMUL.FTZ R89, R89, R158.reuse ;  /* 0x0000009e59597220 */ /* 0x080fe20000410000 */
[----:B------:R-:W-:Y:S01]  /*65b0*/  FMUL.FTZ R92, R92, R158 ;  /* 0x0000009e5c5c7220 */ /* 0x000fe20000410000 */
[C---:B------:R-:W-:Y:S01]  /*65c0*/  FADD.FTZ R162, R163.reuse, R156 ;  /* 0x0000009ca3a27221 */ /* 0x040fe20000010000 */
[----:B------:R-:W-:Y:S01]  /*65d0*/  F2FP.F16.F32.PACK_AB R156, R163, R0 ;  /* 0x00000000a39c723e */ /* 0x000fe200000000ff */
[----:B------:R-:W-:Y:S01]  /*65e0*/  FMUL.FTZ R163, R174, UR23 ;  /* 0x00000017aea37c20 */ /* 0x000fe20008410000 */
[----:B------:R-:W-:Y:S01]  /*65f0*/  FMNMX.FTZ R0, R157, R8, !PT ;  /* 0x000000089d007209 */ /* 0x000fe20007810000 */
[----:B------:R-:W2:Y:S01]  /*6600*/  MUFU.TANH R12, R12 ;  /* 0x0000000c000c7308 */ /* 0x000ea20000002400 */
[-C--:B------:R-:W-:Y:S01]  /*6610*/  FMUL.FTZ R93, R93, R158.reuse ;  /* 0x0000009e5d5d7220 */ /* 0x080fe20000410000 */
[----:B------:R-:W-:Y:S01]  /*6620*/  FMUL.FTZ R96, R96, R158 ;  /* 0x0000009e60607220 */ /* 0x000fe20000410000 */
[----:B------:R-:W-:Y:S01]  /*6630*/  FMNMX.FTZ R0, R155, R0, !PT ;  /* 0x000000009b007209 */ /* 0x000fe20007810000 */
[-C--:B------:R-:W-:Y:S01]  /*6640*/  FMUL.FTZ R97, R97, R158.reuse ;  /* 0x0000009e61617220 */ /* 0x080fe20000410000 */
[-C--:B------:R-:W-:Y:S01]  /*6650*/  FMUL.FTZ R100, R100, R158.reuse ;  /* 0x0000009e64647220 */ /* 0x080fe20000410000 */
[----:B------:R-:W-:Y:S01]  /*6660*/  FMUL.FTZ R101, R101, R158 ;  /* 0x0000009e65657220 */ /* 0x000fe20000410000 */
[----:B------:R-:W-:Y:S01]  /*6670*/  FMNMX.FTZ R0, R9, R0, !PT ;  /* 0x0000000009007209 */ /* 0x000fe20007810000 */
[----:B------:R-:W4:Y:S01]  /*6680*/  MUFU.TANH R13, R13 ;  /* 0x0000000d000d7308 */ /* 0x000f220000002400 */
[-C--:B------:R-:W-:Y:S01]  /*6690*/  FMUL.FTZ R104, R104, R158.reuse ;  /* 0x0000009e68687220 */ /* 0x080fe20000410000 */
[----:B------:R-:W-:Y:S01]  /*66a0*/  FMUL.FTZ R105, R105, R158 ;  /* 0x0000009e69697220 */ /* 0x000fe20000410000 */
[----:B------:R-:W-:Y:S01]  /*66b0*/  FMNMX.FTZ R0, R10, R0, !PT ;  /* 0x000000000a007209 */ /* 0x000fe20007810000 */
[-C--:B------:R-:W-:Y:S01]  /*66c0*/  FMUL.FTZ R108, R108, R158.reuse ;  /* 0x0000009e6c6c7220 */ /* 0x080fe20000410000 */
[-C--:B------:R-:W-:Y:S01]  /*66d0*/  FMUL.FTZ R109, R109, R158.reuse ;  /* 0x0000009e6d6d7220 */ /* 0x080fe20000410000 */
[----:B------:R-:W-:Y:S01]  /*66e0*/  FMUL.FTZ R112, R112, R158 ;  /* 0x0000009e70707220 */ /* 0x000fe20000410000 */
[----:B------:R-:W-:Y:S01]  /*66f0*/  FMNMX.FTZ R0, R159, R0, !PT ;  /* 0x000000009f007209 */ /* 0x000fe20007810000 */
[----:B------:R-:W5:Y:S01]  /*6700*/  MUFU.TANH R14, R14 ;  /* 0x0000000e000e7308 */ /* 0x000f620000002400 */
[-C--:B------:R-:W-:Y:S01]  /*6710*/  FMUL.FTZ R113, R113, R158.reuse ;  /* 0x0000009e71717220 */ /* 0x080fe20000410000 */
[----:B------:R-:W-:Y:S01]  /*6720*/  FMUL.FTZ R116, R116, R158 ;  /* 0x0000009e74747220 */ /* 0x000fe20000410000 */
[----:B---3--:R-:W-:Y:S01]  /*6730*/  FMNMX.FTZ R0, R4, R0, !PT ;  /* 0x0000000004007209 */ /* 0x008fe20007810000 */
[-C--:B------:R-:W-:Y:S01]  /*6740*/  FMUL.FTZ R117, R117, R158.reuse ;  /* 0x0000009e75757220 */ /* 0x080fe20000410000 */
[-C--:B------:R-:W-:Y:S01]  /*6750*/  FMUL.FTZ R120, R120, R158.reuse ;  /* 0x0000009e78787220 */ /* 0x080fe20000410000 */
[----:B------:R-:W-:Y:S01]  /*6760*/  FMUL.FTZ R121, R121, R158 ;  /* 0x0000009e79797220 */ /* 0x000fe20000410000 */
[----:B-1----:R-:W-:Y:S01]  /*6770*/  FMNMX.FTZ R0, R11, R0, !PT ;  /* 0x000000000b007209 */ /* 0x002fe20007810000 */
[----:B------:R-:W1:Y:S01]  /*6780*/  MUFU.TANH R163, R163 ;  /* 0x000000a300a37308 */ /* 0x000e620000002400 */
[-C--:B------:R-:W-:Y:S01]  /*6790*/  FMUL.FTZ R124, R124, R158.reuse ;  /* 0x0000009e7c7c7220 */ /* 0x080fe20000410000 */
[----:B------:R-:W-:Y:S01]  /*67a0*/  FMUL.FTZ R125, R125, R158 ;  /* 0x0000009e7d7d7220 */ /* 0x000fe20000410000 */
[----:B--2---:R-:W-:Y:S01]  /*67b0*/  FMNMX.FTZ R0, R12, R0, !PT ;  /* 0x000000000c007209 */ /* 0x004fe20007810000 */
[-C--:B------:R-:W-:Y:S01]  /*67c0*/  FMUL.FTZ R128, R128, R158.reuse ;  /* 0x0000009e80807220 */ /* 0x080fe20000410000 */
[-C--:B------:R-:W-:Y:S01]  /*67d0*/  FMUL.FTZ R129, R129, R158.reuse ;  /* 0x0000009e81817220 */ /* 0x080fe20000410000 */
[----:B------:R-:W-:Y:S01]  /*67e0*/  FMUL.FTZ R132, R132, R158 ;  /* 0x0000009e84847220 */ /* 0x000fe20000410000 */
[----:B----4-:R-:W-:Y:S01]  /*67f0*/  FMNMX.FTZ R0, R13, R0, !PT ;  /* 0x000000000d007209 */ /* 0x010fe20007810000 */
[----:B------:R-:W2:Y:S01]  /*6800*/  MUFU.TANH R166, R166 ;  /* 0x000000a600a67308 */ /* 0x000ea20000002400 */
[-C--:B------:R-:W-:Y:S01]  /*6810*/  FMUL.FTZ R133, R133, R158.reuse ;  /* 0x0000009e85857220 */ /* 0x080fe20000410000 */
[----:B------:R-:W-:Y:S01]  /*6820*/  FMUL.FTZ R136, R136, R158 ;  /* 0x0000009e88887220 */ /* 0x000fe20000410000 */
[----:B-----5:R-:W-:Y:S01]  /*6830*/  FMNMX.FTZ R0, R14, R0, !PT ;  /* 0x000000000e007209 */ /* 0x020fe20007810000 */
[-C--:B------:R-:W-:Y:S01]  /*6840*/  FMUL.FTZ R137, R137, R158.reuse ;  /* 0x0000009e89897220 */ /* 0x080fe20000410000 */
[-C--:B------:R-:W-:Y:S01]  /*6850*/  FMUL.FTZ R140, R140, R158.reuse ;  /* 0x0000009e8c8c7220 */ /* 0x080fe20000410000 */
[-C--:B------:R-:W-:Y:S01]  /*6860*/  FMUL.FTZ R141, R141, R158.reuse ;  /* 0x0000009e8d8d7220 */ /* 0x080fe20000410000 */
[----:B------:R-:W-:Y:S01]  /*6870*/  FMUL.FTZ R144, R144, R158 ;  /* 0x0000009e90907220 */ /* 0x000fe20000410000 */
[----:B------:R-:W3:Y:S01]  /*6880*/  MUFU.TANH R167, R167 ;  /* 0x000000a700a77308 */ /* 0x000ee20000002400 */
[----:B-1----:R-:W-:Y:S01]  /*6890*/  FMNMX.FTZ R0, R163, R0, !PT ;  /* 0x00000000a3007209 */ /* 0x002fe20007810000 */
[-C--:B------:R-:W-:Y:S01]  /*68a0*/  FMUL.FTZ R145, R145, R158.reuse ;  /* 0x0000009e91917220 */ /* 0x080fe20000410000 */
[-C--:B------:R-:W-:Y:S01]  /*68b0*/  FMUL.FTZ R148, R148, R158.reuse ;  /* 0x0000009e94947220 */ /* 0x080fe20000410000 */
[----:B------:R-:W-:-:S04]  /*68c0*/  FMUL.FTZ R149, R149, R158 ;  /* 0x0000009e95957220 */ /* 0x000fc80000410000 */
[----:B------:R-:W1:Y:S01]  /*68d0*/  MUFU.TANH R170, R170 ;  /* 0x000000aa00aa7308 */ /* 0x000e620000002400 */
[----:B--2---:R-:W-:-:S07]  /*68e0*/  FMNMX.FTZ R0, R166, R0, !PT ;  /* 0x00000000a6007209 */ /* 0x004fce0007810000 */
[----:B------:R-:W2:Y:S01]  /*68f0*/  MUFU.TANH R171, R171 ;  /* 0x000000ab00ab7308 */ /* 0x000ea20000002400 */
[----:B---3--:R-:W-:-:S07]  /*6900*/  FMNMX.FTZ R0, R167, R0, !PT ;  /* 0x00000000a7007209 */ /* 0x008fce0007810000 */
[----:B------:R-:W3:Y:S01]  /*6910*/  MUFU.EX2 R15, R15 ;  /* 0x0000000f000f7308 */ /* 0x000ee20000000800 */
[----:B-1----:R-:W-:-:S07]  /*6920*/  FMNMX.FTZ R0, R170, R0, !PT ;  /* 0x00000000aa007209 */ /* 0x002fce0007810000 */
[----:B------:R-:W1:Y:S01]  /*6930*/  MUFU.EX2 R20, R20 ;  /* 0x0000001400147308 */ /* 0x000e620000000800 */
[----:B--2---:R-:W-:-:S04]  /*6940*/  FMNMX.FTZ R0, R171, R0, !PT ;  /* 0x00000000ab007209 */ /* 0x004fc80007810000 */
[----:B------:R-:W-:-:S03]  /*6950*/  FMNMX.FTZ R0, R172, R0, !PT ;  /* 0x00000000ac007209 */ /* 0x000fc60007810000 */
[----:B------:R-:W2:Y:S01]  /*6960*/  MUFU.EX2 R21, R21 ;  /* 0x0000001500157308 */ /* 0x000ea20000000800 */
[----:B---3--:R-:W-:Y:S01]  /*6970*/  FADD.FTZ R162, R15, R162 ;  /* 0x000000a20fa27221 */ /* 0x008fe20000010000 */
[----:B------:R-:W3:Y:S06]  /*6980*/  SHFL.BFLY PT, R173, R0, 0x2, 0x1f ;  /* 0x0c401f0000ad7f89 */ /* 0x000eec00000e0000 */
[----:B------:R-:W4:Y:S01]  /*6990*/  MUFU.EX2 R168, R168 ;  /* 0x000000a800a87308 */ /* 0x000f220000000800 */
[----:B-1----:R-:W-:-:S07]  /*69a0*/  FADD.FTZ R162, R20, R162 ;  /* 0x000000a214a27221 */ /* 0x002fce0000010000 */
[----:B------:R-:W1:Y:S01]  /*69b0*/  MUFU.EX2 R153, R153 ;  /* 0x0000009900997308 */ /* 0x000e620000000800 */
[----:B--2---:R-:W-:-:S07]  /*69c0*/  FADD.FTZ R162, R21, R162 ;  /* 0x000000a215a27221 */ /* 0x004fce0000010000 */
[----:B------:R-:W-:Y:S01]  /*69d0*/  MUFU.EX2 R169, R169 ;  /* 0x000000a900a97308 */ /* 0x000fe20000000800 */
[----:B----4-:R-:W-:Y:S01]  /*69e0*/  FADD.FTZ R162, R168, R162 ;  /* 0x000000a2a8a27221 */ /* 0x010fe20000010000 */
[----:B---3--:R-:W-:-:S05]  /*69f0*/  FMNMX.FTZ R0, R0, R173, !PT ;  /* 0x000000ad00007209 */ /* 0x008fca0007810000 */
[----:B------:R-:W2:Y:S01]  /*6a00*/  SHFL.BFLY PT, R175, R0, 0x1, 0x1f ;  /* 0x0c201f0000af7f89 */ /* 0x000ea200000e0000 */
[----:B------:R-:W-:Y:S01]  /*6a10*/  MUFU.EX2 R173, R160 ;  /* 0x000000a000ad7308 */ /* 0x000fe20000000800 */
[----:B-1----:R-:W-:-:S07]  /*6a20*/  FADD.FTZ R162, R153, R162 ;  /* 0x000000a299a27221 */ /* 0x002fce0000010000 */
[----:B------:R-:W1:Y:S08]  /*6a30*/  MUFU.EX2 R174, R161 ;  /* 0x000000a100ae7308 */ /* 0x000e700000000800 */
[----:B------:R1:W-:Y:S01]  /*6a40*/  MUFU.EX2 R161, R164 ;  /* 0x000000a400a17308 */ /* 0x0003e20000000800 */
[----:B--2---:R-:W-:-:S07]  /*6a50*/  FMNMX.FTZ R0, R0, R175, !PT ;  /* 0x000000af00007209 */ /* 0x004fce0007810000 */
[----:B------:R-:W-:Y:S01]  /*6a60*/  MUFU.EX2 R165, R165 ;  /* 0x000000a500a57308 */ /* 0x000fe20000000800 */
[----:B-1----:R-:W-:Y:S01]  /*6a70*/  F2FP.F16.F32.PACK_AB R164, R174, R173 ;  /* 0x000000adaea4723e */ /* 0x002fe200000000ff */
[C---:B------:R-:W-:Y:S01]  /*6a80*/  FADD.FTZ R8, -R0.reuse, R8 ;  /* 0x0000000800087221 */ /* 0x040fe20000010100 */
[----:B------:R-:W-:-:S03]  /*6a90*/  FMUL.FTZ R160, R0, UR21 ;  /* 0x0000001500a07c20 */ /* 0x000fc60008410000 */
[----:B------:R-:W-:Y:S01]  /*6aa0*/  FMUL.FTZ R8, R8, UR21 ;  /* 0x0000001508087c20 */ /* 0x000fe20008410000 */
        /* <DEDUP_REMOVED lines=8> */
[--C-:B------:R-:W-:Y:S01]  /*6b30*/  FFMA.FTZ R12, R12, UR21, -R160.reuse ;  /* 0x000000150c0c7c23 */ /* 0x100fe200080108a0 */
[--C-:B------:R-:W-:Y:S01]  /*6b40*/  FFMA.FTZ R13, R13, UR21, -R160.reuse ;  /* 0x000000150d0d7c23 */ /* 0x100fe200080108a0 */
[--C-:B------:R-:W-:Y:S01]  /*6b50*/  FFMA.FTZ R14, R14, UR21, -R160.reuse ;  /* 0x000000150e0e7c23 */ /* 0x100fe200080108a0 */
[--C-:B------:R-:W-:Y:S01]  /*6b60*/  FFMA.FTZ R163, R163, UR21, -R160.reuse ;  /* 0x00000015a3a37c23 */ /* 0x100fe200080108a0 */
[--C-:B------:R-:W-:Y:S01]  /*6b70*/  FFMA.FTZ R166, R166, UR21, -R160.reuse ;  /* 0x00000015a6a67c23 */ /* 0x100fe200080108a0 */
[----:B------:R-:W2:Y:S01]  /*6b80*/  MUFU.EX2 R157, R157 ;  /* 0x0000009d009d7308 */ /* 0x000ea20000000800 */
[--C-:B------:R-:W-:Y:S01]  /*6b90*/  FFMA.FTZ R167, R167, UR21, -R160.reuse ;  /* 0x00000015a7a77c23 */ /* 0x100fe200080108a0 */
[--C-:B------:R-:W-:Y:S01]  /*6ba0*/  FFMA.FTZ R170, R170, UR21, -R160.reuse ;  /* 0x00000015aaaa7c23 */ /* 0x100fe200080108a0 */
[--C-:B------:R-:W-:Y:S01]  /*6bb0*/  FFMA.FTZ R171, R171, UR21, -R160.reuse ;  /* 0x00000015abab7c23 */ /* 0x100fe200080108a0 */
[----:B------:R-:W-:-:S04]  /*6bc0*/  FFMA.FTZ R172, R172, UR21, -R160 ;  /* 0x00000015acac7c23 */ /* 0x000fc800080108a0 */
[----:B------:R-:W3:Y:S01]  /*6bd0*/  MUFU.EX2 R155, R155 ;  /* 0x0000009b009b7308 */ /* 0x000ee20000000800 */
[-C--:B-1----:R-:W-:Y:S01]  /*6be0*/  FMUL.FTZ R26, R26, R8.reuse ;  /* 0x000000081a1a7220 */ /* 0x082fe20000410000 */
[-C--:B------:R-:W-:Y:S01]  /*6bf0*/  FMUL.FTZ R27, R27, R8.reuse ;  /* 0x000000081b1b7220 */ /* 0x080fe20000410000 */
[-C--:B------:R-:W-:Y:S01]  /*6c00*/  FMUL.FTZ R30, R30, R8.reuse ;  /* 0x000000081e1e7220 */ /* 0x080fe20000410000 */
[-C--:B------:R-:W-:Y:S01]  /*6c10*/  FMUL.FTZ R31, R31, R8.reuse ;  /* 0x000000081f1f7220 */ /* 0x080fe20000410000 */
[-C--:B------:R-:W-:Y:S01]  /*6c20*/  FMUL.FTZ R34, R34, R8.reuse ;  /* 0x0000000822227220 */ /* 0x080fe20000410000 */
[-C--:B------:R-:W-:Y:S01]  /*6c30*/  FMUL.FTZ R35, R35, R8.reuse ;  /* 0x0000000823237220 */ /* 0x080fe20000410000 */
[-C--:B------:R-:W-:Y:S01]  /*6c40*/  FMUL.FTZ R38, R38, R8.reuse ;  /* 0x0000000826267220 */ /* 0x080fe20000410000 */
[----:B------:R1:W4:Y:S01]  /*6c50*/  MUFU.EX2 R175, R9 ;  /* 0x0000000900af7308 */ /* 0x0003220000000800 */
[----:B--2---:R-:W-:Y:S01]  /*6c60*/  FFMA.FTZ R5, R8, R5, R157 ;  /* 0x0000000508057223 */ /* 0x004fe2000001009d */
[-C--:B------:R-:W-:Y:S01]  /*6c70*/  FMUL.FTZ R39, R39, R8.reuse ;  /* 0x0000000827277220 */ /* 0x080fe20000410000 */
[-C--:B------:R-:W-:Y:S01]  /*6c80*/  FMUL.FTZ R42, R42, R8.reuse ;  /* 0x000000082a2a7220 */ /* 0x080fe20000410000 */
[-C--:B------:R-:W-:Y:S01]  /*6c90*/  FMUL.FTZ R43, R43, R8.reuse ;  /* 0x000000082b2b7220 */ /* 0x080fe20000410000 */
[-C--:B------:R-:W-:Y:S01]  /*6ca0*/  FMUL.FTZ R46, R46, R8.reuse ;  /* 0x000000082e2e7220 */ /* 0x080fe20000410000 */
[-C--:B------:R-:W-:Y:S01]  /*6cb0*/  FMUL.FTZ R47, R47, R8.reuse ;  /* 0x000000082f2f7220 */ /* 0x080fe20000410000 */
[----:B------:R-:W-:Y:S01]  /*6cc0*/  FMUL.FTZ R50, R50, R8 ;  /* 0x0000000832327220 */ /* 0x000fe20000410000 */
[----:B------:R2:W-:Y:S01]  /*6cd0*/  MUFU.EX2 R176, R4 ;  /* 0x0000000400b07308 */ /* 0x0005e20000000800 */
[----:B-1----:R-:W-:-:S02]  /*6ce0*/  IMAD.U32 R9, RZ, RZ, UR24 ;  /* 0x00000018ff097e24 */ /* 0x002fc4000f8e00ff */
[----:B---3--:R-:W-:Y:S01]  /*6cf0*/  FADD.FTZ R5, R155, R5 ;  /* 0x000000059b057221 */ /* 0x008fe20000010000 */
[-C--:B------:R-:W-:Y:S01]  /*6d00*/  FMUL.FTZ R51, R51, R8.reuse ;  /* 0x0000000833337220 */ /* 0x080fe20000410000 */
[-C--:B------:R-:W-:Y:S01]  /*6d10*/  FMUL.FTZ R54, R54, R8.reuse ;  /* 0x0000000836367220 */ /* 0x080fe20000410000 */
[----:B------:R-:W-:Y:S02]  /*6d20*/  @!P1 VIADD R160, R9, 0x28c40 ;  /* 0x00028c4009a09836 */ /* 0x000fe40000000000 */
[-C--:B------:R-:W-:Y:S01]  /*6d30*/  FMUL.FTZ R55, R55, R8.reuse ;  /* 0x0000000837377220 */ /* 0x080fe20000410000 */
[-C--:B------:R-:W-:Y:S01]  /*6d40*/  FMUL.FTZ R58, R58, R8.reuse ;  /* 0x000000083a3a7220 */ /* 0x080fe20000410000 */
[----:B------:R-:W1:Y:S01]  /*6d50*/  MUFU.EX2 R10, R10 ;  /* 0x0000000a000a7308 */ /* 0x000e620000000800 */
[----:B--2---:R-:W-:Y:S01]  /*6d60*/  IMAD.U32 R4, RZ, RZ, UR22 ;  /* 0x00000016ff047e24 */ /* 0x004fe2000f8e00ff */
[----:B------:R-:W-:Y:S01]  /*6d70*/  @!P1 PRMT R160, RZ, 0x654, R160 ;  /* 0x00000654ffa09816 */ /* 0x000fe200000000a0 */
[-C--:B------:R-:W-:Y:S01]  /*6d80*/  FMUL.FTZ R59, R59, R8.reuse ;  /* 0x000000083b3b7220 */ /* 0x080fe20000410000 */
[-C--:B------:R-:W-:Y:S01]  /*6d90*/  FMUL.FTZ R62, R62, R8.reuse ;  /* 0x000000083e3e7220 */ /* 0x080fe20000410000 */
[----:B------:R-:W-:Y:S01]  /*6da0*/  @!P2 IMAD R4, R4, 0x40, R16 ;  /* 0x000000400404a824 */ /* 0x000fe200078e0210 */
[----:B------:R2:W-:Y:S01]  /*6db0*/  @!P1 SYNCS.ARRIVE.TRANS64.RED.A1T0 RZ, [R160+URZ], RZ ;  /* 0x000000ffa0ff99a7 */ /* 0x0005e2000810043f */
[-C--:B------:R-:W-:Y:S01]  /*6dc0*/  FMUL.FTZ R63, R63, R8.reuse ;  /* 0x000000083f3f7220 */ /* 0x080fe20000410000 */
[----:B------:R-:W3:Y:S01]  /*6dd0*/  MUFU.EX2 R159, R159 ;  /* 0x0000009f009f7308 */ /* 0x000ee20000000800 */
[-C--:B------:R-:W-:Y:S01]  /*6de0*/  FMUL.FTZ R66, R66, R8.reuse ;  /* 0x0000000842427220 */ /* 0x080fe20000410000 */
[----:B------:R-:W-:Y:S01]  /*6df0*/  @!P2 LEA R4, R4, UR38, 0x2 ;  /* 0x000000260404ac11 */ /* 0x000fe2000f8e10ff */
[-C--:B------:R-:W-:Y:S01]  /*6e00*/  FMUL.FTZ R67, R67, R8.reuse ;  /* 0x0000000843437220 */ /* 0x080fe20000410000 */
[-C--:B------:R-:W-:Y:S01]  /*6e10*/  FMUL.FTZ R70, R70, R8.reuse ;  /* 0x0000000846467220 */ /* 0x080fe20000410000 */
[-C--:B------:R-:W-:Y:S01]  /*6e20*/  FMUL.FTZ R71, R71, R8.reuse ;  /* 0x0000000847477220 */ /* 0x080fe20000410000 */
[----:B--2---:R-:W-:Y:S01]  /*6e30*/  F2FP.F16.F32.PACK_AB R160, R168, R21 ;  /* 0x00000015a8a0723e */ /* 0x004fe200000000ff */
[----:B------:R2:W-:Y:S01]  /*6e40*/  @!P2 STS [R4+0x28800], R158 ;  /* 0x0288009e0400a388 */ /* 0x0005e20000000800 */
[----:B------:R-:W5:Y:S01]  /*6e50*/  MUFU.EX2 R11, R11 ;  /* 0x0000000b000b7308 */ /* 0x000f620000000800 */
[-C--:B------:R-:W-:Y:S01]  /*6e60*/  FMUL.FTZ R74, R74, R8.reuse ;  /* 0x000000084a4a7220 */ /* 0x080fe20000410000 */
[-C--:B------:R-:W-:Y:S01]  /*6e70*/  FMUL.FTZ R75, R75, R8.reuse ;  /* 0x000000084b4b7220 */ /* 0x080fe20000410000 */
[----:B------:R0:W-:Y:S01]  /*6e80*/  @!P2 STS [R4+0x28820], R8 ;  /* 0x028820080400a388 */ /* 0x0001e20000000800 */
[-C--:B------:R-:W-:Y:S01]  /*6e90*/  FMUL.FTZ R78, R78, R8.reuse ;  /* 0x000000084e4e7220 */ /* 0x080fe20000410000 */
[-C--:B------:R-:W-:Y:S01]  /*6ea0*/  FMUL.FTZ R79, R79, R8.reuse ;  /* 0x000000084f4f7220 */ /* 0x080fe20000410000 */
[-C--:B------:R-:W-:Y:S01]  /*6eb0*/  FMUL.FTZ R82, R82, R8.reuse ;  /* 0x0000000852527220 */ /* 0x080fe20000410000 */
[-C--:B------:R-:W-:Y:S01]  /*6ec0*/  FMUL.FTZ R83, R83, R8.reuse ;  /* 0x0000000853537220 */ /* 0x080fe20000410000 */
[----:B------:R-:W5:Y:S01]  /*6ed0*/  MUFU.EX2 R12, R12 ;  /* 0x0000000c000c7308 */ /* 0x000f620000000800 */
[----:B--2---:R-:W-:Y:S01]  /*6ee0*/  F2FP.F16.F32.PACK_AB R158, R20, R15 ;  /* 0x0000000f149e723e */ /* 0x004fe200000000ff */
[----:B----4-:R-:W-:Y:S01]  /*6ef0*/  FADD.FTZ R15, R175, R5 ;  /* 0x00000005af0f7221 */ /* 0x010fe20000010000 */
[-C--:B------:R-:W-:Y:S01]  /*6f00*/  FMUL.FTZ R86, R86, R8.reuse ;  /* 0x0000000856567220 */ /* 0x080fe20000410000 */
[-C--:B------:R-:W-:Y:S01]  /*6f10*/  FMUL.FTZ R87, R87, R8.reuse ;  /* 0x0000000857577220 */ /* 0x080fe20000410000 */
[C---:B0-----:R-:W-:Y:S01]  /*6f20*/  FADD.FTZ R4, R169.reuse, R162 ;  /* 0x000000a2a9047221 */ /* 0x041fe20000010000 */
[----:B-1----:R-:W-:Y:S01]  /*6f30*/  FADD.FTZ R15, R10, R15 ;  /* 0x0000000f0a0f7221 */ /* 0x002fe20000010000 */
[----:B------:R-:W-:Y:S01]  /*6f40*/  F2FP.F16.F32.PACK_AB R162, R169, R153 ;  /* 0x00000099a9a2723e */ /* 0x000fe200000000ff */
[----:B------:R-:W0:Y:S01]  /*6f50*/  MUFU.EX2 R13, R13 ;  /* 0x0000000d000d7308 */ /* 0x000e220000000800 */
[----:B------:R-:W-:Y:S01]  /*6f60*/  FADD.FTZ R4, R173, R4 ;  /* 0x00000004ad047221 */ /* 0x000fe20000010000 */
[----:B---3--:R-:W-:Y:S01]  /*6f70*/  FADD.FTZ R15, R159, R15 ;  /* 0x0000000f9f0f7221 */ /* 0x008fe20000010000 */
[----:B------:R-:W-:Y:S01]  /*6f80*/  F2FP.F16.F32.PACK_AB R153, R155, R157 ;  /* 0x0000009d9b99723e */ /* 0x000fe200000000ff */
[-C--:B------:R-:W-:Y:S01]  /*6f90*/  FMUL.FTZ R90, R90, R8.reuse ;  /* 0x000000085a5a7220 */ /* 0x080fe20000410000 */
[----:B------:R-:W-:Y:S01]  /*6fa0*/  FADD.FTZ R4, R174, R4 ;  /* 0x00000004ae047221 */ /* 0x000fe20000010000 */
[----:B------:R-:W-:Y:S01]  /*6fb0*/  FADD.FTZ R15, R176, R15 ;  /* 0x0000000fb00f7221 */ /* 0x000fe20000010000 */
[----:B------:R-:W-:Y:S01]  /*6fc0*/  F2FP.F16.F32.PACK_AB R155, R10, R175 ;  /* 0x000000af0a9b723e */ /* 0x000fe200000000ff */
[----:B------:R-:W1:Y:S01]  /*6fd0*/  MUFU.EX2 R14, R14 ;  /* 0x0000000e000e7308 */ /* 0x000e620000000800 */
[----:B------:R-:W-:Y:S01]  /*6fe0*/  FADD.FTZ R4, R161, R4 ;  /* 0x00000004a1047221 */ /* 0x000fe20000010000 */
[----:B-----5:R-:W-:Y:S01]  /*6ff0*/  FADD.FTZ R15, R11, R15 ;  /* 0x0000000f0b0f7221 */ /* 0x020fe20000010000 */
[----:B------:R-:W-:Y:S01]  /*7000*/  BAR.SYNC.DEFER_BLOCKING 0xf, 0x100 ;  /* 0x03c4000000007b1d */ /* 0x000fe20000010000 */
[----:B------:R-:W-:Y:S01]  /*7010*/  F2FP.F16.F32.PACK_AB R157, R176, R159 ;  /* 0x0000009fb09d723e */ /* 0x000fe200000000ff */
[----:B------:R-:W-:Y:S01]  /*7020*/  FADD.FTZ R4, R165, R4 ;  /* 0x00000004a5047221 */ /* 0x000fe20000010000 */
[C---:B------:R-:W-:Y:S01]  /*7030*/  FADD.FTZ R15, R12.reuse, R15 ;  /* 0x0000000f0c0f7221 */ /* 0x040fe20000010000 */
[----:B------:R-:W-:Y:S01]  /*7040*/  F2FP.F16.F32.PACK_AB R159, R12, R11 ;  /* 0x0000000b0c9f723e */ /* 0x000fe200000000ff */
[-C--:B------:R-:W-:Y:S01]  /*7050*/  FMUL.FTZ R91, R91, R8.reuse ;  /* 0x000000085b5b7220 */ /* 0x080fe20000410000 */
[----:B------:R-:W2:Y:S01]  /*7060*/  MUFU.EX2 R163, R163 ;  /* 0x000000a300a37308 */ /* 0x000ea20000000800 */
[----:B0-----:R-:W-:Y:S01]  /*7070*/  FADD.FTZ R15, R13, R15 ;  /* 0x0000000f0d0f7221 */ /* 0x001fe20000010000 */
[-C--:B------:R-:W-:Y:S01]  /*7080*/  FMUL.FTZ R94, R94, R8.reuse ;  /* 0x000000085e5e7220 */ /* 0x080fe20000410000 */
[-C--:B------:R-:W-:Y:S01]  /*7090*/  FMUL.FTZ R95, R95, R8.reuse ;  /* 0x000000085f5f7220 */ /* 0x080fe20000410000 */
[-C--:B------:R-:W-:Y:S01]  /*70a0*/  FMUL.FTZ R98, R98, R8.reuse ;  /* 0x0000000862627220 */ /* 0x080fe20000410000 */
[-C--:B------:R-:W-:Y:S01]  /*70b0*/  FMUL.FTZ R99, R99, R8.reuse ;  /* 0x0000000863637220 */ /* 0x080fe20000410000 */
[-C--:B------:R-:W-:Y:S01]  /*70c0*/  FMUL.FTZ R102, R102, R8.reuse ;  /* 0x0000000866667220 */ /* 0x080fe20000410000 */
[-C--:B------:R-:W-:Y:S01]  /*70d0*/  FMUL.FTZ R103, R103, R8.reuse ;  /* 0x0000000867677220 */ /* 0x080fe20000410000 */
[----:B------:R0:W3:Y:S01]  /*70e0*/  MUFU.EX2 R5, R166 ;  /* 0x000000a600057308 */ /* 0x0000e20000000800 */
[----:B-1----:R-:W-:Y:S01]  /*70f0*/  FADD.FTZ R15, R14, R15 ;  /* 0x0000000f0e0f7221 */ /* 0x002fe20000010000 */
[-C--:B------:R-:W-:Y:S01]  /*7100*/  FMUL.FTZ R106, R106, R8.reuse ;  /* 0x000000086a6a7220 */ /* 0x080fe20000410000 */
[-C--:B------:R-:W-:Y:S01]  /*7110*/  FMUL.FTZ R107, R107, R8.reuse ;  /* 0x000000086b6b7220 */ /* 0x080fe20000410000 */
[-C--:B------:R-:W-:Y:S01]  /*7120*/  FMUL.FTZ R110, R110, R8.reuse ;  /* 0x000000086e6e7220 */ /* 0x080fe20000410000 */
[-C--:B------:R-:W-:Y:S01]  /*7130*/  FMUL.FTZ R111, R111, R8.reuse ;  /* 0x000000086f6f7220 */ /* 0x080fe20000410000 */
[-C--:B------:R-:W-:Y:S01]  /*7140*/  FMUL.FTZ R114, R114, R8.reuse ;  /* 0x0000000872727220 */ /* 0x080fe20000410000 */
[-C--:B------:R-:W-:Y:S01]  /*7150*/  FMUL.FTZ R115, R115, R8.reuse ;  /* 0x0000000873737220 */ /* 0x080fe20000410000 */
[----:B------:R-:W-:Y:S01]  /*7160*/  MUFU.EX2 R170, R170 ;  /* 0x000000aa00aa7308 */ /* 0x000fe20000000800 */
[----:B0-----:R-:W-:Y:S01]  /*7170*/  F2FP.F16.F32.PACK_AB R166, R165, R161 ;  /* 0x000000a1a5a6723e */ /* 0x001fe200000000ff */
[----:B--2---:R-:W-:Y:S01]  /*7180*/  FADD.FTZ R15, R163, R15 ;  /* 0x0000000fa30f7221 */ /* 0x004fe20000010000 */
[----:B------:R-:W-:Y:S01]  /*7190*/  F2FP.F16.F32.PACK_AB R161, R14, R13 ;  /* 0x0000000d0ea1723e */ /* 0x000fe200000000ff */
[----:B------:R0:W-:Y:S01]  /*71a0*/  STSM.16.M88.4 [R18+0x26800], R152 ;  /* 0x0268009812007844 */ /* 0x0001e20000000200 */
[-C--:B------:R-:W-:Y:S01]  /*71b0*/  FMUL.FTZ R118, R118, R8.reuse ;  /* 0x0000000876767220 */ /* 0x080fe20000410000 */
[-C--:B------:R-:W-:Y:S01]  /*71c0*/  FMUL.FTZ R119, R119, R8.reuse ;  /* 0x0000000877777220 */ /* 0x080fe20000410000 */
[-C--:B------:R-:W-:Y:S01]  /*71d0*/  FMUL.FTZ R122, R122, R8.reuse ;  /* 0x000000087a7a7220 */ /* 0x080fe20000410000 */
[----:B------:R-:W1:Y:S01]  /*71e0*/  MUFU.EX2 R165, R167 ;  /* 0x000000a700a57308 */ /* 0x000e620000000800 */
[C---:B---3--:R-:W-:Y:S01]  /*71f0*/  FADD.FTZ R15, R5.reuse, R15 ;  /* 0x0000000f050f7221 */ /* 0x048fe20000010000 */
[----:B------:R-:W-:Y:S01]  /*7200*/  F2FP.F16.F32.PACK_AB R163, R5, R163 ;  /* 0x000000a305a3723e */ /* 0x000fe200000000ff */
[----:B------:R0:W-:Y:S01]  /*7210*/  STSM.16.M88.4 [R19], R156 ;  /* 0x0000009c13007844 */ /* 0x0001e20000000200 */
[-C--:B------:R-:W-:Y:S01]  /*7220*/  FMUL.FTZ R123, R123, R8.reuse ;  /* 0x000000087b7b7220 */ /* 0x080fe20000410000 */
[-C--:B------:R-:W-:Y:S01]  /*7230*/  FMUL.FTZ R126, R126, R8.reuse ;  /* 0x000000087e7e7220 */ /* 0x080fe20000410000 */
[-C--:B------:R-:W-:Y:S01]  /*7240*/  FMUL.FTZ R127, R127, R8.reuse ;  /* 0x000000087f7f7220 */ /* 0x080fe20000410000 */
[----:B------:R0:W-:Y:S01]  /*7250*/  STSM.16.M88.4 [R23], R160 ;  /* 0x000000a017007844 */ /* 0x0001e20000000200 */
        /* <DEDUP_REMOVED lines=8> */
[----:B------:R-:W3:Y:S01]  /*72e0*/  MUFU.EX2 R172, R172 ;  /* 0x000000ac00ac7308 */ /* 0x000ee20000000800 */
[----:B-1----:R-:W-:Y:S01]  /*72f0*/  FADD.FTZ R15, R165, R15 ;  /* 0x0000000fa50f7221 */ /* 0x002fe20000010000 */
[----:B------:R-:W-:Y:S01]  /*7300*/  F2FP.F16.F32.PACK_AB R165, R170, R165 ;  /* 0x000000a5aaa5723e */ /* 0x000fe200000000ff */
[-C--:B------:R-:W-:Y:S01]  /*7310*/  FMUL.FTZ R143, R143, R8.reuse ;  /* 0x000000088f8f7220 */ /* 0x080fe20000410000 */
[-C--:B------:R-:W-:Y:S01]  /*7320*/  FMUL.FTZ R146, R146, R8.reuse ;  /* 0x0000000892927220 */ /* 0x080fe20000410000 */
[----:B------:R-:W-:Y:S01]  /*7330*/  FADD.FTZ R15, R170, R15 ;  /* 0x0000000faa0f7221 */ /* 0x000fe20000010000 */
[-C--:B------:R-:W-:Y:S01]  /*7340*/  FMUL.FTZ R147, R147, R8.reuse ;  /* 0x0000000893937220 */ /* 0x080fe20000410000 */
[-C--:B------:R-:W-:Y:S01]  /*7350*/  FMUL.FTZ R150, R150, R8.reuse ;  /* 0x0000000896967220 */ /* 0x080fe20000410000 */
[----:B------:R-:W-:Y:S01]  /*7360*/  FMUL.FTZ R151, R151, R8 ;  /* 0x0000000897977220 */ /* 0x000fe20000410000 */
[----:B--2---:R-:W-:Y:S01]  /*7370*/  FADD.FTZ R15, R167, R15 ;  /* 0x0000000fa70f7221 */ /* 0x004fe20000010000 */
[----:B---3--:R-:W-:-:S03]  /*7380*/  F2FP.F16.F32.PACK_AB R167, R172, R167 ;  /* 0x000000a7aca7723e */ /* 0x008fc600000000ff */
[----:B------:R-:W-:Y:S02]  /*7390*/  FADD.FTZ R5, R172, R15 ;  /* 0x0000000fac057221 */ /* 0x000fe40000010000 */
[----:B------:R0:W-:Y:S01]  /*73a0*/  STSM.16.M88.4 [R22], R164 ;  /* 0x000000a416007844 */ /* 0x0001e20000000200 */
[----:B------:R-:W-:Y:S05]  /*73b0*/  @!P0 BRA `(.L_x_412) ;  /* 0x0000000000048947 */ /* 0x000fea0003800000 */
[----:B------:R-:W-:Y:S01]  /*73c0*/  BPT.TRAP 0x1 ;  /* 0x000000040000795c */ /* 0x000fe20000300000 */
.L_x_412:
[----:B------:R1:W2:Y:S01]  /*73d0*/  SYNCS.PHASECHK.TRANS64.TRYWAIT P2, [UR24+0x28c50], R7 ;  /* 0x028c5007ff0075a7 */ /* 0x0002a20008040158 */
[----:B------:R-:W-:Y:S05]  /*73e0*/  @!P0 BRA `(.L_x_413) ;  /* 0x0000000000048947 */ /* 0x000fea0003800000 */
[----:B------:R-:W-:Y:S01]  /*73f0*/  BPT.TRAP 0x1 ;  /* 0x000000040000795c */ /* 0x000fe20000300000 */
.L_x_413:
[----:B--2---:R-:W-:Y:S05]  /*7400*/  @P2 BRA `(.L_x_414) ;  /* 0x0000000000082947 */ /* 0x004fea0003800000 */
[----:B------:R-:W2:Y:S02]  /*7410*/  SYNCS.PHASECHK.TRANS64.TRYWAIT P2, [UR24+0x28c50], R7 ;  /* 0x028c5007ff0075a7 */ /* 0x000ea40008040158 */
[----:B--2---:R-:W-:Y:S05]  /*7420*/  @!P2 BRA `(.L_x_415) ;  /* 0x000000c800b8a947 */ /* 0x004fea0003800000 */
.L_x_414:
[----:B------:R-:W-:Y:S01]  /*7430*/  ULEA UR10, UR37, UR54, 0xc ;  /* 0x00000036250a7291 */ /* 0x000fe2000f8e603f */
[----:B------:R-:W-:Y:S01]  /*7440*/  WARPGROUP.ARRIVE ;  /* 0x00000000000079c5 */ /* 0x000fe20000000000 */
[----:B------:R-:W-:Y:S01]  /*7450*/  UMOV UR7, 0x40000040 ;  /* 0x4000004000077882 */ /* 0x000fe20000000000 */
[----:B------:R-:W-:Y:S01]  /*7460*/  PLOP3.LUT P2, PT, PT, PT, UP0, 0x80, 0x0 ;  /* 0x000000000000781c */ /* 0x000fe20003f4f008 */
[----:B--2---:R-:W-:Y:S01]  /*7470*/  @!P1 VIADD R9, R9, 0x28c60 ;  /* 0x00028c6009099836 */ /* 0x004fe20000000000 */
[----:B------:R-:W-:Y:S01]  /*7480*/  UMOV UR22, UR37 ;  /* 0x0000002500167c82 */ /* 0x000fe20008000000 */
[----:B------:R-:W-:Y:S01]  /*7490*/  IMAD.MOV.U32 R8, RZ, RZ, R0 ;  /* 0x000000ffff087224 */ /* 0x000fe200078e0000 */
[----:B------:R-:W-:Y:S02]  /*74a0*/  UMOV UR6, UR10 ;  /* 0x0000000a00067c82 */ /* 0x000fe40008000000 */
[----:B------:R-:W-:Y:S01]  /*74b0*/  HGMMA.64x256x16.F32 R24, R152, gdesc[UR4].tnspB, R24, gsb0 ;  /* 0x43e0000498187df0 */ /* 0x000fe20008000818 */
[----:B------:R-:W-:Y:S01]  /*74c0*/  UIADD3 UR6, UR10, 0x80, URZ ;  /* 0x000000800a067890 */ /* 0x000fe2000fffe03f */
[----:B------:R-:W-:Y:S01]  /*74d0*/  @!P1 PRMT R9, RZ, 0x654, R9 ;  /* 0x00000654ff099816 */ /* 0x000fe20000000009 */
[----:B------:R-:W-:Y:S01]  /*74e0*/  UMOV UR7, 0x40000040 ;  /* 0x4000004000077882 */ /* 0x000fe20000000000 */
[----:B------:R-:W-:-:S02]  /*74f0*/  WARPGROUP.DEPBAR.LE gsb0, 0x0 ;  /* 0x00008000000079c5 */ /* 0x000fc40000010000 */
[----:B------:R-:W-:-:S15]  /*7500*/  WARPGROUP.ARRIVE ;  /* 0x00000000000079c5 */ /* 0x000fde0000000000 */
[----:B------:R-:W-:-:S07]  /*7510*/  NOP ;  /* 0x0000000000007918 */ /* 0x000fce0000000000 */
        /* <DEDUP_REMOVED lines=22> */
[----:B------:R2:W-:Y:S02]  /*7680*/  @!P1 SYNCS.ARRIVE.TRANS64.RED.A1T0 RZ, [R9+URZ], RZ ;  /* 0x000000ff09ff99a7 */ /* 0x0005e4000810043f */
[----:B--2---:R-:W-:Y:S01]  /*7690*/  IMAD.MOV.U32 R9, RZ, RZ, R6 ;  /* 0x000000ffff097224 */ /* 0x004fe200078e0006 */
[----:B------:R-:W-:Y:S06]  /*76a0*/  @P2 BRA `(.L_x_416) ;  /* 0xffffffe000d02947 */ /* 0x000fec000383ffff */
.L_x_407:
[----:B------:R-:W2:Y:S01]  /*76b0*/  SHFL.BFLY PT, R3, R4, 0x2, 0x1f ;  /* 0x0c401f0004037f89 */ /* 0x000ea200000e0000 */
[----:B------:R-:W-:Y:S08]  /*76c0*/  BAR.ARV 0x8, 0x100 ;  /* 0x0204000000007b1d */ /* 0x000ff00000002000 */
[----:B------:R-:W-:Y:S01]  /*76d0*/  BAR.SYNC.DEFER_BLOCKING 0xf, 0x100 ;  /* 0x03c4000000007b1d */ /* 0x000fe20000010000 */
[----:B------:R-:W-:Y:S01]  /*76e0*/  ISETP.NE.AND P2, PT, R17, RZ, PT ;  /* 0x000000ff1100720c */ /* 0x000fe20003f45270 */
[----:B------:R-:W-:Y:S01]  /*76f0*/  IMAD.MOV.U32 R13, RZ, RZ, -0x800000 ;  /* 0xff800000ff0d7424 */ /* 0x000fe200078e00ff */
[----:B------:R-:W-:Y:S01]  /*7700*/  UIADD3 UR48, UR48, 0x1, URZ ;  /* 0x0000000130307890 */ /* 0x000fe2000fffe03f */
[----:B------:R-:W-:-:S02]  /*7710*/  IMAD.MOV.U32 R12, RZ, RZ, -0x800000 ;  /* 0xff800000ff0c7424 */ /* 0x000fc400078e00ff */
[----:B------:R-:W4:Y:S01]  /*7720*/  SHFL.BFLY PT, R10, R5, 0x2, 0x1f ;  /* 0x0c401f00050a7f89 */ /* 0x000f2200000e0000 */
[----:B--2---:R-:W-:Y:S01]  /*7730*/  FADD.FTZ R3, R3, R4 ;  /* 0x0000000403037221 */ /* 0x004fe20000010000 */
[----:B------:R-:W-:-:S04]  /*7740*/  IMAD.MOV.U32 R4, RZ, RZ, RZ ;  /* 0x000000ffff047224 */ /* 0x000fc800078e00ff */
[----:B------:R-:W2:Y:S01]  /*7750*/  SHFL.BFLY PT, R8, R3, 0x1, 0x1f ;  /* 0x0c201f0003087f89 */ /* 0x000ea200000e0000 */
[----:B----4-:R-:W-:Y:S01]  /*7760*/  FADD.FTZ R10, R10, R5 ;  /* 0x000000050a0a7221 */ /* 0x010fe20000010000 */
[----:B------:R-:W-:-:S04]  /*7770*/  IMAD.U32 R5, RZ, RZ, UR21 ;  /* 0x00000015ff057e24 */ /* 0x000fc8000f8e00ff */
[----:B01----:R-:W0:Y:S01]  /*7780*/  SHFL.BFLY PT, R7, R10, 0x1, 0x1f ;  /* 0x0c201f000a077f89 */ /* 0x003e2200000e0000 */
[----:B--2---:R-:W-:Y:S01]  /*7790*/  FADD.FTZ R9, R3, R8 ;  /* 0x0000000803097221 */ /* 0x004fe20000010000 */
[----:B------:R-:W-:-:S04]  /*77a0*/  IMAD.MOV.U32 R3, RZ, RZ, RZ ;  /* 0x000000ffff037224 */ /* 0x000fc800078e00ff */
[----:B------:R-:W-:-:S13]  /*77b0*/  FSETP.NE.FTZ.AND P0, PT, R9, RZ, PT ;  /* 0x000000ff0900720b */ /* 0x000fda0003f15000 */
[----:B------:R-:W1:Y:S01]  /*77c0*/  @P0 MUFU.LG2 R8, R9 ;  /* 0x0000000900080308 */ /* 0x000e620000000c00 */
[----:B------:R-:W-:Y:S01]  /*77d0*/  @P0 FMUL.FTZ R5, R5, 0.69314718246459960938 ;  /* 0x3f31721805050820 */ /* 0x000fe20000410000 */
[----:B0-----:R-:W-:-:S05]  /*77e0*/  FADD.FTZ R7, R10, R7 ;  /* 0x000000070a077221 */ /* 0x001fca0000010000 */
[----:B------:R-:W-:Y:S01]  /*77f0*/  FSETP.NE.FTZ.AND P1, PT, R7, RZ, PT ;  /* 0x000000ff0700720b */ /* 0x000fe20003f35000 */
[----:B------:R-:W0:Y:S01]  /*7800*/  @P0 MUFU.RCP R4, R9 ;  /* 0x0000000900040308 */ /* 0x000e220000001000 */
[----:B-1----:R-:W-:-:S11]  /*7810*/  @P0 FMUL.FTZ R8, R8, 0.69314718246459960938 ;  /* 0x3f31721808080820 */ /* 0x002fd60000410000 */
[----:B------:R-:W1:Y:S01]  /*7820*/  @P1 MUFU.RCP R3, R7 ;  /* 0x0000000700031308 */ /* 0x000e620000001000 */
[----:B------:R-:W-:Y:S01]  /*7830*/  @P0 FFMA.FTZ R13, R5, R6, R8 ;  /* 0x00000006050d0223 */ /* 0x000fe20000010008 */
[----:B------:R-:W-:Y:S01]  /*7840*/  IMAD.U32 R5, RZ, RZ, UR37 ;  /* 0x00000025ff057e24 */ /* 0x000fe2000f8e00ff */
[----:B------:R-:W-:Y:S01]  /*7850*/  UIADD3 UR37, UR37, 0x1, URZ ;  /* 0x0000000125257890 */ /* 0x000fe2000fffe03f */
[----:B------:R-:W-:Y:S01]  /*7860*/  PLOP3.LUT P0, PT, PT, PT, PT, 0x8, 0x0 ;  /* 0x000000000000781c */ /* 0x000fe20003f0e170 */
[-C--:B0-----:R-:W-:Y:S01]  /*7870*/  FMUL.FTZ R24, R24, R4.reuse ;  /* 0x0000000418187220 */ /* 0x081fe20000410000 */
[----:B------:R-:W-:Y:S02]  /*7880*/  @!P2 IMAD R5, R5, 0x40, R16 ;  /* 0x000000400505a824 */ /* 0x000fe400078e0210 */
[-C--:B------:R-:W-:Y:S01]  /*7890*/  FMUL.FTZ R25, R25, R4.reuse ;  /* 0x0000000419197220 */ /* 0x080fe20000410000 */
[-C--:B------:R-:W-:Y:S01]  /*78a0*/  FMUL.FTZ R28, R28, R4.reuse ;  /* 0x000000041c1c7220 */ /* 0x080fe20000410000 */
[-C--:B------:R-:W-:Y:S01]  /*78b0*/  FMUL.FTZ R29, R29, R4.reuse ;  /* 0x000000041d1d7220 */ /* 0x080fe20000410000 */
[-C--:B------:R-:W-:Y:S01]  /*78c0*/  FMUL.FTZ R32, R32, R4.reuse ;  /* 0x0000000420207220 */ /* 0x080fe20000410000 */
[----:B------:R-:W-:Y:S01]  /*78d0*/  @!P2 LEA R6, R5, UR38, 0x2 ;  /* 0x000000260506ac11 */ /* 0x000fe2000f8e10ff */
[-C--:B------:R-:W-:Y:S01]  /*78e0*/  FMUL.FTZ R33, R33, R4.reuse ;  /* 0x0000000421217220 */ /* 0x080fe20000410000 */
[----:B------:R-:W0:Y:S01]  /*78f0*/  @P1 MUFU.LG2 R5, R7 ;  /* 0x0000000700051308 */ /* 0x000e220000000c00 */
[-C--:B------:R-:W-:Y:S01]  /*7900*/  FMUL.FTZ R36, R36, R4.reuse ;  /* 0x0000000424247220 */ /* 0x080fe20000410000 */
[-C--:B------:R-:W-:Y:S01]  /*7910*/  FMUL.FTZ R37, R37, R4.reuse ;  /* 0x0000000425257220 */ /* 0x080fe20000410000 */
[----:B------:R2:W-:Y:S01]  /*7920*/  @!P2 STS [R6+0x28800], R4 ;  /* 0x028800040600a388 */ /* 0x0005e20000000800 */
[-C--:B------:R-:W-:Y:S01]  /*7930*/  FMUL.FTZ R40, R40, R4.reuse ;  /* 0x0000000428287220 */ /* 0x080fe20000410000 */
[-C--:B------:R-:W-:Y:S01]  /*7940*/  FMUL.FTZ R41, R41, R4.reuse ;  /* 0x0000000429297220 */ /* 0x080fe20000410000 */
[-C--:B------:R-:W-:Y:S01]  /*7950*/  FMUL.FTZ R44, R44, R4.reuse ;  /* 0x000000042c2c7220 */ /* 0x080fe20000410000 */
[----:B-1----:R1:W-:Y:S01]  /*7960*/  @!P2 STS [R6+0x28820], R3 ;  /* 0x028820030600a388 */ /* 0x0023e20000000800 */
        /* <DEDUP_REMOVED lines=53> */
[----:B--2---:R-:W-:Y:S01]  /*7cc0*/  IMAD.U32 R4, RZ, RZ, UR21 ;  /* 0x00000015ff047e24 */ /* 0x004fe2000f8e00ff */
[----:B------:R-:W-:Y:S01]  /*7cd0*/  UISETP.NE.AND UP0, UPT, UR37, 0x2, UPT ;  /* 0x000000022500788c */ /* 0x000fe2000bf05270 */
[----:B0-----:R-:W-:Y:S01]  /*7ce0*/  @P1 FMUL.FTZ R5, R5, 0.69314718246459960938 ;  /* 0x3f31721805051820 */ /* 0x001fe20000410000 */
[-C--:B------:R-:W-:Y:S01]  /*7cf0*/  FMUL.FTZ R26, R26, R3.reuse ;  /* 0x000000031a1a7220 */ /* 0x080fe20000410000 */
[----:B------:R-:W-:Y:S01]  /*7d00*/  @P1 FMUL.FTZ R4, R4, 0.69314718246459960938 ;  /* 0x3f31721804041820 */ /* 0x000fe20000410000 */
[----:B------:R-:W-:Y:S01]  /*7d10*/  USEL UR4, URZ, 0x1, UP0 ;  /* 0x000000013f047887 */ /* 0x000fe20008000000 */
        /* <DEDUP_REMOVED lines=64> */
[----:B------:R-:W-:-:S02]  /*8120*/  USEL UR37, UR37, URZ, UP0 ;  /* 0x0000003f25257287 */ /* 0x000fc40008000000 */
[----:B------:R-:W-:Y:S01]  /*8130*/  ULOP3.LUT UR47, UR47, UR4, URZ, 0x3c, !UPT ;  /* 0x000000042f2f7292 */ /* 0x000fe2000f8e3c3f */
[----:B-1----:R-:W-:Y:S11]  /*8140*/  BAR.ARV 0xe, 0x100 ;  /* 0x0384000000007b1d */ /* 0x002ff60000002000 */
.L_x_387:
[----:B------:R-:W0:Y:S08]  /*8150*/  S2UR UR4, SR_CgaCtaId ;  /* 0x00000000000479c3 */ /* 0x000e300000008800 */
[----:B------:R-:W-:Y:S06]  /*8160*/  BAR.SYNC.DEFER_BLOCKING 0x5, 0x180 ;  /* 0x0146000000007b1d */ /* 0x000fec0000010000 */
[----:B------:R-:W-:Y:S01]  /*8170*/  UMOV UR38, 0x400 ;  /* 0x0000040000267882 */ /* 0x000fe20000000000 */
[----:B------:R-:W-:Y:S01]  /*8180*/  BSSY B0, `(.L_x_417) ;  /* 0x0000498000007945 */ /* 0x000fe20003800000 */
[----:B0-----:R-:W-:-:S09]  /*8190*/  ULEA UR38, UR4, UR38, 0x18 ;  /* 0x0000002604267291 */ /* 0x001fd2000f8ec03f */
[----:B------:R-:W0:Y:S02]  /*81a0*/  LDS.128 R4, [UR38+0x28cd0] ;  /* 0x028cd026ff047984 */ /* 0x000e240008000c00 */
[----:B0-----:R-:W-:Y:S02]  /*81b0*/  R2UR UR5, R5 ;  /* 0x00000000050572ca */ /* 0x001fe400000e0000 */
[----:B------:R-:W-:Y:S02]  /*81c0*/  R2UR UR6, R6 ;  /* 0x00000000060672ca */ /* 0x000fe400000e0000 */
[----:B------:R-:W-:Y:S01]  /*81d0*/  R2UR UR7, R7 ;  /* 0x00000000070772ca */ /* 0x000fe200000e0000 */
[----:B------:R-:W-:Y:S06]  /*81e0*/  BAR.ARV 0x4, 0x180 ;  /* 0x0106000000007b1d */ /* 0x000fec0000002000 */
[----:B------:R-:W-:Y:S08]  /*81f0*/  @P0 BRA `(.L_x_418) ;  /* 0x0000003800440947 */ /* 0x000ff00003800000 */
[----:B------:R-:W2:Y:S01]  /*8200*/  LDL R0, [R1+0x50] ;  /* 0x0000500001007983 */ /* 0x000ea20000100800 */
[----:B------:R-:W0:Y:S01]  /*8210*/  S2UR UR4, SR_SWINHI ;  /* 0x00000000000479c3 */ /* 0x000e220000002f00 */
[----:B------:R-:W-:Y:S01]  /*8220*/  F2FP.F16.F32.PACK_AB R6, R29, R28 ;  /* 0x0000001c1d06723e */ /* 0x000fe200000000ff */
[----:B------:R-:W-:Y:S01]  /*8230*/  USHF.L.U64.HI UR12, UR39, 0x2, UR42 ;  /* 0x00000002270c7899 */ /* 0x000fe2000801022a */
[----:B------:R-:W-:Y:S01]  /*8240*/  F2FP.F16.F32.PACK_AB R7, R31, R30 ;  /* 0x0000001e1f07723e */ /* 0x000fe200000000ff */
[----:B------:R-:W-:Y:S01]  /*8250*/  ULDC.64 UR10, c[0x0][0xc00] ;  /* 0x00030000000a7ab9 */ /* 0x000fe20000000a00 */
[----:B------:R-:W-:Y:S02]  /*8260*/  F2FP.F16.F32.PACK_AB R9, R35, R34 ;  /* 0x000000222309723e */ /* 0x000fe400000000ff */
[----:B------:R-:W-:Y:S02]  /*8270*/  F2FP.F16.F32.PACK_AB R10, R37, R36 ;  /* 0x00000024250a723e */ /* 0x000fe400000000ff */
[----:B------:R-:W-:Y:S01]  /*8280*/  F2FP.F16.F32.PACK_AB R11, R39, R38 ;  /* 0x00000026270b723e */ /* 0x000fe200000000ff */
[----:B------:R-:W-:Y:S01]  /*8290*/  UMOV UR8, UR38 ;  /* 0x0000002600087c82 */ /* 0x000fe20008000000 */
[----:B0-----:R-:W-:Y:S01]  /*82a0*/  UMOV UR9, UR4 ;  /* 0x0000000400097c82 */ /* 0x001fe20008000000 */
[----:B------:R-:W-:Y:S01]  /*82b0*/  USHF.L.U32 UR4, UR39, 0x2, URZ ;  /* 0x0000000227047899 */ /* 0x000fe2000800063f */
[----:B------:R-:W-:-:S02]  /*82c0*/  IMAD.U32 R14, RZ, RZ, UR8 ;  /* 0x00000008ff0e7e24 */ /* 0x000fc4000f8e00ff */
[----:B------:R-:W-:Y:S01]  /*82d0*/  IMAD.U32 R15, RZ, RZ, UR9 ;  /* 0x00000009ff0f7e24 */ /* 0x000fe2000f8e00ff */
[----:B------:R-:W-:Y:S02]  /*82e0*/  ULDC.64 UR8, c[0x0][0xc08] ;  /* 0x0003020000087ab9 */ /* 0x000fe40000000a00 */
[----:B------:R-:W-:-:S04]  /*82f0*/  UISETP.NE.U32.AND UP0, UPT, UR8, URZ, UPT ;  /* 0x0000003f0800728c */ /* 0x000fc8000bf05070 */
[----:B------:R-:W-:Y:S01]  /*8300*/  UISETP.NE.AND.EX UP0, UPT, UR9, URZ, UPT, UP0 ;  /* 0x0000003f0900728c */ /* 0x000fe2000bf05300 */
[----:B------:R-:W-:Y:S05]  /*8310*/  BAR.SYNC.DEFER_BLOCKING 0x1, 0x100 ;  /* 0x0044000000007b1d */ /* 0x000fea0000010000 */
[----:B------:R-:W-:-:S05]  /*8320*/  PLOP3.LUT P1, PT, PT, PT, UP0, 0x80, 0x0 ;  /* 0x000000000000781c */ /* 0x000fca0003f2f008 */
[----:B------:R-:W-:-:S04]  /*8330*/  @UP0 UIADD3 UR8, UP1, UR4, UR8, URZ ;  /* 0x0000000804080290 */ /* 0x000fc8000ff3e03f */
[----:B------:R-:W-:Y:S02]  /*8340*/  @UP0 UIADD3.X UR9, UR12, UR9, URZ, UP1, !UPT ;  /* 0x000000090c090290 */ /* 0x000fe40008ffe43f */
[----:B------:R-:W-:Y:S01]  /*8350*/  UIADD3 UR4, UP0, UR4, UR10, URZ ;  /* 0x0000000a04047290 */ /* 0x000fe2000ff1e03f */
[----:B--2---:R-:W-:-:S03]  /*8360*/  IMAD.WIDE R20, R0, 0x2, R14 ;  /* 0x0000000200147825 */ /* 0x004fc600078e020e */
[C---:B------:R-:W-:Y:S02]  /*8370*/  LOP3.LUT R5, R20.reuse, 0x380, RZ, 0xc0, !PT ;  /* 0x0000038014057812 */ /* 0x040fe400078ec0ff */
[----:B------:R-:W-:Y:S02]  /*8380*/  IADD3 R8, P0, R20, 0x20, RZ ;  /* 0x0000002014087810 */ /* 0x000fe40007f1e0ff */
[----:B------:R-:W-:Y:S02]  /*8390*/  SHF.R.U64 R5, R5, 0x3, RZ ;  /* 0x0000000305057819 */ /* 0x000fe400000012ff */
[----:B------:R-:W-:Y:S02]  /*83a0*/  LOP3.LUT R3, R8, 0x380, RZ, 0xc0, !PT ;  /* 0x0000038008037812 */ /* 0x000fe400078ec0ff */
[----:B------:R-:W-:Y:S01]  /*83b0*/  LOP3.LUT R4, R5, R20, RZ, 0x3c, !PT ;  /* 0x0000001405047212 */ /* 0x000fe200078e3cff */
[----:B------:R-:W-:Y:S01]  /*83c0*/  IMAD.MOV.U32 R5, RZ, RZ, R21 ;  /* 0x000000ffff057224 */ /* 0x000fe200078e0015 */
[----:B------:R-:W-:-:S04]  /*83d0*/  SHF.R.U64 R3, R3, 0x3, RZ ;  /* 0x0000000303037819 */ /* 0x000fc800000012ff */
[----:B------:R-:W-:Y:S02]  /*83e0*/  MOV R0, R4 ;  /* 0x0000000400007202 */ /* 0x000fe40000000f00 */
[----:B------:R-:W-:Y:S02]  /*83f0*/  F2FP.F16.F32.PACK_AB R4, R25, R24 ;  /* 0x000000181904723e */ /* 0x000fe400000000ff */
[----:B------:R-:W-:-:S05]  /*8400*/  F2FP.F16.F32.PACK_AB R5, R27, R26 ;  /* 0x0000001a1b05723e */ /* 0x000fca00000000ff */
[----:B------:R0:W-:Y:S02]  /*8410*/  STSM.16.M88.4 [R0], R4 ;  /* 0x0000000400007844 */ /* 0x0001e40000000200 */
[----:B0-----:R-:W-:Y:S01]  /*8420*/  IMAD.X R5, RZ, RZ, R21, P0 ;  /* 0x000000ffff057224 */ /* 0x001fe200000e0615 */
[----:B------:R-:W-:Y:S02]  /*8430*/  LOP3.LUT R4, R3, R8, RZ, 0x3c, !PT ;  /* 0x0000000803047212 */ /* 0x000fe400078e3cff */
[----:B------:R-:W-:Y:S02]  /*8440*/  F2FP.F16.F32.PACK_AB R8, R33, R32 ;  /* 0x000000202108723e */ /* 0x000fe400000000ff */
[----:B------:R-:W-:Y:S02]  /*8450*/  MOV R3, R4 ;  /* 0x0000000400037202 */ /* 0x000fe40000000f00 */
[----:B------:R-:W-:Y:S02]  /*8460*/  IADD3 R5, P0, R20, 0x40, RZ ;  /* 0x0000004014057810 */ /* 0x000fe40007f1e0ff */
[----:B------:R-:W-:Y:S01]  /*8470*/  F2FP.F16.F32.PACK_AB R6, R45, R44 ;  /* 0x0000002c2d06723e */ /* 0x000fe200000000ff */
[----:B------:R0:W-:Y:S01]  /*8480*/  STSM.16.M88.4 [R3], R8 ;  /* 0x0000000803007844 */ /* 0x0001e20000000200 */
[----:B------:R-:W-:-:S02]  /*8490*/  LOP3.LUT R4, R5, 0x380, RZ, 0xc0, !PT ;  /* 0x0000038005047812 */ /* 0x000fc400078ec0ff */
[----:B------:R-:W-:Y:S02]  /*84a0*/  F2FP.F16.F32.PACK_AB R7, R47, R46 ;  /* 0x0000002e2f07723e */ /* 0x000fe400000000ff */
[----:B------:R-:W-:-:S04]  /*84b0*/  SHF.R.U64 R4, R4, 0x3, RZ ;  /* 0x0000000304047819 */ /* 0x000fc800000012ff */
[----:B------:R-:W-:Y:S01]  /*84c0*/  LOP3.LUT R4, R4, R5, RZ, 0x3c, !PT ;  /* 0x0000000504047212 */ /* 0x000fe200078e3cff */
[----:B------:R-:W-:-:S05]  /*84d0*/  IMAD.X R5, RZ, RZ, R21, P0 ;  /* 0x000000ffff057224 */ /* 0x000fca00000e0615 */
[----:B------:R-:W-:Y:S02]  /*84e0*/  MOV R0, R4 ;  /* 0x0000000400007202 */ /* 0x000fe40000000f00 */
[----:B0-----:R-:W-:Y:S02]  /*84f0*/  IADD3 R8, P0, R20, 0x60, RZ ;  /* 0x0000006014087810 */ /* 0x001fe40007f1e0ff */
[----:B------:R-:W-:Y:S02]  /*8500*/  F2FP.F16.F32.PACK_AB R4, R41, R40 ;  /* 0x000000282904723e */ /* 0x000fe400000000ff */
[----:B------:R-:W-:Y:S02]  /*8510*/  LOP3.LUT R3, R8, 0x380, RZ, 0xc0, !PT ;  /* 0x0000038008037812 */ /* 0x000fe400078ec0ff */
[----:B------:R-:W-:Y:S02]  /*8520*/  F2FP.F16.F32.PACK_AB R5, R43, R42 ;  /* 0x0000002a2b05723e */ /* 0x000fe400000000ff */
[----:B------:R-:W-:-:S02]  /*8530*/  SHF.R.U64 R3, R3, 0x3, RZ ;  /* 0x0000000303037819 */ /* 0x000fc400000012ff */
[----:B------:R-:W-:Y:S01]  /*8540*/  F2FP.F16.F32.PACK_AB R9, R51, R50 ;  /* 0x000000323309723e */ /* 0x000fe200000000ff */
[----:B------:R0:W-:Y:S01]  /*8550*/  STSM.16.M88.4 [R0], R4 ;  /* 0x0000000400007844 */ /* 0x0001e20000000200 */
[----:B------:R-:W-:Y:S02]  /*8560*/  F2FP.F16.F32.PACK_AB R10, R53, R52 ;  /* 0x00000034350a723e */ /* 0x000fe400000000ff */
[----:B------:R-:W-:Y:S01]  /*8570*/  F2FP.F16.F32.PACK_AB R11, R55, R54 ;  /* 0x00000036370b723e */ /* 0x000fe200000000ff */
[----:B0-----:R-:W-:Y:S01]  /*8580*/  IMAD.X R5, RZ, RZ, R21, P0 ;  /* 0x000000ffff057224 */ /* 0x001fe200000e0615 */
[----:B------:R-:W-:Y:S02]  /*8590*/  LOP3.LUT R4, R3, R8, RZ, 0x3c, !PT ;  /* 0x0000000803047212 */ /* 0x000fe400078e3cff */
[----:B------:R-:W-:Y:S02]  /*85a0*/  F2FP.F16.F32.PACK_AB R8, R49, R48 ;  /* 0x000000303108723e */ /* 0x000fe400000000ff */
[----:B------:R-:W-:-:S02]  /*85b0*/  MOV R3, R4 ;  /* 0x0000000400037202 */ /* 0x000fc40000000f00 */
[----:B------:R-:W-:Y:S02]  /*85c0*/  IADD3 R5, P0, R20, 0x2000, RZ ;  /* 0x0000200014057810 */ /* 0x000fe40007f1e0ff */
[----:B------:R-:W-:Y:S01]  /*85d0*/  F2FP.F16.F32.PACK_AB R6, R61, R60 ;  /* 0x0000003c3d06723e */ /* 0x000fe200000000ff */
[----:B------:R0:W-:Y:S01]  /*85e0*/  STSM.16.M88.4 [R3], R8 ;  /* 0x0000000803007844 */ /* 0x0001e20000000200 */
[----:B------:R-:W-:Y:S02]  /*85f0*/  LOP3.LUT R4, R5, 0x380, RZ, 0xc0, !PT ;  /* 0x0000038005047812 */ /* 0x000fe400078ec0ff */
        /* <DEDUP_REMOVED lines=117> */
[----:B------:R-:W-:Y:S01]  /*8d50*/  LOP3.LUT R3, R8, 0x380, RZ, 0xc0, !PT ;  /* 0x0000038008037812 */ /* 0x000fe200078ec0ff */
[----:B------:R-:W-:Y:S01]  /*8d60*/  IMAD.X R21, RZ, RZ, R21, P0 ;  /* 0x000000ffff157224 */ /* 0x000fe200000e0615 */
[----:B------:R-:W-:Y:S02]  /*8d70*/  F2FP.F16.F32.PACK_AB R5, R139, R138 ;  /* 0x0000008a8b05723e */ /* 0x000fe400000000ff */
[----:B------:R-:W-:-:S02]  /*8d80*/  SHF.R.U64 R3, R3, 0x3, RZ ;  /* 0x0000000303037819 */ /* 0x000fc400000012ff */
[----:B------:R-:W-:Y:S01]  /*8d90*/  ISETP.NE.U32.AND P0, PT, RZ, UR10, PT ;  /* 0x0000000aff007c0c */ /* 0x000fe2000bf05070 */
[----:B------:R0:W-:Y:S01]  /*8da0*/  STSM.16.M88.4 [R0], R4 ;  /* 0x0000000400007844 */ /* 0x0001e20000000200 */
[----:B------:R-:W-:Y:S02]  /*8db0*/  LOP3.LUT R20, R3, R8, RZ, 0x3c, !PT ;  /* 0x0000000803147212 */ /* 0x000fe400078e3cff */
[----:B------:R-:W-:Y:S02]  /*8dc0*/  ISETP.NE.AND.EX P0, PT, RZ, UR11, PT, P0 ;  /* 0x0000000bff007c0c */ /* 0x000fe4000bf05300 */
[----:B------:R-:W-:Y:S02]  /*8dd0*/  MOV R20, R20 ;  /* 0x0000001400147202 */ /* 0x000fe40000000f00 */
[----:B0-----:R-:W-:Y:S02]  /*8de0*/  F2FP.F16.F32.PACK_AB R4, R145, R144 ;  /* 0x000000909104723e */ /* 0x001fe400000000ff */
[----:B------:R-:W-:-:S02]  /*8df0*/  F2FP.F16.F32.PACK_AB R5, R147, R146 ;  /* 0x000000929305723e */ /* 0x000fc400000000ff */
[----:B------:R-:W-:Y:S02]  /*8e00*/  F2FP.F16.F32.PACK_AB R6, R149, R148 ;  /* 0x000000949506723e */ /* 0x000fe400000000ff */
[----:B------:R-:W-:-:S05]  /*8e10*/  F2FP.F16.F32.PACK_AB R7, R151, R150 ;  /* 0x000000969707723e */ /* 0x000fca00000000ff */
[----:B------:R0:W-:Y:S02]  /*8e20*/  STSM.16.M88.4 [R20], R4 ;  /* 0x0000000414007844 */ /* 0x0001e40000000200 */
[----:B0-----:R-:W-:Y:S01]  /*8e30*/  IMAD.U32 R4, RZ, RZ, UR8 ;  /* 0x00000008ff047e24 */ /* 0x001fe2000f8e00ff */
[----:B------:R-:W-:Y:S01]  /*8e40*/  UIADD3.X UR8, UR12, UR11, URZ, UP0, !UPT ;  /* 0x0000000b0c087290 */ /* 0x000fe200087fe43f */
[----:B------:R-:W-:Y:S01]  /*8e50*/  IMAD.U32 R5, RZ, RZ, UR9 ;  /* 0x00000009ff057e24 */ /* 0x000fe2000f8e00ff */
[----:B------:R-:W-:Y:S06]  /*8e60*/  BAR.SYNC.DEFER_BLOCKING 0x1, 0x100 ;  /* 0x0044000000007b1d */ /* 0x000fec0000010000 */
[----:B------:R0:W2:Y:S02]  /*8e70*/  @P1 LDG.E R3, desc[UR40][R4.64] ;  /* 0x0000002804031981 */ /* 0x0000a4000c1e1900 */
[----:B0-----:R-:W-:Y:S01]  /*8e80*/  IMAD.U32 R4, RZ, RZ, UR4 ;  /* 0x00000004ff047e24 */ /* 0x001fe2000f8e00ff */
[----:B------:R-:W-:Y:S01]  /*8e90*/  UISETP.NE.AND UP0, UPT, UR46, URZ, UPT ;  /* 0x0000003f2e00728c */ /* 0x000fe2000bf05270 */
[----:B------:R-:W-:Y:S01]  /*8ea0*/  IMAD.U32 R5, RZ, RZ, UR8 ;  /* 0x00000008ff057e24 */ /* 0x000fe2000f8e00ff */
[----:B------:R-:W-:-:S04]  /*8eb0*/  ULDC UR4, c[0x0][0xad4] ;  /* 0x0002b50000047ab9 */ /* 0x000fc80000000800 */
[----:B------:R0:W5:Y:S01]  /*8ec0*/  @P0 LDG.E R0, desc[UR40][R4.64] ;  /* 0x0000002804000981 */ /* 0x000162000c1e1900 */
[----:B------:R-:W-:Y:S01]  /*8ed0*/  ULDC UR8, c[0x0][0xa88] ;  /* 0x0002a20000087ab9 */ /* 0x000fe20000000800 */
[----:B------:R-:W-:Y:S01]  /*8ee0*/  USEL UR46, UR46, UR4, UP0 ;  /* 0x000000042e2e7287 */ /* 0x000fe20008000000 */
[----:B--2---:R-:W-:Y:S01]  /*8ef0*/  @P1 R2UR UR8, R3 ;  /* 0x00000000030812ca */ /* 0x004fe200000e0000 */
[----:B0-----:R-:W-:-:S14]  /*8f00*/  @P1 BRA `(.L_x_419) ;  /* 0x0000000000181947 */ /* 0x001fdc0003800000 */
[----:B------:R-:W-:Y:S05]  /*8f10*/  @!P0 BRA `(.L_x_419) ;  /* 0x0000000000148947 */ /* 0x000fea0003800000 */
[----:B------:R-:W2:Y:S04]  /*8f20*/  LDG.E R6, desc[UR40][R4.64] ;  /* 0x0000002804067981 */ /* 0x000ea8000c1e1900 */
[----:B------:R-:W4:Y:S01]  /*8f30*/  LDG.E R3, desc[UR40][R4.64+0x4] ;  /* 0x0000042804037981 */ /* 0x000f22000c1e1900 */
[----:B--2---:R-:W-:Y:S02]  /*8f40*/  R2UR UR4, R6 ;  /* 0x00000000060472ca */ /* 0x004fe400000e0000 */
[----:B----4-:R-:W-:-:S13]  /*8f50*/  R2UR UR8, R3 ;  /* 0x00000000030872ca */ /* 0x010fda00000e0000 */
[----:B------:R-:W-:-:S12]  /*8f60*/  UIADD3 UR8, -UR4, UR8, URZ ;  /* 0x0000000804087290 */ /* 0x000fd8000fffe13f */
.L_x_419:
[----:B------:R-:W0:Y:S01]  /*8f70*/  SHFL.IDX PT, R3, R220, RZ, 0x1f ;  /* 0x00001fffdc037589 */ /* 0x000e2200000e0000 */
[----:B------:R-:W-:Y:S01]  /*8f80*/  UMOV UR4, URZ ;  /* 0x0000003f00047c82 */ /* 0x000fe20008000000 */
[----:B-----5:R-:W-:Y:S01]  /*8f90*/  @P0 R2UR UR4, R0 ;  /* 0x00000000000402ca */ /* 0x020fe200000e0000 */
[----:B------:R-:W-:Y:S02]  /*8fa0*/  UISETP.NE.U32.AND UP0, UPT, UR10, URZ, UPT ;  /* 0x0000003f0a00728c */ /* 0x000fe4000bf05070 */
[----:B------:R-:W-:Y:S02]  /*8fb0*/  UISETP.GT.AND UP1, UPT, UR46, 0x1, UPT ;  /* 0x000000012e00788c */ /* 0x000fe4000bf24270 */
[----:B------:R-:W-:-:S04]  /*8fc0*/  UISETP.NE.AND.EX UP0, UPT, UR11, URZ, UPT, UP0 ;  /* 0x0000003f0b00728c */ /* 0x000fc8000bf05300 */
[----:B------:R-:W-:Y:S01]  /*8fd0*/  PLOP3.LUT P1, PT, PT, PT, UP1, 0x80, 0x0 ;  /* 0x000000000000781c */ /* 0x000fe20003f2f018 */
[----:B------:R-:W-:-:S03]  /*8fe0*/  USEL UR9, UR39, URZ, !UP0 ;  /* 0x0000003f27097287 */ /* 0x000fc6000c000000 */
[----:B------:R-:W-:Y:S01]  /*8ff0*/  USHF.R.S32.HI UR18, URZ, 0x1f, UR4 ;  /* 0x0000001f3f127899 */ /* 0x000fe20008011404 */
[----:B0-----:R-:W-:-:S13]  /*9000*/  ISETP.NE.AND P0, PT, R3, RZ, PT ;  /* 0x000000ff0300720c */ /* 0x001fda0003f05270 */
[----:B------:R-:W-:Y:S05]  /*9010*/  @P0 BRA `(.L_x_420) ;  /* 0x0000000400080947 */ /* 0x000fea0003800000 */
[----:B------:R-:W2:Y:S01]  /*9020*/  LDL R6, [R1+0x48] ;  /* 0x0000480001067983 */ /* 0x000ea20000100800 */
[----:B------:R-:W0:Y:S01]  /*9030*/  LDC R0, c[0x0][0xbe8] ;  /* 0x0002fa00ff007b82 */ /* 0x000e220000000800 */
[----:B------:R-:W-:Y:S01]  /*9040*/  UISETP.GT.AND UP1, UPT, UR46, 0x1, UPT ;  /* 0x000000012e00788c */ /* 0x000fe2000bf24270 */
[----:B------:R-:W-:Y:S01]  /*9050*/  IMAD.U32 R9, RZ, RZ, UR43 ;  /* 0x0000002bff097e24 */ /* 0x000fe2000f8e00ff */
[----:B------:R-:W4:Y:S01]  /*9060*/  LDL R10, [R1+0x4c] ;  /* 0x00004c00010a7983 */ /* 0x000f220000100800 */
[----:B------:R-:W-:Y:S01]  /*9070*/  UMOV UR19, 0x9b8 ;  /* 0x000009b800137882 */ /* 0x000fe20000000000 */
[----:B0-----:R-:W-:Y:S01]  /*9080*/  ISETP.NE.AND P0, PT, R0, 0x1, PT ;  /* 0x000000010000780c */ /* 0x001fe20003f05270 */
[----:B------:R-:W-:Y:S02]  /*9090*/  USEL UR19, UR19, 0x978, UP1 ;  /* 0x0000097813137887 */ /* 0x000fe40008800000 */
[----:B------:R-:W-:-:S10]  /*90a0*/  UISETP.NE.U32.AND UP0, UPT, UR10, URZ, UPT ;  /* 0x0000003f0a00728c */ /* 0x000fd4000bf05070 */
[----:B------:R-:W0:Y:S08]  /*90b0*/  @P0 LDC R4, c[0x0][0xbec] ;  /* 0x0002fb00ff040b82 */ /* 0x000e300000000800 */
[----:B------:R-:W1:Y:S01]  /*90c0*/  @P0 LDC R5, c[0x0][0xbf0] ;  /* 0x0002fc00ff050b82 */ /* 0x000e620000000800 */
[----:B------:R-:W-:Y:S02]  /*90d0*/  UISETP.NE.AND.EX UP0, UPT, UR11, URZ, UPT, UP0 ;  /* 0x0000003f0b00728c */ /* 0x000fe4000bf05300 */
[----:B------:R-:W-:-:S02]  /*90e0*/  USEL UR16, UR45, URZ, UP1 ;  /* 0x0000003f2d107287 */ /* 0x000fc40008800000 */
[----:B------:R-:W-:Y:S01]  /*90f0*/  USEL UR39, UR39, URZ, !UP0 ;  /* 0x0000003f27277287 */ /* 0x000fe2000c000000 */
[----:B------:R-:W-:Y:S01]  /*9100*/  ULDC.64 UR14, c[0x0][UR19+0x228] ;  /* 0x00008a00130e7abb */ /* 0x000fe20008000a00 */
[----:B------:R-:W-:Y:S01]  /*9110*/  ULDC.64 UR12, c[0x0][UR19+0x220] ;  /* 0x00008800130c7abb */ /* 0x000fe20008000a00 */
[----:B------:R-:W-:Y:S02]  /*9120*/  UIMAD.WIDE.U32 UR20, UR14, UR16, URZ ;  /* 0x000000100e1472a5 */ /* 0x000fe4000f8e003f */
[----:B------:R-:W-:Y:S02]  /*9130*/  UIMAD UR22, UR15, UR16, URZ ;  /* 0x000000100f1672a4 */ /* 0x000fe4000f8e023f */
[----:B------:R-:W-:Y:S01]  /*9140*/  UIMAD.WIDE.U32 UR14, UR12, UR39, URZ ;  /* 0x000000270c0e72a5 */ /* 0x000fe2000f8e003f */
[----:B------:R-:W-:Y:S01]  /*9150*/  ULDC.64 UR10, c[0x0][UR19+0x218] ;  /* 0x00008600130a7abb */ /* 0x000fe20008000a00 */
[----:B------:R-:W-:Y:S02]  /*9160*/  USEL UR42, UR42, URZ, !UP0 ;  /* 0x0000003f2a2a7287 */ /* 0x000fe4000c000000 */
[----:B------:R-:W-:-:S02]  /*9170*/  UIMAD UR39, UR13, UR39, URZ ;  /* 0x000000270d2772a4 */ /* 0x000fc4000f8e023f */
[----:B------:R-:W-:Y:S02]  /*9180*/  UIMAD.WIDE.U32 UR16, UR10, UR44, URZ ;  /* 0x0000002c0a1072a5 */ /* 0x000fe4000f8e003f */
[----:B------:R-:W-:Y:S02]  /*9190*/  UIMAD UR10, UR11, UR44, URZ ;  /* 0x0000002c0b0a72a4 */ /* 0x000fe4000f8e023f */
[----:B------:R-:W-:Y:S02]  /*91a0*/  UIMAD UR39, UR12, UR42, UR39 ;  /* 0x0000002a0c2772a4 */ /* 0x000fe4000f8e0227 */
[----:B------:R-:W-:Y:S02]  /*91b0*/  UIADD3 UR22, UR21, UR22, URZ ;  /* 0x0000001615167290 */ /* 0x000fe4000fffe03f */
[----:B------:R-:W-:Y:S02]  /*91c0*/  UIADD3 UR11, UR17, UR10, URZ ;  /* 0x0000000a110b7290 */ /* 0x000fe4000fffe03f */
[----:B------:R-:W-:-:S02]  /*91d0*/  UIADD3 UR16, UP0, UP2, UR14, UR16, UR4 ;  /* 0x000000100e107290 */ /* 0x000fc4000fa1e004 */
[----:B------:R-:W-:-:S04]  /*91e0*/  UIADD3 UR10, UR15, UR39, URZ ;  /* 0x000000270f0a7290 */ /* 0x000fc8000fffe03f */
[----:B------:R-:W-:Y:S01]  /*91f0*/  UIADD3.X UR10, UR10, UR11, UR18, UP0, UP2 ;  /* 0x0000000b0a0a7290 */ /* 0x000fe200087e4412 */
[----:B------:R-:W-:Y:S02]  /*9200*/  IMAD.U32 R11, RZ, RZ, UR43 ;  /* 0x0000002bff0b7e24 */ /* 0x000fe4000f8e00ff */
[----:B--2---:R-:W-:-:S04]  /*9210*/  IMAD R9, R9, 0x40, R6 ;  /* 0x0000004009097824 */ /* 0x004fc800078e0206 */
[----:B0-----:R-:W-:-:S04]  /*9220*/  @P0 IMAD.HI.U32 R4, R9, R4, RZ ;  /* 0x0000000409040227 */ /* 0x001fc800078e00ff */
[----:B------:R-:W-:Y:S01]  /*9230*/  IMAD.MOV.U32 R3, RZ, RZ, R9 ;  /* 0x000000ffff037224 */ /* 0x000fe200078e0009 */
[----:B-1----:R-:W-:Y:S01]  /*9240*/  @P0 SHF.R.U32.HI R3, RZ, R5, R4 ;  /* 0x00000005ff030219 */ /* 0x002fe20000011604 */
[----:B------:R-:W-:Y:S02]  /*9250*/  IMAD.U32 R4, RZ, RZ, UR20 ;  /* 0x00000014ff047e24 */ /* 0x000fe4000f8e00ff */
[----:B------:R-:W-:Y:S02]  /*9260*/  IMAD.U32 R6, RZ, RZ, UR22 ;  /* 0x00000016ff067e24 */ /* 0x000fe4000f8e00ff */
[--C-:B------:R-:W-:Y:S01]  /*9270*/  IMAD.MOV R7, RZ, RZ, -R3.reuse ;  /* 0x000000ffff077224 */ /* 0x100fe200078e0a03 */
[----:B------:R-:W-:Y:S02]  /*9280*/  IADD3 R4, P0, P2, R3, UR16, R4 ;  /* 0x0000001003047c10 */ /* 0x000fe4000fa1e004 */
[----:B------:R-:W-:Y:S01]  /*9290*/  SHF.R.S32.HI R3, RZ, 0x1f, R3 ;  /* 0x0000001fff037819 */ /* 0x000fe20000011403 */
[----:B------:R-:W-:-:S03]  /*92a0*/  IMAD R7, R0, R7, R9 ;  /* 0x0000000700077224 */ /* 0x000fc600078e0209 */
[----:B------:R-:W-:Y:S01]  /*92b0*/  IADD3.X R5, R3, UR10, R6, P0, P2 ;  /* 0x0000000a03057c10 */ /* 0x000fe200087e4406 */
[----:B------:R-:W-:Y:S01]  /*92c0*/  ULDC.64 UR10, c[0x0][UR19+0x210] ;  /* 0x00008400130a7abb */ /* 0x000fe20008000a00 */
[----:B------:R-:W-:Y:S01]  /*92d0*/  SHF.R.S32.HI R3, RZ, 0x1f, R7 ;  /* 0x0000001fff037819 */ /* 0x000fe20000011407 */
[C---:B------:R-:W-:Y:S02]  /*92e0*/  IMAD R6, R7.reuse, UR11, RZ ;  /* 0x0000000b07067c24 */ /* 0x040fe4000f8e02ff */
[----:B------:R-:W-:-:S04]  /*92f0*/  IMAD.WIDE.U32 R4, R7, UR10, R4 ;  /* 0x0000000a07047c25 */ /* 0x000fc8000f8e0004 */
[----:B------:R-:W-:Y:S01]  /*9300*/  IMAD R3, R3, UR10, R6 ;  /* 0x0000000a03037c24 */ /* 0x000fe2000f8e0206 */
[----:B------:R-:W-:Y:S01]  /*9310*/  ULDC.64 UR10, c[0x0][0xba8] ;  /* 0x0002ea00000a7ab9 */ /* 0x000fe20000000a00 */
[----:B------:R-:W-:Y:S01]  /*9320*/  @!UP1 ULDC UR10, c[0x0][0xb50] ;  /* 0x0002d400000a9ab9 */ /* 0x000fe20000000800 */
[----:B------:R-:W-:Y:S01]  /*9330*/  @!UP1 ULDC UR11, c[0x0][0xb54] ;  /* 0x0002d500000b9ab9 */ /* 0x000fe20000000800 */
[----:B------:R-:W-:Y:S01]  /*9340*/  IMAD.IADD R3, R5, 0x1, R3 ;  /* 0x0000000105037824 */ /* 0x000fe200078e0203 */
[----:B------:R-:W-:-:S04]  /*9350*/  LEA R8, P0, R4, UR10, 0x2 ;  /* 0x0000000a04087c11 */ /* 0x000fc8000f8010ff */
[----:B------:R-:W-:Y:S01]  /*9360*/  LEA.HI.X R3, R4, UR11, R3, 0x2, P0 ;  /* 0x0000000b04037c11 */ /* 0x000fe200080f1403 */
[----:B----4-:R-:W-:Y:S01]  /*9370*/  IMAD.MOV R4, RZ, RZ, -R10 ;  /* 0x000000ffff047224 */ /* 0x010fe200078e0a0a */
[----:B------:R-:W-:Y:S01]  /*9380*/  SHFL.IDX PT, R6, R8, 0x1, 0x1c1f ;  /* 0x003c1f0008067f89 */ /* 0x000fe200000e0000 */
[----:B------:R-:W-:-:S03]  /*9390*/  IMAD R9, R0, UR8, RZ ;  /* 0x0000000800097c24 */ /* 0x000fc6000f8e02ff */
[----:B------:R-:W-:Y:S01]  /*93a0*/  ISETP.NE.AND P0, PT, R223, R4, PT ;  /* 0x00000004df00720c */ /* 0x000fe20003f05270 */
[----:B------:R-:W-:Y:S01]  /*93b0*/  SHFL.IDX PT, R5, R3, RZ, 0x1c1f ;  /* 0x001c1fff03057589 */ /* 0x000fe200000e0000 */
[----:B------:R-:W-:-:S03]  /*93c0*/  IMAD R0, R11, 0x40, R16 ;  /* 0x000000400b007824 */ /* 0x000fc600078e0210 */
[----:B------:R-:W0:Y:S04]  /*93d0*/  SHFL.IDX PT, R4, R8, RZ, 0x1c1f ;  /* 0x001c1fff08047589 */ /* 0x000e2800000e0000 */
[----:B------:R-:W1:Y:S01]  /*93e0*/  SHFL.IDX PT, R7, R3, 0x1, 0x1c1f ;  /* 0x003c1f0003077f89 */ /* 0x000e6200000e0000 */
[C---:B------:R-:W-:Y:S01]  /*93f0*/  ISETP.GE.OR P2, PT, R0.reuse, R9, P0 ;  /* 0x000000090000720c */ /* 0x040fe20000746670 */
[----:B------:R-:W-:-:S05]  /*9400*/  VIADD R0, R0, 0x8 ;  /* 0x0000000800007836 */ /* 0x000fca0000000000 */
[----:B------:R-:W-:-:S07]  /*9410*/  ISETP.GE.OR P0, PT, R0, R9, P0 ;  /* 0x000000090000720c */ /* 0x000fce0000706670 */
[----:B0-----:R0:W-:Y:S06]  /*9420*/  @!P2 ST.E desc[UR40][R4.64], R13 ;  /* 0x0000000d0400a985 */ /* 0x0011ec000c101928 */
[----:B-1----:R0:W-:Y:S02]  /*9430*/  @!P0 ST.E desc[UR40][R6.64], R12 ;  /* 0x0000000c06008985 */ /* 0x0021e4000c101928 */
.L_x_420:
[----:B------:R-:W-:Y:S05]  /*9440*/  @P1 BRA `(.L_x_421) ;  /* 0x0000001000541947 */ /* 0x000fea0003800000 */
[----:B------:R-:W1:Y:S01]  /*9450*/  S2R R0, SR_TID.X ;  /* 0x0000000000007919 */ /* 0x000e620000002100 */
[----:B------:R-:W2:Y:S01]  /*9460*/  LDC R80, c[0x0][0xbe8] ;  /* 0x0002fa00ff507b82 */ /* 0x000ea20000000800 */
[----:B------:R-:W-:Y:S01]  /*9470*/  ULDC UR14, c[0x0][0xac8] ;  /* 0x0002b200000e7ab9 */ /* 0x000fe20000000800 */
[----:B------:R-:W-:Y:S01]  /*9480*/  ULDC.64 UR12, c[0x0][0xaa0] ;  /* 0x0002a800000c7ab9 */ /* 0x000fe20000000a00 */
[----:B-1----:R-:W-:-:S05]  /*9490*/  VIADD R0, R0, 0xffffff80 ;  /* 0xffffff8000007836 */ /* 0x002fca0000000000 */
[----:B------:R-:W-:-:S04]  /*94a0*/  SHF.R.S32.HI R3, RZ, 0x1f, R0 ;  /* 0x0000001fff037819 */ /* 0x000fc80000011400 */
[----:B------:R-:W-:-:S04]  /*94b0*/  LEA.HI R20, R3, R0, RZ, 0x3 ;  /* 0x0000000003147211 */ /* 0x000fc800078f18ff */
[----:B------:R-:W-:-:S05]  /*94c0*/  SHF.R.S32.HI R3, RZ, 0x3, R20 ;  /* 0x00000003ff037819 */ /* 0x000fca0000011414 */
[----:B0-----:R-:W-:-:S04]  /*94d0*/  IMAD R5, R3, 0x40, R2 ;  /* 0x0000004003057824 */ /* 0x001fc800078e0202 */
[----:B------:R-:W-:-:S03]  /*94e0*/  IMAD.WIDE R14, R5, 0x2, R14 ;  /* 0x00000002050e7825 */ /* 0x000fc600078e020e */
[C---:B------:R-:W-:Y:S02]  /*94f0*/  IADD3 R33, P0, R14.reuse, 0x5000, RZ ;  /* 0x000050000e217810 */ /* 0x040fe40007f1e0ff */
[C---:B------:R-:W-:Y:S02]  /*9500*/  IADD3 R41, P2, R14.reuse, 0x7000, RZ ;  /* 0x000070000e297810 */ /* 0x040fe40007f5e0ff */
[----:B------:R-:W-:Y:S02]  /*9510*/  LOP3.LUT R32, R33, 0x380, RZ, 0xc0, !PT ;  /* 0x0000038021207812 */ /* 0x000fe400078ec0ff */
[----:B------:R-:W-:Y:S02]  /*9520*/  IADD3 R37, P1, R14, 0x6000, RZ ;  /* 0x000060000e257810 */ /* 0x000fe40007f3e0ff */
[----:B------:R-:W-:Y:S02]  /*9530*/  LOP3.LUT R40, R41, 0x380, RZ, 0xc0, !PT ;  /* 0x0000038029287812 */ /* 0x000fe400078ec0ff */
[----:B------:R-:W-:-:S02]  /*9540*/  SHF.R.U64 R32, R32, 0x3, RZ ;  /* 0x0000000320207819 */ /* 0x000fc400000012ff */
[----:B------:R-:W-:Y:S02]  /*9550*/  LOP3.LUT R36, R37, 0x380, RZ, 0xc0, !PT ;  /* 0x0000038025247812 */ /* 0x000fe400078ec0ff */
[----:B------:R-:W-:Y:S02]  /*9560*/  SHF.R.U64 R40, R40, 0x3, RZ ;  /* 0x0000000328287819 */ /* 0x000fe400000012ff */
[----:B------:R-:W-:Y:S01]  /*9570*/  LOP3.LUT R32, R32, R33, RZ, 0x3c, !PT ;  /* 0x0000002120207212 */ /* 0x000fe200078e3cff */
[--C-:B------:R-:W-:Y:S01]  /*9580*/  IMAD.X R33, RZ, RZ, R15.reuse, P0 ;  /* 0x000000ffff217224 */ /* 0x100fe200000e060f */
[----:B------:R-:W-:Y:S02]  /*9590*/  SHF.R.U64 R36, R36, 0x3, RZ ;  /* 0x0000000324247819 */ /* 0x000fe400000012ff */
[----:B------:R-:W-:Y:S02]  /*95a0*/  IADD3 R61, P0, R14, 0xc000, RZ ;  /* 0x0000c0000e3d7810 */ /* 0x000fe40007f1e0ff */
[----:B------:R-:W-:Y:S01]  /*95b0*/  LOP3.LUT R40, R40, R41, RZ, 0x3c, !PT ;  /* 0x0000002928287212 */ /* 0x000fe200078e3cff */
[--C-:B------:R-:W-:Y:S01]  /*95c0*/  IMAD.X R41, RZ, RZ, R15.reuse, P2 ;  /* 0x000000ffff297224 */ /* 0x100fe200010e060f */
[----:B------:R-:W-:Y:S01]  /*95d0*/  IADD3 R69, P2, R14, 0xe000, RZ ;  /* 0x0000e0000e457810 */ /* 0x000fe20007f5e0ff */
[----:B------:R-:W-:Y:S01]  /*95e0*/  UIMAD UR18, UR18, UR12, URZ ;  /* 0x0000000c121272a4 */ /* 0x000fe2000f8e023f */
[----:B------:R-:W-:Y:S01]  /*95f0*/  LOP3.LUT R36, R36, R37, RZ, 0x3c, !PT ;  /* 0x0000002524247212 */ /* 0x000fe200078e3cff */
[----:B------:R-:W-:Y:S01]  /*9600*/  IMAD.X R37, RZ, RZ, R15, P1 ;  /* 0x000000ffff257224 */ /* 0x000fe200008e060f */
[----:B------:R-:W-:Y:S01]  /*9610*/  LOP3.LUT R60, R61, 0x380, RZ, 0xc0, !PT ;  /* 0x000003803d3c7812 */ /* 0x000fe200078ec0ff */
[----:B------:R-:W-:Y:S01]  /*9620*/  UIMAD.WIDE.U32 UR10, UR4, UR12, URZ ;  /* 0x0000000c040a72a5 */ /* 0x000fe2000f8e003f */
[----:B------:R-:W-:Y:S01]  /*9630*/  IADD3 R65, P1, R14, 0xd000, RZ ;  /* 0x0000d0000e417810 */ /* 0x000fe20007f3e0ff */
[----:B------:R-:W-:Y:S01]  /*9640*/  IMAD.U32 R81, RZ, RZ, UR43 ;  /* 0x0000002bff517e24 */ /* 0x000fe2000f8e00ff */
[----:B------:R-:W-:-:S02]  /*9650*/  LOP3.LUT R68, R69, 0x380, RZ, 0xc0, !PT ;  /* 0x0000038045447812 */ /* 0x000fc400078ec0ff */
[----:B------:R-:W-:Y:S02]  /*9660*/  LOP3.LUT R77, R20, 0xfffffff8, RZ, 0xc0, !PT ;  /* 0xfffffff8144d7812 */ /* 0x000fe400078ec0ff */
[C---:B------:R-:W-:Y:S02]  /*9670*/  IADD3 R9, P3, R14.reuse, 0x1000, RZ ;  /* 0x000010000e097810 */ /* 0x040fe40007f7e0ff */
[C---:B------:R-:W-:Y:S02]  /*9680*/  IADD3 R13, P4, R14.reuse, 0x2000, RZ ;  /* 0x000020000e0d7810 */ /* 0x040fe40007f9e0ff */
[C---:B------:R-:W-:Y:S02]  /*9690*/  IADD3 R25, P5, R14.reuse, 0x3000, RZ ;  /* 0x000030000e197810 */ /* 0x040fe40007fbe0ff */
[----:B------:R-:W-:Y:S01]  /*96a0*/  IADD3 R29, P6, R14, 0x4000, RZ ;  /* 0x000040000e1d7810 */ /* 0x000fe20007fde0ff */
[----:B------:R-:W-:Y:S01]  /*96b0*/  UIMAD UR18, UR4, UR13, UR18 ;  /* 0x0000000d041272a4 */ /* 0x000fe2000f8e0212 */
[----:B------:R-:W-:Y:S01]  /*96c0*/  SHF.R.U64 R60, R60, 0x3, RZ ;  /* 0x000000033c3c7819 */ /* 0x000fe200000012ff */
[----:B------:R-:W5:Y:S01]  /*96d0*/  LD.E.128 R32, desc[UR40][R32.64] ;  /* 0x0000002820207980 */ /* 0x000f62000c101d00 */
[----:B------:R-:W-:Y:S01]  /*96e0*/  LOP3.LUT R64, R65, 0x380, RZ, 0xc0, !PT ;  /* 0x0000038041407812 */ /* 0x000fe200078ec0ff */
[----:B------:R-:W-:Y:S01]  /*96f0*/  ULDC.64 UR12, c[0x0][0xae8] ;  /* 0x0002ba00000c7ab9 */ /* 0x000fe20000000a00 */
[----:B------:R-:W-:Y:S01]  /*9700*/  SHF.R.U64 R68, R68, 0x3, RZ ;  /* 0x0000000344447819 */ /* 0x000fe200000012ff */
[----:B------:R-:W5:Y:S01]  /*9710*/  LD.E.128 R36, desc[UR40][R36.64] ;  /* 0x0000002824247980 */ /* 0x000f62000c101d00 */
[----:B------:R-:W-:Y:S01]  /*9720*/  LOP3.LUT R60, R60, R61, RZ, 0x3c, !PT ;  /* 0x0000003d3c3c7212 */ /* 0x000fe200078e3cff */
[----:B------:R-:W-:Y:S01]  /*9730*/  IMAD.X R61, RZ, RZ, R15, P0 ;  /* 0x000000ffff3d7224 */ /* 0x000fe200000e060f */
[----:B------:R-:W-:Y:S01]  /*9740*/  SHF.R.U64 R64, R64, 0x3, RZ ;  /* 0x0000000340407819 */ /* 0x000fe200000012ff */
[----:B------:R-:W5:Y:S01]  /*9750*/  LD.E.128 R40, desc[UR40][R40.64] ;  /* 0x0000002828287980 */ /* 0x000f62000c101d00 */
[----:B------:R-:W-:-:S02]  /*9760*/  ISETP.GE.AND P0, PT, R188, UR14, PT ;  /* 0x0000000ebc007c0c */ /* 0x000fc4000bf06270 */
[----:B------:R-:W-:Y:S01]  /*9770*/  LOP3.LUT R68, R68, R69, RZ, 0x3c, !PT ;  /* 0x0000004544447212 */ /* 0x000fe200078e3cff */
[--C-:B------:R-:W-:Y:S01]  /*9780*/  IMAD.X R69, RZ, RZ, R15.reuse, P2 ;  /* 0x000000ffff457224 */ /* 0x100fe200010e060f */
[----:B--2---:R-:W-:Y:S02]  /*9790*/  ISETP.NE.AND P2, PT, R80, 0x1, PT ;  /* 0x000000015000780c */ /* 0x004fe40003f45270 */
[----:B------:R-:W-:Y:S02]  /*97a0*/  LOP3.LUT R8, R9, 0x380, RZ, 0xc0, !PT ;  /* 0x0000038009087812 */ /* 0x000fe400078ec0ff */
[----:B------:R-:W-:Y:S02]  /*97b0*/  LOP3.LUT R12, R13, 0x380, RZ, 0xc0, !PT ;  /* 0x000003800d0c7812 */ /* 0x000fe400078ec0ff */
[----:B------:R-:W-:Y:S02]  /*97c0*/  LOP3.LUT R24, R25, 0x380, RZ, 0xc0, !PT ;  /* 0x0000038019187812 */ /* 0x000fe400078ec0ff */
[----:B------:R-:W-:Y:S01]  /*97d0*/  LOP3.LUT R28, R29, 0x380, RZ, 0xc0, !PT ;  /* 0x000003801d1c7812 */ /* 0x000fe200078ec0ff */
[----:B------:R-:W-:Y:S01]  /*97e0*/  UIADD3 UR11, UR11, UR18, URZ ;  /* 0x000000120b0b7290 */ /* 0x000fe2000fffe03f */
[----:B------:R-:W-:Y:S01]  /*97f0*/  LOP3.LUT R64, R64, R65, RZ, 0x3c, !PT ;  /* 0x0000004140407212 */ /* 0x000fe200078e3cff */
[----:B------:R-:W-:Y:S01]  /*9800*/  IMAD.X R65, RZ, RZ, R15, P1 ;  /* 0x000000ffff417224 */ /* 0x000fe200008e060f */
[----:B------:R-:W-:Y:S01]  /*9810*/  SEL R76, RZ, 0xffffffff, P0 ;  /* 0xffffffffff4c7807 */ /* 0x000fe20000000000 */
[----:B------:R-:W0:Y:S01]  /*9820*/  @P2 LDC R79, c[0x0][0xbf0] ;  /* 0x0002fc00ff4f2b82 */ /* 0x000e220000000800 */
[----:B------:R-:W-:Y:S01]  /*9830*/  ISETP.GE.AND P1, PT, R2, UR14, PT ;  /* 0x0000000e02007c0c */ /* 0x000fe2000bf26270 */
[----:B------:R-:W-:Y:S01]  /*9840*/  USHF.R.S32.HI UR4, URZ, 0x1f, UR9 ;  /* 0x0000001f3f047899 */ /* 0x000fe20008011409 */
[----:B------:R-:W-:Y:S01]  /*9850*/  SHF.R.U64 R8, R8, 0x3, RZ ;  /* 0x0000000308087819 */ /* 0x000fe200000012ff */
[----:B------:R-:W-:Y:S01]  /*9860*/  IMAD.SHL.U32 R76, R76, 0x2, RZ ;  /* 0x000000024c4c7824 */ /* 0x000fe200078e00ff */
[----:B------:R-:W-:Y:S01]  /*9870*/  SEL R21, RZ, 0x1, P1 ;  /* 0x00000001ff157807 */ /* 0x000fe20000800000 */
[----:B------:R-:W5:Y:S01]  /*9880*/  LD.E.128 R60, desc[UR40][R60.64] ;  /* 0x000000283c3c7980 */ /* 0x000f62000c101d00 */
[----:B------:R-:W-:-:S02]  /*9890*/  ISETP.GE.AND P0, PT, R187, UR14, PT ;  /* 0x0000000ebb007c0c */ /* 0x000fc4000bf06270 */
[----:B------:R-:W-:Y:S01]  /*98a0*/  LOP3.LUT R21, R76, 0x2, R21, 0xe2, !PT ;  /* 0x000000024c157812 */ /* 0x000fe200078ee215 */
[----:B------:R-:W-:Y:S01]  /*98b0*/  IMAD.IADD R76, R0, 0x1, -R77 ;  /* 0x00000001004c7824 */ /* 0x000fe200078e0a4d */
[----:B------:R-:W-:Y:S01]  /*98c0*/  LOP3.LUT R8, R8, R9, RZ, 0x3c, !PT ;  /* 0x0000000908087212 */ /* 0x000fe200078e3cff */
[----:B------:R-:W1:Y:S01]  /*98d0*/  @P2 LDC R77, c[0x0][0xbec] ;  /* 0x0002fb00ff4d2b82 */ /* 0x000e620000000800 */
[----:B------:R-:W-:Y:S01]  /*98e0*/  SEL R20, RZ, 0xffffffff, P0 ;  /* 0xffffffffff147807 */ /* 0x000fe20000000000 */
[----:B------:R-:W-:Y:S01]  /*98f0*/  IMAD.X R9, RZ, RZ, R15, P3 ;  /* 0x000000ffff097224 */ /* 0x000fe200018e060f */
[----:B------:R-:W-:Y:S01]  /*9900*/  ISETP.GE.AND P0, PT, R186, UR14, PT ;  /* 0x0000000eba007c0c */ /* 0x000fe2000bf06270 */
[----:B------:R-:W5:Y:S01]  /*9910*/  LD.E.128 R68, desc[UR40][R68.64] ;  /* 0x0000002844447980 */ /* 0x000f62000c101d00 */
[----:B------:R-:W-:Y:S01]  /*9920*/  IADD3 R45, P3, R14, 0x8000, RZ ;  /* 0x000080000e2d7810 */ /* 0x000fe20007f7e0ff */
[----:B------:R-:W-:Y:S01]  /*9930*/  IMAD.SHL.U32 R20, R20, 0x4, RZ ;  /* 0x0000000414147824 */ /* 0x000fe200078e00ff */
[----:B------:R-:W-:-:S02]  /*9940*/  SEL R0, RZ, 0xffffffff, P0 ;  /* 0xffffffffff007807 */ /* 0x000fc40000000000 */
[----:B------:R-:W-:Y:S02]  /*9950*/  SHF.R.U64 R12, R12, 0x3, RZ ;  /* 0x000000030c0c7819 */ /* 0x000fe400000012ff */
[----:B------:R-:W-:Y:S02]  /*9960*/  SHF.R.U64 R24, R24, 0x3, RZ ;  /* 0x0000000318187819 */ /* 0x000fe400000012ff */
[----:B------:R-:W-:Y:S01]  /*9970*/  SHF.R.U64 R28, R28, 0x3, RZ ;  /* 0x000000031c1c7819 */ /* 0x000fe200000012ff */
[----:B------:R-:W-:Y:S01]  /*9980*/  UIMAD.WIDE.U32 UR10, UR44, UR12, UR10 ;  /* 0x0000000c2c0a72a5 */ /* 0x000fe2000f8e000a */
[----:B------:R-:W-:Y:S01]  /*9990*/  LOP3.LUT R44, R45, 0x380, RZ, 0xc0, !PT ;  /* 0x000003802d2c7812 */ /* 0x000fe200078ec0ff */
[----:B------:R-:W5:Y:S01]  /*99a0*/  LD.E.128 R8, desc[UR40][R8.64] ;  /* 0x0000002808087980 */ /* 0x000f62000c101d00 */
[----:B------:R-:W-:Y:S01]  /*99b0*/  LOP3.LUT R21, R20, 0x4, R21, 0xe2, !PT ;  /* 0x0000000414157812 */ /* 0x000fe200078ee215 */
[----:B------:R-:W-:Y:S01]  /*99c0*/  IMAD.SHL.U32 R20, R0, 0x8, RZ ;  /* 0x0000000800147824 */ /* 0x000fe200078e00ff */
[----:B------:R-:W-:Y:S01]  /*99d0*/  SHF.R.U64 R44, R44, 0x3, RZ ;  /* 0x000000032c2c7819 */ /* 0x000fe200000012ff */
[----:B------:R-:W-:Y:S01]  /*99e0*/  IMAD R0, R76, 0x20, R3 ;  /* 0x000000204c007824 */ /* 0x000fe200078e0203 */
[----:B------:R-:W-:Y:S01]  /*99f0*/  ISETP.GE.AND P0, PT, R185, UR14, PT ;  /* 0x0000000eb9007c0c */ /* 0x000fe2000bf06270 */
[----:B------:R-:W5:Y:S01]  /*9a00*/  LD.E.128 R64, desc[UR40][R64.64] ;  /* 0x0000002840407980 */ /* 0x000f62000c101d00 */
[----:B------:R-:W-:Y:S01]  /*9a10*/  LOP3.LUT R12, R12, R13, RZ, 0x3c, !PT ;  /* 0x0000000d0c0c7212 */ /* 0x000fe200078e3cff */
[----:B------:R-:W-:Y:S01]  /*9a20*/  IMAD R78, R81, 0x40, R0 ;  /* 0x00000040514e7824 */ /* 0x000fe200078e0200 */
[----:B------:R-:W-:Y:S01]  /*9a30*/  LOP3.LUT R24, R24, R25, RZ, 0x3c, !PT ;  /* 0x0000001918187212 */ /* 0x000fe200078e3cff */
[--C-:B------:R-:W-:Y:S01]  /*9a40*/  IMAD.X R13, RZ, RZ, R15.reuse, P4 ;  /* 0x000000ffff0d7224 */ /* 0x100fe200020e060f */
[----:B------:R-:W-:Y:S01]  /*9a50*/  LOP3.LUT R28, R28, R29, RZ, 0x3c, !PT ;  /* 0x0000001d1c1c7212 */ /* 0x000fe200078e3cff */
[--C-:B------:R-:W-:Y:S01]  /*9a60*/  IMAD.X R25, RZ, RZ, R15.reuse, P5 ;  /* 0x000000ffff197224 */ /* 0x100fe200028e060f */
[----:B------:R-:W-:Y:S01]  /*9a70*/  LOP3.LUT R44, R44, R45, RZ, 0x3c, !PT ;  /* 0x0000002d2c2c7212 */ /* 0x000fe200078e3cff */
[----:B------:R-:W-:Y:S01]  /*9a80*/  IMAD.X R29, RZ, RZ, R15, P6 ;  /* 0x000000ffff1d7224 */ /* 0x000fe200030e060f */
[----:B------:R-:W-:Y:S01]  /*9a90*/  LOP3.LUT R21, R20, 0x8, R21, 0xe2, !PT ;  /* 0x0000000814157812 */ /* 0x000fe200078ee215 */
[----:B------:R-:W-:Y:S01]  /*9aa0*/  IMAD.X R45, RZ, RZ, R15, P3 ;  /* 0x000000ffff2d7224 */ /* 0x000fe200018e060f */
[C---:B------:R-:W-:Y:S01]  /*9ab0*/  IADD3 R49, P4, R14.reuse, 0x9000, RZ ;  /* 0x000090000e317810 */ /* 0x040fe20007f9e0ff */
[----:B------:R-:W-:Y:S01]  /*9ac0*/  UIMAD UR11, UR44, UR13, UR11 ;  /* 0x0000000d2c0b72a4 */ /* 0x000fe2000f8e020b */
[----:B------:R-:W-:Y:S01]  /*9ad0*/  IADD3 R53, P5, R14, 0xa000, RZ ;  /* 0x0000a0000e357810 */ /* 0x000fe20007fbe0ff */
[----:B-1----:R-:W-:Y:S01]  /*9ae0*/  @P2 IMAD.HI.U32 R0, R78, R77, RZ ;  /* 0x0000004d4e002227 */ /* 0x002fe200078e00ff */
[C---:B------:R-:W-:Y:S01]  /*9af0*/  IADD3 R57, P6, R14.reuse, 0xb000, RZ ;  /* 0x0000b0000e397810 */ /* 0x040fe20007fde0ff */
[----:B------:R-:W-:Y:S01]  /*9b00*/  ULDC.64 UR12, c[0x0][0xaf0] ;  /* 0x0002bc00000c7ab9 */ /* 0x000fe20000000a00 */
[----:B------:R-:W-:Y:S01]  /*9b10*/  SEL R20, RZ, 0xffffffff, P0 ;  /* 0xffffffffff147807 */ /* 0x000fe20000000000 */
[----:B------:R-:W5:Y:S01]  /*9b20*/  LD.E.128 R24, desc[UR40][R24.64] ;  /* 0x0000002818187980 */ /* 0x000f62000c101d00 */
[----:B------:R-:W-:Y:S01]  /*9b30*/  IADD3 R7, P3, R14, 0xf000, RZ ;  /* 0x0000f0000e077810 */ /* 0x000fe20007f7e0ff */
[----:B------:R-:W-:Y:S01]  /*9b40*/  UIMAD UR4, UR4, UR12, URZ ;  /* 0x0000000c040472a4 */ /* 0x000fe2000f8e023f */
[----:B------:R-:W-:Y:S01]  /*9b50*/  ISETP.GE.AND P0, PT, R184, UR14, PT ;  /* 0x0000000eb8007c0c */ /* 0x000fe2000bf06270 */
[----:B------:R-:W-:Y:S01]  /*9b60*/  IMAD.SHL.U32 R76, R20, 0x10, RZ ;  /* 0x00000010144c7824 */ /* 0x000fe200078e00ff */
[----:B------:R-:W-:Y:S01]  /*9b70*/  LOP3.LUT R48, R49, 0x380, RZ, 0xc0, !PT ;  /* 0x0000038031307812 */ /* 0x000fe200078ec0ff */
[----:B------:R-:W5:Y:S01]  /*9b80*/  LD.E.128 R28, desc[UR40][R28.64] ;  /* 0x000000281c1c7980 */ /* 0x000f62000c101d00 */
[----:B------:R-:W-:-:S02]  /*9b90*/  LOP3.LUT R52, R53, 0x380, RZ, 0xc0, !PT ;  /* 0x0000038035347812 */ /* 0x000fc400078ec0ff */
[----:B------:R-:W-:Y:S02]  /*9ba0*/  LOP3.LUT R56, R57, 0x380, RZ, 0xc0, !PT ;  /* 0x0000038039387812 */ /* 0x000fe400078ec0ff */
[----:B------:R-:W-:Y:S01]  /*9bb0*/  LOP3.LUT R5, R14, 0x380, RZ, 0xc0, !PT ;  /* 0x000003800e057812 */ /* 0x000fe200078ec0ff */
[----:B------:R-:W-:Y:S01]  /*9bc0*/  IMAD.MOV.U32 R77, RZ, RZ, R78 ;  /* 0x000000ffff4d7224 */ /* 0x000fe200078e004e */
[----:B------:R-:W-:Y:S01]  /*9bd0*/  LOP3.LUT R6, R7, 0x380, RZ, 0xc0, !PT ;  /* 0x0000038007067812 */ /* 0x000fe200078ec0ff */
[----:B------:R-:W-:Y:S01]  /*9be0*/  UIMAD.WIDE.U32 UR10, UR9, UR12, UR10 ;  /* 0x0000000c090a72a5 */ /* 0x000fe2000f8e000a */
[----:B------:R-:W-:Y:S01]  /*9bf0*/  SEL R20, RZ, 0xffffffff, P0 ;  /* 0xffffffffff147807 */ /* 0x000fe20000000000 */
[----:B------:R-:W-:Y:S01]  /*9c00*/  UIMAD UR4, UR9, UR13, UR4 ;  /* 0x0000000d090472a4 */ /* 0x000fe2000f8e0204 */
[----:B0-----:R-:W-:Y:S01]  /*9c10*/  @P2 SHF.R.U32.HI R77, RZ, R79, R0 ;  /* 0x0000004fff4d2219 */ /* 0x001fe20000011600 */
[----:B------:R-:W-:Y:S01]  /*9c20*/  IMAD.X R73, RZ, RZ, R15, P3 ;  /* 0x000000ffff497224 */ /* 0x000fe200018e060f */
[----:B------:R-:W-:Y:S01]  /*9c30*/  SHF.R.U64 R48, R48, 0x3, RZ ;  /* 0x0000000330307819 */ /* 0x000fe200000012ff */
[----:B------:R-:W5:Y:S01]  /*9c40*/  LD.E.128 R44, desc[UR40][R44.64] ;  /* 0x000000282c2c7980 */ /* 0x000f62000c101d00 */
[----:B------:R-:W-:-:S02]  /*9c50*/  SHF.R.U64 R52, R52, 0x3, RZ ;  /* 0x0000000334347819 */ /* 0x000fc400000012ff */
[----:B------:R-:W-:Y:S02]  /*9c60*/  SHF.R.U64 R56, R56, 0x3, RZ ;  /* 0x0000000338387819 */ /* 0x000fe400000012ff */
[----:B------:R-:W-:Y:S02]  /*9c70*/  SHF.R.U64 R5, R5, 0x3, RZ ;  /* 0x0000000305057819 */ /* 0x000fe400000012ff */
[----:B------:R-:W-:Y:S02]  /*9c80*/  SHF.R.U64 R6, R6, 0x3, RZ ;  /* 0x0000000306067819 */ /* 0x000fe400000012ff */
[----:B------:R-:W-:Y:S01]  /*9c90*/  LOP3.LUT R0, R76, 0x10, R21, 0xe2, !PT ;  /* 0x000000104c007812 */ /* 0x000fe200078ee215 */
[----:B------:R-:W-:Y:S01]  /*9ca0*/  UIADD3 UR4, UR11, UR4, URZ ;  /* 0x000000040b047290 */ /* 0x000fe2000fffe03f */
[--C-:B------:R-:W-:Y:S01]  /*9cb0*/  SHF.R.S32.HI R76, RZ, 0x1f, R77.reuse ;  /* 0x0000001fff4c7819 */ /* 0x100fe2000001144d */
[----:B------:R-:W-:Y:S01]  /*9cc0*/  IMAD.SHL.U32 R81, R20, 0x20, RZ ;  /* 0x0000002014517824 */ /* 0x000fe200078e00ff */
[----:B------:R-:W-:Y:S01]  /*9cd0*/  LOP3.LUT R48, R48, R49, RZ, 0x3c, !PT ;  /* 0x0000003130307212 */ /* 0x000fe200078e3cff */
[----:B------:R-:W-:Y:S01]  /*9ce0*/  IMAD.MOV R79, RZ, RZ, -R77 ;  /* 0x000000ffff4f7224 */ /* 0x000fe200078e0a4d */
[----:B------:R-:W-:Y:S01]  /*9cf0*/  LOP3.LUT R52, R52, R53, RZ, 0x3c, !PT ;  /* 0x0000003534347212 */ /* 0x000fe200078e3cff */
[--C-:B------:R-:W-:Y:S01]  /*9d00*/  IMAD.X R49, RZ, RZ, R15.reuse, P4 ;  /* 0x000000ffff317224 */ /* 0x100fe200020e060f */
[----:B------:R-:W-:Y:S01]  /*9d10*/  LOP3.LUT R56, R56, R57, RZ, 0x3c, !PT ;  /* 0x0000003938387212 */ /* 0x000fe200078e3cff */
[--C-:B------:R-:W-:Y:S01]  /*9d20*/  IMAD.X R53, RZ, RZ, R15.reuse, P5 ;  /* 0x000000ffff357224 */ /* 0x100fe200028e060f */
[----:B------:R-:W-:Y:S01]  /*9d30*/  LOP3.LUT R4, R5, R14, RZ, 0x3c, !PT ;  /* 0x0000000e05047212 */ /* 0x000fe200078e3cff */
[--C-:B------:R-:W-:Y:S01]  /*9d40*/  IMAD.X R57, RZ, RZ, R15.reuse, P6 ;  /* 0x000000ffff397224 */ /* 0x100fe200030e060f */
[----:B------:R-:W-:Y:S01]  /*9d50*/  LOP3.LUT R72, R6, R7, RZ, 0x3c, !PT ;  /* 0x0000000706487212 */ /* 0x000fe200078e3cff */
[----:B------:R-:W-:Y:S01]  /*9d60*/  IMAD.MOV.U32 R5, RZ, RZ, R15 ;  /* 0x000000ffff057224 */ /* 0x000fe200078e000f */
[----:B------:R-:W5:Y:S01]  /*9d70*/  LD.E.128 R48, desc[UR40][R48.64] ;  /* 0x0000002830307980 */ /* 0x000f62000c101d00 */
[----:B------:R-:W-:-:S02]  /*9d80*/  IMAD.U32 R20, RZ, RZ, UR10 ;  /* 0x0000000aff147e24 */ /* 0x000fc4000f8e00ff */
[----:B------:R-:W-:Y:S01]  /*9d90*/  IMAD.U32 R21, RZ, RZ, UR11 ;  /* 0x0000000bff157e24 */ /* 0x000fe2000f8e00ff */
[----:B------:R-:W-:Y:S01]  /*9da0*/  ULDC.64 UR10, c[0x0][0xae0] ;  /* 0x0002b800000a7ab9 */ /* 0x000fe20000000a00 */
[----:B------:R-:W-:Y:S01]  /*9db0*/  IMAD R79, R80, R79, R78 ;  /* 0x0000004f504f7224 */ /* 0x000fe200078e024e */
[----:B------:R-:W5:Y:S01]  /*9dc0*/  LD.E.128 R4, desc[UR40][R4.64] ;  /* 0x0000002804047980 */ /* 0x000f62000c101d00 */
[----:B------:R-:W-:Y:S01]  /*9dd0*/  IMAD R76, R76, UR10, RZ ;  /* 0x0000000a4c4c7c24 */ /* 0x000fe2000f8e02ff */
[----:B------:R-:W-:Y:S01]  /*9de0*/  LOP3.LUT R0, R81, 0x20, R0, 0xe2, !PT ;  /* 0x0000002051007812 */ /* 0x000fe200078ee200 */
[----:B------:R-:W-:Y:S01]  /*9df0*/  IMAD.U32 R21, RZ, RZ, UR4 ;  /* 0x00000004ff157e24 */ /* 0x000fe2000f8e00ff */
[----:B------:R-:W5:Y:S01]  /*9e00*/  LD.E.128 R12, desc[UR40][R12.64] ;  /* 0x000000280c0c7980 */ /* 0x000f62000c101d00 */
[----:B------:R-:W-:Y:S01]  /*9e10*/  IMAD R81, R77, UR11, R76 ;  /* 0x0000000b4d517c24 */ /* 0x000fe2000f8e024c */
[----:B------:R-:W-:Y:S02]  /*9e20*/  ISETP.GE.AND P0, PT, R222, UR14, PT ;  /* 0x0000000ede007c0c */ /* 0x000fe4000bf06270 */
[----:B------:R-:W5:Y:S01]  /*9e30*/  LD.E.128 R52, desc[UR40][R52.64] ;  /* 0x0000002834347980 */ /* 0x000f62000c101d00 */
[----:B------:R-:W-:-:S03]  /*9e40*/  SHF.R.S32.HI R76, RZ, 0x1f, R79 ;  /* 0x0000001fff4c7819 */ /* 0x000fc6000001144f */
[----:B------:R-:W5:Y:S01]  /*9e50*/  LD.E.128 R56, desc[UR40][R56.64] ;  /* 0x0000002838387980 */ /* 0x000f62000c101d00 */
[----:B------:R-:W-:Y:S01]  /*9e60*/  IMAD.WIDE.U32 R20, R77, UR10, R20 ;  /* 0x0000000a4d147c25 */ /* 0x000fe2000f8e0014 */
[----:B------:R-:W-:Y:S02]  /*9e70*/  ULDC.64 UR10, c[0x0][0xad8] ;  /* 0x0002b600000a7ab9 */ /* 0x000fe40000000a00 */
[----:B------:R-:W5:Y:S01]  /*9e80*/  LD.E.128 R72, desc[UR40][R72.64] ;  /* 0x0000002848487980 */ /* 0x000f62000c101d00 */
[----:B------:R-:W-:Y:S01]  /*9e90*/  IMAD.U32 R88, RZ, RZ, UR43 ;  /* 0x0000002bff587e24 */ /* 0x000fe2000f8e00ff */
[----:B------:R-:W-:Y:S01]  /*9ea0*/  @!PT LDS RZ, [RZ] ;  /* 0x00000000fffff984 */ /* 0x000fe20000000800 */
[----:B------:R-:W-:Y:S01]  /*9eb0*/  @!PT LDS RZ, [RZ] ;  /* 0x00000000fffff984 */ /* 0x000fe20000000800 */
[----:B------:R-:W-:Y:S01]  /*9ec0*/  @!PT LDS RZ, [RZ] ;  /* 0x00000000fffff984 */ /* 0x000fe20000000800 */
[----:B------:R-:W-:Y:S01]  /*9ed0*/  @!PT LDS RZ, [RZ] ;  /* 0x00000000fffff984 */ /* 0x000fe20000000800 */
[----:B------:R0:W-:Y:S06]  /*9ee0*/  MEMBAR.ALL.CTA ;  /* 0x0000000000007992 */ /* 0x0001ec0000008000 */
[----:B0-----:R-:W0:Y:S01]  /*9ef0*/  FENCE.VIEW.ASYNC.S ;  /* 0x00000000000073c6 */ /* 0x001e220000000000 */
[----:B------:R-:W-:Y:S01]  /*9f00*/  SEL R77, RZ, 0x40, P0 ;  /* 0x00000040ff4d7807 */ /* 0x000fe20000000000 */
[----:B------:R-:W-:Y:S01]  /*9f10*/  IMAD.IADD R21, R21, 0x1, R81 ;  /* 0x0000000115157824 */ /* 0x000fe200078e0251 */
[----:B------:R-:W-:Y:S01]  /*9f20*/  ISETP.GE.AND P0, PT, R221, UR14, PT ;  /* 0x0000000edd007c0c */ /* 0x000fe2000bf06270 */
[----:B------:R-:W-:-:S02]  /*9f30*/  IMAD R76, R76, UR10, RZ ;  /* 0x0000000a4c4c7c24 */ /* 0x000fc4000f8e02ff */
[----:B------:R-:W-:Y:S02]  /*9f40*/  IMAD R88, R88, 0x40, R3 ;  /* 0x0000004058587824 */ /* 0x000fe400078e0203 */
[----:B------:R-:W-:Y:S01]  /*9f50*/  IMAD R89, R80, UR8, RZ ;  /* 0x0000000850597c24 */ /* 0x000fe2000f8e02ff */
[----:B------:R-:W-:Y:S01]  /*9f60*/  LOP3.LUT R0, R0, R77, RZ, 0xfc, !PT ;  /* 0x0000004d00007212 */ /* 0x000fe200078efcff */
[C---:B------:R-:W-:Y:S01]  /*9f70*/  IMAD R77, R79.reuse, UR11, R76 ;  /* 0x0000000b4f4d7c24 */ /* 0x040fe2000f8e024c */
[----:B------:R-:W-:Y:S01]  /*9f80*/  UIADD3 UR4, UR38, 0x28c20, URZ ;  /* 0x00028c2026047890 */ /* 0x000fe2000fffe03f */
[----:B------:R-:W-:Y:S01]  /*9f90*/  IMAD.WIDE.U32 R20, R79, UR10, R20 ;  /* 0x0000000a4f147c25 */ /* 0x000fe2000f8e0014 */
[----:B------:R-:W-:Y:S01]  /*9fa0*/  SEL R3, RZ, 0x80, P0 ;  /* 0x00000080ff037807 */ /* 0x000fe20000000000 */
[----:B------:R-:W-:Y:S01]  /*9fb0*/  ULDC.64 UR10, c[0x0][0xa80] ;  /* 0x0002a000000a7ab9 */ /* 0x000fe20000000a00 */
[----:B------:R-:W-:Y:S01]  /*9fc0*/  ISETP.GE.AND P0, PT, R88, R89, PT ;  /* 0x000000595800720c */ /* 0x000fe20003f06270 */
[----:B------:R-:W-:Y:S01]  /*9fd0*/  IMAD.IADD R21, R21, 0x1, R77 ;  /* 0x0000000115157824 */ /* 0x000fe200078e024d */
[----:B------:R-:W-:Y:S01]  /*9fe0*/  UPRMT UR4, URZ, 0x654, UR4 ;  /* 0x000006543f047896 */ /* 0x000fe20008000004 */
[----:B------:R-:W-:-:S04]  /*9ff0*/  LEA R86, P1, R20, UR10, 0x1 ;  /* 0x0000000a14567c11 */ /* 0x000fc8000f8208ff */
[----:B------:R-:W-:Y:S01]  /*a000*/  LEA.HI.X R87, R20, UR11, R21, 0x1, P1 ;  /* 0x0000000b14577c11 */ /* 0x000fe200088f0c15 */
[----:B------:R-:W-:Y:S01]  /*a010*/  BSSY B1, `(.L_x_422) ;  /* 0x000002c000017945 */ /* 0x000fe20003800000 */
[----:B0-----:R0:W1:Y:S02]  /*a020*/  SHFL.IDX PT, R20, R86, RZ, 0x181f ;  /* 0x00181fff56147589 */ /* 0x00106400000e0000 */
[----:B------:R-:W-:Y:S02]  /*a030*/  SYNCS.ARRIVE.TRANS64.RED.A1T0 RZ, [UR4], RZ ;  /* 0x000000ffffff79a7 */ /* 0x000fe40008100404 */
[----:B------:R0:W2:Y:S01]  /*a040*/  SHFL.IDX PT, R21, R87, RZ, 0x181f ;  /* 0x00181fff57157589 */ /* 0x0000a200000e0000 */
[----:B------:R-:W-:Y:S02]  /*a050*/  LOP3.LUT R3, R0, R3, RZ, 0xfc, !PT ;  /* 0x0000000300037212 */ /* 0x000fe400078efcff */
[----:B---3--:R-:W-:Y:S01]  /*a060*/  SHF.R.S32.HI R152, RZ, 0x1f, R188 ;  /* 0x0000001fff987819 */ /* 0x008fe200000114bc */
[----:B------:R-:W-:Y:S06]  /*a070*/  @P0 BRA `(.L_x_423) ;  /* 0x0000000000940947 */ /* 0x000fec0003800000 */
[----:B------:R-:W-:Y:S02]  /*a080*/  ISETP.GE.AND P1, PT, R188, UR14, PT ;  /* 0x0000000ebc007c0c */ /* 0x000fe4000bf26270 */
[----:B------:R-:W-:Y:S02]  /*a090*/  ISETP.GE.AND P0, PT, R2, UR14, PT ;  /* 0x0000000e02007c0c */ /* 0x000fe4000bf06270 */
[----:B------:R-:W-:Y:S02]  /*a0a0*/  ISETP.GE.AND P4, PT, R187, UR14, PT ;  /* 0x0000000ebb007c0c */ /* 0x000fe4000bf86270 */
[----:B------:R-:W-:Y:S02]  /*a0b0*/  ISETP.GE.AND P3, PT, R186, UR14, PT ;  /* 0x0000000eba007c0c */ /* 0x000fe4000bf66270 */
[----:B------:R-:W-:Y:S02]  /*a0c0*/  SHF.R.S32.HI R80, RZ, 0x1f, R187 ;  /* 0x0000001fff507819 */ /* 0x000fe400000114bb */
[----:B------:R-:W-:-:S02]  /*a0d0*/  SHF.R.S32.HI R83, RZ, 0x1f, R186 ;  /* 0x0000001fff537819 */ /* 0x000fc400000114ba */
[----:B------:R-:W-:Y:S02]  /*a0e0*/  SHF.R.S32.HI R81, RZ, 0x1f, R185 ;  /* 0x0000001fff517819 */ /* 0x000fe400000114b9 */
[-C--:B-1----:R-:W-:Y:S01]  /*a0f0*/  @!P1 LEA R76, P2, R188, R20.reuse, 0x1 ;  /* 0x00000014bc4c9211 */ /* 0x082fe200078408ff */
[----:B--2---:R-:W-:Y:S02]  /*a100*/  @!P0 IMAD.WIDE R78, R2, 0x2, R20 ;  /* 0x00000002024e8825 */ /* 0x004fe400078e0214 */
[----:B------:R-:W-:Y:S02]  /*a110*/  @!P4 LEA R84, P5, R187, R20, 0x1 ;  /* 0x00000014bb54c211 */ /* 0x000fe400078a08ff */
[----:B------:R-:W-:Y:S01]  /*a120*/  @!P1 LEA.HI.X R77, R188, R21, R152, 0x1, P2 ;  /* 0x00000015bc4d9211 */ /* 0x000fe200010f0c98 */
[----:B-----5:R1:W-:Y:S01]  /*a130*/  @!P0 ST.E.128 desc[UR40][R78.64], R4 ;  /* 0x000000044e008985 */ /* 0x0203e2000c101d28 */
[----:B------:R-:W-:Y:S02]  /*a140*/  ISETP.GE.AND P2, PT, R185, UR14, PT ;  /* 0x0000000eb9007c0c */ /* 0x000fe4000bf46270 */
[----:B------:R-:W-:Y:S01]  /*a150*/  LOP3.LUT P0, RZ, R0, 0x40, RZ, 0xc0, !PT ;  /* 0x0000004000ff7812 */ /* 0x000fe2000780c0ff */
[----:B------:R2:W-:Y:S01]  /*a160*/  @!P1 ST.E.128 desc[UR40][R76.64], R12 ;  /* 0x0000000c4c009985 */ /* 0x0005e2000c101d28 */
[----:B------:R-:W-:-:S02]  /*a170*/  ISETP.GE.AND P1, PT, R184, UR14, PT ;  /* 0x0000000eb8007c0c */ /* 0x000fc4000bf26270 */
[CC--:B------:R-:W-:Y:S02]  /*a180*/  @!P3 LEA R82, P6, R186.reuse, R20.reuse, 0x1 ;  /* 0x00000014ba52b211 */ /* 0x0c0fe400078c08ff */
[-C--:B------:R-:W-:Y:S02]  /*a190*/  @!P4 LEA.HI.X R85, R187, R21.reuse, R80, 0x1, P5 ;  /* 0x00000015bb55c211 */ /* 0x080fe400028f0c50 */
[-C--:B------:R-:W-:Y:S02]  /*a1a0*/  @!P3 LEA.HI.X R83, R186, R21.reuse, R83, 0x1, P6 ;  /* 0x00000015ba53b211 */ /* 0x080fe400030f0c53 */
[----:B------:R-:W-:Y:S01]  /*a1b0*/  LOP3.LUT P6, RZ, R3, 0x80, RZ, 0xc0, !PT ;  /* 0x0000008003ff7812 */ /* 0x000fe200078cc0ff */
[----:B------:R3:W-:Y:S01]  /*a1c0*/  @!P4 ST.E.128 desc[UR40][R84.64], R28 ;  /* 0x0000001c5400c985 */ /* 0x0007e2000c101d28 */
[C---:B------:R-:W-:Y:S02]  /*a1d0*/  @!P2 LEA R80, P5, R185.reuse, R20, 0x1 ;  /* 0x00000014b950a211 */ /* 0x040fe400078a08ff */
[----:B-1----:R-:W-:Y:S01]  /*a1e0*/  SHF.R.S32.HI R7, RZ, 0x1f, R184 ;  /* 0x0000001fff077819 */ /* 0x002fe200000114b8 */
[----:B------:R3:W-:Y:S01]  /*a1f0*/  @!P3 ST.E.128 desc[UR40][R82.64], R36 ;  /* 0x000000245200b985 */ /* 0x0007e2000c101d28 */
[----:B------:R-:W-:-:S02]  /*a200*/  @!P2 LEA.HI.X R81, R185, R21, R81, 0x1, P5 ;  /* 0x00000015b951a211 */ /* 0x000fc400028f0c51 */
[CC--:B------:R-:W-:Y:S02]  /*a210*/  @!P1 LEA R6, P5, R184.reuse, R20.reuse, 0x1 ;  /* 0x00000014b8069211 */ /* 0x0c0fe400078a08ff */
[----:B------:R-:W-:Y:S01]  /*a220*/  SHF.R.S32.HI R5, RZ, 0x1f, R222 ;  /* 0x0000001fff057819 */ /* 0x000fe200000114de */
[----:B------:R3:W-:Y:S01]  /*a230*/  @!P2 ST.E.128 desc[UR40][R80.64], R44 ;  /* 0x0000002c5000a985 */ /* 0x0007e2000c101d28 */
[-C--:B------:R-:W-:Y:S02]  /*a240*/  @!P1 LEA.HI.X R7, R184, R21.reuse, R7, 0x1, P5 ;  /* 0x00000015b8079211 */ /* 0x080fe400028f0c07 */
[C---:B------:R-:W-:Y:S02]  /*a250*/  @P0 LEA R4, P5, R222.reuse, R20, 0x1 ;  /* 0x00000014de040211 */ /* 0x040fe400078a08ff */
[----:B--2---:R-:W-:Y:S01]  /*a260*/  SHF.R.S32.HI R13, RZ, 0x1f, R221 ;  /* 0x0000001fff0d7819 */ /* 0x004fe200000114dd */
[----:B------:R3:W-:Y:S01]  /*a270*/  @!P1 ST.E.128 desc[UR40][R6.64], R52 ;  /* 0x0000003406009985 */ /* 0x0007e2000c101d28 */
[----:B------:R-:W-:-:S02]  /*a280*/  @P0 LEA.HI.X R5, R222, R21, R5, 0x1, P5 ;  /* 0x00000015de050211 */ /* 0x000fc400028f0c05 */
[----:B------:R-:W-:-:S03]  /*a290*/  @P6 LEA R12, P5, R221, R20, 0x1 ;  /* 0x00000014dd0c6211 */ /* 0x000fc600078a08ff */
[----:B------:R3:W-:Y:S01]  /*a2a0*/  @P0 ST.E.128 desc[UR40][R4.64], R60 ;  /* 0x0000003c04000985 */ /* 0x0007e2000c101d28 */
[----:B------:R-:W-:-:S05]  /*a2b0*/  @P6 LEA.HI.X R13, R221, R21, R13, 0x1, P5 ;  /* 0x00000015dd0d6211 */ /* 0x000fca00028f0c0d */
[----:B------:R3:W-:Y:S04]  /*a2c0*/  @P6 ST.E.128 desc[UR40][R12.64], R68 ;  /* 0x000000440c006985 */ /* 0x0007e8000c101d28 */
.L_x_423:
[----:B------:R-:W-:Y:S05]  /*a2d0*/  BSYNC B1 ;  /* 0x0000000000017941 */ /* 0x000fea0003800000 */
.L_x_422:
[----:B---3-5:R-:W-:Y:S01]  /*a2e0*/  VIADD R6, R88, 0x20 ;  /* 0x0000002058067836 */ /* 0x028fe20000000000 */
[----:B------:R3:W4:Y:S04]  /*a2f0*/  SHFL.IDX PT, R5, R87, 0x1, 0x181f ;  /* 0x00381f0057057f89 */ /* 0x00072800000e0000 */
[----:B------:R-:W-:Y:S01]  /*a300*/  ISETP.GE.AND P0, PT, R6, R89, PT ;  /* 0x000000590600720c */ /* 0x000fe20003f06270 */
[----:B------:R3:W0:-:S12]  /*a310*/  SHFL.IDX PT, R4, R86, 0x1, 0x181f ;  /* 0x00381f0056047f89 */ /* 0x00061800000e0000 */
[----:B---3--:R-:W-:Y:S05]  /*a320*/  @P0 BRA `(.L_x_424) ;  /* 0x0000002400f40947 */ /* 0x008fea0003800000 */
[----:B------:R-:W-:Y:S02]  /*a330*/  ISETP.GE.AND P0, PT, R188, UR14, PT ;  /* 0x0000000ebc007c0c */ /* 0x000fe4000bf06270 */
[----:B------:R-:W-:Y:S02]  /*a340*/  ISETP.GE.AND P5, PT, R2, UR14, PT ;  /* 0x0000000e02007c0c */ /* 0x000fe4000bfa6270 */
[----:B------:R-:W-:Y:S02]  /*a350*/  ISETP.GE.AND P2, PT, R187, UR14, PT ;  /* 0x0000000ebb007c0c */ /* 0x000fe4000bf46270 */
[----:B------:R-:W-:Y:S02]  /*a360*/  ISETP.GE.AND P1, PT, R186, UR14, PT ;  /* 0x0000000eba007c0c */ /* 0x000fe4000bf26270 */
[----:B------:R-:W-:Y:S02]  /*a370*/  ISETP.GE.AND P3, PT, R185, UR14, PT ;  /* 0x0000000eb9007c0c */ /* 0x000fe4000bf66270 */
[----:B------:R-:W-:-:S02]  /*a380*/  SHF.R.S32.HI R15, RZ, 0x1f, R187 ;  /* 0x0000001fff0f7819 */ /* 0x000fc400000114bb */
[----:B--2---:R-:W-:Y:S02]  /*a390*/  SHF.R.S32.HI R21, RZ, 0x1f, R186 ;  /* 0x0000001fff157819 */ /* 0x004fe400000114ba */
[----:B0-----:R-:W-:Y:S01]  /*a3a0*/  @!P0 LEA R12, P4, R188, R4, 0x1 ;  /* 0x00000004bc0c8211 */ /* 0x001fe200078808ff */
[----:B----4-:R-:W-:Y:S01]  /*a3b0*/  @!P5 IMAD.WIDE R6, R2, 0x2, R4 ;  /* 0x000000020206d825 */ /* 0x010fe200078e0204 */
[----:B------:R-:W-:Y:S02]  /*a3c0*/  SHF.R.S32.HI R31, RZ, 0x1f, R184 ;  /* 0x0000001fff1f7819 */ /* 0x000fe400000114b8 */
[----:B------:R-:W-:Y:S02]  /*a3d0*/  @!P0 LEA.HI.X R13, R188, R5, R152, 0x1, P4 ;  /* 0x00000005bc0d8211 */ /* 0x000fe400020f0c98 */
[----:B------:R-:W-:Y:S01]  /*a3e0*/  ISETP.GE.AND P4, PT, R184, UR14, PT ;  /* 0x0000000eb8007c0c */ /* 0x000fe2000bf86270 */
[----:B------:R0:W-:Y:S01]  /*a3f0*/  @!P5 ST.E.128 desc[UR40][R6.64], R8 ;  /* 0x000000080600d985 */ /* 0x0001e2000c101d28 */
[----:B------:R-:W-:-:S02]  /*a400*/  LOP3.LUT P5, RZ, R0, 0x40, RZ, 0xc0, !PT ;  /* 0x0000004000ff7812 */ /* 0x000fc400078ac0ff */
[CC--:B------:R-:W-:Y:S01]  /*a410*/  @!P2 LEA R14, P6, R187.reuse, R4.reuse, 0x1 ;  /* 0x00000004bb0ea211 */ /* 0x0c0fe200078c08ff */
[----:B------:R3:W-:Y:S01]  /*a420*/  @!P0 ST.E.128 desc[UR40][R12.64], R24 ;  /* 0x000000180c008985 */ /* 0x0007e2000c101d28 */
[----:B------:R-:W-:Y:S02]  /*a430*/  SHF.R.S32.HI R0, RZ, 0x1f, R185 ;  /* 0x0000001fff007819 */ /* 0x000fe400000114b9 */
[----:B------:R-:W-:Y:S02]  /*a440*/  @!P2 LEA.HI.X R15, R187, R5, R15, 0x1, P6 ;  /* 0x00000005bb0fa211 */ /* 0x000fe400030f0c0f */
[-C--:B-1----:R-:W-:Y:S02]  /*a450*/  @!P1 LEA R20, P6, R186, R4.reuse, 0x1 ;  /* 0x00000004ba149211 */ /* 0x082fe400078c08ff */
[----:B------:R-:W-:Y:S01]  /*a460*/  SHF.R.S32.HI R37, RZ, 0x1f, R222 ;  /* 0x0000001fff257819 */ /* 0x000fe200000114de */
[----:B------:R3:W-:Y:S01]  /*a470*/  @!P2 ST.E.128 desc[UR40][R14.64], R32 ;  /* 0x000000200e00a985 */ /* 0x0007e2000c101d28 */
[----:B------:R-:W-:-:S02]  /*a480*/  @!P3 LEA R28, P2, R185, R4, 0x1 ;  /* 0x00000004b91cb211 */ /* 0x000fc400078408ff */
[-C--:B------:R-:W-:Y:S02]  /*a490*/  @!P4 LEA R30, P0, R184, R4.reuse, 0x1 ;  /* 0x00000004b81ec211 */ /* 0x080fe400078008ff */
[-C--:B------:R-:W-:Y:S02]  /*a4a0*/  @!P1 LEA.HI.X R21, R186, R5.reuse, R21, 0x1, P6 ;  /* 0x00000005ba159211 */ /* 0x080fe400030f0c15 */
[----:B0-----:R-:W-:Y:S02]  /*a4b0*/  @P5 LEA R6, P6, R222, R4, 0x1 ;  /* 0x00000004de065211 */ /* 0x001fe400078c08ff */
[-C--:B------:R-:W-:Y:S01]  /*a4c0*/  @!P3 LEA.HI.X R29, R185, R5.reuse, R0, 0x1, P2 ;  /* 0x00000005b91db211 */ /* 0x080fe200010f0c00 */
[----:B------:R3:W-:Y:S01]  /*a4d0*/  @!P1 ST.E.128 desc[UR40][R20.64], R40 ;  /* 0x0000002814009985 */ /* 0x0007e2000c101d28 */
[-C--:B------:R-:W-:Y:S02]  /*a4e0*/  @!P4 LEA.HI.X R31, R184, R5.reuse, R31, 0x1, P0 ;  /* 0x00000005b81fc211 */ /* 0x080fe400000f0c1f */
[----:B------:R-:W-:Y:S01]  /*a4f0*/  @P5 LEA.HI.X R7, R222, R5, R37, 0x1, P6 ;  /* 0x00000005de075211 */ /* 0x000fe200030f0c25 */
[----:B------:R3:W-:Y:S01]  /*a500*/  @!P3 ST.E.128 desc[UR40][R28.64], R48 ;  /* 0x000000301c00b985 */ /* 0x0007e2000c101d28 */
[----:B------:R-:W-:-:S03]  /*a510*/  LOP3.LUT P0, RZ, R3, 0x80, RZ, 0xc0, !PT ;  /* 0x0000008003ff7812 */ /* 0x000fc6000780c0ff */
[----:B------:R3:W-:Y:S04]  /*a520*/  @!P4 ST.E.128 desc[UR40][R30.64], R56 ;  /* 0x000000381e00c985 */ /* 0x0007e8000c101d28 */
[----:B------:R3:W-:Y:S06]  /*a530*/  @P5 ST.E.128 desc[UR40][R6.64], R64 ;  /* 0x0000004006005985 */ /* 0x0007ec000c101d28 */
[----:B------:R-:W-:Y:S05]  /*a540*/  @!P0 BRA `(.L_x_424) ;  /* 0x00000024006c8947 */ /* 0x000fea0003800000 */
[----:B------:R-:W-:Y:S02]  /*a550*/  LEA R4, P0, R221, R4, 0x1 ;  /* 0x00000004dd047211 */ /* 0x000fe400078008ff */
[----:B------:R-:W-:-:S04]  /*a560*/  SHF.R.S32.HI R0, RZ, 0x1f, R221 ;  /* 0x0000001fff007819 */ /* 0x000fc800000114dd */
[----:B------:R-:W-:-:S05]  /*a570*/  LEA.HI.X R5, R221, R5, R0, 0x1, P0 ;  /* 0x00000005dd057211 */ /* 0x000fca00000f0c00 */
[----:B------:R0:W-:Y:S01]  /*a580*/  ST.E.128 desc[UR40][R4.64], R72 ;  /* 0x0000004804007985 */ /* 0x0001e2000c101d28 */
[----:B------:R-:W-:Y:S05]  /*a590*/  BRA `(.L_x_424) ;  /* 0x0000002400587947 */ /* 0x000fea0003800000 */
.L_x_421:
[----:B------:R-:W2:Y:S01]  /*a5a0*/  LDL R0, [R1+0x48] ;  /* 0x0000480001007983 */ /* 0x000ea20000100800 */
[----:B------:R-:W-:Y:S01]  /*a5b0*/  ULDC.64 UR12, c[0x0][0xb08] ;  /* 0x0002c200000c7ab9 */ /* 0x000fe20000000a00 */
[----:B------:R-:W-:Y:S01]  /*a5c0*/  ULDC UR14, c[0x0][0xbe8] ;  /* 0x0002fa00000e7ab9 */ /* 0x000fe20000000800 */
[----:B------:R-:W-:Y:S01]  /*a5d0*/  UIMAD UR18, UR18, UR12, URZ ;  /* 0x0000000c121272a4 */ /* 0x000fe2000f8e023f */
[----:B0-----:R-:W-:Y:S01]  /*a5e0*/  IMAD.U32 R6, RZ, RZ, UR43 ;  /* 0x0000002bff067e24 */ /* 0x001fe2000f8e00ff */
[----:B------:R-:W-:Y:S01]  /*a5f0*/  UIMAD.WIDE.U32 UR10, UR4, UR12, URZ ;  /* 0x0000000c040a72a5 */ /* 0x000fe2000f8e003f */
[----:B------:R-:W-:Y:S01]  /*a600*/  BSSY B1, `(.L_x_425) ;  /* 0x00000c8000017945 */ /* 0x000fe20003800000 */
[----:B------:R-:W-:Y:S01]  /*a610*/  UIMAD UR18, UR4, UR13, UR18 ;  /* 0x0000000d041272a4 */ /* 0x000fe2000f8e0212 */
[----:B------:R-:W-:Y:S01]  /*a620*/  SHF.R.S32.HI R21, RZ, 0x1f, R203 ;  /* 0x0000001fff157819 */ /* 0x000fe200000114cb */
[----:B------:R-:W-:Y:S01]  /*a630*/  UISETP.NE.AND UP0, UPT, UR14, 0x1, UPT ;  /* 0x000000010e00788c */ /* 0x000fe2000bf05270 */
[----:B---3--:R-:W-:Y:S01]  /*a640*/  SHF.R.S32.HI R152, RZ, 0x1f, R204 ;  /* 0x0000001fff987819 */ /* 0x008fe200000114cc */
[----:B------:R-:W-:Y:S01]  /*a650*/  UIADD3 UR11, UR11, UR18, URZ ;  /* 0x000000120b0b7290 */ /* 0x000fe2000fffe03f */
[----:B------:R-:W-:Y:S01]  /*a660*/  SHF.R.S32.HI R153, RZ, 0x1f, R205 ;  /* 0x0000001fff997819 */ /* 0x000fe200000114cd */
[----:B------:R-:W-:Y:S01]  /*a670*/  ULDC.64 UR12, c[0x0][0xb38] ;  /* 0x0002ce00000c7ab9 */ /* 0x000fe20000000a00 */
[----:B------:R-:W-:Y:S01]  /*a680*/  USHF.R.S32.HI UR4, URZ, 0x1f, UR9 ;  /* 0x0000001f3f047899 */ /* 0x000fe20008011409 */
[----:B------:R-:W-:Y:S01]  /*a690*/  PLOP3.LUT P0, PT, PT, PT, UP0, 0x80, 0x0 ;  /* 0x000000000000781c */ /* 0x000fe20003f0f008 */
[----:B------:R-:W-:Y:S01]  /*a6a0*/  UIMAD.WIDE.U32 UR10, UR44, UR12, UR10 ;  /* 0x0000000c2c0a72a5 */ /* 0x000fe2000f8e000a */
[----:B------:R-:W-:Y:S01]  /*a6b0*/  SHF.R.S32.HI R154, RZ, 0x1f, R206 ;  /* 0x0000001fff9a7819 */ /* 0x000fe200000114ce */
[----:B------:R-:W-:Y:S01]  /*a6c0*/  UIMAD UR8, UR8, UR14, URZ ;  /* 0x0000000e080872a4 */ /* 0x000fe2000f8e023f */
[----:B------:R-:W-:Y:S01]  /*a6d0*/  SHF.R.S32.HI R155, RZ, 0x1f, R207 ;  /* 0x0000001fff9b7819 */ /* 0x000fe200000114cf */
[----:B------:R-:W-:Y:S01]  /*a6e0*/  UIMAD UR11, UR44, UR13, UR11 ;  /* 0x0000000d2c0b72a4 */ /* 0x000fe2000f8e020b */
[----:B------:R-:W-:-:S02]  /*a6f0*/  SHF.R.S32.HI R156, RZ, 0x1f, R208 ;  /* 0x0000001fff9c7819 */ /* 0x000fc400000114d0 */
[----:B------:R-:W-:Y:S01]  /*a700*/  ULDC.64 UR12, c[0x0][0xb40] ;  /* 0x0002d000000c7ab9 */ /* 0x000fe20000000a00 */
[----:B------:R-:W-:Y:S01]  /*a710*/  SHF.R.S32.HI R157, RZ, 0x1f, R209 ;  /* 0x0000001fff9d7819 */ /* 0x000fe200000114d1 */
[----:B------:R-:W-:Y:S01]  /*a720*/  UIMAD UR4, UR4, UR12, URZ ;  /* 0x0000000c040472a4 */ /* 0x000fe2000f8e023f */
[----:B------:R-:W-:Y:S01]  /*a730*/  SHF.R.S32.HI R158, RZ, 0x1f, R210 ;  /* 0x0000001fff9e7819 */ /* 0x000fe200000114d2 */
[----:B------:R-:W-:Y:S01]  /*a740*/  UIMAD.WIDE.U32 UR10, UR9, UR12, UR10 ;  /* 0x0000000c090a72a5 */ /* 0x000fe2000f8e000a */
[----:B------:R-:W-:Y:S01]  /*a750*/  SHF.R.S32.HI R159, RZ, 0x1f, R211 ;  /* 0x0000001fff9f7819 */ /* 0x000fe200000114d3 */
[----:B------:R-:W-:Y:S01]  /*a760*/  UIMAD UR4, UR9, UR13, UR4 ;  /* 0x0000000d090472a4 */ /* 0x000fe2000f8e0204 */
[----:B------:R-:W-:Y:S02]  /*a770*/  SHF.R.S32.HI R160, RZ, 0x1f, R212 ;  /* 0x0000001fffa07819 */ /* 0x000fe400000114d4 */
[----:B------:R-:W-:Y:S01]  /*a780*/  @UP0 ULDC UR9, c[0x0][0xbec] ;  /* 0x0002fb0000090ab9 */ /* 0x000fe20000000800 */
[----:B------:R-:W-:Y:S01]  /*a790*/  UIADD3 UR11, UR11, UR4, URZ ;  /* 0x000000040b0b7290 */ /* 0x000fe2000fffe03f */
[----:B------:R-:W-:Y:S01]  /*a7a0*/  SHF.R.S32.HI R161, RZ, 0x1f, R213 ;  /* 0x0000001fffa17819 */ /* 0x000fe200000114d5 */
[----:B------:R-:W-:Y:S01]  /*a7b0*/  ULDC.64 UR12, c[0x0][0xb48] ;  /* 0x0002d200000c7ab9 */ /* 0x000fe20000000a00 */
[----:B------:R-:W-:Y:S01]  /*a7c0*/  @UP0 ULDC UR4, c[0x0][0xbf0] ;  /* 0x0002fc0000040ab9 */ /* 0x000fe20000000800 */
[----:B------:R-:W-:Y:S01]  /*a7d0*/  UIMAD.WIDE.U32 UR10, UR45, UR12, UR10 ;  /* 0x0000000c2d0a72a5 */ /* 0x000fe2000f8e000a */
[----:B------:R-:W-:-:S02]  /*a7e0*/  SHF.R.S32.HI R162, RZ, 0x1f, R214 ;  /* 0x0000001fffa27819 */ /* 0x000fc400000114d6 */
[----:B------:R-:W-:Y:S01]  /*a7f0*/  SHF.R.S32.HI R163, RZ, 0x1f, R215 ;  /* 0x0000001fffa37819 */ /* 0x000fe200000114d7 */
[----:B------:R-:W-:Y:S01]  /*a800*/  UIMAD UR45, UR45, UR13, UR11 ;  /* 0x0000000d2d2d72a4 */ /* 0x000fe2000f8e020b */
[----:B------:R-:W-:Y:S01]  /*a810*/  SHF.R.S32.HI R164, RZ, 0x1f, R216 ;  /* 0x0000001fffa47819 */ /* 0x000fe200000114d8 */
[----:B------:R-:W-:Y:S01]  /*a820*/  IMAD.U32 R5, RZ, RZ, UR11 ;  /* 0x0000000bff057e24 */ /* 0x000fe2000f8e00ff */
[----:B------:R-:W-:Y:S01]  /*a830*/  ULDC.64 UR12, c[0x0][0xb30] ;  /* 0x0002cc00000c7ab9 */ /* 0x000fe20000000a00 */
[----:B------:R-:W-:Y:S01]  /*a840*/  IMAD.U32 R4, RZ, RZ, UR10 ;  /* 0x0000000aff047e24 */ /* 0x000fe2000f8e00ff */
[----:B------:R-:W-:Y:S01]  /*a850*/  ULDC.64 UR10, c[0x0][0xb28] ;  /* 0x0002ca00000a7ab9 */ /* 0x000fe20000000a00 */
[----:B------:R-:W-:Y:S01]  /*a860*/  IMAD.U32 R5, RZ, RZ, UR45 ;  /* 0x0000002dff057e24 */ /* 0x000fe2000f8e00ff */
[----:B------:R-:W-:Y:S02]  /*a870*/  SHF.R.S32.HI R13, RZ, 0x1f, R217 ;  /* 0x0000001fff0d7819 */ /* 0x000fe400000114d9 */
[----:B------:R-:W-:-:S02]  /*a880*/  SHF.R.S32.HI R165, RZ, 0x1f, R218 ;  /* 0x0000001fffa57819 */ /* 0x000fc400000114da */
[----:B------:R-:W-:Y:S02]  /*a890*/  SHF.R.S32.HI R166, RZ, 0x1f, R219 ;  /* 0x0000001fffa67819 */ /* 0x000fe400000114db */
[----:B------:R-:W-:Y:S01]  /*a8a0*/  SHF.R.S32.HI R167, RZ, 0x1f, R17 ;  /* 0x0000001fffa77819 */ /* 0x000fe20000011411 */
[----:B--2---:R-:W-:-:S04]  /*a8b0*/  IMAD R6, R6, 0x40, R0 ;  /* 0x0000004006067824 */ /* 0x004fc800078e0200 */
[----:B------:R-:W-:-:S04]  /*a8c0*/  @P0 IMAD.HI.U32 R0, R6, UR9, RZ ;  /* 0x0000000906000c27 */ /* 0x000fc8000f8e00ff */
[----:B------:R-:W-:Y:S01]  /*a8d0*/  IMAD.MOV.U32 R3, RZ, RZ, R6 ;  /* 0x000000ffff037224 */ /* 0x000fe200078e0006 */
[----:B------:R-:W-:Y:S01]  /*a8e0*/  @P0 SHF.R.U32.HI R3, RZ, UR4, R0 ;  /* 0x00000004ff030c19 */ /* 0x000fe20008011600 */
[----:B------:R-:W-:-:S03]  /*a8f0*/  UIADD3 UR4, UR38, 0x28c20, URZ ;  /* 0x00028c2026047890 */ /* 0x000fc6000fffe03f */
[--C-:B------:R-:W-:Y:S01]  /*a900*/  SHF.R.S32.HI R0, RZ, 0x1f, R3.reuse ;  /* 0x0000001fff007819 */ /* 0x100fe20000011403 */
[----:B------:R-:W-:Y:S01]  /*a910*/  IMAD.MOV R7, RZ, RZ, -R3 ;  /* 0x000000ffff077224 */ /* 0x000fe200078e0a03 */
[----:B------:R-:W-:Y:S01]  /*a920*/  UPRMT UR4, URZ, 0x654, UR4 ;  /* 0x000006543f047896 */ /* 0x000fe20008000004 */
[----:B------:R-:W-:-:S04]  /*a930*/  IMAD.WIDE.U32 R4, R3, UR12, R4 ;  /* 0x0000000c03047c25 */ /* 0x000fc8000f8e0004 */
[----:B------:R-:W-:Y:S02]  /*a940*/  IMAD R0, R0, UR12, RZ ;  /* 0x0000000c00007c24 */ /* 0x000fe4000f8e02ff */
[----:B------:R-:W-:Y:S02]  /*a950*/  IMAD R7, R7, UR14, R6 ;  /* 0x0000000e07077c24 */ /* 0x000fe4000f8e0206 */
[----:B------:R-:W-:Y:S01]  /*a960*/  IMAD R9, R3, UR13, R0 ;  /* 0x0000000d03097c24 */ /* 0x000fe2000f8e0200 */
[----:B------:R-:W-:Y:S02]  /*a970*/  SYNCS.ARRIVE.TRANS64.RED.A1T0 RZ, [UR4], RZ ;  /* 0x000000ffffff79a7 */ /* 0x000fe40008100404 */
[----:B------:R-:W-:Y:S01]  /*a980*/  SHF.R.S32.HI R0, RZ, 0x1f, R7 ;  /* 0x0000001fff007819 */ /* 0x000fe20000011407 */
[----:B------:R-:W-:Y:S02]  /*a990*/  IMAD.IADD R5, R5, 0x1, R9 ;  /* 0x0000000105057824 */ /* 0x000fe400078e0209 */
[----:B------:R-:W-:-:S02]  /*a9a0*/  IMAD.U32 R9, RZ, RZ, UR43 ;  /* 0x0000002bff097e24 */ /* 0x000fc4000f8e00ff */
[----:B------:R-:W-:Y:S02]  /*a9b0*/  IMAD R0, R0, UR10, RZ ;  /* 0x0000000a00007c24 */ /* 0x000fe4000f8e02ff */
[----:B------:R-:W-:-:S04]  /*a9c0*/  IMAD.WIDE.U32 R4, R7, UR10, R4 ;  /* 0x0000000a07047c25 */ /* 0x000fc8000f8e0004 */
[----:B------:R-:W-:Y:S01]  /*a9d0*/  IMAD R3, R7, UR11, R0 ;  /* 0x0000000b07037c24 */ /* 0x000fe2000f8e0200 */
[----:B------:R-:W-:Y:S01]  /*a9e0*/  ULDC.64 UR10, c[0x0][0xb00] ;  /* 0x0002c000000a7ab9 */ /* 0x000fe20000000a00 */
[----:B------:R-:W-:Y:S02]  /*a9f0*/  IMAD R0, R9, 0x40, R16 ;  /* 0x0000004009007824 */ /* 0x000fe400078e0210 */
[----:B------:R-:W-:Y:S01]  /*aa00*/  IMAD.IADD R5, R5, 0x1, R3 ;  /* 0x0000000105057824 */ /* 0x000fe200078e0203 */
[----:B------:R-:W-:Y:S02]  /*aa10*/  LEA R3, P1, R4, UR10, 0x2 ;  /* 0x0000000a04037c11 */ /* 0x000fe4000f8210ff */
[----:B------:R-:W-:Y:S02]  /*aa20*/  ISETP.GE.AND P0, PT, R0, UR8, PT ;  /* 0x0000000800007c0c */ /* 0x000fe4000bf06270 */
[----:B------:R-:W-:Y:S01]  /*aa30*/  LEA.HI.X R10, R4, UR11, R5, 0x2, P1 ;  /* 0x0000000b040a7c11 */ /* 0x000fe200088f1405 */
[----:B------:R0:W1:Y:S04]  /*aa40*/  SHFL.IDX PT, R11, R3, RZ, 0x1c1f ;  /* 0x001c1fff030b7589 */ /* 0x00006800000e0000 */
[----:B------:R0:W2:Y:S06]  /*aa50*/  SHFL.IDX PT, R12, R10, RZ, 0x1c1f ;  /* 0x001c1fff0a0c7589 */ /* 0x0000ac00000e0000 */
[----:B------:R-:W-:Y:S05]  /*aa60*/  @P0 BRA `(.L_x_426) ;  /* 0x0000000800040947 */ /* 0x000fea0003800000 */
[----:B------:R-:W-:Y:S02]  /*aa70*/  ULDC UR4, c[0x0][0xac8] ;  /* 0x0002b20000047ab9 */ /* 0x000fe40000000800 */
[----:B------:R-:W-:Y:S02]  /*aa80*/  ISETP.GE.AND P3, PT, R17, UR4, PT ;  /* 0x0000000411007c0c */ /* 0x000fe4000bf66270 */
[----:B------:R-:W-:Y:S02]  /*aa90*/  ISETP.GE.AND P4, PT, R219, UR4, PT ;  /* 0x00000004db007c0c */ /* 0x000fe4000bf86270 */
[----:B------:R-:W-:Y:S02]  /*aaa0*/  ISETP.GE.AND P2, PT, R218, UR4, PT ;  /* 0x00000004da007c0c */ /* 0x000fe4000bf46270 */
[----:B------:R-:W-:-:S07]  /*aab0*/  ISETP.GE.AND P1, PT, R217, UR4, PT ;  /* 0x00000004d9007c0c */ /* 0x000fce000bf26270 */
[-C--:B-1----:R-:W-:Y:S02]  /*aac0*/  @!P3 LEA R4, P0, R17, R11.reuse, 0x2 ;  /* 0x0000000b1104b211 */ /* 0x082fe400078010ff */
[----:B------:R-:W-:Y:S02]  /*aad0*/  @!P4 LEA R6, P5, R219, R11, 0x2 ;  /* 0x0000000bdb06c211 */ /* 0x000fe400078a10ff */
[-C--:B--2---:R-:W-:Y:S02]  /*aae0*/  @!P3 LEA.HI.X R5, R17, R12.reuse, R167, 0x2, P0 ;  /* 0x0000000c1105b211 */ /* 0x084fe400000f14a7 */
[----:B------:R-:W-:Y:S02]  /*aaf0*/  ISETP.GE.AND P0, PT, R216, UR4, PT ;  /* 0x00000004d8007c0c */ /* 0x000fe4000bf06270 */
[----:B------:R-:W-:Y:S01]  /*ab00*/  @!P4 LEA.HI.X R7, R219, R12, R166, 0x2, P5 ;  /* 0x0000000cdb07c211 */ /* 0x000fe200028f14a6 */
[----:B------:R1:W-:Y:S01]  /*ab10*/  @!P3 ST.E.64 desc[UR40][R4.64], R24 ;  /* 0x000000180400b985 */ /* 0x0003e2000c101b28 */
[----:B------:R-:W-:-:S03]  /*ab20*/  ISETP.GE.AND P3, PT, R215, UR4, PT ;  /* 0x00000004d7007c0c */ /* 0x000fc6000bf66270 */
[----:B------:R2:W-:Y:S01]  /*ab30*/  @!P4 ST.E.64 desc[UR40][R6.64], R28 ;  /* 0x0000001c0600c985 */ /* 0x0005e2000c101b28 */
[----:B------:R-:W-:Y:S02]  /*ab40*/  ISETP.GE.AND P4, PT, R214, UR4, PT ;  /* 0x00000004d6007c0c */ /* 0x000fe4000bf86270 */
[CC--:B-1----:R-:W-:Y:S02]  /*ab50*/  @!P2 LEA R4, P6, R218.reuse, R11.reuse, 0x2 ;  /* 0x0000000bda04a211 */ /* 0x0c2fe400078c10ff */
[CC--:B--2---:R-:W-:Y:S02]  /*ab60*/  @!P1 LEA R6, P5, R217.reuse, R11.reuse, 0x2 ;  /* 0x0000000bd9069211 */ /* 0x0c4fe400078a10ff */
[-C--:B------:R-:W-:Y:S02]  /*ab70*/  @!P2 LEA.HI.X R5, R218, R12.reuse, R165, 0x2, P6 ;  /* 0x0000000cda05a211 */ /* 0x080fe400030f14a5 */
[----:B------:R-:W-:Y:S02]  /*ab80*/  @!P0 LEA R8, P6, R216, R11, 0x2 ;  /* 0x0000000bd8088211 */ /* 0x000fe400078c10ff */
[----:B------:R-:W-:Y:S01]  /*ab90*/  @!P1 LEA.HI.X R7, R217, R12, R13, 0x2, P5 ;  /* 0x0000000cd9079211 */ /* 0x000fe200028f140d */
[----:B------:R1:W-:Y:S01]  /*aba0*/  @!P2 ST.E.64 desc[UR40][R4.64], R32 ;  /* 0x000000200400a985 */ /* 0x0003e2000c101b28 */
[----:B------:R-:W-:-:S02]  /*abb0*/  ISETP.GE.AND P5, PT, R213, UR4, PT ;  /* 0x00000004d5007c0c */ /* 0x000fc4000bfa6270 */
[----:B------:R-:W-:Y:S01]  /*abc0*/  @!P0 LEA.HI.X R9, R216, R12, R164, 0x2, P6 ;  /* 0x0000000cd8098211 */ /* 0x000fe200030f14a4 */
[----:B------:R2:W-:Y:S04]  /*abd0*/  @!P1 ST.E.64 desc[UR40][R6.64], R36 ;  /* 0x0000002406009985 */ /* 0x0005e8000c101b28 */
[----:B------:R3:W-:Y:S01]  /*abe0*/  @!P0 ST.E.64 desc[UR40][R8.64], R40 ;  /* 0x0000002808008985 */ /* 0x0007e2000c101b28 */
[----:B------:R-:W-:Y:S02]  /*abf0*/  ISETP.GE.AND P0, PT, R212, UR4, PT ;  /* 0x00000004d4007c0c */ /* 0x000fe4000bf06270 */
[-C--:B-1----:R-:W-:Y:S02]  /*ac00*/  @!P3 LEA R4, P1, R215, R11.reuse, 0x2 ;  /* 0x0000000bd704b211 */ /* 0x082fe400078210ff */
[----:B--2---:R-:W-:-:S02]  /*ac10*/  @!P4 LEA R6, P2, R214, R11, 0x2 ;  /* 0x0000000bd606c211 */ /* 0x004fc400078410ff */
[-C--:B------:R-:W-:Y:S02]  /*ac20*/  @!P3 LEA.HI.X R5, R215, R12.reuse, R163, 0x2, P1 ;  /* 0x0000000cd705b211 */ /* 0x080fe400008f14a3 */
[----:B------:R-:W-:Y:S02]  /*ac30*/  ISETP.GE.AND P1, PT, R211, UR4, PT ;  /* 0x00000004d3007c0c */ /* 0x000fe4000bf26270 */
[----:B------:R-:W-:Y:S01]  /*ac40*/  @!P4 LEA.HI.X R7, R214, R12, R162, 0x2, P2 ;  /* 0x0000000cd607c211 */ /* 0x000fe200010f14a2 */
[----:B------:R1:W-:Y:S01]  /*ac50*/  @!P3 ST.E.64 desc[UR40][R4.64], R44 ;  /* 0x0000002c0400b985 */ /* 0x0003e2000c101b28 */
[----:B------:R-:W-:Y:S02]  /*ac60*/  ISETP.GE.AND P2, PT, R210, UR4, PT ;  /* 0x00000004d2007c0c */ /* 0x000fe4000bf46270 */
[----:B---3--:R-:W-:Y:S01]  /*ac70*/  @!P5 LEA R8, P6, R213, R11, 0x2 ;  /* 0x0000000bd508d211 */ /* 0x008fe200078c10ff */
[----:B------:R2:W-:Y:S01]  /*ac80*/  @!P4 ST.E.64 desc[UR40][R6.64], R48 ;  /* 0x000000300600c985 */ /* 0x0005e2000c101b28 */
[----:B------:R-:W-:-:S02]  /*ac90*/  ISETP.GE.AND P3, PT, R209, UR4, PT ;  /* 0x00000004d1007c0c */ /* 0x000fc4000bf66270 */
[----:B------:R-:W-:Y:S02]  /*aca0*/  @!P5 LEA.HI.X R9, R213, R12, R161, 0x2, P6 ;  /* 0x0000000cd509d211 */ /* 0x000fe400030f14a1 */
[----:B------:R-:W-:-:S03]  /*acb0*/  ISETP.GE.AND P4, PT, R208, UR4, PT ;  /* 0x00000004d0007c0c */ /* 0x000fc6000bf86270 */
[----:B------:R3:W-:Y:S01]  /*acc0*/  @!P5 ST.E.64 desc[UR40][R8.64], R52 ;  /* 0x000000340800d985 */ /* 0x0007e2000c101b28 */
[CC--:B-1----:R-:W-:Y:S02]  /*acd0*/  @!P0 LEA R4, P6, R212.reuse, R11.reuse, 0x2 ;  /* 0x0000000bd4048211 */ /* 0x0c2fe400078c10ff */
[CC--:B--2---:R-:W-:Y:S02]  /*ace0*/  @!P1 LEA R6, P5, R211.reuse, R11.reuse, 0x2 ;  /* 0x0000000bd3069211 */ /* 0x0c4fe400078a10ff */
[-C--:B------:R-:W-:Y:S02]  /*acf0*/  @!P0 LEA.HI.X R5, R212, R12.reuse, R160, 0x2, P6 ;  /* 0x0000000cd4058211 */ /* 0x080fe400030f14a0 */
[----:B------:R-:W-:Y:S02]  /*ad00*/  @!P1 LEA.HI.X R7, R211, R12, R159, 0x2, P5 ;  /* 0x0000000cd3079211 */ /* 0x000fe400028f149f */
[----:B------:R-:W-:Y:S01]  /*ad10*/  ISETP.GE.AND P5, PT, R207, UR4, PT ;  /* 0x00000004cf007c0c */ /* 0x000fe2000bfa6270 */
[----:B------:R1:W-:Y:S01]  /*ad20*/  @!P0 ST.E.64 desc[UR40][R4.64], R56 ;  /* 0x0000003804008985 */ /* 0x0003e2000c101b28 */
[----:B---3--:R-:W-:-:S02]  /*ad30*/  @!P2 LEA R8, P6, R210, R11, 0x2 ;  /* 0x0000000bd208a211 */ /* 0x008fc400078c10ff */
[----:B------:R-:W-:Y:S01]  /*ad40*/  ISETP.GE.AND P0, PT, R206, UR4, PT ;  /* 0x00000004ce007c0c */ /* 0x000fe2000bf06270 */
[----:B------:R2:W-:Y:S01]  /*ad50*/  @!P1 ST.E.64 desc[UR40][R6.64], R60 ;  /* 0x0000003c06009985 */ /* 0x0005e2000c101b28 */
        /* <DEDUP_REMOVED lines=9> */
[----:B---3--:R-:W-:-:S03]  /*adf0*/  @!P5 LEA R8, P6, R207, R11, 0x2 ;  /* 0x0000000bcf08d211 */ /* 0x008fc600078c10ff */
[----:B------:R2:W-:Y:S01]  /*ae00*/  @!P4 ST.E.64 desc[UR40][R6.64], R72 ;  /* 0x000000480600c985 */ /* 0x0005e2000c101b28 */
[----:B------:R-:W-:-:S05]  /*ae10*/  @!P5 LEA.HI.X R9, R207, R12, R155, 0x2, P6 ;  /* 0x0000000ccf09d211 */ /* 0x000fca00030f149b */
[----:B------:R3:W-:Y:S01]  /*ae20*/  @!P5 ST.E.64 desc[UR40][R8.64], R76 ;  /* 0x0000004c0800d985 */ /* 0x0007e2000c101b28 */
[----:B------:R-:W-:Y:S02]  /*ae30*/  ISETP.GE.AND P5, PT, R203, UR4, PT ;  /* 0x00000004cb007c0c */ /* 0x000fe4000bfa6270 */
[----:B-1----:R-:W-:-:S04]  /*ae40*/  @!P0 LEA R4, P4, R206, R11, 0x2 ;  /* 0x0000000bce048211 */ /* 0x002fc800078810ff */
[-C--:B------:R-:W-:Y:S02]  /*ae50*/  @!P0 LEA.HI.X R5, R206, R12.reuse, R154, 0x2, P4 ;  /* 0x0000000cce058211 */ /* 0x080fe400020f149a */
[----:B------:R-:W-:Y:S02]  /*ae60*/  ISETP.GE.AND P4, PT, R202, UR4, PT ;  /* 0x00000004ca007c0c */ /* 0x000fe4000bf86270 */
[CC--:B--2---:R-:W-:Y:S01]  /*ae70*/  @!P1 LEA R6, P3, R205.reuse, R11.reuse, 0x2 ;  /* 0x0000000bcd069211 */ /* 0x0c4fe200078610ff */
[----:B------:R1:W-:Y:S01]  /*ae80*/  @!P0 ST.E.64 desc[UR40][R4.64], R80 ;  /* 0x0000005004008985 */ /* 0x0003e2000c101b28 */
[----:B---3--:R-:W-:Y:S02]  /*ae90*/  @!P2 LEA R8, P6, R204, R11, 0x2 ;  /* 0x0000000bcc08a211 */ /* 0x008fe400078c10ff */
[----:B------:R-:W-:Y:S02]  /*aea0*/  @!P1 LEA.HI.X R7, R205, R12, R153, 0x2, P3 ;  /* 0x0000000ccd079211 */ /* 0x000fe400018f1499 */
[----:B------:R-:W-:-:S02]  /*aeb0*/  ISETP.GE.AND P3, PT, R201, UR4, PT ;  /* 0x00000004c9007c0c */ /* 0x000fc4000bf66270 */
[----:B------:R-:W-:Y:S01]  /*aec0*/  @!P2 LEA.HI.X R9, R204, R12, R152, 0x2, P6 ;  /* 0x0000000ccc09a211 */ /* 0x000fe200030f1498 */
[----:B------:R2:W-:Y:S01]  /*aed0*/  @!P1 ST.E.64 desc[UR40][R6.64], R84 ;  /* 0x0000005406009985 */ /* 0x0005e2000c101b28 */
[----:B------:R-:W-:-:S03]  /*aee0*/  ISETP.GE.AND P1, PT, R199, UR4, PT ;  /* 0x00000004c7007c0c */ /* 0x000fc6000bf26270 */
[----:B------:R3:W-:Y:S01]  /*aef0*/  @!P2 ST.E.64 desc[UR40][R8.64], R88 ;  /* 0x000000580800a985 */ /* 0x0007e2000c101b28 */
[----:B------:R-:W-:Y:S02]  /*af00*/  ISETP.GE.AND P2, PT, R200, UR4, PT ;  /* 0x00000004c8007c0c */ /* 0x000fe4000bf46270 */
[----:B-1----:R-:W-:-:S04]  /*af10*/  @!P5 LEA R4, P6, R203, R11, 0x2 ;  /* 0x0000000bcb04d211 */ /* 0x002fc800078c10ff */
[----:B------:R-:W-:Y:S02]  /*af20*/  @!P5 LEA.HI.X R5, R203, R12, R21, 0x2, P6 ;  /* 0x0000000ccb05d211 */ /* 0x000fe400030f1415 */
[----:B--2---:R-:W-:-:S03]  /*af30*/  @!P4 LEA R6, P0, R202, R11, 0x2 ;  /* 0x0000000bca06c211 */ /* 0x004fc600078010ff */
[----:B------:R1:W-:Y:S01]  /*af40*/  @!P5 ST.E.64 desc[UR40][R4.64], R92 ;  /* 0x0000005c0400d985 */ /* 0x0003e2000c101b28 */
[----:B------:R-:W-:Y:S02]  /*af50*/  ISETP.GE.AND P5, PT, R197, UR4, PT ;  /* 0x00000004c5007c0c */ /* 0x000fe4000bfa6270 */
[-C--:B------:R-:W-:Y:S02]  /*af60*/  @!P4 LEA.HI.X R7, R202, R12.reuse, R237, 0x2, P0 ;  /* 0x0000000cca07c211 */ /* 0x080fe400000f14ed */
[----:B------:R-:W-:Y:S02]  /*af70*/  ISETP.GE.AND P0, PT, R198, UR4, PT ;  /* 0x00000004c6007c0c */ /* 0x000fe4000bf06270 */
[C---:B---3--:R-:W-:Y:S01]  /*af80*/  @!P3 LEA R8, P6, R201.reuse, R11, 0x2 ;  /* 0x0000000bc908b211 */ /* 0x048fe200078c10ff */
[----:B------:R2:W-:Y:S01]  /*af90*/  @!P4 ST.E.64 desc[UR40][R6.64], R96 ;  /* 0x000000600600c985 */ /* 0x0005e2000c101b28 */
[----:B------:R-:W-:Y:S02]  /*afa0*/  ISETP.GE.AND P4, PT, R196, UR4, PT ;  /* 0x00000004c4007c0c */ /* 0x000fe4000bf86270 */
[----:B------:R-:W-:-:S02]  /*afb0*/  @!P3 LEA.HI.X R9, R201, R12, R236, 0x2, P6 ;  /* 0x0000000cc909b211 */ /* 0x000fc400030f14ec */
[----:B-1----:R-:W-:-:S03]  /*afc0*/  @!P2 LEA R4, P6, R200, R11, 0x2 ;  /* 0x0000000bc804a211 */ /* 0x002fc600078c10ff */
[----:B------:R1:W-:Y:S01]  /*afd0*/  @!P3 ST.E.64 desc[UR40][R8.64], R100 ;  /* 0x000000640800b985 */ /* 0x0003e2000c101b28 */
[----:B------:R-:W-:Y:S02]  /*afe0*/  @!P2 LEA.HI.X R5, R200, R12, R235, 0x2, P6 ;  /* 0x0000000cc805a211 */ /* 0x000fe400030f14eb */
[----:B--2---:R-:W-:-:S03]  /*aff0*/  @!P1 LEA R6, P3, R199, R11, 0x2 ;  /* 0x0000000bc7069211 */ /* 0x004fc600078610ff */
[----:B------:R2:W-:Y:S01]  /*b000*/  @!P2 ST.E.64 desc[UR40][R4.64], R104 ;  /* 0x000000680400a985 */ /* 0x0005e2000c101b28 */
[-C--:B------:R-:W-:Y:S02]  /*b010*/  @!P1 LEA.HI.X R7, R199, R12.reuse, R234, 0x2, P3 ;  /* 0x0000000cc7079211 */ /* 0x080fe400018f14ea */
[----:B------:R-:W-:Y:S02]  /*b020*/  ISETP.GE.AND P3, PT, R195, UR4, PT ;  /* 0x00000004c3007c0c */ /* 0x000fe4000bf66270 */
[CC--:B-1----:R-:W-:Y:S01]  /*b030*/  @!P0 LEA R8, P6, R198.reuse, R11.reuse, 0x2 ;  /* 0x0000000bc6088211 */ /* 0x0c2fe200078c10ff */
[----:B------:R1:W-:Y:S03]  /*b040*/  @!P1 ST.E.64 desc[UR40][R6.64], R108 ;  /* 0x0000006c06009985 */ /* 0x0003e6000c101b28 */
[----:B------:R-:W-:Y:S02]  /*b050*/  @!P0 LEA.HI.X R9, R198, R12, R233, 0x2, P6 ;  /* 0x0000000cc6098211 */ /* 0x000fe400030f14e9 */
[----:B--2---:R-:W-:-:S03]  /*b060*/  @!P5 LEA R4, P1, R197, R11, 0x2 ;  /* 0x0000000bc504d211 */ /* 0x004fc600078210ff */
[----:B------:R2:W-:Y:S01]  /*b070*/  @!P0 ST.E.64 desc[UR40][R8.64], R112 ;  /* 0x0000007008008985 */ /* 0x0005e2000c101b28 */
[----:B------:R-:W-:Y:S02]  /*b080*/  ISETP.GE.AND P0, PT, R194, UR4, PT ;  /* 0x00000004c2007c0c */ /* 0x000fe4000bf06270 */
[-C--:B------:R-:W-:Y:S02]  /*b090*/  @!P5 LEA.HI.X R5, R197, R12.reuse, R232, 0x2, P1 ;  /* 0x0000000cc505d211 */ /* 0x080fe400008f14e8 */
[----:B------:R-:W-:Y:S02]  /*b0a0*/  ISETP.GE.AND P1, PT, R193, UR4, PT ;  /* 0x00000004c1007c0c */ /* 0x000fe4000bf26270 */
[C---:B-1----:R-:W-:Y:S01]  /*b0b0*/  @!P4 LEA R6, P2, R196.reuse, R11, 0x2 ;  /* 0x0000000bc406c211 */ /* 0x042fe200078410ff */
[----:B------:R1:W-:Y:S03]  /*b0c0*/  @!P5 ST.E.64 desc[UR40][R4.64], R116 ;  /* 0x000000740400d985 */ /* 0x0003e6000c101b28 */
[----:B------:R-:W-:-:S02]  /*b0d0*/  @!P4 LEA.HI.X R7, R196, R12, R231, 0x2, P2 ;  /* 0x0000000cc407c211 */ /* 0x000fc400010f14e7 */
[----:B------:R-:W-:Y:S02]  /*b0e0*/  ISETP.GE.AND P2, PT, R190, UR4, PT ;  /* 0x00000004be007c0c */ /* 0x000fe4000bf46270 */
[CC--:B--2---:R-:W-:Y:S01]  /*b0f0*/  @!P3 LEA R8, P6, R195.reuse, R11.reuse, 0x2 ;  /* 0x0000000bc308b211 */ /* 0x0c4fe200078c10ff */
[----:B------:R2:W-:Y:S01]  /*b100*/  @!P4 ST.E.64 desc[UR40][R6.64], R120 ;  /* 0x000000780600c985 */ /* 0x0005e2000c101b28 */
[----:B------:R-:W-:Y:S02]  /*b110*/  ISETP.GE.AND P4, PT, R192, UR4, PT ;  /* 0x00000004c0007c0c */ /* 0x000fe4000bf86270 */
[----:B------:R-:W-:Y:S02]  /*b120*/  @!P3 LEA.HI.X R9, R195, R12, R230, 0x2, P6 ;  /* 0x0000000cc309b211 */ /* 0x000fe400030f14e6 */
[----:B-1----:R-:W-:-:S03]  /*b130*/  @!P0 LEA R4, P5, R194, R11, 0x2 ;  /* 0x0000000bc2048211 */ /* 0x002fc600078a10ff */
[----:B------:R1:W-:Y:S01]  /*b140*/  @!P3 ST.E.64 desc[UR40][R8.64], R124 ;  /* 0x0000007c0800b985 */ /* 0x0003e2000c101b28 */
[----:B------:R-:W-:Y:S02]  /*b150*/  ISETP.GE.AND P3, PT, R191, UR4, PT ;  /* 0x00000004bf007c0c */ /* 0x000fe4000bf66270 */
[-C--:B------:R-:W-:Y:S02]  /*b160*/  @!P0 LEA.HI.X R5, R194, R12.reuse, R229, 0x2, P5 ;  /* 0x0000000cc2058211 */ /* 0x080fe400028f14e5 */
[----:B------:R-:W-:Y:S02]  /*b170*/  ISETP.GE.AND P5, PT, R189, UR4, PT ;  /* 0x00000004bd007c0c */ /* 0x000fe4000bfa6270 */
[C---:B--2---:R-:W-:Y:S01]  /*b180*/  @!P1 LEA R6, P6, R193.reuse, R11, 0x2 ;  /* 0x0000000bc1069211 */ /* 0x044fe200078c10ff */
[----:B------:R2:W-:Y:S03]  /*b190*/  @!P0 ST.E.64 desc[UR40][R4.64], R128 ;  /* 0x0000008004008985 */ /* 0x0005e6000c101b28 */
[----:B------:R-:W-:-:S03]  /*b1a0*/  @!P1 LEA.HI.X R7, R193, R12, R228, 0x2, P6 ;  /* 0x0000000cc1079211 */ /* 0x000fc600030f14e4 */
[CC--:B-1----:R-:W-:Y:S02]  /*b1b0*/  @!P3 LEA R8, P6, R191.reuse, R11.reuse, 0x2 ;  /* 0x0000000bbf08b211 */ /* 0x0c2fe400078c10ff */
[----:B------:R1:W-:Y:S02]  /*b1c0*/  @!P1 ST.E.64 desc[UR40][R6.64], R132 ;  /* 0x0000008406009985 */ /* 0x0003e4000c101b28 */
[----:B------:R-:W-:Y:S02]  /*b1d0*/  @!P3 LEA.HI.X R9, R191, R12, R226, 0x2, P6 ;  /* 0x0000000cbf09b211 */ /* 0x000fe400030f14e2 */
[----:B--2---:R-:W-:-:S04]  /*b1e0*/  @!P4 LEA R4, P0, R192, R11, 0x2 ;  /* 0x0000000bc004c211 */ /* 0x004fc800078010ff */
[-C--:B------:R-:W-:Y:S02]  /*b1f0*/  @!P4 LEA.HI.X R5, R192, R12.reuse, R227, 0x2, P0 ;  /* 0x0000000cc005c211 */ /* 0x080fe400000f14e3 */
[CC--:B------:R-:W-:Y:S02]  /*b200*/  @!P5 LEA R14, P0, R189.reuse, R11.reuse, 0x2 ;  /* 0x0000000bbd0ed211 */ /* 0x0c0fe400078010ff */
[C---:B-1----:R-:W-:Y:S01]  /*b210*/  @!P2 LEA R6, P1, R190.reuse, R11, 0x2 ;  /* 0x0000000bbe06a211 */ /* 0x042fe200078210ff */
[----:B------:R3:W-:Y:S01]  /*b220*/  @!P4 ST.E.64 desc[UR40][R4.64], R136 ;  /* 0x000000880400c985 */ /* 0x0007e2000c101b28 */
[-C--:B------:R-:W-:Y:S02]  /*b230*/  @!P5 LEA.HI.X R15, R189, R12.reuse, R224, 0x2, P0 ;  /* 0x0000000cbd0fd211 */ /* 0x080fe400000f14e0 */
[----:B------:R-:W-:Y:S01]  /*b240*/  @!P2 LEA.HI.X R7, R190, R12, R225, 0x2, P1 ;  /* 0x0000000cbe07a211 */ /* 0x000fe200008f14e1 */
[----:B------:R3:W-:Y:S04]  /*b250*/  @!P3 ST.E.64 desc[UR40][R8.64], R140 ;  /* 0x0000008c0800b985 */ /* 0x0007e8000c101b28 */
[----:B------:R3:W-:Y:S04]  /*b260*/  @!P2 ST.E.64 desc[UR40][R6.64], R144 ;  /* 0x000000900600a985 */ /* 0x0007e8000c101b28 */
[----:B------:R3:W-:Y:S02]  /*b270*/  @!P5 ST.E.64 desc[UR40][R14.64], R148 ;  /* 0x000000940e00d985 */ /* 0x0007e4000c101b28 */
.L_x_426:
[----:B------:R-:W-:Y:S05]  /*b280*/  BSYNC B1 ;  /* 0x0000000000017941 */ /* 0x000fea0003800000 */
.L_x_425:
[----:B------:R-:W-:Y:S01]  /*b290*/  VIADD R0, R0, 0x8 ;  /* 0x0000000800007836 */ /* 0x000fe20000000000 */
[----:B------:R4:W0:Y:S04]  /*b2a0*/  SHFL.IDX PT, R20, R10, 0x1, 0x1c1f ;  /* 0x003c1f000a147f89 */ /* 0x00082800000e0000 */
[----:B------:R-:W-:Y:S01]  /*b2b0*/  ISETP.GE.AND P0, PT, R0, UR8, PT ;  /* 0x0000000800007c0c */ /* 0x000fe2000bf06270 */
[----:B------:R4:W0:-:S12]  /*b2c0*/  SHFL.IDX PT, R24, R3, 0x1, 0x1c1f ;  /* 0x003c1f0003187f89 */ /* 0x00081800000e0000 */
[----:B----4-:R-:W-:Y:S05]  /*b2d0*/  @P0 BRA `(.L_x_424) ;  /* 0x0000001800080947 */ /* 0x010fea0003800000 */
[----:B------:R-:W-:Y:S02]  /*b2e0*/  ULDC UR4, c[0x0][0xac8] ;  /* 0x0002b20000047ab9 */ /* 0x000fe40000000800 */
[----:B------:R-:W-:Y:S02]  /*b2f0*/  ISETP.GE.AND P4, PT, R17, UR4, PT ;  /* 0x0000000411007c0c */ /* 0x000fe4000bf86270 */
[----:B------:R-:W-:Y:S02]  /*b300*/  ISETP.GE.AND P2, PT, R219, UR4, PT ;  /* 0x00000004db007c0c */ /* 0x000fe4000bf46270 */
[----:B------:R-:W-:Y:S02]  /*b310*/  ISETP.GE.AND P1, PT, R218, UR4, PT ;  /* 0x00000004da007c0c */ /* 0x000fe4000bf26270 */
[----:B------:R-:W-:-:S07]  /*b320*/  ISETP.GE.AND P0, PT, R217, UR4, PT ;  /* 0x00000004d9007c0c */ /* 0x000fce000bf06270 */
[-C--:B0-----:R-:W-:Y:S02]  /*b330*/  @!P4 LEA R10, P3, R17, R24.reuse, 0x2 ;  /* 0x00000018110ac211 */ /* 0x081fe400078610ff */
[----:B---3--:R-:W-:Y:S02]  /*b340*/  @!P2 LEA R4, P6, R219, R24, 0x2 ;  /* 0x00000018db04a211 */ /* 0x008fe400078c10ff */
[----:B-1----:R-:W-:Y:S02]  /*b350*/  @!P4 LEA.HI.X R11, R17, R20, R167, 0x2, P3 ;  /* 0x00000014110bc211 */ /* 0x002fe400018f14a7 */
[----:B------:R-:W-:Y:S02]  /*b360*/  ISETP.GE.AND P3, PT, R216, UR4, PT ;  /* 0x00000004d8007c0c */ /* 0x000fe4000bf66270 */
[----:B------:R-:W-:Y:S01]  /*b370*/  @!P1 LEA R6, P5, R218, R24, 0x2 ;  /* 0x00000018da069211 */ /* 0x000fe200078a10ff */
[----:B------:R0:W-:Y:S01]  /*b380*/  @!P4 ST.E.64 desc[UR40][R10.64], R26 ;  /* 0x0000001a0a00c985 */ /* 0x0001e2000c101b28 */
[----:B------:R-:W-:-:S02]  /*b390*/  ISETP.GE.AND P4, PT, R215, UR4, PT ;  /* 0x00000004d7007c0c */ /* 0x000fc4000bf86270 */
[----:B------:R-:W-:Y:S02]  /*b3a0*/  @!P2 LEA.HI.X R5, R219, R20, R166, 0x2, P6 ;  /* 0x00000014db05a211 */ /* 0x000fe400030f14a6 */
[C---:B------:R-:W-:Y:S02]  /*b3b0*/  @!P0 LEA R8, P6, R217.reuse, R24, 0x2 ;  /* 0x00000018d9088211 */ /* 0x040fe400078c10ff */
[-C--:B------:R-:W-:Y:S01]  /*b3c0*/  @!P1 LEA.HI.X R7, R218, R20.reuse, R165, 0x2, P5 ;  /* 0x00000014da079211 */ /* 0x080fe200028f14a5 */
[----:B------:R1:W-:Y:S01]  /*b3d0*/  @!P2 ST.E.64 desc[UR40][R4.64], R30 ;  /* 0x0000001e0400a985 */ /* 0x0003e2000c101b28 */
[----:B------:R-:W-:Y:S02]  /*b3e0*/  ISETP.GE.AND P5, PT, R214, UR4, PT ;  /* 0x00000004d6007c0c */ /* 0x000fe4000bfa6270 */
[----:B------:R-:W-:Y:S01]  /*b3f0*/  @!P0 LEA.HI.X R9, R217, R20, R13, 0x2, P6 ;  /* 0x00000014d9098211 */ /* 0x000fe200030f140d */
[----:B------:R3:W-:Y:S01]  /*b400*/  @!P1 ST.E.64 desc[UR40][R6.64], R34 ;  /* 0x0000002206009985 */ /* 0x0007e2000c101b28 */
[----:B0-----:R-:W-:-:S03]  /*b410*/  @!P3 LEA R10, P1, R216, R24, 0x2 ;  /* 0x00000018d80ab211 */ /* 0x001fc600078210ff */
[----:B------:R0:W-:Y:S01]  /*b420*/  @!P0 ST.E.64 desc[UR40][R8.64], R38 ;  /* 0x0000002608008985 */ /* 0x0001e2000c101b28 */
[----:B------:R-:W-:Y:S02]  /*b430*/  ISETP.GE.AND P0, PT, R213, UR4, PT ;  /* 0x00000004d5007c0c */ /* 0x000fe4000bf06270 */
[C---:B--2---:R-:W-:Y:S02]  /*b440*/  @!P4 LEA R12, P2, R215.reuse, R24, 0x2 ;  /* 0x00000018d70cc211 */ /* 0x044fe400078410ff */
[-C--:B------:R-:W-:Y:S02]  /*b450*/  @!P3 LEA.HI.X R11, R216, R20.reuse, R164, 0x2, P1 ;  /* 0x00000014d80bb211 */ /* 0x080fe400008f14a4 */
[----:B------:R-:W-:Y:S02]  /*b460*/  ISETP.GE.AND P1, PT, R212, UR4, PT ;  /* 0x00000004d4007c0c */ /* 0x000fe4000bf26270 */
[----:B------:R-:W-:Y:S01]  /*b470*/  @!P4 LEA.HI.X R13, R215, R20, R163, 0x2, P2 ;  /* 0x00000014d70dc211 */ /* 0x000fe200010f14a3 */
[----:B------:R2:W-:Y:S01]  /*b480*/  @!P3 ST.E.64 desc[UR40][R10.64], R42 ;  /* 0x0000002a0a00b985 */ /* 0x0005e2000c101b28 */
[----:B------:R-:W-:-:S02]  /*b490*/  ISETP.GE.AND P2, PT, R211, UR4, PT ;  /* 0x00000004d3007c0c */ /* 0x000fc4000bf46270 */
[----:B------:R-:W-:Y:S01]  /*b4a0*/  @!P5 LEA R14, P6, R214, R24, 0x2 ;  /* 0x00000018d60ed211 */ /* 0x000fe200078c10ff */
[----:B------:R4:W-:Y:S01]  /*b4b0*/  @!P4 ST.E.64 desc[UR40][R12.64], R46 ;  /* 0x0000002e0c00c985 */ /* 0x0009e2000c101b28 */
[----:B------:R-:W-:Y:S02]  /*b4c0*/  ISETP.GE.AND P3, PT, R210, UR4, PT ;  /* 0x00000004d2007c0c */ /* 0x000fe4000bf66270 */
[----:B------:R-:W-:Y:S02]  /*b4d0*/  @!P5 LEA.HI.X R15, R214, R20, R162, 0x2, P6 ;  /* 0x00000014d60fd211 */ /* 0x000fe400030f14a2 */
[-C--:B-1----:R-:W-:Y:S02]  /*b4e0*/  @!P0 LEA R4, P6, R213, R24.reuse, 0x2 ;  /* 0x00000018d5048211 */ /* 0x082fe400078c10ff */
[----:B------:R-:W-:Y:S01]  /*b4f0*/  ISETP.GE.AND P4, PT, R209, UR4, PT ;  /* 0x00000004d1007c0c */ /* 0x000fe2000bf86270 */
[----:B------:R1:W-:Y:S01]  /*b500*/  @!P5 ST.E.64 desc[UR40][R14.64], R50 ;  /* 0x000000320e00d985 */ /* 0x0003e2000c101b28 */
[----:B---3--:R-:W-:-:S02]  /*b510*/  @!P1 LEA R6, P5, R212, R24, 0x2 ;  /* 0x00000018d4069211 */ /* 0x008fc400078a10ff */
[----:B------:R-:W-:Y:S02]  /*b520*/  @!P0 LEA.HI.X R5, R213, R20, R161, 0x2, P6 ;  /* 0x00000014d5058211 */ /* 0x000fe400030f14a1 */
[C---:B0-----:R-:W-:Y:S02]  /*b530*/  @!P2 LEA R8, P6, R211.reuse, R24, 0x2 ;  /* 0x00000018d308a211 */ /* 0x041fe400078c10ff */
[-C--:B------:R-:W-:Y:S01]  /*b540*/  @!P1 LEA.HI.X R7, R212, R20.reuse, R160, 0x2, P5 ;  /* 0x00000014d4079211 */ /* 0x080fe200028f14a0 */
[----:B------:R0:W-:Y:S01]  /*b550*/  @!P0 ST.E.64 desc[UR40][R4.64], R54 ;  /* 0x0000003604008985 */ /* 0x0001e2000c101b28 */
[----:B------:R-:W-:Y:S02]  /*b560*/  ISETP.GE.AND P5, PT, R208, UR4, PT ;  /* 0x00000004d0007c0c */ /* 0x000fe4000bfa6270 */
[----:B------:R-:W-:Y:S01]  /*b570*/  @!P2 LEA.HI.X R9, R211, R20, R159, 0x2, P6 ;  /* 0x00000014d309a211 */ /* 0x000fe200030f149f */
[----:B------:R3:W-:Y:S01]  /*b580*/  @!P1 ST.E.64 desc[UR40][R6.64], R58 ;  /* 0x0000003a06009985 */ /* 0x0007e2000c101b28 */
[----:B------:R-:W-:-:S02]  /*b590*/  ISETP.GE.AND P0, PT, R207, UR4, PT ;  /* 0x00000004cf007c0c */ /* 0x000fc4000bf06270 */
[-C--:B--2---:R-:W-:Y:S01]  /*b5a0*/  @!P3 LEA R10, P6, R210, R24.reuse, 0x2 ;  /* 0x00000018d20ab211 */ /* 0x084fe200078c10ff */
[----:B------:R2:W-:Y:S01]  /*b5b0*/  @!P2 ST.E.64 desc[UR40][R8.64], R62 ;  /* 0x0000003e0800a985 */ /* 0x0005e2000c101b28 */
[C---:B----4-:R-:W-:Y:S02]  /*b5c0*/  @!P4 LEA R12, P2, R209.reuse, R24, 0x2 ;  /* 0x00000018d10cc211 */ /* 0x050fe400078410ff */
[----:B------:R-:W-:Y:S02]  /*b5d0*/  ISETP.GE.AND P1, PT, R206, UR4, PT ;  /* 0x00000004ce007c0c */ /* 0x000fe4000bf26270 */
[-C--:B------:R-:W-:Y:S02]  /*b5e0*/  @!P3 LEA.HI.X R11, R210, R20.reuse, R158, 0x2, P6 ;  /* 0x00000014d20bb211 */ /* 0x080fe400030f149e */
[----:B------:R-:W-:Y:S02]  /*b5f0*/  @!P4 LEA.HI.X R13, R209, R20, R157, 0x2, P2 ;  /* 0x00000014d10dc211 */ /* 0x000fe400010f149d */
[----:B------:R-:W-:Y:S01]  /*b600*/  ISETP.GE.AND P2, PT, R205, UR4, PT ;  /* 0x00000004cd007c0c */ /* 0x000fe2000bf46270 */
[----:B------:R-:W-:Y:S01]  /*b610*/  @!P3 ST.E.64 desc[UR40][R10.64], R66 ;  /* 0x000000420a00b985 */ /* 0x000fe2000c101b28 */
[----:B-1----:R-:W-:-:S03]  /*b620*/  @!P5 LEA R14, P6, R208, R24, 0x2 ;  /* 0x00000018d00ed211 */ /* 0x002fc600078c10ff */
[----:B------:R1:W-:Y:S01]  /*b630*/  @!P4 ST.E.64 desc[UR40][R12.64], R70 ;  /* 0x000000460c00c985 */ /* 0x0003e2000c101b28 */
[----:B------:R-:W-:Y:S02]  /*b640*/  @!P5 LEA.HI.X R15, R208, R20, R156, 0x2, P6 ;  /* 0x00000014d00fd211 */ /* 0x000fe400030f149c */
[CC--:B0-----:R-:W-:Y:S02]  /*b650*/  @!P0 LEA R4, P4, R207.reuse, R24.reuse, 0x2 ;  /* 0x00000018cf048211 */ /* 0x0c1fe400078810ff */
[----:B---3--:R-:W-:Y:S01]  /*b660*/  @!P1 LEA R6, P3, R206, R24, 0x2 ;  /* 0x00000018ce069211 */ /* 0x008fe200078610ff */
[----:B------:R0:W-:Y:S01]  /*b670*/  @!P5 ST.E.64 desc[UR40][R14.64], R74 ;  /* 0x0000004a0e00d985 */ /* 0x0001e2000c101b28 */
[----:B------:R-:W-:Y:S02]  /*b680*/  @!P0 LEA.HI.X R5, R207, R20, R155, 0x2, P4 ;  /* 0x00000014cf058211 */ /* 0x000fe400020f149b */
[----:B------:R-:W-:Y:S02]  /*b690*/  ISETP.GE.AND P4, PT, R203, UR4, PT ;  /* 0x00000004cb007c0c */ /* 0x000fe4000bf86270 */
[----:B------:R-:W-:Y:S01]  /*b6a0*/  ISETP.GE.AND P5, PT, R204, UR4, PT ;  /* 0x00000004cc007c0c */ /* 0x000fe2000bfa6270 */
[----:B------:R3:W-:Y:S01]  /*b6b0*/  @!P0 ST.E.64 desc[UR40][R4.64], R78 ;  /* 0x0000004e04008985 */ /* 0x0007e2000c101b28 */
[----:B--2---:R-:W-:-:S02]  /*b6c0*/  @!P2 LEA R8, P6, R205, R24, 0x2 ;  /* 0x00000018cd08a211 */ /* 0x004fc400078c10ff */
[-C--:B------:R-:W-:Y:S02]  /*b6d0*/  @!P1 LEA.HI.X R7, R206, R20.reuse, R154, 0x2, P3 ;  /* 0x00000014ce079211 */ /* 0x080fe400018f149a */
[----:B------:R-:W-:Y:S02]  /*b6e0*/  ISETP.GE.AND P3, PT, R202, UR4, PT ;  /* 0x00000004ca007c0c */ /* 0x000fe4000bf66270 */
[----:B------:R-:W-:Y:S01]  /*b6f0*/  @!P2 LEA.HI.X R9, R205, R20, R153, 0x2, P6 ;  /* 0x00000014cd09a211 */ /* 0x000fe200030f1499 */
[----:B------:R2:W-:Y:S01]  /*b700*/  @!P1 ST.E.64 desc[UR40][R6.64], R82 ;  /* 0x0000005206009985 */ /* 0x0005e2000c101b28 */
[----:B------:R-:W-:Y:S02]  /*b710*/  ISETP.GE.AND P1, PT, R200, UR4, PT ;  /* 0x00000004c8007c0c */ /* 0x000fe4000bf26270 */
[----:B-1----:R-:W-:Y:S01]  /*b720*/  @!P4 LEA R12, P0, R203, R24, 0x2 ;  /* 0x00000018cb0cc211 */ /* 0x002fe200078010ff */
[----:B------:R1:W-:Y:S01]  /*b730*/  @!P2 ST.E.64 desc[UR40][R8.64], R86 ;  /* 0x000000560800a985 */ /* 0x0003e2000c101b28 */
[----:B------:R-:W-:-:S02]  /*b740*/  ISETP.GE.AND P2, PT, R201, UR4, PT ;  /* 0x00000004c9007c0c */ /* 0x000fc4000bf46270 */
[C---:B------:R-:W-:Y:S02]  /*b750*/  @!P5 LEA R10, P6, R204.reuse, R24, 0x2 ;  /* 0x00000018cc0ad211 */ /* 0x040fe400078c10ff */
[-C--:B------:R-:W-:Y:S02]  /*b760*/  @!P4 LEA.HI.X R13, R203, R20.reuse, R21, 0x2, P0 ;  /* 0x00000014cb0dc211 */ /* 0x080fe400000f1415 */
[----:B------:R-:W-:Y:S02]  /*b770*/  @!P5 LEA.HI.X R11, R204, R20, R152, 0x2, P6 ;  /* 0x00000014cc0bd211 */ /* 0x000fe400030f1498 */
[----:B------:R-:W-:Y:S02]  /*b780*/  ISETP.GE.AND P0, PT, R199, UR4, PT ;  /* 0x00000004c7007c0c */ /* 0x000fe4000bf06270 */
[----:B0-----:R-:W-:Y:S01]  /*b790*/  @!P3 LEA R14, P6, R202, R24, 0x2 ;  /* 0x00000018ca0eb211 */ /* 0x001fe200078c10ff */
[----:B------:R0:W-:Y:S01]  /*b7a0*/  @!P5 ST.E.64 desc[UR40][R10.64], R90 ;  /* 0x0000005a0a00d985 */ /* 0x0001e2000c101b28 */
[----:B------:R-:W-:-:S02]  /*b7b0*/  ISETP.GE.AND P5, PT, R198, UR4, PT ;  /* 0x00000004c6007c0c */ /* 0x000fc4000bfa6270 */
[----:B------:R-:W-:Y:S01]  /*b7c0*/  @!P3 LEA.HI.X R15, R202, R20, R237, 0x2, P6 ;  /* 0x00000014ca0fb211 */ /* 0x000fe200030f14ed */
[----:B------:R4:W-:Y:S01]  /*b7d0*/  @!P4 ST.E.64 desc[UR40][R12.64], R94 ;  /* 0x0000005e0c00c985 */ /* 0x0009e2000c101b28 */
[-C--:B---3--:R-:W-:Y:S02]  /*b7e0*/  @!P2 LEA R4, P6, R201, R24.reuse, 0x2 ;  /* 0x00000018c904a211 */ /* 0x088fe400078c10ff */
[----:B------:R-:W-:Y:S01]  /*b7f0*/  ISETP.GE.AND P4, PT, R197, UR4, PT ;  /* 0x00000004c5007c0c */ /* 0x000fe2000bf86270 */
[----:B------:R3:W-:Y:S01]  /*b800*/  @!P3 ST.E.64 desc[UR40][R14.64], R98 ;  /* 0x000000620e00b985 */ /* 0x0007e2000c101b28 */
[----:B--2---:R-:W-:Y:S02]  /*b810*/  @!P1 LEA R6, P3, R200, R24, 0x2 ;  /* 0x00000018c8069211 */ /* 0x004fe400078610ff */
[----:B------:R-:W-:Y:S02]  /*b820*/  @!P2 LEA.HI.X R5, R201, R20, R236, 0x2, P6 ;  /* 0x00000014c905a211 */ /* 0x000fe400030f14ec */
[----:B-1----:R-:W-:-:S02]  /*b830*/  @!P0 LEA R8, P6, R199, R24, 0x2 ;  /* 0x00000018c7088211 */ /* 0x002fc400078c10ff */
[-C--:B------:R-:W-:Y:S01]  /*b840*/  @!P1 LEA.HI.X R7, R200, R20.reuse, R235, 0x2, P3 ;  /* 0x00000014c8079211 */ /* 0x080fe200018f14eb */
[----:B------:R1:W-:Y:S01]  /*b850*/  @!P2 ST.E.64 desc[UR40][R4.64], R102 ;  /* 0x000000660400a985 */ /* 0x0003e2000c101b28 */
[----:B------:R-:W-:Y:S02]  /*b860*/  ISETP.GE.AND P3, PT, R196, UR4, PT ;  /* 0x00000004c4007c0c */ /* 0x000fe4000bf66270 */
[----:B------:R-:W-:Y:S01]  /*b870*/  @!P0 LEA.HI.X R9, R199, R20, R234, 0x2, P6 ;  /* 0x00000014c7098211 */ /* 0x000fe200030f14ea */
[----:B------:R2:W-:Y:S01]  /*b880*/  @!P1 ST.E.64 desc[UR40][R6.64], R106 ;  /* 0x0000006a06009985 */ /* 0x0005e2000c101b28 */
[-C--:B0-----:R-:W-:Y:S02]  /*b890*/  @!P5 LEA R10, P1, R198, R24.reuse, 0x2 ;  /* 0x00000018c60ad211 */ /* 0x081fe400078210ff */
[----:B----4-:R-:W-:Y:S01]  /*b8a0*/  @!P4 LEA R12, P2, R197, R24, 0x2 ;  /* 0x00000018c50cc211 */ /* 0x010fe200078410ff */
[----:B------:R0:W-:Y:S01]  /*b8b0*/  @!P0 ST.E.64 desc[UR40][R8.64], R110 ;  /* 0x0000006e08008985 */ /* 0x0001e2000c101b28 */
[----:B------:R-:W-:-:S02]  /*b8c0*/  ISETP.GE.AND P0, PT, R195, UR4, PT ;  /* 0x00000004c3007c0c */ /* 0x000fc4000bf06270 */
[----:B------:R-:W-:Y:S02]  /*b8d0*/  @!P5 LEA.HI.X R11, R198, R20, R233, 0x2, P1 ;  /* 0x00000014c60bd211 */ /* 0x000fe400008f14e9 */
[----:B------:R-:W-:Y:S02]  /*b8e0*/  ISETP.GE.AND P1, PT, R194, UR4, PT ;  /* 0x00000004c2007c0c */ /* 0x000fe4000bf26270 */
[C---:B---3--:R-:W-:Y:S01]  /*b8f0*/  @!P3 LEA R14, P6, R196.reuse, R24, 0x2 ;  /* 0x00000018c40eb211 */ /* 0x048fe200078c10ff */
[----:B------:R3:W-:Y:S01]  /*b900*/  @!P5 ST.E.64 desc[UR40][R10.64], R114 ;  /* 0x000000720a00d985 */ /* 0x0007e2000c101b28 */
[-C--:B------:R-:W-:Y:S02]  /*b910*/  @!P4 LEA.HI.X R13, R197, R20.reuse, R232, 0x2, P2 ;  /* 0x00000014c50dc211 */ /* 0x080fe400010f14e8 */
[----:B------:R-:W-:Y:S02]  /*b920*/  @!P3 LEA.HI.X R15, R196, R20, R231, 0x2, P6 ;  /* 0x00000014c40fb211 */ /* 0x000fe400030f14e7 */
[----:B------:R-:W-:Y:S01]  /*b930*/  ISETP.GE.AND P2, PT, R191, UR4, PT ;  /* 0x00000004bf007c0c */ /* 0x000fe2000bf46270 */
[----:B------:R4:W-:Y:S01]  /*b940*/  @!P4 ST.E.64 desc[UR40][R12.64], R118 ;  /* 0x000000760c00c985 */ /* 0x0009e2000c101b28 */
[----:B------:R-:W-:-:S02]  /*b950*/  ISETP.GE.AND P4, PT, R193, UR4, PT ;  /* 0x00000004c1007c0c */ /* 0x000fc4000bf86270 */
[C---:B-1----:R-:W-:Y:S01]  /*b960*/  @!P0 LEA R4, P5, R195.reuse, R24, 0x2 ;  /* 0x00000018c3048211 */ /* 0x042fe200078a10ff */
[----:B------:R1:W-:Y:S01]  /*b970*/  @!P3 ST.E.64 desc[UR40][R14.64], R122 ;  /* 0x0000007a0e00b985 */ /* 0x0003e2000c101b28 */
[----:B------:R-:W-:Y:S02]  /*b980*/  ISETP.GE.AND P3, PT, R192, UR4, PT ;  /* 0x00000004c0007c0c */ /* 0x000fe4000bf66270 */
[----:B------:R-:W-:Y:S02]  /*b990*/  @!P0 LEA.HI.X R5, R195, R20, R230, 0x2, P5 ;  /* 0x00000014c3058211 */ /* 0x000fe400028f14e6 */
[----:B------:R-:W-:Y:S02]  /*b9a0*/  ISETP.GE.AND P5, PT, R190, UR4, PT ;  /* 0x00000004be007c0c */ /* 0x000fe4000bfa6270 */
[-C--:B--2---:R-:W-:Y:S01]  /*b9b0*/  @!P1 LEA R6, P6, R194, R24.reuse, 0x2 ;  /* 0x00000018c2069211 */ /* 0x084fe200078c10ff */
[----:B------:R2:W-:Y:S02]  /*b9c0*/  @!P0 ST.E.64 desc[UR40][R4.64], R126 ;  /* 0x0000007e04008985 */ /* 0x0005e4000c101b28 */
[----:B0-----:R-:W-:-:S02]  /*b9d0*/  @!P4 LEA R8, P0, R193, R24, 0x2 ;  /* 0x00000018c108c211 */ /* 0x001fc400078010ff */
[----:B------:R-:W-:Y:S02]  /*b9e0*/  @!P1 LEA.HI.X R7, R194, R20, R229, 0x2, P6 ;  /* 0x00000014c2079211 */ /* 0x000fe400030f14e5 */
[----:B---3--:R-:W-:Y:S02]  /*b9f0*/  @!P3 LEA R10, P6, R192, R24, 0x2 ;  /* 0x00000018c00ab211 */ /* 0x008fe400078c10ff */
[----:B------:R-:W-:Y:S01]  /*ba00*/  @!P4 LEA.HI.X R9, R193, R20, R228, 0x2, P0 ;  /* 0x00000014c109c211 */ /* 0x000fe200000f14e4 */
[----:B------:R2:W-:Y:S01]  /*ba10*/  @!P1 ST.E.64 desc[UR40][R6.64], R130 ;  /* 0x0000008206009985 */ /* 0x0005e2000c101b28 */
[-C--:B----4-:R-:W-:Y:S02]  /*ba20*/  @!P2 LEA R12, P1, R191, R24.reuse, 0x2 ;  /* 0x00000018bf0ca211 */ /* 0x090fe400078210ff */
[----:B-1----:R-:W-:Y:S01]  /*ba30*/  @!P5 LEA R14, P0, R190, R24, 0x2 ;  /* 0x00000018be0ed211 */ /* 0x002fe200078010ff */
[----:B------:R2:W-:Y:S01]  /*ba40*/  @!P4 ST.E.64 desc[UR40][R8.64], R134 ;  /* 0x000000860800c985 */ /* 0x0005e2000c101b28 */
[----:B------:R-:W-:-:S02]  /*ba50*/  @!P3 LEA.HI.X R11, R192, R20, R227, 0x2, P6 ;  /* 0x00000014c00bb211 */ /* 0x000fc400030f14e3 */
[-C--:B------:R-:W-:Y:S02]  /*ba60*/  @!P2 LEA.HI.X R13, R191, R20.reuse, R226, 0x2, P1 ;  /* 0x00000014bf0da211 */ /* 0x080fe400008f14e2 */
[----:B------:R-:W-:Y:S01]  /*ba70*/  @!P5 LEA.HI.X R15, R190, R20, R225, 0x2, P0 ;  /* 0x00000014be0fd211 */ /* 0x000fe200000f14e1 */
[----:B------:R2:W-:Y:S01]  /*ba80*/  @!P3 ST.E.64 desc[UR40][R10.64], R138 ;  /* 0x0000008a0a00b985 */ /* 0x0005e2000c101b28 */
[----:B------:R-:W-:-:S03]  /*ba90*/  ISETP.GE.AND P0, PT, R189, UR4, PT ;  /* 0x00000004bd007c0c */ /* 0x000fc6000bf06270 */
[----:B------:R2:W-:Y:S04]  /*baa0*/  @!P2 ST.E.64 desc[UR40][R12.64], R142 ;  /* 0x0000008e0c00a985 */ /* 0x0005e8000c101b28 */
[----:B------:R2:W-:Y:S06]  /*bab0*/  @!P5 ST.E.64 desc[UR40][R14.64], R146 ;  /* 0x000000920e00d985 */ /* 0x0005ec000c101b28 */
[----:B------:R-:W-:Y:S05]  /*bac0*/  @P0 BRA `(.L_x_424) ;  /* 0x00000010000c0947 */ /* 0x000fea0003800000 */
[----:B--2---:R-:W-:-:S04]  /*bad0*/  LEA R4, P0, R189, R24, 0x2 ;  /* 0x00000018bd047211 */ /* 0x004fc800078010ff */
[----:B------:R-:W-:-:S05]  /*bae0*/  LEA.HI.X R5, R189, R20, R224, 0x2, P0 ;  /* 0x00000014bd057211 */ /* 0x000fca00000f14e0 */
[----:B------:R0:W-:Y:S01]  /*baf0*/  ST.E.64 desc[UR40][R4.64], R150 ;  /* 0x0000009604007985 */ /* 0x0001e2000c101b28 */
[----:B------:R-:W-:Y:S05]  /*bb00*/  BRA `(.L_x_424) ;  /* 0x0000000c00fc7947 */ /* 0x000fea0003800000 */
.L_x_418:
[----:B------:R-:W-:Y:S02]  /*bb10*/  ULDC.64 UR8, c[0x0][0xc00] ;  /* 0x0003000000087ab9 */ /* 0x000fe40000000a00 */
[----:B------:R-:W-:-:S04]  /*bb20*/  UISETP.NE.U32.AND UP0, UPT, UR8, URZ, UPT ;  /* 0x0000003f0800728c */ /* 0x000fc8000bf05070 */
[----:B------:R-:W-:-:S03]  /*bb30*/  UISETP.NE.AND.EX UP0, UPT, UR9, URZ, UPT, UP0 ;  /* 0x0000003f0900728c */ /* 0x000fc6000bf05300 */
[----:B------:R-:W-:Y:S02]  /*bb40*/  ULDC.64 UR8, c[0x0][0xc00] ;  /* 0x0003000000087ab9 */ /* 0x000fe40000000a00 */
[----:B------:R-:W-:Y:S01]  /*bb50*/  UIMAD.WIDE UR8, UR39, 0x4, UR8 ;  /* 0x00000004270878a5 */ /* 0x000fe2000f8e0208 */
[----:B------:R-:W-:-:S05]  /*bb60*/  PLOP3.LUT P1, PT, PT, PT, UP0, 0x80, 0x0 ;  /* 0x000000000000781c */ /* 0x000fca0003f2f008 */
[----:B------:R-:W-:Y:S02]  /*bb70*/  IMAD.U32 R4, RZ, RZ, UR8 ;  /* 0x00000008ff047e24 */ /* 0x000fe4000f8e00ff */
[----:B------:R-:W-:Y:S01]  /*bb80*/  IMAD.U32 R5, RZ, RZ, UR9 ;  /* 0x00000009ff057e24 */ /* 0x000fe2000f8e00ff */
[----:B------:R-:W-:Y:S02]  /*bb90*/  ULDC.64 UR8, c[0x0][0xc08] ;  /* 0x0003020000087ab9 */ /* 0x000fe40000000a00 */
[----:B------:R-:W-:-:S03]  /*bba0*/  UISETP.NE.U32.AND UP1, UPT, UR8, URZ, UPT ;  /* 0x0000003f0800728c */ /* 0x000fc6000bf25070 */
[----:B------:R-:W2:Y:S01]  /*bbb0*/  @P1 LDG.E R8, desc[UR40][R4.64] ;  /* 0x0000002804081981 */ /* 0x000ea2000c1e1900 */
[----:B------:R-:W-:Y:S01]  /*bbc0*/  UISETP.NE.AND.EX UP1, UPT, UR9, URZ, UPT, UP1 ;  /* 0x0000003f0900728c */ /* 0x000fe2000bf25310 */
[----:B------:R-:W-:Y:S02]  /*bbd0*/  ULDC UR4, c[0x0][0xa88] ;  /* 0x0002a20000047ab9 */ /* 0x000fe40000000800 */
[----:B------:R-:W-:-:S03]  /*bbe0*/  IMAD.U32 R0, RZ, RZ, UR4 ;  /* 0x00000004ff007e24 */ /* 0x000fc6000f8e00ff */
[----:B------:R-:W-:-:S05]  /*bbf0*/  PLOP3.LUT P2, PT, PT, PT, UP1, 0x80, 0x0 ;  /* 0x000000000000781c */ /* 0x000fca0003f4f018 */
[----:B------:R-:W-:Y:S02]  /*bc00*/  @UP1 ULDC.64 UR8, c[0x0][0xc08] ;  /* 0x0003020000081ab9 */ /* 0x000fe40000000a00 */
[----:B------:R-:W-:-:S06]  /*bc10*/  @UP1 UIMAD.WIDE UR8, UR39, 0x4, UR8 ;  /* 0x00000004270818a5 */ /* 0x000fcc000f8e0208 */
[----:B------:R-:W-:Y:S02]  /*bc20*/  IMAD.U32 R6, RZ, RZ, UR8 ;  /* 0x00000008ff067e24 */ /* 0x000fe4000f8e00ff */
[----:B------:R-:W-:-:S05]  /*bc30*/  IMAD.U32 R7, RZ, RZ, UR9 ;  /* 0x00000009ff077e24 */ /* 0x000fca000f8e00ff */
[----:B------:R0:W5:Y:S01]  /*bc40*/  @P2 LDG.E R0, desc[UR40][R6.64] ;  /* 0x0000002806002981 */ /* 0x000162000c1e1900 */
[----:B------:R-:W-:Y:S01]  /*bc50*/  UMOV UR4, URZ ;  /* 0x0000003f00047c82 */ /* 0x000fe20008000000 */
[----:B------:R-:W-:Y:S01]  /*bc60*/  UISETP.NE.AND UP1, UPT, UR46, URZ, UPT ;  /* 0x0000003f2e00728c */ /* 0x000fe2000bf25270 */
[----:B------:R-:W1:Y:S10]  /*bc70*/  S2R R3, SR_TID.X ;  /* 0x0000000000037919 */ /* 0x000e740000002100 */
[----:B------:R-:W-:Y:S01]  /*bc80*/  @!UP1 ULDC UR46, c[0x0][0xad4] ;  /* 0x0002b500002e9ab9 */ /* 0x000fe20000000800 */
[----:B--2---:R-:W-:Y:S01]  /*bc90*/  @P1 R2UR UR4, R8 ;  /* 0x00000000080412ca */ /* 0x004fe200000e0000 */
[----:B-1----:R-:W-:-:S05]  /*bca0*/  VIADD R8, R3, 0xffffff80 ;  /* 0xffffff8003087836 */ /* 0x002fca0000000000 */
[----:B------:R-:W-:-:S07]  /*bcb0*/  ISETP.GT.AND P0, PT, R8, 0x3f, PT ;  /* 0x0000003f0800780c */ /* 0x000fce0003f04270 */
[----:B------:R-:W-:Y:S01]  /*bcc0*/  USHF.R.S32.HI UR19, URZ, 0x1f, UR4 ;  /* 0x0000001f3f137899 */ /* 0x000fe20008011404 */
[----:B0-----:R-:W-:Y:S11]  /*bcd0*/  @P2 BRA `(.L_x_427) ;  /* 0x0000000000102947 */ /* 0x001ff60003800000 */
[----:B------:R-:W-:Y:S05]  /*bce0*/  @!P1 BRA `(.L_x_427) ;  /* 0x00000000000c9947 */ /* 0x000fea0003800000 */
[----:B------:R-:W2:Y:S04]  /*bcf0*/  LDG.E R3, desc[UR40][R4.64] ;  /* 0x0000002804037981 */ /* 0x000ea8000c1e1900 */
[----:B-----5:R-:W2:Y:S02]  /*bd00*/  LDG.E R0, desc[UR40][R4.64+0x4] ;  /* 0x0000042804007981 */ /* 0x020ea4000c1e1900 */
[----:B--2---:R-:W-:-:S07]  /*bd10*/  IMAD.IADD R0, R0, 0x1, -R3 ;  /* 0x0000000100007824 */ /* 0x004fce00078e0a03 */
.L_x_427:
[----:B------:R-:W-:Y:S01]  /*bd20*/  USEL UR39, UR39, URZ, !UP0 ;  /* 0x0000003f27277287 */ /* 0x000fe2000c000000 */
[----:B------:R-:W-:Y:S01]  /*bd30*/  BSSY B1, `(.L_x_428) ;  /* 0x0000039000017945 */ /* 0x000fe20003800000 */
[----:B------:R-:W-:-:S03]  /*bd40*/  USEL UR42, UR42, URZ, !UP0 ;  /* 0x0000003f2a2a7287 */ /* 0x000fc6000c000000 */
[----:B------:R-:W-:Y:S09]  /*bd50*/  @P0 BRA `(.L_x_429) ;  /* 0x0000000000d80947 */ /* 0x000ff20003800000 */
[----:B------:R-:W0:Y:S01]  /*bd60*/  S2R R3, SR_TID.X ;  /* 0x0000000000037919 */ /* 0x000e220000002100 */
[----:B------:R-:W1:Y:S01]  /*bd70*/  LDC R9, c[0x0][0xbe8] ;  /* 0x0002fa00ff097b82 */ /* 0x000e620000000800 */
[----:B------:R-:W-:-:S04]  /*bd80*/  IMAD.U32 R4, RZ, RZ, UR43 ;  /* 0x0000002bff047e24 */ /* 0x000fc8000f8e00ff */
[----:B0-----:R-:W-:Y:S02]  /*bd90*/  IMAD R3, R4, 0x40, R3 ;  /* 0x0000004004037824 */ /* 0x001fe400078e0203 */
[----:B-1---5:R-:W-:Y:S02]  /*bda0*/  IMAD R4, R0, R9, RZ ;  /* 0x0000000900047224 */ /* 0x022fe400078e02ff */
[----:B------:R-:W-:-:S05]  /*bdb0*/  VIADD R6, R3, 0xffffff80 ;  /* 0xffffff8003067836 */ /* 0x000fca0000000000 */
[----:B------:R-:W-:-:S13]  /*bdc0*/  ISETP.GE.AND P0, PT, R6, R4, PT ;  /* 0x000000040600720c */ /* 0x000fda0003f06270 */
[----:B------:R-:W-:Y:S05]  /*bdd0*/  @P0 BRA `(.L_x_429) ;  /* 0x0000000000b80947 */ /* 0x000fea0003800000 */
[----:B------:R-:W-:Y:S01]  /*bde0*/  ISETP.NE.AND P0, PT, R9, 0x1, PT ;  /* 0x000000010900780c */ /* 0x000fe20003f05270 */
[----:B------:R-:W-:Y:S01]  /*bdf0*/  UISETP.GT.AND UP0, UPT, UR46, 0x1, UPT ;  /* 0x000000012e00788c */ /* 0x000fe2000bf04270 */
[----:B------:R-:W-:-:S03]  /*be00*/  UMOV UR17, 0x9b8 ;  /* 0x000009b800117882 */ /* 0x000fc60000000000 */
[----:B------:R-:W-:Y:S02]  /*be10*/  USEL UR17, UR17, 0x978, UP0 ;  /* 0x0000097811117887 */ /* 0x000fe40008000000 */
[----:B------:R-:W-:-:S06]  /*be20*/  USEL UR16, UR45, URZ, UP0 ;  /* 0x0000003f2d107287 */ /* 0x000fcc0008000000 */
[----:B------:R-:W0:Y:S04]  /*be30*/  @P0 LDC R3, c[0x0][0xbec] ;  /* 0x0002fb00ff030b82 */ /* 0x000e280000000800 */
[----:B------:R-:W-:Y:S01]  /*be40*/  ULDC.64 UR8, c[0x0][UR17+0x218] ;  /* 0x0000860011087abb */ /* 0x000fe20008000a00 */
[----:B------:R-:W-:Y:S01]  /*be50*/  ULDC.64 UR12, c[0x0][UR17+0x220] ;  /* 0x00008800110c7abb */ /* 0x000fe20008000a00 */
[----:B------:R-:W-:Y:S01]  /*be60*/  ULDC.64 UR14, c[0x0][UR17+0x228] ;  /* 0x00008a00110e7abb */ /* 0x000fe20008000a00 */
[----:B------:R-:W-:Y:S01]  /*be70*/  UIMAD.WIDE.U32 UR10, UR8, UR44, URZ ;  /* 0x0000002c080a72a5 */ /* 0x000fe2000f8e003f */
[----:B------:R-:W1:Y:S01]  /*be80*/  @P0 LDC R5, c[0x0][0xbf0] ;  /* 0x0002fc00ff050b82 */ /* 0x000e620000000800 */
[----:B------:R-:W-:Y:S02]  /*be90*/  UIMAD UR18, UR9, UR44, URZ ;  /* 0x0000002c091272a4 */ /* 0x000fe4000f8e023f */
[----:B------:R-:W-:-:S02]  /*bea0*/  UIMAD UR13, UR13, UR39, URZ ;  /* 0x000000270d0d72a4 */ /* 0x000fc4000f8e023f */
[----:B------:R-:W-:Y:S02]  /*beb0*/  UIMAD.WIDE.U32 UR20, UR14, UR16, URZ ;  /* 0x000000100e1472a5 */ /* 0x000fe4000f8e003f */
[----:B------:R-:W-:Y:S02]  /*bec0*/  UIMAD.WIDE.U32 UR8, UR12, UR39, URZ ;  /* 0x000000270c0872a5 */ /* 0x000fe4000f8e003f */
[----:B------:R-:W-:Y:S02]  /*bed0*/  UIMAD UR14, UR15, UR16, URZ ;  /* 0x000000100f0e72a4 */ /* 0x000fe4000f8e023f */
[----:B------:R-:W-:Y:S02]  /*bee0*/  UIMAD UR13, UR12, UR42, UR13 ;  /* 0x0000002a0c0d72a4 */ /* 0x000fe4000f8e020d */
[----:B------:R-:W-:Y:S02]  /*bef0*/  UIADD3 UR10, UP1, UP2, UR8, UR10, UR4 ;  /* 0x0000000a080a7290 */ /* 0x000fe4000fa3e004 */
[----:B------:R-:W-:Y:S01]  /*bf00*/  UIADD3 UR14, UR21, UR14, URZ ;  /* 0x0000000e150e7290 */ /* 0x000fe2000fffe03f */
[----:B0-----:R-:W-:Y:S01]  /*bf10*/  @P0 IMAD.HI.U32 R4, R6, R3, RZ ;  /* 0x0000000306040227 */ /* 0x001fe200078e00ff */
[----:B------:R-:W-:-:S02]  /*bf20*/  UIADD3 UR18, UR11, UR18, URZ ;  /* 0x000000120b127290 */ /* 0x000fc4000fffe03f */
[----:B------:R-:W-:Y:S01]  /*bf30*/  UIADD3 UR13, UR9, UR13, URZ ;  /* 0x0000000d090d7290 */ /* 0x000fe2000fffe03f */
[----:B------:R-:W-:Y:S02]  /*bf40*/  IMAD.MOV.U32 R3, RZ, RZ, R6 ;  /* 0x000000ffff037224 */ /* 0x000fe400078e0006 */
[----:B------:R-:W-:Y:S01]  /*bf50*/  IMAD.U32 R10, RZ, RZ, UR14 ;  /* 0x0000000eff0a7e24 */ /* 0x000fe2000f8e00ff */
[----:B------:R-:W-:Y:S01]  /*bf60*/  ULDC.64 UR8, c[0x0][UR17+0x210] ;  /* 0x0000840011087abb */ /* 0x000fe20008000a00 */
[----:B-1----:R-:W-:Y:S01]  /*bf70*/  @P0 SHF.R.U32.HI R3, RZ, R5, R4 ;  /* 0x00000005ff030219 */ /* 0x002fe20000011604 */
[----:B------:R-:W-:Y:S02]  /*bf80*/  IMAD.U32 R4, RZ, RZ, UR20 ;  /* 0x00000014ff047e24 */ /* 0x000fe4000f8e00ff */
[----:B------:R-:W-:Y:S01]  /*bf90*/  IMAD.U32 R5, RZ, RZ, UR21 ;  /* 0x00000015ff057e24 */ /* 0x000fe2000f8e00ff */
[--C-:B------:R-:W-:Y:S01]  /*bfa0*/  SHF.R.S32.HI R5, RZ, 0x1f, R3.reuse ;  /* 0x0000001fff057819 */ /* 0x100fe20000011403 */
[----:B------:R-:W-:Y:S01]  /*bfb0*/  IMAD.MOV R7, RZ, RZ, -R3 ;  /* 0x000000ffff077224 */ /* 0x000fe200078e0a03 */
[----:B------:R-:W-:Y:S01]  /*bfc0*/  IADD3 R4, P0, P1, R3, UR10, R4 ;  /* 0x0000000a03047c10 */ /* 0x000fe2000f91e004 */
[----:B------:R-:W-:-:S02]  /*bfd0*/  UIADD3.X UR10, UR13, UR18, UR19, UP1, UP2 ;  /* 0x000000120d0a7290 */ /* 0x000fc40008fe4413 */
[----:B------:R-:W-:-:S04]  /*bfe0*/  IMAD R7, R9, R7, R6 ;  /* 0x0000000709077224 */ /* 0x000fc800078e0206 */
[----:B------:R-:W-:Y:S01]  /*bff0*/  IADD3.X R5, R5, UR10, R10, P0, P1 ;  /* 0x0000000a05057c10 */ /* 0x000fe200087e240a */
[C---:B------:R-:W-:Y:S01]  /*c000*/  IMAD R6, R7.reuse, UR9, RZ ;  /* 0x0000000907067c24 */ /* 0x040fe2000f8e02ff */
[----:B------:R-:W-:Y:S01]  /*c010*/  SHF.R.S32.HI R3, RZ, 0x1f, R7 ;  /* 0x0000001fff037819 */ /* 0x000fe20000011407 */
[----:B------:R-:W-:Y:S01]  /*c020*/  ULDC.64 UR10, c[0x0][0xba8] ;  /* 0x0002ea00000a7ab9 */ /* 0x000fe20000000a00 */
[----:B------:R-:W-:Y:S01]  /*c030*/  @!UP0 ULDC UR10, c[0x0][0xb50] ;  /* 0x0002d400000a8ab9 */ /* 0x000fe20000000800 */
[----:B------:R-:W-:Y:S01]  /*c040*/  IMAD.WIDE.U32 R4, R7, UR8, R4 ;  /* 0x0000000807047c25 */ /* 0x000fe2000f8e0004 */
[----:B------:R-:W-:-:S03]  /*c050*/  @!UP0 ULDC UR11, c[0x0][0xb54] ;  /* 0x0002d500000b8ab9 */ /* 0x000fc60000000800 */
[----:B------:R-:W-:Y:S01]  /*c060*/  IMAD R3, R3, UR8, R6 ;  /* 0x0000000803037c24 */ /* 0x000fe2000f8e0206 */
[----:B------:R-:W-:-:S03]  /*c070*/  LEA R6, P0, R4, UR10, 0x2 ;  /* 0x0000000a04067c11 */ /* 0x000fc6000f8010ff */
[----:B------:R-:W-:-:S05]  /*c080*/  IMAD.IADD R3, R5, 0x1, R3 ;  /* 0x0000000105037824 */ /* 0x000fca00078e0203 */
[----:B------:R-:W-:Y:S01]  /*c090*/  LEA.HI.X R7, R4, UR11, R3, 0x2, P0 ;  /* 0x0000000b04077c11 */ /* 0x000fe200080f1403 */
[----:B------:R-:W-:-:S05]  /*c0a0*/  IMAD.MOV.U32 R3, RZ, RZ, -0x800000 ;  /* 0xff800000ff037424 */ /* 0x000fca00078e00ff */
[----:B------:R0:W-:Y:S02]  /*c0b0*/  STG.E desc[UR40][R6.64], R3 ;  /* 0x0000000306007986 */ /* 0x0001e4000c101928 */
.L_x_429:
[----:B------:R-:W-:Y:S05]  /*c0c0*/  BSYNC B1 ;  /* 0x0000000000017941 */ /* 0x000fea0003800000 */
.L_x_428:
[----:B------:R-:W-:-:S06]  /*c0d0*/  UISETP.GT.AND UP0, UPT, UR46, 0x1, UPT ;  /* 0x000000012e00788c */ /* 0x000fcc000bf04270 */
[----:B------:R-:W-:-:S13]  /*c0e0*/  PLOP3.LUT P0, PT, PT, PT, UP0, 0x80, 0x0 ;  /* 0x000000000000781c */ /* 0x000fda0003f0f008 */
[----:B------:R-:W-:Y:S05]  /*c0f0*/  @P0 BRA `(.L_x_424) ;  /* 0x0000000800800947 */ /* 0x000fea0003800000 */
[----:B------:R-:W1:Y:S01]  /*c100*/  LDC R11, c[0x0][0xbe8] ;  /* 0x0002fa00ff0b7b82 */ /* 0x000e620000000800 */
[----:B0-----:R-:W-:Y:S01]  /*c110*/  SHF.R.S32.HI R3, RZ, 0x1f, R8 ;  /* 0x0000001fff037819 */ /* 0x001fe20000011408 */
[----:B------:R-:W-:Y:S01]  /*c120*/  ULDC.64 UR12, c[0x0][0xaa0] ;  /* 0x0002a800000c7ab9 */ /* 0x000fe20000000a00 */
[----:B------:R-:W-:Y:S01]  /*c130*/  BSSY B1, `(.L_x_430) ;  /* 0x0000078000017945 */ /* 0x000fe20003800000 */
[----:B------:R-:W-:Y:S01]  /*c140*/  UIMAD UR10, UR19, UR12, URZ ;  /* 0x0000000c130a72a4 */ /* 0x000fe2000f8e023f */
[----:B------:R-:W-:Y:S01]  /*c150*/  LEA.HI R3, R3, R8, RZ, 0x3 ;  /* 0x0000000803037211 */ /* 0x000fe200078f18ff */
[----:B------:R-:W-:Y:S01]  /*c160*/  UIMAD.WIDE.U32 UR8, UR4, UR12, URZ ;  /* 0x0000000c040872a5 */ /* 0x000fe2000f8e003f */
[----:B------:R-:W-:Y:S01]  /*c170*/  SHF.R.S32.HI R27, RZ, 0x1f, R221 ;  /* 0x0000001fff1b7819 */ /* 0x000fe200000114dd */
[----:B------:R-:W-:Y:S01]  /*c180*/  UIMAD UR10, UR4, UR13, UR10 ;  /* 0x0000000d040a72a4 */ /* 0x000fe2000f8e020a */
[----:B------:R-:W-:Y:S01]  /*c190*/  LOP3.LUT R7, R3, 0xfffffff8, RZ, 0xc0, !PT ;  /* 0xfffffff803077812 */ /* 0x000fe200078ec0ff */
[----:B------:R-:W-:Y:S01]  /*c1a0*/  ULDC UR12, c[0x0][0xac8] ;  /* 0x0002b200000c7ab9 */ /* 0x000fe20000000800 */
[----:B------:R-:W-:Y:S01]  /*c1b0*/  SHF.R.S32.HI R26, RZ, 0x3, R3 ;  /* 0x00000003ff1a7819 */ /* 0x000fe20000011403 */
[----:B------:R-:W-:Y:S01]  /*c1c0*/  UIADD3 UR9, UR9, UR10, URZ ;  /* 0x0000000a09097290 */ /* 0x000fe2000fffe03f */
[----:B------:R-:W-:Y:S01]  /*c1d0*/  ISETP.GE.AND P2, PT, R188, UR12, PT ;  /* 0x0000000cbc007c0c */ /* 0x000fe2000bf46270 */
[----:B------:R-:W-:Y:S01]  /*c1e0*/  IMAD.IADD R9, R8, 0x1, -R7 ;  /* 0x0000000108097824 */ /* 0x000fe200078e0a07 */
[----:B------:R-:W-:Y:S01]  /*c1f0*/  ULDC.64 UR10, c[0x0][0xae8] ;  /* 0x0002ba00000a7ab9 */ /* 0x000fe20000000a00 */
[----:B------:R-:W-:Y:S01]  /*c200*/  IMAD.U32 R8, RZ, RZ, UR43 ;  /* 0x0000002bff087e24 */ /* 0x000fe2000f8e00ff */
[----:B------:R-:W-:Y:S01]  /*c210*/  ISETP.GE.AND P1, PT, R187, UR12, PT ;  /* 0x0000000cbb007c0c */ /* 0x000fe2000bf26270 */
[----:B------:R-:W-:Y:S01]  /*c220*/  IMAD R3, R9, 0x20, R26 ;  /* 0x0000002009037824 */ /* 0x000fe200078e021a */
[----:B------:R-:W-:Y:S01]  /*c230*/  UIMAD.WIDE.U32 UR8, UR44, UR10, UR8 ;  /* 0x0000000a2c0872a5 */ /* 0x000fe2000f8e0008 */
[----:B------:R-:W-:-:S02]  /*c240*/  ISETP.GE.AND P3, PT, R2, UR12, PT ;  /* 0x0000000c02007c0c */ /* 0x000fc4000bf66270 */
[----:B------:R-:W-:Y:S01]  /*c250*/  IMAD R8, R8, 0x40, R3 ;  /* 0x0000004008087824 */ /* 0x000fe200078e0203 */
[----:B------:R-:W-:Y:S01]  /*c260*/  SEL R3, RZ, 0xffffffff, P2 ;  /* 0xffffffffff037807 */ /* 0x000fe20001000000 */
[----:B------:R-:W-:Y:S01]  /*c270*/  UIMAD UR9, UR44, UR11, UR9 ;  /* 0x0000000b2c0972a4 */ /* 0x000fe2000f8e0209 */
[----:B-1----:R-:W-:Y:S01]  /*c280*/  ISETP.NE.AND P0, PT, R11, 0x1, PT ;  /* 0x000000010b00780c */ /* 0x002fe20003f05270 */
[----:B-----5:R-:W-:Y:S01]  /*c290*/  IMAD R25, R0, R11, RZ ;  /* 0x0000000b00197224 */ /* 0x020fe200078e02ff */
[----:B------:R-:W-:Y:S01]  /*c2a0*/  SEL R9, RZ, 0xffffffff, P1 ;  /* 0xffffffffff097807 */ /* 0x000fe20000800000 */
[----:B------:R-:W-:Y:S01]  /*c2b0*/  IMAD.SHL.U32 R13, R3, 0x2, RZ ;  /* 0x00000002030d7824 */ /* 0x000fe200078e00ff */
[----:B------:R-:W-:Y:S01]  /*c2c0*/  SEL R6, RZ, 0x1, P3 ;  /* 0x00000001ff067807 */ /* 0x000fe20001800000 */
[----:B------:R-:W-:Y:S01]  /*c2d0*/  ULDC.64 UR10, c[0x0][0xaf0] ;  /* 0x0002bc00000a7ab9 */ /* 0x000fe20000000a00 */
[----:B------:R-:W-:Y:S01]  /*c2e0*/  IMAD.MOV.U32 R3, RZ, RZ, R8 ;  /* 0x000000ffff037224 */ /* 0x000fe200078e0008 */
[----:B------:R-:W-:Y:S01]  /*c2f0*/  UIMAD UR42, UR42, UR10, URZ ;  /* 0x0000000a2a2a72a4 */ /* 0x000fe2000f8e023f */
[----:B------:R-:W-:Y:S01]  /*c300*/  IMAD.SHL.U32 R9, R9, 0x4, RZ ;  /* 0x0000000409097824 */ /* 0x000fe200078e00ff */
[----:B------:R-:W-:Y:S01]  /*c310*/  LOP3.LUT R6, R13, 0x2, R6, 0xe2, !PT ;  /* 0x000000020d067812 */ /* 0x000fe200078ee206 */
[----:B------:R-:W-:Y:S01]  /*c320*/  UIMAD.WIDE.U32 UR8, UR39, UR10, UR8 ;  /* 0x0000000a270872a5 */ /* 0x000fe2000f8e0008 */
[----:B------:R-:W-:Y:S01]  /*c330*/  ISETP.GE.AND P1, PT, R221, UR12, PT ;  /* 0x0000000cdd007c0c */ /* 0x000fe2000bf26270 */
[----:B------:R-:W-:Y:S01]  /*c340*/  UIMAD UR4, UR39, UR11, UR42 ;  /* 0x0000000b270472a4 */ /* 0x000fe2000f8e022a */
[----:B------:R-:W0:Y:S01]  /*c350*/  @P0 LDC R5, c[0x0][0xbec] ;  /* 0x0002fb00ff050b82 */ /* 0x000e220000000800 */
[----:B------:R-:W-:-:S02]  /*c360*/  LOP3.LUT R10, R9, 0x4, R6, 0xe2, !PT ;  /* 0x00000004090a7812 */ /* 0x000fc400078ee206 */
[----:B------:R-:W-:Y:S01]  /*c370*/  UIADD3 UR4, UR9, UR4, URZ ;  /* 0x0000000409047290 */ /* 0x000fe2000fffe03f */
[----:B------:R-:W-:Y:S02]  /*c380*/  SEL R0, RZ, 0x80, P1 ;  /* 0x00000080ff007807 */ /* 0x000fe40000800000 */
[----:B------:R-:W-:Y:S02]  /*c390*/  SHF.R.S32.HI R28, RZ, 0x1f, R187 ;  /* 0x0000001fff1c7819 */ /* 0x000fe400000114bb */
[----:B------:R-:W1:Y:S01]  /*c3a0*/  @P0 LDC R7, c[0x0][0xbf0] ;  /* 0x0002fc00ff070b82 */ /* 0x000e620000000800 */
[----:B------:R-:W-:Y:S02]  /*c3b0*/  SHF.R.S32.HI R29, RZ, 0x1f, R186 ;  /* 0x0000001fff1d7819 */ /* 0x000fe400000114ba */
[----:B------:R-:W-:Y:S02]  /*c3c0*/  SHF.R.S32.HI R31, RZ, 0x1f, R184 ;  /* 0x0000001fff1f7819 */ /* 0x000fe400000114b8 */
[----:B------:R-:W-:-:S02]  /*c3d0*/  SHF.R.S32.HI R33, RZ, 0x1f, R222 ;  /* 0x0000001fff217819 */ /* 0x000fc400000114de */
[----:B------:R-:W-:Y:S02]  /*c3e0*/  SHF.R.S32.HI R30, RZ, 0x1f, R185 ;  /* 0x0000001fff1e7819 */ /* 0x000fe400000114b9 */
[----:B------:R-:W-:Y:S01]  /*c3f0*/  SHF.R.S32.HI R32, RZ, 0x1f, R188 ;  /* 0x0000001fff207819 */ /* 0x000fe200000114bc */
[----:B0-----:R-:W-:-:S04]  /*c400*/  @P0 IMAD.HI.U32 R4, R8, R5, RZ ;  /* 0x0000000508040227 */ /* 0x001fc800078e00ff */
[----:B------:R-:W-:Y:S02]  /*c410*/  IMAD.U32 R5, RZ, RZ, UR9 ;  /* 0x00000009ff057e24 */ /* 0x000fe4000f8e00ff */
[----:B------:R-:W-:Y:S01]  /*c420*/  IMAD.U32 R5, RZ, RZ, UR4 ;  /* 0x00000004ff057e24 */ /* 0x000fe2000f8e00ff */
[----:B-1----:R-:W-:Y:S01]  /*c430*/  @P0 SHF.R.U32.HI R3, RZ, R7, R4 ;  /* 0x00000007ff030219 */ /* 0x002fe20000011604 */
[----:B------:R-:W-:Y:S01]  /*c440*/  IMAD.U32 R4, RZ, RZ, UR8 ;  /* 0x00000008ff047e24 */ /* 0x000fe2000f8e00ff */
[----:B------:R-:W-:Y:S01]  /*c450*/  ISETP.GE.AND P0, PT, R186, UR12, PT ;  /* 0x0000000cba007c0c */ /* 0x000fe2000bf06270 */
[----:B------:R-:W-:Y:S01]  /*c460*/  ULDC.64 UR8, c[0x0][0xae0] ;  /* 0x0002b80000087ab9 */ /* 0x000fe20000000a00 */
[--C-:B------:R-:W-:Y:S01]  /*c470*/  SHF.R.S32.HI R6, RZ, 0x1f, R3.reuse ;  /* 0x0000001fff067819 */ /* 0x100fe20000011403 */
[----:B------:R-:W-:Y:S01]  /*c480*/  IMAD.MOV R7, RZ, RZ, -R3 ;  /* 0x000000ffff077224 */ /* 0x000fe200078e0a03 */
[----:B------:R-:W-:Y:S01]  /*c490*/  SEL R9, RZ, 0xffffffff, P0 ;  /* 0xffffffffff097807 */ /* 0x000fe20000000000 */
[----:B------:R-:W-:Y:S01]  /*c4a0*/  IMAD.WIDE.U32 R4, R3, UR8, R4 ;  /* 0x0000000803047c25 */ /* 0x000fe2000f8e0004 */
[----:B------:R-:W-:-:S03]  /*c4b0*/  ISETP.GE.AND P0, PT, R185, UR12, PT ;  /* 0x0000000cb9007c0c */ /* 0x000fc6000bf06270 */
[----:B------:R-:W-:Y:S02]  /*c4c0*/  IMAD R6, R6, UR8, RZ ;  /* 0x0000000806067c24 */ /* 0x000fe4000f8e02ff */
[----:B------:R-:W-:Y:S02]  /*c4d0*/  IMAD.SHL.U32 R13, R9, 0x8, RZ ;  /* 0x00000008090d7824 */ /* 0x000fe400078e00ff */
[----:B------:R-:W-:Y:S01]  /*c4e0*/  IMAD R9, R3, UR9, R6 ;  /* 0x0000000903097c24 */ /* 0x000fe2000f8e0206 */
[----:B------:R-:W-:Y:S01]  /*c4f0*/  SEL R6, RZ, 0xffffffff, P0 ;  /* 0xffffffffff067807 */ /* 0x000fe20000000000 */
[----:B------:R-:W-:Y:S01]  /*c500*/  IMAD R7, R11, R7, R8 ;  /* 0x000000070b077224 */ /* 0x000fe200078e0208 */
[----:B------:R-:W-:Y:S01]  /*c510*/  ISETP.GE.AND P0, PT, R184, UR12, PT ;  /* 0x0000000cb8007c0c */ /* 0x000fe2000bf06270 */
[----:B------:R-:W-:Y:S01]  /*c520*/  IMAD.IADD R5, R5, 0x1, R9 ;  /* 0x0000000105057824 */ /* 0x000fe200078e0209 */
[----:B------:R-:W-:Y:S01]  /*c530*/  LOP3.LUT R10, R13, 0x8, R10, 0xe2, !PT ;  /* 0x000000080d0a7812 */ /* 0x000fe200078ee20a */
[----:B------:R-:W-:Y:S01]  /*c540*/  IMAD.SHL.U32 R13, R6, 0x10, RZ ;  /* 0x00000010060d7824 */ /* 0x000fe200078e00ff */
[----:B------:R-:W-:Y:S01]  /*c550*/  SEL R8, RZ, 0xffffffff, P0 ;  /* 0xffffffffff087807 */ /* 0x000fe20000000000 */
[----:B------:R-:W-:Y:S01]  /*c560*/  ULDC.64 UR8, c[0x0][0xad8] ;  /* 0x0002b60000087ab9 */ /* 0x000fe20000000a00 */
[----:B------:R-:W-:Y:S01]  /*c570*/  SHF.R.S32.HI R3, RZ, 0x1f, R7 ;  /* 0x0000001fff037819 */ /* 0x000fe20000011407 */
[----:B------:R-:W-:Y:S01]  /*c580*/  IMAD.WIDE.U32 R4, R7, UR8, R4 ;  /* 0x0000000807047c25 */ /* 0x000fe2000f8e0004 */
[----:B------:R-:W-:-:S02]  /*c590*/  LOP3.LUT R10, R13, 0x10, R10, 0xe2, !PT ;  /* 0x000000100d0a7812 */ /* 0x000fc400078ee20a */
[----:B------:R-:W-:Y:S01]  /*c5a0*/  ISETP.GE.AND P0, PT, R222, UR12, PT ;  /* 0x0000000cde007c0c */ /* 0x000fe2000bf06270 */
[----:B------:R-:W-:Y:S02]  /*c5b0*/  IMAD.SHL.U32 R9, R8, 0x20, RZ ;  /* 0x0000002008097824 */ /* 0x000fe400078e00ff */
[----:B------:R-:W-:-:S03]  /*c5c0*/  IMAD R6, R3, UR8, RZ ;  /* 0x0000000803067c24 */ /* 0x000fc6000f8e02ff */
[----:B------:R-:W-:Y:S01]  /*c5d0*/  LOP3.LUT R10, R9, 0x20, R10, 0xe2, !PT ;  /* 0x00000020090a7812 */ /* 0x000fe200078ee20a */
[----:B------:R-:W-:Y:S01]  /*c5e0*/  IMAD R3, R7, UR9, R6 ;  /* 0x0000000907037c24 */ /* 0x000fe2000f8e0206 */
[----:B------:R-:W-:Y:S01]  /*c5f0*/  ULDC.64 UR8, c[0x0][0xa80] ;  /* 0x0002a00000087ab9 */ /* 0x000fe20000000a00 */
[----:B------:R-:W-:Y:S01]  /*c600*/  IMAD.U32 R9, RZ, RZ, UR43 ;  /* 0x0000002bff097e24 */ /* 0x000fe2000f8e00ff */
[----:B------:R-:W-:Y:S01]  /*c610*/  SEL R7, RZ, 0x40, P0 ;  /* 0x00000040ff077807 */ /* 0x000fe20000000000 */
[----:B------:R-:W-:Y:S01]  /*c620*/  IMAD.IADD R3, R5, 0x1, R3 ;  /* 0x0000000105037824 */ /* 0x000fe200078e0203 */
[----:B------:R-:W-:Y:S01]  /*c630*/  LEA R20, P0, R4, UR8, 0x1 ;  /* 0x0000000804147c11 */ /* 0x000fe2000f8008ff */
[----:B------:R-:W-:Y:S01]  /*c640*/  IMAD R26, R9, 0x40, R26 ;  /* 0x00000040091a7824 */ /* 0x000fe200078e021a */
[----:B------:R-:W-:Y:S02]  /*c650*/  LOP3.LUT R21, R10, R7, RZ, 0xfc, !PT ;  /* 0x000000070a157212 */ /* 0x000fe400078efcff */
[----:B------:R-:W-:Y:S01]  /*c660*/  LEA.HI.X R3, R4, UR9, R3, 0x1, P0 ;  /* 0x0000000904037c11 */ /* 0x000fe200080f0c03 */
[----:B------:R0:W1:Y:S01]  /*c670*/  SHFL.IDX PT, R6, R20, RZ, 0x181f ;  /* 0x00181fff14067589 */ /* 0x00006200000e0000 */
[----:B------:R-:W-:-:S02]  /*c680*/  ISETP.GE.AND P0, PT, R26, R25, PT ;  /* 0x000000191a00720c */ /* 0x000fc40003f06270 */
[----:B------:R-:W-:Y:S01]  /*c690*/  LOP3.LUT R24, R21, R0, RZ, 0xfc, !PT ;  /* 0x0000000015187212 */ /* 0x000fe200078efcff */
[----:B------:R0:W2:Y:S10]  /*c6a0*/  SHFL.IDX PT, R7, R3, RZ, 0x181f ;  /* 0x00181fff03077589 */ /* 0x0000b400000e0000 */
[----:B0-----:R-:W-:Y:S05]  /*c6b0*/  @P0 BRA `(.L_x_431) ;  /* 0x00000000007c0947 */ /* 0x001fea0003800000 */
[----:B------:R-:W-:Y:S02]  /*c6c0*/  ISETP.GE.AND P2, PT, R188, UR12, PT ;  /* 0x0000000cbc007c0c */ /* 0x000fe4000bf46270 */
[----:B------:R-:W-:Y:S02]  /*c6d0*/  ISETP.GE.AND P1, PT, R2, UR12, PT ;  /* 0x0000000c02007c0c */ /* 0x000fe4000bf26270 */
[----:B------:R-:W-:Y:S02]  /*c6e0*/  ISETP.GE.AND P5, PT, R187, UR12, PT ;  /* 0x0000000cbb007c0c */ /* 0x000fe4000bfa6270 */
[----:B------:R-:W-:-:S07]  /*c6f0*/  ISETP.GE.AND P3, PT, R186, UR12, PT ;  /* 0x0000000cba007c0c */ /* 0x000fce000bf66270 */
[-C--:B-1----:R-:W-:Y:S02]  /*c700*/  @!P2 LEA R8, P0, R188, R6.reuse, 0x1 ;  /* 0x00000006bc08a211 */ /* 0x082fe400078008ff */
[----:B--2---:R-:W-:Y:S02]  /*c710*/  @!P1 IMAD.WIDE R4, R2, 0x2, R6 ;  /* 0x0000000202049825 */ /* 0x004fe400078e0206 */
[----:B------:R-:W-:Y:S02]  /*c720*/  @!P2 LEA.HI.X R9, R188, R7, R32, 0x1, P0 ;  /* 0x00000007bc09a211 */ /* 0x000fe400000f0c20 */
[----:B------:R-:W-:Y:S01]  /*c730*/  @!P5 LEA R10, P4, R187, R6, 0x1 ;  /* 0x00000006bb0ad211 */ /* 0x000fe200078808ff */
[----:B------:R-:W-:Y:S01]  /*c740*/  @!P1 ST.E.128 desc[UR40][R4.64], RZ ;  /* 0x000000ff04009985 */ /* 0x000fe2000c101d28 */
[----:B------:R-:W-:Y:S02]  /*c750*/  ISETP.GE.AND P1, PT, R184, UR12, PT ;  /* 0x0000000cb8007c0c */ /* 0x000fe4000bf26270 */
[----:B------:R-:W-:Y:S01]  /*c760*/  LOP3.LUT P0, RZ, R21, 0x40, RZ, 0xc0, !PT ;  /* 0x0000004015ff7812 */ /* 0x000fe2000780c0ff */
[----:B------:R0:W-:Y:S01]  /*c770*/  @!P2 ST.E.128 desc[UR40][R8.64], RZ ;  /* 0x000000ff0800a985 */ /* 0x0001e2000c101d28 */
[----:B------:R-:W-:-:S02]  /*c780*/  ISETP.GE.AND P2, PT, R185, UR12, PT ;  /* 0x0000000cb9007c0c */ /* 0x000fc4000bf46270 */
[-C--:B------:R-:W-:Y:S02]  /*c790*/  @!P5 LEA.HI.X R11, R187, R7.reuse, R28, 0x1, P4 ;  /* 0x00000007bb0bd211 */ /* 0x080fe400020f0c1c */
[----:B------:R-:W-:Y:S02]  /*c7a0*/  LOP3.LUT P4, RZ, R24, 0x80, RZ, 0xc0, !PT ;  /* 0x0000008018ff7812 */ /* 0x000fe4000788c0ff */
[CC--:B------:R-:W-:Y:S01]  /*c7b0*/  @!P3 LEA R12, P6, R186.reuse, R6.reuse, 0x1 ;  /* 0x00000006ba0cb211 */ /* 0x0c0fe200078c08ff */
[----:B------:R4:W-:Y:S03]  /*c7c0*/  @!P5 ST.E.128 desc[UR40][R10.64], RZ ;  /* 0x000000ff0a00d985 */ /* 0x0009e6000c101d28 */
[----:B------:R-:W-:Y:S02]  /*c7d0*/  @!P3 LEA.HI.X R13, R186, R7, R29, 0x1, P6 ;  /* 0x00000007ba0db211 */ /* 0x000fe400030f0c1d */
[----:B0-----:R-:W-:-:S02]  /*c7e0*/  @!P1 LEA R8, P6, R184, R6, 0x1 ;  /* 0x00000006b8089211 */ /* 0x001fc400078c08ff */
[CC--:B------:R-:W-:Y:S01]  /*c7f0*/  @!P2 LEA R4, P5, R185.reuse, R6.reuse, 0x1 ;  /* 0x00000006b904a211 */ /* 0x0c0fe200078a08ff */
[----:B------:R4:W-:Y:S01]  /*c800*/  @!P3 ST.E.128 desc[UR40][R12.64], RZ ;  /* 0x000000ff0c00b985 */ /* 0x0009e2000c101d28 */
[-C--:B------:R-:W-:Y:S02]  /*c810*/  @P0 LEA R14, P3, R222, R6.reuse, 0x1 ;  /* 0x00000006de0e0211 */ /* 0x080fe400078608ff */
[-C--:B------:R-:W-:Y:S02]  /*c820*/  @!P2 LEA.HI.X R5, R185, R7.reuse, R30, 0x1, P5 ;  /* 0x00000007b905a211 */ /* 0x080fe400028f0c1e */
[----:B------:R-:W-:Y:S02]  /*c830*/  @P4 LEA R6, P5, R221, R6, 0x1 ;  /* 0x00000006dd064211 */ /* 0x000fe400078a08ff */
[-C--:B------:R-:W-:Y:S01]  /*c840*/  @!P1 LEA.HI.X R9, R184, R7.reuse, R31, 0x1, P6 ;  /* 0x00000007b8099211 */ /* 0x080fe200030f0c1f */
[----:B------:R4:W-:Y:S01]  /*c850*/  @!P2 ST.E.128 desc[UR40][R4.64], RZ ;  /* 0x000000ff0400a985 */ /* 0x0009e2000c101d28 */
[----:B------:R-:W-:-:S02]  /*c860*/  @P0 LEA.HI.X R15, R222, R7, R33, 0x1, P3 ;  /* 0x00000007de0f0211 */ /* 0x000fc400018f0c21 */
[----:B------:R-:W-:Y:S01]  /*c870*/  @P4 LEA.HI.X R7, R221, R7, R27, 0x1, P5 ;  /* 0x00000007dd074211 */ /* 0x000fe200028f0c1b */
[----:B------:R4:W-:Y:S04]  /*c880*/  @!P1 ST.E.128 desc[UR40][R8.64], RZ ;  /* 0x000000ff08009985 */ /* 0x0009e8000c101d28 */
[----:B------:R4:W-:Y:S04]  /*c890*/  @P0 ST.E.128 desc[UR40][R14.64], RZ ;  /* 0x000000ff0e000985 */ /* 0x0009e8000c101d28 */
[----:B------:R4:W-:Y:S02]  /*c8a0*/  @P4 ST.E.128 desc[UR40][R6.64], RZ ;  /* 0x000000ff06004985 */ /* 0x0009e4000c101d28 */
.L_x_431:
[----:B------:R-:W-:Y:S05]  /*c8b0*/  BSYNC B1 ;  /* 0x0000000000017941 */ /* 0x000fea0003800000 */
.L_x_430:
[----:B------:R-:W-:Y:S01]  /*c8c0*/  VIADD R0, R26, 0x20 ;  /* 0x000000201a007836 */ /* 0x000fe20000000000 */
[----:B--2-4-:R0:W2:Y:S04]  /*c8d0*/  SHFL.IDX PT, R7, R3, 0x1, 0x181f ;  /* 0x00381f0003077f89 */ /* 0x0140a800000e0000 */
[----:B------:R-:W-:Y:S01]  /*c8e0*/  ISETP.GE.AND P0, PT, R0, R25, PT ;  /* 0x000000190000720c */ /* 0x000fe20003f06270 */
[----:B-1----:R0:W1:-:S12]  /*c8f0*/  SHFL.IDX PT, R6, R20, 0x1, 0x181f ;  /* 0x00381f0014067f89 */ /* 0x00205800000e0000 */
[----:B0-----:R-:W-:Y:S05]  /*c900*/  @P0 BRA `(.L_x_424) ;  /* 0x00000000007c0947 */ /* 0x001fea0003800000 */
[----:B------:R-:W-:Y:S02]  /*c910*/  ISETP.GE.AND P1, PT, R2, UR12, PT ;  /* 0x0000000c02007c0c */ /* 0x000fe4000bf26270 */
[----:B------:R-:W-:Y:S02]  /*c920*/  ISETP.GE.AND P5, PT, R188, UR12, PT ;  /* 0x0000000cbc007c0c */ /* 0x000fe4000bfa6270 */
[----:B------:R-:W-:Y:S02]  /*c930*/  ISETP.GE.AND P4, PT, R187, UR12, PT ;  /* 0x0000000cbb007c0c */ /* 0x000fe4000bf86270 */
[----:B------:R-:W-:Y:S02]  /*c940*/  ISETP.GE.AND P3, PT, R186, UR12, PT ;  /* 0x0000000cba007c0c */ /* 0x000fe4000bf66270 */
[----:B------:R-:W-:-:S05]  /*c950*/  ISETP.GE.AND P2, PT, R185, UR12, PT ;  /* 0x0000000cb9007c0c */ /* 0x000fca000bf46270 */
[----:B-12---:R-:W-:Y:S02]  /*c960*/  @!P1 IMAD.WIDE R4, R2, 0x2, R6 ;  /* 0x0000000202049825 */ /* 0x006fe400078e0206 */
[CC--:B------:R-:W-:Y:S02]  /*c970*/  @!P5 LEA R8, P0, R188.reuse, R6.reuse, 0x1 ;  /* 0x00000006bc08d211 */ /* 0x0c0fe400078008ff */
[-C--:B------:R-:W-:Y:S01]  /*c980*/  @!P4 LEA R10, P6, R187, R6.reuse, 0x1 ;  /* 0x00000006bb0ac211 */ /* 0x080fe200078c08ff */
[----:B------:R0:W-:Y:S01]  /*c990*/  @!P1 ST.E.128 desc[UR40][R4.64], RZ ;  /* 0x000000ff04009985 */ /* 0x0001e2000c101d28 */
[----:B------:R-:W-:Y:S02]  /*c9a0*/  @!P5 LEA.HI.X R9, R188, R7, R32, 0x1, P0 ;  /* 0x00000007bc09d211 */ /* 0x000fe400000f0c20 */
[----:B------:R-:W-:Y:S02]  /*c9b0*/  ISETP.GE.AND P1, PT, R184, UR12, PT ;  /* 0x0000000cb8007c0c */ /* 0x000fe4000bf26270 */
[----:B------:R-:W-:Y:S01]  /*c9c0*/  LOP3.LUT P0, RZ, R21, 0x40, RZ, 0xc0, !PT ;  /* 0x0000004015ff7812 */ /* 0x000fe2000780c0ff */
[----:B------:R1:W-:Y:S01]  /*c9d0*/  @!P5 ST.E.128 desc[UR40][R8.64], RZ ;  /* 0x000000ff0800d985 */ /* 0x0003e2000c101d28 */
[----:B------:R-:W-:-:S02]  /*c9e0*/  @!P3 LEA R12, P5, R186, R6, 0x1 ;  /* 0x00000006ba0cb211 */ /* 0x000fc400078a08ff */
[-C--:B------:R-:W-:Y:S02]  /*c9f0*/  @!P4 LEA.HI.X R11, R187, R7.reuse, R28, 0x1, P6 ;  /* 0x00000007bb0bc211 */ /* 0x080fe400030f0c1c */
[CC--:B------:R-:W-:Y:S02]  /*ca00*/  @!P2 LEA R14, P6, R185.reuse, R6.reuse, 0x1 ;  /* 0x00000006b90ea211 */ /* 0x0c0fe400078c08ff */
[-C--:B------:R-:W-:Y:S01]  /*ca10*/  @!P3 LEA.HI.X R13, R186, R7.reuse, R29, 0x1, P5 ;  /* 0x00000007ba0db211 */ /* 0x080fe200028f0c1d */
[----:B------:R1:W-:Y:S01]  /*ca20*/  @!P4 ST.E.128 desc[UR40][R10.64], RZ ;  /* 0x000000ff0a00c985 */ /* 0x0003e2000c101d28 */
[----:B------:R-:W-:Y:S02]  /*ca30*/  LOP3.LUT P5, RZ, R24, 0x80, RZ, 0xc0, !PT ;  /* 0x0000008018ff7812 */ /* 0x000fe400078ac0ff */
[----:B------:R-:W-:Y:S01]  /*ca40*/  @!P2 LEA.HI.X R15, R185, R7, R30, 0x1, P6 ;  /* 0x00000007b90fa211 */ /* 0x000fe200030f0c1e */
[----:B------:R1:W-:Y:S01]  /*ca50*/  @!P3 ST.E.128 desc[UR40][R12.64], RZ ;  /* 0x000000ff0c00b985 */ /* 0x0003e2000c101d28 */
[----:B0-----:R-:W-:-:S03]  /*ca60*/  @!P1 LEA R4, P6, R184, R6, 0x1 ;  /* 0x00000006b8049211 */ /* 0x001fc600078c08ff */
[----:B------:R1:W-:Y:S01]  /*ca70*/  @!P2 ST.E.128 desc[UR40][R14.64], RZ ;  /* 0x000000ff0e00a985 */ /* 0x0003e2000c101d28 */
[----:B------:R-:W-:Y:S02]  /*ca80*/  @!P1 LEA.HI.X R5, R184, R7, R31, 0x1, P6 ;  /* 0x00000007b8059211 */ /* 0x000fe400030f0c1f */
[----:B------:R-:W-:-:S03]  /*ca90*/  @P0 LEA R20, P6, R222, R6, 0x1 ;  /* 0x00000006de140211 */ /* 0x000fc600078c08ff */
[----:B------:R1:W-:Y:S01]  /*caa0*/  @!P1 ST.E.128 desc[UR40][R4.64], RZ ;  /* 0x000000ff04009985 */ /* 0x0003e2000c101d28 */
[----:B------:R-:W-:Y:S02]  /*cab0*/  @P0 LEA.HI.X R21, R222, R7, R33, 0x1, P6 ;  /* 0x00000007de150211 */ /* 0x000fe400030f0c21 */
[----:B------:R-:W-:-:S03]  /*cac0*/  @P5 LEA R6, P6, R221, R6, 0x1 ;  /* 0x00000006dd065211 */ /* 0x000fc600078c08ff */
[----:B------:R1:W-:Y:S01]  /*cad0*/  @P0 ST.E.128 desc[UR40][R20.64], RZ ;  /* 0x000000ff14000985 */ /* 0x0003e2000c101d28 */
[----:B------:R-:W-:-:S05]  /*cae0*/  @P5 LEA.HI.X R7, R221, R7, R27, 0x1, P6 ;  /* 0x00000007dd075211 */ /* 0x000fca00030f0c1b */
[----:B------:R1:W-:Y:S04]  /*caf0*/  @P5 ST.E.128 desc[UR40][R6.64], RZ ;  /* 0x000000ff06005985 */ /* 0x0003e8000c101d28 */
.L_x_424:
[----:B------:R-:W-:Y:S05]  /*cb00*/  BSYNC B0 ;  /* 0x0000000000007941 */ /* 0x000fea0003800000 */
.L_x_417:
[----:B------:R-:W-:Y:S02]  /*cb10*/  ULDC UR4, c[0x0][0xc3c] ;  /* 0x00030f0000047ab9 */ /* 0x000fe40000000800 */
[----:B------:R-:W-:-:S06]  /*cb20*/  UISETP.GE.AND UP0, UPT, UR7, UR4, UPT ;  /* 0x000000040700728c */ /* 0x000fcc000bf06270 */
[----:B------:R-:W-:-:S13]  /*cb30*/  PLOP3.LUT P0, PT, PT, PT, UP0, 0x80, 0x0 ;  /* 0x000000000000781c */ /* 0x000fda0003f0f008 */
[----:B------:R-:W-:Y:S05]  /*cb40*/  @!P0 BRA `(.L_x_432) ;  /* 0xffffff48002c8947 */ /* 0x000fea000383ffff */
[----:B------:R-:W-:Y:S05]  /*cb50*/  EXIT ;  /* 0x000000000000794d */ /* 0x000fea0003800000 */
.L_x_382:
[----:B------:R-:W-:-:S08]  /*cb60*/  NOP ;  /* 0x0000000000007918 */ /* 0x000fd00000000000 */
[----:B------:R-:W0:-:S00]  /*cb70*/  USETMAXREG.DEALLOC.CTAPOOL 0x18 ;  /* 0x00000018000079c8 */ /* 0x000e0000080e0500 */
[----:B0-----:R-:W-:Y:S01]  /*cb80*/  LOP3.LUT R0, R0, 0x3, RZ, 0xc0, !PT ;  /* 0x0000000300007812 */ /* 0x001fe200078ec0ff */
[----:B------:R-:W-:-:S05]  /*cb90*/  IMAD.MOV.U32 R7, RZ, RZ, RZ ;  /* 0x000000ffff077224 */ /* 0x000fca00078e00ff */
[----:B------:R-:W0:Y:S02]  /*cba0*/  SHFL.IDX PT, R0, R0, RZ, 0x1f ;  /* 0x00001fff00007589 */ /* 0x000e2400000e0000 */
[----:B0-----:R-:W-:-:S04]  /*cbb0*/  ISETP.NE.AND P0, PT, R0, RZ, PT ;  /* 0x000000ff0000720c */ /* 0x001fc80003f05270 */
[----:B------:R-:W-:-:S05]  /*cbc0*/  P2R R0, PR, RZ, 0x1 ;  /* 0x00000001ff007803 */ /* 0x000fca0000000000 */
[----:B------:R0:W-:Y:S04]  /*cbd0*/  STL [R1+0x5c], R0 ;  /* 0x00005c0001007387 */ /* 0x0001e80000100800 */
[----:B------:R-:W-:Y:S05]  /*cbe0*/  @!P0 BRA `(.L_x_433) ;  /* 0x0000000000248947 */ /* 0x000fea0003800000 */
[----:B------:R-:W1:Y:S08]  /*cbf0*/  S2UR UR5, SR_CgaCtaId ;  /* 0x00000000000579c3 */ /* 0x000e700000008800 */
[----:B------:R-:W-:Y:S06]  /*cc00*/  BAR.SYNC.DEFER_BLOCKING 0x5, 0x180 ;  /* 0x0146000000007b1d */ /* 0x000fec0000010000 */
[----:B------:R-:W-:-:S02]  /*cc10*/  UMOV UR4, 0x400 ;  /* 0x0000040000047882 */ /* 0x000fc40000000000 */
[----:B-1----:R-:W-:-:S09]  /*cc20*/  ULEA UR4, UR5, UR4, 0x18 ;  /* 0x0000000405047291 */ /* 0x002fd2000f8ec03f */
[----:B------:R-:W1:Y:S04]  /*cc30*/  LDS.128 R8, [UR4+0x28cd0] ;  /* 0x028cd004ff087984 */ /* 0x000e680008000c00 */
[----:B-1----:R2:W-:Y:S04]  /*cc40*/  STL.64 [R1], R8 ;  /* 0x0000000801007387 */ /* 0x0025e80000100a00 */
[----:B------:R2:W-:Y:S01]  /*cc50*/  STL.64 [R1+0x8], R10 ;  /* 0x0000080a01007387 */ /* 0x0005e20000100a00 */
[----:B------:R-:W-:Y:S06]  /*cc60*/  BAR.ARV 0x4, 0x180 ;  /* 0x0106000000007b1d */ /* 0x000fec0000002000 */
[----:B------:R-:W-:Y:S05]  /*cc70*/  BRA `(.L_x_434) ;  /* 0x0000000800a47947 */ /* 0x000fea0003800000 */
.L_x_433:
[----:B0-----:R-:W-:Y:S01]  /*cc80*/  LOP3.LUT R0, R6, 0x1f, RZ, 0xc0, !PT ;  /* 0x0000001f06007812 */ /* 0x001fe200078ec0ff */
[----:B------:R-:W-:Y:S01]  /*cc90*/  ULDC UR4, c[0x0][0xc3c] ;  /* 0x00030f0000047ab9 */ /* 0x000fe20000000800 */
[----:B------:R-:W-:Y:S01]  /*cca0*/  IMAD.MOV.U32 R10, RZ, RZ, RZ ;  /* 0x000000ffff0a7224 */ /* 0x000fe200078e00ff */
[----:B------:R-:W0:Y:S01]  /*ccb0*/  S2UR UR6, SR_CTAID.X ;  /* 0x00000000000679c3 */ /* 0x000e220000002500 */
[----:B------:R-:W-:Y:S01]  /*ccc0*/  ISETP.NE.AND P0, PT, R0, 0x1f, PT ;  /* 0x0000001f0000780c */ /* 0x000fe20003f05270 */
[----:B------:R-:W-:-:S03]  /*ccd0*/  ULDC UR5, c[0x0][0xc38] ;  /* 0x00030e0000057ab9 */ /* 0x000fc60000000800 */
[----:B------:R-:W-:-:S13]  /*cce0*/  ISETP.GE.OR P1, PT, R0, UR4, !P0 ;  /* 0x0000000400007c0c */ /* 0x000fda000c726670 */
[----:B------:R-:W1:Y:S08]  /*ccf0*/  @!P1 LDC.64 R2, c[0x0][0xc80] ;  /* 0x00032000ff029b82 */ /* 0x000e700000000a00 */
[----:B------:R-:W2:Y:S01]  /*cd00*/  @!P1 LDC.64 R4, c[0x0][0xc78] ;  /* 0x00031e00ff049b82 */ /* 0x000ea20000000a00 */
[----:B-1----:R-:W-:-:S05]  /*cd10*/  @!P1 IMAD.WIDE.U32 R2, R0, 0x4, R2 ;  /* 0x0000000400029825 */ /* 0x002fca00078e0002 */
[----:B------:R2:W3:Y:S02]  /*cd20*/  @!P1 LDG.E R7, desc[UR40][R2.64] ;  /* 0x0000002802079981 */ /* 0x0004e4000c1e1900 */
[----:B--2---:R-:W-:-:S05]  /*cd30*/  @!P1 IMAD.WIDE.U32 R2, R0, 0x4, R4 ;  /* 0x0000000400029825 */ /* 0x004fca00078e0004 */
[----:B------:R-:W3:Y:S01]  /*cd40*/  @!P1 LDG.E R10, desc[UR40][R2.64] ;  /* 0x00000028020a9981 */ /* 0x000ee2000c1e1900 */
[C---:B------:R-:W-:Y:S01]  /*cd50*/  ISETP.NE.AND P1, PT, R0.reuse, RZ, PT ;  /* 0x000000ff0000720c */ /* 0x040fe20003f25270 */
[----:B------:R-:W-:Y:S01]  /*cd60*/  UMOV UR4, URZ ;  /* 0x0000003f00047c82 */ /* 0x000fe20008000000 */
[C---:B------:R-:W-:Y:S02]  /*cd70*/  ISETP.GE.U32.AND P2, PT, R0.reuse, 0x2, PT ;  /* 0x000000020000780c */ /* 0x040fe40003f46070 */
[C---:B------:R-:W-:Y:S02]  /*cd80*/  ISETP.GE.U32.AND P3, PT, R0.reuse, 0x4, PT ;  /* 0x000000040000780c */ /* 0x040fe40003f66070 */
[C---:B------:R-:W-:Y:S02]  /*cd90*/  ISETP.GE.U32.AND P4, PT, R0.reuse, 0x8, PT ;  /* 0x000000080000780c */ /* 0x040fe40003f86070 */
[----:B------:R-:W-:Y:S01]  /*cda0*/  ISETP.GE.U32.AND P5, PT, R0, 0x10, PT ;  /* 0x000000100000780c */ /* 0x000fe20003fa6070 */
[----:B---3--:R-:W-:-:S05]  /*cdb0*/  IMAD R4, R7, R10, RZ ;  /* 0x0000000a07047224 */ /* 0x008fca00078e02ff */
[----:B------:R-:W1:Y:S02]  /*cdc0*/  SHFL.UP PT, R5, R4, 0x1, RZ ;  /* 0x0420000004057989 */ /* 0x000e6400000e00ff */
[----:B-1----:R-:W-:-:S05]  /*cdd0*/  SEL R5, R5, RZ, P1 ;  /* 0x000000ff05057207 */ /* 0x002fca0000800000 */
[----:B------:R-:W-:-:S05]  /*cde0*/  IMAD.IADD R5, R4, 0x1, R5 ;  /* 0x0000000104057824 */ /* 0x000fca00078e0205 */
        /* <DEDUP_REMOVED lines=12> */
[----:B------:R-:W1:Y:S02]  /*ceb0*/  SHFL.IDX PT, R8, R2, 0x1f, 0x1f ;  /* 0x03e01f0002087f89 */ /* 0x000e6400000e0000 */
[----:B-1----:R-:W-:-:S04]  /*cec0*/  IMAD R8, R8, UR5, RZ ;  /* 0x0000000508087c24 */ /* 0x002fc8000f8e02ff */
[----:B------:R-:W-:Y:S01]  /*ced0*/  IMAD.MOV.U32 R11, RZ, RZ, R8 ;  /* 0x000000ffff0b7224 */ /* 0x000fe200078e0008 */
[----:B0-----:R-:W-:-:S13]  /*cee0*/  ISETP.GT.AND P6, PT, R8, UR6, PT ;  /* 0x0000000608007c0c */ /* 0x001fda000bfc4270 */
[----:B------:R-:W-:Y:S05]  /*cef0*/  @P6 BRA `(.L_x_435) ;  /* 0x0000000000a46947 */ /* 0x000fea0003800000 */
[----:B------:R-:W-:Y:S01]  /*cf00*/  IMAD.MOV.U32 R8, RZ, RZ, R11 ;  /* 0x000000ffff087224 */ /* 0x000fe200078e000b */
[----:B------:R-:W-:Y:S01]  /*cf10*/  UMOV UR4, URZ ;  /* 0x0000003f00047c82 */ /* 0x000fe20008000000 */
[----:B------:R-:W-:-:S05]  /*cf20*/  ULDC UR5, c[0x0][0xc38] ;  /* 0x00030e0000057ab9 */ /* 0x000fca0000000800 */
.L_x_437:
[----:B------:R-:W0:Y:S01]  /*cf30*/  LDC R2, c[0x0][0xc3c] ;  /* 0x00030f00ff027b82 */ /* 0x000e220000000800 */
[----:B------:R-:W-:Y:S01]  /*cf40*/  ULDC UR7, c[0x0][0xc3c] ;  /* 0x00030f0000077ab9 */ /* 0x000fe20000000800 */
[----:B------:R-:W-:Y:S01]  /*cf50*/  UIADD3 UR4, UR4, 0x1f, URZ ;  /* 0x0000001f04047890 */ /* 0x000fe2000fffe03f */
[----:B------:R-:W-:-:S05]  /*cf60*/  IMAD.U32 R3, RZ, RZ, UR7 ;  /* 0x00000007ff037e24 */ /* 0x000fca000f8e00ff */
[----:B------:R1:W-:Y:S01]  /*cf70*/  STL [R1+0xc], R3 ;  /* 0x00000c0301007387 */ /* 0x0003e20000100800 */
[----:B0-----:R-:W-:-:S13]  /*cf80*/  ISETP.LE.AND P6, PT, R2, UR4, PT ;  /* 0x0000000402007c0c */ /* 0x001fda000bfc3270 */
[----:B-1----:R-:W-:Y:S05]  /*cf90*/  @P6 BRA `(.L_x_436) ;  /* 0x0000000400a46947 */ /* 0x002fea0003800000 */
[----:B------:R-:W-:Y:S02]  /*cfa0*/  VIADD R9, R0, UR4 ;  /* 0x0000000400097c36 */ /* 0x000fe40008000000 */
[----:B------:R-:W-:-:S03]  /*cfb0*/  IMAD.MOV.U32 R7, RZ, RZ, RZ ;  /* 0x000000ffff077224 */ /* 0x000fc600078e00ff */
[----:B------:R-:W-:-:S13]  /*cfc0*/  ISETP.GE.OR P6, PT, R9, R2, !P0 ;  /* 0x000000020900720c */ /* 0x000fda00047c6670 */
[----:B------:R-:W0:Y:S08]  /*cfd0*/  @!P6 LDC.64 R2, c[0x0][0xc80] ;  /* 0x00032000ff02eb82 */ /* 0x000e300000000a00 */
[----:B------:R-:W1:Y:S01]  /*cfe0*/  @!P6 LDC.64 R4, c[0x0][0xc78] ;  /* 0x00031e00ff04eb82 */ /* 0x000e620000000a00 */
[----:B------:R-:W-:Y:S02]  /*cff0*/  IMAD.MOV.U32 R10, RZ, RZ, RZ ;  /* 0x000000ffff0a7224 */ /* 0x000fe400078e00ff */
[----:B0-----:R-:W-:-:S05]  /*d000*/  @!P6 IMAD.WIDE R2, R9, 0x4, R2 ;  /* 0x000000040902e825 */ /* 0x001fca00078e0202 */
[----:B------:R1:W2:Y:S02]  /*d010*/  @!P6 LDG.E R7, desc[UR40][R2.64] ;  /* 0x000000280207e981 */ /* 0x0002a4000c1e1900 */
[----:B-1----:R-:W-:-:S05]  /*d020*/  @!P6 IMAD.WIDE R2, R9, 0x4, R4 ;  /* 0x000000040902e825 */ /* 0x002fca00078e0204 */
[----:B------:R-:W2:Y:S02]  /*d030*/  @!P6 LDG.E R10, desc[UR40][R2.64] ;  /* 0x00000028020ae981 */ /* 0x000ea4000c1e1900 */
[----:B--2---:R-:W-:-:S05]  /*d040*/  IMAD R11, R7, R10, RZ ;  /* 0x0000000a070b7224 */ /* 0x004fca00078e02ff */
[----:B------:R-:W0:Y:S02]  /*d050*/  SHFL.UP PT, R4, R11, 0x1, RZ ;  /* 0x042000000b047989 */ /* 0x000e2400000e00ff */
[----:B0-----:R-:W-:-:S05]  /*d060*/  SEL R4, R4, RZ, P1 ;  /* 0x000000ff04047207 */ /* 0x001fca0000800000 */
[----:B------:R-:W-:-:S05]  /*d070*/  IMAD.IADD R4, R11, 0x1, R4 ;  /* 0x000000010b047824 */ /* 0x000fca00078e0204 */
        /* <DEDUP_REMOVED lines=12> */
[----:B------:R-:W0:Y:S02]  /*d140*/  SHFL.IDX PT, R4, R2, 0x1f, 0x1f ;  /* 0x03e01f0002047f89 */ /* 0x000e2400000e0000 */
[----:B0-----:R-:W-:-:S04]  /*d150*/  IMAD R11, R4, UR5, RZ ;  /* 0x00000005040b7c24 */ /* 0x001fc8000f8e02ff */
[----:B------:R-:W-:-:S05]  /*d160*/  IMAD.IADD R8, R11, 0x1, R8 ;  /* 0x000000010b087824 */ /* 0x000fca00078e0208 */
[----:B------:R-:W-:-:S13]  /*d170*/  ISETP.GT.AND P6, PT, R8, UR6, PT ;  /* 0x0000000608007c0c */ /* 0x000fda000bfc4270 */
[----:B------:R-:W-:Y:S05]  /*d180*/  @!P6 BRA `(.L_x_437) ;  /* 0xfffffffc0068e947 */ /* 0x000fea000383ffff */
.L_x_435:
[----:B------:R-:W-:Y:S02]  /*d190*/  IMAD.IADD R11, R8, 0x1, -R11 ;  /* 0x00000001080b7824 */ /* 0x000fe400078e0a0b */
[----:B------:R-:W-:Y:S02]  /*d1a0*/  IMAD.MOV.U32 R14, RZ, RZ, RZ ;  /* 0x000000ffff0e7224 */ /* 0x000fe400078e00ff */
[----:B------:R-:W-:-:S05]  /*d1b0*/  IMAD R3, R2, UR5, R11 ;  /* 0x0000000502037c24 */ /* 0x000fca000f8e020b */
[----:B------:R-:W-:-:S13]  /*d1c0*/  ISETP.GT.AND P0, PT, R3, UR6, PT ;  /* 0x0000000603007c0c */ /* 0x000fda000bf04270 */
[----:B------:R-:W-:-:S04]  /*d1d0*/  VOTE.ANY R12, PT, !P0 ;  /* 0x00000000000c7806 */ /* 0x000fc800040e0100 */
[----:B------:R-:W0:Y:S01]  /*d1e0*/  POPC R4, R12 ;  /* 0x0000000c00047309 */ /* 0x000e220000000000 */
[----:B------:R-:W-:Y:S01]  /*d1f0*/  ISETP.NE.AND P0, PT, R12, RZ, PT ;  /* 0x000000ff0c00720c */ /* 0x000fe20003f05270 */
[----:B0-----:R-:W0:Y:S04]  /*d200*/  SHFL.IDX PT, R7, R7, R4, 0x1f ;  /* 0x00001f0407077589 */ /* 0x001e2800000e0000 */
[----:B------:R-:W1:Y:S01]  /*d210*/  SHFL.IDX PT, R9, R10, R4, 0x1f ;  /* 0x00001f040a097589 */ /* 0x000e6200000e0000 */
[----:B0-----:R-:W-:-:S04]  /*d220*/  IABS R5, R7 ;  /* 0x0000000700057213 */ /* 0x001fc80000000000 */
[----:B------:R-:W0:Y:S01]  /*d230*/  I2F.RP R13, R5 ;  /* 0x00000005000d7306 */ /* 0x000e220000209400 */
[----:B-1----:R-:W-:-:S07]  /*d240*/  IABS R8, R9 ;  /* 0x0000000900087213 */ /* 0x002fce0000000000 */
[----:B------:R-:W-:Y:S08]  /*d250*/  I2F.RP R12, R8 ;  /* 0x00000008000c7306 */ /* 0x000ff00000209400 */
[----:B0-----:R-:W0:Y:S02]  /*d260*/  MUFU.RCP R13, R13 ;  /* 0x0000000d000d7308 */ /* 0x001e240000001000 */
[----:B0-----:R-:W-:-:S06]  /*d270*/  VIADD R3, R13, 0xffffffe ;  /* 0x0ffffffe0d037836 */ /* 0x001fcc0000000000 */
[----:B------:R-:W0:Y:S02]  /*d280*/  F2I.FTZ.U32.TRUNC.NTZ R3, R3 ;  /* 0x0000000300037305 */ /* 0x000e24000021f000 */
[----:B0-----:R-:W-:Y:S01]  /*d290*/  IMAD.MOV R16, RZ, RZ, -R3 ;  /* 0x000000ffff107224 */ /* 0x001fe200078e0a03 */
[----:B------:R-:W-:Y:S06]  /*d2a0*/  @!P0 BRA `(.L_x_438) ;  /* 0x0000000000088947 */ /* 0x000fec0003800000 */
[----:B------:R-:W-:-:S05]  /*d2b0*/  VIADD R13, R4, 0xffffffff ;  /* 0xffffffff040d7836 */ /* 0x000fca0000000000 */
[----:B------:R0:W1:Y:S02]  /*d2c0*/  SHFL.IDX PT, R14, R2, R13, 0x1f ;  /* 0x00001f0d020e7589 */ /* 0x00006400000e0000 */
.L_x_438:
[----:B-1----:R-:W-:Y:S01]  /*d2d0*/  IMAD R10, R14, UR5, R11 ;  /* 0x000000050e0a7c24 */ /* 0x002fe2000f8e020b */
[----:B------:R-:W1:Y:S01]  /*d2e0*/  MUFU.RCP R12, R12 ;  /* 0x0000000c000c7308 */ /* 0x000e620000001000 */
[----:B------:R-:W-:Y:S02]  /*d2f0*/  IMAD R11, R16, R5, RZ ;  /* 0x00000005100b7224 */ /* 0x000fe400078e02ff */
[----:B0-----:R-:W-:Y:S01]  /*d300*/  IMAD.MOV.U32 R2, RZ, RZ, RZ ;  /* 0x000000ffff027224 */ /* 0x001fe200078e00ff */
[----:B------:R0:W-:Y:S03]  /*d310*/  STL [R1], R10 ;  /* 0x0000000a01007387 */ /* 0x0001e60000100800 */
[----:B------:R-:W-:Y:S01]  /*d320*/  IMAD.HI.U32 R2, R3, R11, R2 ;  /* 0x0000000b03027227 */ /* 0x000fe200078e0002 */
[----:B------:R-:W-:-:S05]  /*d330*/  IABS R11, R7 ;  /* 0x00000007000b7213 */ /* 0x000fca0000000000 */
[----:B------:R-:W-:Y:S01]  /*d340*/  IMAD.MOV R14, RZ, RZ, -R11 ;  /* 0x000000ffff0e7224 */ /* 0x000fe200078e0a0b */
[----:B0-----:R-:W-:-:S04]  /*d350*/  IADD3 R10, -R10, UR6, RZ ;  /* 0x000000060a0a7c10 */ /* 0x001fc8000fffe1ff */
[----:B------:R-:W-:-:S05]  /*d360*/  IABS R3, R10 ;  /* 0x0000000a00037213 */ /* 0x000fca0000000000 */
[----:B------:R-:W-:-:S04]  /*d370*/  IMAD.HI.U32 R11, R2, R3, RZ ;  /* 0x00000003020b7227 */ /* 0x000fc800078e00ff */
[----:B------:R-:W-:Y:S02]  /*d380*/  IMAD R2, R11, R14, R3 ;  /* 0x0000000e0b027224 */ /* 0x000fe400078e0203 */
[----:B-1----:R-:W-:-:S03]  /*d390*/  VIADD R3, R12, 0xffffffe ;  /* 0x0ffffffe0c037836 */ /* 0x002fc60000000000 */
[----:B------:R-:W-:-:S03]  /*d3a0*/  ISETP.GT.U32.AND P1, PT, R5, R2, PT ;  /* 0x000000020500720c */ /* 0x000fc60003f24070 */
[----:B------:R-:W0:Y:S10]  /*d3b0*/  F2I.FTZ.U32.TRUNC.NTZ R3, R3 ;  /* 0x0000000300037305 */ /* 0x000e34000021f000 */
[----:B------:R-:W-:-:S02]  /*d3c0*/  @!P1 IMAD.IADD R2, R2, 0x1, -R5 ;  /* 0x0000000102029824 */ /* 0x000fc400078e0a05 */
[----:B------:R-:W-:Y:S01]  /*d3d0*/  @!P1 VIADD R11, R11, 0x1 ;  /* 0x000000010b0b9836 */ /* 0x000fe20000000000 */
[----:B------:R-:W-:Y:S02]  /*d3e0*/  ISETP.NE.AND P1, PT, R7, RZ, PT ;  /* 0x000000ff0700720c */ /* 0x000fe40003f25270 */
[----:B------:R-:W-:Y:S01]  /*d3f0*/  ISETP.GE.U32.AND P0, PT, R2, R5, PT ;  /* 0x000000050200720c */ /* 0x000fe20003f06070 */
[----:B0-----:R-:W-:Y:S02]  /*d400*/  IMAD.MOV R5, RZ, RZ, -R3 ;  /* 0x000000ffff057224 */ /* 0x001fe400078e0a03 */
[----:B------:R-:W-:Y:S02]  /*d410*/  IMAD.MOV.U32 R2, RZ, RZ, RZ ;  /* 0x000000ffff027224 */ /* 0x000fe400078e00ff */
[----:B------:R-:W-:-:S04]  /*d420*/  IMAD R5, R5, R8, RZ ;  /* 0x0000000805057224 */ /* 0x000fc800078e02ff */
[----:B------:R-:W-:Y:S01]  /*d430*/  IMAD.HI.U32 R5, R3, R5, R2 ;  /* 0x0000000503057227 */ /* 0x000fe200078e0002 */
[----:B------:R-:W-:Y:S02]  /*d440*/  LOP3.LUT R2, R10, R7, RZ, 0x3c, !PT ;  /* 0x000000070a027212 */ /* 0x000fe400078e3cff */
[----:B------:R-:W-:Y:S01]  /*d450*/  IABS R3, R9 ;  /* 0x0000000900037213 */ /* 0x000fe20000000000 */
[----:B------:R-:W-:Y:S01]  /*d460*/  @P0 VIADD R11, R11, 0x1 ;  /* 0x000000010b0b0836 */ /* 0x000fe20000000000 */
[----:B------:R-:W-:-:S03]  /*d470*/  ISETP.GE.AND P2, PT, R2, RZ, PT ;  /* 0x000000ff0200720c */ /* 0x000fc60003f46270 */
[----:B------:R-:W-:-:S10]  /*d480*/  IMAD.MOV R3, RZ, RZ, -R3 ;  /* 0x000000ffff037224 */ /* 0x000fd400078e0a03 */
[----:B------:R-:W-:Y:S01]  /*d490*/  @!P2 IMAD.MOV R11, RZ, RZ, -R11 ;  /* 0x000000ffff0ba224 */ /* 0x000fe200078e0a0b */
[----:B------:R-:W-:-:S04]  /*d4a0*/  @!P1 LOP3.LUT R11, RZ, R7, RZ, 0x33, !PT ;  /* 0x00000007ff0b9212 */ /* 0x000fc800078e33ff */
[-C--:B------:R-:W-:Y:S01]  /*d4b0*/  IABS R2, R11.reuse ;  /* 0x0000000b00027213 */ /* 0x080fe20000000000 */
[----:B------:R-:W-:-:S04]  /*d4c0*/  IMAD R7, R7, R11, RZ ;  /* 0x0000000b07077224 */ /* 0x000fc800078e02ff */
[----:B------:R-:W-:-:S04]  /*d4d0*/  IMAD.HI.U32 R5, R5, R2, RZ ;  /* 0x0000000205057227 */ /* 0x000fc800078e00ff */
[----:B------:R-:W-:Y:S01]  /*d4e0*/  IMAD R3, R5, R3, R2 ;  /* 0x0000000305037224 */ /* 0x000fe200078e0202 */
[----:B------:R-:W-:-:S04]  /*d4f0*/  LOP3.LUT R2, R11, R9, RZ, 0x3c, !PT ;  /* 0x000000090b027212 */ /* 0x000fc800078e3cff */
[----:B------:R-:W-:Y:S02]  /*d500*/  ISETP.GT.U32.AND P1, PT, R8, R3, PT ;  /* 0x000000030800720c */ /* 0x000fe40003f24070 */
[----:B------:R-:W-:-:S11]  /*d510*/  ISETP.GE.AND P2, PT, R2, RZ, PT ;  /* 0x000000ff0200720c */ /* 0x000fd60003f46270 */
[----:B------:R-:W-:Y:S02]  /*d520*/  @!P1 IMAD.IADD R3, R3, 0x1, -R8 ;  /* 0x0000000103039824 */ /* 0x000fe400078e0a08 */
[----:B------:R-:W-:Y:S01]  /*d530*/  @!P1 VIADD R5, R5, 0x1 ;  /* 0x0000000105059836 */ /* 0x000fe20000000000 */
[----:B------:R-:W-:Y:S02]  /*d540*/  ISETP.NE.AND P1, PT, R9, RZ, PT ;  /* 0x000000ff0900720c */ /* 0x000fe40003f25270 */
[----:B------:R-:W-:-:S13]  /*d550*/  ISETP.GE.U32.AND P0, PT, R3, R8, PT ;  /* 0x000000080300720c */ /* 0x000fda0003f06070 */
[----:B------:R-:W-:-:S04]  /*d560*/  @P0 VIADD R5, R5, 0x1 ;  /* 0x0000000105050836 */ /* 0x000fc80000000000 */
[----:B------:R-:W-:Y:S01]  /*d570*/  @!P2 IMAD.MOV R5, RZ, RZ, -R5 ;  /* 0x000000ffff05a224 */ /* 0x000fe200078e0a05 */
[----:B------:R-:W-:-:S05]  /*d580*/  @!P1 LOP3.LUT R5, RZ, R9, RZ, 0x33, !PT ;  /* 0x00000009ff059212 */ /* 0x000fca00078e33ff */
[----:B------:R-:W-:-:S04]  /*d590*/  IMAD.MOV R2, RZ, RZ, -R5 ;  /* 0x000000ffff027224 */ /* 0x000fc800078e0a05 */
[C---:B------:R-:W-:Y:S02]  /*d5a0*/  IMAD R11, R9.reuse, R2, R11 ;  /* 0x00000002090b7224 */ /* 0x040fe400078e020b */
[----:B------:R-:W-:Y:S02]  /*d5b0*/  IMAD R2, R9, 0x1000000, R5 ;  /* 0x0100000009027824 */ /* 0x000fe400078e0205 */
[----:B------:R-:W-:Y:S02]  /*d5c0*/  IMAD.IADD R5, R10, 0x1, -R7 ;  /* 0x000000010a057824 */ /* 0x000fe400078e0a07 */
[----:B------:R-:W-:Y:S02]  /*d5d0*/  IMAD R3, R11, 0x10000, R2 ;  /* 0x000100000b037824 */ /* 0x000fe400078e0202 */
[----:B------:R-:W-:Y:S01]  /*d5e0*/  VIADD R2, R4, UR4 ;  /* 0x0000000404027c36 */ /* 0x000fe20008000000 */
[----:B------:R0:W-:Y:S04]  /*d5f0*/  STL [R1+0x4], R5 ;  /* 0x0000040501007387 */ /* 0x0001e80000100800 */
[----:B------:R0:W-:Y:S04]  /*d600*/  STL [R1+0xc], R2 ;  /* 0x00000c0201007387 */ /* 0x0001e80000100800 */
[----:B------:R0:W-:Y:S01]  /*d610*/  STL [R1+0x8], R3 ;  /* 0x0000080301007387 */ /* 0x0001e20000100800 */
[----:B------:R-:W-:Y:S05]  /*d620*/  BRA `(.L_x_439) ;  /* 0x0000000000107947 */ /* 0x000fea0003800000 */
.L_x_436:
[----:B------:R-:W-:Y:S01]  /*d630*/  IMAD.U32 R2, RZ, RZ, UR6 ;  /* 0x00000006ff027e24 */ /* 0x000fe2000f8e00ff */
[----:B------:R1:W-:Y:S04]  /*d640*/  STL [R1+0x4], RZ ;  /* 0x000004ff01007387 */ /* 0x0003e80000100800 */
[----:B------:R1:W-:Y:S04]  /*d650*/  STL [R1+0x8], RZ ;  /* 0x000008ff01007387 */ /* 0x0003e80000100800 */
[----:B------:R1:W-:Y:S02]  /*d660*/  STL [R1], R2 ;  /* 0x0000000201007387 */ /* 0x0003e40000100800 */
.L_x_439:
[----:B------:R-:W2:Y:S04]  /*d670*/  LDL R8, [R1] ;  /* 0x0000000001087983 */ /* 0x000ea80000100800 */
[----:B------:R-:W2:Y:S04]  /*d680*/  LDL R9, [R1+0x4] ;  /* 0x0000040001097983 */ /* 0x000ea80000100800 */
[----:B------:R-:W2:Y:S04]  /*d690*/  LDL R10, [R1+0x8] ;  /* 0x00000800010a7983 */ /* 0x000ea80000100800 */
[----:B------:R-:W2:Y:S01]  /*d6a0*/  LDL R11, [R1+0xc] ;  /* 0x00000c00010b7983 */ /* 0x000ea20000100800 */
[----:B------:R-:W-:-:S13]  /*d6b0*/  ISETP.NE.AND P0, PT, R0, RZ, PT ;  /* 0x000000ff0000720c */ /* 0x000fda0003f05270 */
[----:B0-----:R-:W0:Y:S01]  /*d6c0*/  @!P0 S2R R3, SR_CgaCtaId ;  /* 0x0000000000038919 */ /* 0x001e220000008800 */
[----:B------:R-:W-:-:S04]  /*d6d0*/  @!P0 MOV R0, 0x400 ;  /* 0x0000040000008802 */ /* 0x000fc80000000f00 */
[----:B0-----:R-:W-:-:S05]  /*d6e0*/  @!P0 LEA R0, R3, R0, 0x18 ;  /* 0x0000000003008211 */ /* 0x001fca00078ec0ff */
[----:B--2---:R0:W-:Y:S01]  /*d6f0*/  @!P0 STS.128 [R0+0x28cd0], R8 ;  /* 0x028cd00800008388 */ /* 0x0041e20000000c00 */
[----:B------:R-:W-:Y:S06]  /*d700*/  BAR.ARV 0x5, 0x180 ;  /* 0x0146000000007b1d */ /* 0x000fec0000002000 */
.L_x_434:
[----:B0-----:R-:W3:Y:S01]  /*d710*/  LDL R0, [R1+0xc] ;  /* 0x00000c0001007983 */ /* 0x001ee20000100800 */
[----:B------:R-:W-:Y:S01]  /*d720*/  ULDC UR4, c[0x0][0xc3c] ;  /* 0x00030f0000047ab9 */ /* 0x000fe20000000800 */
[----:B------:R-:W-:Y:S02]  /*d730*/  IMAD.MOV.U32 R19, RZ, RZ, RZ ;  /* 0x000000ffff137224 */ /* 0x000fe400078e00ff */
[----:B------:R0:W-:Y:S01]  /*d740*/  STL [R1+0x50], RZ ;  /* 0x000050ff01007387 */ /* 0x0001e20000100800 */
[----:B---3--:R-:W-:Y:S01]  /*d750*/  ISETP.GE.AND P0, PT, R0, UR4, PT ;  /* 0x0000000400007c0c */ /* 0x008fe2000bf06270 */
[----:B------:R-:W-:-:S05]  /*d760*/  IMAD.MOV.U32 R0, RZ, RZ, 0x1 ;  /* 0x00000001ff007424 */ /* 0x000fca00078e00ff */
[----:B------:R0:W-:Y:S07]  /*d770*/  STL [R1+0x10], R0 ;  /* 0x0000100001007387 */ /* 0x0001ee0000100800 */
[----:B------:R-:W-:Y:S05]  /*d780*/  @P0 BRA `(.L_x_440) ;  /* 0x00000060006c0947 */ /* 0x000fea0003800000 */
[----:B------:R-:W3:Y:S01]  /*d790*/  S2UR UR5, SR_CgaCtaId ;  /* 0x00000000000579c3 */ /* 0x000ee20000008800 */
[C---:B0-----:R-:W-:Y:S01]  /*d7a0*/  IMAD.SHL.U32 R0, R6.reuse, 0x8, RZ ;  /* 0x0000000806007824 */ /* 0x041fe200078e00ff */
[----:B------:R-:W-:Y:S01]  /*d7b0*/  LOP3.LUT R4, R6, 0x7f, RZ, 0xc0, !PT ;  /* 0x0000007f06047812 */ /* 0x000fe200078ec0ff */
[----:B------:R-:W-:Y:S01]  /*d7c0*/  UMOV UR4, 0x400 ;  /* 0x0000040000047882 */ /* 0x000fe20000000000 */
[----:B------:R-:W-:Y:S01]  /*d7d0*/  BSSY B8, `(.L_x_440) ;  /* 0x0000616000087945 */ /* 0x000fe20003800000 */
[----:B------:R-:W-:Y:S01]  /*d7e0*/  IMAD.MOV.U32 R19, RZ, RZ, RZ ;  /* 0x000000ffff137224 */ /* 0x000fe200078e00ff */
[----:B------:R-:W-:Y:S01]  /*d7f0*/  LOP3.LUT R3, R0, 0x1f8, RZ, 0xc0, !PT ;  /* 0x000001f800037812 */ /* 0x000fe200078ec0ff */
[----:B-1----:R-:W-:Y:S01]  /*d800*/  IMAD.SHL.U32 R2, R4, 0x8, RZ ;  /* 0x0000000804027824 */ /* 0x002fe200078e00ff */
[----:B------:R-:W-:Y:S01]  /*d810*/  ULDC UR37, c[0x0][0xc] ;  /* 0x0000030000257ab9 */ /* 0x000fe20000000800 */
[----:B------:R-:W-:Y:S01]  /*d820*/  IMAD.MOV.U32 R0, RZ, RZ, 0x1 ;  /* 0x00000001ff007424 */ /* 0x000fe200078e00ff */
[----:B------:R-:W-:Y:S01]  /*d830*/  LOP3.LUT R3, R3, 0x38, R6, 0x78, !PT ;  /* 0x0000003803037812 */ /* 0x000fe200078e7806 */
[----:B------:R-:W-:Y:S01]  /*d840*/  IMAD.SHL.U32 R6, R6, 0x10, RZ ;  /* 0x0000001006067824 */ /* 0x000fe200078e00ff */
[----:B------:R-:W-:-:S02]  /*d850*/  ULDC.64 UR38, c[0x0][0x198] ;  /* 0x0000660000267ab9 */ /* 0x000fc40000000a00 */
[----:B------:R-:W-:Y:S02]  /*d860*/  LOP3.LUT R3, R3, 0x200, R2, 0xf8, !PT ;  /* 0x0000020003037812 */ /* 0x000fe400078ef802 */
[----:B------:R-:W-:-:S04]  /*d870*/  SHF.R.U32.HI R2, RZ, 0x3, R4 ;  /* 0x00000003ff027819 */ /* 0x000fc80000011604 */
[----:B------:R-:W-:Y:S01]  /*d880*/  LOP3.LUT R4, R2, 0x70, R6, 0xf8, !PT ;  /* 0x0000007002047812 */ /* 0x000fe200078ef806 */
[----:B---3--:R-:W-:-:S06]  /*d890*/  ULEA UR4, UR5, UR4, 0x18 ;  /* 0x0000000405047291 */ /* 0x008fcc000f8ec03f */
[----:B------:R-:W-:-:S04]  /*d8a0*/  IMAD.U32 R18, RZ, RZ, UR4 ;  /* 0x00000004ff127e24 */ /* 0x000fc8000f8e00ff */
[----:B------:R-:W-:-:S05]  /*d8b0*/  IMAD R2, R3, 0x2, R18 ;  /* 0x0000000203027824 */ /* 0x000fca00078e0212 */
[----:B------:R0:W-:Y:S04]  /*d8c0*/  STL [R1+0x54], R2 ;  /* 0x0000540201007387 */ /* 0x0001e80000100800 */
[----:B------:R0:W-:Y:S04]  /*d8d0*/  STL [R1+0x10], R0 ;  /* 0x0000100001007387 */ /* 0x0001e80000100800 */
[----:B------:R0:W-:Y:S02]  /*d8e0*/  STL [R1+0x50], RZ ;  /* 0x000050ff01007387 */ /* 0x0001e40000100800 */
.L_x_558:
[----:B0--3--:R-:W3:Y:S01]  /*d8f0*/  LDL R0, [R1+0xc] ;  /* 0x00000c0001007983 */ /* 0x009ee20000100800 */
[----:B------:R-:W3:Y:S01]  /*d900*/  LDC.64 R2, c[0x0][0xc88] ;  /* 0x00032200ff027b82 */ /* 0x000ee20000000a00 */
[----:B------:R-:W-:Y:S05]  /*d910*/  YIELD ;  /* 0x0000000000007946 */ /* 0x000fea0003800000 */
[----:B------:R-:W-:Y:S01]  /*d920*/  ULDC.64 UR4, c[0x0][0xa28] ;  /* 0x00028a0000047ab9 */ /* 0x000fe20000000a00 */
[----:B-1----:R-:W-:Y:S01]  /*d930*/  IMAD.MOV.U32 R6, RZ, RZ, RZ ;  /* 0x000000ffff067224 */ /* 0x002fe200078e00ff */
[----:B------:R-:W-:Y:S01]  /*d940*/  ISETP.NE.U32.AND P0, PT, RZ, UR4, PT ;  /* 0x00000004ff007c0c */ /* 0x000fe2000bf05070 */
[----:B------:R-:W-:Y:S01]  /*d950*/  ULDC.64 UR6, c[0x0][0xa18] ;  /* 0x0002860000067ab9 */ /* 0x000fe20000000a00 */
[----:B------:R-:W-:Y:S01]  /*d960*/  ULDC.64 UR8, c[0x0][0xa08] ;  /* 0x0002820000087ab9 */ /* 0x000fe20000000a00 */
[----:B---3--:R-:W-:-:S05]  /*d970*/  IMAD.WIDE R2, R0, 0x4, R2 ;  /* 0x0000000400027825 */ /* 0x008fca00078e0202 */
[----:B--2---:R-:W2:Y:S01]  /*d980*/  LDG.E R10, desc[UR40][R2.64] ;  /* 0x00000028020a7981 */ /* 0x004ea2000c1e1900 */
[----:B------:R-:W-:Y:S01]  /*d990*/  ISETP.NE.AND.EX P0, PT, RZ, UR5, PT, P0 ;  /* 0x00000005ff007c0c */ /* 0x000fe2000bf05300 */
[----:B------:R-:W-:Y:S01]  /*d9a0*/  IMAD.MOV.U32 R0, RZ, RZ, RZ ;  /* 0x000000ffff007224 */ /* 0x000fe200078e00ff */
[----:B--2---:R-:W-:Y:S01]  /*d9b0*/  SHF.R.S32.HI R4, RZ, 0x1f, R10 ;  /* 0x0000001fff047819 */ /* 0x004fe2000001140a */
[----:B------:R-:W-:-:S10]  /*d9c0*/  IMAD.SHL.U32 R16, R10, 0x4, RZ ;  /* 0x000000040a107824 */ /* 0x000fd400078e00ff */
[C---:B------:R-:W-:Y:S01]  /*d9d0*/  @P0 LEA R2, P1, R10.reuse, UR4, 0x2 ;  /* 0x000000040a020c11 */ /* 0x040fe2000f8210ff */
[----:B------:R-:W-:Y:S03]  /*d9e0*/  STL [R1+0x24], R10 ;  /* 0x0000240a01007387 */ /* 0x000fe60000100800 */
[C-C-:B------:R-:W-:Y:S01]  /*d9f0*/  @P0 LEA.HI.X R3, R10.reuse, UR5, R4.reuse, 0x2, P1 ;  /* 0x000000050a030c11 */ /* 0x140fe200088f1404 */
[----:B------:R-:W-:Y:S01]  /*da00*/  ULDC.64 UR4, c[0x0][0xa00] ;  /* 0x0002800000047ab9 */ /* 0x000fe20000000a00 */
[----:B------:R-:W-:Y:S01]  /*da10*/  SHF.L.U64.HI R9, R10, 0x2, R4 ;  /* 0x000000020a097819 */ /* 0x000fe20000010204 */
[----:B------:R0:W-:Y:S01]  /*da20*/  STL [R1+0x38], R4 ;  /* 0x0000380401007387 */ /* 0x0001e20000100800 */
[----:B------:R-:W-:-:S03]  /*da30*/  ISETP.NE.U32.AND P1, PT, RZ, UR4, PT ;  /* 0x00000004ff007c0c */ /* 0x000fc6000bf25070 */
[----:B------:R1:W5:Y:S01]  /*da40*/  @P0 LDG.E R0, desc[UR40][R2.64] ;  /* 0x0000002802000981 */ /* 0x000362000c1e1900 */
[----:B------:R-:W-:Y:S01]  /*da50*/  ISETP.NE.AND.EX P1, PT, RZ, UR5, PT, P1 ;  /* 0x00000005ff007c0c */ /* 0x000fe2000bf25310 */
[----:B------:R-:W-:Y:S01]  /*da60*/  IMAD.MOV.U32 R8, RZ, RZ, RZ ;  /* 0x000000ffff087224 */ /* 0x000fe200078e00ff */
[----:B------:R-:W-:Y:S01]  /*da70*/  ISETP.NE.U32.AND P2, PT, RZ, UR6, PT ;  /* 0x00000006ff007c0c */ /* 0x000fe2000bf45070 */
[----:B------:R-:W-:Y:S01]  /*da80*/  STL [R1+0x14], R9 ;  /* 0x0000140901007387 */ /* 0x000fe20000100800 */
[----:B------:R-:W-:Y:S02]  /*da90*/  ISETP.NE.U32.AND P0, PT, RZ, UR8, PT ;  /* 0x00000008ff007c0c */ /* 0x000fe4000bf05070 */
[C---:B0-----:R-:W-:Y:S02]  /*daa0*/  IADD3 R4, P4, R16.reuse, UR8, RZ ;  /* 0x0000000810047c10 */ /* 0x041fe4000ff9e0ff */
[----:B-1----:R-:W-:Y:S02]  /*dab0*/  IADD3 R2, P3, R16, UR4, RZ ;  /* 0x0000000410027c10 */ /* 0x002fe4000ff7e0ff */
[----:B------:R-:W-:-:S02]  /*dac0*/  ISETP.NE.AND.EX P2, PT, RZ, UR7, PT, P2 ;  /* 0x00000007ff007c0c */ /* 0x000fc4000bf45320 */
[C---:B------:R-:W-:Y:S02]  /*dad0*/  IADD3.X R3, R9.reuse, UR5, RZ, P3, !PT ;  /* 0x0000000509037c10 */ /* 0x040fe40009ffe4ff */
[----:B------:R-:W-:Y:S02]  /*dae0*/  ISETP.NE.AND.EX P0, PT, RZ, UR9, PT, P0 ;  /* 0x00000009ff007c0c */ /* 0x000fe4000bf05300 */
[----:B------:R-:W-:Y:S01]  /*daf0*/  IADD3.X R5, R9, UR9, RZ, P4, !PT ;  /* 0x0000000909057c10 */ /* 0x000fe2000a7fe4ff */
[----:B------:R-:W2:Y:S01]  /*db00*/  @P1 LDG.E R6, desc[UR40][R2.64] ;  /* 0x0000002802061981 */ /* 0x000ea2000c1e1900 */
[----:B------:R-:W-:Y:S02]  /*db10*/  ULDC UR4, c[0x0][0x288] ;  /* 0x0000a20000047ab9 */ /* 0x000fe40000000800 */
[----:B------:R-:W-:Y:S01]  /*db20*/  IMAD.U32 R11, RZ, RZ, UR4 ;  /* 0x00000004ff0b7e24 */ /* 0x000fe2000f8e00ff */
[----:B------:R-:W-:-:S06]  /*db30*/  ULDC.64 UR4, c[0x0][0x418] ;  /* 0x0001060000047ab9 */ /* 0x000fcc0000000a00 */
[----:B------:R-:W5:Y:S04]  /*db40*/  @P0 LDG.E R8, desc[UR40][R4.64] ;  /* 0x0000002804080981 */ /* 0x000f68000c1e1900 */
[----:B--2---:R0:W-:Y:S02]  /*db50*/  STL [R1+0x30], R6 ;  /* 0x0000300601007387 */ /* 0x0041e40000100800 */
[----:B0-----:R-:W-:-:S04]  /*db60*/  @P2 IADD3 R6, P3, R16, UR6, RZ ;  /* 0x0000000610062c10 */ /* 0x001fc8000ff7e0ff */
[----:B------:R-:W-:-:S05]  /*db70*/  @P2 IADD3.X R7, R9, UR7, RZ, P3, !PT ;  /* 0x0000000709072c10 */ /* 0x000fca0009ffe4ff */
[----:B------:R0:W2:Y:S01]  /*db80*/  @P2 LDG.E R11, desc[UR40][R6.64] ;  /* 0x00000028060b2981 */ /* 0x0000a2000c1e1900 */
[----:B------:R-:W-:-:S03]  /*db90*/  UISETP.NE.U32.AND UP0, UPT, UR4, URZ, UPT ;  /* 0x0000003f0400728c */ /* 0x000fc6000bf05070 */
[----:B------:R-:W-:Y:S01]  /*dba0*/  ULDC UR4, c[0x0][0x424] ;  /* 0x0001090000047ab9 */ /* 0x000fe20000000800 */
[----:B------:R-:W-:-:S03]  /*dbb0*/  UISETP.NE.AND.EX UP0, UPT, UR5, URZ, UPT, UP0 ;  /* 0x0000003f0500728c */ /* 0x000fc6000bf05300 */
[----:B------:R-:W-:Y:S01]  /*dbc0*/  ULDC UR5, c[0x0][0x2f0] ;  /* 0x0000bc0000057ab9 */ /* 0x000fe20000000800 */
[----:B------:R-:W-:-:S04]  /*dbd0*/  USEL UR4, UR4, 0x1, UP0 ;  /* 0x0000000104047887 */ /* 0x000fc80008000000 */
[----:B------:R-:W-:-:S06]  /*dbe0*/  UIMAD UR4, UR4, UR5, URZ ;  /* 0x00000005040472a4 */ /* 0x000fcc000f8e023f */
[----:B0-----:R-:W-:Y:S01]  /*dbf0*/  IMAD.U32 R6, RZ, RZ, UR4 ;  /* 0x00000004ff067e24 */ /* 0x001fe2000f8e00ff */
[----:B--2---:R0:W-:Y:S01]  /*dc00*/  STL [R1+0x40], R11 ;  /* 0x0000400b01007387 */ /* 0x0041e20000100800 */
[----:B------:R-:W-:Y:S05]  /*dc10*/  @P2 BRA `(.L_x_441) ;  /* 0x0000000000142947 */ /* 0x000fea0003800000 */
[----:B------:R-:W-:Y:S05]  /*dc20*/  @!P1 BRA `(.L_x_441) ;  /* 0x0000000000109947 */ /* 0x000fea0003800000 */
[----:B------:R-:W2:Y:S04]  /*dc30*/  LDG.E R7, desc[UR40][R2.64] ;  /* 0x0000002802077981 */ /* 0x000ea8000c1e1900 */
[----:B------:R-:W2:Y:S02]  /*dc40*/  LDG.E R2, desc[UR40][R2.64+0x4] ;  /* 0x0000042802027981 */ /* 0x000ea4000c1e1900 */
[----:B--2---:R-:W-:-:S05]  /*dc50*/  IMAD.IADD R2, R2, 0x1, -R7 ;  /* 0x0000000102027824 */ /* 0x004fca00078e0a07 */
[----:B------:R1:W-:Y:S02]  /*dc60*/  STL [R1+0x40], R2 ;  /* 0x0000400201007387 */ /* 0x0003e40000100800 */
.L_x_441:
[----:B------:R-:W1:Y:S01]  /*dc70*/  LDL.LU R7, [R1+0x8] ;  /* 0x0000080001077983 */ /* 0x000e620000300800 */
[----:B------:R-:W-:Y:S02]  /*dc80*/  ULDC.64 UR4, c[0x0][0xa20] ;  /* 0x0002880000047ab9 */ /* 0x000fe40000000a00 */
[----:B------:R-:W-:-:S04]  /*dc90*/  ISETP.NE.U32.AND P1, PT, RZ, UR4, PT ;  /* 0x00000004ff007c0c */ /* 0x000fc8000bf25070 */
[----:B------:R-:W-:Y:S02]  /*dca0*/  ISETP.NE.AND.EX P1, PT, RZ, UR5, PT, P1 ;  /* 0x00000005ff007c0c */ /* 0x000fe4000bf25310 */
[C---:B-1----:R-:W-:Y:S02]  /*dcb0*/  LOP3.LUT R2, R7.reuse, 0xff000000, RZ, 0xc0, !PT ;  /* 0xff00000007027812 */ /* 0x042fe400078ec0ff */
[C---:B------:R-:W-:Y:S02]  /*dcc0*/  LOP3.LUT R3, R7.reuse, 0xff0000, RZ, 0xc0, !PT ;  /* 0x00ff000007037812 */ /* 0x040fe400078ec0ff */
[----:B------:R-:W-:Y:S02]  /*dcd0*/  SHF.R.U32.HI R2, RZ, 0x8, R2 ;  /* 0x00000008ff027819 */ /* 0x000fe40000011602 */
[----:B------:R-:W-:Y:S01]  /*dce0*/  LOP3.LUT R17, R7, 0xffff, RZ, 0xc0, !PT ;  /* 0x0000ffff07117812 */ /* 0x000fe200078ec0ff */
[----:B-----5:R-:W-:Y:S01]  /*dcf0*/  IMAD.IADD R7, R8, 0x1, R0 ;  /* 0x0000000108077824 */ /* 0x020fe200078e0200 */
[----:B------:R-:W-:Y:S01]  /*dd00*/  LEA.HI R2, R3, R2, RZ, 0x10 ;  /* 0x0000000203027211 */ /* 0x000fe200078f80ff */
[----:B------:R-:W-:-:S05]  /*dd10*/  IMAD.MOV.U32 R3, RZ, RZ, R10 ;  /* 0x000000ffff037224 */ /* 0x000fca00078e000a */
[----:B------:R1:W-:Y:S04]  /*dd20*/  STL [R1+0x8], R3 ;  /* 0x0000080301007387 */ /* 0x0003e80000100800 */
[----:B------:R1:W-:Y:S01]  /*dd30*/  STL [R1+0x1c], R7 ;  /* 0x00001c0701007387 */ /* 0x0003e20000100800 */
[----:B------:R-:W-:Y:S05]  /*dd40*/  @!P1 BRA `(.L_x_442) ;  /* 0x0000000000109947 */ /* 0x000fea0003800000 */
[----:B------:R-:W-:-:S04]  /*dd50*/  IADD3 R6, P0, R16, UR4, RZ ;  /* 0x0000000410067c10 */ /* 0x000fc8000ff1e0ff */
[----:B-1----:R-:W-:-:S05]  /*dd60*/  IADD3.X R7, R9, UR5, RZ, P0, !PT ;  /* 0x0000000509077c10 */ /* 0x002fca00087fe4ff */
[----:B------:R2:W5:Y:S01]  /*dd70*/  LDG.E R6, desc[UR40][R6.64] ;  /* 0x0000002806067981 */ /* 0x000562000c1e1900 */
[----:B------:R-:W-:Y:S05]  /*dd80*/  BRA `(.L_x_443) ;  /* 0x0000000000107947 */ /* 0x000fea0003800000 */
.L_x_442:
[----:B------:R-:W-:Y:S05]  /*dd90*/  @!P0 BRA `(.L_x_443) ;  /* 0x00000000000c8947 */ /* 0x000fea0003800000 */
[----:B------:R-:W2:Y:S04]  /*dda0*/  LDG.E R6, desc[UR40][R4.64] ;  /* 0x0000002804067981 */ /* 0x000ea8000c1e1900 */
[----:B------:R-:W2:Y:S02]  /*ddb0*/  LDG.E R4, desc[UR40][R4.64+0x4] ;  /* 0x0000042804047981 */ /* 0x000ea4000c1e1900 */
[----:B--2---:R-:W-:-:S07]  /*ddc0*/  IMAD.IADD R6, R4, 0x1, -R6 ;  /* 0x0000000104067824 */ /* 0x004fce00078e0a06 */
.L_x_443:
[----:B-----5:R-:W-:Y:S01]  /*ddd0*/  IMAD.IADD R6, R6, 0x1, -R0 ;  /* 0x0000000106067824 */ /* 0x020fe200078e0a00 */
[----:B------:R-:W-:Y:S01]  /*dde0*/  LOP3.LUT R9, R2, 0xff, RZ, 0xc0, !PT ;  /* 0x000000ff02097812 */ /* 0x000fe200078ec0ff */
[----:B------:R-:W-:Y:S01]  /*ddf0*/  IMAD.MOV.U32 R4, RZ, RZ, RZ ;  /* 0x000000ffff047224 */ /* 0x000fe200078e00ff */
[----:B------:R-:W-:Y:S01]  /*de00*/  BSSY B0, `(.L_x_444) ;  /* 0x000002a000007945 */ /* 0x000fe20003800000 */
[C---:B------:R-:W-:Y:S01]  /*de10*/  VIADD R0, R6.reuse, 0x3f ;  /* 0x0000003f06007836 */ /* 0x040fe20000000000 */
[----:B------:R-:W-:Y:S01]  /*de20*/  ISETP.GE.AND P0, PT, R6, 0x1, PT ;  /* 0x000000010600780c */ /* 0x000fe20003f06270 */
[----:B------:R-:W-:-:S03]  /*de30*/  IMAD.MOV.U32 R10, RZ, RZ, R4 ;  /* 0x000000ffff0a7224 */ /* 0x000fc600078e0004 */
[----:B-1----:R-:W-:-:S04]  /*de40*/  SHF.R.S32.HI R3, RZ, 0x1f, R0 ;  /* 0x0000001fff037819 */ /* 0x002fc80000011400 */
[----:B------:R-:W-:-:S04]  /*de50*/  LEA.HI R3, R3, R0, RZ, 0x6 ;  /* 0x0000000003037211 */ /* 0x000fc800078f30ff */
[----:B------:R-:W-:-:S05]  /*de60*/  SHF.R.S32.HI R8, RZ, 0x6, R3 ;  /* 0x00000006ff087819 */ /* 0x000fca0000011403 */
[----:B------:R1:W-:Y:S04]  /*de70*/  STL [R1+0x3c], R8 ;  /* 0x00003c0801007387 */ /* 0x0003e80000100800 */
[----:B------:R1:W-:Y:S04]  /*de80*/  STL [R1+0x34], R4 ;  /* 0x0000340401007387 */ /* 0x0003e80000100800 */
[----:B------:R1:W-:Y:S01]  /*de90*/  STL [R1+0x58], R9 ;  /* 0x0000580901007387 */ /* 0x0003e20000100800 */
[----:B------:R-:W-:Y:S05]  /*dea0*/  @!P0 BRA `(.L_x_445) ;  /* 0x00000000007c8947 */ /* 0x000fea0003800000 */
[----:B------:R-:W-:-:S04]  /*deb0*/  SHF.R.U32.HI R0, RZ, 0x10, R2 ;  /* 0x00000010ff007819 */ /* 0x000fc80000011602 */
[----:B------:R-:W-:-:S13]  /*dec0*/  ISETP.NE.AND P0, PT, R0, RZ, PT ;  /* 0x000000ff0000720c */ /* 0x000fda0003f05270 */
[----:B------:R-:W1:Y:S02]  /*ded0*/  @!P0 LDC R0, c[0x0][0x9f0] ;  /* 0x00027c00ff008b82 */ /* 0x000e640000000800 */
[----:B-1----:R-:W-:-:S04]  /*dee0*/  IABS R4, R0 ;  /* 0x0000000000047213 */ /* 0x002fc80000000000 */
[----:B------:R-:W1:Y:S08]  /*def0*/  I2F.RP R2, R4 ;  /* 0x0000000400027306 */ /* 0x000e700000209400 */
[----:B-1----:R-:W1:Y:S02]  /*df00*/  MUFU.RCP R2, R2 ;  /* 0x0000000200027308 */ /* 0x002e640000001000 */
[----:B-1----:R-:W-:-:S06]  /*df10*/  VIADD R2, R2, 0xffffffe ;  /* 0x0ffffffe02027836 */ /* 0x002fcc0000000000 */
[----:B------:R-:W1:Y:S02]  /*df20*/  F2I.FTZ.U32.TRUNC.NTZ R3, R2 ;  /* 0x0000000200037305 */ /* 0x000e64000021f000 */
[----:B-1----:R-:W-:-:S04]  /*df30*/  IMAD.MOV R2, RZ, RZ, -R3 ;  /* 0x000000ffff027224 */ /* 0x002fc800078e0a03 */
[----:B------:R-:W-:Y:S02]  /*df40*/  IMAD R5, R2, R4, RZ ;  /* 0x0000000402057224 */ /* 0x000fe400078e02ff */
[----:B------:R-:W-:-:S04]  /*df50*/  IMAD.MOV.U32 R2, RZ, RZ, RZ ;  /* 0x000000ffff027224 */ /* 0x000fc800078e00ff */
[----:B--2---:R-:W-:Y:S01]  /*df60*/  IMAD.HI.U32 R7, R3, R5, R2 ;  /* 0x0000000503077227 */ /* 0x004fe200078e0002 */
[----:B------:R-:W-:Y:S02]  /*df70*/  IABS R2, R0 ;  /* 0x0000000000027213 */ /* 0x000fe40000000000 */
[----:B------:R-:W-:-:S03]  /*df80*/  IADD3 R3, R0, -0x1, R8 ;  /* 0xffffffff00037810 */ /* 0x000fc60007ffe008 */
[----:B------:R-:W-:Y:S01]  /*df90*/  IMAD.MOV R2, RZ, RZ, -R2 ;  /* 0x000000ffff027224 */ /* 0x000fe200078e0a02 */
[----:B------:R-:W-:Y:S02]  /*dfa0*/  IABS R5, R3 ;  /* 0x0000000300057213 */ /* 0x000fe40000000000 */
[----:B------:R-:W-:Y:S01]  /*dfb0*/  LOP3.LUT R3, R3, R0, RZ, 0x3c, !PT ;  /* 0x0000000003037212 */ /* 0x000fe200078e3cff */
[----:B------:R-:W-:Y:S02]  /*dfc0*/  IMAD.MOV.U32 R6, RZ, RZ, R2 ;  /* 0x000000ffff067224 */ /* 0x000fe400078e0002 */
[----:B------:R-:W-:Y:S01]  /*dfd0*/  IMAD.HI.U32 R2, R7, R5, RZ ;  /* 0x0000000507027227 */ /* 0x000fe200078e00ff */
[----:B------:R-:W-:-:S03]  /*dfe0*/  ISETP.GE.AND P2, PT, R3, RZ, PT ;  /* 0x000000ff0300720c */ /* 0x000fc60003f46270 */
[----:B------:R-:W-:-:S05]  /*dff0*/  IMAD R5, R2, R6, R5 ;  /* 0x0000000602057224 */ /* 0x000fca00078e0205 */
[----:B------:R-:W-:-:S13]  /*e000*/  ISETP.GT.U32.AND P1, PT, R4, R5, PT ;  /* 0x000000050400720c */ /* 0x000fda0003f24070 */
[----:B------:R-:W-:Y:S02]  /*e010*/  @!P1 IMAD.IADD R5, R5, 0x1, -R4 ;  /* 0x0000000105059824 */ /* 0x000fe400078e0a04 */
[----:B------:R-:W-:Y:S01]  /*e020*/  @!P1 VIADD R2, R2, 0x1 ;  /* 0x0000000102029836 */ /* 0x000fe20000000000 */
[----:B------:R-:W-:Y:S02]  /*e030*/  ISETP.NE.AND P1, PT, R0, RZ, PT ;  /* 0x000000ff0000720c */ /* 0x000fe40003f25270 */
[----:B------:R-:W-:-:S13]  /*e040*/  ISETP.GE.U32.AND P0, PT, R5, R4, PT ;  /* 0x000000040500720c */ /* 0x000fda0003f06070 */
[----:B------:R-:W-:-:S04]  /*e050*/  @P0 VIADD R2, R2, 0x1 ;  /* 0x0000000102020836 */ /* 0x000fc80000000000 */
[----:B------:R-:W-:Y:S01]  /*e060*/  @!P2 IMAD.MOV R2, RZ, RZ, -R2 ;  /* 0x000000ffff02a224 */ /* 0x000fe200078e0a02 */
[----:B------:R-:W-:-:S05]  /*e070*/  @!P1 LOP3.LUT R2, RZ, R0, RZ, 0x33, !PT ;  /* 0x00000000ff029212 */ /* 0x000fca00078e33ff */
[----:B------:R-:W-:-:S05]  /*e080*/  IMAD.MOV.U32 R10, RZ, RZ, R2 ;  /* 0x000000ffff0a7224 */ /* 0x000fca00078e0002 */
[----:B------:R3:W-:Y:S02]  /*e090*/  STL [R1+0x34], R10 ;  /* 0x0000340a01007387 */ /* 0x0007e40000100800 */
.L_x_445:
[----:B------:R-:W-:Y:S05]  /*e0a0*/  BSYNC B0 ;  /* 0x0000000000007941 */ /* 0x000fea0003800000 */
.L_x_444:
[----:B------:R-:W-:Y:S01]  /*e0b0*/  IMAD.MOV.U32 R0, RZ, RZ, R10 ;  /* 0x000000ffff007224 */ /* 0x000fe200078e000a */
[----:B------:R-:W-:Y:S03]  /*e0c0*/  BSSY B7, `(.L_x_446) ;  /* 0x00004ad000077945 */ /* 0x000fe60003800000 */
[----:B------:R-:W-:-:S05]  /*e0d0*/  IMAD R2, R9, R0, RZ ;  /* 0x0000000009027224 */ /* 0x000fca00078e02ff */
[----:B------:R-:W-:Y:S01]  /*e0e0*/  VIADDMNMX R0, R2, R0, R8, PT ;  /* 0x0000000002007246 */ /* 0x000fe20003800108 */
[----:B------:R4:W-:Y:S03]  /*e0f0*/  STL [R1+0x20], R2 ;  /* 0x0000200201007387 */ /* 0x0009e60000100800 */
[----:B------:R-:W-:Y:S01]  /*e100*/  ISETP.GT.AND P0, PT, R0, R2, PT ;  /* 0x000000020000720c */ /* 0x000fe20003f04270 */
[----:B------:R4:W-:-:S12]  /*e110*/  STL [R1+0x2c], R0 ;  /* 0x00002c0001007387 */ /* 0x0009d80000100800 */
[----:B----4-:R-:W-:Y:S05]  /*e120*/  @P0 BRA `(.L_x_447) ;  /* 0x0000000000480947 */ /* 0x010fea0003800000 */
[----:B------:R-:W4:Y:S02]  /*e130*/  S2R R0, SR_TID.X ;  /* 0x0000000000007919 */ /* 0x000f240000002100 */
[----:B----4-:R-:W-:-:S04]  /*e140*/  LOP3.LUT R0, R0, 0x7f, RZ, 0xc0, !PT ;  /* 0x0000007f00007812 */ /* 0x010fc800078ec0ff */
[----:B------:R-:W-:-:S13]  /*e150*/  ISETP.NE.AND P0, PT, R0, RZ, PT ;  /* 0x000000ff0000720c */ /* 0x000fda0003f05270 */
[----:B------:R-:W-:Y:S05]  /*e160*/  @P0 BRA `(.L_x_448) ;  /* 0x0000004800880947 */ /* 0x000fea0003800000 */
[----:B------:R-:W4:Y:S01]  /*e170*/  S2R R5, SR_LANEID ;  /* 0x0000000000057919 */ /* 0x000f220000000000 */
[----:B------:R-:W-:Y:S01]  /*e180*/  VOTEU.ANY UR4, UPT, PT ;  /* 0x0000000000047886 */ /* 0x000fe200038e0100 */
[----:B------:R-:W5:Y:S01]  /*e190*/  LDC.64 R2, c[0x0][0xc60] ;  /* 0x00031800ff027b82 */ /* 0x000f620000000a00 */
[----:B------:R-:W4:Y:S02]  /*e1a0*/  FLO.U32 R0, UR4 ;  /* 0x0000000400007d00 */ /* 0x000f2400080e0000 */
[----:B----4-:R-:W-:-:S06]  /*e1b0*/  ISETP.EQ.U32.AND P0, PT, R0, R5, PT ;  /* 0x000000050000720c */ /* 0x010fcc0003f02070 */
[----:B------:R-:W5:Y:S07]  /*e1c0*/  POPC R5, UR4 ;  /* 0x0000000400057d09 */ /* 0x000f6e0008000000 */
[----:B-----5:R-:W4:Y:S01]  /*e1d0*/  @P0 ATOMG.E.ADD.STRONG.GPU PT, R3, desc[UR40][R2.64], R5 ;  /* 0x00000005020309a8 */ /* 0x020f2200081ee1e8 */
[----:B-1----:R-:W1:Y:S02]  /*e1e0*/  S2R R4, SR_LTMASK ;  /* 0x0000000000047919 */ /* 0x002e640000003900 */
[----:B-1----:R-:W-:-:S04]  /*e1f0*/  LOP3.LUT R4, R4, UR4, RZ, 0xc0, !PT ;  /* 0x0000000404047c12 */ /* 0x002fc8000f8ec0ff */
[----:B--2---:R-:W1:Y:S01]  /*e200*/  POPC R7, R4 ;  /* 0x0000000400077309 */ /* 0x004e620000000000 */
[----:B----4-:R-:W1:Y:S02]  /*e210*/  SHFL.IDX PT, R0, R3, R0, 0x1f ;  /* 0x00001f0003007589 */ /* 0x010e6400000e0000 */
[----:B-1----:R-:W-:-:S05]  /*e220*/  IADD3 R0, R0, UR37, R7 ;  /* 0x0000002500007c10 */ /* 0x002fca000fffe007 */
[----:B------:R4:W-:Y:S01]  /*e230*/  STL [R1], R0 ;  /* 0x0000000001007387 */ /* 0x0009e20000100800 */
[----:B------:R-:W-:Y:S05]  /*e240*/  BRA `(.L_x_448) ;  /* 0x0000004800507947 */ /* 0x000fea0003800000 */
.L_x_447:
[----:B------:R-:W-:Y:S01]  /*e250*/  VIADD R0, R18, 0x22400 ;  /* 0x0002240012007836 */ /* 0x000fe20000000000 */
[----:B------:R-:W-:Y:S04]  /*e260*/  BSSY B6, `(.L_x_449) ;  /* 0x0000013000067945 */ /* 0x000fe80003800000 */
[----:B------:R-:W-:-:S13]  /*e270*/  LOP3.LUT P0, RZ, R0, 0x3ff, RZ, 0xc0, !PT ;  /* 0x000003ff00ff7812 */ /* 0x000fda000780c0ff */
[----:B------:R-:W-:Y:S05]  /*e280*/  @!P0 BRA `(.L_x_450) ;  /* 0x0000000000408947 */ /* 0x000fea0003800000 */
[----:B------:R-:W-:Y:S01]  /*e290*/  MOV R2, 0x0 ;  /* 0x0000000000027802 */ /* 0x000fe20000000f00 */
[----:B------:R-:W-:Y:S01]  /*e2a0*/  ULDC.64 UR6, c[0x4][0x90] ;  /* 0x0100240000067ab9 */ /* 0x000fe20000000a00 */
[----:B------:R-:W-:Y:S01]  /*e2b0*/  ULDC.64 UR8, c[0x4][0x98] ;  /* 0x0100260000087ab9 */ /* 0x000fe20000000a00 */
[----:B------:R-:W-:Y:S01]  /*e2c0*/  ULDC.64 UR4, c[0x4][0x8] ;  /* 0x0100020000047ab9 */ /* 0x000fe20000000a00 */
[----:B-1----:R-:W-:Y:S02]  /*e2d0*/  IMAD.U32 R4, RZ, RZ, UR6 ;  /* 0x00000006ff047e24 */ /* 0x002fe4000f8e00ff */
[----:B------:R-:W1:Y:S01]  /*e2e0*/  LDC.64 R2, c[0x4][R2] ;  /* 0x0100000002027b82 */ /* 0x000e620000000a00 */
[----:B------:R-:W-:Y:S02]  /*e2f0*/  IMAD.U32 R5, RZ, RZ, UR7 ;  /* 0x00000007ff057e24 */ /* 0x000fe4000f8e00ff */
[----:B------:R-:W-:Y:S02]  /*e300*/  IMAD.U32 R6, RZ, RZ, UR8 ;  /* 0x00000008ff067e24 */ /* 0x000fe4000f8e00ff */
[----:B--2---:R-:W-:-:S02]  /*e310*/  IMAD.U32 R7, RZ, RZ, UR9 ;  /* 0x00000009ff077e24 */ /* 0x004fc4000f8e00ff */
[----:B---3--:R-:W-:Y:S02]  /*e320*/  IMAD.U32 R10, RZ, RZ, UR4 ;  /* 0x00000004ff0a7e24 */ /* 0x008fe4000f8e00ff */
[----:B0-----:R-:W-:Y:S02]  /*e330*/  IMAD.U32 R11, RZ, RZ, UR5 ;  /* 0x00000005ff0b7e24 */ /* 0x001fe4000f8e00ff */
[----:B------:R-:W-:Y:S02]  /*e340*/  IMAD.MOV.U32 R8, RZ, RZ, 0x70 ;  /* 0x00000070ff087424 */ /* 0x000fe400078e00ff */
[----:B------:R-:W-:Y:S02]  /*e350*/  IMAD.MOV.U32 R12, RZ, RZ, 0x1 ;  /* 0x00000001ff0c7424 */ /* 0x000fe400078e00ff */
[----:B------:R-:W-:-:S07]  /*e360*/  IMAD.MOV.U32 R13, RZ, RZ, RZ ;  /* 0x000000ffff0d7224 */ /* 0x000fce00078e00ff */
[----:B------:R-:W-:-:S07]  /*e370*/  LEPC R20, `(.L_x_450) ;  /* 0x000000001014794e */ /* 0x000fce0000000000 */
[----:B-1----:R-:W-:Y:S05]  /*e380*/  CALL.ABS.NOINC R2 ;  /* 0x0000000002007343 */ /* 0x002fea0003c00000 */
.L_x_450:
[----:B------:R-:W-:Y:S05]  /*e390*/  BSYNC B6 ;  /* 0x0000000000067941 */ /* 0x000fea0003800000 */
.L_x_449:
        /* <DEDUP_REMOVED lines=8> */
[----:B------:R4:W4:Y:S01]  /*e420*/  LDC.64 R2, c[0x4][R0] ;  /* 0x0100000000027b82 */ /* 0x0009220000000a00 */
[----:B-1----:R-:W-:Y:S02]  /*e430*/  IMAD.U32 R4, RZ, RZ, UR6 ;  /* 0x00000006ff047e24 */ /* 0x002fe4000f8e00ff */
        /* <DEDUP_REMOVED lines=9> */
[----:B----4-:R-:W-:Y:S05]  /*e4d0*/  CALL.ABS.NOINC R2 ;  /* 0x0000000002007343 */ /* 0x010fea0003c00000 */
.L_x_453:
        /* <DEDUP_REMOVED lines=16> */
.L_x_452:
[----:B------:R-:W-:Y:S05]  /*e5e0*/  BSYNC B6 ;  /* 0x0000000000067941 */ /* 0x000fea0003800000 */
.L_x_451:
[----:B-1----:R-:W4:Y:S01]  /*e5f0*/  LDL.LU R4, [R1+0x14] ;  /* 0x0000140001047983 */ /* 0x002f220000300800 */
[----:B------:R-:W-:-:S03]  /*e600*/  ULDC.64 UR4, c[0x0][0x9f8] ;  /* 0x00027e0000047ab9 */ /* 0x000fc60000000a00 */
[----:B--2---:R-:W2:Y:S01]  /*e610*/  LDL R7, [R1+0x8] ;  /* 0x0000080001077983 */ /* 0x004ea20000100800 */
[----:B------:R-:W-:-:S03]  /*e620*/  ISETP.NE.U32.AND P0, PT, RZ, UR4, PT ;  /* 0x00000004ff007c0c */ /* 0x000fc6000bf05070 */
[----:B------:R-:W5:Y:S01]  /*e630*/  LDL R0, [R1+0x2c] ;  /* 0x00002c0001007983 */ /* 0x000f620000100800 */
[----:B------:R-:W-:-:S13]  /*e640*/  ISETP.NE.AND.EX P0, PT, RZ, UR5, PT, P0 ;  /* 0x00000005ff007c0c */ /* 0x000fda000bf05300 */
[----:B------:R-:W-:-:S04]  /*e650*/  @P0 IADD3 R2, P1, R16, UR4, RZ ;  /* 0x0000000410020c10 */ /* 0x000fc8000ff3e0ff */
[----:B----4-:R-:W-:Y:S01]  /*e660*/  @P0 IADD3.X R3, R4, UR5, RZ, P1, !PT ;  /* 0x0000000504030c10 */ /* 0x010fe20008ffe4ff */
[----:B------:R-:W-:-:S04]  /*e670*/  ULDC.64 UR4, c[0x0][0xa08] ;  /* 0x0002820000047ab9 */ /* 0x000fc80000000a00 */
[----:B--2---:R1:W2:Y:S02]  /*e680*/  @P0 LDG.E R7, desc[UR40][R2.64] ;  /* 0x0000002802070981 */ /* 0x0042a4000c1e1900 */
[----:B-1----:R-:W1:Y:S01]  /*e690*/  LDC.64 R2, c[0x0][0x418] ;  /* 0x00010600ff027b82 */ /* 0x002e620000000a00 */
[----:B-----5:R-:W-:Y:S01]  /*e6a0*/  VIADD R0, R0, 0xffffffff ;  /* 0xffffffff00007836 */ /* 0x020fe20000000000 */
[----:B--2---:R-:W-:Y:S01]  /*e6b0*/  SHF.R.S32.HI R8, RZ, 0x1f, R7 ;  /* 0x0000001fff087819 */ /* 0x004fe20000011407 */
[----:B------:R2:W-:Y:S04]  /*e6c0*/  @P0 STL [R1+0x8], R7 ;  /* 0x0000080701000387 */ /* 0x0005e80000100800 */
[----:B------:R2:W-:Y:S01]  /*e6d0*/  STL [R1+0x14], R8 ;  /* 0x0000140801007387 */ /* 0x0005e20000100800 */
[----:B-1----:R-:W-:Y:S01]  /*e6e0*/  LOP3.LUT P0, RZ, R2, UR4, RZ, 0xfc, !PT ;  /* 0x0000000402ff7c12 */ /* 0x002fe2000f80fcff */
[----:B------:R-:W-:-:S03]  /*e6f0*/  UMOV UR4, 0xffffffff ;  /* 0xffffffff00047882 */ /* 0x000fc60000000000 */
[----:B------:R-:W-:-:S04]  /*e700*/  LOP3.LUT P0, RZ, R3, UR5, RZ, 0xfc, P0 ;  /* 0x0000000503ff7c12 */ /* 0x000fc8000800fcff */
[----:B------:R-:W-:Y:S01]  /*e710*/  SEL R16, R7, RZ, !P0 ;  /* 0x000000ff07107207 */ /* 0x000fe20004000000 */
[----:B--2---:R-:W-:Y:S08]  /*e720*/  BRA.DIV UR4, `(.L_x_454) ;  /* 0x0000005a040c7947 */ /* 0x004ff0000b800000 */
[----:B------:R-:W1:Y:S02]  /*e730*/  S2R R4, SR_TID.X ;  /* 0x0000000000047919 */ /* 0x000e640000002100 */
[----:B-1----:R-:W-:-:S04]  /*e740*/  SHF.R.U32.HI R4, RZ, 0x5, R4 ;  /* 0x00000005ff047819 */ /* 0x002fc80000011604 */
[----:B------:R-:W-:-:S05]  /*e750*/  LOP3.LUT R4, R4, 0x3, RZ, 0xc0, !PT ;  /* 0x0000000304047812 */ /* 0x000fca00078ec0ff */
[----:B------:R1:W2:Y:S02]  /*e760*/  SHFL.IDX PT, R14, R4, RZ, 0x1f ;  /* 0x00001fff040e7589 */ /* 0x0002a400000e0000 */
.L_x_575:
[----:B------:R-:W-:Y:S01]  /*e770*/  PLOP3.LUT P1, PT, PT, PT, PT, 0x8, 0x0 ;  /* 0x000000000000781c */ /* 0x000fe20003f2e170 */
[----:B------:R4:W-:Y:S01]  /*e780*/  STL [R1+0x28], R0 ;  /* 0x0000280001007387 */ /* 0x0009e20000100800 */
[----:B--2---:R-:W-:Y:S02]  /*e790*/  ISETP.NE.AND P0, PT, R14, RZ, PT ;  /* 0x000000ff0e00720c */ /* 0x004fe40003f05270 */
[----:B-1----:R-:W-:-:S05]  /*e7a0*/  P2R R4, PR, RZ, 0x2 ;  /* 0x00000002ff047803 */ /* 0x002fca0000000000 */
[----:B------:R4:W-:Y:S06]  /*e7b0*/  STL [R1+0x18], R4 ;  /* 0x0000180401007387 */ /* 0x0009ec0000100800 */
[----:B------:R-:W-:Y:S05]  /*e7c0*/  @P0 BRA `(.L_x_455) ;  /* 0x0000000400040947 */ /* 0x000fea0003800000 */
[----:B------:R-:W-:-:S03]  /*e7d0*/  UMOV UR4, 0xffffffff ;  /* 0xffffffff00047882 */ /* 0x000fc60000000000 */
[----:B------:R-:W-:Y:S05]  /*e7e0*/  BRA.DIV UR4, `(.L_x_456) ;  /* 0x0000005a04107947 */ /* 0x000fea000b800000 */
[----:B------:R-:W-:-:S13]  /*e7f0*/  ELECT P6, URZ, PT ;  /* 0x00000000003f782f */ /* 0x000fda00038c0000 */
.L_x_578:
[----:B------:R-:W-:Y:S05]  /*e800*/  @!P6 BRA `(.L_x_455) ;  /* 0x0000000000f4e947 */ /* 0x000fea0003800000 */
[----:B------:R-:W-:-:S04]  /*e810*/  ISETP.NE.U32.AND P0, PT, R2, RZ, PT ;  /* 0x000000ff0200720c */ /* 0x000fc80003f05070 */
[----:B------:R-:W-:-:S13]  /*e820*/  ISETP.NE.AND.EX P0, PT, R3, RZ, PT, P0 ;  /* 0x000000ff0300720c */ /* 0x000fda0003f05300 */
[----:B------:R-:W-:Y:S05]  /*e830*/  @!P0 BRA `(.L_x_457) ;  /* 0x0000000000508947 */ /* 0x000fea0003800000 */
[----:B------:R-:W1:Y:S01]  /*e840*/  LDC R6, c[0x0][0x43c] ;  /* 0x00010f00ff067b82 */ /* 0x000e620000000800 */
[----:B------:R-:W-:Y:S01]  /*e850*/  IMAD.MOV.U32 R9, RZ, RZ, R0 ;  /* 0x000000ffff097224 */ /* 0x000fe200078e0000 */
[----:B------:R-:W-:-:S03]  /*e860*/  ULDC.64 UR4, c[0x0][0x428] ;  /* 0x00010a0000047ab9 */ /* 0x000fc60000000a00 */
[----:B----4-:R-:W-:Y:S01]  /*e870*/  IMAD.MOV.U32 R0, RZ, RZ, R9 ;  /* 0x000000ffff007224 */ /* 0x010fe200078e0009 */
[----:B-1----:R-:W-:-:S13]  /*e880*/  ISETP.NE.AND P0, PT, R6, 0x1, PT ;  /* 0x000000010600780c */ /* 0x002fda0003f05270 */
[----:B------:R-:W1:Y:S02]  /*e890*/  @P0 LDC.64 R4, c[0x0][0x440] ;  /* 0x00011000ff040b82 */ /* 0x000e640000000a00 */
[----:B-1----:R-:W-:-:S05]  /*e8a0*/  @P0 IMAD.HI.U32 R4, R9, R4, RZ ;  /* 0x0000000409040227 */ /* 0x002fca00078e00ff */
[----:B------:R-:W-:-:S04]  /*e8b0*/  @P0 SHF.R.U32.HI R0, RZ, R5, R4 ;  /* 0x00000005ff000219 */ /* 0x000fc80000011604 */
[--C-:B------:R-:W-:Y:S01]  /*e8c0*/  SHF.R.S32.HI R5, RZ, 0x1f, R0.reuse ;  /* 0x0000001fff057819 */ /* 0x100fe20000011400 */
[----:B------:R-:W-:-:S04]  /*e8d0*/  IMAD.MOV R4, RZ, RZ, -R0 ;  /* 0x000000ffff047224 */ /* 0x000fc800078e0a00 */
[----:B------:R-:W-:Y:S02]  /*e8e0*/  IMAD R9, R6, R4, R9 ;  /* 0x0000000406097224 */ /* 0x000fe400078e0209 */
[----:B------:R-:W-:Y:S02]  /*e8f0*/  IMAD R6, R8, UR4, RZ ;  /* 0x0000000408067c24 */ /* 0x000fe4000f8e02ff */
[----:B------:R-:W-:Y:S01]  /*e900*/  IMAD.MOV.U32 R4, RZ, RZ, R0 ;  /* 0x000000ffff047224 */ /* 0x000fe200078e0000 */
[----:B------:R1:W-:Y:S01]  /*e910*/  STL [R1+0x28], R9 ;  /* 0x0000280901007387 */ /* 0x0003e20000100800 */
[C---:B------:R-:W-:Y:S02]  /*e920*/  IMAD R0, R7.reuse, UR5, R6 ;  /* 0x0000000507007c24 */ /* 0x040fe4000f8e0206 */
[----:B------:R-:W-:-:S04]  /*e930*/  IMAD.WIDE.U32 R4, R7, UR4, R4 ;  /* 0x0000000407047c25 */ /* 0x000fc8000f8e0004 */
[----:B------:R-:W-:Y:S01]  /*e940*/  IMAD.IADD R0, R5, 0x1, R0 ;  /* 0x0000000105007824 */ /* 0x000fe200078e0200 */
[----:B------:R-:W-:-:S04]  /*e950*/  LEA R2, P0, R4, R2, 0x2 ;  /* 0x0000000204027211 */ /* 0x000fc800078010ff */
[----:B------:R-:W-:-:S05]  /*e960*/  LEA.HI.X R3, R4, R3, R0, 0x2, P0 ;  /* 0x0000000304037211 */ /* 0x000fca00000f1400 */
[----:B------:R1:W5:Y:S04]  /*e970*/  LDG.E R16, desc[UR40][R2.64] ;  /* 0x0000002802107981 */ /* 0x000368000c1e1900 */
.L_x_457:
[----:B-1----:R-:W2:Y:S01]  /*e980*/  LDL R2, [R1+0x10] ;  /* 0x0000100001027983 */ /* 0x002ea20000100800 */
[----:B----4-:R-:W-:Y:S01]  /*e990*/  IMAD R0, R19, 0x8, R18 ;  /* 0x0000000813007824 */ /* 0x010fe200078e0212 */
[----:B--2---:R-:W-:-:S04]  /*e9a0*/  SHF.L.U32 R2, R2, 0x1f, RZ ;  /* 0x0000001f02027819 */ /* 0x004fc800000006ff */
[----:B------:R-:W1:Y:S02]  /*e9b0*/  SYNCS.PHASECHK.TRANS64.TRYWAIT P0, [R0+URZ+0x28c40], R2 ;  /* 0x028c4002000075a7 */ /* 0x000e64000800017f */
[----:B-1----:R-:W-:Y:S05]  /*e9c0*/  @!P0 BRA `(.L_x_458) ;  /* 0x0000005400b88947 */ /* 0x002fea0003800000 */
.L_x_579:
[----:B------:R-:W2:Y:S02]  /*e9d0*/  S2R R3, SR_TID.X ;  /* 0x0000000000037919 */ /* 0x000ea40000002100 */
[----:B--2---:R-:W-:-:S04]  /*e9e0*/  LOP3.LUT R3, R3, 0x7f, RZ, 0xc0, !PT ;  /* 0x0000007f03037812 */ /* 0x004fc800078ec0ff */
[----:B------:R-:W-:-:S13]  /*e9f0*/  ISETP.NE.AND P0, PT, R3, RZ, PT ;  /* 0x000000ff0300720c */ /* 0x000fda0003f05270 */
[----:B------:R-:W-:Y:S05]  /*ea00*/  @P0 BRA `(.L_x_459) ;  /* 0x00000000001c0947 */ /* 0x000fea0003800000 */
[----:B------:R-:W2:Y:S01]  /*ea10*/  S2R R3, SR_TID.X ;  /* 0x0000000000037919 */ /* 0x000ea20000002100 */
[----:B-1----:R-:W-:-:S04]  /*ea20*/  IMAD.MOV.U32 R2, RZ, RZ, 0x2000 ;  /* 0x00002000ff027424 */ /* 0x002fc800078e00ff */
[----:B------:R4:W-:Y:S01]  /*ea30*/  SYNCS.ARRIVE.TRANS64 RZ, [R0+URZ+0x28c30], R2 ;  /* 0x028c300200ff79a7 */ /* 0x0009e2000800003f */
[----:B--2---:R-:W-:-:S04]  /*ea40*/  LOP3.LUT R3, R3, 0x1f, RZ, 0xc0, !PT ;  /* 0x0000001f03037812 */ /* 0x004fc800078ec0ff */
[----:B------:R-:W-:-:S13]  /*ea50*/  ISETP.NE.AND P0, PT, R3, RZ, PT ;  /* 0x000000ff0300720c */ /* 0x000fda0003f05270 */
[----:B----4-:R-:W-:Y:S05]  /*ea60*/  @!P0 BRA `(.L_x_459) ;  /* 0x0000000000048947 */ /* 0x010fea0003800000 */
[----:B------:R-:W-:Y:S01]  /*ea70*/  BPT.TRAP 0x1 ;  /* 0x000000040000795c */ /* 0x000fe20000300000 */
.L_x_459:
[----:B------:R-:W2:Y:S04]  /*ea80*/  LDL R3, [R1+0x28] ;  /* 0x0000280001037983 */ /* 0x000ea80000100800 */
[----:B-1----:R-:W4:Y:S01]  /*ea90*/  LDL R2, [R1+0x1c] ;  /* 0x00001c0001027983 */ /* 0x002f220000100800 */
[----:B------:R-:W-:Y:S01]  /*eaa0*/  R2UR UR9, R0 ;  /* 0x00000000000972ca */ /* 0x000fe200000e0000 */
[----:B------:R-:W-:Y:S01]  /*eab0*/  IMAD R0, R19, 0x2000, R18 ;  /* 0x0000200013007824 */ /* 0x000fe200078e0212 */
[----:B------:R-:W-:Y:S01]  /*eac0*/  UIADD3 UR6, UP0, UR38, 0x370, URZ ;  /* 0x0000037026067890 */ /* 0x000fe2000ff1e03f */
[----:B------:R-:W-:Y:S01]  /*ead0*/  R2UR UR12, R17 ;  /* 0x00000000110c72ca */ /* 0x000fe200000e0000 */
[----:B------:R-:W-:Y:S01]  /*eae0*/  UMOV UR5, 0x14f00000 ;  /* 0x14f0000000057882 */ /* 0x000fe20000000000 */
[----:B-----5:R-:W-:Y:S01]  /*eaf0*/  R2UR UR13, R16 ;  /* 0x00000000100d72ca */ /* 0x020fe200000e0000 */
[----:B------:R-:W-:Y:S01]  /*eb00*/  UIADD3.X UR7, URZ, UR39, URZ, UP0, !UPT ;  /* 0x000000273f077290 */ /* 0x000fe200087fe43f */
[----:B------:R-:W-:Y:S01]  /*eb10*/  R2UR UR8, R0 ;  /* 0x00000000000872ca */ /* 0x000fe200000e0000 */
[----:B------:R-:W-:Y:S01]  /*eb20*/  UMOV UR10, URZ ;  /* 0x0000003f000a7c82 */ /* 0x000fe20008000000 */
[----:B------:R-:W-:-:S04]  /*eb30*/  PLOP3.LUT P0, PT, PT, PT, PT, 0x80, 0x0 ;  /* 0x000000000000781c */ /* 0x000fc80003f0f070 */
[----:B------:R-:W-:Y:S01]  /*eb40*/  UIADD3 UR9, UR9, 0x28c30, URZ ;  /* 0x00028c3009097890 */ /* 0x000fe2000fffe03f */
[----:B------:R-:W-:-:S05]  /*eb50*/  P2R R0, PR, RZ, 0x1 ;  /* 0x00000001ff007803 */ /* 0x000fca0000000000 */
[----:B------:R1:W-:Y:S01]  /*eb60*/  STL [R1+0x18], R0 ;  /* 0x0000180001007387 */ /* 0x0003e20000100800 */
[----:B------:R-:W-:Y:S01]  /*eb70*/  UIADD3 UR8, UR8, 0x22400, URZ ;  /* 0x0002240008087890 */ /* 0x000fe2000fffe03f */
[----:B--2---:R-:W-:Y:S02]  /*eb80*/  R2UR UR11, R3 ;  /* 0x00000000030b72ca */ /* 0x004fe400000e0000 */
[----:B----4-:R-:W-:-:S13]  /*eb90*/  R2UR UR4, R2 ;  /* 0x00000000020472ca */ /* 0x010fda00000e0000 */
[----:B------:R-:W-:-:S03]  /*eba0*/  ULEA UR11, UR11, UR4, 0x6 ;  /* 0x000000040b0b7291 */ /* 0x000fc6000f8e303f */
[----:B------:R-:W-:-:S06]  /*ebb0*/  UMOV UR4, 0x0 ;  /* 0x0000000000047882 */ /* 0x000fcc0000000000 */
[----:B------:R1:W-:Y:S02]  /*ebc0*/  UTMALDG.4D [UR8], [UR6], desc[UR4] ;  /* 0x00000408060075b4 */ /* 0x0003e40008019000 */
[----:B-1----:R-:W-:Y:S01]  /*ebd0*/  NOP ;  /* 0x0000000000007918 */ /* 0x002fe20000000000 */
.L_x_455:
[----:B------:R-:W2:Y:S04]  /*ebe0*/  LDL.LU R3, [R1+0x30] ;  /* 0x0000300001037983 */ /* 0x000ea80000300800 */
[----:B------:R-:W5:Y:S04]  /*ebf0*/  LDL.LU R5, [R1+0x24] ;  /* 0x0000240001057983 */ /* 0x000f680000300800 */
[----:B----4-:R-:W4:Y:S01]  /*ec00*/  LDL.LU R4, [R1+0x38] ;  /* 0x0000380001047983 */ /* 0x010f220000300800 */
[----:B------:R-:W-:Y:S05]  /*ec10*/  WARPSYNC.ALL ;  /* 0x0000000000007948 */ /* 0x000fea0003800000 */
[----:B------:R-:W-:Y:S01]  /*ec20*/  ULDC.64 UR6, c[0x0][0xa00] ;  /* 0x0002800000067ab9 */ /* 0x000fe20000000a00 */
[----:B------:R-:W-:Y:S01]  /*ec30*/  ULDC.64 UR4, c[0x0][0x298] ;  /* 0x0000a60000047ab9 */ /* 0x000fe20000000a00 */
[----:B------:R-:W-:Y:S01]  /*ec40*/  BAR.SYNC.DEFER_BLOCKING 0x8, 0x100 ;  /* 0x0204000000007b1d */ /* 0x000fe20000010000 */
[----:B------:R-:W-:Y:S01]  /*ec50*/  ISETP.NE.U32.AND P0, PT, RZ, UR6, PT ;  /* 0x00000006ff007c0c */ /* 0x000fe2000bf05070 */
[----:B------:R-:W-:-:S03]  /*ec60*/  VIADD R2, R18, 0x20400 ;  /* 0x0002040012027836 */ /* 0x000fc60000000000 */
[----:B------:R-:W-:Y:S01]  /*ec70*/  ISETP.NE.AND.EX P0, PT, RZ, UR7, PT, P0 ;  /* 0x00000007ff007c0c */ /* 0x000fe2000bf05300 */
[----:B------:R-:W-:Y:S01]  /*ec80*/  BSSY B6, `(.L_x_460) ;  /* 0x000001e000067945 */ /* 0x000fe20003800000 */
[----:B------:R-:W-:Y:S02]  /*ec90*/  LOP3.LUT P1, RZ, R2, 0x3ff, RZ, 0xc0, !PT ;  /* 0x000003ff02ff7812 */ /* 0x000fe4000782c0ff */
[----:B--2---:R-:W-:Y:S02]  /*eca0*/  SHF.R.S32.HI R0, RZ, 0x1f, R3 ;  /* 0x0000001fff007819 */ /* 0x004fe40000011403 */
[----:B-----5:R-:W-:-:S03]  /*ecb0*/  SEL R5, R5, RZ, !P0 ;  /* 0x000000ff05057207 */ /* 0x020fc60004000000 */
[----:B------:R-:W-:Y:S01]  /*ecc0*/  IMAD R0, R0, UR4, RZ ;  /* 0x0000000400007c24 */ /* 0x000fe2000f8e02ff */
[----:B----4-:R-:W-:-:S03]  /*ecd0*/  SEL R4, R4, RZ, !P0 ;  /* 0x000000ff04047207 */ /* 0x010fc60004000000 */
[C---:B------:R-:W-:Y:S02]  /*ece0*/  IMAD R0, R3.reuse, UR5, R0 ;  /* 0x0000000503007c24 */ /* 0x040fe4000f8e0200 */
[----:B------:R-:W-:-:S04]  /*ecf0*/  IMAD.WIDE.U32 R2, R3, UR4, RZ ;  /* 0x0000000403027c25 */ /* 0x000fc8000f8e00ff */
[----:B------:R-:W-:Y:S01]  /*ed00*/  IMAD.IADD R0, R3, 0x1, R0 ;  /* 0x0000000103007824 */ /* 0x000fe200078e0200 */
[----:B------:R1:W-:Y:S04]  /*ed10*/  STL.64 [R1+0x48], R2 ;  /* 0x0000480201007387 */ /* 0x0003e80000100a00 */
[----:B------:R1:W-:Y:S04]  /*ed20*/  STL [R1+0x24], R5 ;  /* 0x0000240501007387 */ /* 0x0003e80000100800 */
[----:B------:R1:W-:Y:S04]  /*ed30*/  STL [R1+0x38], R4 ;  /* 0x0000380401007387 */ /* 0x0003e80000100800 */
[----:B------:R1:W-:Y:S01]  /*ed40*/  STL [R1+0x30], R0 ;  /* 0x0000300001007387 */ /* 0x0003e20000100800 */
[----:B------:R-:W-:Y:S05]  /*ed50*/  @!P1 BRA `(.L_x_461) ;  /* 0x0000000000409947 */ /* 0x000fea0003800000 */
[----:B-1----:R-:W-:Y:S01]  /*ed60*/  MOV R2, 0x0 ;  /* 0x0000000000027802 */ /* 0x002fe20000000f00 */
[----:B------:R-:W-:Y:S01]  /*ed70*/  ULDC.64 UR4, c[0x4][0x90] ;  /* 0x0100240000047ab9 */ /* 0x000fe20000000a00 */
[----:B------:R-:W-:Y:S01]  /*ed80*/  ULDC.64 UR6, c[0x4][0x98] ;  /* 0x0100260000067ab9 */ /* 0x000fe20000000a00 */
[----:B------:R-:W-:Y:S01]  /*ed90*/  ULDC.64 UR8, c[0x4][0x20] ;  /* 0x0100080000087ab9 */ /* 0x000fe20000000a00 */
[----:B------:R-:W-:Y:S02]  /*eda0*/  IMAD.U32 R4, RZ, RZ, UR4 ;  /* 0x00000004ff047e24 */ /* 0x000fe4000f8e00ff */
[----:B------:R-:W1:Y:S01]  /*edb0*/  LDC.64 R2, c[0x4][R2] ;  /* 0x0100000002027b82 */ /* 0x000e620000000a00 */
[----:B------:R-:W-:Y:S02]  /*edc0*/  IMAD.U32 R5, RZ, RZ, UR5 ;  /* 0x00000005ff057e24 */ /* 0x000fe4000f8e00ff */
[----:B------:R-:W-:Y:S02]  /*edd0*/  IMAD.U32 R6, RZ, RZ, UR6 ;  /* 0x00000006ff067e24 */ /* 0x000fe4000f8e00ff */
[----:B------:R-:W-:-:S02]  /*ede0*/  IMAD.U32 R7, RZ, RZ, UR7 ;  /* 0x00000007ff077e24 */ /* 0x000fc4000f8e00ff */
[----:B---3--:R-:W-:Y:S02]  /*edf0*/  IMAD.U32 R10, RZ, RZ, UR8 ;  /* 0x00000008ff0a7e24 */ /* 0x008fe4000f8e00ff */
[----:B0-----:R-:W-:Y:S02]  /*ee00*/  IMAD.U32 R11, RZ, RZ, UR9 ;  /* 0x00000009ff0b7e24 */ /* 0x001fe4000f8e00ff */
[----:B------:R-:W-:Y:S02]  /*ee10*/  IMAD.MOV.U32 R8, RZ, RZ, 0x70 ;  /* 0x00000070ff087424 */ /* 0x000fe400078e00ff */
[----:B------:R-:W-:Y:S02]  /*ee20*/  IMAD.MOV.U32 R12, RZ, RZ, 0x1 ;  /* 0x00000001ff0c7424 */ /* 0x000fe400078e00ff */
[----:B------:R-:W-:-:S07]  /*ee30*/  IMAD.MOV.U32 R13, RZ, RZ, RZ ;  /* 0x000000ffff0d7224 */ /* 0x000fce00078e00ff */
[----:B------:R-:W-:-:S07]  /*ee40*/  LEPC R20, `(.L_x_461) ;  /* 0x000000001014794e */ /* 0x000fce0000000000 */
[----:B-1----:R-:W-:Y:S05]  /*ee50*/  CALL.ABS.NOINC R2 ;  /* 0x0000000002007343 */ /* 0x002fea0003c00000 */
.L_x_461:
[----:B------:R-:W-:Y:S05]  /*ee60*/  BSYNC B6 ;  /* 0x0000000000067941 */ /* 0x000fea0003800000 */
.L_x_460:
[----:B-1----:R-:W2:Y:S01]  /*ee70*/  LDL.LU R0, [R1+0x38] ;  /* 0x0000380001007983 */ /* 0x002ea20000300800 */
[----:B------:R-:W-:Y:S01]  /*ee80*/  ULDC.64 UR4, c[0x0][0x2d8] ;  /* 0x0000b60000047ab9 */ /* 0x000fe20000000a00 */
[----:B------:R-:W1:Y:S01]  /*ee90*/  LDC R7, c[0x0][0x448] ;  /* 0x00011200ff077b82 */ /* 0x000e620000000800 */
[----:B------:R-:W-:Y:S01]  /*eea0*/  ULDC UR6, c[0x0][0x2b8] ;  /* 0x0000ae0000067ab9 */ /* 0x000fe20000000800 */
[----:B------:R-:W4:Y:S04]  /*eeb0*/  LDL.LU R4, [R1+0x30] ;  /* 0x0000300001047983 */ /* 0x000f280000300800 */
[----:B------:R-:W4:Y:S04]  /*eec0*/  LDL.LU.64 R2, [R1+0x48] ;  /* 0x0000480001027983 */ /* 0x000f280000300a00 */
[----:B------:R-:W2:Y:S04]  /*eed0*/  LDL.LU R5, [R1+0x24] ;  /* 0x0000240001057983 */ /* 0x000ea80000300800 */
[----:B---3--:R-:W3:Y:S04]  /*eee0*/  LDL R10, [R1+0x4] ;  /* 0x00000400010a7983 */ /* 0x008ee80000100800 */
[----:B------:R0:W5:Y:S01]  /*eef0*/  LDL R8, [R1+0x54] ;  /* 0x0000540001087983 */ /* 0x0001620000100800 */
[----:B-1----:R-:W-:-:S13]  /*ef00*/  ISETP.NE.AND P0, PT, R7, 0x1, PT ;  /* 0x000000010700780c */ /* 0x002fda0003f05270 */
[----:B------:R-:W1:Y:S01]  /*ef10*/  @P0 LDC R6, c[0x0][0x450] ;  /* 0x00011400ff060b82 */ /* 0x000e620000000800 */
[----:B------:R-:W0:Y:S02]  /*ef20*/  S2R R9, SR_TID.X ;  /* 0x0000000000097919 */ /* 0x000e240000002100 */
[----:B0-----:R-:W-:-:S05]  /*ef30*/  IMAD.SHL.U32 R9, R9, 0x8, RZ ;  /* 0x0000000809097824 */ /* 0x001fca00078e00ff */
[----:B------:R-:W-:Y:S01]  /*ef40*/  LOP3.LUT R9, R9, 0x38, RZ, 0xc0, !PT ;  /* 0x0000003809097812 */ /* 0x000fe200078ec0ff */
[----:B----4-:R-:W-:Y:S02]  /*ef50*/  IMAD.MOV.U32 R3, RZ, RZ, R4 ;  /* 0x000000ffff037224 */ /* 0x010fe400078e0004 */
[----:B------:R-:W0:Y:S01]  /*ef60*/  S2R R4, SR_TID.X ;  /* 0x0000000000047919 */ /* 0x000e220000002100 */
[----:B------:R-:W-:-:S04]  /*ef70*/  IMAD.WIDE.U32 R2, R17, UR4, R2 ;  /* 0x0000000411027c25 */ /* 0x000fc8000f8e0002 */
[----:B------:R-:W-:Y:S01]  /*ef80*/  IMAD R3, R17, UR5, R3 ;  /* 0x0000000511037c24 */ /* 0x000fe2000f8e0203 */
[----:B------:R-:W-:Y:S02]  /*ef90*/  ULDC.64 UR4, c[0x0][0x2e0] ;  /* 0x0000b80000047ab9 */ /* 0x000fe40000000a00 */
[----:B--2---:R-:W-:Y:S02]  /*efa0*/  IMAD R0, R0, UR4, RZ ;  /* 0x0000000400007c24 */ /* 0x004fe4000f8e02ff */
[----:B------:R-:W-:-:S04]  /*efb0*/  IMAD.WIDE.U32 R2, R5, UR4, R2 ;  /* 0x0000000405027c25 */ /* 0x000fc8000f8e0002 */
[----:B------:R-:W-:Y:S01]  /*efc0*/  IMAD R0, R5, UR5, R0 ;  /* 0x0000000505007c24 */ /* 0x000fe2000f8e0200 */
[----:B------:R-:W-:-:S03]  /*efd0*/  ULDC.64 UR4, c[0x0][0x2d0] ;  /* 0x0000b40000047ab9 */ /* 0x000fc60000000a00 */
[----:B------:R-:W-:Y:S01]  /*efe0*/  IMAD.IADD R3, R3, 0x1, R0 ;  /* 0x0000000103037824 */ /* 0x000fe200078e0200 */
[----:B0-----:R-:W-:-:S04]  /*eff0*/  LOP3.LUT R4, R4, 0x7f, RZ, 0xc0, !PT ;  /* 0x0000007f04047812 */ /* 0x001fc800078ec0ff */
[----:B------:R-:W-:Y:S02]  /*f000*/  SHF.R.U32.HI R5, RZ, 0x3, R4 ;  /* 0x00000003ff057819 */ /* 0x000fe40000011604 */
[----:B------:R-:W0:Y:S02]  /*f010*/  S2R R4, SR_TID.X ;  /* 0x0000000000047919 */ /* 0x000e240000002100 */
[----:B0-----:R-:W-:-:S05]  /*f020*/  IMAD.SHL.U32 R4, R4, 0x10, RZ ;  /* 0x0000001004047824 */ /* 0x001fca00078e00ff */
[----:B------:R-:W-:Y:S02]  /*f030*/  LOP3.LUT R4, R5, 0x70, R4, 0xf8, !PT ;  /* 0x0000007005047812 */ /* 0x000fe400078ef804 */
[----:B------:R-:W0:Y:S03]  /*f040*/  @P0 LDC R5, c[0x0][0x44c] ;  /* 0x00011300ff050b82 */ /* 0x000e260000000800 */
[----:B---3--:R-:W-:-:S04]  /*f050*/  IMAD R0, R10, 0x40, R4 ;  /* 0x000000400a007824 */ /* 0x008fc800078e0204 */
[----:B------:R-:W-:Y:S02]  /*f060*/  IMAD.MOV.U32 R4, RZ, RZ, R0 ;  /* 0x000000ffff047224 */ /* 0x000fe400078e0000 */
[----:B0-----:R-:W-:-:S05]  /*f070*/  @P0 IMAD.HI.U32 R5, R0, R5, RZ ;  /* 0x0000000500050227 */ /* 0x001fca00078e00ff */
[----:B-1----:R-:W-:-:S05]  /*f080*/  @P0 SHF.R.U32.HI R4, RZ, R6, R5 ;  /* 0x00000006ff040219 */ /* 0x002fca0000011605 */
[----:B------:R-:W-:-:S04]  /*f090*/  IMAD.MOV R5, RZ, RZ, -R4 ;  /* 0x000000ffff057224 */ /* 0x000fc800078e0a04 */
[----:B------:R-:W-:Y:S01]  /*f0a0*/  IMAD R0, R7, R5, R0 ;  /* 0x0000000507007224 */ /* 0x000fe200078e0200 */
[----:B------:R-:W-:Y:S01]  /*f0b0*/  SHF.R.S32.HI R5, RZ, 0x1f, R4 ;  /* 0x0000001fff057819 */ /* 0x000fe20000011404 */
[----:B------:R-:W-:-:S04]  /*f0c0*/  IMAD.WIDE.U32 R2, R4, UR4, R2 ;  /* 0x0000000404027c25 */ /* 0x000fc8000f8e0002 */
[----:B------:R-:W-:-:S04]  /*f0d0*/  IMAD R5, R5, UR4, RZ ;  /* 0x0000000405057c24 */ /* 0x000fc8000f8e02ff */
[----:B------:R-:W-:Y:S01]  /*f0e0*/  IMAD R4, R4, UR5, R5 ;  /* 0x0000000504047c24 */ /* 0x000fe2000f8e0205 */
[----:B------:R-:W-:-:S03]  /*f0f0*/  ULDC.64 UR4, c[0x0][0x2c8] ;  /* 0x0000b20000047ab9 */ /* 0x000fc60000000a00 */
[----:B------:R-:W-:Y:S01]  /*f100*/  IMAD.IADD R3, R3, 0x1, R4 ;  /* 0x0000000103037824 */ /* 0x000fe200078e0204 */
[----:B------:R-:W-:-:S05]  /*f110*/  SHF.R.S32.HI R4, RZ, 0x1f, R0 ;  /* 0x0000001fff047819 */ /* 0x000fca0000011400 */
[----:B------:R-:W-:Y:S02]  /*f120*/  IMAD R4, R4, UR4, RZ ;  /* 0x0000000404047c24 */ /* 0x000fe4000f8e02ff */
[----:B------:R-:W-:-:S04]  /*f130*/  IMAD.WIDE.U32 R2, R0, UR4, R2 ;  /* 0x0000000400027c25 */ /* 0x000fc8000f8e0002 */
[----:B------:R-:W-:Y:S01]  /*f140*/  IMAD R0, R0, UR5, R4 ;  /* 0x0000000500007c24 */ /* 0x000fe2000f8e0204 */
[----:B------:R-:W-:Y:S02]  /*f150*/  ULDC.64 UR4, c[0x0][0x280] ;  /* 0x0000a00000047ab9 */ /* 0x000fe40000000a00 */
[----:B------:R-:W-:Y:S01]  /*f160*/  LEA R4, P1, R2, UR4, 0x1 ;  /* 0x0000000402047c11 */ /* 0x000fe2000f8208ff */
[----:B------:R-:W-:Y:S01]  /*f170*/  IMAD.IADD R0, R3, 0x1, R0 ;  /* 0x0000000103007824 */ /* 0x000fe200078e0200 */
[----:B------:R-:W-:Y:S01]  /*f180*/  UMOV UR4, 0xffffffff ;  /* 0xffffffff00047882 */ /* 0x000fe20000000000 */
[----:B------:R-:W-:-:S03]  /*f190*/  ISETP.GE.AND P0, PT, R9, UR6, PT ;  /* 0x0000000609007c0c */ /* 0x000fc6000bf06270 */
[----:B------:R-:W-:Y:S01]  /*f1a0*/  LEA.HI.X R3, R2, UR5, R0, 0x1, P1 ;  /* 0x0000000502037c11 */ /* 0x000fe200088f0c00 */
[----:B------:R-:W-:Y:S09]  /*f1b0*/  BRA.DIV UR4, `(.L_x_462) ;  /* 0x0000004e04d07947 */ /* 0x000ff2000b800000 */
[----:B------:R-:W2:Y:S01]  /*f1c0*/  LDL.LU R6, [R1+0x40] ;  /* 0x0000400001067983 */ /* 0x000ea20000300800 */
[----:B------:R-:W0:Y:S02]  /*f1d0*/  S2R R11, SR_TID.X ;  /* 0x00000000000b7919 */ /* 0x000e240000002100 */
[----:B0-----:R-:W-:-:S04]  /*f1e0*/  LOP3.LUT R11, R11, 0x7f, RZ, 0xc0, !PT ;  /* 0x0000007f0b0b7812 */ /* 0x001fc800078ec0ff */
[----:B------:R-:W-:-:S05]  /*f1f0*/  SHF.R.U32.HI R11, RZ, 0x3, R11 ;  /* 0x00000003ff0b7819 */ /* 0x000fca000001160b */
[----:B------:R-:W-:-:S04]  /*f200*/  IMAD R2, R10, 0x40, R11 ;  /* 0x000000400a027824 */ /* 0x000fc800078e020b */
[----:B------:R-:W-:Y:S02]  /*f210*/  VIADD R5, R2, 0x10 ;  /* 0x0000001002057836 */ /* 0x000fe40000000000 */
[----:B--2---:R-:W-:Y:S02]  /*f220*/  IMAD R0, R6, R7, RZ ;  /* 0x0000000706007224 */ /* 0x004fe400078e02ff */
[----:B------:R-:W0:Y:S04]  /*f230*/  SHFL.IDX PT, R7, R4, RZ, 0x181f ;  /* 0x00181fff04077589 */ /* 0x000e2800000e0000 */
[----:B------:R-:W1:Y:S01]  /*f240*/  SHFL.IDX PT, R6, R3, RZ, 0x181f ;  /* 0x00181fff03067589 */ /* 0x000e6200000e0000 */
[----:B------:R-:W-:-:S13]  /*f250*/  ISETP.GE.AND P1, PT, R2, R0, PT ;  /* 0x000000000200720c */ /* 0x000fda0003f26270 */
[----:B0-----:R-:W-:-:S05]  /*f260*/  @!P1 LEA R7, P2, R9, R7, 0x1 ;  /* 0x0000000709079211 */ /* 0x001fca00078408ff */
[----:B-1----:R-:W-:-:S05]  /*f270*/  @!P1 IMAD.X R6, RZ, RZ, R6, P2 ;  /* 0x000000ffff069224 */ /* 0x002fca00010e0606 */
[----:B------:R-:W-:-:S04]  /*f280*/  @!P1 LOP3.LUT R7, R7, R6, RZ, 0x3c, !PT ;  /* 0x0000000607079212 */ /* 0x000fc800078e3cff */
[----:B------:R-:W-:-:S04]  /*f290*/  @!P1 LOP3.LUT R6, R7, R6, RZ, 0x3c, !PT ;  /* 0x0000000607069212 */ /* 0x000fc800078e3cff */
[----:B------:R-:W-:-:S05]  /*f2a0*/  @!P1 LOP3.LUT R7, R7, R6, RZ, 0x3c, !PT ;  /* 0x0000000607079212 */ /* 0x000fca00078e3cff */
[----:B------:R-:W-:Y:S01]  /*f2b0*/  @!PT LDS RZ, [RZ] ;  /* 0x00000000fffff984 */ /* 0x000fe20000000800 */
[----:B-----5:R0:W-:Y:S01]  /*f2c0*/  @!P1 LDGSTS.E.BYPASS.LTC128B.128 [R8+0x20400], desc[UR40][R6.64], !P0 ;  /* 0x2040000006089fae */ /* 0x0201e2000c101d68 */
[----:B------:R-:W-:-:S03]  /*f2d0*/  ISETP.GE.AND P1, PT, R5, R0, PT ;  /* 0x000000000500720c */ /* 0x000fc60003f26270 */
[----:B------:R-:W1:Y:S04]  /*f2e0*/  SHFL.IDX PT, R5, R4, 0x1, 0x181f ;  /* 0x00381f0004057f89 */ /* 0x000e6800000e0000 */
[----:B0-----:R-:W0:Y:S06]  /*f2f0*/  SHFL.IDX PT, R6, R3, 0x1, 0x181f ;  /* 0x00381f0003067f89 */ /* 0x001e2c00000e0000 */
[----:B-1----:R-:W-:-:S05]  /*f300*/  @!P1 LEA R5, P2, R9, R5, 0x1 ;  /* 0x0000000509059211 */ /* 0x002fca00078408ff */
[----:B0-----:R-:W-:-:S04]  /*f310*/  @!P1 IMAD.X R6, RZ, RZ, R6, P2 ;  /* 0x000000ffff069224 */ /* 0x001fc800010e0606 */
[----:B------:R-:W-:Y:S02]  /*f320*/  @!P1 IMAD.MOV.U32 R7, RZ, RZ, R6 ;  /* 0x000000ffff079224 */ /* 0x000fe400078e0006 */
[----:B------:R-:W-:Y:S02]  /*f330*/  @!P1 IMAD.MOV.U32 R6, RZ, RZ, R5 ;  /* 0x000000ffff069224 */ /* 0x000fe400078e0005 */
[----:B------:R-:W-:-:S03]  /*f340*/  VIADD R5, R2, 0x20 ;  /* 0x0000002002057836 */ /* 0x000fc60000000000 */
[----:B------:R0:W-:Y:S02]  /*f350*/  @!P1 LDGSTS.E.BYPASS.LTC128B.128 [R8+0x20c00], desc[UR40][R6.64], !P0 ;  /* 0x20c0000006089fae */ /* 0x0001e4000c101d68 */
[----:B------:R-:W-:Y:S02]  /*f360*/  ISETP.GE.AND P1, PT, R5, R0, PT ;  /* 0x000000000500720c */ /* 0x000fe40003f26270 */
[----:B------:R-:W1:Y:S04]  /*f370*/  SHFL.IDX PT, R5, R4, 0x2, 0x181f ;  /* 0x00581f0004057f89 */ /* 0x000e6800000e0000 */
[----:B0-----:R-:W0:Y:S07]  /*f380*/  SHFL.IDX PT, R6, R3, 0x2, 0x181f ;  /* 0x00581f0003067f89 */ /* 0x001e2e00000e0000 */
[----:B-1----:R-:W-:-:S05]  /*f390*/  @!P1 LEA R5, P2, R9, R5, 0x1 ;  /* 0x0000000509059211 */ /* 0x002fca00078408ff */
[----:B0-----:R-:W-:-:S04]  /*f3a0*/  @!P1 IMAD.X R6, RZ, RZ, R6, P2 ;  /* 0x000000ffff069224 */ /* 0x001fc800010e0606 */
[----:B------:R-:W-:Y:S02]  /*f3b0*/  @!P1 IMAD.MOV.U32 R7, RZ, RZ, R6 ;  /* 0x000000ffff079224 */ /* 0x000fe400078e0006 */
[----:B------:R-:W-:Y:S02]  /*f3c0*/  @!P1 IMAD.MOV.U32 R6, RZ, RZ, R5 ;  /* 0x000000ffff069224 */ /* 0x000fe400078e0005 */
[----:B------:R0:W1:Y:S04]  /*f3d0*/  SHFL.IDX PT, R5, R3, 0x3, 0x181f ;  /* 0x00781f0003057f89 */ /* 0x00006800000e0000 */
[----:B------:R0:W-:Y:S04]  /*f3e0*/  @!P1 LDGSTS.E.BYPASS.LTC128B.128 [R8+0x21400], desc[UR40][R6.64], !P0 ;  /* 0x2140000006089fae */ /* 0x0001e8000c101d68 */
[----:B------:R0:W2:Y:S02]  /*f3f0*/  SHFL.IDX PT, R3, R4, 0x3, 0x181f ;  /* 0x00781f0004037f89 */ /* 0x0000a400000e0000 */
.L_x_588:
[----:B------:R-:W-:-:S05]  /*f400*/  VIADD R2, R2, 0x30 ;  /* 0x0000003002027836 */ /* 0x000fca0000000000 */
[----:B------:R-:W-:-:S13]  /*f410*/  ISETP.GE.AND P1, PT, R2, R0, PT ;  /* 0x000000000200720c */ /* 0x000fda0003f26270 */
[----:B--2---:R-:W-:-:S05]  /*f420*/  @!P1 LEA R2, P2, R9, R3, 0x1 ;  /* 0x0000000309029211 */ /* 0x004fca00078408ff */
[----:B01----:R-:W-:-:S05]  /*f430*/  @!P1 IMAD.X R3, RZ, RZ, R5, P2 ;  /* 0x000000ffff039224 */ /* 0x003fca00010e0605 */
[----:B------:R-:W-:Y:S01]  /*f440*/  @!PT LDS RZ, [RZ] ;  /* 0x00000000fffff984 */ /* 0x000fe20000000800 */
[----:B------:R-:W-:Y:S01]  /*f450*/  @!PT LDS RZ, [RZ] ;  /* 0x00000000fffff984 */ /* 0x000fe20000000800 */
[----:B------:R-:W-:Y:S01]  /*f460*/  @!PT LDS RZ, [RZ] ;  /* 0x00000000fffff984 */ /* 0x000fe20000000800 */
[----:B------:R0:W-:Y:S01]  /*f470*/  @!P1 LDGSTS.E.BYPASS.LTC128B.128 [R8+0x21c00], desc[UR40][R2.64], !P0 ;  /* 0x21c0000002089fae */ /* 0x0001e2000c101d68 */
[----:B------:R-:W-:Y:S01]  /*f480*/  PLOP3.LUT P0, PT, PT, PT, PT, 0x80, 0x0 ;  /* 0x000000000000781c */ /* 0x000fe20003f0f070 */
[----:B------:R-:W-:-:S12]  /*f490*/  NOP ;  /* 0x0000000000007918 */ /* 0x000fd80000000000 */
.L_x_463:
[----:B------:R-:W-:Y:S02]  /*f4a0*/  PLOP3.LUT P1, PT, P1, P0, PT, 0xa2, 0x0 ;  /* 0x000000000000781c */ /* 0x000fe40000f21472 */
[----:B------:R-:W-:-:S08]  /*f4b0*/  @P0 R2UR P1, UR4, R18 ;  /* 0x00000000120402ca */ /* 0x000fd00000020000 */
[----:B------:R-:W-:-:S05]  /*f4c0*/  @P0 PLOP3.LUT P0, PT, P1, PT, PT, 0x80, 0x0 ;  /* 0x000000000000081c */ /* 0x000fca0000f0f070 */
[----:B------:R-:W-:Y:S01]  /*f4d0*/  @!P1 SYNCS.ARRIVE.TRANS64.RED.A0T1 RZ, [UR4+0x28c00], RZ ;  /* 0x028c00ffffff99a7 */ /* 0x000fe20008200404 */
[----:B------:R-:W-:Y:S07]  /*f4e0*/  @!P1 ARRIVES.LDGSTSBAR.64.TRANSCNT [UR4+0x28c00] ;  /* 0x028c0000ff0099b0 */ /* 0x000fee0008000a84 */
[----:B------:R-:W-:Y:S05]  /*f4f0*/  @P0 BRA.U.ANY `(.L_x_463) ;  /* 0xfffffffd00e80947 */ /* 0x000fea000393ffff */
[----:B0-----:R-:W2:Y:S02]  /*f500*/  LDL.LU R2, [R1+0x50] ;  /* 0x0000500001027983 */ /* 0x001ea40000300800 */
[----:B--2---:R-:W-:-:S05]  /*f510*/  VIADD R2, R2, 0x1 ;  /* 0x0000000102027836 */ /* 0x004fca0000000000 */
[----:B------:R0:W-:Y:S01]  /*f520*/  STL [R1+0x50], R2 ;  /* 0x0000500201007387 */ /* 0x0001e20000100800 */
[----:B------:R-:W-:-:S04]  /*f530*/  LEA.HI R0, R2, R2, RZ, 0x1 ;  /* 0x0000000202007211 */ /* 0x000fc800078f08ff */
[----:B------:R-:W-:-:S05]  /*f540*/  LOP3.LUT R0, R0, 0xfffffffe, RZ, 0xc0, !PT ;  /* 0xfffffffe00007812 */ /* 0x000fca00078ec0ff */
[----:B------:R-:W-:-:S05]  /*f550*/  IMAD.IADD R0, R2, 0x1, -R0 ;  /* 0x0000000102007824 */ /* 0x000fca00078e0a00 */
[----:B------:R-:W-:Y:S01]  /*f560*/  SHF.L.U32 R0, R0, 0x1f, RZ ;  /* 0x0000001f00007819 */ /* 0x000fe200000006ff */
[----:B------:R-:W-:Y:S01]  /*f570*/  NOP ;  /* 0x0000000000007918 */ /* 0x000fe20000000000 */
[----:B------:R0:W-:Y:S01]  /*f580*/  SYNCS.ARRIVE.TRANS64.A1T0 RZ, [R18+URZ+0x28c00], RZ ;  /* 0x028c00ff12ff79a7 */ /* 0x0001e2000810003f */
[----:B------:R-:W-:Y:S01]  /*f590*/  BSSY B0, `(.L_x_464) ;  /* 0x0000003000007945 */ /* 0x000fe20003800000 */
[----:B------:R-:W1:Y:S03]  /*f5a0*/  SYNCS.PHASECHK.TRANS64.TRYWAIT P0, [R18+URZ+0x28c20], R0 ;  /* 0x028c2000120075a7 */ /* 0x000e66000800017f */
[----:B01----:R-:W-:Y:S05]  /*f5b0*/  @!P0 BRA `(.L_x_465) ;  /* 0x00000050001c8947 */ /* 0x003fea0003800000 */
.L_x_589:
[----:B------:R-:W-:Y:S05]  /*f5c0*/  BSYNC B0 ;  /* 0x0000000000007941 */ /* 0x000fea0003800000 */
.L_x_464:
[----:B------:R-:W2:Y:S01]  /*f5d0*/  LDL R2, [R1+0x18] ;  /* 0x0000180001027983 */ /* 0x000ea20000100800 */
[----:B------:R-:W-:Y:S01]  /*f5e0*/  BSSY B0, `(.L_x_466) ;  /* 0x0000096000007945 */ /* 0x000fe20003800000 */
[----:B--2---:R-:W-:-:S13]  /*f5f0*/  ISETP.NE.AND P0, PT, R2, RZ, PT ;  /* 0x000000ff0200720c */ /* 0x004fda0003f05270 */
[----:B------:R-:W-:Y:S05]  /*f600*/  @!P0 BRA `(.L_x_467) ;  /* 0x00000008004c8947 */ /* 0x000fea0003800000 */
[----:B------:R-:W2:Y:S01]  /*f610*/  LDL R2, [R1+0x10] ;  /* 0x0000100001027983 */ /* 0x000ea20000100800 */
[----:B0-----:R-:W-:Y:S01]  /*f620*/  IMAD R0, R19, 0x8, R18 ;  /* 0x0000000813007824 */ /* 0x001fe200078e0212 */
[----:B------:R-:W-:Y:S01]  /*f630*/  BSSY B1, `(.L_x_468) ;  /* 0x0000007000017945 */ /* 0x000fe20003800000 */
[----:B------:R-:W0:Y:S02]  /*f640*/  S2R R3, SR_TID.X ;  /* 0x0000000000037919 */ /* 0x000e240000002100 */
[----:B0-----:R-:W-:-:S04]  /*f650*/  LOP3.LUT R3, R3, 0x7f, RZ, 0xc0, !PT ;  /* 0x0000007f03037812 */ /* 0x001fc800078ec0ff */
[----:B------:R-:W-:Y:S02]  /*f660*/  ISETP.NE.AND P1, PT, R3, RZ, PT ;  /* 0x000000ff0300720c */ /* 0x000fe40003f25270 */
[----:B--2---:R-:W-:-:S04]  /*f670*/  SHF.L.U32 R2, R2, 0x1f, RZ ;  /* 0x0000001f02027819 */ /* 0x004fc800000006ff */
[----:B------:R-:W0:Y:S02]  /*f680*/  SYNCS.PHASECHK.TRANS64.TRYWAIT P0, [R0+URZ+0x28c60], R2 ;  /* 0x028c6002000075a7 */ /* 0x000e24000800017f */
[----:B0-----:R-:W-:Y:S05]  /*f690*/  @!P0 BRA `(.L_x_469) ;  /* 0x0000004c00f88947 */ /* 0x001fea0003800000 */
.L_x_590:
[----:B------:R-:W-:Y:S05]  /*f6a0*/  BSYNC B1 ;  /* 0x0000000000017941 */ /* 0x000fea0003800000 */
.L_x_468:
[----:B------:R-:W-:Y:S04]  /*f6b0*/  BSSY B1, `(.L_x_470) ;  /* 0x0000009000017945 */ /* 0x000fe80003800000 */
[----:B------:R-:W-:Y:S05]  /*f6c0*/  @P1 BRA `(.L_x_471) ;  /* 0x00000000001c1947 */ /* 0x000fea0003800000 */
[----:B------:R-:W1:Y:S01]  /*f6d0*/  S2R R3, SR_TID.X ;  /* 0x0000000000037919 */ /* 0x000e620000002100 */
[----:B0-----:R-:W-:-:S04]  /*f6e0*/  IMAD.MOV.U32 R2, RZ, RZ, 0x10000 ;  /* 0x00010000ff027424 */ /* 0x001fc800078e00ff */
[----:B------:R2:W-:Y:S01]  /*f6f0*/  SYNCS.ARRIVE.TRANS64 RZ, [R0+URZ+0x28c50], R2 ;  /* 0x028c500200ff79a7 */ /* 0x0005e2000800003f */
[----:B-1----:R-:W-:-:S04]  /*f700*/  LOP3.LUT R3, R3, 0x1f, RZ, 0xc0, !PT ;  /* 0x0000001f03037812 */ /* 0x002fc800078ec0ff */
[----:B------:R-:W-:-:S13]  /*f710*/  ISETP.NE.AND P0, PT, R3, RZ, PT ;  /* 0x000000ff0300720c */ /* 0x000fda0003f05270 */
[----:B--2---:R-:W-:Y:S05]  /*f720*/  @!P0 BRA `(.L_x_471) ;  /* 0x0000000000048947 */ /* 0x004fea0003800000 */
[----:B------:R-:W-:Y:S01]  /*f730*/  BPT.TRAP 0x1 ;  /* 0x000000040000795c */ /* 0x000fe20000300000 */
.L_x_471:
[----:B------:R-:W-:Y:S05]  /*f740*/  BSYNC B1 ;  /* 0x0000000000017941 */ /* 0x000fea0003800000 */
.L_x_470:
[----:B------:R-:W2:Y:S04]  /*f750*/  LDL R3, [R1+0x1c] ;  /* 0x00001c0001037983 */ /* 0x000ea80000100800 */
[----:B0-----:R-:W2:Y:S01]  /*f760*/  LDL.LU R2, [R1+0x28] ;  /* 0x0000280001027983 */ /* 0x001ea20000300800 */
[----:B------:R-:W-:Y:S01]  /*f770*/  UIADD3 UR4, UP0, UR38, 0x470, URZ ;  /* 0x0000047026047890 */ /* 0x000fe2000ff1e03f */
[----:B------:R-:W-:Y:S01]  /*f780*/  PLOP3.LUT P0, PT, PT, PT, PT, 0x80, 0x0 ;  /* 0x000000000000781c */ /* 0x000fe20003f0f070 */
[----:B------:R-:W-:Y:S01]  /*f790*/  VIADD R0, R0, 0x28c50 ;  /* 0x00028c5000007836 */ /* 0x000fe20000000000 */
[----:B------:R-:W-:Y:S01]  /*f7a0*/  UMOV UR6, 0x0 ;  /* 0x0000000000067882 */ /* 0x000fe20000000000 */
[----:B------:R-:W-:Y:S01]  /*f7b0*/  UIADD3.X UR5, URZ, UR39, URZ, UP0, !UPT ;  /* 0x000000273f057290 */ /* 0x000fe200087fe43f */
[----:B------:R-:W-:Y:S01]  /*f7c0*/  UMOV UR7, 0x14f00000 ;  /* 0x14f0000000077882 */ /* 0x000fe20000000000 */
[----:B------:R-:W-:Y:S01]  /*f7d0*/  UMOV UR10, URZ ;  /* 0x0000003f000a7c82 */ /* 0x000fe20008000000 */
[----:B--2---:R-:W-:-:S02]  /*f7e0*/  IMAD R3, R2, 0x40, R3 ;  /* 0x0000004002037824 */ /* 0x004fc400078e0203 */
[----:B------:R-:W-:-:S04]  /*f7f0*/  IMAD R2, R19, 0x10000, R18 ;  /* 0x0001000013027824 */ /* 0x000fc800078e0212 */
[----:B------:R-:W-:-:S07]  /*f800*/  VIADD R4, R2, 0x400 ;  /* 0x0000040002047836 */ /* 0x000fce0000000000 */
.L_x_472:
[----:B------:R-:W-:-:S13]  /*f810*/  @P0 ELECT P1, URZ, PT ;  /* 0x00000000003f082f */ /* 0x000fda0003820000 */
[----:B------:R-:W-:Y:S02]  /*f820*/  @P1 R2UR UR13, R16 ;  /* 0x00000000100d12ca */ /* 0x000fe400000e0000 */
[----:B------:R-:W-:Y:S02]  /*f830*/  @P1 R2UR UR12, R17 ;  /* 0x00000000110c12ca */ /* 0x000fe400000e0000 */
[----:B------:R-:W-:Y:S02]  /*f840*/  @P1 R2UR UR11, R3 ;  /* 0x00000000030b12ca */ /* 0x000fe400000e0000 */
[----:B------:R-:W-:Y:S02]  /*f850*/  @P1 R2UR UR9, R0 ;  /* 0x00000000000912ca */ /* 0x000fe400000e0000 */
[----:B------:R-:W-:Y:S02]  /*f860*/  @P1 R2UR UR8, R4 ;  /* 0x00000000040812ca */ /* 0x000fe400000e0000 */
[----:B------:R-:W-:-:S02]  /*f870*/  @P1 PLOP3.LUT P0, PT, P1, PT, PT, 0x8, 0x0 ;  /* 0x000000000000181c */ /* 0x000fc40000f0e170 */
[----:B------:R-:W-:-:S09]  /*f880*/  PLOP3.LUT P1, PT, PT, PT, PT, 0x8, 0x0 ;  /* 0x000000000000781c */ /* 0x000fd20003f2e170 */
[----:B------:R0:W-:Y:S02]  /*f890*/  UTMALDG.4D [UR8], [UR4], desc[UR6] ;  /* 0x00000608040075b4 */ /* 0x0001e40008019000 */
[----:B0-----:R-:W-:Y:S05]  /*f8a0*/  @P0 BRA.U.ANY `(.L_x_472) ;  /* 0xfffffffd00d80947 */ /* 0x001fea000393ffff */
[----:B------:R-:W-:Y:S01]  /*f8b0*/  PLOP3.LUT P0, PT, PT, PT, PT, 0x80, 0x0 ;  /* 0x000000000000781c */ /* 0x000fe20003f0f070 */
[----:B------:R-:W-:Y:S01]  /*f8c0*/  VIADD R4, R2, 0x2400 ;  /* 0x0000240002047836 */ /* 0x000fe20000000000 */
[----:B------:R-:W-:Y:S01]  /*f8d0*/  UMOV UR6, 0x0 ;  /* 0x0000000000067882 */ /* 0x000fe20000000000 */
[----:B------:R-:W-:Y:S01]  /*f8e0*/  UMOV UR7, 0x14f00000 ;  /* 0x14f0000000077882 */ /* 0x000fe20000000000 */
[----:B------:R-:W-:-:S09]  /*f8f0*/  UMOV UR10, 0x40 ;  /* 0x00000040000a7882 */ /* 0x000fd20000000000 */
.L_x_473:
        /* <DEDUP_REMOVED lines=15> */
.L_x_474:
        /* <DEDUP_REMOVED lines=15> */
.L_x_475:
        /* <DEDUP_REMOVED lines=15> */
.L_x_476:
        /* <DEDUP_REMOVED lines=15> */
.L_x_477:
        /* <DEDUP_REMOVED lines=15> */
.L_x_478:
        /* <DEDUP_REMOVED lines=15> */
.L_x_479:
        /* <DEDUP_REMOVED lines=9> */
[----:B-1----:R-:W-:Y:S05]  /*ff30*/  @P0 BRA.U.ANY `(.L_x_479) ;  /* 0xfffffffd00d80947 */ /* 0x002fea000393ffff */
.L_x_467:
[----:B------:R-:W-:Y:S05]  /*ff40*/  BSYNC B0 ;  /* 0x0000000000007941 */ /* 0x000fea0003800000 */
.L_x_466:
[----:B------:R-:W0:Y:S04]  /*ff50*/  LDL R4, [R1+0x2c] ;  /* 0x00002c0001047983 */ /* 0x000e280000100800 */
[----:B------:R-:W2:Y:S01]  /*ff60*/  LDL R5, [R1+0x20] ;  /* 0x0000200001057983 */ /* 0x000ea20000100800 */
[----:B------:R-:W-:Y:S01]  /*ff70*/  BSSY B0, `(.L_x_480) ;  /* 0x00002a7000007945 */ /* 0x000fe20003800000 */
[----:B0-----:R-:W-:-:S05]  /*ff80*/  VIADD R0, R4, 0xfffffffe ;  /* 0xfffffffe04007836 */ /* 0x001fca0000000000 */
[----:B--2---:R-:W-:-:S13]  /*ff90*/  ISETP.GE.AND P0, PT, R0, R5, PT ;  /* 0x000000050000720c */ /* 0x004fda0003f06270 */
[----:B------:R-:W-:Y:S05]  /*ffa0*/  @!P0 BRA `(.L_x_481) ;  /* 0x00000028008c8947 */ /* 0x000fea0003800000 */
[----:B------:R-:W2:Y:S04]  /*ffb0*/  LDL.LU R7, [R1+0x58] ;  /* 0x0000580001077983 */ /* 0x000ea80000300800 */
[----:B------:R-:W3:Y:S04]  /*ffc0*/  LDL.LU R6, [R1+0x34] ;  /* 0x0000340001067983 */ /* 0x000ee80000300800 */
[----:B------:R-:W4:Y:S01]  /*ffd0*/  LDL.LU R4, [R1+0x3c] ;  /* 0x00003c0001047983 */ /* 0x000f220000300800 */
[----:B------:R-:W-:Y:S01]  /*ffe0*/  LOP3.LUT R5, RZ, R5, RZ, 0x33, !PT ;  /* 0x00000005ff057212 */ /* 0x000fe200078e33ff */
[----:B------:R-:W-:Y:S01]  /*fff0*/  BSSY B2, `(.L_x_482) ;  /* 0x00000e4000027945 */ /* 0x000fe20003800000 */
[----:B--2---:R-:W-:-:S04]  /*10000*/  VIADD R2, R7, 0x1 ;  /* 0x0000000107027836 */ /* 0x004fc80000000000 */
[----:B---3--:R-:W-:-:S05]  /*10010*/  IMAD R2, R2, R6, RZ ;  /* 0x0000000602027224 */ /* 0x008fca00078e02ff */
[----:B----4-:R-:W-:-:S05]  /*10020*/  VIMNMX R4, R4, R2, PT ;  /* 0x0000000204047248 */ /* 0x010fca0003fe0100 */
[----:B------:R-:W-:-:S05]  /*10030*/  IMAD.MOV R2, RZ, RZ, -R4 ;  /* 0x000000ffff027224 */ /* 0x000fca00078e0a04 */
[----:B------:R-:W-:-:S05]  /*10040*/  VIADDMNMX R5, R2, 0x1, R5, !PT ;  /* 0x0000000102057846 */ /* 0x000fca0007800105 */
[----:B------:R-:W-:-:S05]  /*10050*/  IMAD.IADD R2, R4, 0x1, R5 ;  /* 0x0000000104027824 */ /* 0x000fca00078e0205 */
[----:B------:R-:W-:-:S04]  /*10060*/  LOP3.LUT R2, R2, 0x1, RZ, 0xc0, !PT ;  /* 0x0000000102027812 */ /* 0x000fc800078ec0ff */
[----:B------:R-:W-:-:S13]  /*10070*/  ISETP.NE.U32.AND P0, PT, R2, 0x1, PT ;  /* 0x000000010200780c */ /* 0x000fda0003f05070 */
[----:B------:R-:W-:Y:S05]  /*10080*/  @P0 BRA `(.L_x_483) ;  /* 0x0000000c00680947 */ /* 0x000fea0003800000 */
[----:B------:R-:W2:Y:S04]  /*10090*/  LDL R6, [R1+0x18] ;  /* 0x0000180001067983 */ /* 0x000ea80000100800 */
[----:B------:R-:W3:Y:S01]  /*100a0*/  LDL.LU R8, [R1+0x10] ;  /* 0x0000100001087983 */ /* 0x000ee20000300800 */
[----:B------:R-:W-:Y:S01]  /*100b0*/  VIADD R19, R19, 0x1 ;  /* 0x0000000113137836 */ /* 0x000fe20000000000 */
[----:B------:R-:W-:Y:S04]  /*100c0*/  BSSY B1, `(.L_x_484) ;  /* 0x00000d4000017945 */ /* 0x000fe80003800000 */
[----:B------:R-:W-:-:S04]  /*100d0*/  ISETP.NE.AND P0, PT, R19, 0x2, PT ;  /* 0x000000021300780c */ /* 0x000fc80003f05270 */
[----:B------:R-:W-:Y:S02]  /*100e0*/  SEL R2, RZ, 0x1, P0 ;  /* 0x00000001ff027807 */ /* 0x000fe40000000000 */
[----:B------:R-:W-:Y:S02]  /*100f0*/  SEL R19, R19, RZ, P0 ;  /* 0x000000ff13137207 */ /* 0x000fe40000000000 */
[----:B--2---:R-:W-:Y:S02]  /*10100*/  ISETP.NE.AND P2, PT, R6, RZ, PT ;  /* 0x000000ff0600720c */ /* 0x004fe40003f45270 */
[----:B---3--:R-:W-:-:S05]  /*10110*/  LOP3.LUT R8, R8, R2, RZ, 0x3c, !PT ;  /* 0x0000000208087212 */ /* 0x008fca00078e3cff */
[----:B------:R0:W-:Y:S06]  /*10120*/  STL [R1+0x10], R8 ;  /* 0x0000100801007387 */ /* 0x0001ec0000100800 */
[----:B------:R-:W-:Y:S05]  /*10130*/  @!P2 BRA `(.L_x_485) ;  /* 0x0000000c0030a947 */ /* 0x000fea0003800000 */
[----:B------:R-:W-:Y:S02]  /*10140*/  ULDC.64 UR4, c[0x0][0x418] ;  /* 0x0001060000047ab9 */ /* 0x000fe40000000a00 */
[----:B------:R-:W-:-:S04]  /*10150*/  ISETP.NE.U32.AND P0, PT, RZ, UR4, PT ;  /* 0x00000004ff007c0c */ /* 0x000fc8000bf05070 */
[----:B------:R-:W-:-:S13]  /*10160*/  ISETP.NE.AND.EX P0, PT, RZ, UR5, PT, P0 ;  /* 0x00000005ff007c0c */ /* 0x000fda000bf05300 */
[----:B------:R-:W-:Y:S05]  /*10170*/  @!P0 BRA `(.L_x_486) ;  /* 0x00000000004c8947 */ /* 0x000fea0003800000 */
[----:B------:R-:W2:Y:S01]  /*10180*/  LDL R10, [R1+0x14] ;  /* 0x00001400010a7983 */ /* 0x000ea20000100800 */
[----:B------:R-:W1:Y:S01]  /*10190*/  LDC R7, c[0x0][0x43c] ;  /* 0x00010f00ff077b82 */ /* 0x000e620000000800 */
[----:B------:R-:W-:Y:S02]  /*101a0*/  ULDC.64 UR6, c[0x0][0x428] ;  /* 0x00010a0000067ab9 */ /* 0x000fe40000000a00 */
[----:B------:R-:W3:Y:S01]  /*101b0*/  LDL R9, [R1+0x8] ;  /* 0x0000080001097983 */ /* 0x000ee20000100800 */
[----:B-1----:R-:W-:-:S13]  /*101c0*/  ISETP.NE.AND P0, PT, R7, 0x1, PT ;  /* 0x000000010700780c */ /* 0x002fda0003f05270 */
[----:B------:R-:W1:Y:S02]  /*101d0*/  @P0 LDC.64 R2, c[0x0][0x440] ;  /* 0x00011000ff020b82 */ /* 0x000e640000000a00 */
[----:B-1----:R-:W-:-:S04]  /*101e0*/  @P0 IMAD.HI.U32 R6, R0, R2, RZ ;  /* 0x0000000200060227 */ /* 0x002fc800078e00ff */
[----:B------:R-:W-:Y:S01]  /*101f0*/  IMAD.MOV.U32 R2, RZ, RZ, R0 ;  /* 0x000000ffff027224 */ /* 0x000fe200078e0000 */
[----:B------:R-:W-:-:S05]  /*10200*/  @P0 SHF.R.U32.HI R2, RZ, R3, R6 ;  /* 0x00000003ff020219 */ /* 0x000fca0000011606 */
[----:B------:R-:W-:-:S04]  /*10210*/  IMAD.MOV R3, RZ, RZ, -R2 ;  /* 0x000000ffff037224 */ /* 0x000fc800078e0a02 */
[----:B------:R-:W-:Y:S01]  /*10220*/  IMAD R0, R7, R3, R0 ;  /* 0x0000000307007224 */ /* 0x000fe200078e0200 */
[----:B------:R-:W-:Y:S01]  /*10230*/  SHF.R.S32.HI R3, RZ, 0x1f, R2 ;  /* 0x0000001fff037819 */ /* 0x000fe20000011402 */
[----:B--2---:R-:W-:-:S04]  /*10240*/  IMAD R6, R10, UR6, RZ ;  /* 0x000000060a067c24 */ /* 0x004fc8000f8e02ff */
[C---:B---3--:R-:W-:Y:S02]  /*10250*/  IMAD R6, R9.reuse, UR7, R6 ;  /* 0x0000000709067c24 */ /* 0x048fe4000f8e0206 */
[----:B------:R-:W-:-:S04]  /*10260*/  IMAD.WIDE.U32 R2, R9, UR6, R2 ;  /* 0x0000000609027c25 */ /* 0x000fc8000f8e0002 */
[----:B------:R-:W-:Y:S01]  /*10270*/  IMAD.IADD R3, R6, 0x1, R3 ;  /* 0x0000000106037824 */ /* 0x000fe200078e0203 */
[----:B------:R-:W-:-:S04]  /*10280*/  LEA R6, P0, R2, UR4, 0x2 ;  /* 0x0000000402067c11 */ /* 0x000fc8000f8010ff */
[----:B------:R-:W-:-:S05]  /*10290*/  LEA.HI.X R7, R2, UR5, R3, 0x2, P0 ;  /* 0x0000000502077c11 */ /* 0x000fca00080f1403 */
[----:B------:R1:W5:Y:S04]  /*102a0*/  LDG.E R16, desc[UR40][R6.64] ;  /* 0x0000002806107981 */ /* 0x000368000c1e1900 */
.L_x_486:
[----:B------:R-:W-:Y:S01]  /*102b0*/  IMAD R3, R19, 0x8, R18 ;  /* 0x0000000813037824 */ /* 0x000fe200078e0212 */
[----:B------:R-:W-:Y:S01]  /*102c0*/  SHF.L.U32 R2, R8, 0x1f, RZ ;  /* 0x0000001f08027819 */ /* 0x000fe200000006ff */
[----:B-1----:R-:W1:Y:S01]  /*102d0*/  S2R R6, SR_TID.X ;  /* 0x0000000000067919 */ /* 0x002e620000002100 */
[----:B------:R-:W-:Y:S02]  /*102e0*/  BSSY B3, `(.L_x_487) ;  /* 0x0000005000037945 */ /* 0x000fe40003800000 */
[----:B------:R-:W2:Y:S01]  /*102f0*/  SYNCS.PHASECHK.TRANS64.TRYWAIT P0, [R3+URZ+0x28c40], R2 ;  /* 0x028c4002030075a7 */ /* 0x000ea2000800017f */
[----:B-1----:R-:W-:-:S04]  /*10300*/  LOP3.LUT R6, R6, 0x7f, RZ, 0xc0, !PT ;  /* 0x0000007f06067812 */ /* 0x002fc800078ec0ff */
[----:B------:R-:W-:Y:S01]  /*10310*/  ISETP.NE.AND P1, PT, R6, RZ, PT ;  /* 0x000000ff0600720c */ /* 0x000fe20003f25270 */
[----:B--2---:R-:W-:-:S12]  /*10320*/  @!P0 BRA `(.L_x_488) ;  /* 0x0000004000e88947 */ /* 0x004fd80003800000 */
.L_x_591:
[----:B------:R-:W-:Y:S05]  /*10330*/  BSYNC B3 ;  /* 0x0000000000037941 */ /* 0x000fea0003800000 */
.L_x_487:
[----:B------:R-:W-:Y:S04]  /*10340*/  BSSY B3, `(.L_x_489) ;  /* 0x0000009000037945 */ /* 0x000fe80003800000 */
[----:B------:R-:W-:Y:S05]  /*10350*/  @P1 BRA `(.L_x_490) ;  /* 0x00000000001c1947 */ /* 0x000fea0003800000 */
[----:B------:R-:W2:Y:S01]  /*10360*/  S2R R7, SR_TID.X ;  /* 0x0000000000077919 */ /* 0x000ea20000002100 */
[----:B------:R-:W-:-:S04]  /*10370*/  IMAD.MOV.U32 R6, RZ, RZ, 0x2000 ;  /* 0x00002000ff067424 */ /* 0x000fc800078e00ff */
[----:B------:R3:W-:Y:S01]  /*10380*/  SYNCS.ARRIVE.TRANS64 RZ, [R3+URZ+0x28c30], R6 ;  /* 0x028c300603ff79a7 */ /* 0x0007e2000800003f */
[----:B--2---:R-:W-:-:S04]  /*10390*/  LOP3.LUT R7, R7, 0x1f, RZ, 0xc0, !PT ;  /* 0x0000001f07077812 */ /* 0x004fc800078ec0ff */
[----:B------:R-:W-:-:S13]  /*103a0*/  ISETP.NE.AND P0, PT, R7, RZ, PT ;  /* 0x000000ff0700720c */ /* 0x000fda0003f05270 */
[----:B---3--:R-:W-:Y:S05]  /*103b0*/  @!P0 BRA `(.L_x_490) ;  /* 0x0000000000048947 */ /* 0x008fea0003800000 */
[----:B------:R-:W-:Y:S01]  /*103c0*/  BPT.TRAP 0x1 ;  /* 0x000000040000795c */ /* 0x000fe20000300000 */
.L_x_490:
[----:B------:R-:W-:Y:S05]  /*103d0*/  BSYNC B3 ;  /* 0x0000000000037941 */ /* 0x000fea0003800000 */
.L_x_489:
[----:B------:R-:W2:Y:S01]  /*103e0*/  LDL R7, [R1+0x1c] ;  /* 0x00001c0001077983 */ /* 0x000ea20000100800 */
[----:B------:R-:W-:Y:S01]  /*103f0*/  IMAD.MOV.U32 R10, RZ, RZ, RZ ;  /* 0x000000ffff0a7224 */ /* 0x000fe200078e00ff */
[----:B------:R-:W-:Y:S01]  /*10400*/  UIADD3 UR4, UP0, UR38, 0x370, URZ ;  /* 0x0000037026047890 */ /* 0x000fe2000ff1e03f */
[----:B------:R-:W-:Y:S01]  /*10410*/  IMAD R6, R19, 0x2000, R18 ;  /* 0x0000200013067824 */ /* 0x000fe200078e0212 */
[----:B------:R-:W-:Y:S01]  /*10420*/  PLOP3.LUT P0, PT, PT, PT, PT, 0x80, 0x0 ;  /* 0x000000000000781c */ /* 0x000fe20003f0f070 */
[----:B------:R-:W-:Y:S01]  /*10430*/  UMOV UR6, 0x0 ;  /* 0x0000000000067882 */ /* 0x000fe20000000000 */
[----:B------:R-:W-:Y:S01]  /*10440*/  R2UR UR10, R10 ;  /* 0x000000000a0a72ca */ /* 0x000fe200000e0000 */
[----:B------:R-:W-:Y:S01]  /*10450*/  VIADD R6, R6, 0x22400 ;  /* 0x0002240006067836 */ /* 0x000fe20000000000 */
[----:B------:R-:W-:Y:S01]  /*10460*/  UIADD3.X UR5, URZ, UR39, URZ, UP0, !UPT ;  /* 0x000000273f057290 */ /* 0x000fe200087fe43f */
[----:B------:R-:W-:Y:S01]  /*10470*/  UMOV UR7, 0x14f00000 ;  /* 0x14f0000000077882 */ /* 0x000fe20000000000 */
[----:B--2---:R-:W-:-:S02]  /*10480*/  IMAD R0, R0, 0x40, R7 ;  /* 0x0000004000007824 */ /* 0x004fc400078e0207 */
[----:B------:R-:W-:-:S09]  /*10490*/  VIADD R7, R3, 0x28c30 ;  /* 0x00028c3003077836 */ /* 0x000fd20000000000 */
.L_x_491:
[----:B------:R-:W-:-:S13]  /*104a0*/  @P0 ELECT P2, URZ, PT ;  /* 0x00000000003f082f */ /* 0x000fda0003840000 */
[----:B-----5:R-:W-:Y:S02]  /*104b0*/  @P2 R2UR UR13, R16 ;  /* 0x00000000100d22ca */ /* 0x020fe400000e0000 */
[----:B------:R-:W-:Y:S02]  /*104c0*/  @P2 R2UR UR12, R17 ;  /* 0x00000000110c22ca */ /* 0x000fe400000e0000 */
[----:B------:R-:W-:Y:S02]  /*104d0*/  @P2 R2UR UR11, R0 ;  /* 0x00000000000b22ca */ /* 0x000fe400000e0000 */
[----:B------:R-:W-:Y:S02]  /*104e0*/  @P2 R2UR UR9, R7 ;  /* 0x00000000070922ca */ /* 0x000fe400000e0000 */
[----:B------:R-:W-:Y:S02]  /*104f0*/  @P2 R2UR UR8, R6 ;  /* 0x00000000060822ca */ /* 0x000fe400000e0000 */
[----:B------:R-:W-:-:S02]  /*10500*/  @P2 PLOP3.LUT P0, PT, P2, PT, PT, 0x8, 0x0 ;  /* 0x000000000000281c */ /* 0x000fc4000170e170 */
[----:B------:R-:W-:-:S09]  /*10510*/  PLOP3.LUT P2, PT, PT, PT, PT, 0x8, 0x0 ;  /* 0x000000000000781c */ /* 0x000fd20003f4e170 */
[----:B------:R2:W-:Y:S02]  /*10520*/  UTMALDG.4D [UR8], [UR4], desc[UR6] ;  /* 0x00000608040075b4 */ /* 0x0005e40008019000 */
[----:B--2---:R-:W-:Y:S05]  /*10530*/  @P0 BRA.U.ANY `(.L_x_491) ;  /* 0xfffffffd00d80947 */ /* 0x004fea000393ffff */
[----:B------:R-:W2:Y:S01]  /*10540*/  SYNCS.PHASECHK.TRANS64.TRYWAIT P0, [R3+URZ+0x28c60], R2 ;  /* 0x028c6002030075a7 */ /* 0x000ea2000800017f */
[----:B------:R-:W-:Y:S04]  /*10550*/  BSSY B3, `(.L_x_492) ;  /* 0x0000002000037945 */ /* 0x000fe80003800000 */
[----:B--2---:R-:W-:Y:S05]  /*10560*/  @!P0 BRA `(.L_x_493) ;  /* 0x00000040006c8947 */ /* 0x004fea0003800000 */
.L_x_592:
[----:B------:R-:W-:Y:S05]  /*10570*/  BSYNC B3 ;  /* 0x0000000000037941 */ /* 0x000fea0003800000 */
.L_x_492:
[----:B------:R-:W-:Y:S01]  /*10580*/  BSSY B3, `(.L_x_494) ;  /* 0x000000b000037945 */ /* 0x000fe20003800000 */
[----:B0-----:R-:W-:Y:S02]  /*10590*/  IMAD.MOV.U32 R8, RZ, RZ, 0x0 ;  /* 0x00000000ff087424 */ /* 0x001fe400078e00ff */
[----:B------:R-:W-:Y:S01]  /*105a0*/  IMAD.MOV.U32 R9, RZ, RZ, 0x14f00000 ;  /* 0x14f00000ff097424 */ /* 0x000fe200078e00ff */
[----:B------:R-:W-:Y:S06]  /*105b0*/  @P1 BRA `(.L_x_495) ;  /* 0x00000000001c1947 */ /* 0x000fec0003800000 */
[----:B------:R-:W0:Y:S01]  /*105c0*/  S2R R6, SR_TID.X ;  /* 0x0000000000067919 */ /* 0x000e220000002100 */
[----:B-12---:R-:W-:-:S04]  /*105d0*/  IMAD.MOV.U32 R2, RZ, RZ, 0x10000 ;  /* 0x00010000ff027424 */ /* 0x006fc800078e00ff */
[----:B------:R3:W-:Y:S01]  /*105e0*/  SYNCS.ARRIVE.TRANS64 RZ, [R3+URZ+0x28c50], R2 ;  /* 0x028c500203ff79a7 */ /* 0x0007e2000800003f */
[----:B0-----:R-:W-:-:S04]  /*105f0*/  LOP3.LUT R6, R6, 0x1f, RZ, 0xc0, !PT ;  /* 0x0000001f06067812 */ /* 0x001fc800078ec0ff */
[----:B------:R-:W-:-:S13]  /*10600*/  ISETP.NE.AND P0, PT, R6, RZ, PT ;  /* 0x000000ff0600720c */ /* 0x000fda0003f05270 */
[----:B---3--:R-:W-:Y:S05]  /*10610*/  @!P0 BRA `(.L_x_495) ;  /* 0x0000000000048947 */ /* 0x008fea0003800000 */
[----:B------:R-:W-:Y:S01]  /*10620*/  BPT.TRAP 0x1 ;  /* 0x000000040000795c */ /* 0x000fe20000300000 */
.L_x_495:
[----:B------:R-:W-:Y:S05]  /*10630*/  BSYNC B3 ;  /* 0x0000000000037941 */ /* 0x000fea0003800000 */
.L_x_494:
[----:B------:R-:W-:Y:S01]  /*10640*/  R2UR UR10, R10 ;  /* 0x000000000a0a72ca */ /* 0x000fe200000e0000 */
[----:B-12---:R-:W-:Y:S01]  /*10650*/  IMAD R2, R19, 0x10000, R18 ;  /* 0x0001000013027824 */ /* 0x006fe200078e0212 */
[----:B------:R-:W-:Y:S01]  /*10660*/  R2UR UR6, R8 ;  /* 0x00000000080672ca */ /* 0x000fe200000e0000 */
[----:B------:R-:W-:Y:S01]  /*10670*/  UIADD3 UR4, UP0, UR38, 0x470, URZ ;  /* 0x0000047026047890 */ /* 0x000fe2000ff1e03f */
[----:B------:R-:W-:Y:S01]  /*10680*/  R2UR UR7, R9 ;  /* 0x00000000090772ca */ /* 0x000fe200000e0000 */
[----:B------:R-:W-:Y:S01]  /*10690*/  VIADD R3, R3, 0x28c50 ;  /* 0x00028c5003037836 */ /* 0x000fe20000000000 */
[----:B------:R-:W-:Y:S01]  /*106a0*/  PLOP3.LUT P0, PT, PT, PT, PT, 0x80, 0x0 ;  /* 0x000000000000781c */ /* 0x000fe20003f0f070 */
[----:B------:R-:W-:Y:S01]  /*106b0*/  VIADD R6, R2, 0x400 ;  /* 0x0000040002067836 */ /* 0x000fe20000000000 */
[----:B------:R-:W-:-:S12]  /*106c0*/  UIADD3.X UR5, URZ, UR39, URZ, UP0, !UPT ;  /* 0x000000273f057290 */ /* 0x000fd800087fe43f */
.L_x_496:
        /* <DEDUP_REMOVED lines=10> */
[----:B------:R-:W-:Y:S01]  /*10770*/  R2UR UR6, R8 ;  /* 0x00000000080672ca */ /* 0x000fe200000e0000 */
[----:B------:R-:W-:Y:S01]  /*10780*/  VIADD R6, R2, 0x2400 ;  /* 0x0000240002067836 */ /* 0x000fe20000000000 */
[----:B------:R-:W-:Y:S01]  /*10790*/  R2UR UR7, R9 ;  /* 0x00000000090772ca */ /* 0x000fe200000e0000 */
[----:B------:R-:W-:Y:S01]  /*107a0*/  UMOV UR10, 0x40 ;  /* 0x00000040000a7882 */ /* 0x000fe20000000000 */
[----:B------:R-:W-:-:S13]  /*107b0*/  PLOP3.LUT P0, PT, PT, PT, PT, 0x80, 0x0 ;  /* 0x000000000000781c */ /* 0x000fda0003f0f070 */
.L_x_497:
        /* <DEDUP_REMOVED lines=15> */
.L_x_498:
        /* <DEDUP_REMOVED lines=15> */
.L_x_499:
        /* <DEDUP_REMOVED lines=15> */
.L_x_500:
        /* <DEDUP_REMOVED lines=15> */
.L_x_501:
        /* <DEDUP_REMOVED lines=15> */
.L_x_502:
        /* <DEDUP_REMOVED lines=15> */
.L_x_503:
        /* <DEDUP_REMOVED lines=10> */
.L_x_485:
[----:B------:R-:W-:Y:S05]  /*10e00*/  BSYNC B1 ;  /* 0x0000000000017941 */ /* 0x000fea0003800000 */
.L_x_484:
[----:B------:R-:W2:Y:S02]  /*10e10*/  LDL.LU R6, [R1+0x2c] ;  /* 0x00002c0001067983 */ /* 0x000ea40000300800 */
[----:B--2---:R-:W-:-:S07]  /*10e20*/  VIADD R0, R6, 0xfffffffd ;  /* 0xfffffffd06007836 */ /* 0x004fce0000000000 */
.L_x_483:
[----:B------:R-:W-:Y:S05]  /*10e30*/  BSYNC B2 ;  /* 0x0000000000027941 */ /* 0x000fea0003800000 */
.L_x_482:
[----:B------:R-:W-:Y:S01]  /*10e40*/  VIADD R5, R5, 0xfffffffe ;  /* 0xfffffffe05057836 */ /* 0x000fe20000000000 */
[----:B------:R-:W-:-:S04]  /*10e50*/  LOP3.LUT R4, RZ, R4, RZ, 0x33, !PT ;  /* 0x00000004ff047212 */ /* 0x000fc800078e33ff */
[----:B------:R-:W-:-:S13]  /*10e60*/  ISETP.NE.AND P0, PT, R5, R4, PT ;  /* 0x000000040500720c */ /* 0x000fda0003f05270 */
[----:B------:R-:W-:Y:S05]  /*10e70*/  @!P0 BRA `(.L_x_481) ;  /* 0x0000001800d88947 */ /* 0x000fea0003800000 */
.L_x_544:
[----:B------:R-:W2:Y:S04]  /*10e80*/  LDL R3, [R1+0x18] ;  /* 0x0000180001037983 */ /* 0x000ea80000100800 */
[----:B------:R-:W3:Y:S01]  /*10e90*/  LDL.LU R2, [R1+0x10] ;  /* 0x0000100001027983 */ /* 0x000ee20000300800 */
[----:B------:R-:W-:Y:S01]  /*10ea0*/  VIADD R7, R19, 0x1 ;  /* 0x0000000113077836 */ /* 0x000fe20000000000 */
[----:B------:R-:W-:Y:S05]  /*10eb0*/  YIELD ;  /* 0x0000000000007946 */ /* 0x000fea0003800000 */
[----:B------:R-:W-:Y:S01]  /*10ec0*/  ISETP.NE.AND P0, PT, R7, 0x2, PT ;  /* 0x000000020700780c */ /* 0x000fe20003f05270 */
[----:B------:R-:W-:Y:S03]  /*10ed0*/  BSSY B1, `(.L_x_504) ;  /* 0x00000d3000017945 */ /* 0x000fe60003800000 */
[----:B------:R-:W-:-:S02]  /*10ee0*/  SEL R6, RZ, 0x1, P0 ;  /* 0x00000001ff067807 */ /* 0x000fc40000000000 */
[----:B------:R-:W-:Y:S02]  /*10ef0*/  SEL R7, R7, RZ, P0 ;  /* 0x000000ff07077207 */ /* 0x000fe40000000000 */
[----:B--2---:R-:W-:Y:S02]  /*10f00*/  ISETP.NE.AND P1, PT, R3, RZ, PT ;  /* 0x000000ff0300720c */ /* 0x004fe40003f25270 */
[----:B---3--:R-:W-:-:S11]  /*10f10*/  LOP3.LUT R6, R2, R6, RZ, 0x3c, !PT ;  /* 0x0000000602067212 */ /* 0x008fd600078e3cff */
[----:B------:R-:W-:Y:S05]  /*10f20*/  @!P1 BRA `(.L_x_505) ;  /* 0x0000000c00349947 */ /* 0x000fea0003800000 */
[----:B------:R-:W-:Y:S01]  /*10f30*/  ULDC.64 UR4, c[0x0][0x418] ;  /* 0x0001060000047ab9 */ /* 0x000fe20000000a00 */
[----:B0-----:R-:W-:Y:S01]  /*10f40*/  IMAD.MOV.U32 R8, RZ, RZ, R0 ;  /* 0x000000ffff087224 */ /* 0x001fe200078e0000 */
[----:B------:R-:W-:-:S04]  /*10f50*/  ISETP.NE.U32.AND P0, PT, RZ, UR4, PT ;  /* 0x00000004ff007c0c */ /* 0x000fc8000bf05070 */
[----:B------:R-:W-:-:S13]  /*10f60*/  ISETP.NE.AND.EX P0, PT, RZ, UR5, PT, P0 ;  /* 0x00000005ff007c0c */ /* 0x000fda000bf05300 */
[----:B------:R-:W-:Y:S05]  /*10f70*/  @!P0 BRA `(.L_x_506) ;  /* 0x00000000004c8947 */ /* 0x000fea0003800000 */
[----:B------:R-:W2:Y:S01]  /*10f80*/  LDL R9, [R1+0x14] ;  /* 0x0000140001097983 */ /* 0x000ea20000100800 */
[----:B------:R-:W0:Y:S01]  /*10f90*/  LDC R8, c[0x0][0x43c] ;  /* 0x00010f00ff087b82 */ /* 0x000e220000000800 */
[----:B------:R-:W-:Y:S02]  /*10fa0*/  ULDC.64 UR6, c[0x0][0x428] ;  /* 0x00010a0000067ab9 */ /* 0x000fe40000000a00 */
[----:B------:R-:W3:Y:S01]  /*10fb0*/  LDL R5, [R1+0x8] ;  /* 0x0000080001057983 */ /* 0x000ee20000100800 */
[----:B0-----:R-:W-:-:S13]  /*10fc0*/  ISETP.NE.AND P0, PT, R8, 0x1, PT ;  /* 0x000000010800780c */ /* 0x001fda0003f05270 */
[----:B------:R-:W0:Y:S02]  /*10fd0*/  @P0 LDC.64 R2, c[0x0][0x440] ;  /* 0x00011000ff020b82 */ /* 0x000e240000000a00 */
[----:B0-----:R-:W-:-:S04]  /*10fe0*/  @P0 IMAD.HI.U32 R4, R0, R2, RZ ;  /* 0x0000000200040227 */ /* 0x001fc800078e00ff */
        /* <DEDUP_REMOVED lines=12> */
.L_x_506:
[----:B0-----:R-:W-:Y:S01]  /*110b0*/  IMAD R4, R7, 0x8, R18 ;  /* 0x0000000807047824 */ /* 0x001fe200078e0212 */
[----:B------:R-:W-:Y:S01]  /*110c0*/  SHF.L.U32 R2, R6, 0x1f, RZ ;  /* 0x0000001f06027819 */ /* 0x000fe200000006ff */
[----:B------:R-:W0:Y:S01]  /*110d0*/  S2R R3, SR_TID.X ;  /* 0x0000000000037919 */ /* 0x000e220000002100 */
[----:B------:R-:W-:Y:S02]  /*110e0*/  BSSY B2, `(.L_x_507) ;  /* 0x0000005000027945 */ /* 0x000fe40003800000 */
[----:B------:R-:W1:Y:S01]  /*110f0*/  SYNCS.PHASECHK.TRANS64.TRYWAIT P0, [R4+URZ+0x28c40], R2 ;  /* 0x028c4002040075a7 */ /* 0x000e62000800017f */
[----:B0-----:R-:W-:-:S04]  /*11100*/  LOP3.LUT R3, R3, 0x7f, RZ, 0xc0, !PT ;  /* 0x0000007f03037812 */ /* 0x001fc800078ec0ff */
[----:B------:R-:W-:Y:S01]  /*11110*/  ISETP.NE.AND P1, PT, R3, RZ, PT ;  /* 0x000000ff0300720c */ /* 0x000fe20003f25270 */
[----:B-1----:R-:W-:-:S12]  /*11120*/  @!P0 BRA `(.L_x_508) ;  /* 0x0000003400908947 */ /* 0x002fd80003800000 */
.L_x_593:
[----:B------:R-:W-:Y:S05]  /*11130*/  BSYNC B2 ;  /* 0x0000000000027941 */ /* 0x000fea0003800000 */
.L_x_507:
[----:B------:R-:W-:Y:S04]  /*11140*/  BSSY B2, `(.L_x_509) ;  /* 0x0000009000027945 */ /* 0x000fe80003800000 */
[----:B------:R-:W-:Y:S05]  /*11150*/  @P1 BRA `(.L_x_510) ;  /* 0x00000000001c1947 */ /* 0x000fea0003800000 */
[----:B------:R-:W1:Y:S01]  /*11160*/  S2R R5, SR_TID.X ;  /* 0x0000000000057919 */ /* 0x000e620000002100 */
[----:B------:R-:W-:-:S04]  /*11170*/  IMAD.MOV.U32 R3, RZ, RZ, 0x2000 ;  /* 0x00002000ff037424 */ /* 0x000fc800078e00ff */
[----:B------:R2:W-:Y:S01]  /*11180*/  SYNCS.ARRIVE.TRANS64 RZ, [R4+URZ+0x28c30], R3 ;  /* 0x028c300304ff79a7 */ /* 0x0005e2000800003f */
[----:B-1----:R-:W-:-:S04]  /*11190*/  LOP3.LUT R5, R5, 0x1f, RZ, 0xc0, !PT ;  /* 0x0000001f05057812 */ /* 0x002fc800078ec0ff */
[----:B------:R-:W-:-:S13]  /*111a0*/  ISETP.NE.AND P0, PT, R5, RZ, PT ;  /* 0x000000ff0500720c */ /* 0x000fda0003f05270 */
[----:B--2---:R-:W-:Y:S05]  /*111b0*/  @!P0 BRA `(.L_x_510) ;  /* 0x0000000000048947 */ /* 0x004fea0003800000 */
[----:B------:R-:W-:Y:S01]  /*111c0*/  BPT.TRAP 0x1 ;  /* 0x000000040000795c */ /* 0x000fe20000300000 */
.L_x_510:
[----:B------:R-:W-:Y:S05]  /*111d0*/  BSYNC B2 ;  /* 0x0000000000027941 */ /* 0x000fea0003800000 */
.L_x_509:
        /* <DEDUP_REMOVED lines=12> */
.L_x_511:
        /* <DEDUP_REMOVED lines=10> */
[----:B------:R-:W1:Y:S01]  /*11340*/  SYNCS.PHASECHK.TRANS64.TRYWAIT P0, [R4+URZ+0x28c60], R2 ;  /* 0x028c6002040075a7 */ /* 0x000e62000800017f */
[----:B------:R-:W-:Y:S04]  /*11350*/  BSSY B2, `(.L_x_512) ;  /* 0x0000002000027945 */ /* 0x000fe80003800000 */
[----:B-1----:R-:W-:Y:S05]  /*11360*/  @!P0 BRA `(.L_x_513) ;  /* 0x0000003400148947 */ /* 0x002fea0003800000 */
.L_x_594:
[----:B------:R-:W-:Y:S05]  /*11370*/  BSYNC B2 ;  /* 0x0000000000027941 */ /* 0x000fea0003800000 */
.L_x_512:
[----:B------:R-:W-:Y:S01]  /*11380*/  BSSY B2, `(.L_x_514) ;  /* 0x000000b000027945 */ /* 0x000fe20003800000 */
[----:B01----:R-:W-:Y:S02]  /*11390*/  IMAD.MOV.U32 R2, RZ, RZ, 0x0 ;  /* 0x00000000ff027424 */ /* 0x003fe400078e00ff */
[----:B------:R-:W-:Y:S01]  /*113a0*/  IMAD.MOV.U32 R3, RZ, RZ, 0x14f00000 ;  /* 0x14f00000ff037424 */ /* 0x000fe200078e00ff */
[----:B------:R-:W-:Y:S06]  /*113b0*/  @P1 BRA `(.L_x_515) ;  /* 0x00000000001c1947 */ /* 0x000fec0003800000 */
[----:B------:R-:W0:Y:S01]  /*113c0*/  S2R R10, SR_TID.X ;  /* 0x00000000000a7919 */ /* 0x000e220000002100 */
[----:B------:R-:W-:-:S04]  /*113d0*/  IMAD.MOV.U32 R5, RZ, RZ, 0x10000 ;  /* 0x00010000ff057424 */ /* 0x000fc800078e00ff */
[----:B------:R1:W-:Y:S01]  /*113e0*/  SYNCS.ARRIVE.TRANS64 RZ, [R4+URZ+0x28c50], R5 ;  /* 0x028c500504ff79a7 */ /* 0x0003e2000800003f */
[----:B0-----:R-:W-:-:S04]  /*113f0*/  LOP3.LUT R10, R10, 0x1f, RZ, 0xc0, !PT ;  /* 0x0000001f0a0a7812 */ /* 0x001fc800078ec0ff */
[----:B------:R-:W-:-:S13]  /*11400*/  ISETP.NE.AND P0, PT, R10, RZ, PT ;  /* 0x000000ff0a00720c */ /* 0x000fda0003f05270 */
[----:B-1----:R-:W-:Y:S05]  /*11410*/  @!P0 BRA `(.L_x_515) ;  /* 0x0000000000048947 */ /* 0x002fea0003800000 */
[----:B------:R-:W-:Y:S01]  /*11420*/  BPT.TRAP 0x1 ;  /* 0x000000040000795c */ /* 0x000fe20000300000 */
.L_x_515:
[----:B------:R-:W-:Y:S05]  /*11430*/  BSYNC B2 ;  /* 0x0000000000027941 */ /* 0x000fea0003800000 */
.L_x_514:
[----:B------:R-:W-:Y:S01]  /*11440*/  R2UR UR6, R2 ;  /* 0x00000000020672ca */ /* 0x000fe200000e0000 */
[----:B------:R-:W-:Y:S01]  /*11450*/  IMAD R5, R7, 0x10000, R18 ;  /* 0x0001000007057824 */ /* 0x000fe200078e0212 */
[----:B------:R-:W-:Y:S01]  /*11460*/  R2UR UR7, R3 ;  /* 0x00000000030772ca */ /* 0x000fe200000e0000 */
[----:B------:R-:W-:Y:S01]  /*11470*/  UIADD3 UR4, UP0, UR38, 0x470, URZ ;  /* 0x0000047026047890 */ /* 0x000fe2000ff1e03f */
[----:B------:R-:W-:Y:S01]  /*11480*/  R2UR UR10, R9 ;  /* 0x00000000090a72ca */ /* 0x000fe200000e0000 */
[----:B------:R-:W-:Y:S01]  /*11490*/  VIADD R4, R4, 0x28c50 ;  /* 0x00028c5004047836 */ /* 0x000fe20000000000 */
[----:B------:R-:W-:Y:S01]  /*114a0*/  PLOP3.LUT P0, PT, PT, PT, PT, 0x80, 0x0 ;  /* 0x000000000000781c */ /* 0x000fe20003f0f070 */
[----:B------:R-:W-:Y:S01]  /*114b0*/  VIADD R9, R5, 0x400 ;  /* 0x0000040005097836 */ /* 0x000fe20000000000 */
[----:B------:R-:W-:-:S12]  /*114c0*/  UIADD3.X UR5, URZ, UR39, URZ, UP0, !UPT ;  /* 0x000000273f057290 */ /* 0x000fd800087fe43f */
.L_x_516:
        /* <DEDUP_REMOVED lines=15> */
.L_x_517:
        /* <DEDUP_REMOVED lines=15> */
.L_x_518:
        /* <DEDUP_REMOVED lines=15> */
.L_x_519:
        /* <DEDUP_REMOVED lines=15> */
.L_x_520:
        /* <DEDUP_REMOVED lines=15> */
.L_x_521:
        /* <DEDUP_REMOVED lines=15> */
.L_x_522:
        /* <DEDUP_REMOVED lines=15> */
.L_x_523:
        /* <DEDUP_REMOVED lines=10> */
.L_x_505:
[----:B------:R-:W-:Y:S05]  /*11c00*/  BSYNC B1 ;  /* 0x0000000000017941 */ /* 0x000fea0003800000 */
.L_x_504:
[----:B------:R-:W2:Y:S01]  /*11c10*/  LDL R2, [R1+0x18] ;  /* 0x0000180001027983 */ /* 0x000ea20000100800 */
[----:B------:R-:W-:Y:S01]  /*11c20*/  VIADD R7, R7, 0x1 ;  /* 0x0000000107077836 */ /* 0x000fe20000000000 */
[----:B------:R-:W-:Y:S04]  /*11c30*/  BSSY B1, `(.L_x_524) ;  /* 0x00000d6000017945 */ /* 0x000fe80003800000 */
[----:B------:R-:W-:-:S04]  /*11c40*/  ISETP.NE.AND P0, PT, R7, 0x2, PT ;  /* 0x000000020700780c */ /* 0x000fc80003f05270 */
[----:B------:R-:W-:Y:S02]  /*11c50*/  SEL R19, R7, RZ, P0 ;  /* 0x000000ff07137207 */ /* 0x000fe40000000000 */
[----:B--2---:R-:W-:Y:S02]  /*11c60*/  ISETP.NE.AND P2, PT, R2, RZ, PT ;  /* 0x000000ff0200720c */ /* 0x004fe40003f45270 */
[----:B------:R-:W-:-:S04]  /*11c70*/  SEL R2, RZ, 0x1, P0 ;  /* 0x00000001ff027807 */ /* 0x000fc80000000000 */
[----:B0-----:R-:W-:Y:S01]  /*11c80*/  LOP3.LUT R8, R6, R2, RZ, 0x3c, !PT ;  /* 0x0000000206087212 */ /* 0x001fe200078e3cff */
[----:B------:R-:W-:-:S04]  /*11c90*/  VIADD R6, R0, 0xffffffff ;  /* 0xffffffff00067836 */ /* 0x000fc80000000000 */
[----:B------:R0:W-:Y:S02]  /*11ca0*/  STL [R1+0x10], R8 ;  /* 0x0000100801007387 */ /* 0x0001e40000100800 */
[----:B------:R-:W-:Y:S05]  /*11cb0*/  @!P2 BRA `(.L_x_525) ;  /* 0x0000000c0034a947 */ /* 0x000fea0003800000 */
[----:B------:R-:W-:Y:S01]  /*11cc0*/  ULDC.64 UR4, c[0x0][0x418] ;  /* 0x0001060000047ab9 */ /* 0x000fe20000000a00 */
[----:B------:R-:W-:Y:S01]  /*11cd0*/  IMAD.MOV.U32 R7, RZ, RZ, R6 ;  /* 0x000000ffff077224 */ /* 0x000fe200078e0006 */
        /* <DEDUP_REMOVED lines=22> */
.L_x_526:
[----:B-1----:R-:W-:Y:S01]  /*11e40*/  IMAD R4, R19, 0x8, R18 ;  /* 0x0000000813047824 */ /* 0x002fe200078e0212 */
[----:B------:R-:W-:Y:S01]  /*11e50*/  SHF.L.U32 R2, R8, 0x1f, RZ ;  /* 0x0000001f08027819 */ /* 0x000fe200000006ff */
[----:B------:R-:W1:Y:S01]  /*11e60*/  S2R R3, SR_TID.X ;  /* 0x0000000000037919 */ /* 0x000e620000002100 */
[----:B------:R-:W-:Y:S02]  /*11e70*/  BSSY B2, `(.L_x_527) ;  /* 0x0000005000027945 */ /* 0x000fe40003800000 */
[----:B------:R-:W2:Y:S01]  /*11e80*/  SYNCS.PHASECHK.TRANS64.TRYWAIT P0, [R4+URZ+0x28c40], R2 ;  /* 0x028c4002040075a7 */ /* 0x000ea2000800017f */
[----:B-1----:R-:W-:-:S04]  /*11e90*/  LOP3.LUT R3, R3, 0x7f, RZ, 0xc0, !PT ;  /* 0x0000007f03037812 */ /* 0x002fc800078ec0ff */
[----:B------:R-:W-:Y:S01]  /*11ea0*/  ISETP.NE.AND P1, PT, R3, RZ, PT ;  /* 0x000000ff0300720c */ /* 0x000fe20003f25270 */
[----:B--2---:R-:W-:-:S12]  /*11eb0*/  @!P0 BRA `(.L_x_528) ;  /* 0x0000002800548947 */ /* 0x004fd80003800000 */
.L_x_595:
[----:B------:R-:W-:Y:S05]  /*11ec0*/  BSYNC B2 ;  /* 0x0000000000027941 */ /* 0x000fea0003800000 */
.L_x_527:
        /* <DEDUP_REMOVED lines=9> */
.L_x_530:
[----:B------:R-:W-:Y:S05]  /*11f60*/  BSYNC B2 ;  /* 0x0000000000027941 */ /* 0x000fea0003800000 */
.L_x_529:
[----:B------:R-:W2:Y:S01]  /*11f70*/  LDL R5, [R1+0x1c] ;  /* 0x00001c0001057983 */ /* 0x000ea20000100800 */
[----:B0-----:R-:W-:Y:S01]  /*11f80*/  IMAD.MOV.U32 R8, RZ, RZ, RZ ;  /* 0x000000ffff087224 */ /* 0x001fe200078e00ff */
        /* <DEDUP_REMOVED lines=10> */
.L_x_531:
        /* <DEDUP_REMOVED lines=10> */
[----:B------:R-:W0:Y:S01]  /*120d0*/  SYNCS.PHASECHK.TRANS64.TRYWAIT P0, [R4+URZ+0x28c60], R2 ;  /* 0x028c6002040075a7 */ /* 0x000e22000800017f */
[----:B------:R-:W-:Y:S04]  /*120e0*/  BSSY B2, `(.L_x_532) ;  /* 0x0000002000027945 */ /* 0x000fe80003800000 */
[----:B0-----:R-:W-:Y:S05]  /*120f0*/  @!P0 BRA `(.L_x_533) ;  /* 0x0000002400d88947 */ /* 0x001fea0003800000 */
.L_x_596:
[----:B------:R-:W-:Y:S05]  /*12100*/  BSYNC B2 ;  /* 0x0000000000027941 */ /* 0x000fea0003800000 */
.L_x_532:
        /* <DEDUP_REMOVED lines=11> */
.L_x_535:
[----:B------:R-:W-:Y:S05]  /*121c0*/  BSYNC B2 ;  /* 0x0000000000027941 */ /* 0x000fea0003800000 */
.L_x_534:
        /* <DEDUP_REMOVED lines=9> */
.L_x_536:
        /* <DEDUP_REMOVED lines=15> */
.L_x_537:
        /* <DEDUP_REMOVED lines=15> */
.L_x_538:
        /* <DEDUP_REMOVED lines=15> */
.L_x_539:
        /* <DEDUP_REMOVED lines=15> */
.L_x_540:
        /* <DEDUP_REMOVED lines=15> */
.L_x_541:
        /* <DEDUP_REMOVED lines=15> */
.L_x_542:
        /* <DEDUP_REMOVED lines=15> */
.L_x_543:
        /* <DEDUP_REMOVED lines=10> */
.L_x_525:
[----:B------:R-:W-:Y:S05]  /*12990*/  BSYNC B1 ;  /* 0x0000000000017941 */ /* 0x000fea0003800000 */
.L_x_524:
[----:B------:R-:W2:Y:S01]  /*129a0*/  LDL R2, [R1+0x20] ;  /* 0x0000200001027983 */ /* 0x000ea20000100800 */
[----:B------:R-:W-:Y:S01]  /*129b0*/  VIADD R0, R0, 0xfffffffe ;  /* 0xfffffffe00007836 */ /* 0x000fe20000000000 */
[----:B--2---:R-:W-:-:S13]  /*129c0*/  ISETP.GT.AND P0, PT, R6, R2, PT ;  /* 0x000000020600720c */ /* 0x004fda0003f04270 */
[----:B------:R-:W-:Y:S05]  /*129d0*/  @P0 BRA `(.L_x_544) ;  /* 0xffffffe400280947 */ /* 0x000fea000383ffff */
.L_x_481:
[----:B------:R-:W-:Y:S05]  /*129e0*/  BSYNC B0 ;  /* 0x0000000000007941 */ /* 0x000fea0003800000 */
.L_x_480:
[----:B------:R-:W2:Y:S01]  /*129f0*/  LDL.LU R2, [R1+0x10] ;  /* 0x0000100001027983 */ /* 0x000ea20000300800 */
[----:B------:R-:W1:Y:S01]  /*12a00*/  S2R R3, SR_TID.X ;  /* 0x0000000000037919 */ /* 0x000e620000002100 */
[----:B------:R-:W-:-:S05]  /*12a10*/  VIADD R19, R19, 0x1 ;  /* 0x0000000113137836 */ /* 0x000fca0000000000 */
[----:B------:R-:W-:-:S04]  /*12a20*/  ISETP.NE.AND P0, PT, R19, 0x2, PT ;  /* 0x000000021300780c */ /* 0x000fc80003f05270 */
[----:B------:R-:W-:Y:S01]  /*12a30*/  SEL R0, RZ, 0x1, P0 ;  /* 0x00000001ff007807 */ /* 0x000fe20000000000 */
[----:B------:R-:W-:Y:S01]  /*12a40*/  BSSY B0, `(.L_x_545) ;  /* 0x0000013000007945 */ /* 0x000fe20003800000 */
[----:B-1----:R-:W-:-:S04]  /*12a50*/  LOP3.LUT R3, R3, 0x7f, RZ, 0xc0, !PT ;  /* 0x0000007f03037812 */ /* 0x002fc800078ec0ff */
[----:B------:R-:W-:Y:S02]  /*12a60*/  ISETP.NE.AND P1, PT, R3, RZ, PT ;  /* 0x000000ff0300720c */ /* 0x000fe40003f25270 */
[----:B--2---:R-:W-:-:S05]  /*12a70*/  LOP3.LUT R2, R2, R0, RZ, 0x3c, !PT ;  /* 0x0000000002027212 */ /* 0x004fca00078e3cff */
[----:B------:R1:W-:Y:S06]  /*12a80*/  STL [R1+0x10], R2 ;  /* 0x0000100201007387 */ /* 0x0003ec0000100800 */
[----:B------:R-:W-:Y:S05]  /*12a90*/  @P1 BRA `(.L_x_546) ;  /* 0x0000000000341947 */ /* 0x000fea0003800000 */
[----:B------:R-:W2:Y:S01]  /*12aa0*/  S2R R5, SR_LANEID ;  /* 0x0000000000057919 */ /* 0x000ea20000000000 */
[----:B------:R-:W-:Y:S01]  /*12ab0*/  VOTEU.ANY UR4, UPT, PT ;  /* 0x0000000000047886 */ /* 0x000fe200038e0100 */
[----:B-1----:R-:W1:Y:S01]  /*12ac0*/  LDC.64 R2, c[0x0][0xc60] ;  /* 0x00031800ff027b82 */ /* 0x002e620000000a00 */
[----:B------:R-:W2:Y:S02]  /*12ad0*/  FLO.U32 R0, UR4 ;  /* 0x0000000400007d00 */ /* 0x000ea400080e0000 */
[----:B--2---:R-:W-:-:S06]  /*12ae0*/  ISETP.EQ.U32.AND P1, PT, R0, R5, PT ;  /* 0x000000050000720c */ /* 0x004fcc0003f22070 */
[----:B------:R-:W1:Y:S07]  /*12af0*/  POPC R5, UR4 ;  /* 0x0000000400057d09 */ /* 0x000e6e0008000000 */
[----:B-1----:R-:W2:Y:S01]  /*12b00*/  @P1 ATOMG.E.ADD.STRONG.GPU PT, R3, desc[UR40][R2.64], R5 ;  /* 0x00000005020319a8 */ /* 0x002ea200081ee1e8 */
[----:B------:R-:W1:Y:S02]  /*12b10*/  S2R R4, SR_LTMASK ;  /* 0x0000000000047919 */ /* 0x000e640000003900 */
[----:B-1----:R-:W-:-:S04]  /*12b20*/  LOP3.LUT R4, R4, UR4, RZ, 0xc0, !PT ;  /* 0x0000000404047c12 */ /* 0x002fc8000f8ec0ff */
[----:B------:R-:W1:Y:S01]  /*12b30*/  POPC R7, R4 ;  /* 0x0000000400077309 */ /* 0x000e620000000000 */
[----:B--2---:R-:W1:Y:S02]  /*12b40*/  SHFL.IDX PT, R0, R3, R0, 0x1f ;  /* 0x00001f0003007589 */ /* 0x004e6400000e0000 */
[----:B-1----:R-:W-:-:S05]  /*12b50*/  IADD3 R0, R0, UR37, R7 ;  /* 0x0000002500007c10 */ /* 0x002fca000fffe007 */
[----:B------:R2:W-:Y:S02]  /*12b60*/  STL [R1], R0 ;  /* 0x0000000001007387 */ /* 0x0005e40000100800 */
.L_x_546:
[----:B------:R-:W-:Y:S05]  /*12b70*/  BSYNC B0 ;  /* 0x0000000000007941 */ /* 0x000fea0003800000 */
.L_x_545:
[----:B------:R-:W-:-:S07]  /*12b80*/  SEL R19, R19, RZ, P0 ;  /* 0x000000ff13137207 */ /* 0x000fce0000000000 */
.L_x_448:
[----:B------:R-:W-:Y:S05]  /*12b90*/  BSYNC B7 ;  /* 0x0000000000077941 */ /* 0x000fea0003800000 */
.L_x_446:
[----:B--2-4-:R-:W2:Y:S02]  /*12ba0*/  LDL R0, [R1+0x5c] ;  /* 0x00005c0001007983 */ /* 0x014ea40000100800 */
[----:B--2---:R-:W-:-:S13]  /*12bb0*/  ISETP.NE.AND P0, PT, R0, RZ, PT ;  /* 0x000000ff0000720c */ /* 0x004fda0003f05270 */
[----:B------:R-:W-:Y:S05]  /*12bc0*/  @!P0 BRA `(.L_x_547) ;  /* 0x00000000002c8947 */ /* 0x000fea0003800000 */
[----:B------:R-:W-:Y:S05]  /*12bd0*/  WARPSYNC.ALL ;  /* 0x0000000000007948 */ /* 0x000fea0003800000 */
[----:B------:R-:W2:Y:S08]  /*12be0*/  S2UR UR5, SR_CgaCtaId ;  /* 0x00000000000579c3 */ /* 0x000eb00000008800 */
[----:B------:R-:W-:Y:S06]  /*12bf0*/  BAR.SYNC.DEFER_BLOCKING 0x5, 0x180 ;  /* 0x0146000000007b1d */ /* 0x000fec0000010000 */
[----:B------:R-:W-:-:S02]  /*12c00*/  UMOV UR4, 0x400 ;  /* 0x0000040000047882 */ /* 0x000fc40000000000 */
[----:B--2---:R-:W-:-:S06]  /*12c10*/  ULEA UR4, UR5, UR4, 0x18 ;  /* 0x0000000405047291 */ /* 0x004fcc000f8ec03f */
[----:B------:R-:W-:-:S05]  /*12c20*/  IMAD.U32 R18, RZ, RZ, UR4 ;  /* 0x00000004ff127e24 */ /* 0x000fca000f8e00ff */
[----:B-1----:R-:W1:Y:S04]  /*12c30*/  LDS.128 R4, [R18+0x28cd0] ;  /* 0x028cd00012047984 */ /* 0x002e680000000c00 */
[----:B-1----:R1:W-:Y:S04]  /*12c40*/  STL.64 [R1], R4 ;  /* 0x0000000401007387 */ /* 0x0023e80000100a00 */
[----:B------:R1:W-:Y:S01]  /*12c50*/  STL.64 [R1+0x8], R6 ;  /* 0x0000080601007387 */ /* 0x0003e20000100a00 */
[----:B------:R-:W-:Y:S06]  /*12c60*/  BAR.ARV 0x4, 0x180 ;  /* 0x0106000000007b1d */ /* 0x000fec0000002000 */
[----:B------:R-:W-:Y:S05]  /*12c70*/  BRA `(.L_x_548) ;  /* 0x0000000c001c7947 */ /* 0x000fea0003800000 */
.L_x_547:
[----:B---3--:R-:W2:Y:S01]  /*12c80*/  S2R R10, SR_TID.X ;  /* 0x00000000000a7919 */ /* 0x008ea20000002100 */
[----:B------:R-:W-:Y:S01]  /*12c90*/  UMOV UR4, 0xffffffff ;  /* 0xffffffff00047882 */ /* 0x000fe20000000000 */
[----:B--2---:R-:W-:-:S04]  /*12ca0*/  LOP3.LUT R10, R10, 0x1f, RZ, 0xc0, !PT ;  /* 0x0000001f0a0a7812 */ /* 0x004fc800078ec0ff */
[----:B------:R-:W-:Y:S01]  /*12cb0*/  ISETP.NE.AND P0, PT, R10, 0x1f, PT ;  /* 0x0000001f0a00780c */ /* 0x000fe20003f05270 */
[----:B------:R-:W-:-:S12]  /*12cc0*/  BRA.DIV UR4, `(.L_x_549) ;  /* 0x0000001a04f87947 */ /* 0x000fd8000b800000 */
[----:B------:R-:W1:Y:S01]  /*12cd0*/  LDL.LU R3, [R1] ;  /* 0x0000000001037983 */ /* 0x000e620000300800 */
[----:B------:R-:W-:-:S03]  /*12ce0*/  ULDC UR4, c[0x0][0xc3c] ;  /* 0x00030f0000047ab9 */ /* 0x000fc60000000800 */
[----:B------:R-:W2:Y:S01]  /*12cf0*/  LDL R5, [R1+0xc] ;  /* 0x00000c0001057983 */ /* 0x000ea20000100800 */
[----:B-1----:R-:W-:Y:S02]  /*12d00*/  IMAD.MOV.U32 R9, RZ, RZ, R3 ;  /* 0x000000ffff097224 */ /* 0x002fe400078e0003 */
[----:B--2---:R-:W-:-:S05]  /*12d10*/  IMAD.IADD R0, R5, 0x1, R10 ;  /* 0x0000000105007824 */ /* 0x004fca00078e020a */
[----:B------:R-:W-:-:S13]  /*12d20*/  ISETP.GE.OR P1, PT, R0, UR4, !P0 ;  /* 0x0000000400007c0c */ /* 0x000fda000c726670 */
[----:B------:R-:W1:Y:S08]  /*12d30*/  @!P1 LDC.64 R2, c[0x0][0xc80] ;  /* 0x00032000ff029b82 */ /* 0x000e700000000a00 */
[----:B------:R-:W2:Y:S01]  /*12d40*/  @!P1 LDC.64 R4, c[0x0][0xc78] ;  /* 0x00031e00ff049b82 */ /* 0x000ea20000000a00 */
[----:B-1----:R-:W-:-:S05]  /*12d50*/  @!P1 IMAD.WIDE R2, R0, 0x4, R2 ;  /* 0x0000000400029825 */ /* 0x002fca00078e0202 */
[----:B0-----:R2:W3:Y:S02]  /*12d60*/  @!P1 LDG.E R8, desc[UR40][R2.64] ;  /* 0x0000002802089981 */ /* 0x0014e4000c1e1900 */
[----:B--2---:R-:W-:-:S05]  /*12d70*/  @!P1 IMAD.WIDE R2, R0, 0x4, R4 ;  /* 0x0000000400029825 */ /* 0x004fca00078e0204 */
[----:B------:R-:W2:Y:S01]  /*12d80*/  @!P1 LDG.E R4, desc[UR40][R2.64] ;  /* 0x0000002802049981 */ /* 0x000ea2000c1e1900 */
[----:B------:R-:W-:Y:S01]  /*12d90*/  IMAD.MOV.U32 R6, RZ, RZ, RZ ;  /* 0x000000ffff067224 */ /* 0x000fe200078e00ff */
[C---:B------:R-:W-:Y:S02]  /*12da0*/  ISETP.GE.U32.AND P2, PT, R10.reuse, 0x2, PT ;  /* 0x000000020a00780c */ /* 0x040fe40003f46070 */
[C---:B------:R-:W-:Y:S01]  /*12db0*/  ISETP.GE.U32.AND P3, PT, R10.reuse, 0x4, PT ;  /* 0x000000040a00780c */ /* 0x040fe20003f66070 */
[----:B------:R-:W-:Y:S01]  /*12dc0*/  SHFL.IDX PT, R0, R9, RZ, 0x1f ;  /* 0x00001fff09007589 */ /* 0x000fe200000e0000 */
[C---:B------:R-:W-:Y:S02]  /*12dd0*/  ISETP.GE.U32.AND P4, PT, R10.reuse, 0x8, PT ;  /* 0x000000080a00780c */ /* 0x040fe40003f86070 */
[----:B------:R-:W-:Y:S01]  /*12de0*/  ISETP.GE.U32.AND P5, PT, R10, 0x10, PT ;  /* 0x000000100a00780c */ /* 0x000fe20003fa6070 */
[----:B------:R-:W-:Y:S01]  /*12df0*/  SHFL.IDX PT, R7, R9, 0x1, 0x1f ;  /* 0x00201f0009077f89 */ /* 0x000fe200000e0000 */
[----:B---3--:R-:W-:-:S02]  /*12e00*/  @!P1 IMAD.MOV.U32 R6, RZ, RZ, R8 ;  /* 0x000000ffff069224 */ /* 0x008fc400078e0008 */
[----:B------:R-:W-:Y:S02]  /*12e10*/  IMAD.MOV.U32 R8, RZ, RZ, RZ ;  /* 0x000000ffff087224 */ /* 0x000fe400078e00ff */
[----:B--2---:R-:W-:Y:S01]  /*12e20*/  @!P1 IMAD.MOV.U32 R8, RZ, RZ, R4 ;  /* 0x000000ffff089224 */ /* 0x004fe200078e0004 */
[----:B------:R-:W-:Y:S01]  /*12e30*/  ISETP.NE.AND P1, PT, R10, RZ, PT ;  /* 0x000000ff0a00720c */ /* 0x000fe20003f25270 */
[----:B------:R-:W-:Y:S02]  /*12e40*/  IMAD.MOV.U32 R4, RZ, RZ, RZ ;  /* 0x000000ffff047224 */ /* 0x000fe400078e00ff */
[----:B------:R-:W-:-:S05]  /*12e50*/  IMAD R2, R8, R6, RZ ;  /* 0x0000000608027224 */ /* 0x000fca00078e02ff */
        /* <DEDUP_REMOVED lines=15> */
[----:B------:R0:W1:Y:S02]  /*12f50*/  SHFL.IDX PT, R14, R2, 0x1f, 0x1f ;  /* 0x03e01f00020e7f89 */ /* 0x00006400000e0000 */
.L_x_606:
[----:B------:R-:W-:Y:S02]  /*12f60*/  ULDC UR4, c[0x0][0xc38] ;  /* 0x00030e0000047ab9 */ /* 0x000fe40000000800 */
[----:B------:R-:W-:-:S04]  /*12f70*/  IMAD.U32 R3, RZ, RZ, UR4 ;  /* 0x00000004ff037e24 */ /* 0x000fc8000f8e00ff */
[----:B-1----:R-:W-:-:S04]  /*12f80*/  IMAD R9, R14, R3, RZ ;  /* 0x000000030e097224 */ /* 0x002fc800078e02ff */
[----:B------:R-:W-:-:S05]  /*12f90*/  IMAD.IADD R5, R7, 0x1, R9 ;  /* 0x0000000107057824 */ /* 0x000fca00078e0209 */
[----:B------:R-:W-:-:S13]  /*12fa0*/  ISETP.GT.AND P6, PT, R5, R0, PT ;  /* 0x000000000500720c */ /* 0x000fda0003fc4270 */
[----:B------:R-:W-:Y:S05]  /*12fb0*/  @P6 BRA `(.L_x_550) ;  /* 0x0000000000ac6947 */ /* 0x000fea0003800000 */
.L_x_553:
[----:B0-----:R-:W2:Y:S01]  /*12fc0*/  LDL.LU R2, [R1+0xc] ;  /* 0x00000c0001027983 */ /* 0x001ea20000300800 */
[----:B------:R-:W0:Y:S01]  /*12fd0*/  LDC R3, c[0x0][0xc3c] ;  /* 0x00030f00ff037b82 */ /* 0x000e220000000800 */
[----:B--2---:R-:W-:-:S05]  /*12fe0*/  VIADD R2, R2, 0x1f ;  /* 0x0000001f02027836 */ /* 0x004fca0000000000 */
[----:B0-----:R-:W-:-:S13]  /*12ff0*/  ISETP.GE.AND P6, PT, R2, R3, PT ;  /* 0x000000030200720c */ /* 0x001fda0003fc6270 */
[----:B------:R-:W-:Y:S05]  /*13000*/  @P6 BRA `(.L_x_551) ;  /* 0x0000000400d06947 */ /* 0x000fea0003800000 */
[----:B------:R-:W0:Y:S01]  /*13010*/  S2R R6, SR_TID.X ;  /* 0x0000000000067919 */ /* 0x000e220000002100 */
[----:B------:R1:W-:Y:S01]  /*13020*/  STL [R1+0xc], R2 ;  /* 0x00000c0201007387 */ /* 0x0003e20000100800 */
[----:B0-----:R-:W-:-:S05]  /*13030*/  LOP3.LUT R6, R6, 0x1f, RZ, 0xc0, !PT ;  /* 0x0000001f06067812 */ /* 0x001fca00078ec0ff */
[----:B------:R-:W-:Y:S02]  /*13040*/  IMAD.IADD R7, R2, 0x1, R6 ;  /* 0x0000000102077824 */ /* 0x000fe400078e0206 */
[----:B------:R-:W-:-:S03]  /*13050*/  IMAD.MOV.U32 R6, RZ, RZ, RZ ;  /* 0x000000ffff067224 */ /* 0x000fc600078e00ff */
[----:B------:R-:W-:-:S13]  /*13060*/  ISETP.GE.OR P6, PT, R7, R3, !P0 ;  /* 0x000000030700720c */ /* 0x000fda00047c6670 */
[----:B-1----:R-:W0:Y:S02]  /*13070*/  @!P6 LDC.64 R2, c[0x0][0xc80] ;  /* 0x00032000ff02eb82 */ /* 0x002e240000000a00 */
[----:B0-----:R-:W-:-:S05]  /*13080*/  @!P6 IMAD.WIDE R2, R7, 0x4, R2 ;  /* 0x000000040702e825 */ /* 0x001fca00078e0202 */
[----:B------:R0:W2:Y:S01]  /*13090*/  @!P6 LDG.E R6, desc[UR40][R2.64] ;  /* 0x000000280206e981 */ /* 0x0000a2000c1e1900 */
[----:B------:R-:W-:Y:S01]  /*130a0*/  IMAD.MOV.U32 R8, RZ, RZ, RZ ;  /* 0x000000ffff087224 */ /* 0x000fe200078e00ff */
[----:B0-----:R-:W0:Y:S02]  /*130b0*/  @!P6 LDC.64 R2, c[0x0][0xc78] ;  /* 0x00031e00ff02eb82 */ /* 0x001e240000000a00 */
[----:B0-----:R-:W-:-:S05]  /*130c0*/  @!P6 IMAD.WIDE R2, R7, 0x4, R2 ;  /* 0x000000040702e825 */ /* 0x001fca00078e0202 */
[----:B------:R-:W2:Y:S01]  /*130d0*/  @!P6 LDG.E R8, desc[UR40][R2.64] ;  /* 0x000000280208e981 */ /* 0x000ea2000c1e1900 */
[----:B------:R-:W-:Y:S01]  /*130e0*/  UMOV UR4, 0xffffffff ;  /* 0xffffffff00047882 */ /* 0x000fe20000000000 */
[----:B--2---:R-:W-:Y:S02]  /*130f0*/  IMAD R2, R8, R6, RZ ;  /* 0x0000000608027224 */ /* 0x004fe400078e02ff */
[----:B------:R-:W-:Y:S05]  /*13100*/  BRA.DIV UR4, `(.L_x_552) ;  /* 0x0000001e04307947 */ /* 0x000fea000b800000 */
        /* <DEDUP_REMOVED lines=16> */
.L_x_614:
[----:B------:R-:W-:Y:S02]  /*13210*/  ULDC UR4, c[0x0][0xc38] ;  /* 0x00030e0000047ab9 */ /* 0x000fe40000000800 */
[----:B------:R-:W-:-:S04]  /*13220*/  IMAD.U32 R3, RZ, RZ, UR4 ;  /* 0x00000004ff037e24 */ /* 0x000fc8000f8e00ff */
[----:B-1----:R-:W-:-:S04]  /*13230*/  IMAD R9, R14, R3, RZ ;  /* 0x000000030e097224 */ /* 0x002fc800078e02ff */
[----:B------:R-:W-:-:S05]  /*13240*/  IMAD.IADD R5, R9, 0x1, R5 ;  /* 0x0000000109057824 */ /* 0x000fca00078e0205 */
[----:B------:R-:W-:-:S13]  /*13250*/  ISETP.GT.AND P6, PT, R5, R0, PT ;  /* 0x000000000500720c */ /* 0x000fda0003fc4270 */
[----:B------:R-:W-:Y:S05]  /*13260*/  @!P6 BRA `(.L_x_553) ;  /* 0xfffffffc0054e947 */ /* 0x000fea000383ffff */
.L_x_550:
[----:B------:R-:W-:Y:S01]  /*13270*/  IMAD.IADD R9, R5, 0x1, -R9 ;  /* 0x0000000105097824 */ /* 0x000fe200078e0a09 */
[----:B------:R-:W-:-:S03]  /*13280*/  UMOV UR4, 0xffffffff ;  /* 0xffffffff00047882 */ /* 0x000fc60000000000 */
[----:B------:R-:W-:-:S05]  /*13290*/  IMAD R5, R2, R3, R9 ;  /* 0x0000000302057224 */ /* 0x000fca00078e0209 */
[----:B------:R-:W-:Y:S01]  /*132a0*/  ISETP.GT.AND P6, PT, R5, R0, PT ;  /* 0x000000000500720c */ /* 0x000fe20003fc4270 */
[----:B------:R-:W-:-:S12]  /*132b0*/  BRA.DIV UR4, `(.L_x_554) ;  /* 0x0000001e04847947 */ /* 0x000fd8000b800000 */
[----:B------:R-:W-:-:S04]  /*132c0*/  VOTE.ANY R7, PT, !P6 ;  /* 0x0000000000077806 */ /* 0x000fc800070e0100 */
[----:B------:R-:W1:Y:S02]  /*132d0*/  POPC R5, R7 ;  /* 0x0000000700057309 */ /* 0x000e640000000000 */
[----:B-1----:R1:W2:Y:S04]  /*132e0*/  SHFL.IDX PT, R6, R6, R5, 0x1f ;  /* 0x00001f0506067589 */ /* 0x0022a800000e0000 */
[----:B------:R1:W3:Y:S02]  /*132f0*/  SHFL.IDX PT, R8, R8, R5, 0x1f ;  /* 0x00001f0508087589 */ /* 0x0002e400000e0000 */
.L_x_619:
[----:B------:R-:W-:-:S13]  /*13300*/  ISETP.NE.AND P0, PT, R7, RZ, PT ;  /* 0x000000ff0700720c */ /* 0x000fda0003f05270 */
[----:B------:R-:W-:Y:S05]  /*13310*/  @!P0 BRA `(.L_x_555) ;  /* 0x0000000000108947 */ /* 0x000fea0003800000 */
[----:B------:R-:W-:Y:S01]  /*13320*/  UMOV UR4, 0xffffffff ;  /* 0xffffffff00047882 */ /* 0x000fe20000000000 */
[----:B------:R-:W-:Y:S02]  /*13330*/  VIADD R12, R5, 0xffffffff ;  /* 0xffffffff050c7836 */ /* 0x000fe40000000000 */
[----:B------:R-:W-:Y:S05]  /*13340*/  BRA.DIV UR4, `(.L_x_556) ;  /* 0x0000001e04bc7947 */ /* 0x000fea000b800000 */
[----:B------:R4:W0:Y:S02]  /*13350*/  SHFL.IDX PT, R4, R2, R12, 0x1f ;  /* 0x00001f0c02047589 */ /* 0x00082400000e0000 */
.L_x_555:
[----:B----4-:R-:W4:Y:S01]  /*13360*/  LDL.LU R12, [R1+0xc] ;  /* 0x00000c00010c7983 */ /* 0x010f220000300800 */
[----:B0-----:R-:W-:Y:S01]  /*13370*/  IMAD R9, R4, R3, R9 ;  /* 0x0000000304097224 */ /* 0x001fe200078e0209 */
[----:B--2---:R-:W-:-:S03]  /*13380*/  IABS R4, R6 ;  /* 0x0000000600047213 */ /* 0x004fc60000000000 */
[----:B------:R-:W-:Y:S01]  /*13390*/  IMAD.IADD R0, R0, 0x1, -R9 ;  /* 0x0000000100007824 */ /* 0x000fe200078e0a09 */
[----:B------:R-:W0:Y:S01]  /*133a0*/  I2F.RP R10, R4 ;  /* 0x00000004000a7306 */ /* 0x000e220000209400 */
[----:B------:R2:W-:Y:S02]  /*133b0*/  STL [R1], R9 ;  /* 0x0000000901007387 */ /* 0x0005e40000100800 */
[----:B--2---:R-:W-:-:S05]  /*133c0*/  IABS R9, R6 ;  /* 0x0000000600097213 */ /* 0x004fca0000000000 */
[----:B0-----:R-:W0:Y:S01]  /*133d0*/  MUFU.RCP R10, R10 ;  /* 0x0000000a000a7308 */ /* 0x001e220000001000 */
[----:B------:R-:W-:Y:S02]  /*133e0*/  IMAD.MOV R9, RZ, RZ, -R9 ;  /* 0x000000ffff097224 */ /* 0x000fe400078e0a09 */
[----:B0-----:R-:W-:-:S05]  /*133f0*/  VIADD R11, R10, 0xffffffe ;  /* 0x0ffffffe0a0b7836 */ /* 0x001fca0000000000 */
[----:B------:R-:W0:Y:S02]  /*13400*/  F2I.FTZ.U32.TRUNC.NTZ R3, R11 ;  /* 0x0000000b00037305 */ /* 0x000e24000021f000 */
[----:B0-----:R-:W-:-:S04]  /*13410*/  IMAD.MOV R2, RZ, RZ, -R3 ;  /* 0x000000ffff027224 */ /* 0x001fc800078e0a03 */
[----:B------:R-:W-:Y:S02]  /*13420*/  IMAD R7, R2, R4, RZ ;  /* 0x0000000402077224 */ /* 0x000fe400078e02ff */
[----:B------:R-:W-:-:S04]  /*13430*/  IMAD.MOV.U32 R2, RZ, RZ, RZ ;  /* 0x000000ffff027224 */ /* 0x000fc800078e00ff */
[----:B------:R-:W-:Y:S01]  /*13440*/  IMAD.HI.U32 R2, R3, R7, R2 ;  /* 0x0000000703027227 */ /* 0x000fe200078e0002 */
[----:B------:R-:W-:-:S05]  /*13450*/  IABS R3, R0 ;  /* 0x0000000000037213 */ /* 0x000fca0000000000 */
[----:B------:R-:W-:-:S04]  /*13460*/  IMAD.HI.U32 R7, R2, R3, RZ ;  /* 0x0000000302077227 */ /* 0x000fc800078e00ff */
[----:B------:R-:W-:-:S05]  /*13470*/  IMAD R3, R7, R9, R3 ;  /* 0x0000000907037224 */ /* 0x000fca00078e0203 */
[----:B------:R-:W-:-:S13]  /*13480*/  ISETP.GT.U32.AND P1, PT, R4, R3, PT ;  /* 0x000000030400720c */ /* 0x000fda0003f24070 */
[----:B------:R-:W-:Y:S02]  /*13490*/  @!P1 IMAD.IADD R3, R3, 0x1, -R4 ;  /* 0x0000000103039824 */ /* 0x000fe400078e0a04 */
[----:B------:R-:W-:Y:S01]  /*134a0*/  @!P1 VIADD R7, R7, 0x1 ;  /* 0x0000000107079836 */ /* 0x000fe20000000000 */
[----:B------:R-:W-:Y:S02]  /*134b0*/  ISETP.NE.AND P1, PT, R6, RZ, PT ;  /* 0x000000ff0600720c */ /* 0x000fe40003f25270 */
[----:B------:R-:W-:Y:S02]  /*134c0*/  ISETP.GE.U32.AND P0, PT, R3, R4, PT ;  /* 0x000000040300720c */ /* 0x000fe40003f06070 */
[----:B---3--:R-:W-:-:S04]  /*134d0*/  IABS R4, R8 ;  /* 0x0000000800047213 */ /* 0x008fc80000000000 */
[----:B------:R-:W0:Y:S07]  /*134e0*/  I2F.RP R10, R4 ;  /* 0x00000004000a7306 */ /* 0x000e2e0000209400 */
[----:B------:R-:W-:Y:S01]  /*134f0*/  @P0 VIADD R7, R7, 0x1 ;  /* 0x0000000107070836 */ /* 0x000fe20000000000 */
[----:B0-----:R-:W0:Y:S02]  /*13500*/  MUFU.RCP R10, R10 ;  /* 0x0000000a000a7308 */ /* 0x001e240000001000 */
[----:B0-----:R-:W-:-:S06]  /*13510*/  VIADD R11, R10, 0xffffffe ;  /* 0x0ffffffe0a0b7836 */ /* 0x001fcc0000000000 */
[----:B------:R-:W0:Y:S02]  /*13520*/  F2I.FTZ.U32.TRUNC.NTZ R3, R11 ;  /* 0x0000000b00037305 */ /* 0x000e24000021f000 */
[----:B0-----:R-:W-:-:S04]  /*13530*/  IMAD.MOV R2, RZ, RZ, -R3 ;  /* 0x000000ffff027224 */ /* 0x001fc800078e0a03 */
[----:B------:R-:W-:Y:S02]  /*13540*/  IMAD R9, R2, R4, RZ ;  /* 0x0000000402097224 */ /* 0x000fe400078e02ff */
[----:B------:R-:W-:-:S04]  /*13550*/  IMAD.MOV.U32 R2, RZ, RZ, RZ ;  /* 0x000000ffff027224 */ /* 0x000fc800078e00ff */
[----:B------:R-:W-:Y:S01]  /*13560*/  IMAD.HI.U32 R2, R3, R9, R2 ;  /* 0x0000000903027227 */ /* 0x000fe200078e0002 */
[----:B------:R-:W-:Y:S02]  /*13570*/  LOP3.LUT R3, R0, R6, RZ, 0x3c, !PT ;  /* 0x0000000600037212 */ /* 0x000fe400078e3cff */
[----:B------:R-:W-:Y:S02]  /*13580*/  IABS R9, R8 ;  /* 0x0000000800097213 */ /* 0x000fe40000000000 */
[----:B------:R-:W-:-:S03]  /*13590*/  ISETP.GE.AND P2, PT, R3, RZ, PT ;  /* 0x000000ff0300720c */ /* 0x000fc60003f46270 */
[----:B------:R-:W-:-:S10]  /*135a0*/  IMAD.MOV R9, RZ, RZ, -R9 ;  /* 0x000000ffff097224 */ /* 0x000fd400078e0a09 */
[----:B------:R-:W-:Y:S01]  /*135b0*/  @!P2 IMAD.MOV R7, RZ, RZ, -R7 ;  /* 0x000000ffff07a224 */ /* 0x000fe200078e0a07 */
[----:B------:R-:W-:-:S04]  /*135c0*/  @!P1 LOP3.LUT R7, RZ, R6, RZ, 0x33, !PT ;  /* 0x00000006ff079212 */ /* 0x000fc800078e33ff */
[----:B------:R-:W-:-:S05]  /*135d0*/  IABS R3, R7 ;  /* 0x0000000700037213 */ /* 0x000fca0000000000 */
[----:B------:R-:W-:-:S04]  /*135e0*/  IMAD.HI.U32 R2, R2, R3, RZ ;  /* 0x0000000302027227 */ /* 0x000fc800078e00ff */
[----:B------:R-:W-:Y:S02]  /*135f0*/  IMAD R3, R2, R9, R3 ;  /* 0x0000000902037224 */ /* 0x000fe400078e0203 */
[----:B------:R-:W-:-:S03]  /*13600*/  IMAD R9, R6, R7, RZ ;  /* 0x0000000706097224 */ /* 0x000fc600078e02ff */
[----:B------:R-:W-:-:S13]  /*13610*/  ISETP.GT.U32.AND P1, PT, R4, R3, PT ;  /* 0x000000030400720c */ /* 0x000fda0003f24070 */
[----:B------:R-:W-:Y:S02]  /*13620*/  @!P1 IMAD.IADD R3, R3, 0x1, -R4 ;  /* 0x0000000103039824 */ /* 0x000fe400078e0a04 */
[----:B------:R-:W-:Y:S01]  /*13630*/  @!P1 VIADD R2, R2, 0x1 ;  /* 0x0000000102029836 */ /* 0x000fe20000000000 */
[----:B------:R-:W-:Y:S02]  /*13640*/  ISETP.NE.AND P1, PT, R8, RZ, PT ;  /* 0x000000ff0800720c */ /* 0x000fe40003f25270 */
[----:B------:R-:W-:Y:S01]  /*13650*/  ISETP.GE.U32.AND P0, PT, R3, R4, PT ;  /* 0x000000040300720c */ /* 0x000fe20003f06070 */
[----:B------:R-:W-:Y:S01]  /*13660*/  IMAD.IADD R4, R0, 0x1, -R9 ;  /* 0x0000000100047824 */ /* 0x000fe200078e0a09 */
[----:B------:R-:W-:-:S04]  /*13670*/  LOP3.LUT R3, R7, R8, RZ, 0x3c, !PT ;  /* 0x0000000807037212 */ /* 0x000fc800078e3cff */
[----:B------:R-:W-:-:S07]  /*13680*/  ISETP.GE.AND P2, PT, R3, RZ, PT ;  /* 0x000000ff0300720c */ /* 0x000fce0003f46270 */
[----:B------:R-:W-:-:S06]  /*13690*/  @P0 VIADD R2, R2, 0x1 ;  /* 0x0000000102020836 */ /* 0x000fcc0000000000 */
[----:B------:R-:W-:Y:S01]  /*136a0*/  @!P2 IMAD.MOV R2, RZ, RZ, -R2 ;  /* 0x000000ffff02a224 */ /* 0x000fe200078e0a02 */
[----:B------:R-:W-:-:S05]  /*136b0*/  @!P1 LOP3.LUT R2, RZ, R8, RZ, 0x33, !PT ;  /* 0x00000008ff029212 */ /* 0x000fca00078e33ff */
[--C-:B------:R-:W-:Y:S02]  /*136c0*/  IMAD.MOV R3, RZ, RZ, -R2.reuse ;  /* 0x000000ffff037224 */ /* 0x100fe400078e0a02 */
[C---:B------:R-:W-:Y:S02]  /*136d0*/  IMAD R2, R8.reuse, 0x1000000, R2 ;  /* 0x0100000008027824 */ /* 0x040fe400078e0202 */
[----:B------:R-:W-:-:S04]  /*136e0*/  IMAD R3, R8, R3, R7 ;  /* 0x0000000308037224 */ /* 0x000fc800078e0207 */
[----:B------:R-:W-:-:S05]  /*136f0*/  IMAD R0, R3, 0x10000, R2 ;  /* 0x0001000003007824 */ /* 0x000fca00078e0202 */
[----:B------:R0:W-:Y:S01]  /*13700*/  STL [R1+0x8], R0 ;  /* 0x0000080001007387 */ /* 0x0001e20000100800 */
[----:B----4-:R-:W-:-:S05]  /*13710*/  IMAD.IADD R12, R5, 0x1, R12 ;  /* 0x00000001050c7824 */ /* 0x010fca00078e020c */
[----:B------:R0:W-:Y:S04]  /*13720*/  STL [R1+0xc], R12 ;  /* 0x00000c0c01007387 */ /* 0x0001e80000100800 */
[----:B------:R0:W-:Y:S01]  /*13730*/  STL [R1+0x4], R4 ;  /* 0x0000040401007387 */ /* 0x0001e20000100800 */
[----:B------:R-:W-:Y:S05]  /*13740*/  BRA `(.L_x_557) ;  /* 0x0000000000287947 */ /* 0x000fea0003800000 */
.L_x_551:
[----:B------:R-:W-:Y:S01]  /*13750*/  UMOV UR4, URZ ;  /* 0x0000003f00047c82 */ /* 0x000fe20008000000 */
[----:B------:R-:W-:Y:S01]  /*13760*/  ULDC UR6, c[0x0][0xc3c] ;  /* 0x00030f0000067ab9 */ /* 0x000fe20000000800 */
[----:B------:R-:W-:Y:S01]  /*13770*/  UMOV UR5, URZ ;  /* 0x0000003f00057c82 */ /* 0x000fe20008000000 */
[----:B------:R0:W-:Y:S01]  /*13780*/  STL [R1], R0 ;  /* 0x0000000001007387 */ /* 0x0001e20000100800 */
[----:B------:R-:W-:Y:S02]  /*13790*/  IMAD.U32 R3, RZ, RZ, UR4 ;  /* 0x00000004ff037e24 */ /* 0x000fe4000f8e00ff */
[----:B------:R-:W-:-:S03]  /*137a0*/  IMAD.U32 R2, RZ, RZ, UR5 ;  /* 0x00000005ff027e24 */ /* 0x000fc6000f8e00ff */
[----:B------:R1:W-:Y:S01]  /*137b0*/  STL [R1+0x4], R3 ;  /* 0x0000040301007387 */ /* 0x0003e20000100800 */
[----:B0-----:R-:W-:-:S05]  /*137c0*/  IMAD.U32 R0, RZ, RZ, UR6 ;  /* 0x00000006ff007e24 */ /* 0x001fca000f8e00ff */
[----:B------:R1:W-:Y:S04]  /*137d0*/  STL [R1+0xc], R0 ;  /* 0x00000c0001007387 */ /* 0x0003e80000100800 */
[----:B------:R1:W-:Y:S02]  /*137e0*/  STL [R1+0x8], R2 ;  /* 0x0000080201007387 */ /* 0x0003e40000100800 */
.L_x_557:
[----:B-1----:R-:W2:Y:S04]  /*137f0*/  LDL R3, [R1+0x8] ;  /* 0x0000080001037983 */ /* 0x002ea80000100800 */
[----:B------:R-:W3:Y:S04]  /*13800*/  LDL R2, [R1+0xc] ;  /* 0x00000c0001027983 */ /* 0x000ee80000100800 */
[----:B------:R-:W4:Y:S04]  /*13810*/  LDL R5, [R1+0x4] ;  /* 0x0000040001057983 */ /* 0x000f280000100800 */
[----:B0-----:R-:W4:Y:S01]  /*13820*/  LDL R4, [R1] ;  /* 0x0000000001047983 */ /* 0x001f220000100800 */
[----:B------:R-:W0:Y:S01]  /*13830*/  S2R R0, SR_TID.X ;  /* 0x0000000000007919 */ /* 0x000e220000002100 */
[----:B------:R-:W-:Y:S05]  /*13840*/  WARPSYNC.ALL ;  /* 0x0000000000007948 */ /* 0x000fea0003800000 */
[----:B0-----:R-:W-:Y:S01]  /*13850*/  LOP3.LUT R0, R0, 0x1f, RZ, 0xc0, !PT ;  /* 0x0000001f00007812 */ /* 0x001fe200078ec0ff */
[----:B------:R-:W-:Y:S03]  /*13860*/  BAR.SYNC.DEFER_BLOCKING 0x4, 0x180 ;  /* 0x0106000000007b1d */ /* 0x000fe60000010000 */
[----:B------:R-:W-:-:S13]  /*13870*/  ISETP.NE.AND P0, PT, R0, RZ, PT ;  /* 0x000000ff0000720c */ /* 0x000fda0003f05270 */
[----:B------:R-:W-:Y:S01]  /*13880*/  @!P0 MOV R0, 0x400 ;  /* 0x0000040000008802 */ /* 0x000fe20000000f00 */
[----:B--2---:R-:W-:Y:S02]  /*13890*/  IMAD.MOV.U32 R6, RZ, RZ, R3 ;  /* 0x000000ffff067224 */ /* 0x004fe400078e0003 */
[----:B------:R-:W0:Y:S01]  /*138a0*/  @!P0 S2R R3, SR_CgaCtaId ;  /* 0x0000000000038919 */ /* 0x000e220000008800 */
[----:B---3--:R-:W-:Y:S01]  /*138b0*/  IMAD.MOV.U32 R7, RZ, RZ, R2 ;  /* 0x000000ffff077224 */ /* 0x008fe200078e0002 */
[----:B0-----:R-:W-:-:S05]  /*138c0*/  @!P0 LEA R18, R3, R0, 0x18 ;  /* 0x0000000003128211 */ /* 0x001fca00078ec0ff */
[----:B----4-:R0:W-:Y:S01]  /*138d0*/  @!P0 STS.128 [R18+0x28cd0], R4 ;  /* 0x028cd00412008388 */ /* 0x0101e20000000c00 */
[----:B------:R-:W-:Y:S06]  /*138e0*/  BAR.ARV 0x5, 0x180 ;  /* 0x0146000000007b1d */ /* 0x000fec0000002000 */
.L_x_548:
[----:B------:R-:W2:Y:S01]  /*138f0*/  LDL R0, [R1+0xc] ;  /* 0x00000c0001007983 */ /* 0x000ea20000100800 */
[----:B------:R-:W-:Y:S02]  /*13900*/  ULDC UR4, c[0x0][0xc3c] ;  /* 0x00030f0000047ab9 */ /* 0x000fe40000000800 */
[----:B--2---:R-:W-:-:S13]  /*13910*/  ISETP.GE.AND P0, PT, R0, UR4, PT ;  /* 0x0000000400007c0c */ /* 0x004fda000bf06270 */
[----:B------:R-:W-:Y:S05]  /*13920*/  @!P0 BRA `(.L_x_558) ;  /* 0xffffff9c00f08947 */ /* 0x000fea000383ffff */
[----:B------:R-:W-:Y:S05]  /*13930*/  BSYNC B8 ;  /* 0x0000000000087941 */ /* 0x000fea0003800000 */
.L_x_440:
[----:B0-----:R-:W4:Y:S01]  /*13940*/  LDL.LU R0, [R1+0x50] ;  /* 0x0000500001007983 */ /* 0x001f220000300800 */
[----:B------:R-:W-:Y:S01]  /*13950*/  BSSY B0, `(.L_x_559) ;  /* 0x000000b000007945 */ /* 0x000fe20003800000 */
[----:B-1----:R-:W0:Y:S01]  /*13960*/  S2R R5, SR_CgaCtaId ;  /* 0x0000000000057919 */ /* 0x002e220000008800 */
[----:B----4-:R-:W-:-:S05]  /*13970*/  VIADD R0, R0, 0x1 ;  /* 0x0000000100007836 */ /* 0x010fca0000000000 */
[----:B------:R-:W-:-:S04]  /*13980*/  LEA.HI R2, R0, R0, RZ, 0x1 ;  /* 0x0000000000027211 */ /* 0x000fc800078f08ff */
[----:B------:R-:W-:-:S05]  /*13990*/  LOP3.LUT R3, R2, 0xfffffffe, RZ, 0xc0, !PT ;  /* 0xfffffffe02037812 */ /* 0x000fca00078ec0ff */
[----:B------:R-:W-:Y:S01]  /*139a0*/  IMAD.IADD R3, R0, 0x1, -R3 ;  /* 0x0000000100037824 */ /* 0x000fe200078e0a03 */
[----:B------:R-:W-:-:S04]  /*139b0*/  MOV R0, 0x400 ;  /* 0x0000040000007802 */ /* 0x000fc80000000f00 */
[----:B0-----:R-:W-:Y:S02]  /*139c0*/  LEA R0, R5, R0, 0x18 ;  /* 0x0000000005007211 */ /* 0x001fe400078ec0ff */
[----:B------:R-:W-:-:S04]  /*139d0*/  SHF.L.U32 R3, R3, 0x1f, RZ ;  /* 0x0000001f03037819 */ /* 0x000fc800000006ff */
[----:B------:R-:W0:Y:S02]  /*139e0*/  SYNCS.PHASECHK.TRANS64.TRYWAIT P0, [R0+URZ+0x28c20], R3 ;  /* 0x028c2003000075a7 */ /* 0x000e24000800017f */
[----:B0-----:R-:W-:Y:S05]  /*139f0*/  @!P0 BRA `(.L_x_560) ;  /* 0x0000001800388947 */ /* 0x001fea0003800000 */
.L_x_622:
[----:B------:R-:W-:Y:S05]  /*13a00*/  BSYNC B0 ;  /* 0x0000000000007941 */ /* 0x000fea0003800000 */
.L_x_559:
[----:B------:R-:W-:-:S03]  /*13a10*/  UMOV UR4, 0xffffffff ;  /* 0xffffffff00047882 */ /* 0x000fc60000000000 */
[----:B------:R-:W-:Y:S05]  /*13a20*/  BRA.DIV UR4, `(.L_x_561) ;  /* 0x0000001a04407947 */ /* 0x000fea000b800000 */
[----:B------:R-:W1:Y:S02]  /*13a30*/  S2R R2, SR_TID.X ;  /* 0x0000000000027919 */ /* 0x000e640000002100 */
[----:B-1----:R-:W-:-:S04]  /*13a40*/  SHF.R.U32.HI R2, RZ, 0x5, R2 ;  /* 0x00000005ff027819 */ /* 0x002fc80000011602 */
[----:B------:R-:W-:-:S05]  /*13a50*/  LOP3.LUT R2, R2, 0x3, RZ, 0xc0, !PT ;  /* 0x0000000302027812 */ /* 0x000fca00078ec0ff */
[----:B------:R1:W4:Y:S02]  /*13a60*/  SHFL.IDX PT, R14, R2, RZ, 0x1f ;  /* 0x00001fff020e7589 */ /* 0x00032400000e0000 */
.L_x_625:
[----:B----4-:R-:W-:Y:S01]  /*13a70*/  ISETP.NE.AND P0, PT, R14, RZ, PT ;  /* 0x000000ff0e00720c */ /* 0x010fe20003f05270 */
[----:B------:R-:W-:-:S12]  /*13a80*/  BSSY B0, `(.L_x_562) ;  /* 0x0000025000007945 */ /* 0x000fd80003800000 */
[----:B------:R-:W-:Y:S05]  /*13a90*/  @P0 BRA `(.L_x_563) ;  /* 0x00000000008c0947 */ /* 0x000fea0003800000 */
[----:B------:R-:W-:-:S03]  /*13aa0*/  UMOV UR4, 0xffffffff ;  /* 0xffffffff00047882 */ /* 0x000fc60000000000 */
[----:B------:R-:W-:Y:S05]  /*13ab0*/  BRA.DIV UR4, `(.L_x_564) ;  /* 0x0000001a04507947 */ /* 0x000fea000b800000 */
[----:B------:R-:W-:-:S13]  /*13ac0*/  ELECT P6, URZ, PT ;  /* 0x00000000003f782f */ /* 0x000fda00038c0000 */
.L_x_628:
[----:B------:R-:W-:Y:S05]  /*13ad0*/  @!P6 BRA `(.L_x_563) ;  /* 0x00000000007ce947 */ /* 0x000fea0003800000 */
[----:B------:R-:W-:-:S06]  /*13ae0*/  ULOP3.LUT UR4, UR36, 0x2, URZ, 0xfc, !UPT ;  /* 0x0000000224047892 */ /* 0x000fcc000f8efc3f */
[----:B-1----:R-:W-:-:S05]  /*13af0*/  IMAD.U32 R2, RZ, RZ, UR4 ;  /* 0x00000004ff027e24 */ /* 0x002fca000f8e00ff */
[----:B------:R-:W-:-:S13]  /*13b00*/  ISETP.NE.AND P2, PT, R2, 0x3, PT ;  /* 0x000000030200780c */ /* 0x000fda0003f45270 */
[----:B------:R-:W-:Y:S05]  /*13b10*/  @!P2 BRA `(.L_x_565) ;  /* 0x000000000004a947 */ /* 0x000fea0003800000 */
[----:B------:R-:W-:Y:S01]  /*13b20*/  BPT.TRAP 0x1 ;  /* 0x000000040000795c */ /* 0x000fe20000300000 */
.L_x_565:
[----:B------:R-:W4:Y:S01]  /*13b30*/  LDL.LU R7, [R1+0x10] ;  /* 0x0000100001077983 */ /* 0x000f220000300800 */
[----:B------:R-:W-:Y:S02]  /*13b40*/  VIADD R2, R0, 0x28c40 ;  /* 0x00028c4000027836 */ /* 0x000fe40000000000 */
[C---:B0-----:R-:W-:Y:S02]  /*13b50*/  VIADD R3, R19.reuse, 0x1 ;  /* 0x0000000113037836 */ /* 0x041fe40000000000 */
[----:B------:R-:W-:-:S03]  /*13b60*/  IMAD R6, R19, 0x8, R2 ;  /* 0x0000000813067824 */ /* 0x000fc600078e0202 */
[----:B------:R-:W-:-:S04]  /*13b70*/  ISETP.NE.AND P1, PT, R3, 0x2, PT ;  /* 0x000000020300780c */ /* 0x000fc80003f25270 */
[----:B------:R-:W-:Y:S02]  /*13b80*/  SEL R4, RZ, 0x1, P1 ;  /* 0x00000001ff047807 */ /* 0x000fe40000800000 */
[----:B------:R-:W-:Y:S02]  /*13b90*/  SEL R3, R3, RZ, P1 ;  /* 0x000000ff03037207 */ /* 0x000fe40000800000 */
[C---:B----4-:R-:W-:Y:S02]  /*13ba0*/  SHF.L.U32 R5, R7.reuse, 0x1f, RZ ;  /* 0x0000001f07057819 */ /* 0x050fe400000006ff */
[----:B------:R-:W-:Y:S01]  /*13bb0*/  LOP3.LUT R4, R7, R4, RZ, 0x3c, !PT ;  /* 0x0000000407047212 */ /* 0x000fe200078e3cff */
[----:B------:R-:W-:Y:S01]  /*13bc0*/  IMAD R7, R3, 0x8, R2 ;  /* 0x0000000803077824 */ /* 0x000fe200078e0202 */
[----:B------:R-:W0:Y:S02]  /*13bd0*/  SYNCS.PHASECHK.TRANS64.TRYWAIT P0, [R6+URZ], R5 ;  /* 0x00000005060075a7 */ /* 0x000e24000800017f */
[----:B------:R-:W-:Y:S01]  /*13be0*/  SHF.L.U32 R2, R4, 0x1f, RZ ;  /* 0x0000001f04027819 */ /* 0x000fe200000006ff */
[----:B0-----:R-:W-:Y:S06]  /*13bf0*/  @!P0 BRA `(.L_x_566) ;  /* 0x0000001800208947 */ /* 0x001fec0003800000 */
.L_x_629:
[----:B------:R-:W1:Y:S02]  /*13c00*/  SYNCS.PHASECHK.TRANS64.TRYWAIT P0, [R7+URZ], R2 ;  /* 0x00000002070075a7 */ /* 0x000e64000800017f */
[----:B-1----:R-:W-:Y:S05]  /*13c10*/  @!P0 BRA `(.L_x_567) ;  /* 0x00000018002c8947 */ /* 0x002fea0003800000 */
.L_x_630:
[----:B------:R-:W-:Y:S05]  /*13c20*/  @!P2 BRA `(.L_x_568) ;  /* 0x000000000004a947 */ /* 0x000fea0003800000 */
[----:B------:R-:W-:Y:S01]  /*13c30*/  BPT.TRAP 0x1 ;  /* 0x000000040000795c */ /* 0x000fe20000300000 */
.L_x_568:
[----:B------:R-:W-:-:S04]  /*13c40*/  VIADD R0, R0, 0x28c60 ;  /* 0x00028c6000007836 */ /* 0x000fc80000000000 */
[----:B------:R-:W-:-:S04]  /*13c50*/  IMAD R4, R19, 0x8, R0 ;  /* 0x0000000813047824 */ /* 0x000fc800078e0200 */
[----:B------:R-:W4:Y:S02]  /*13c60*/  SYNCS.PHASECHK.TRANS64.TRYWAIT P0, [R4+URZ], R5 ;  /* 0x00000005040075a7 */ /* 0x000f24000800017f */
[----:B----4-:R-:W-:Y:S05]  /*13c70*/  @!P0 BRA `(.L_x_569) ;  /* 0x0000001800288947 */ /* 0x010fea0003800000 */
.L_x_631:
[----:B------:R-:W-:-:S07]  /*13c80*/  IMAD R3, R3, 0x8, R0 ;  /* 0x0000000803037824 */ /* 0x000fce00078e0200 */
.L_x_570:
[----:B------:R0:W0:Y:S02]  /*13c90*/  SYNCS.PHASECHK.TRANS64.TRYWAIT P0, [R3+URZ], R2 ;  /* 0x00000002030075a7 */ /* 0x000024000800017f */
[----:B0-----:R-:W-:Y:S05]  /*13ca0*/  @!P0 NANOSLEEP.SYNCS 0x989680 ;  /* 0x009896800000895d */ /* 0x001fea0003900000 */
[----:B------:R-:W0:Y:S02]  /*13cb0*/  @!P0 SYNCS.PHASECHK.TRANS64 P0, [R3+URZ], R2 ;  /* 0x00000002030085a7 */ /* 0x000e24000800007f */
[----:B0-----:R-:W-:Y:S05]  /*13cc0*/  @!P0 BRA `(.L_x_570) ;  /* 0xfffffffc00f08947 */ /* 0x001fea000383ffff */
.L_x_563:
[----:B------:R-:W-:Y:S05]  /*13cd0*/  BSYNC B0 ;  /* 0x0000000000007941 */ /* 0x000fea0003800000 */
.L_x_562:
[----:B------:R-:W-:Y:S05]  /*13ce0*/  EXIT ;  /* 0x000000000000794d */ /* 0x000fea0003800000 */
.L_x_389:
[----:B0-----:R-:W-:-:S04]  /*13cf0*/  IMAD.U32 R3, RZ, RZ, UR17 ;  /* 0x00000011ff037e24 */ /* 0x001fc8000f8e00ff */
[----:B------:R0:W1:Y:S03]  /*13d00*/  SYNCS.PHASECHK.TRANS64.TRYWAIT P0, [R3+URZ+0x28c50], R0 ;  /* 0x028c5000030075a7 */ /* 0x000066000800017f */
[----:B-1----:R-:W-:Y:S05]  /*13d10*/  @!P0 NANOSLEEP.SYNCS 0x989680 ;  /* 0x009896800000895d */ /* 0x002fea0003900000 */
[----:B------:R-:W1:Y:S02]  /*13d20*/  @!P0 SYNCS.PHASECHK.TRANS64 P0, [R3+URZ+0x28c50], R0 ;  /* 0x028c5000030085a7 */ /* 0x000e64000800007f */
[----:B-1----:R-:W-:Y:S05]  /*13d30*/  @!P0 BRA `(.L_x_389) ;  /* 0xfffffffc00ec8947 */ /* 0x002fea000383ffff */
[----:B------:R-:W-:Y:S05]  /*13d40*/  BRA `(.L_x_571) ;  /* 0xfffffee000c47947 */ /* 0x000fea000383ffff */
.L_x_394:
[----:B-1----:R-:W-:-:S04]  /*13d50*/  IMAD.U32 R3, RZ, RZ, UR6 ;  /* 0x00000006ff037e24 */ /* 0x002fc8000f8e00ff */
[----:B------:R1:W2:Y:S03]  /*13d60*/  SYNCS.PHASECHK.TRANS64.TRYWAIT P0, [R3+URZ+0x28c50], R0 ;  /* 0x028c5000030075a7 */ /* 0x0002a6000800017f */
[----:B--2---:R-:W-:Y:S05]  /*13d70*/  @!P0 NANOSLEEP.SYNCS 0x989680 ;  /* 0x009896800000895d */ /* 0x004fea0003900000 */
[----:B------:R-:W2:Y:S02]  /*13d80*/  @!P0 SYNCS.PHASECHK.TRANS64 P0, [R3+URZ+0x28c50], R0 ;  /* 0x028c5000030085a7 */ /* 0x000ea4000800007f */
[----:B--2---:R-:W-:Y:S05]  /*13d90*/  @!P0 BRA `(.L_x_394) ;  /* 0xfffffffc00ec8947 */ /* 0x004fea000383ffff */
[----:B------:R-:W-:Y:S05]  /*13da0*/  BRA `(.L_x_393) ;  /* 0xfffffeec00dc7947 */ /* 0x000fea000383ffff */
.L_x_398:
[----:B0-----:R-:W-:-:S04]  /*13db0*/  IMAD.U32 R3, RZ, RZ, UR38 ;  /* 0x00000026ff037e24 */ /* 0x001fc8000f8e00ff */
[----:B------:R0:W1:Y:S03]  /*13dc0*/  SYNCS.PHASECHK.TRANS64.TRYWAIT P1, [R3+URZ+0x28c00], R0 ;  /* 0x028c0000030075a7 */ /* 0x000066000802017f */
[----:B-1----:R-:W-:Y:S05]  /*13dd0*/  @!P1 NANOSLEEP.SYNCS 0x989680 ;  /* 0x009896800000995d */ /* 0x002fea0003900000 */
[----:B------:R-:W1:Y:S02]  /*13de0*/  @!P1 SYNCS.PHASECHK.TRANS64 P1, [R3+URZ+0x28c00], R0 ;  /* 0x028c0000030095a7 */ /* 0x000e64000802007f */
[----:B-1----:R-:W-:Y:S05]  /*13df0*/  @!P1 BRA `(.L_x_398) ;  /* 0xfffffffc00ec9947 */ /* 0x002fea000383ffff */
[----:B------:R-:W-:Y:S05]  /*13e00*/  BRA `(.L_x_572) ;  /* 0xffffff0000ec7947 */ /* 0x000fea000383ffff */
.L_x_402:
[----:B--2---:R2:W3:Y:S02]  /*13e10*/  SYNCS.PHASECHK.TRANS64.TRYWAIT P1, [R7+URZ+0x28c30], R8 ;  /* 0x028c3008070075a7 */ /* 0x0044e4000802017f */
[----:B---3--:R-:W-:Y:S05]  /*13e20*/  @!P1 NANOSLEEP.SYNCS 0x989680 ;  /* 0x009896800000995d */ /* 0x008fea0003900000 */
[----:B------:R-:W3:Y:S02]  /*13e30*/  @!P1 SYNCS.PHASECHK.TRANS64 P1, [R7+URZ+0x28c30], R8 ;  /* 0x028c3008070095a7 */ /* 0x000ee4000802007f */
[----:B---3--:R-:W-:Y:S05]  /*13e40*/  @!P1 BRA `(.L_x_402) ;  /* 0xfffffffc00f09947 */ /* 0x008fea000383ffff */
[----:B------:R-:W-:Y:S05]  /*13e50*/  BRA `(.L_x_401) ;  /* 0xffffff0400087947 */ /* 0x000fea000383ffff */
.L_x_406:
[----:B----4-:R4:W0:Y:S02]  /*13e60*/  SYNCS.PHASECHK.TRANS64.TRYWAIT P2, [R7+URZ+0x28c50], R8 ;  /* 0x028c5008070075a7 */ /* 0x010824000804017f */
[----:B0-----:R-:W-:Y:S05]  /*13e70*/  @!P2 NANOSLEEP.SYNCS 0x989680 ;  /* 0x009896800000a95d */ /* 0x001fea0003900000 */
[----:B------:R-:W0:Y:S02]  /*13e80*/  @!P2 SYNCS.PHASECHK.TRANS64 P2, [R7+URZ+0x28c50], R8 ;  /* 0x028c50080700a5a7 */ /* 0x000e24000804007f */
[----:B0-----:R-:W-:Y:S05]  /*13e90*/  @!P2 BRA `(.L_x_406) ;  /* 0xfffffffc00f0a947 */ /* 0x001fea000383ffff */
[----:B------:R-:W-:Y:S05]  /*13ea0*/  BRA `(.L_x_405) ;  /* 0xffffff1800207947 */ /* 0x000fea000383ffff */
.L_x_411:
[----:B-1----:R-:W-:-:S04]  /*13eb0*/  IMAD.U32 R0, RZ, RZ, UR24 ;  /* 0x00000018ff007e24 */ /* 0x002fc8000f8e00ff */
[----:B------:R1:W2:Y:S03]  /*13ec0*/  SYNCS.PHASECHK.TRANS64.TRYWAIT P2, [R0+URZ+0x28c30], R7 ;  /* 0x028c3007000075a7 */ /* 0x0002a6000804017f */
[----:B--2---:R-:W-:Y:S05]  /*13ed0*/  @!P2 NANOSLEEP.SYNCS 0x989680 ;  /* 0x009896800000a95d */ /* 0x004fea0003900000 */
[----:B------:R-:W2:Y:S02]  /*13ee0*/  @!P2 SYNCS.PHASECHK.TRANS64 P2, [R0+URZ+0x28c30], R7 ;  /* 0x028c30070000a5a7 */ /* 0x000ea4000804007f */
[----:B--2---:R-:W-:Y:S05]  /*13ef0*/  @!P2 BRA `(.L_x_411) ;  /* 0xfffffffc00eca947 */ /* 0x004fea000383ffff */
[----:B------:R-:W-:Y:S05]  /*13f00*/  BRA `(.L_x_410) ;  /* 0xffffff1c00047947 */ /* 0x000fea000383ffff */
.L_x_415:
[----:B--2---:R2:W3:Y:S02]  /*13f10*/  SYNCS.PHASECHK.TRANS64.TRYWAIT P2, [R9+URZ+0x28c50], R7 ;  /* 0x028c5007090075a7 */ /* 0x0044e4000804017f */
[----:B---3--:R-:W-:Y:S05]  /*13f20*/  @!P2 NANOSLEEP.SYNCS 0x989680 ;  /* 0x009896800000a95d */ /* 0x008fea0003900000 */
[----:B------:R-:W3:Y:S02]  /*13f30*/  @!P2 SYNCS.PHASECHK.TRANS64 P2, [R9+URZ+0x28c50], R7 ;  /* 0x028c50070900a5a7 */ /* 0x000ee4000804007f */
[----:B---3--:R-:W-:Y:S05]  /*13f40*/  @!P2 BRA `(.L_x_415) ;  /* 0xfffffffc00f0a947 */ /* 0x008fea000383ffff */
[----:B------:R-:W-:Y:S05]  /*13f50*/  BRA `(.L_x_414) ;  /* 0xffffff3400347947 */ /* 0x000fea000383ffff */
.L_x_454:
[----:B------:R-:W1:Y:S01]  /*13f60*/  S2R R4, SR_TID.X ;  /* 0x0000000000047919 */ /* 0x000e620000002100 */
[----:B------:R-:W-:Y:S01]  /*13f70*/  BSSY B0, `(.L_x_573) ;  /* 0x000000a000007945 */ /* 0x000fe20003800000 */
[----:B------:R-:W-:Y:S02]  /*13f80*/  IMAD.MOV.U32 R12, RZ, RZ, RZ ;  /* 0x000000ffff0c7224 */ /* 0x000fe400078e00ff */
[----:B0-----:R-:W-:Y:S02]  /*13f90*/  IMAD.MOV.U32 R11, RZ, RZ, 0x1f ;  /* 0x0000001fff0b7424 */ /* 0x001fe400078e00ff */
[----:B------:R-:W-:Y:S01]  /*13fa0*/  IMAD.MOV.U32 R15, RZ, RZ, -0x1 ;  /* 0xffffffffff0f7424 */ /* 0x000fe200078e00ff */
[----:B-1----:R-:W-:-:S04]  /*13fb0*/  SHF.R.U32.HI R4, RZ, 0x5, R4 ;  /* 0x00000005ff047819 */ /* 0x002fc80000011604 */
[----:B------:R-:W-:-:S05]  /*13fc0*/  LOP3.LUT R4, R4, 0x3, RZ, 0xc0, !PT ;  /* 0x0000000304047812 */ /* 0x000fca00078ec0ff */
[----:B------:R-:W-:-:S07]  /*13fd0*/  IMAD.MOV.U32 R13, RZ, RZ, R4 ;  /* 0x000000ffff0d7224 */ /* 0x000fce00078e0004 */
[----:B---3--:R-:W-:Y:S05]  /*13fe0*/  WARPSYNC.COLLECTIVE R15, `(.L_x_574) ;  /* 0x000000000f087348 */ /* 0x008fea0003c00000 */
[----:B------:R0:W1:Y:S02]  /*13ff0*/  SHFL.IDX P6, R14, R13, R12, R11 ;  /* 0x0000000c0d0e7389 */ /* 0x00006400000c000b */
[----:B01-3--:R-:W-:Y:S01]  /*14000*/  ENDCOLLECTIVE ;  /* 0x000000000000791b */ /* 0x00bfe20003800000 */
.L_x_574:
[----:B------:R-:W-:Y:S05]  /*14010*/  BSYNC B0 ;  /* 0x0000000000007941 */ /* 0x000fea0003800000 */
.L_x_573:
[----:B------:R-:W-:Y:S05]  /*14020*/  BRA `(.L_x_575) ;  /* 0xffffffa400d07947 */ /* 0x000fea000383ffff */
.L_x_456:
[----:B------:R-:W-:Y:S01]  /*14030*/  BSSY B0, `(.L_x_576) ;  /* 0x0000006000007945 */ /* 0x000fe20003800000 */
[----:B------:R-:W-:-:S07]  /*14040*/  IMAD.MOV.U32 R15, RZ, RZ, -0x1 ;  /* 0xffffffffff0f7424 */ /* 0x000fce00078e00ff */
[----:B0--34-:R-:W-:Y:S05]  /*14050*/  WARPSYNC.COLLECTIVE R15, `(.L_x_577) ;  /* 0x000000000f0c7348 */ /* 0x019fea0003c00000 */
[----:B------:R-:W-:Y:S02]  /*14060*/  ELECT P6, UR62, PT ;  /* 0x00000000003e782f */ /* 0x000fe400038c0000 */
[----:B------:R-:W-:Y:S01]  /*14070*/  MOV R14, UR62 ;  /* 0x0000003e000e7c02 */ /* 0x000fe20008000f00 */
[----:B0--34-:R-:W-:Y:S10]  /*14080*/  ENDCOLLECTIVE ;  /* 0x000000000000791b */ /* 0x019ff40003800000 */
.L_x_577:
[----:B------:R-:W-:Y:S05]  /*14090*/  BSYNC B0 ;  /* 0x0000000000007941 */ /* 0x000fea0003800000 */
.L_x_576:
[----:B------:R-:W-:Y:S05]  /*140a0*/  BRA `(.L_x_578) ;  /* 0xffffffa400d47947 */ /* 0x000fea000383ffff */
.L_x_458:
[----:B-1----:R1:W2:Y:S02]  /*140b0*/  SYNCS.PHASECHK.TRANS64.TRYWAIT P0, [R0+URZ+0x28c40], R2 ;  /* 0x028c4002000075a7 */ /* 0x0022a4000800017f */
[----:B--2---:R-:W-:Y:S05]  /*140c0*/  @!P0 NANOSLEEP.SYNCS 0x989680 ;  /* 0x009896800000895d */ /* 0x004fea0003900000 */
[----:B------:R-:W2:Y:S02]  /*140d0*/  @!P0 SYNCS.PHASECHK.TRANS64 P0, [R0+URZ+0x28c40], R2 ;  /* 0x028c4002000085a7 */ /* 0x000ea4000800007f */
[----:B--2---:R-:W-:Y:S05]  /*140e0*/  @!P0 BRA `(.L_x_458) ;  /* 0xfffffffc00f08947 */ /* 0x004fea000383ffff */
[----:B------:R-:W-:Y:S05]  /*140f0*/  BRA `(.L_x_579) ;  /* 0xffffffa800347947 */ /* 0x000fea000383ffff */
.L_x_462:
[----:B------:R-:W2:Y:S01]  /*14100*/  LDL.LU R11, [R1+0x40] ;  /* 0x00004000010b7983 */ /* 0x000ea20000300800 */
[----:B------:R-:W-:Y:S02]  /*14110*/  IMAD.MOV.U32 R13, RZ, RZ, R3 ;  /* 0x000000ffff0d7224 */ /* 0x000fe400078e0003 */
[----:B------:R-:W-:Y:S01]  /*14120*/  IMAD.MOV.U32 R12, RZ, RZ, RZ ;  /* 0x000000ffff0c7224 */ /* 0x000fe200078e00ff */
[----:B------:R-:W0:Y:S01]  /*14130*/  S2R R5, SR_TID.X ;  /* 0x0000000000057919 */ /* 0x000e220000002100 */
[----:B------:R-:W-:Y:S01]  /*14140*/  IMAD.MOV.U32 R15, RZ, RZ, -0x1 ;  /* 0xffffffffff0f7424 */ /* 0x000fe200078e00ff */
[----:B0-----:R-:W-:-:S04]  /*14150*/  LOP3.LUT R5, R5, 0x7f, RZ, 0xc0, !PT ;  /* 0x0000007f05057812 */ /* 0x001fc800078ec0ff */
[----:B------:R-:W-:-:S05]  /*14160*/  SHF.R.U32.HI R5, RZ, 0x3, R5 ;  /* 0x00000003ff057819 */ /* 0x000fca0000011605 */
[----:B------:R-:W-:-:S04]  /*14170*/  IMAD R2, R10, 0x40, R5 ;  /* 0x000000400a027824 */ /* 0x000fc800078e0205 */
[----:B------:R-:W-:Y:S02]  /*14180*/  VIADD R5, R2, 0x10 ;  /* 0x0000001002057836 */ /* 0x000fe40000000000 */
[----:B--2---:R-:W-:Y:S02]  /*14190*/  IMAD R0, R11, R7, RZ ;  /* 0x000000070b007224 */ /* 0x004fe400078e02ff */
[----:B------:R-:W-:-:S03]  /*141a0*/  IMAD.MOV.U32 R11, RZ, RZ, 0x181f ;  /* 0x0000181fff0b7424 */ /* 0x000fc600078e00ff */
[----:B------:R-:W-:-:S13]  /*141b0*/  ISETP.GE.AND P1, PT, R2, R0, PT ;  /* 0x000000000200720c */ /* 0x000fda0003f26270 */
[----:B-----5:R-:W-:Y:S05]  /*141c0*/  WARPSYNC.COLLECTIVE R15, `(.L_x_580) ;  /* 0x000000000f087348 */ /* 0x020fea0003c00000 */
[----:B------:R0:W1:Y:S02]  /*141d0*/  SHFL.IDX P6, R14, R13, R12, R11 ;  /* 0x0000000c0d0e7389 */ /* 0x00006400000c000b */
[----:B01---5:R-:W-:Y:S01]  /*141e0*/  ENDCOLLECTIVE ;  /* 0x000000000000791b */ /* 0x023fe20003800000 */
.L_x_580:
[----:B------:R-:W-:Y:S02]  /*141f0*/  IMAD.MOV.U32 R13, RZ, RZ, R4 ;  /* 0x000000ffff0d7224 */ /* 0x000fe400078e0004 */
[----:B------:R-:W-:-:S07]  /*14200*/  IMAD.MOV.U32 R6, RZ, RZ, R14 ;  /* 0x000000ffff067224 */ /* 0x000fce00078e000e */
[----:B------:R-:W-:Y:S05]  /*14210*/  WARPSYNC.COLLECTIVE R15, `(.L_x_581) ;  /* 0x000000000f087348 */ /* 0x000fea0003c00000 */
[----:B------:R0:W1:Y:S02]  /*14220*/  SHFL.IDX P6, R14, R13, R12, R11 ;  /* 0x0000000c0d0e7389 */ /* 0x00006400000c000b */
[----:B01----:R-:W-:Y:S01]  /*14230*/  ENDCOLLECTIVE ;  /* 0x000000000000791b */ /* 0x003fe20003800000 */
.L_x_581:
[----:B------:R-:W-:Y:S02]  /*14240*/  IMAD.MOV.U32 R13, RZ, RZ, R3 ;  /* 0x000000ffff0d7224 */ /* 0x000fe400078e0003 */
[----:B------:R-:W-:Y:S02]  /*14250*/  IMAD.MOV.U32 R12, RZ, RZ, 0x1 ;  /* 0x00000001ff0c7424 */ /* 0x000fe400078e00ff */
[----:B------:R-:W-:-:S07]  /*14260*/  IMAD.MOV.U32 R7, RZ, RZ, R14 ;  /* 0x000000ffff077224 */ /* 0x000fce00078e000e */
[----:B------:R-:W-:Y:S05]  /*14270*/  WARPSYNC.COLLECTIVE R15, `(.L_x_582) ;  /* 0x000000000f087348 */ /* 0x000fea0003c00000 */
[----:B------:R0:W1:Y:S02]  /*14280*/  SHFL.IDX P6, R14, R13, R12, R11 ;  /* 0x0000000c0d0e7389 */ /* 0x00006400000c000b */
[----:B01----:R-:W-:Y:S01]  /*14290*/  ENDCOLLECTIVE ;  /* 0x000000000000791b */ /* 0x003fe20003800000 */
.L_x_582:
        /* <DEDUP_REMOVED lines=15> */
.L_x_583:
[----:B------:R-:W-:Y:S02]  /*14390*/  IMAD.MOV.U32 R13, RZ, RZ, R3 ;  /* 0x000000ffff0d7224 */ /* 0x000fe400078e0003 */
[----:B------:R-:W-:Y:S02]  /*143a0*/  IMAD.MOV.U32 R12, RZ, RZ, 0x2 ;  /* 0x00000002ff0c7424 */ /* 0x000fe400078e00ff */
[----:B------:R-:W-:-:S07]  /*143b0*/  IMAD.MOV.U32 R5, RZ, RZ, R14 ;  /* 0x000000ffff057224 */ /* 0x000fce00078e000e */
[----:B------:R-:W-:Y:S05]  /*143c0*/  WARPSYNC.COLLECTIVE R15, `(.L_x_584) ;  /* 0x000000000f087348 */ /* 0x000fea0003c00000 */
[----:B------:R0:W1:Y:S02]  /*143d0*/  SHFL.IDX P6, R14, R13, R12, R11 ;  /* 0x0000000c0d0e7389 */ /* 0x00006400000c000b */
[----:B01----:R-:W-:Y:S01]  /*143e0*/  ENDCOLLECTIVE ;  /* 0x000000000000791b */ /* 0x003fe20003800000 */
.L_x_584:
[----:B------:R-:W-:-:S05]  /*143f0*/  @!P1 LEA R5, P2, R9, R5, 0x1 ;  /* 0x0000000509059211 */ /* 0x000fca00078408ff */
[----:B------:R-:W-:-:S04]  /*14400*/  @!P1 IMAD.X R6, RZ, RZ, R6, P2 ;  /* 0x000000ffff069224 */ /* 0x000fc800010e0606 */
[----:B------:R-:W-:Y:S02]  /*14410*/  @!P1 IMAD.MOV.U32 R7, RZ, RZ, R6 ;  /* 0x000000ffff079224 */ /* 0x000fe400078e0006 */
[----:B------:R-:W-:Y:S02]  /*14420*/  @!P1 IMAD.MOV.U32 R6, RZ, RZ, R5 ;  /* 0x000000ffff069224 */ /* 0x000fe400078e0005 */
[----:B------:R-:W-:Y:S02]  /*14430*/  IMAD.MOV.U32 R13, RZ, RZ, R4 ;  /* 0x000000ffff0d7224 */ /* 0x000fe400078e0004 */
[----:B------:R-:W-:Y:S01]  /*14440*/  VIADD R5, R2, 0x20 ;  /* 0x0000002002057836 */ /* 0x000fe20000000000 */
[----:B------:R-:W-:Y:S01]  /*14450*/  @!PT LDS RZ, [RZ] ;  /* 0x00000000fffff984 */ /* 0x000fe20000000800 */
[----:B------:R-:W-:Y:S01]  /*14460*/  @!PT LDS RZ, [RZ] ;  /* 0x00000000fffff984 */ /* 0x000fe20000000800 */
[----:B------:R-:W-:Y:S01]  /*14470*/  @!PT LDS RZ, [RZ] ;  /* 0x00000000fffff984 */ /* 0x000fe20000000800 */
[----:B------:R0:W-:Y:S04]  /*14480*/  @!P1 LDGSTS.E.BYPASS.LTC128B.128 [R8+0x20c00], desc[UR40][R6.64], !P0 ;  /* 0x20c0000006089fae */ /* 0x0001e8000c101d68 */
[----:B------:R-:W-:Y:S01]  /*14490*/  ISETP.GE.AND P1, PT, R5, R0, PT ;  /* 0x000000000500720c */ /* 0x000fe20003f26270 */
[----:B0-----:R-:W-:-:S12]  /*144a0*/  IMAD.MOV.U32 R6, RZ, RZ, R14 ;  /* 0x000000ffff067224 */ /* 0x001fd800078e000e */
[----:B------:R-:W-:Y:S05]  /*144b0*/  WARPSYNC.COLLECTIVE R15, `(.L_x_585) ;  /* 0x000000000f087348 */ /* 0x000fea0003c00000 */
[----:B------:R0:W1:Y:S02]  /*144c0*/  SHFL.IDX P6, R14, R13, R12, R11 ;  /* 0x0000000c0d0e7389 */ /* 0x00006400000c000b */
[----:B01----:R-:W-:Y:S01]  /*144d0*/  ENDCOLLECTIVE ;  /* 0x000000000000791b */ /* 0x003fe20003800000 */
.L_x_585:
[----:B------:R-:W-:Y:S02]  /*144e0*/  IMAD.MOV.U32 R13, RZ, RZ, R3 ;  /* 0x000000ffff0d7224 */ /* 0x000fe400078e0003 */
[----:B------:R-:W-:Y:S02]  /*144f0*/  IMAD.MOV.U32 R12, RZ, RZ, 0x3 ;  /* 0x00000003ff0c7424 */ /* 0x000fe400078e00ff */
[----:B------:R-:W-:-:S07]  /*14500*/  IMAD.MOV.U32 R5, RZ, RZ, R14 ;  /* 0x000000ffff057224 */ /* 0x000fce00078e000e */
[----:B------:R-:W-:Y:S05]  /*14510*/  WARPSYNC.COLLECTIVE R15, `(.L_x_586) ;  /* 0x000000000f087348 */ /* 0x000fea0003c00000 */
[----:B------:R0:W1:Y:S02]  /*14520*/  SHFL.IDX P6, R14, R13, R12, R11 ;  /* 0x0000000c0d0e7389 */ /* 0x00006400000c000b */
[----:B01----:R-:W-:Y:S01]  /*14530*/  ENDCOLLECTIVE ;  /* 0x000000000000791b */ /* 0x003fe20003800000 */
.L_x_586:
[----:B------:R-:W-:-:S05]  /*14540*/  @!P1 LEA R5, P2, R9, R5, 0x1 ;  /* 0x0000000509059211 */ /* 0x000fca00078408ff */
[----:B------:R-:W-:-:S04]  /*14550*/  @!P1 IMAD.X R6, RZ, RZ, R6, P2 ;  /* 0x000000ffff069224 */ /* 0x000fc800010e0606 */
[----:B------:R-:W-:Y:S02]  /*14560*/  @!P1 IMAD.MOV.U32 R7, RZ, RZ, R6 ;  /* 0x000000ffff079224 */ /* 0x000fe400078e0006 */
[----:B------:R-:W-:Y:S02]  /*14570*/  IMAD.MOV.U32 R13, RZ, RZ, R4 ;  /* 0x000000ffff0d7224 */ /* 0x000fe400078e0004 */
[----:B------:R-:W-:-:S05]  /*14580*/  @!P1 IMAD.MOV.U32 R6, RZ, RZ, R5 ;  /* 0x000000ffff069224 */ /* 0x000fca00078e0005 */
        /* <DEDUP_REMOVED lines=8> */
.L_x_587:
[----:B------:R-:W-:Y:S01]  /*14610*/  IMAD.MOV.U32 R3, RZ, RZ, R14 ;  /* 0x000000ffff037224 */ /* 0x000fe200078e000e */
[----:B------:R-:W-:Y:S06]  /*14620*/  BRA `(.L_x_588) ;  /* 0xffffffac00747947 */ /* 0x000fec000383ffff */
.L_x_465:
[----:B0-----:R0:W1:Y:S02]  /*14630*/  SYNCS.PHASECHK.TRANS64.TRYWAIT P0, [R18+URZ+0x28c20], R0 ;  /* 0x028c2000120075a7 */ /* 0x001064000800017f */
[----:B-1----:R-:W-:Y:S05]  /*14640*/  @!P0 NANOSLEEP.SYNCS 0x989680 ;  /* 0x009896800000895d */ /* 0x002fea0003900000 */
[----:B------:R-:W1:Y:S02]  /*14650*/  @!P0 SYNCS.PHASECHK.TRANS64 P0, [R18+URZ+0x28c20], R0 ;  /* 0x028c2000120085a7 */ /* 0x000e64000800007f */
[----:B-1----:R-:W-:Y:S05]  /*14660*/  @!P0 BRA `(.L_x_465) ;  /* 0xfffffffc00f08947 */ /* 0x002fea000383ffff */
[----:B------:R-:W-:Y:S05]  /*14670*/  BRA `(.L_x_589) ;  /* 0xffffffac00d07947 */ /* 0x000fea000383ffff */
.L_x_469:
[----:B0-----:R0:W1:Y:S02]  /*14680*/  SYNCS.PHASECHK.TRANS64.TRYWAIT P0, [R0+URZ+0x28c60], R2 ;  /* 0x028c6002000075a7 */ /* 0x001064000800017f */
[----:B-1----:R-:W-:Y:S05]  /*14690*/  @!P0 NANOSLEEP.SYNCS 0x989680 ;  /* 0x009896800000895d */ /* 0x002fea0003900000 */
[----:B------:R-:W1:Y:S02]  /*146a0*/  @!P0 SYNCS.PHASECHK.TRANS64 P0, [R0+URZ+0x28c60], R2 ;  /* 0x028c6002000085a7 */ /* 0x000e64000800007f */
[----:B-1----:R-:W-:Y:S05]  /*146b0*/  @!P0 BRA `(.L_x_469) ;  /* 0xfffffffc00f08947 */ /* 0x002fea000383ffff */
[----:B------:R-:W-:Y:S05]  /*146c0*/  BRA `(.L_x_590) ;  /* 0xffffffac00f47947 */ /* 0x000fea000383ffff */
.L_x_488:
[----:B-1----:R1:W2:Y:S02]  /*146d0*/  SYNCS.PHASECHK.TRANS64.TRYWAIT P0, [R3+URZ+0x28c40], R2 ;  /* 0x028c4002030075a7 */ /* 0x0022a4000800017f */
[----:B--2---:R-:W-:Y:S05]  /*146e0*/  @!P0 NANOSLEEP.SYNCS 0x989680 ;  /* 0x009896800000895d */ /* 0x004fea0003900000 */
[----:B------:R-:W2:Y:S02]  /*146f0*/  @!P0 SYNCS.PHASECHK.TRANS64 P0, [R3+URZ+0x28c40], R2 ;  /* 0x028c4002030085a7 */ /* 0x000ea4000800007f */
[----:B--2---:R-:W-:Y:S05]  /*14700*/  @!P0 BRA `(.L_x_488) ;  /* 0xfffffffc00f08947 */ /* 0x004fea000383ffff */
[----:B------:R-:W-:Y:S05]  /*14710*/  BRA `(.L_x_591) ;  /* 0xffffffbc00047947 */ /* 0x000fea000383ffff */
.L_x_493:
[----:B--2---:R2:W3:Y:S02]  /*14720*/  SYNCS.PHASECHK.TRANS64.TRYWAIT P0, [R3+URZ+0x28c60], R2 ;  /* 0x028c6002030075a7 */ /* 0x0044e4000800017f */
[----:B---3--:R-:W-:Y:S05]  /*14730*/  @!P0 NANOSLEEP.SYNCS 0x989680 ;  /* 0x009896800000895d */ /* 0x008fea0003900000 */
[----:B------:R-:W3:Y:S02]  /*14740*/  @!P0 SYNCS.PHASECHK.TRANS64 P0, [R3+URZ+0x28c60], R2 ;  /* 0x028c6002030085a7 */ /* 0x000ee4000800007f */
[----:B---3--:R-:W-:Y:S05]  /*14750*/  @!P0 BRA `(.L_x_493) ;  /* 0xfffffffc00f08947 */ /* 0x008fea000383ffff */
[----:B------:R-:W-:Y:S05]  /*14760*/  BRA `(.L_x_592) ;  /* 0xffffffbc00807947 */ /* 0x000fea000383ffff */
.L_x_508:
[----:B0-----:R0:W1:Y:S02]  /*14770*/  SYNCS.PHASECHK.TRANS64.TRYWAIT P0, [R4+URZ+0x28c40], R2 ;  /* 0x028c4002040075a7 */ /* 0x001064000800017f */
[----:B-1----:R-:W-:Y:S05]  /*14780*/  @!P0 NANOSLEEP.SYNCS 0x989680 ;  /* 0x009896800000895d */ /* 0x002fea0003900000 */
[----:B------:R-:W1:Y:S02]  /*14790*/  @!P0 SYNCS.PHASECHK.TRANS64 P0, [R4+URZ+0x28c40], R2 ;  /* 0x028c4002040085a7 */ /* 0x000e64000800007f */
[----:B-1----:R-:W-:Y:S05]  /*147a0*/  @!P0 BRA `(.L_x_508) ;  /* 0xfffffffc00f08947 */ /* 0x002fea000383ffff */
[----:B------:R-:W-:Y:S05]  /*147b0*/  BRA `(.L_x_593) ;  /* 0xffffffc8005c7947 */ /* 0x000fea000383ffff */
.L_x_513:
[----:B-1----:R1:W2:Y:S02]  /*147c0*/  SYNCS.PHASECHK.TRANS64.TRYWAIT P0, [R4+URZ+0x28c60], R2 ;  /* 0x028c6002040075a7 */ /* 0x0022a4000800017f */
[----:B--2---:R-:W-:Y:S05]  /*147d0*/  @!P0 NANOSLEEP.SYNCS 0x989680 ;  /* 0x009896800000895d */ /* 0x004fea0003900000 */
[----:B------:R-:W2:Y:S02]  /*147e0*/  @!P0 SYNCS.PHASECHK.TRANS64 P0, [R4+URZ+0x28c60], R2 ;  /* 0x028c6002040085a7 */ /* 0x000ea4000800007f */
[----:B--2---:R-:W-:Y:S05]  /*147f0*/  @!P0 BRA `(.L_x_513) ;  /* 0xfffffffc00f08947 */ /* 0x004fea000383ffff */
[----:B------:R-:W-:Y:S05]  /*14800*/  BRA `(.L_x_594) ;  /* 0xffffffc800d87947 */ /* 0x000fea000383ffff */
.L_x_528:
[----:B-1----:R1:W2:Y:S02]  /*14810*/  SYNCS.PHASECHK.TRANS64.TRYWAIT P0, [R4+URZ+0x28c40], R2 ;  /* 0x028c4002040075a7 */ /* 0x0022a4000800017f */
[----:B--2---:R-:W-:Y:S05]  /*14820*/  @!P0 NANOSLEEP.SYNCS 0x989680 ;  /* 0x009896800000895d */ /* 0x004fea0003900000 */
[----:B------:R-:W2:Y:S02]  /*14830*/  @!P0 SYNCS.PHASECHK.TRANS64 P0, [R4+URZ+0x28c40], R2 ;  /* 0x028c4002040085a7 */ /* 0x000ea4000800007f */
[----:B--2---:R-:W-:Y:S05]  /*14840*/  @!P0 BRA `(.L_x_528) ;  /* 0xfffffffc00f08947 */ /* 0x004fea000383ffff */
[----:B------:R-:W-:Y:S05]  /*14850*/  BRA `(.L_x_595) ;  /* 0xffffffd400987947 */ /* 0x000fea000383ffff */
.L_x_533:
[----:B0-----:R0:W2:Y:S02]  /*14860*/  SYNCS.PHASECHK.TRANS64.TRYWAIT P0, [R4+URZ+0x28c60], R2 ;  /* 0x028c6002040075a7 */ /* 0x0010a4000800017f */
[----:B--2---:R-:W-:Y:S05]  /*14870*/  @!P0 NANOSLEEP.SYNCS 0x989680 ;  /* 0x009896800000895d */ /* 0x004fea0003900000 */
[----:B------:R-:W2:Y:S02]  /*14880*/  @!P0 SYNCS.PHASECHK.TRANS64 P0, [R4+URZ+0x28c60], R2 ;  /* 0x028c6002040085a7 */ /* 0x000ea4000800007f */
[----:B--2---:R-:W-:Y:S05]  /*14890*/  @!P0 BRA `(.L_x_533) ;  /* 0xfffffffc00f08947 */ /* 0x004fea000383ffff */
[----:B------:R-:W-:Y:S05]  /*148a0*/  BRA `(.L_x_596) ;  /* 0xffffffd800147947 */ /* 0x000fea000383ffff */
.L_x_549:
[----:B------:R-:W2:Y:S01]  /*148b0*/  LDL R3, [R1] ;  /* 0x0000000001037983 */ /* 0x000ea20000100800 */
[----:B------:R-:W-:Y:S01]  /*148c0*/  BSSY B0, `(.L_x_597) ;  /* 0x0000008000007945 */ /* 0x000fe20003800000 */
[----:B------:R-:W-:Y:S02]  /*148d0*/  IMAD.MOV.U32 R12, RZ, RZ, RZ ;  /* 0x000000ffff0c7224 */ /* 0x000fe400078e00ff */
[----:B0-----:R-:W-:Y:S02]  /*148e0*/  IMAD.MOV.U32 R11, RZ, RZ, 0x1f ;  /* 0x0000001fff0b7424 */ /* 0x001fe400078e00ff */
[----:B------:R-:W-:Y:S02]  /*148f0*/  IMAD.MOV.U32 R15, RZ, RZ, -0x1 ;  /* 0xffffffffff0f7424 */ /* 0x000fe400078e00ff */
[----:B--2---:R-:W-:-:S07]  /*14900*/  IMAD.MOV.U32 R13, RZ, RZ, R3 ;  /* 0x000000ffff0d7224 */ /* 0x004fce00078e0003 */
[----:B-1----:R-:W-:Y:S05]  /*14910*/  WARPSYNC.COLLECTIVE R15, `(.L_x_598) ;  /* 0x000000000f087348 */ /* 0x002fea0003c00000 */
[----:B------:R0:W2:Y:S02]  /*14920*/  SHFL.IDX P6, R14, R13, R12, R11 ;  /* 0x0000000c0d0e7389 */ /* 0x0000a400000c000b */
[----:B012---:R-:W-:Y:S01]  /*14930*/  ENDCOLLECTIVE ;  /* 0x000000000000791b */ /* 0x007fe20003800000 */
.L_x_598:
[----:B------:R-:W-:Y:S05]  /*14940*/  BSYNC B0 ;  /* 0x0000000000007941 */ /* 0x000fea0003800000 */
.L_x_597:
[----:B------:R0:W5:Y:S01]  /*14950*/  LDL R2, [R1+0xc] ;  /* 0x00000c0001027983 */ /* 0x0001620000100800 */
[----:B------:R-:W-:Y:S02]  /*14960*/  IMAD.MOV.U32 R13, RZ, RZ, R3 ;  /* 0x000000ffff0d7224 */ /* 0x000fe400078e0003 */
[----:B------:R-:W-:Y:S02]  /*14970*/  IMAD.MOV.U32 R12, RZ, RZ, 0x1 ;  /* 0x00000001ff0c7424 */ /* 0x000fe400078e00ff */
[----:B------:R-:W-:Y:S02]  /*14980*/  IMAD.MOV.U32 R11, RZ, RZ, 0x1f ;  /* 0x0000001fff0b7424 */ /* 0x000fe400078e00ff */
[----:B------:R-:W-:Y:S02]  /*14990*/  IMAD.MOV.U32 R15, RZ, RZ, -0x1 ;  /* 0xffffffffff0f7424 */ /* 0x000fe400078e00ff */
[----:B0-----:R-:W-:-:S07]  /*149a0*/  IMAD.MOV.U32 R0, RZ, RZ, R14 ;  /* 0x000000ffff007224 */ /* 0x001fce00078e000e */
[----:B-----5:R-:W-:Y:S05]  /*149b0*/  WARPSYNC.COLLECTIVE R15, `(.L_x_599) ;  /* 0x000000000f087348 */ /* 0x020fea0003c00000 */
[----:B------:R0:W1:Y:S02]  /*149c0*/  SHFL.IDX P6, R14, R13, R12, R11 ;  /* 0x0000000c0d0e7389 */ /* 0x00006400000c000b */
[----:B01---5:R-:W-:Y:S01]  /*149d0*/  ENDCOLLECTIVE ;  /* 0x000000000000791b */ /* 0x023fe20003800000 */
.L_x_599:
[----:B------:R-:W-:Y:S01]  /*149e0*/  ULDC UR4, c[0x0][0xc3c] ;  /* 0x00030f0000047ab9 */ /* 0x000fe20000000800 */
[----:B------:R-:W-:Y:S02]  /*149f0*/  IMAD.IADD R6, R2, 0x1, R10 ;  /* 0x0000000102067824 */ /* 0x000fe400078e020a */
[----:B------:R-:W-:Y:S02]  /*14a00*/  IMAD.MOV.U32 R11, RZ, RZ, RZ ;  /* 0x000000ffff0b7224 */ /* 0x000fe400078e00ff */
[----:B------:R-:W-:Y:S01]  /*14a10*/  IMAD.MOV.U32 R7, RZ, RZ, R14 ;  /* 0x000000ffff077224 */ /* 0x000fe200078e000e */
[----:B------:R-:W-:-:S13]  /*14a20*/  ISETP.GE.OR P1, PT, R6, UR4, !P0 ;  /* 0x0000000406007c0c */ /* 0x000fda000c726670 */
[----:B------:R-:W0:Y:S08]  /*14a30*/  @!P1 LDC.64 R2, c[0x0][0xc80] ;  /* 0x00032000ff029b82 */ /* 0x000e300000000a00 */
[----:B------:R-:W1:Y:S01]  /*14a40*/  @!P1 LDC.64 R4, c[0x0][0xc78] ;  /* 0x00031e00ff049b82 */ /* 0x000e620000000a00 */
[----:B0-----:R-:W-:-:S05]  /*14a50*/  @!P1 IMAD.WIDE R2, R6, 0x4, R2 ;  /* 0x0000000406029825 */ /* 0x001fca00078e0202 */
[----:B------:R1:W2:Y:S02]  /*14a60*/  @!P1 LDG.E R8, desc[UR40][R2.64] ;  /* 0x0000002802089981 */ /* 0x0002a4000c1e1900 */
[----:B-1----:R-:W-:-:S05]  /*14a70*/  @!P1 IMAD.WIDE R2, R6, 0x4, R4 ;  /* 0x0000000406029825 */ /* 0x002fca00078e0204 */
[----:B------:R-:W3:Y:S01]  /*14a80*/  @!P1 LDG.E R4, desc[UR40][R2.64] ;  /* 0x0000002802049981 */ /* 0x000ee2000c1e1900 */
[----:B------:R-:W-:Y:S01]  /*14a90*/  IMAD.MOV.U32 R6, RZ, RZ, RZ ;  /* 0x000000ffff067224 */ /* 0x000fe200078e00ff */
[C---:B------:R-:W-:Y:S02]  /*14aa0*/  ISETP.GE.U32.AND P2, PT, R10.reuse, 0x2, PT ;  /* 0x000000020a00780c */ /* 0x040fe40003f46070 */
[C---:B------:R-:W-:Y:S02]  /*14ab0*/  ISETP.GE.U32.AND P3, PT, R10.reuse, 0x4, PT ;  /* 0x000000040a00780c */ /* 0x040fe40003f66070 */
[C---:B------:R-:W-:Y:S02]  /*14ac0*/  ISETP.GE.U32.AND P4, PT, R10.reuse, 0x8, PT ;  /* 0x000000080a00780c */ /* 0x040fe40003f86070 */
[----:B------:R-:W-:Y:S01]  /*14ad0*/  ISETP.GE.U32.AND P5, PT, R10, 0x10, PT ;  /* 0x000000100a00780c */ /* 0x000fe20003fa6070 */
[----:B--2---:R-:W-:Y:S02]  /*14ae0*/  @!P1 IMAD.MOV.U32 R6, RZ, RZ, R8 ;  /* 0x000000ffff069224 */ /* 0x004fe400078e0008 */
[----:B------:R-:W-:-:S02]  /*14af0*/  IMAD.MOV.U32 R8, RZ, RZ, RZ ;  /* 0x000000ffff087224 */ /* 0x000fc400078e00ff */
[----:B---3--:R-:W-:Y:S01]  /*14b00*/  @!P1 IMAD.MOV.U32 R8, RZ, RZ, R4 ;  /* 0x000000ffff089224 */ /* 0x008fe200078e0004 */
[----:B------:R-:W-:Y:S01]  /*14b10*/  ISETP.NE.AND P1, PT, R10, RZ, PT ;  /* 0x000000ff0a00720c */ /* 0x000fe20003f25270 */
[----:B------:R-:W-:Y:S02]  /*14b20*/  IMAD.MOV.U32 R4, RZ, RZ, RZ ;  /* 0x000000ffff047224 */ /* 0x000fe400078e00ff */
[----:B------:R-:W-:-:S04]  /*14b30*/  IMAD R2, R8, R6, RZ ;  /* 0x0000000608027224 */ /* 0x000fc800078e02ff */
[----:B------:R-:W-:-:S07]  /*14b40*/  IMAD.MOV.U32 R13, RZ, RZ, R2 ;  /* 0x000000ffff0d7224 */ /* 0x000fce00078e0002 */
[----:B------:R-:W-:Y:S05]  /*14b50*/  WARPSYNC.COLLECTIVE R15, `(.L_x_600) ;  /* 0x000000000f087348 */ /* 0x000fea0003c00000 */
[----:B------:R0:W1:Y:S02]  /*14b60*/  SHFL.UP P6, R14, R13, R12, R11 ;  /* 0x0400000c0d0e7389 */ /* 0x00006400000c000b */
[----:B01----:R-:W-:Y:S01]  /*14b70*/  ENDCOLLECTIVE ;  /* 0x000000000000791b */ /* 0x003fe20003800000 */
.L_x_600:
[----:B------:R-:W-:Y:S01]  /*14b80*/  IMAD.MOV.U32 R12, RZ, RZ, 0x2 ;  /* 0x00000002ff0c7424 */ /* 0x000fe200078e00ff */
[----:B------:R-:W-:-:S05]  /*14b90*/  SEL R3, R14, RZ, P1 ;  /* 0x000000ff0e037207 */ /* 0x000fca0000800000 */
[----:B------:R-:W-:-:S04]  /*14ba0*/  IMAD.IADD R2, R2, 0x1, R3 ;  /* 0x0000000102027824 */ /* 0x000fc800078e0203 */
[----:B------:R-:W-:-:S07]  /*14bb0*/  IMAD.MOV.U32 R13, RZ, RZ, R2 ;  /* 0x000000ffff0d7224 */ /* 0x000fce00078e0002 */
[----:B------:R-:W-:Y:S05]  /*14bc0*/  WARPSYNC.COLLECTIVE R15, `(.L_x_601) ;  /* 0x000000000f087348 */ /* 0x000fea0003c00000 */
[----:B------:R0:W1:Y:S02]  /*14bd0*/  SHFL.UP P6, R14, R13, R12, R11 ;  /* 0x0400000c0d0e7389 */ /* 0x00006400000c000b */
[----:B01----:R-:W-:Y:S01]  /*14be0*/  ENDCOLLECTIVE ;  /* 0x000000000000791b */ /* 0x003fe20003800000 */
.L_x_601:
[----:B------:R-:W-:Y:S01]  /*14bf0*/  IMAD.MOV.U32 R12, RZ, RZ, 0x4 ;  /* 0x00000004ff0c7424 */ /* 0x000fe200078e00ff */
[----:B------:R-:W-:-:S05]  /*14c00*/  SEL R3, R14, RZ, P2 ;  /* 0x000000ff0e037207 */ /* 0x000fca0001000000 */
[----:B------:R-:W-:-:S04]  /*14c10*/  IMAD.IADD R2, R2, 0x1, R3 ;  /* 0x0000000102027824 */ /* 0x000fc800078e0203 */
[----:B------:R-:W-:-:S07]  /*14c20*/  IMAD.MOV.U32 R13, RZ, RZ, R2 ;  /* 0x000000ffff0d7224 */ /* 0x000fce00078e0002 */
[----:B------:R-:W-:Y:S05]  /*14c30*/  WARPSYNC.COLLECTIVE R15, `(.L_x_602) ;  /* 0x000000000f087348 */ /* 0x000fea0003c00000 */
[----:B------:R0:W1:Y:S02]  /*14c40*/  SHFL.UP P6, R14, R13, R12, R11 ;  /* 0x0400000c0d0e7389 */ /* 0x00006400000c000b */
[----:B01----:R-:W-:Y:S01]  /*14c50*/  ENDCOLLECTIVE ;  /* 0x000000000000791b */ /* 0x003fe20003800000 */
.L_x_602:
[----:B------:R-:W-:Y:S01]  /*14c60*/  IMAD.MOV.U32 R12, RZ, RZ, 0x8 ;  /* 0x00000008ff0c7424 */ /* 0x000fe200078e00ff */
[----:B------:R-:W-:-:S05]  /*14c70*/  SEL R3, R14, RZ, P3 ;  /* 0x000000ff0e037207 */ /* 0x000fca0001800000 */
[----:B------:R-:W-:-:S04]  /*14c80*/  IMAD.IADD R2, R2, 0x1, R3 ;  /* 0x0000000102027824 */ /* 0x000fc800078e0203 */
[----:B------:R-:W-:-:S07]  /*14c90*/  IMAD.MOV.U32 R13, RZ, RZ, R2 ;  /* 0x000000ffff0d7224 */ /* 0x000fce00078e0002 */
[----:B------:R-:W-:Y:S05]  /*14ca0*/  WARPSYNC.COLLECTIVE R15, `(.L_x_603) ;  /* 0x000000000f087348 */ /* 0x000fea0003c00000 */
[----:B------:R0:W1:Y:S02]  /*14cb0*/  SHFL.UP P6, R14, R13, R12, R11 ;  /* 0x0400000c0d0e7389 */ /* 0x00006400000c000b */
[----:B01----:R-:W-:Y:S01]  /*14cc0*/  ENDCOLLECTIVE ;  /* 0x000000000000791b */ /* 0x003fe20003800000 */
.L_x_603:
[----:B------:R-:W-:Y:S01]  /*14cd0*/  IMAD.MOV.U32 R12, RZ, RZ, 0x10 ;  /* 0x00000010ff0c7424 */ /* 0x000fe200078e00ff */
[----:B------:R-:W-:-:S05]  /*14ce0*/  SEL R3, R14, RZ, P4 ;  /* 0x000000ff0e037207 */ /* 0x000fca0002000000 */
[----:B------:R-:W-:-:S04]  /*14cf0*/  IMAD.IADD R2, R2, 0x1, R3 ;  /* 0x0000000102027824 */ /* 0x000fc800078e0203 */
[----:B------:R-:W-:-:S07]  /*14d00*/  IMAD.MOV.U32 R13, RZ, RZ, R2 ;  /* 0x000000ffff0d7224 */ /* 0x000fce00078e0002 */
[----:B------:R-:W-:Y:S05]  /*14d10*/  WARPSYNC.COLLECTIVE R15, `(.L_x_604) ;  /* 0x000000000f087348 */ /* 0x000fea0003c00000 */
[----:B------:R0:W1:Y:S02]  /*14d20*/  SHFL.UP P6, R14, R13, R12, R11 ;  /* 0x0400000c0d0e7389 */ /* 0x00006400000c000b */
[----:B01----:R-:W-:Y:S01]  /*14d30*/  ENDCOLLECTIVE ;  /* 0x000000000000791b */ /* 0x003fe20003800000 */
.L_x_604:
[----:B------:R-:W-:Y:S02]  /*14d40*/  IMAD.MOV.U32 R12, RZ, RZ, 0x1f ;  /* 0x0000001fff0c7424 */ /* 0x000fe400078e00ff */
[----:B------:R-:W-:Y:S01]  /*14d50*/  IMAD.MOV.U32 R11, RZ, RZ, 0x1f ;  /* 0x0000001fff0b7424 */ /* 0x000fe200078e00ff */
[----:B------:R-:W-:-:S05]  /*14d60*/  SEL R3, R14, RZ, P5 ;  /* 0x000000ff0e037207 */ /* 0x000fca0002800000 */
[----:B------:R-:W-:-:S04]  /*14d70*/  IMAD.IADD R2, R2, 0x1, R3 ;  /* 0x0000000102027824 */ /* 0x000fc800078e0203 */
[----:B------:R-:W-:-:S07]  /*14d80*/  IMAD.MOV.U32 R13, RZ, RZ, R2 ;  /* 0x000000ffff0d7224 */ /* 0x000fce00078e0002 */
[----:B------:R-:W-:Y:S05]  /*14d90*/  WARPSYNC.COLLECTIVE R15, `(.L_x_605) ;  /* 0x000000000f087348 */ /* 0x000fea0003c00000 */
[----:B------:R0:W1:Y:S02]  /*14da0*/  SHFL.IDX P6, R14, R13, R12, R11 ;  /* 0x0000000c0d0e7389 */ /* 0x00006400000c000b */
[----:B01----:R-:W-:Y:S01]  /*14db0*/  ENDCOLLECTIVE ;  /* 0x000000000000791b */ /* 0x003fe20003800000 */
.L_x_605:
[----:B------:R-:W-:Y:S05]  /*14dc0*/  BRA `(.L_x_606) ;  /* 0xffffffe000647947 */ /* 0x000fea000383ffff */
.L_x_552:
[----:B------:R-:W-:Y:S01]  /*14dd0*/  BSSY B0, `(.L_x_607) ;  /* 0x0000008000007945 */ /* 0x000fe20003800000 */
[----:B------:R-:W-:Y:S02]  /*14de0*/  IMAD.MOV.U32 R13, RZ, RZ, R2 ;  /* 0x000000ffff0d7224 */ /* 0x000fe400078e0002 */
[----:B------:R-:W-:Y:S02]  /*14df0*/  IMAD.MOV.U32 R12, RZ, RZ, 0x1 ;  /* 0x00000001ff0c7424 */ /* 0x000fe400078e00ff */
[----:B------:R-:W-:Y:S02]  /*14e00*/  IMAD.MOV.U32 R11, RZ, RZ, RZ ;  /* 0x000000ffff0b7224 */ /* 0x000fe400078e00ff */
[----:B------:R-:W-:-:S07]  /*14e10*/  IMAD.MOV.U32 R15, RZ, RZ, -0x1 ;  /* 0xffffffffff0f7424 */ /* 0x000fce00078e00ff */
[----:B------:R-:W-:Y:S05]  /*14e20*/  WARPSYNC.COLLECTIVE R15, `(.L_x_608) ;  /* 0x000000000f087348 */ /* 0x000fea0003c00000 */
[----:B------:R0:W1:Y:S02]  /*14e30*/  SHFL.UP P6, R14, R13, R12, R11 ;  /* 0x0400000c0d0e7389 */ /* 0x00006400000c000b */
[----:B01----:R-:W-:Y:S01]  /*14e40*/  ENDCOLLECTIVE ;  /* 0x000000000000791b */ /* 0x003fe20003800000 */
.L_x_608:
[----:B------:R-:W-:Y:S05]  /*14e50*/  BSYNC B0 ;  /* 0x0000000000007941 */ /* 0x000fea0003800000 */
.L_x_607:
[----:B------:R-:W-:Y:S01]  /*14e60*/  SEL R3, R14, RZ, P1 ;  /* 0x000000ff0e037207 */ /* 0x000fe20000800000 */
[----:B------:R-:W-:Y:S02]  /*14e70*/  IMAD.MOV.U32 R12, RZ, RZ, 0x2 ;  /* 0x00000002ff0c7424 */ /* 0x000fe400078e00ff */
[----:B------:R-:W-:Y:S02]  /*14e80*/  IMAD.MOV.U32 R11, RZ, RZ, RZ ;  /* 0x000000ffff0b7224 */ /* 0x000fe400078e00ff */
[----:B------:R-:W-:Y:S02]  /*14e90*/  IMAD.IADD R2, R2, 0x1, R3 ;  /* 0x0000000102027824 */ /* 0x000fe400078e0203 */
[----:B------:R-:W-:Y:S02]  /*14ea0*/  IMAD.MOV.U32 R15, RZ, RZ, -0x1 ;  /* 0xffffffffff0f7424 */ /* 0x000fe400078e00ff */
[----:B------:R-:W-:-:S07]  /*14eb0*/  IMAD.MOV.U32 R13, RZ, RZ, R2 ;  /* 0x000000ffff0d7224 */ /* 0x000fce00078e0002 */
[----:B------:R-:W-:Y:S05]  /*14ec0*/  WARPSYNC.COLLECTIVE R15, `(.L_x_609) ;  /* 0x000000000f087348 */ /* 0x000fea0003c00000 */
[----:B------:R0:W1:Y:S02]  /*14ed0*/  SHFL.UP P6, R14, R13, R12, R11 ;  /* 0x0400000c0d0e7389 */ /* 0x00006400000c000b */
[----:B01----:R-:W-:Y:S01]  /*14ee0*/  ENDCOLLECTIVE ;  /* 0x000000000000791b */ /* 0x003fe20003800000 */
.L_x_609:
[----:B------:R-:W-:Y:S01]  /*14ef0*/  IMAD.MOV.U32 R12, RZ, RZ, 0x4 ;  /* 0x00000004ff0c7424 */ /* 0x000fe200078e00ff */
[----:B------:R-:W-:-:S05]  /*14f00*/  SEL R3, R14, RZ, P2 ;  /* 0x000000ff0e037207 */ /* 0x000fca0001000000 */
[----:B------:R-:W-:-:S04]  /*14f10*/  IMAD.IADD R2, R2, 0x1, R3 ;  /* 0x0000000102027824 */ /* 0x000fc800078e0203 */
[----:B------:R-:W-:-:S07]  /*14f20*/  IMAD.MOV.U32 R13, RZ, RZ, R2 ;  /* 0x000000ffff0d7224 */ /* 0x000fce00078e0002 */
[----:B------:R-:W-:Y:S05]  /*14f30*/  WARPSYNC.COLLECTIVE R15, `(.L_x_610) ;  /* 0x000000000f087348 */ /* 0x000fea0003c00000 */
[----:B------:R0:W1:Y:S02]  /*14f40*/  SHFL.UP P6, R14, R13, R12, R11 ;  /* 0x0400000c0d0e7389 */ /* 0x00006400000c000b */
[----:B01----:R-:W-:Y:S01]  /*14f50*/  ENDCOLLECTIVE ;  /* 0x000000000000791b */ /* 0x003fe20003800000 */
.L_x_610:
[----:B------:R-:W-:Y:S01]  /*14f60*/  IMAD.MOV.U32 R12, RZ, RZ, 0x8 ;  /* 0x00000008ff0c7424 */ /* 0x000fe200078e00ff */
[----:B------:R-:W-:-:S05]  /*14f70*/  SEL R3, R14, RZ, P3 ;  /* 0x000000ff0e037207 */ /* 0x000fca0001800000 */
[----:B------:R-:W-:-:S04]  /*14f80*/  IMAD.IADD R2, R2, 0x1, R3 ;  /* 0x0000000102027824 */ /* 0x000fc800078e0203 */
[----:B------:R-:W-:-:S07]  /*14f90*/  IMAD.MOV.U32 R13, RZ, RZ, R2 ;  /* 0x000000ffff0d7224 */ /* 0x000fce00078e0002 */
[----:B------:R-:W-:Y:S05]  /*14fa0*/  WARPSYNC.COLLECTIVE R15, `(.L_x_611) ;  /* 0x000000000f087348 */ /* 0x000fea0003c00000 */
[----:B------:R0:W1:Y:S02]  /*14fb0*/  SHFL.UP P6, R14, R13, R12, R11 ;  /* 0x0400000c0d0e7389 */ /* 0x00006400000c000b */
[----:B01----:R-:W-:Y:S01]  /*14fc0*/  ENDCOLLECTIVE ;  /* 0x000000000000791b */ /* 0x003fe20003800000 */
.L_x_611:
[----:B------:R-:W-:Y:S01]  /*14fd0*/  IMAD.MOV.U32 R12, RZ, RZ, 0x10 ;  /* 0x00000010ff0c7424 */ /* 0x000fe200078e00ff */
[----:B------:R-:W-:-:S05]  /*14fe0*/  SEL R3, R14, RZ, P4 ;  /* 0x000000ff0e037207 */ /* 0x000fca0002000000 */
[----:B------:R-:W-:-:S04]  /*14ff0*/  IMAD.IADD R2, R2, 0x1, R3 ;  /* 0x0000000102027824 */ /* 0x000fc800078e0203 */
[----:B------:R-:W-:-:S07]  /*15000*/  IMAD.MOV.U32 R13, RZ, RZ, R2 ;  /* 0x000000ffff0d7224 */ /* 0x000fce00078e0002 */
[----:B------:R-:W-:Y:S05]  /*15010*/  WARPSYNC.COLLECTIVE R15, `(.L_x_612) ;  /* 0x000000000f087348 */ /* 0x000fea0003c00000 */
[----:B------:R0:W1:Y:S02]  /*15020*/  SHFL.UP P6, R14, R13, R12, R11 ;  /* 0x0400000c0d0e7389 */ /* 0x00006400000c000b */
[----:B01----:R-:W-:Y:S01]  /*15030*/  ENDCOLLECTIVE ;  /* 0x000000000000791b */ /* 0x003fe20003800000 */
.L_x_612:
        /* <DEDUP_REMOVED lines=8> */
.L_x_613:
[----:B------:R-:W-:Y:S05]  /*150c0*/  BRA `(.L_x_614) ;  /* 0xffffffe000507947 */ /* 0x000fea000383ffff */
.L_x_554:
[----:B------:R-:W-:Y:S01]  /*150d0*/  BSSY B0, `(.L_x_615) ;  /* 0x0000006000007945 */ /* 0x000fe20003800000 */
[----:B------:R-:W-:Y:S01]  /*150e0*/  PLOP3.LUT P6, PT, P6, PT, PT, 0x8, 0x0 ;  /* 0x000000000000781c */ /* 0x000fe200037ce170 */
[----:B------:R-:W-:-:S12]  /*150f0*/  IMAD.MOV.U32 R15, RZ, RZ, -0x1 ;  /* 0xffffffffff0f7424 */ /* 0x000fd800078e00ff */
[----:B0-----:R-:W-:Y:S05]  /*15100*/  WARPSYNC.COLLECTIVE R15, `(.L_x_616) ;  /* 0x000000000f087348 */ /* 0x001fea0003c00000 */
[----:B------:R-:W-:Y:S01]  /*15110*/  VOTE.ANY R14, PT, P6 ;  /* 0x00000000000e7806 */ /* 0x000fe200030e0100 */
[----:B0-----:R-:W-:Y:S06]  /*15120*/  ENDCOLLECTIVE ;  /* 0x000000000000791b */ /* 0x001fec0003800000 */
.L_x_616:
[----:B------:R-:W-:Y:S05]  /*15130*/  BSYNC B0 ;  /* 0x0000000000007941 */ /* 0x000fea0003800000 */
.L_x_615:
[----:B------:R-:W-:Y:S02]  /*15140*/  IMAD.MOV.U32 R7, RZ, RZ, R14 ;  /* 0x000000ffff077224 */ /* 0x000fe400078e000e */
[----:B------:R-:W-:Y:S02]  /*15150*/  IMAD.MOV.U32 R13, RZ, RZ, R6 ;  /* 0x000000ffff0d7224 */ /* 0x000fe400078e0006 */
[----:B------:R-:W0:Y:S01]  /*15160*/  POPC R5, R7 ;  /* 0x0000000700057309 */ /* 0x000e220000000000 */
[----:B------:R-:W-:Y:S02]  /*15170*/  IMAD.MOV.U32 R11, RZ, RZ, 0x1f ;  /* 0x0000001fff0b7424 */ /* 0x000fe400078e00ff */
[----:B------:R-:W-:Y:S02]  /*15180*/  IMAD.MOV.U32 R15, RZ, RZ, -0x1 ;  /* 0xffffffffff0f7424 */ /* 0x000fe400078e00ff */
[----:B0-----:R-:W-:-:S07]  /*15190*/  IMAD.MOV.U32 R12, RZ, RZ, R5 ;  /* 0x000000ffff0c7224 */ /* 0x001fce00078e0005 */
[----:B------:R-:W-:Y:S05]  /*151a0*/  WARPSYNC.COLLECTIVE R15, `(.L_x_617) ;  /* 0x000000000f087348 */ /* 0x000fea0003c00000 */
[----:B------:R0:W1:Y:S02]  /*151b0*/  SHFL.IDX P6, R14, R13, R12, R11 ;  /* 0x0000000c0d0e7389 */ /* 0x00006400000c000b */
[----:B01----:R-:W-:Y:S01]  /*151c0*/  ENDCOLLECTIVE ;  /* 0x000000000000791b */ /* 0x003fe20003800000 */
.L_x_617:
[----:B------:R-:W-:Y:S02]  /*151d0*/  IMAD.MOV.U32 R13, RZ, RZ, R8 ;  /* 0x000000ffff0d7224 */ /* 0x000fe400078e0008 */
[----:B------:R-:W-:-:S07]  /*151e0*/  IMAD.MOV.U32 R6, RZ, RZ, R14 ;  /* 0x000000ffff067224 */ /* 0x000fce00078e000e */
[----:B------:R-:W-:Y:S05]  /*151f0*/  WARPSYNC.COLLECTIVE R15, `(.L_x_618) ;  /* 0x000000000f087348 */ /* 0x000fea0003c00000 */
[----:B------:R0:W1:Y:S02]  /*15200*/  SHFL.IDX P6, R14, R13, R12, R11 ;  /* 0x0000000c0d0e7389 */ /* 0x00006400000c000b */
[----:B01----:R-:W-:Y:S01]  /*15210*/  ENDCOLLECTIVE ;  /* 0x000000000000791b */ /* 0x003fe20003800000 */
.L_x_618:
[----:B------:R-:W-:Y:S01]  /*15220*/  IMAD.MOV.U32 R8, RZ, RZ, R14 ;  /* 0x000000ffff087224 */ /* 0x000fe200078e000e */
[----:B------:R-:W-:Y:S06]  /*15230*/  BRA `(.L_x_619) ;  /* 0xffffffe000307947 */ /* 0x000fec000383ffff */
.L_x_556:
[----:B------:R-:W-:Y:S01]  /*15240*/  BSSY B0, `(.L_x_620) ;  /* 0x0000007000007945 */ /* 0x000fe20003800000 */
[----:B------:R-:W-:Y:S02]  /*15250*/  IMAD.MOV.U32 R13, RZ, RZ, R2 ;  /* 0x000000ffff0d7224 */ /* 0x000fe400078e0002 */
[----:B------:R-:W-:Y:S02]  /*15260*/  IMAD.MOV.U32 R11, RZ, RZ, 0x1f ;  /* 0x0000001fff0b7424 */ /* 0x000fe400078e00ff */
[----:B------:R-:W-:-:S07]  /*15270*/  IMAD.MOV.U32 R15, RZ, RZ, -0x1 ;  /* 0xffffffffff0f7424 */ /* 0x000fce00078e00ff */
[----:B0123--:R-:W-:Y:S05]  /*15280*/  WARPSYNC.COLLECTIVE R15, `(.L_x_621) ;  /* 0x000000000f087348 */ /* 0x00ffea0003c00000 */
[----:B------:R4:W0:Y:S02]  /*15290*/  SHFL.IDX P6, R14, R13, R12, R11 ;  /* 0x0000000c0d0e7389 */ /* 0x00082400000c000b */
[----:B01234-:R-:W-:Y:S01]  /*152a0*/  ENDCOLLECTIVE ;  /* 0x000000000000791b */ /* 0x01ffe20003800000 */
.L_x_621:
[----:B------:R-:W-:Y:S05]  /*152b0*/  BSYNC B0 ;  /* 0x0000000000007941 */ /* 0x000fea0003800000 */
.L_x_620:
[----:B------:R-:W-:Y:S01]  /*152c0*/  IMAD.MOV.U32 R4, RZ, RZ, R14 ;  /* 0x000000ffff047224 */ /* 0x000fe200078e000e */
[----:B------:R-:W-:Y:S06]  /*152d0*/  BRA `(.L_x_555) ;  /* 0xffffffe000207947 */ /* 0x000fec000383ffff */
.L_x_560:
[----:B0-----:R0:W1:Y:S02]  /*152e0*/  SYNCS.PHASECHK.TRANS64.TRYWAIT P0, [R0+URZ+0x28c20], R3 ;  /* 0x028c2003000075a7 */ /* 0x001064000800017f */
[----:B-1----:R-:W-:Y:S05]  /*152f0*/  @!P0 NANOSLEEP.SYNCS 0x989680 ;  /* 0x009896800000895d */ /* 0x002fea0003900000 */
[----:B------:R-:W1:Y:S02]  /*15300*/  @!P0 SYNCS.PHASECHK.TRANS64 P0, [R0+URZ+0x28c20], R3 ;  /* 0x028c2003000085a7 */ /* 0x000e64000800007f */
[----:B-1----:R-:W-:Y:S05]  /*15310*/  @!P0 BRA `(.L_x_560) ;  /* 0xfffffffc00f08947 */ /* 0x002fea000383ffff */
[----:B------:R-:W-:Y:S05]  /*15320*/  BRA `(.L_x_622) ;  /* 0xffffffe400b47947 */ /* 0x000fea000383ffff */
.L_x_561:
[----:B------:R-:W1:Y:S01]  /*15330*/  S2R R2, SR_TID.X ;  /* 0x0000000000027919 */ /* 0x000e620000002100 */
[----:B------:R-:W-:Y:S01]  /*15340*/  BSSY B0, `(.L_x_623) ;  /* 0x000000a000007945 */ /* 0x000fe20003800000 */
[----:B------:R-:W-:Y:S02]  /*15350*/  IMAD.MOV.U32 R12, RZ, RZ, RZ ;  /* 0x000000ffff0c7224 */ /* 0x000fe400078e00ff */
[----:B--2---:R-:W-:Y:S02]  /*15360*/  IMAD.MOV.U32 R11, RZ, RZ, 0x1f ;  /* 0x0000001fff0b7424 */ /* 0x004fe400078e00ff */
[----:B------:R-:W-:Y:S01]  /*15370*/  IMAD.MOV.U32 R15, RZ, RZ, -0x1 ;  /* 0xffffffffff0f7424 */ /* 0x000fe200078e00ff */
[----:B-1----:R-:W-:-:S04]  /*15380*/  SHF.R.U32.HI R2, RZ, 0x5, R2 ;  /* 0x00000005ff027819 */ /* 0x002fc80000011602 */
[----:B------:R-:W-:-:S05]  /*15390*/  LOP3.LUT R2, R2, 0x3, RZ, 0xc0, !PT ;  /* 0x0000000302027812 */ /* 0x000fca00078ec0ff */
[----:B------:R-:W-:-:S07]  /*153a0*/  IMAD.MOV.U32 R13, RZ, RZ, R2 ;  /* 0x000000ffff0d7224 */ /* 0x000fce00078e0002 */
[----:B0--3--:R-:W-:Y:S05]  /*153b0*/  WARPSYNC.COLLECTIVE R15, `(.L_x_624) ;  /* 0x000000000f087348 */ /* 0x009fea0003c00000 */
[----:B------:R1:W2:Y:S02]  /*153c0*/  SHFL.IDX P6, R14, R13, R12, R11 ;  /* 0x0000000c0d0e7389 */ /* 0x0002a400000c000b */
[----:B0123--:R-:W-:Y:S01]  /*153d0*/  ENDCOLLECTIVE ;  /* 0x000000000000791b */ /* 0x00ffe20003800000 */
.L_x_624:
[----:B------:R-:W-:Y:S05]  /*153e0*/  BSYNC B0 ;  /* 0x0000000000007941 */ /* 0x000fea0003800000 */
.L_x_623:
[----:B------:R-:W-:Y:S05]  /*153f0*/  BRA `(.L_x_625) ;  /* 0xffffffe4009c7947 */ /* 0x000fea000383ffff */
.L_x_564:
[----:B------:R-:W-:Y:S01]  /*15400*/  BSSY B1, `(.L_x_626) ;  /* 0x0000006000017945 */ /* 0x000fe20003800000 */
[----:B------:R-:W-:-:S07]  /*15410*/  IMAD.MOV.U32 R15, RZ, RZ, -0x1 ;  /* 0xffffffffff0f7424 */ /* 0x000fce00078e00ff */
[----:B0123--:R-:W-:Y:S05]  /*15420*/  WARPSYNC.COLLECTIVE R15, `(.L_x_627) ;  /* 0x000000000f0c7348 */ /* 0x00ffea0003c00000 */
[----:B------:R-:W-:Y:S02]  /*15430*/  ELECT P6, UR62, PT ;  /* 0x00000000003e782f */ /* 0x000fe400038c0000 */
[----:B------:R-:W-:Y:S01]  /*15440*/  MOV R14, UR62 ;  /* 0x0000003e000e7c02 */ /* 0x000fe20008000f00 */
[----:B0123--:R-:W-:Y:S10]  /*15450*/  ENDCOLLECTIVE ;  /* 0x000000000000791b */ /* 0x00fff40003800000 */
.L_x_627:
[----:B------:R-:W-:Y:S05]  /*15460*/  BSYNC B1 ;  /* 0x0000000000017941 */ /* 0x000fea0003800000 */
.L_x_626:
[----:B------:R-:W-:Y:S05]  /*15470*/  BRA `(.L_x_628) ;  /* 0xffffffe400947947 */ /* 0x000fea000383ffff */
.L_x_566:
[----:B0-----:R0:W1:Y:S02]  /*15480*/  SYNCS.PHASECHK.TRANS64.TRYWAIT P0, [R6+URZ], R5 ;  /* 0x00000005060075a7 */ /* 0x001064000800017f */
[----:B-1----:R-:W-:Y:S05]  /*15490*/  @!P0 NANOSLEEP.SYNCS 0x989680 ;  /* 0x009896800000895d */ /* 0x002fea0003900000 */
[----:B------:R-:W1:Y:S02]  /*154a0*/  @!P0 SYNCS.PHASECHK.TRANS64 P0, [R6+URZ], R5 ;  /* 0x00000005060085a7 */ /* 0x000e64000800007f */
[----:B-1----:R-:W-:Y:S05]  /*154b0*/  @!P0 BRA `(.L_x_566) ;  /* 0xfffffffc00f08947 */ /* 0x002fea000383ffff */
[----:B------:R-:W-:Y:S05]  /*154c0*/  BRA `(.L_x_629) ;  /* 0xffffffe400cc7947 */ /* 0x000fea000383ffff */
.L_x_567:
[----:B-1----:R1:W4:Y:S02]  /*154d0*/  SYNCS.PHASECHK.TRANS64.TRYWAIT P0, [R7+URZ], R2 ;  /* 0x00000002070075a7 */ /* 0x002324000800017f */
[----:B----4-:R-:W-:Y:S05]  /*154e0*/  @!P0 NANOSLEEP.SYNCS 0x989680 ;  /* 0x009896800000895d */ /* 0x010fea0003900000 */
[----:B------:R-:W4:Y:S02]  /*154f0*/  @!P0 SYNCS.PHASECHK.TRANS64 P0, [R7+URZ], R2 ;  /* 0x00000002070085a7 */ /* 0x000f24000800007f */
[----:B----4-:R-:W-:Y:S05]  /*15500*/  @!P0 BRA `(.L_x_567) ;  /* 0xfffffffc00f08947 */ /* 0x010fea000383ffff */
[----:B------:R-:W-:Y:S05]  /*15510*/  BRA `(.L_x_630) ;  /* 0xffffffe400c07947 */ /* 0x000fea000383ffff */
.L_x_569:
[----:B----4-:R4:W0:Y:S02]  /*15520*/  SYNCS.PHASECHK.TRANS64.TRYWAIT P0, [R4+URZ], R5 ;  /* 0x00000005040075a7 */ /* 0x010824000800017f */
[----:B0-----:R-:W-:Y:S05]  /*15530*/  @!P0 NANOSLEEP.SYNCS 0x989680 ;  /* 0x009896800000895d */ /* 0x001fea0003900000 */
[----:B------:R-:W0:Y:S02]  /*15540*/  @!P0 SYNCS.PHASECHK.TRANS64 P0, [R4+URZ], R5 ;  /* 0x00000005040085a7 */ /* 0x000e24000800007f */
[----:B0-----:R-:W-:Y:S05]  /*15550*/  @!P0 BRA `(.L_x_569) ;  /* 0xfffffffc00f08947 */ /* 0x001fea000383ffff */
[----:B------:R-:W-:Y:S05]  /*15560*/  BRA `(.L_x_631) ;  /* 0xffffffe400c47947 */ /* 0x000fea000383ffff */
.L_x_632:
        /* <DEDUP_REMOVED lines=9> */
.L_x_6040:


//--------------------- .text._ZN7cutlass13device_kernelIN5flash11enable_sm90INS1_16FlashAttnFwdSm90INS1_25CollectiveMainloopFwdSm90ILi2EN4cute5tupleIJNS5_1CILi1EEES8_S8_EEENS6_IJNS7_ILi64EEESA_SA_EEELi512ENS_6half_tEfNS_4arch4Sm90ELb0ELb0ELb1ELb1ELb0ELb1ELb0ELb0ELb0ELb1ELb1ELb0EEENS1_21CollectiveEpilogueFwdINS6_IJSA_NS7_ILi512EEESA_EEES9_SC_SE_Li256ELb1ELb1ELb1ELb0EEENS1_36VarlenDynamicPersistentTileSchedulerILi64ELi64ELi256ELi128ELb1ELb1ELb1ELb0ELb1ELb1EEEEEEEEEvNT_6ParamsE --------------------------
	.section	.text._ZN7cutlass13device_kernelIN5flash11enable_sm90INS1_16FlashAttnFwdSm90INS1_25CollectiveMainloopFwdSm90ILi2EN4cute5tupleIJNS5_1CILi1EEES8_S8_EEENS6_IJNS7_ILi64EEESA_SA_EEELi512ENS_6half_tEfNS_4arch4Sm90ELb0ELb0ELb1ELb1ELb0ELb1ELb0ELb0ELb0ELb1ELb1ELb0EEENS1_21CollectiveEpilogueFwdINS6_IJSA_NS7_ILi512EEESA_EEES9_SC_SE_Li256ELb1ELb1ELb1ELb0EEENS1_36VarlenDynamicPersistentTileSchedulerILi64ELi64ELi256ELi128ELb1ELb1ELb1ELb0ELb1ELb1EEEEEEEEEvNT_6ParamsE,"ax",@progbits
	.align	128
.text._ZN7cutlass13device_kernelIN5flash11enable_sm90INS1_16FlashAttnFwdSm90INS1_25CollectiveMainloopFwdSm90ILi2EN4cute5tupleIJNS5_1CILi1EEES8_S8_EEENS6_IJNS7_ILi64EEESA_SA_EEELi512ENS_6half_tEfNS_4arch4Sm90ELb0ELb0ELb1ELb1ELb0ELb1ELb0ELb0ELb0ELb1ELb1ELb0EEENS1_21CollectiveEpilogueFwdINS6_IJSA_NS7_ILi512EEESA_EEES9_SC_SE_Li256ELb1ELb1ELb1ELb0EEENS1_36VarlenDynamicPersistentTileSchedulerILi64ELi64ELi256ELi128ELb1ELb1ELb1ELb0ELb1ELb1EEEEEEEEEvNT_6ParamsE:
        .type           _ZN7cutlass13device_kernelIN5flash11enable_sm90INS1_16FlashAttnFwdSm90INS1_25CollectiveMainloopFwdSm90ILi2EN4cute5tupleIJNS5_1CILi1EEES8_S8_EEENS6_IJNS7_ILi64EEESA_SA_EEELi512ENS_6half_tEfNS_4arch4Sm90ELb0ELb0ELb1ELb1ELb0ELb1ELb0ELb0ELb0ELb1ELb1ELb0EEENS1_21CollectiveEpilogueFwdINS6_IJSA_NS7_ILi512EEESA_EEES9_SC_SE_Li256ELb1ELb1ELb1ELb0EEENS1_36VarlenDynamicPersistentTileSchedulerILi64ELi64ELi256ELi128ELb1ELb1ELb1ELb0ELb1ELb1EEEEEEEEEvNT_6ParamsE,@function
        .size           _ZN7cutlass13device_kernelIN5flash11enable_sm90INS1_16FlashAttnFwdSm90INS1_25CollectiveMainloopFwdSm90ILi2EN4cute5tupleIJNS5_1CILi1EEES8_S8_EEENS6_IJNS7_ILi64EEESA_SA_EEELi512ENS_6half_tEfNS_4arch4Sm90ELb0ELb0ELb1ELb1ELb0ELb1ELb0ELb0ELb0ELb1ELb1ELb0EEENS1_21CollectiveEpilogueFwdINS6_IJSA_NS7_ILi512EEESA_EEES9_SC_SE_Li256ELb1ELb1ELb1ELb0EEENS1_36VarlenDynamicPersistentTileSchedulerILi64ELi64ELi256ELi128ELb1ELb1ELb1ELb0ELb1ELb1EEEEEEEEEvNT_6ParamsE,(.L_x_6041 - _ZN7cutlass13device_kernelIN5flash11enable_sm90INS1_16FlashAttnFwdSm90INS1_25CollectiveMainloopFwdSm90ILi2EN4cute5tupleIJNS5_1CILi1EEES8_S8_EEENS6_IJNS7_ILi64EEESA_SA_EEELi512ENS_6half_tEfNS_4arch4Sm90ELb0ELb0ELb1ELb1ELb0ELb1ELb0ELb0ELb0ELb1ELb1ELb0EEENS1_21CollectiveEpilogueFwdINS6_IJSA_NS7_ILi512EEESA_EEES9_SC_SE_Li256ELb1ELb1ELb1ELb0EEENS1_36VarlenDynamicPersistentTileSchedulerILi64ELi64ELi256ELi128ELb1ELb1ELb1ELb0ELb1ELb1EEEEEEEEEvNT_6ParamsE)
        .other          _ZN7cutlass13device_kernelIN5flash11enable_sm90INS1_16FlashAttnFwdSm90INS1_25CollectiveMainloopFwdSm90ILi2EN4cute5tupleIJNS5_1CILi1EEES8_S8_EEENS6_IJNS7_ILi64EEESA_SA_EEELi512ENS_6half_tEfNS_4arch4Sm90ELb0ELb0ELb1ELb1ELb0ELb1ELb0ELb0ELb0ELb1ELb1ELb0EEENS1_21CollectiveEpilogueFwdINS6_IJSA_NS7_ILi512EEESA_EEES9_SC_SE_Li256ELb1ELb1ELb1ELb0EEENS1_36VarlenDynamicPersistentTileSchedulerILi64ELi64ELi256ELi128ELb1ELb1ELb1ELb0ELb1ELb1EEEEEEEEEvNT_6ParamsE,@"STO_CUDA_ENTRY STV_DEFAULT"
_ZN7cutlass13device_kernelIN5flash11enable_sm90INS1_16FlashAttnFwdSm90INS1_25CollectiveMainloopFwdSm90ILi2EN4cute5tupleIJNS5_1CILi1EEES8_S8_EEENS6_IJNS7_ILi64EEESA_SA_EEELi512ENS_6half_tEfNS_4arch4Sm90ELb0ELb0ELb1ELb1ELb0ELb1ELb0ELb0ELb0ELb1ELb1ELb0EEENS1_21CollectiveEpilogueFwdINS6_IJSA_NS7_ILi512EEESA_EEES9_SC_SE_Li256ELb1ELb1ELb1ELb0EEENS1_36VarlenDynamicPersistentTileSchedulerILi64ELi64ELi256ELi128ELb1ELb1ELb1ELb0ELb1ELb1EEEEEEEEEvNT_6ParamsE:
        /* <DEDUP_REMOVED lines=13> */
[----:B------:R-:W-:Y:S02]  /*00d0*/  UIADD3 UR10, UP2, UR4, 0x570, URZ ;  /* 0x00000570040a7890 */ /* 0x000fe4000ff5e03f */
[----:B------:R-:W-:Y:S02]  /*00e0*/  UIADD3 UR4, UP3, UR4, 0x670, URZ ;  /* 0x0000067004047890 */ /* 0x000fe4000ff7e03f */
[----:B------:R-:W-:-:S02]  /*00f0*/  UIADD3.X UR7, URZ, UR5, URZ, UP0, !UPT ;  /* 0x000000053f077290 */ /* 0x000fc400087fe43f */
[----:B------:R-:W-:Y:S02]  /*0100*/  UIADD3.X UR9, URZ, UR5, URZ, UP1, !UPT ;  /* 0x000000053f097290 */ /* 0x000fe40008ffe43f */
[----:B------:R-:W-:Y:S02]  /*0110*/  UIADD3.X UR11, URZ, UR5, URZ, UP2, !UPT ;  /* 0x000000053f0b7290 */ /* 0x000fe400097fe43f */
[----:B------:R-:W-:-:S03]  /*0120*/  UIADD3.X UR5, URZ, UR5, URZ, UP3, !UPT ;  /* 0x000000053f057290 */ /* 0x000fc60009ffe43f */
[----:B------:R0:W-:Y:S02]  /*0130*/  UTMACCTL.PF [UR6] ;  /* 0x00000000060079b9 */ /* 0x0001e40008040000 */
[----:B------:R0:W-:Y:S02]  /*0140*/  UTMACCTL.PF [UR8] ;  /* 0x00000000080079b9 */ /* 0x0001e40008040000 */
[----:B------:R0:W-:Y:S02]  /*0150*/  UTMACCTL.PF [UR10] ;  /* 0x000000000a0079b9 */ /* 0x0001e40008040000 */
[----:B------:R0:W-:Y:S02]  /*0160*/  UTMACCTL.PF [UR4] ;  /* 0x00000000040079b9 */ /* 0x0001e40008040000 */
[----:B0-----:R-:W-:Y:S01]  /*0170*/  NOP ;  /* 0x0000000000007918 */ /* 0x001fe20000000000 */
.L_x_634:
[----:B------:R-:W-:Y:S05]  /*0180*/  BSYNC B0 ;  /* 0x0000000000007941 */ /* 0x000fea0003800000 */
.L_x_633:
        /* <DEDUP_REMOVED lines=37> */
.L_x_635:
        /* <DEDUP_REMOVED lines=22> */
.L_x_636:
        /* <DEDUP_REMOVED lines=18> */
.L_x_637:
        /* <DEDUP_REMOVED lines=22> */
.L_x_638:
        /* <DEDUP_REMOVED lines=22> */
.L_x_639:
[----:B------:R-:W-:Y:S01]  /*0920*/  PLOP3.LUT P0, PT, PT, PT, UP0, 0x80, 0x0 ;  /* 0x000000000000781c */ /* 0x000fe20003f0f008 */
[----:B------:R-:W-:Y:S01]  /*0930*/  UMOV UR36, 0x1 ;  /* 0x0000000100247882 */ /* 0x000fe20000000000 */
[----:B------:R-:W-:Y:S01]  /*0940*/  NOP ;  /* 0x0000000000007918 */ /* 0x000fe20000000000 */
[----:B------:R-:W-:Y:S01]  /*0950*/  USEL UR36, UR36, 0x2, !UP0 ;  /* 0x0000000224247887 */ /* 0x000fe2000c000000 */
[----:B------:R-:W-:Y:S01]  /*0960*/  BSSY B9, `(.L_x_640) ;  /* 0x0001a8f000097945 */ /* 0x000fe20003800000 */
[----:B------:R-:W-:Y:S01]  /*0970*/  ULDC.64 UR42, c[0x0][0x208] ;  /* 0x00008200002a7ab9 */ /* 0x000fe20000000a00 */
[----:B012-4-:R-:W-:Y:S07]  /*0980*/  BAR.SYNC.DEFER_BLOCKING 0x0 ;  /* 0x0000000000007b1d */ /* 0x017fee0000010000 */
[----:B------:R-:W-:Y:S05]  /*0990*/  @!P0 BRA `(.L_x_641) ;  /* 0x0000011800108947 */ /* 0x000fea0003800000 */
.L_x_642:
[----:B------:R-:W-:-:S08]  /*09a0*/  NOP ;  /* 0x0000000000007918 */ /* 0x000fd00000000000 */
[----:B------:R-:W0:Y:S02]  /*09b0*/  USETMAXREG.TRY_ALLOC.CTAPOOL UP0, 0xf0 ;  /* 0x000000f0000079c8 */ /* 0x000e240008000600 */
[----:B0-----:R-:W-:-:S13]  /*09c0*/  PLOP3.LUT P0, PT, PT, PT, UP0, 0x80, 0x0 ;  /* 0x000000000000781c */ /* 0x001fda0003f0f008 */
[----:B------:R-:W-:Y:S05]  /*09d0*/  @!P0 BRA `(.L_x_642) ;  /* 0xfffffffc00f08947 */ /* 0x000fea000383ffff */
[----:B------:R-:W-:Y:S01]  /*09e0*/  ISETP.NE.AND P0, PT, R2, 0x1, PT ;  /* 0x000000010200780c */ /* 0x000fe20003f05270 */
[----:B------:R-:W0:Y:S01]  /*09f0*/  S2UR UR5, SR_CgaCtaId ;  /* 0x00000000000579c3 */ /* 0x000e220000008800 */
[----:B------:R-:W-:-:S11]  /*0a00*/  UMOV UR4, 0x400 ;  /* 0x0000040000047882 */ /* 0x000fd60000000000 */
[----:B------:R-:W-:Y:S06]  /*0a10*/  @!P0 BAR.ARV 0x8, 0x100 ;  /* 0x0204000000008b1d */ /* 0x000fec0000002000 */
[----:B------:R-:W-:Y:S01]  /*0a20*/  ISETP.GE.U32.AND P0, PT, R6, 0x100, PT ;  /* 0x000001000600780c */ /* 0x000fe20003f06070 */
[----:B0-----:R-:W-:-:S06]  /*0a30*/  ULEA UR4, UR5, UR4, 0x18 ;  /* 0x0000000405047291 */ /* 0x001fcc000f8ec03f */
[----:B------:R-:W-:-:S06]  /*0a40*/  IMAD.U32 R2, RZ, RZ, UR4 ;  /* 0x00000004ff027e24 */ /* 0x000fcc000f8e00ff */
[----:B------:R-:W-:Y:S06]  /*0a50*/  @P0 BAR.ARV 0xf, 0x100 ;  /* 0x03c4000000000b1d */ /* 0x000fec0000002000 */
[----:B------:R-:W-:Y:S02]  /*0a60*/  ULDC UR4, c[0x0][0xc3c] ;  /* 0x00030f0000047ab9 */ /* 0x000fe40000000800 */
[----:B------:R-:W-:Y:S06]  /*0a70*/  BAR.SYNC.DEFER_BLOCKING 0x5, 0x180 ;  /* 0x0146000000007b1d */ /* 0x000fec0000010000 */
[----:B------:R-:W0:Y:S02]  /*0a80*/  LDS.128 R152, [R2+0x28cd0] ;  /* 0x028cd00002987984 */ /* 0x000e240000000c00 */
[----:B------:R-:W-:Y:S06]  /*0a90*/  BAR.ARV 0x4, 0x180 ;  /* 0x0106000000007b1d */ /* 0x000fec0000002000 */
[----:B0-----:R-:W-:-:S13]  /*0aa0*/  ISETP.GE.AND P0, PT, R155, UR4, PT ;  /* 0x000000049b007c0c */ /* 0x001fda000bf06270 */
[----:B------:R-:W-:Y:S05]  /*0ab0*/  @P0 BRA `(.L_x_643) ;  /* 0x000001a400e40947 */ /* 0x000fea0003800000 */
[----:B------:R-:W-:Y:S01]  /*0ac0*/  VIADD R6, R6, 0xffffff80 ;  /* 0xffffff8006067836 */ /* 0x000fe20000000000 */
[----:B------:R-:W-:Y:S01]  /*0ad0*/  CS2R R22, SRZ ;  /* 0x0000000000167805 */ /* 0x000fe2000001ff00 */
[----:B------:R-:W-:Y:S01]  /*0ae0*/  IMAD.MOV.U32 R196, RZ, RZ, 0x40 ;  /* 0x00000040ffc47424 */ /* 0x000fe200078e00ff */
[----:B------:R-:W-:Y:S01]  /*0af0*/  ULOP3.LUT UR37, UR36, 0x1, URZ, 0xfc, !UPT ;  /* 0x0000000124257892 */ /* 0x000fe2000f8efc3f */
[----:B------:R-:W-:Y:S01]  /*0b00*/  IMAD.MOV.U32 R209, RZ, RZ, RZ ;  /* 0x000000ffffd17224 */ /* 0x000fe200078e00ff */
[----:B------:R-:W-:Y:S01]  /*0b10*/  SHF.R.S32.HI R3, RZ, 0x1f, R6 ;  /* 0x0000001fff037819 */ /* 0x000fe20000011406 */
[----:B------:R-:W-:Y:S02]  /*0b20*/  IMAD.MOV.U32 R186, RZ, RZ, RZ ;  /* 0x000000ffffba7224 */ /* 0x000fe400078e00ff */
[----:B------:R-:W-:Y:S01]  /*0b30*/  IMAD.MOV.U32 R18, RZ, RZ, RZ ;  /* 0x000000ffff127224 */ /* 0x000fe200078e00ff */
[CC--:B------:R-:W-:Y:S02]  /*0b40*/  LEA.HI R4, R3.reuse, R6.reuse, RZ, 0x4 ;  /* 0x0000000603047211 */ /* 0x0c0fe400078f20ff */
[----:B------:R-:W-:-:S02]  /*0b50*/  LEA.HI R5, R3, R6, RZ, 0x5 ;  /* 0x0000000603057211 */ /* 0x000fc400078f28ff */
[CC--:B------:R-:W-:Y:S02]  /*0b60*/  LEA.HI R0, R3.reuse, R6.reuse, RZ, 0x7 ;  /* 0x0000000603007211 */ /* 0x0c0fe400078f38ff */
[CC--:B------:R-:W-:Y:S02]  /*0b70*/  LEA.HI R13, R3.reuse, R6.reuse, RZ, 0x2 ;  /* 0x00000006030d7211 */ /* 0x0c0fe400078f10ff */
[----:B------:R-:W-:Y:S02]  /*0b80*/  LEA.HI R3, R3, R6, RZ, 0x3 ;  /* 0x0000000603037211 */ /* 0x000fe400078f18ff */
[----:B------:R-:W-:Y:S02]  /*0b90*/  SHF.R.S32.HI R7, RZ, 0x4, R4 ;  /* 0x00000004ff077819 */ /* 0x000fe40000011404 */
[--C-:B------:R-:W-:Y:S02]  /*0ba0*/  SHF.R.S32.HI R193, RZ, 0x5, R5.reuse ;  /* 0x00000005ffc17819 */ /* 0x100fe40000011405 */
[----:B------:R-:W-:-:S02]  /*0bb0*/  SHF.R.S32.HI R12, RZ, 0x1f, R5 ;  /* 0x0000001fff0c7819 */ /* 0x000fc40000011405 */
[C---:B------:R-:W-:Y:S02]  /*0bc0*/  LOP3.LUT R5, R4.reuse, 0xfffffff0, RZ, 0xc0, !PT ;  /* 0xfffffff004057812 */ /* 0x040fe400078ec0ff */
[----:B------:R-:W-:Y:S02]  /*0bd0*/  LOP3.LUT R11, R3, 0xfffffff8, RZ, 0xc0, !PT ;  /* 0xfffffff8030b7812 */ /* 0x000fe400078ec0ff */
[----:B------:R-:W-:Y:S01]  /*0be0*/  LEA.HI R4, R4, R7, RZ, 0x1 ;  /* 0x0000000704047211 */ /* 0x000fe200078f08ff */
[----:B------:R-:W-:Y:S01]  /*0bf0*/  IMAD.IADD R8, R6, 0x1, -R5 ;  /* 0x0000000106087824 */ /* 0x000fe200078e0a05 */
[----:B------:R-:W-:Y:S01]  /*0c00*/  LOP3.LUT R3, R0, 0xffffff80, RZ, 0xc0, !PT ;  /* 0xffffff8000037812 */ /* 0x000fe200078ec0ff */
[----:B------:R-:W-:Y:S01]  /*0c10*/  IMAD.IADD R187, R6, 0x1, -R11 ;  /* 0x0000000106bb7824 */ /* 0x000fe200078e0a0b */
[----:B------:R-:W-:Y:S02]  /*0c20*/  LOP3.LUT R4, R4, 0x1ffffffe, RZ, 0xc0, !PT ;  /* 0x1ffffffe04047812 */ /* 0x000fe400078ec0ff */
[----:B------:R-:W-:Y:S01]  /*0c30*/  LEA.HI R12, R12, R193, RZ, 0x2 ;  /* 0x000000c10c0c7211 */ /* 0x000fe200078f10ff */
[C---:B------:R-:W-:Y:S01]  /*0c40*/  IMAD.IADD R3, R6.reuse, 0x1, -R3 ;  /* 0x0000000106037824 */ /* 0x040fe200078e0a03 */
[----:B------:R-:W-:Y:S01]  /*0c50*/  LOP3.LUT R9, R13, 0xfffffffc, RZ, 0xc0, !PT ;  /* 0xfffffffc0d097812 */ /* 0x000fe200078ec0ff */
[----:B------:R-:W-:Y:S01]  /*0c60*/  IMAD.IADD R10, R7, 0x1, -R4 ;  /* 0x00000001070a7824 */ /* 0x000fe200078e0a04 */
[----:B------:R-:W-:Y:S01]  /*0c70*/  SHF.R.S32.HI R20, RZ, 0x7, R0 ;  /* 0x00000007ff147819 */ /* 0x000fe20000011400 */
[----:B------:R-:W-:Y:S01]  /*0c80*/  IMAD.SHL.U32 R187, R187, 0x8, RZ ;  /* 0x00000008bbbb7824 */ /* 0x000fe200078e00ff */
[--C-:B------:R-:W-:Y:S01]  /*0c90*/  SHF.R.S32.HI R5, RZ, 0x1f, R8.reuse ;  /* 0x0000001fff057819 */ /* 0x100fe20000011408 */
[----:B------:R-:W-:Y:S01]  /*0ca0*/  IMAD.IADD R184, R6, 0x1, -R9 ;  /* 0x0000000106b87824 */ /* 0x000fe200078e0a09 */
[----:B------:R-:W-:Y:S01]  /*0cb0*/  LOP3.LUT R12, R12, 0x3ffffc, RZ, 0xc0, !PT ;  /* 0x003ffffc0c0c7812 */ /* 0x000fe200078ec0ff */
[----:B------:R-:W-:Y:S01]  /*0cc0*/  IMAD R15, R20, 0x100, R8 ;  /* 0x00000100140f7824 */ /* 0x000fe200078e0208 */
[----:B------:R-:W-:Y:S01]  /*0cd0*/  SHF.R.S32.HI R4, RZ, 0x1f, R3 ;  /* 0x0000001fff047819 */ /* 0x000fe20000011403 */
[----:B------:R-:W-:Y:S01]  /*0ce0*/  IMAD.SHL.U32 R10, R10, 0x8, RZ ;  /* 0x000000080a0a7824 */ /* 0x000fe200078e00ff */
[----:B------:R-:W-:Y:S01]  /*0cf0*/  LEA.HI R9, R5, R8, RZ, 0x3 ;  /* 0x0000000805097211 */ /* 0x000fe200078f18ff */
[----:B------:R-:W-:Y:S01]  /*0d00*/  IMAD.IADD R12, R193, 0x1, -R12 ;  /* 0x00000001c10c7824 */ /* 0x000fe200078e0a0c */
[----:B------:R-:W-:Y:S01]  /*0d10*/  SHF.R.S32.HI R19, RZ, 0x2, R13 ;  /* 0x00000002ff137819 */ /* 0x000fe2000001140d */
[----:B------:R-:W-:Y:S01]  /*0d20*/  IMAD.SHL.U32 R16, R184, 0x8, RZ ;  /* 0x00000008b8107824 */ /* 0x000fe200078e00ff */
[-C--:B------:R-:W-:Y:S01]  /*0d30*/  LEA.HI R5, R4, R3.reuse, RZ, 0x2 ;  /* 0x0000000304057211 */ /* 0x080fe200078f10ff */
[----:B------:R-:W-:Y:S01]  /*0d40*/  IMAD R15, R12, 0x10, R15 ;  /* 0x000000100c0f7824 */ /* 0x000fe200078e020f */
[----:B------:R-:W-:Y:S01]  /*0d50*/  LOP3.LUT R11, R9, 0xfffffff8, RZ, 0xc0, !PT ;  /* 0xfffffff8090b7812 */ /* 0x000fe200078ec0ff */
[----:B------:R-:W-:Y:S01]  /*0d60*/  VIADD R12, R19, 0x20 ;  /* 0x00000020130c7836 */ /* 0x000fe20000000000 */
[--C-:B------:R-:W-:Y:S01]  /*0d70*/  SHF.R.S32.HI R6, RZ, 0x2, R5.reuse ;  /* 0x00000002ff067819 */ /* 0x100fe20000011405 */
[----:B------:R-:W-:Y:S01]  /*0d80*/  IMAD.SHL.U32 R9, R9, 0x40, RZ ;  /* 0x0000004009097824 */ /* 0x000fe200078e00ff */
[----:B------:R-:W-:Y:S01]  /*0d90*/  SHF.R.S32.HI R7, RZ, 0x1f, R5 ;  /* 0x0000001fff077819 */ /* 0x000fe20000011405 */
[----:B------:R-:W-:Y:S01]  /*0da0*/  IMAD.IADD R11, R8, 0x1, -R11 ;  /* 0x00000001080b7824 */ /* 0x000fe200078e0a0b */
[----:B------:R-:W-:Y:S01]  /*0db0*/  LOP3.LUT R8, R5, 0x7ffffffc, RZ, 0xc0, !PT ;  /* 0x7ffffffc05087812 */ /* 0x000fe200078ec0ff */
[----:B------:R-:W-:Y:S01]  /*0dc0*/  STL [R1+0x2c], R20 ;  /* 0x00002c1401007387 */ /* 0x000fe20000100800 */
[----:B------:R-:W-:Y:S01]  /*0dd0*/  LEA.HI R7, R7, R6, RZ, 0x3 ;  /* 0x0000000607077211 */ /* 0x000fe200078f18ff */
[----:B------:R-:W-:Y:S01]  /*0de0*/  VIADD R207, R187, 0x80 ;  /* 0x00000080bbcf7836 */ /* 0x000fe20000000000 */
[----:B------:R-:W-:Y:S01]  /*0df0*/  SHF.R.S32.HI R5, RZ, 0x1f, R12 ;  /* 0x0000001fff057819 */ /* 0x000fe2000001140c */
[----:B------:R-:W-:Y:S01]  /*0e00*/  IMAD.IADD R8, R3, 0x1, -R8 ;  /* 0x0000000103087824 */ /* 0x000fe200078e0a08 */
[----:B------:R-:W-:Y:S01]  /*0e10*/  LOP3.LUT R7, R7, 0xfffffff8, RZ, 0xc0, !PT ;  /* 0xfffffff807077812 */ /* 0x000fe200078ec0ff */
[----:B------:R-:W-:Y:S01]  /*0e20*/  VIADD R205, R187, 0x100 ;  /* 0x00000100bbcd7836 */ /* 0x000fe20000000000 */
[----:B------:R-:W-:Y:S01]  /*0e30*/  LEA.HI R4, R4, R3, RZ, 0x5 ;  /* 0x0000000304047211 */ /* 0x000fe200078f28ff */
[----:B------:R-:W-:Y:S01]  /*0e40*/  IMAD.SHL.U32 R3, R11, 0x40, RZ ;  /* 0x000000400b037824 */ /* 0x000fe200078e00ff */
[----:B------:R-:W-:Y:S01]  /*0e50*/  LEA.HI R14, R5, R12, RZ, 0x3 ;  /* 0x0000000c050e7211 */ /* 0x000fe200078f18ff */
[----:B------:R-:W-:Y:S01]  /*0e60*/  IMAD.SHL.U32 R12, R12, 0x40, RZ ;  /* 0x000000400c0c7824 */ /* 0x000fe200078e00ff */
[----:B------:R-:W-:Y:S01]  /*0e70*/  SHF.R.S32.HI R4, RZ, 0x5, R4 ;  /* 0x00000005ff047819 */ /* 0x000fe20000011404 */
[----:B------:R-:W-:Y:S01]  /*0e80*/  IMAD.IADD R7, R6, 0x1, -R7 ;  /* 0x0000000106077824 */ /* 0x000fe200078e0a07 */
[----:B------:R-:W-:Y:S01]  /*0e90*/  LOP3.LUT R3, R3, 0x1c0, RZ, 0xc0, !PT ;  /* 0x000001c003037812 */ /* 0x000fe200078ec0ff */
[--C-:B------:R-:W-:Y:S01]  /*0ea0*/  IMAD.U32 R6, R15, 0x40, R10.reuse ;  /* 0x000000400f067824 */ /* 0x100fe200078e000a */
[----:B------:R-:W-:Y:S01]  /*0eb0*/  LOP3.LUT R5, R12, 0x1c0, RZ, 0xc0, !PT ;  /* 0x000001c00c057812 */ /* 0x000fe200078ec0ff */
[----:B------:R-:W-:Y:S01]  /*0ec0*/  IMAD.SHL.U32 R14, R14, 0x40, RZ ;  /* 0x000000400e0e7824 */ /* 0x000fe200078e00ff */
[----:B------:R-:W-:Y:S01]  /*0ed0*/  LEA.HI R0, R0, R20, RZ, 0x1 ;  /* 0x0000001400007211 */ /* 0x000fe200078f08ff */
[----:B------:R-:W-:Y:S01]  /*0ee0*/  IMAD R190, R4, 0x10, R7 ;  /* 0x0000001004be7824 */ /* 0x000fe200078e0207 */
[----:B------:R-:W-:Y:S01]  /*0ef0*/  SHF.R.U32.HI R12, RZ, 0x3, R5 ;  /* 0x00000003ff0c7819 */ /* 0x000fe20000011605 */
[----:B------:R0:W-:Y:S01]  /*0f00*/  STL [R1+0x70], R6 ;  /* 0x0000700601007387 */ /* 0x0001e20000100800 */
[----:B------:R-:W-:Y:S01]  /*0f10*/  LOP3.LUT R10, R3, 0x8, R10, 0xf8, !PT ;  /* 0x00000008030a7812 */ /* 0x000fe200078ef80a */
[C---:B------:R-:W-:Y:S01]  /*0f20*/  VIADD R208, R187.reuse, 0x40 ;  /* 0x00000040bbd07836 */ /* 0x040fe20000000000 */
[----:B------:R-:W-:Y:S01]  /*0f30*/  SHF.R.U32.HI R3, RZ, 0x3, R3 ;  /* 0x00000003ff037819 */ /* 0x000fe20000011603 */
[----:B------:R-:W-:Y:S01]  /*0f40*/  VIADD R206, R187, 0xc0 ;  /* 0x000000c0bbce7836 */ /* 0x000fe20000000000 */
[----:B------:R-:W-:Y:S01]  /*0f50*/  LOP3.LUT R5, R5, 0x38, R16, 0xf8, !PT ;  /* 0x0000003805057812 */ /* 0x000fe200078ef810 */
[----:B------:R-:W-:Y:S01]  /*0f60*/  VIADD R204, R187, 0x140 ;  /* 0x00000140bbcc7836 */ /* 0x000fe20000000000 */
[----:B------:R-:W-:-:S02]  /*0f70*/  LOP3.LUT R14, R14, 0xfffffe00, RZ, 0xc0, !PT ;  /* 0xfffffe000e0e7812 */ /* 0x000fc400078ec0ff */
[----:B------:R-:W-:Y:S02]  /*0f80*/  SHF.R.S32.HI R4, RZ, 0x1f, R13 ;  /* 0x0000001fff047819 */ /* 0x000fe4000001140d */
[----:B0-----:R-:W-:Y:S02]  /*0f90*/  LOP3.LUT R6, R9, 0x7ffffe00, RZ, 0xc0, !PT ;  /* 0x7ffffe0009067812 */ /* 0x001fe400078ec0ff */
[----:B------:R-:W-:Y:S02]  /*0fa0*/  LOP3.LUT R0, R0, 0xfffffe, RZ, 0xc0, !PT ;  /* 0x00fffffe00007812 */ /* 0x000fe400078ec0ff */
[----:B------:R-:W-:Y:S01]  /*0fb0*/  LOP3.LUT R3, R10, R3, RZ, 0x3c, !PT ;  /* 0x000000030a037212 */ /* 0x000fe200078e3cff */
[----:B------:R-:W-:Y:S01]  /*0fc0*/  IMAD R6, R193, 0x400, R6 ;  /* 0x00000400c1067824 */ /* 0x000fe200078e0206 */
[----:B------:R-:W-:Y:S01]  /*0fd0*/  LOP3.LUT R9, R14, R5, R12, 0xf6, !PT ;  /* 0x000000050e097212 */ /* 0x000fe200078ef60c */
[----:B------:R-:W-:Y:S01]  /*0fe0*/  IMAD.IADD R0, R20, 0x1, -R0 ;  /* 0x0000000114007824 */ /* 0x000fe200078e0a00 */
[----:B------:R-:W-:Y:S01]  /*0ff0*/  LEA.HI R4, R4, R19, RZ, 0x3 ;  /* 0x0000001304047211 */ /* 0x000fe200078f18ff */
[----:B------:R-:W-:Y:S01]  /*1000*/  IMAD.IADD R3, R6, 0x1, R3 ;  /* 0x0000000106037824 */ /* 0x000fe200078e0203 */
[----:B------:R-:W-:Y:S01]  /*1010*/  LEA.HI R5, R184, R184, RZ, 0x1 ;  /* 0x000000b8b8057211 */ /* 0x000fe200078f08ff */
[----:B------:R-:W-:Y:S01]  /*1020*/  IMAD.SHL.U32 R6, R0, 0x100, RZ ;  /* 0x0000010000067824 */ /* 0x000fe200078e00ff */
[----:B------:R-:W-:Y:S01]  /*1030*/  LOP3.LUT R4, R4, 0xfffffff8, RZ, 0xc0, !PT ;  /* 0xfffffff804047812 */ /* 0x000fe200078ec0ff */
[----:B------:R-:W-:Y:S01]  /*1040*/  IMAD.SHL.U32 R0, R8, 0x2, RZ ;  /* 0x0000000208007824 */ /* 0x000fe200078e00ff */
[----:B------:R-:W-:Y:S01]  /*1050*/  LOP3.LUT R5, R5, 0x1ffffffe, RZ, 0xc0, !PT ;  /* 0x1ffffffe05057812 */ /* 0x000fe200078ec0ff */
[----:B------:R-:W-:Y:S01]  /*1060*/  IMAD R194, R3, 0x2, R2 ;  /* 0x0000000203c27824 */ /* 0x000fe200078e0202 */
[----:B------:R-:W-:Y:S01]  /*1070*/  R2P PR, R11, 0x6 ;  /* 0x000000060b007804 */ /* 0x000fe20000000000 */
[----:B------:R-:W-:Y:S01]  /*1080*/  IMAD.IADD R188, R19, 0x1, -R4 ;  /* 0x0000000113bc7824 */ /* 0x000fe200078e0a04 */
[----:B------:R-:W-:Y:S01]  /*1090*/  SHF.R.S32.HI R4, RZ, 0x1f, R207 ;  /* 0x0000001fff047819 */ /* 0x000fe200000114cf */
[----:B------:R-:W-:Y:S01]  /*10a0*/  IMAD.IADD R5, R184, 0x1, -R5 ;  /* 0x00000001b8057824 */ /* 0x000fe200078e0a05 */
[----:B------:R-:W-:Y:S01]  /*10b0*/  SHF.R.S32.HI R4, RZ, 0x1f, R205 ;  /* 0x0000001fff047819 */ /* 0x000fe200000114cd */
[----:B------:R-:W-:Y:S01]  /*10c0*/  IMAD.IADD R192, R0, 0x1, R6 ;  /* 0x0000000100c07824 */ /* 0x000fe200078e0206 */
[----:B------:R0:W-:Y:S01]  /*10d0*/  STL [R1+0x6c], R6 ;  /* 0x00006c0601007387 */ /* 0x0001e20000100800 */
[----:B------:R-:W-:Y:S01]  /*10e0*/  IMAD R4, R9, 0x2, R2 ;  /* 0x0000000209047824 */ /* 0x000fe200078e0202 */
[----:B------:R-:W-:Y:S01]  /*10f0*/  SHF.R.S32.HI R7, RZ, 0x1f, R208 ;  /* 0x0000001fff077819 */ /* 0x000fe200000114d0 */
[----:B------:R-:W-:Y:S01]  /*1100*/  IMAD R5, R5, 0x8, R190 ;  /* 0x0000000805057824 */ /* 0x000fe200078e02be */
[----:B------:R1:W-:Y:S01]  /*1110*/  STL [R1+0x30], R0 ;  /* 0x0000300001007387 */ /* 0x0003e20000100800 */
[----:B------:R-:W-:Y:S01]  /*1120*/  SHF.R.S32.HI R7, RZ, 0x1f, R206 ;  /* 0x0000001fff077819 */ /* 0x000fe200000114ce */
[----:B------:R-:W-:Y:S01]  /*1130*/  VIADD R10, R192, 0x18 ;  /* 0x00000018c00a7836 */ /* 0x000fe20000000000 */
[----:B------:R-:W-:Y:S01]  /*1140*/  SEL R196, R196, 0xffffffc0, !P2 ;  /* 0xffffffc0c4c47807 */ /* 0x000fe20005000000 */
[C---:B------:R-:W-:Y:S01]  /*1150*/  VIADD R7, R192.reuse, 0x30 ;  /* 0x00000030c0077836 */ /* 0x040fe20000000000 */
[----:B------:R2:W-:Y:S01]  /*1160*/  STL [R1+0x64], R4 ;  /* 0x0000640401007387 */ /* 0x0005e20000100800 */
[----:B0-----:R-:W-:-:S02]  /*1170*/  VIADD R6, R192, 0x38 ;  /* 0x00000038c0067836 */ /* 0x001fc40000000000 */
[C---:B------:R-:W-:Y:S01]  /*1180*/  VIADD R236, R192.reuse, 0x58 ;  /* 0x00000058c0ec7836 */ /* 0x040fe20000000000 */
[----:B------:R0:W-:Y:S01]  /*1190*/  STL [R1+0x68], R5 ;  /* 0x0000680501007387 */ /* 0x0001e20000100800 */
[----:B-1----:R-:W-:Y:S01]  /*11a0*/  SHF.R.S32.HI R0, RZ, 0x1f, R204 ;  /* 0x0000001fff007819 */ /* 0x002fe200000114cc */
[C---:B------:R-:W-:Y:S01]  /*11b0*/  VIADD R237, R192.reuse, 0x50 ;  /* 0x00000050c0ed7836 */ /* 0x040fe20000000000 */
[----:B------:R-:W-:Y:S01]  /*11c0*/  SHF.R.S32.HI R0, RZ, 0x1f, R192 ;  /* 0x0000001fff007819 */ /* 0x000fe200000114c0 */
[C---:B------:R-:W-:Y:S02]  /*11d0*/  VIADD R0, R192.reuse, 0x48 ;  /* 0x00000048c0007836 */ /* 0x040fe40000000000 */
[C---:B--2---:R-:W-:Y:S02]  /*11e0*/  VIADD R4, R192.reuse, 0x40 ;  /* 0x00000040c0047836 */ /* 0x044fe40000000000 */
        /* <DEDUP_REMOVED lines=51> */
[----:B------:R-:W-:Y:S01]  /*1520*/  IMAD.SHL.U32 R184, R184, 0x4, RZ ;  /* 0x00000004b8b87824 */ /* 0x000fe200078e00ff */
[----:B------:R-:W-:Y:S01]  /*1530*/  SHF.R.S32.HI R9, RZ, 0x1f, R9 ;  /* 0x0000001fff097819 */ /* 0x000fe20000011409 */
[C---:B------:R-:W-:Y:S01]  /*1540*/  @P1 VIADD R195, R197.reuse, 0xffffffe0 ;  /* 0xffffffe0c5c31836 */ /* 0x040fe20000000000 */
[----:B------:R-:W-:Y:S01]  /*1550*/  SHF.R.S32.HI R8, RZ, 0x1f, R8 ;  /* 0x0000001fff087819 */ /* 0x000fe20000011408 */
[----:B------:R-:W-:Y:S01]  /*1560*/  IMAD.IADD R197, R197, 0x1, R196 ;  /* 0x00000001c5c57824 */ /* 0x000fe200078e02c4 */
[----:B------:R-:W-:Y:S01]  /*1570*/  SHF.R.S32.HI R5, RZ, 0x1f, R223 ;  /* 0x0000001fff057819 */ /* 0x000fe200000114df */
[----:B------:R-:W-:Y:S01]  /*1580*/  VIADD R189, R184, 0x10 ;  /* 0x00000010b8bd7836 */ /* 0x000fe20000000000 */
[----:B------:R-:W-:Y:S01]  /*1590*/  SHF.R.S32.HI R4, RZ, 0x1f, R215 ;  /* 0x0000001fff047819 */ /* 0x000fe200000114d7 */
[----:B------:R-:W-:Y:S01]  /*15a0*/  IMAD.IADD R196, R196, 0x1, R195 ;  /* 0x00000001c4c47824 */ /* 0x000fe200078e02c3 */
[----:B------:R-:W-:-:S02]  /*15b0*/  SHF.R.S32.HI R3, RZ, 0x1f, R212 ;  /* 0x0000001fff037819 */ /* 0x000fc400000114d4 */
[----:B------:R-:W-:-:S07]  /*15c0*/  SHF.R.S32.HI R0, RZ, 0x1f, R211 ;  /* 0x0000001fff007819 */ /* 0x000fce00000114d3 */
.L_x_771:
[----:B0-234-:R-:W0:Y:S01]  /*15d0*/  LDC.64 R4, c[0x0][0xc88] ;  /* 0x00032200ff047b82 */ /* 0x01de220000000a00 */
[----:B------:R-:W-:Y:S01]  /*15e0*/  ULDC.64 UR4, c[0x0][0xa28] ;  /* 0x00028a0000047ab9 */ /* 0x000fe20000000a00 */
[----:B------:R-:W-:Y:S01]  /*15f0*/  ULDC.64 UR8, c[0x0][0xa18] ;  /* 0x0002860000087ab9 */ /* 0x000fe20000000a00 */
[----:B------:R-:W-:Y:S01]  /*1600*/  ULDC.64 UR6, c[0x0][0xa08] ;  /* 0x0002820000067ab9 */ /* 0x000fe20000000a00 */
[----:B0-----:R-:W-:-:S05]  /*1610*/  IMAD.WIDE R4, R155, 0x4, R4 ;  /* 0x000000049b047825 */ /* 0x001fca00078e0204 */
[----:B------:R-:W2:Y:S01]  /*1620*/  LDG.E R199, desc[UR42][R4.64] ;  /* 0x0000002a04c77981 */ /* 0x000ea2000c1e1900 */
[----:B------:R-:W-:Y:S01]  /*1630*/  ISETP.NE.U32.AND P2, PT, RZ, UR4, PT ;  /* 0x00000004ff007c0c */ /* 0x000fe2000bf45070 */
[----:B-----5:R-:W-:Y:S01]  /*1640*/  IMAD.MOV.U32 R11, RZ, RZ, RZ ;  /* 0x000000ffff0b7224 */ /* 0x020fe200078e00ff */
[----:B------:R-:W-:Y:S01]  /*1650*/  ISETP.NE.U32.AND P1, PT, RZ, UR8, PT ;  /* 0x00000008ff007c0c */ /* 0x000fe2000bf25070 */
[----:B------:R-:W-:Y:S01]  /*1660*/  IMAD.MOV.U32 R25, RZ, RZ, RZ ;  /* 0x000000ffff197224 */ /* 0x000fe200078e00ff */
[----:B------:R-:W-:Y:S02]  /*1670*/  ISETP.NE.AND.EX P2, PT, RZ, UR5, PT, P2 ;  /* 0x00000005ff007c0c */ /* 0x000fe4000bf45320 */
[----:B------:R-:W-:Y:S02]  /*1680*/  ISETP.NE.AND.EX P1, PT, RZ, UR9, PT, P1 ;  /* 0x00000009ff007c0c */ /* 0x000fe4000bf25310 */
[----:B------:R-:W-:-:S04]  /*1690*/  ISETP.NE.U32.AND P0, PT, RZ, UR6, PT ;  /* 0x00000006ff007c0c */ /* 0x000fc8000bf05070 */
[----:B------:R-:W-:Y:S02]  /*16a0*/  ISETP.NE.AND.EX P0, PT, RZ, UR7, PT, P0 ;  /* 0x00000007ff007c0c */ /* 0x000fe4000bf05300 */
[----:B--2---:R-:W-:Y:S01]  /*16b0*/  SHF.R.S32.HI R0, RZ, 0x1f, R199 ;  /* 0x0000001fff007819 */ /* 0x004fe200000114c7 */
[C---:B------:R-:W-:Y:S02]  /*16c0*/  IMAD.SHL.U32 R202, R199.reuse, 0x4, RZ ;  /* 0x00000004c7ca7824 */ /* 0x040fe400078e00ff */
[C---:B------:R-:W-:Y:S02]  /*16d0*/  @P2 LEA R6, P3, R199.reuse, UR4, 0x2 ;  /* 0x00000004c7062c11 */ /* 0x040fe4000f8610ff */
[C-C-:B------:R-:W-:Y:S01]  /*16e0*/  SHF.L.U64.HI R203, R199.reuse, 0x2, R0.reuse ;  /* 0x00000002c7cb7819 */ /* 0x140fe20000010200 */
[----:B------:R0:W-:Y:S01]  /*16f0*/  STL [R1+0x24], R0 ;  /* 0x0000240001007387 */ /* 0x0001e20000100800 */
[----:B------:R-:W-:Y:S01]  /*1700*/  @P2 LEA.HI.X R7, R199, UR5, R0, 0x2, P3 ;  /* 0x00000005c7072c11 */ /* 0x000fe200098f1400 */
[----:B------:R-:W-:Y:S01]  /*1710*/  ULDC UR4, c[0x0][0x288] ;  /* 0x0000a20000047ab9 */ /* 0x000fe20000000800 */
[----:B------:R-:W-:-:S03]  /*1720*/  IADD3 R4, P4, R202, UR6, RZ ;  /* 0x00000006ca047c10 */ /* 0x000fc6000ff9e0ff */
[----:B------:R1:W5:Y:S01]  /*1730*/  @P2 LDG.E R11, desc[UR42][R6.64] ;  /* 0x0000002a060b2981 */ /* 0x000362000c1e1900 */
[----:B------:R-:W-:Y:S01]  /*1740*/  @P1 IADD3 R8, P2, R202, UR8, RZ ;  /* 0x00000008ca081c10 */ /* 0x000fe2000ff5e0ff */
[----:B------:R-:W-:Y:S01]  /*1750*/  IMAD.U32 R155, RZ, RZ, UR4 ;  /* 0x00000004ff9b7e24 */ /* 0x000fe2000f8e00ff */
[C---:B------:R-:W-:Y:S01]  /*1760*/  IADD3.X R5, R203.reuse, UR7, RZ, P4, !PT ;  /* 0x00000007cb057c10 */ /* 0x040fe2000a7fe4ff */
[----:B------:R-:W-:Y:S01]  /*1770*/  ULDC.64 UR4, c[0x0][0x418] ;  /* 0x0001060000047ab9 */ /* 0x000fe20000000a00 */
[----:B------:R-:W-:-:S03]  /*1780*/  @P1 IADD3.X R9, R203, UR9, RZ, P2, !PT ;  /* 0x00000009cb091c10 */ /* 0x000fc600097fe4ff */
[----:B------:R1:W5:Y:S01]  /*1790*/  @P0 LDG.E R25, desc[UR42][R4.64] ;  /* 0x0000002a04190981 */ /* 0x000362000c1e1900 */
[----:B------:R-:W-:Y:S01]  /*17a0*/  UISETP.NE.U32.AND UP0, UPT, UR4, URZ, UPT ;  /* 0x0000003f0400728c */ /* 0x000fe2000bf05070 */
[C---:B------:R-:W-:Y:S01]  /*17b0*/  LOP3.LUT R3, R154.reuse, 0xff000000, RZ, 0xc0, !PT ;  /* 0xff0000009a037812 */ /* 0x040fe200078ec0ff */
[----:B------:R-:W-:Y:S01]  /*17c0*/  ULDC.64 UR8, c[0x0][0xa20] ;  /* 0x0002880000087ab9 */ /* 0x000fe20000000a00 */
[----:B------:R1:W5:Y:S01]  /*17d0*/  @P1 LDG.E R155, desc[UR42][R8.64] ;  /* 0x0000002a089b1981 */ /* 0x000362000c1e1900 */
[----:B------:R-:W-:Y:S01]  /*17e0*/  UISETP.NE.AND.EX UP0, UPT, UR5, URZ, UPT, UP0 ;  /* 0x0000003f0500728c */ /* 0x000fe2000bf05300 */
[----:B------:R-:W-:Y:S01]  /*17f0*/  ULDC UR4, c[0x0][0x424] ;  /* 0x0001090000047ab9 */ /* 0x000fe20000000800 */
[----:B------:R-:W-:Y:S02]  /*1800*/  ISETP.NE.U32.AND P2, PT, RZ, UR8, PT ;  /* 0x00000008ff007c0c */ /* 0x000fe4000bf45070 */
[----:B------:R-:W-:Y:S01]  /*1810*/  USEL UR4, UR4, 0x1, UP0 ;  /* 0x0000000104047887 */ /* 0x000fe20008000000 */
[----:B------:R-:W-:Y:S01]  /*1820*/  ULDC UR5, c[0x0][0x2f0] ;  /* 0x0000bc0000057ab9 */ /* 0x000fe20000000800 */
[----:B0-----:R-:W-:-:S02]  /*1830*/  LOP3.LUT R0, R154, 0xff0000, RZ, 0xc0, !PT ;  /* 0x00ff00009a007812 */ /* 0x001fc400078ec0ff */
[----:B------:R-:W-:Y:S01]  /*1840*/  UIMAD UR4, UR4, UR5, URZ ;  /* 0x00000005040472a4 */ /* 0x000fe2000f8e023f */
[----:B------:R-:W-:Y:S02]  /*1850*/  SHF.R.U32.HI R3, RZ, 0x8, R3 ;  /* 0x00000008ff037819 */ /* 0x000fe40000011603 */
[----:B------:R-:W-:Y:S01]  /*1860*/  ISETP.NE.AND.EX P2, PT, RZ, UR9, PT, P2 ;  /* 0x00000009ff007c0c */ /* 0x000fe2000bf45320 */
[----:B------:R-:W-:Y:S01]  /*1870*/  ULDC UR5, c[0x0][0x348] ;  /* 0x0000d20000057ab9 */ /* 0x000fe20000000800 */
[----:B------:R-:W-:Y:S01]  /*1880*/  LEA.HI R200, R0, R3, RZ, 0x10 ;  /* 0x0000000300c87211 */ /* 0x000fe200078f80ff */
[----:B------:R-:W-:Y:S01]  /*1890*/  IMAD.MOV.U32 R201, RZ, RZ, R153 ;  /* 0x000000ffffc97224 */ /* 0x000fe200078e0099 */
[----:B------:R-:W-:Y:S01]  /*18a0*/  LOP3.LUT R198, R154, 0xffff, RZ, 0xc0, !PT ;  /* 0x0000ffff9ac67812 */ /* 0x000fe200078ec0ff */
[----:B-1----:R-:W-:Y:S08]  /*18b0*/  @P1 BRA `(.L_x_644) ;  /* 0x0000000000241947 */ /* 0x002ff00003800000 */
[----:B------:R-:W-:Y:S02]  /*18c0*/  ULDC.64 UR6, c[0x0][0xa00] ;  /* 0x0002800000067ab9 */ /* 0x000fe40000000a00 */
[----:B------:R-:W-:-:S04]  /*18d0*/  ISETP.NE.U32.AND P1, PT, RZ, UR6, PT ;  /* 0x00000006ff007c0c */ /* 0x000fc8000bf25070 */
[----:B------:R-:W-:-:S13]  /*18e0*/  ISETP.NE.AND.EX P1, PT, RZ, UR7, PT, P1 ;  /* 0x00000007ff007c0c */ /* 0x000fda000bf25310 */
[----:B------:R-:W-:Y:S05]  /*18f0*/  @!P1 BRA `(.L_x_644) ;  /* 0x0000000000149947 */ /* 0x000fea0003800000 */
[----:B------:R-:W0:Y:S02]  /*1900*/  LDC.64 R6, c[0x0][0xa00] ;  /* 0x00028000ff067b82 */ /* 0x000e240000000a00 */
[----:B0-----:R-:W-:-:S05]  /*1910*/  IMAD.WIDE R6, R199, 0x4, R6 ;  /* 0x00000004c7067825 */ /* 0x001fca00078e0206 */
[----:B-----5:R-:W2:Y:S04]  /*1920*/  LDG.E R155, desc[UR42][R6.64] ;  /* 0x0000002a069b7981 */ /* 0x020ea8000c1e1900 */
[----:B------:R-:W2:Y:S02]  /*1930*/  LDG.E R0, desc[UR42][R6.64+0x4] ;  /* 0x0000042a06007981 */ /* 0x000ea4000c1e1900 */
[----:B--2---:R-:W-:-:S07]  /*1940*/  IMAD.IADD R155, R0, 0x1, -R155 ;  /* 0x00000001009b7824 */ /* 0x004fce00078e0a9b */
.L_x_644:
[----:B------:R-:W-:Y:S02]  /*1950*/  IMAD.U32 R42, RZ, RZ, UR5 ;  /* 0x00000005ff2a7e24 */ /* 0x000fe4000f8e00ff */
[----:B------:R-:W-:Y:S01]  /*1960*/  IMAD.U32 R24, RZ, RZ, UR4 ;  /* 0x00000004ff187e24 */ /* 0x000fe2000f8e00ff */
[----:B------:R-:W-:Y:S06]  /*1970*/  @!P2 BRA `(.L_x_645) ;  /* 0x000000000010a947 */ /* 0x000fec0003800000 */
[----:B------:R-:W-:-:S04]  /*1980*/  IADD3 R4, P0, R202, UR8, RZ ;  /* 0x00000008ca047c10 */ /* 0x000fc8000ff1e0ff */
[----:B------:R-:W-:-:S05]  /*1990*/  IADD3.X R5, R203, UR9, RZ, P0, !PT ;  /* 0x00000009cb057c10 */ /* 0x000fca00087fe4ff */
[----:B------:R0:W5:Y:S01]  /*19a0*/  LDG.E R24, desc[UR42][R4.64] ;  /* 0x0000002a04187981 */ /* 0x000162000c1e1900 */
[----:B------:R-:W-:Y:S05]  /*19b0*/  BRA `(.L_x_646) ;  /* 0x0000000000107947 */ /* 0x000fea0003800000 */
.L_x_645:
[----:B------:R-:W-:Y:S05]  /*19c0*/  @!P0 BRA `(.L_x_646) ;  /* 0x00000000000c8947 */ /* 0x000fea0003800000 */
[----:B------:R-:W2:Y:S04]  /*19d0*/  LDG.E R3, desc[UR42][R4.64] ;  /* 0x0000002a04037981 */ /* 0x000ea8000c1e1900 */
[----:B------:R-:W2:Y:S02]  /*19e0*/  LDG.E R24, desc[UR42][R4.64+0x4] ;  /* 0x0000042a04187981 */ /* 0x000ea4000c1e1900 */
[----:B--2---:R-:W-:-:S07]  /*19f0*/  IMAD.IADD R24, R24, 0x1, -R3 ;  /* 0x0000000118187824 */ /* 0x004fce00078e0a03 */
.L_x_646:
[----:B------:R-:W-:Y:S01]  /*1a00*/  ULDC.64 UR4, c[0x0][0xa10] ;  /* 0x0002840000047ab9 */ /* 0x000fe20000000a00 */
[----:B------:R-:W2:Y:S01]  /*1a10*/  LDL.LU R8, [R1+0x28] ;  /* 0x0000280001087983 */ /* 0x000ea20000300800 */
[----:B------:R-:W-:-:S04]  /*1a20*/  ISETP.NE.U32.AND P0, PT, RZ, UR4, PT ;  /* 0x00000004ff007c0c */ /* 0x000fc8000bf05070 */
[----:B------:R-:W-:Y:S01]  /*1a30*/  ISETP.NE.AND.EX P0, PT, RZ, UR5, PT, P0 ;  /* 0x00000005ff007c0c */ /* 0x000fe2000bf05300 */
[----:B------:R-:W-:Y:S02]  /*1a40*/  ULDC.64 UR4, c[0x0][0xa30] ;  /* 0x00028c0000047ab9 */ /* 0x000fe40000000a00 */
[----:B------:R-:W-:-:S10]  /*1a50*/  ISETP.NE.U32.AND P1, PT, RZ, UR4, PT ;  /* 0x00000004ff007c0c */ /* 0x000fd4000bf25070 */
[----:B0-----:R-:W0:Y:S02]  /*1a60*/  @P0 LDC.64 R4, c[0x0][0xa10] ;  /* 0x00028400ff040b82 */ /* 0x001e240000000a00 */
[----:B0-----:R-:W-:-:S05]  /*1a70*/  @P0 IMAD.WIDE R4, R199, 0x4, R4 ;  /* 0x00000004c7040825 */ /* 0x001fca00078e0204 */
[----:B------:R-:W3:Y:S04]  /*1a80*/  @P0 LDG.E R0, desc[UR42][R4.64] ;  /* 0x0000002a04000981 */ /* 0x000ee8000c1e1900 */
[----:B------:R0:W3:Y:S01]  /*1a90*/  @P0 LDG.E R3, desc[UR42][R4.64+0x4] ;  /* 0x0000042a04030981 */ /* 0x0000e2000c1e1900 */
[----:B------:R-:W-:Y:S01]  /*1aa0*/  ISETP.NE.AND.EX P1, PT, RZ, UR5, PT, P1 ;  /* 0x00000005ff007c0c */ /* 0x000fe2000bf25310 */
[----:B-----5:R-:W-:-:S12]  /*1ab0*/  IMAD.MOV.U32 R154, RZ, RZ, R24 ;  /* 0x000000ffff9a7224 */ /* 0x020fd800078e0018 */
[----:B------:R-:W-:-:S04]  /*1ac0*/  @P1 IADD3 R6, P2, R202, UR4, RZ ;  /* 0x00000004ca061c10 */ /* 0x000fc8000ff5e0ff */
[----:B------:R-:W-:-:S05]  /*1ad0*/  @P1 IADD3.X R7, R203, UR5, RZ, P2, !PT ;  /* 0x00000005cb071c10 */ /* 0x000fca00097fe4ff */
[----:B------:R1:W5:Y:S01]  /*1ae0*/  @P1 LDG.E R154, desc[UR42][R6.64] ;  /* 0x0000002a069a1981 */ /* 0x000362000c1e1900 */
[----:B------:R-:W-:Y:S01]  /*1af0*/  IMAD.IADD R11, R24, 0x1, -R11 ;  /* 0x00000001180b7824 */ /* 0x000fe200078e0a0b */
[----:B------:R-:W-:Y:S01]  /*1b00*/  BSSY B0, `(.L_x_647) ;  /* 0x000002b000007945 */ /* 0x000fe20003800000 */
[----:B------:R-:W-:Y:S01]  /*1b10*/  LOP3.LUT R210, R200, 0xff, RZ, 0xc0, !PT ;  /* 0x000000ffc8d27812 */ /* 0x000fe200078ec0ff */
[----:B0-----:R-:W-:Y:S01]  /*1b20*/  IMAD.MOV.U32 R5, RZ, RZ, RZ ;  /* 0x000000ffff057224 */ /* 0x001fe200078e00ff */
[----:B------:R-:W-:Y:S02]  /*1b30*/  SHF.R.U32.HI R200, RZ, 0x10, R200 ;  /* 0x00000010ffc87819 */ /* 0x000fe400000116c8 */
[----:B--2---:R-:W-:Y:S01]  /*1b40*/  LOP3.LUT R8, R8, 0xfffffffd, RZ, 0xc0, !PT ;  /* 0xfffffffd08087812 */ /* 0x004fe200078ec0ff */
[----:B---3--:R-:W-:-:S04]  /*1b50*/  @P0 IMAD.IADD R42, R3, 0x1, -R0 ;  /* 0x00000001032a0824 */ /* 0x008fc800078e0a00 */
[----:B------:R-:W-:-:S04]  /*1b60*/  IMAD.IADD R152, R11, 0x1, R42 ;  /* 0x000000010b987824 */ /* 0x000fc800078e022a */
[C---:B------:R-:W-:Y:S01]  /*1b70*/  VIADD R0, R152.reuse, 0x3f ;  /* 0x0000003f98007836 */ /* 0x040fe20000000000 */
[----:B------:R-:W-:-:S04]  /*1b80*/  ISETP.GE.AND P3, PT, R152, 0x1, PT ;  /* 0x000000019800780c */ /* 0x000fc80003f66270 */
[----:B------:R-:W-:-:S04]  /*1b90*/  SHF.R.S32.HI R3, RZ, 0x1f, R0 ;  /* 0x0000001fff037819 */ /* 0x000fc80000011400 */
[----:B------:R-:W-:-:S04]  /*1ba0*/  LEA.HI R3, R3, R0, RZ, 0x6 ;  /* 0x0000000003037211 */ /* 0x000fc800078f30ff */
[----:B------:R-:W-:Y:S02]  /*1bb0*/  SHF.R.S32.HI R168, RZ, 0x6, R3 ;  /* 0x00000006ffa87819 */ /* 0x000fe40000011403 */
[----:B------:R-:W-:-:S05]  /*1bc0*/  @P3 LOP3.LUT R8, R8, 0x2, RZ, 0xfc, !PT ;  /* 0x0000000208083812 */ /* 0x000fca00078efcff */
[----:B------:R1:W-:Y:S01]  /*1bd0*/  STL [R1+0x28], R8 ;  /* 0x0000280801007387 */ /* 0x0003e20000100800 */
[----:B------:R-:W-:Y:S05]  /*1be0*/  @!P3 BRA `(.L_x_648) ;  /* 0x000000000070b947 */ /* 0x000fea0003800000 */
[----:B------:R-:W-:Y:S01]  /*1bf0*/  ISETP.NE.AND P0, PT, R200, RZ, PT ;  /* 0x000000ffc800720c */ /* 0x000fe20003f05270 */
[----:B------:R-:W-:-:S03]  /*1c00*/  ULDC UR4, c[0x0][0x9f0] ;  /* 0x00027c0000047ab9 */ /* 0x000fc60000000800 */
[----:B------:R-:W-:-:S04]  /*1c10*/  SEL R9, R200, UR4, P0 ;  /* 0x00000004c8097c07 */ /* 0x000fc80008000000 */
[-C--:B-1----:R-:W-:Y:S02]  /*1c20*/  IABS R6, R9.reuse ;  /* 0x0000000900067213 */ /* 0x082fe40000000000 */
        /* <DEDUP_REMOVED lines=23> */
[----:B------:R-:W-:-:S07]  /*1da0*/  @!P1 LOP3.LUT R5, RZ, R9, RZ, 0x33, !PT ;  /* 0x00000009ff059212 */ /* 0x000fce00078e33ff */
.L_x_648:
[----:B------:R-:W-:Y:S05]  /*1db0*/  BSYNC B0 ;  /* 0x0000000000007941 */ /* 0x000fea0003800000 */
.L_x_647:
[----:B------:R-:W-:Y:S01]  /*1dc0*/  IMAD R0, R210, R5, RZ ;  /* 0x00000005d2007224 */ /* 0x000fe200078e02ff */
[----:B------:R-:W-:-:S04]  /*1dd0*/  PLOP3.LUT P3, PT, PT, PT, PT, 0x80, 0x0 ;  /* 0x000000000000781c */ /* 0x000fc80003f6f070 */
[C---:B------:R-:W-:Y:S01]  /*1de0*/  VIADDMNMX R5, R0.reuse, R5, R168, PT ;  /* 0x0000000500057246 */ /* 0x040fe200038001a8 */
[----:B------:R-:W-:-:S04]  /*1df0*/  IMAD R0, R0, 0x40, -R11 ;  /* 0x0000004000007824 */ /* 0x000fc800078e0a0b */
[----:B------:R-:W-:Y:S01]  /*1e00*/  IMAD R5, R5, 0x40, -R11 ;  /* 0x0000004005057824 */ /* 0x000fe200078e0a0b */
[----:B------:R-:W-:-:S04]  /*1e10*/  VIMNMX R0, RZ, R0, !PT ;  /* 0x00000000ff007248 */ /* 0x000fc80007fe0100 */
[----:B------:R-:W-:Y:S02]  /*1e20*/  VIMNMX R5, R5, R42, PT ;  /* 0x0000002a05057248 */ /* 0x000fe40003fe0100 */
[----:B------:R-:W-:Y:S02]  /*1e30*/  SHF.R.U32.HI R41, RZ, 0x6, R0 ;  /* 0x00000006ff297819 */ /* 0x000fe40000011600 */
[----:B------:R-:W-:-:S03]  /*1e40*/  ISETP.GT.AND P0, PT, R5, R0, PT ;  /* 0x000000000500720c */ /* 0x000fc60003f04270 */
[----:B------:R-:W-:-:S10]  /*1e50*/  IMAD.MOV.U32 R40, RZ, RZ, R41 ;  /* 0x000000ffff287224 */ /* 0x000fd400078e0029 */
[----:B------:R-:W-:-:S05]  /*1e60*/  @P0 VIADD R3, R5, 0x3f ;  /* 0x0000003f05030836 */ /* 0x000fca0000000000 */
[----:B------:R-:W-:-:S04]  /*1e70*/  @P0 SHF.R.S32.HI R0, RZ, 0x1f, R3 ;  /* 0x0000001fff000819 */ /* 0x000fc80000011403 */
[----:B------:R-:W-:-:S04]  /*1e80*/  @P0 LEA.HI R0, R0, R3, RZ, 0x6 ;  /* 0x0000000300000211 */ /* 0x000fc800078f30ff */
[----:B------:R-:W-:-:S04]  /*1e90*/  @P0 SHF.R.S32.HI R40, RZ, 0x6, R0 ;  /* 0x00000006ff280819 */ /* 0x000fc80000011400 */
[----:B------:R-:W-:-:S13]  /*1ea0*/  ISETP.GT.AND P0, PT, R40, R41, PT ;  /* 0x000000292800720c */ /* 0x000fda0003f04270 */
[----:B------:R-:W-:Y:S05]  /*1eb0*/  @!P0 BRA `(.L_x_649) ;  /* 0x00000028003c8947 */ /* 0x000fea0003800000 */
[----:B------:R-:W-:Y:S01]  /*1ec0*/  VIADD R0, R2, 0x22400 ;  /* 0x0002240002007836 */ /* 0x000fe20000000000 */
[----:B------:R-:W-:Y:S04]  /*1ed0*/  BSSY B6, `(.L_x_650) ;  /* 0x0000013000067945 */ /* 0x000fe80003800000 */
[----:B------:R-:W-:-:S13]  /*1ee0*/  LOP3.LUT P0, RZ, R0, 0x3ff, RZ, 0xc0, !PT ;  /* 0x000003ff00ff7812 */ /* 0x000fda000780c0ff */
[----:B------:R-:W-:Y:S05]  /*1ef0*/  @!P0 BRA `(.L_x_651) ;  /* 0x0000000000408947 */ /* 0x000fea0003800000 */
[----:B------:R-:W-:Y:S01]  /*1f00*/  MOV R14, 0x0 ;  /* 0x00000000000e7802 */ /* 0x000fe20000000f00 */
[----:B------:R-:W-:Y:S01]  /*1f10*/  ULDC.64 UR4, c[0x4][0x90] ;  /* 0x0100240000047ab9 */ /* 0x000fe20000000a00 */
[----:B------:R-:W-:Y:S01]  /*1f20*/  ULDC.64 UR6, c[0x4][0x30] ;  /* 0x01000c0000067ab9 */ /* 0x000fe20000000a00 */
[----:B------:R-:W-:Y:S02]  /*1f30*/  IMAD.U32 R4, RZ, RZ, UR4 ;  /* 0x00000004ff047e24 */ /* 0x000fe4000f8e00ff */
[----:B------:R-:W-:Y:S01]  /*1f40*/  IMAD.U32 R5, RZ, RZ, UR5 ;  /* 0x00000005ff057e24 */ /* 0x000fe2000f8e00ff */
[----:B------:R-:W0:Y:S01]  /*1f50*/  LDC.64 R14, c[0x4][R14] ;  /* 0x010000000e0e7b82 */ /* 0x000e220000000a00 */
[----:B------:R-:W-:Y:S01]  /*1f60*/  ULDC.64 UR4, c[0x4][0x98] ;  /* 0x0100260000047ab9 */ /* 0x000fe20000000a00 */
[----:B------:R-:W-:Y:S02]  /*1f70*/  IMAD.U32 R10, RZ, RZ, UR6 ;  /* 0x00000006ff0a7e24 */ /* 0x000fe4000f8e00ff */
[----:B-1----:R-:W-:-:S02]  /*1f80*/  IMAD.U32 R6, RZ, RZ, UR4 ;  /* 0x00000004ff067e24 */ /* 0x002fc4000f8e00ff */
[----:B------:R-:W-:Y:S02]  /*1f90*/  IMAD.U32 R7, RZ, RZ, UR5 ;  /* 0x00000005ff077e24 */ /* 0x000fe4000f8e00ff */
[----:B------:R-:W-:Y:S02]  /*1fa0*/  IMAD.U32 R11, RZ, RZ, UR7 ;  /* 0x00000007ff0b7e24 */ /* 0x000fe4000f8e00ff */
[----:B------:R-:W-:Y:S02]  /*1fb0*/  IMAD.MOV.U32 R8, RZ, RZ, 0x70 ;  /* 0x00000070ff087424 */ /* 0x000fe400078e00ff */
[----:B------:R-:W-:Y:S02]  /*1fc0*/  IMAD.MOV.U32 R12, RZ, RZ, 0x1 ;  /* 0x00000001ff0c7424 */ /* 0x000fe400078e00ff */
[----:B------:R-:W-:-:S07]  /*1fd0*/  IMAD.MOV.U32 R13, RZ, RZ, RZ ;  /* 0x000000ffff0d7224 */ /* 0x000fce00078e00ff */
[----:B------:R-:W-:-:S07]  /*1fe0*/  LEPC R20, `(.L_x_651) ;  /* 0x000000001014794e */ /* 0x000fce0000000000 */
[----:B0----5:R-:W-:Y:S05]  /*1ff0*/  CALL.ABS.NOINC R14 ;  /* 0x000000000e007343 */ /* 0x021fea0003c00000 */
.L_x_651:
[----:B------:R-:W-:Y:S05]  /*2000*/  BSYNC B6 ;  /* 0x0000000000067941 */ /* 0x000fea0003800000 */
.L_x_650:
        /* <DEDUP_REMOVED lines=11> */
[----:B-1----:R-:W-:Y:S02]  /*20c0*/  IMAD.U32 R6, RZ, RZ, UR6 ;  /* 0x00000006ff067e24 */ /* 0x002fe4000f8e00ff */
[----:B------:R-:W-:-:S02]  /*20d0*/  IMAD.U32 R7, RZ, RZ, UR7 ;  /* 0x00000007ff077e24 */ /* 0x000fc4000f8e00ff */
[----:B------:R-:W-:Y:S02]  /*20e0*/  IMAD.U32 R10, RZ, RZ, UR4 ;  /* 0x00000004ff0a7e24 */ /* 0x000fe4000f8e00ff */
[----:B------:R-:W-:Y:S02]  /*20f0*/  IMAD.U32 R11, RZ, RZ, UR5 ;  /* 0x00000005ff0b7e24 */ /* 0x000fe4000f8e00ff */
[----:B------:R-:W-:Y:S02]  /*2100*/  IMAD.MOV.U32 R8, RZ, RZ, 0x70 ;  /* 0x00000070ff087424 */ /* 0x000fe400078e00ff */
[----:B------:R-:W-:Y:S02]  /*2110*/  IMAD.MOV.U32 R12, RZ, RZ, 0x1 ;  /* 0x00000001ff0c7424 */ /* 0x000fe400078e00ff */
[----:B------:R-:W-:-:S07]  /*2120*/  IMAD.MOV.U32 R13, RZ, RZ, RZ ;  /* 0x000000ffff0d7224 */ /* 0x000fce00078e00ff */
[----:B------:R-:W-:-:S07]  /*2130*/  LEPC R20, `(.L_x_653) ;  /* 0x000000001014794e */ /* 0x000fce0000000000 */
[----:B0----5:R-:W-:Y:S05]  /*2140*/  CALL.ABS.NOINC R14 ;  /* 0x000000000e007343 */ /* 0x021fea0003c00000 */
.L_x_653:
[----:B------:R-:W-:Y:S05]  /*2150*/  BSYNC B6 ;  /* 0x0000000000067941 */ /* 0x000fea0003800000 */
.L_x_652:
[----:B------:R-:W-:Y:S01]  /*2160*/  ULDC.64 UR4, c[0x0][0x9f8] ;  /* 0x00027e0000047ab9 */ /* 0x000fe20000000a00 */
[----:B------:R-:W-:Y:S01]  /*2170*/  IMAD.MOV.U32 R3, RZ, RZ, R199 ;  /* 0x000000ffff037224 */ /* 0x000fe200078e00c7 */
[----:B------:R-:W-:Y:S01]  /*2180*/  ISETP.NE.U32.AND P0, PT, RZ, UR4, PT ;  /* 0x00000004ff007c0c */ /* 0x000fe2000bf05070 */
[----:B-1----:R-:W0:Y:S01]  /*2190*/  LDC.64 R6, c[0x0][0x300] ;  /* 0x0000c000ff067b82 */ /* 0x002e220000000a00 */
[----:B------:R-:W-:Y:S01]  /*21a0*/  IMAD.IADD R38, R25, 0x1, R24 ;  /* 0x0000000119267824 */ /* 0x000fe200078e0218 */
[----:B------:R-:W-:Y:S01]  /*21b0*/  ULDC.64 UR6, c[0x0][0xa08] ;  /* 0x0002820000067ab9 */ /* 0x000fe20000000a00 */
[----:B------:R-:W-:-:S05]  /*21c0*/  ISETP.NE.AND.EX P0, PT, RZ, UR5, PT, P0 ;  /* 0x00000005ff007c0c */ /* 0x000fca000bf05300 */
[----:B------:R-:W1:Y:S08]  /*21d0*/  LDC R25, c[0x0][0x3f4] ;  /* 0x0000fd00ff197b82 */ /* 0x000e700000000800 */
[----:B------:R-:W-:Y:S01]  /*21e0*/  @P0 IADD3 R10, P1, R202, UR4, RZ ;  /* 0x00000004ca0a0c10 */ /* 0x000fe2000ff3e0ff */
[----:B------:R-:W2:Y:S03]  /*21f0*/  LDC.64 R52, c[0x0][0x408] ;  /* 0x00010200ff347b82 */ /* 0x000ea60000000a00 */
[----:B------:R-:W-:Y:S01]  /*2200*/  @P0 IADD3.X R11, R203, UR5, RZ, P1, !PT ;  /* 0x00000005cb0b0c10 */ /* 0x000fe20008ffe4ff */
[----:B------:R-:W-:-:S04]  /*2210*/  ULDC.64 UR4, c[0x0][0x308] ;  /* 0x0000c20000047ab9 */ /* 0x000fc80000000a00 */
[----:B------:R3:W4:Y:S01]  /*2220*/  @P0 LDG.E R3, desc[UR42][R10.64] ;  /* 0x0000002a0a030981 */ /* 0x000722000c1e1900 */
[----:B------:R-:W-:Y:S01]  /*2230*/  SHF.R.S32.HI R13, RZ, 0x1f, R38 ;  /* 0x0000001fff0d7819 */ /* 0x000fe20000011426 */
[-C--:B0-----:R-:W-:Y:S01]  /*2240*/  IMAD.WIDE.U32 R8, R38, R6.reuse, RZ ;  /* 0x0000000626087225 */ /* 0x081fe200078e00ff */
[----:B------:R-:W-:Y:S01]  /*2250*/  ISETP.NE.U32.AND P0, PT, RZ, UR6, PT ;  /* 0x00000006ff007c0c */ /* 0x000fe2000bf05070 */
[----:B------:R-:W0:Y:S01]  /*2260*/  S2R R55, SR_TID.X ;  /* 0x0000000000377919 */ /* 0x000e220000002100 */
[----:B------:R-:W-:Y:S01]  /*2270*/  SHF.R.S32.HI R17, RZ, 0x1f, R16 ;  /* 0x0000001fff117819 */ /* 0x000fe20000011410 */
[-C--:B------:R-:W-:Y:S01]  /*2280*/  IMAD R0, R13, R6.reuse, RZ ;  /* 0x000000060d007224 */ /* 0x080fe200078e02ff */
[----:B------:R-:W-:Y:S01]  /*2290*/  ISETP.NE.AND.EX P0, PT, RZ, UR7, PT, P0 ;  /* 0x00000007ff007c0c */ /* 0x000fe2000bf05300 */
[----:B------:R-:W-:Y:S01]  /*22a0*/  IMAD.SHL.U32 R50, R188, 0x40, RZ ;  /* 0x00000040bc327824 */ /* 0x000fe200078e00ff */
[----:B-1----:R-:W-:Y:S01]  /*22b0*/  ISETP.GE.AND P2, PT, R16, R25, PT ;  /* 0x000000191000720c */ /* 0x002fe20003f46270 */
[----:B------:R-:W-:Y:S01]  /*22c0*/  IMAD R5, R38, R7, R0 ;  /* 0x0000000726057224 */ /* 0x000fe200078e0200 */
[----:B------:R-:W-:Y:S01]  /*22d0*/  SHF.R.S32.HI R0, RZ, 0x1f, R19 ;  /* 0x0000001fff007819 */ /* 0x000fe20000011413 */
[----:B------:R-:W-:Y:S01]  /*22e0*/  IMAD.WIDE.U32 R44, R19, R6, R16 ;  /* 0x00000006132c7225 */ /* 0x000fe200078e0010 */
[----:B------:R-:W-:-:S02]  /*22f0*/  SHF.R.S32.HI R185, RZ, 0x1f, R184 ;  /* 0x0000001fffb97819 */ /* 0x000fc400000114b8 */
[----:B------:R-:W-:Y:S01]  /*2300*/  LOP3.LUT R50, R50, 0x1c0, RZ, 0xc0, !PT ;  /* 0x000001c032327812 */ /* 0x000fe200078ec0ff */
[----:B------:R-:W-:Y:S01]  /*2310*/  IMAD.IADD R9, R9, 0x1, R5 ;  /* 0x0000000109097824 */ /* 0x000fe200078e0205 */
[----:B------:R-:W-:Y:S01]  /*2320*/  P2R R72, PR, RZ, 0x4 ;  /* 0x00000004ff487803 */ /* 0x000fe20000000000 */
[----:B------:R-:W1:Y:S01]  /*2330*/  LDC.64 R4, c[0x0][0x3f8] ;  /* 0x0000fe00ff047b82 */ /* 0x000e620000000a00 */
[----:B------:R-:W-:Y:S01]  /*2340*/  IMAD R14, R0, R6, RZ ;  /* 0x00000006000e7224 */ /* 0x000fe200078e02ff */
[----:B------:R-:W-:Y:S01]  /*2350*/  SHF.R.U32.HI R54, RZ, 0x3, R50 ;  /* 0x00000003ff367819 */ /* 0x000fe20000011632 */
[----:B------:R-:W-:Y:S01]  /*2360*/  IMAD.WIDE.U32 R20, R198, UR4, R8 ;  /* 0x00000004c6147c25 */ /* 0x000fe2000f8e0008 */
[----:B--2---:R-:W-:Y:S02]  /*2370*/  SHF.L.U64.HI R51, R52, 0x6, R53 ;  /* 0x0000000634337819 */ /* 0x004fe40000010235 */
[----:B------:R-:W-:Y:S01]  /*2380*/  SHF.L.U64.HI R46, R6, 0x6, R7 ;  /* 0x00000006062e7819 */ /* 0x000fe20000010207 */
[----:B------:R-:W-:Y:S01]  /*2390*/  IMAD R21, R198, UR5, R21 ;  /* 0x00000005c6157c24 */ /* 0x000fe2000f8e0215 */
[----:B------:R-:W-:Y:S01]  /*23a0*/  ULDC.64 UR4, c[0x0][0x330] ;  /* 0x0000cc0000047ab9 */ /* 0x000fe20000000a00 */
[----:B------:R-:W-:-:S02]  /*23b0*/  IMAD R14, R19, R7, R14 ;  /* 0x00000007130e7224 */ /* 0x000fc400078e020e */
[----:B------:R-:W-:-:S04]  /*23c0*/  IMAD.WIDE.U32 R28, R198, UR4, R16 ;  /* 0x00000004c61c7c25 */ /* 0x000fc8000f8e0010 */
[----:B------:R-:W-:Y:S01]  /*23d0*/  IMAD R29, R198, UR5, R29 ;  /* 0x00000005c61d7c24 */ /* 0x000fe2000f8e021d */
[----:B------:R-:W-:Y:S01]  /*23e0*/  ULDC.64 UR4, c[0x0][0x310] ;  /* 0x0000c40000047ab9 */ /* 0x000fe20000000a00 */
[----:B------:R-:W-:Y:S01]  /*23f0*/  IMAD.WIDE.U32 R34, R19, R52, R184 ;  /* 0x0000003413227225 */ /* 0x000fe200078e00b8 */
[----:B0-----:R-:W-:-:S03]  /*2400*/  LEA.HI R55, R55, 0x8, RZ, 0x19 ;  /* 0x0000000837377811 */ /* 0x001fc600078fc8ff */
[----:B------:R-:W-:Y:S01]  /*2410*/  IMAD.WIDE.U32 R36, R19, R52, R16 ;  /* 0x0000003413247225 */ /* 0x000fe200078e0010 */
[----:B-1----:R-:W-:-:S03]  /*2420*/  SHF.L.U64.HI R48, R4, 0x6, R5 ;  /* 0x0000000604307819 */ /* 0x002fc60000010205 */
[-C--:B------:R-:W-:Y:S02]  /*2430*/  IMAD R12, R0, R4.reuse, RZ ;  /* 0x00000004000c7224 */ /* 0x080fe400078e02ff */
[----:B------:R-:W-:-:S04]  /*2440*/  IMAD.WIDE.U32 R30, R19, R4, R184 ;  /* 0x00000004131e7225 */ /* 0x000fc800078e00b8 */
[C---:B---3--:R-:W-:Y:S02]  /*2450*/  IMAD R11, R19.reuse, R5, R12 ;  /* 0x00000005130b7224 */ /* 0x048fe400078e020c */
[----:B------:R-:W-:-:S04]  /*2460*/  IMAD.WIDE.U32 R32, R19, R4, R16 ;  /* 0x0000000413207225 */ /* 0x000fc800078e0010 */
[----:B------:R-:W-:Y:S02]  /*2470*/  IMAD.IADD R31, R31, 0x1, R11 ;  /* 0x000000011f1f7824 */ /* 0x000fe400078e020b */
[----:B------:R-:W-:Y:S01]  /*2480*/  IMAD.IADD R33, R11, 0x1, R33 ;  /* 0x000000010b217824 */ /* 0x000fe200078e0221 */
[----:B-----5:R-:W-:Y:S01]  /*2490*/  SHF.R.S32.HI R11, RZ, 0x1f, R154 ;  /* 0x0000001fff0b7819 */ /* 0x020fe2000001149a */
[----:B------:R-:W-:-:S04]  /*24a0*/  IMAD.WIDE.U32 R30, R154, R4, R30 ;  /* 0x000000049a1e7225 */ /* 0x000fc800078e001e */
[----:B------:R-:W-:-:S04]  /*24b0*/  IMAD.WIDE.U32 R32, R154, R4, R32 ;  /* 0x000000049a207225 */ /* 0x000fc800078e0020 */
[----:B------:R-:W-:Y:S02]  /*24c0*/  IMAD.SHL.U32 R49, R4, 0x40, RZ ;  /* 0x0000004004317824 */ /* 0x000fe400078e00ff */
[----:B------:R-:W-:Y:S02]  /*24d0*/  IMAD.SHL.U32 R47, R6, 0x40, RZ ;  /* 0x00000040062f7824 */ /* 0x000fe400078e00ff */
[----:B------:R-:W-:Y:S01]  /*24e0*/  IMAD.SHL.U32 R56, R25, 0x2, RZ ;  /* 0x0000000219387824 */ /* 0x000fe200078e00ff */
[----:B----4-:R-:W-:Y:S02]  /*24f0*/  SHF.R.S32.HI R8, RZ, 0x1f, R3 ;  /* 0x0000001fff087819 */ /* 0x010fe40000011403 */
[----:B------:R-:W-:Y:S02]  /*2500*/  SEL R9, R3, RZ, !P0 ;  /* 0x000000ff03097207 */ /* 0x000fe40004000000 */
[----:B------:R-:W-:-:S03]  /*2510*/  SEL R8, R8, RZ, !P0 ;  /* 0x000000ff08087207 */ /* 0x000fc60004000000 */
[----:B------:R-:W-:-:S04]  /*2520*/  IMAD.WIDE.U32 R20, R9, UR4, R20 ;  /* 0x0000000409147c25 */ /* 0x000fc8000f8e0014 */
[----:B------:R-:W-:Y:S01]  /*2530*/  IMAD R10, R8, UR4, RZ ;  /* 0x00000004080a7c24 */ /* 0x000fe2000f8e02ff */
[----:B------:R-:W-:-:S03]  /*2540*/  IADD3 R3, P0, R20, R44, RZ ;  /* 0x0000002c14037210 */ /* 0x000fc60007f1e0ff */
[C---:B------:R-:W-:Y:S01]  /*2550*/  IMAD R43, R9.reuse, UR5, R10 ;  /* 0x00000005092b7c24 */ /* 0x040fe2000f8e020a */
[----:B------:R-:W-:Y:S02]  /*2560*/  ULDC.64 UR4, c[0x0][0x338] ;  /* 0x0000ce0000047ab9 */ /* 0x000fe40000000a00 */
[----:B------:R-:W-:Y:S02]  /*2570*/  IMAD R8, R8, UR4, RZ ;  /* 0x0000000408087c24 */ /* 0x000fe4000f8e02ff */
[----:B------:R-:W-:Y:S01]  /*2580*/  IMAD.WIDE.U32 R28, R9, UR4, R28 ;  /* 0x00000004091c7c25 */ /* 0x000fe2000f8e001c */
[----:B------:R-:W-:-:S03]  /*2590*/  ULDC UR4, c[0x0][0x2f4] ;  /* 0x0000bd0000047ab9 */ /* 0x000fc60000000800 */
[----:B------:R-:W-:Y:S01]  /*25a0*/  IMAD R71, R9, UR5, R8 ;  /* 0x0000000509477c24 */ /* 0x000fe2000f8e0208 */
[----:B------:R-:W-:Y:S01]  /*25b0*/  SEL R9, R25, RZ, P2 ;  /* 0x000000ff19097207 */ /* 0x000fe20001000000 */
[----:B------:R-:W-:Y:S01]  /*25c0*/  IMAD R8, R0, R52, RZ ;  /* 0x0000003400087224 */ /* 0x000fe200078e02ff */
[----:B------:R-:W-:Y:S01]  /*25d0*/  IADD3 R38, P2, R19, R38, RZ ;  /* 0x0000002613267210 */ /* 0x000fe20007f5e0ff */
[----:B------:R-:W-:Y:S02]  /*25e0*/  IMAD.IADD R43, R21, 0x1, R43 ;  /* 0x00000001152b7824 */ /* 0x000fe400078e022b */
[C---:B------:R-:W-:Y:S02]  /*25f0*/  IMAD.IADD R9, R16.reuse, 0x1, R9 ;  /* 0x0000000110097824 */ /* 0x040fe400078e0209 */
[----:B------:R-:W-:Y:S01]  /*2600*/  IMAD R15, R19, R53, R8 ;  /* 0x00000035130f7224 */ /* 0x000fe200078e0208 */
[----:B------:R-:W-:Y:S01]  /*2610*/  IADD3.X R44, R43, R45, R14, P0, !PT ;  /* 0x0000002d2b2c7210 */ /* 0x000fe200007fe40e */
[----:B------:R-:W-:Y:S01]  /*2620*/  IMAD.X R39, R13, 0x1, R0, P2 ;  /* 0x000000010d277824 */ /* 0x000fe200010e0600 */
[----:B------:R-:W-:Y:S01]  /*2630*/  SHF.R.S32.HI R8, RZ, 0x1f, R9 ;  /* 0x0000001fff087819 */ /* 0x000fe20000011409 */
[----:B------:R-:W-:Y:S01]  /*2640*/  IMAD.IADD R35, R35, 0x1, R15 ;  /* 0x0000000123237824 */ /* 0x000fe200078e020f */
[----:B------:R-:W-:Y:S01]  /*2650*/  ISETP.GE.AND P0, PT, R16, UR4, PT ;  /* 0x0000000410007c0c */ /* 0x000fe2000bf06270 */
[----:B------:R-:W-:Y:S01]  /*2660*/  IMAD.IADD R37, R15, 0x1, R37 ;  /* 0x000000010f257824 */ /* 0x000fe200078e0225 */
[----:B------:R-:W-:Y:S01]  /*2670*/  LEA.HI R45, R8, R9, RZ, 0x3 ;  /* 0x00000009082d7211 */ /* 0x000fe200078f18ff */
[----:B------:R-:W-:-:S02]  /*2680*/  IMAD R8, R11, R4, RZ ;  /* 0x000000040b087224 */ /* 0x000fc400078e02ff */
[----:B------:R-:W-:Y:S01]  /*2690*/  IMAD R11, R11, R52, RZ ;  /* 0x000000340b0b7224 */ /* 0x000fe200078e02ff */
[----:B------:R-:W-:Y:S01]  /*26a0*/  LOP3.LUT R60, R45, 0xfffffff8, RZ, 0xc0, !PT ;  /* 0xfffffff82d3c7812 */ /* 0x000fe200078ec0ff */
[----:B------:R-:W-:Y:S01]  /*26b0*/  IMAD R59, R154, R5, R8 ;  /* 0x000000059a3b7224 */ /* 0x000fe200078e0208 */
[----:B------:R-:W-:Y:S01]  /*26c0*/  LOP3.LUT R5, R50, 0x18, R16, 0xf8, !PT ;  /* 0x0000001832057812 */ /* 0x000fe200078ef810 */
[----:B------:R-:W-:Y:S01]  /*26d0*/  IMAD R11, R154, R53, R11 ;  /* 0x000000359a0b7224 */ /* 0x000fe200078e020b */
[----:B------:R-:W-:Y:S01]  /*26e0*/  SHF.R.S32.HI R63, RZ, 0x1f, R60 ;  /* 0x0000001fff3f7819 */ /* 0x000fe2000001143c */
[----:B------:R-:W-:Y:S01]  /*26f0*/  VIADD R53, R16, 0x20 ;  /* 0x0000002010357836 */ /* 0x000fe20000000000 */
[----:B------:R-:W-:Y:S01]  /*2700*/  LOP3.LUT R4, R5, R54, RZ, 0x3c, !PT ;  /* 0x0000003605047212 */ /* 0x000fe200078e3cff */
[-C--:B------:R-:W-:Y:S01]  /*2710*/  IMAD.WIDE.U32 R34, R154, R52.reuse, R34 ;  /* 0x000000349a227225 */ /* 0x080fe200078e0022 */
[----:B------:R-:W-:Y:S02]  /*2720*/  LOP3.LUT R5, R50, 0x38, R45, 0xf8, !PT ;  /* 0x0000003832057812 */ /* 0x000fe400078ef82d */
[----:B------:R-:W-:Y:S01]  /*2730*/  ISETP.GE.AND P1, PT, R53, UR4, PT ;  /* 0x0000000435007c0c */ /* 0x000fe2000bf26270 */
[----:B------:R-:W-:Y:S01]  /*2740*/  IMAD.WIDE.U32 R36, R154, R52, R36 ;  /* 0x000000349a247225 */ /* 0x000fe200078e0024 */
[----:B------:R-:W-:-:S03]  /*2750*/  LOP3.LUT R70, R5, R54, RZ, 0x3c, !PT ;  /* 0x0000003605467212 */ /* 0x000fc600078e3cff */
[----:B------:R-:W-:Y:S02]  /*2760*/  IMAD.IADD R58, R31, 0x1, R59 ;  /* 0x000000011f3a7824 */ /* 0x000fe400078e023b */
[----:B------:R-:W-:Y:S02]  /*2770*/  IMAD.SHL.U32 R52, R52, 0x40, RZ ;  /* 0x0000004034347824 */ /* 0x000fe400078e00ff */
[----:B------:R-:W-:Y:S02]  /*2780*/  IMAD R57, R193, 0x200, R4 ;  /* 0x00000200c1397824 */ /* 0x000fe400078e0204 */
[----:B------:R-:W-:Y:S02]  /*2790*/  IMAD.IADD R59, R59, 0x1, R33 ;  /* 0x000000013b3b7824 */ /* 0x000fe400078e0221 */
[----:B------:R-:W-:Y:S02]  /*27a0*/  IMAD.IADD R61, R35, 0x1, R11 ;  /* 0x00000001233d7824 */ /* 0x000fe400078e020b */
[----:B------:R-:W-:-:S02]  /*27b0*/  IMAD.IADD R62, R11, 0x1, R37 ;  /* 0x000000010b3e7824 */ /* 0x000fc400078e0225 */
[----:B------:R-:W-:Y:S02]  /*27c0*/  IMAD R70, R193, 0x200, R70 ;  /* 0x00000200c1467824 */ /* 0x000fe400078e0246 */
[----:B------:R-:W-:-:S07]  /*27d0*/  IMAD.IADD R71, R29, 0x1, R71 ;  /* 0x000000011d477824 */ /* 0x000fce00078e0247 */
.L_x_683:
[----:B----4-:R-:W0:Y:S01]  /*27e0*/  LDC.64 R64, c[0x0][0x2e8] ;  /* 0x0000ba00ff407b82 */ /* 0x010e220000000a00 */
[----:B------:R-:W-:Y:S01]  /*27f0*/  VIADD R40, R40, 0xffffffff ;  /* 0xffffffff28287836 */ /* 0x000fe20000000000 */
[----:B------:R-:W-:Y:S05]  /*2800*/  YIELD ;  /* 0x0000000000007946 */ /* 0x000fea0003800000 */
[----:B------:R-:W-:Y:S01]  /*2810*/  SHF.R.S32.HI R67, RZ, 0x1f, R40 ;  /* 0x0000001fff437819 */ /* 0x000fe20000011428 */
[----:B------:R-:W1:Y:S01]  /*2820*/  LDC R27, c[0x0][0x3f4] ;  /* 0x0000fd00ff1b7b82 */ /* 0x000e620000000800 */
[-C--:B------:R-:W-:Y:S01]  /*2830*/  IMAD R4, R46, R40.reuse, RZ ;  /* 0x000000282e047224 */ /* 0x080fe200078e02ff */
[----:B------:R-:W-:Y:S01]  /*2840*/  BSSY B0, `(.L_x_654) ;  /* 0x000017b000007945 */ /* 0x000fe20003800000 */
[----:B---3--:R-:W-:-:S04]  /*2850*/  IMAD.WIDE.U32 R14, R47, R40, RZ ;  /* 0x000000282f0e7225 */ /* 0x008fc800078e00ff */
[----:B------:R-:W-:Y:S01]  /*2860*/  IMAD R5, R67, R47, R4 ;  /* 0x0000002f43057224 */ /* 0x000fe200078e0204 */
[----:B------:R-:W-:Y:S01]  /*2870*/  IADD3 R4, P2, R3, R14, RZ ;  /* 0x0000000e03047210 */ /* 0x000fe20007f5e0ff */
[----:B------:R-:W-:Y:S02]  /*2880*/  IMAD.SHL.U32 R26, R22, 0x1000, RZ ;  /* 0x00001000161a7824 */ /* 0x000fe400078e00ff */
[----:B------:R-:W-:Y:S02]  /*2890*/  IMAD.IADD R25, R15, 0x1, R5 ;  /* 0x000000010f197824 */ /* 0x000fe400078e0205 */
[----:B------:R-:W-:Y:S02]  /*28a0*/  IMAD.IADD R5, R57, 0x1, R26 ;  /* 0x0000000139057824 */ /* 0x000fe400078e021a */
[----:B------:R-:W-:Y:S01]  /*28b0*/  IMAD.X R6, R25, 0x1, R44, P2 ;  /* 0x0000000119067824 */ /* 0x000fe200010e062c */
[----:B0-----:R-:W-:Y:S01]  /*28c0*/  LEA R12, P3, R4, R64, 0x1 ;  /* 0x00000040040c7211 */ /* 0x001fe200078608ff */
[----:B------:R-:W-:Y:S01]  /*28d0*/  IMAD R66, R5, 0x2, R2 ;  /* 0x0000000205427824 */ /* 0x000fe200078e0202 */
[----:B------:R-:W-:-:S02]  /*28e0*/  ISETP.GT.AND P2, PT, R40, R41, PT ;  /* 0x000000292800720c */ /* 0x000fc40003f44270 */
[----:B------:R-:W-:Y:S02]  /*28f0*/  LEA.HI.X R13, R4, R65, R6, 0x1, P3 ;  /* 0x00000041040d7211 */ /* 0x000fe400018f0c06 */
[----:B-1----:R-:W-:-:S13]  /*2900*/  ISETP.GE.AND P3, PT, R27, 0x1, PT ;  /* 0x000000011b00780c */ /* 0x002fda0003f66270 */
[----:B------:R-:W-:Y:S05]  /*2910*/  @!P3 BRA `(.L_x_655) ;  /* 0x000000140050b947 */ /* 0x000fea0003800000 */
[----:B------:R-:W-:Y:S01]  /*2920*/  ULDC.U8 UR4, c[0x0][0x410] ;  /* 0x0001040000047ab9 */ /* 0x000fe20000000000 */
[-C--:B------:R-:W-:Y:S01]  /*2930*/  IMAD R6, R48, R40.reuse, RZ ;  /* 0x0000002830067224 */ /* 0x080fe200078e02ff */
[----:B------:R-:W-:Y:S01]  /*2940*/  ISETP.NE.AND P3, PT, RZ, UR4, PT ;  /* 0x00000004ff007c0c */ /* 0x000fe2000bf65270 */
[----:B------:R-:W-:-:S04]  /*2950*/  IMAD.WIDE.U32 R4, R49, R40, RZ ;  /* 0x0000002831047225 */ /* 0x000fc800078e00ff */
[----:B------:R-:W-:-:S04]  /*2960*/  IMAD R7, R67, R49, R6 ;  /* 0x0000003143077224 */ /* 0x000fc800078e0206 */
[----:B------:R-:W-:-:S04]  /*2970*/  IMAD.IADD R68, R5, 0x1, R7 ;  /* 0x0000000105447824 */ /* 0x000fc800078e0207 */
[----:B------:R-:W-:Y:S05]  /*2980*/  @!P3 BRA `(.L_x_656) ;  /* 0x00000008007cb947 */ /* 0x000fea0003800000 */
[----:B------:R-:W-:Y:S01]  /*2990*/  IMAD R74, R40, -0x40, R42 ;  /* 0xffffffc0284a7824 */ /* 0x000fe200078e022a */
[----:B------:R-:W-:Y:S01]  /*29a0*/  BSSY B1, `(.L_x_657) ;  /* 0x000001e000017945 */ /* 0x000fe20003800000 */
[----:B------:R-:W-:Y:S02]  /*29b0*/  CS2R R8, SRZ ;  /* 0x0000000000087805 */ /* 0x000fe4000001ff00 */
[----:B------:R-:W-:Y:S02]  /*29c0*/  CS2R R14, SRZ ;  /* 0x00000000000e7805 */ /* 0x000fe4000001ff00 */
[----:B------:R-:W-:Y:S02]  /*29d0*/  CS2R R10, SRZ ;  /* 0x00000000000a7805 */ /* 0x000fe4000001ff00 */
[----:B------:R-:W-:Y:S02]  /*29e0*/  VIMNMX R74, R74, 0x40, PT ;  /* 0x000000404a4a7848 */ /* 0x000fe40003fe0100 */
[----:B------:R-:W-:-:S02]  /*29f0*/  CS2R R24, SRZ ;  /* 0x0000000000187805 */ /* 0x000fc4000001ff00 */
[----:B------:R-:W-:-:S13]  /*2a00*/  ISETP.GE.AND P4, PT, R19, R74, PT ;  /* 0x0000004a1300720c */ /* 0x000fda0003f86270 */
[----:B------:R-:W-:Y:S05]  /*2a10*/  @P4 BRA `(.L_x_658) ;  /* 0x0000000000584947 */ /* 0x000fea0003800000 */
[----:B------:R-:W-:Y:S01]  /*2a20*/  IMAD R7, R51, R40, RZ ;  /* 0x0000002833077224 */ /* 0x000fe200078e02ff */
[----:B------:R-:W-:Y:S01]  /*2a30*/  IADD3 R8, P3, R30, R4, RZ ;  /* 0x000000041e087210 */ /* 0x000fe20007f7e0ff */
[----:B------:R-:W-:Y:S01]  /*2a40*/  IMAD.MOV.U32 R4, RZ, RZ, R34 ;  /* 0x000000ffff047224 */ /* 0x000fe200078e0022 */
[----:B------:R-:W-:Y:S01]  /*2a50*/  ULDC.64 UR6, c[0x0][0x400] ;  /* 0x0001000000067ab9 */ /* 0x000fe20000000a00 */
[----:B------:R-:W-:Y:S01]  /*2a60*/  IMAD.MOV.U32 R5, RZ, RZ, R61 ;  /* 0x000000ffff057224 */ /* 0x000fe200078e003d */
[----:B------:R-:W-:Y:S01]  /*2a70*/  ULDC.64 UR4, c[0x0][0x3e8] ;  /* 0x0000fa0000047ab9 */ /* 0x000fe20000000a00 */
[-C--:B------:R-:W-:Y:S02]  /*2a80*/  IMAD R11, R67, R52.reuse, R7 ;  /* 0x00000034430b7224 */ /* 0x080fe400078e0207 */
[----:B------:R-:W-:-:S04]  /*2a90*/  IMAD.WIDE.U32 R6, R40, R52, R4 ;  /* 0x0000003428067225 */ /* 0x000fc800078e0004 */
[----:B------:R-:W-:Y:S01]  /*2aa0*/  IMAD.X R9, R68, 0x1, R58, P3 ;  /* 0x0000000144097824 */ /* 0x000fe200018e063a */
[----:B------:R-:W-:Y:S01]  /*2ab0*/  LEA R4, P3, R6, UR6, 0x1 ;  /* 0x0000000606047c11 */ /* 0x000fe2000f8608ff */
[----:B------:R-:W-:-:S05]  /*2ac0*/  IMAD.IADD R5, R7, 0x1, R11 ;  /* 0x0000000107057824 */ /* 0x000fca00078e020b */
[----:B------:R-:W-:Y:S02]  /*2ad0*/  LEA.HI.X R5, R6, UR7, R5, 0x1, P3 ;  /* 0x0000000706057c11 */ /* 0x000fe400098f0c05 */
[----:B------:R-:W-:-:S04]  /*2ae0*/  LEA R6, P3, R8, UR4, 0x1 ;  /* 0x0000000408067c11 */ /* 0x000fc8000f8608ff */
[----:B------:R-:W-:Y:S02]  /*2af0*/  LEA.HI.X R7, R8, UR5, R9, 0x1, P3 ;  /* 0x0000000508077c11 */ /* 0x000fe400098f0c09 */
[----:B------:R-:W-:Y:S02]  /*2b00*/  ISETP.GE.AND P3, PT, R184, R27, PT ;  /* 0x0000001bb800720c */ /* 0x000fe40003f66270 */
[----:B------:R-:W-:Y:S02]  /*2b10*/  CS2R R8, SRZ ;  /* 0x0000000000087805 */ /* 0x000fe4000001ff00 */
[----:B------:R-:W-:-:S09]  /*2b20*/  CS2R R10, SRZ ;  /* 0x00000000000a7805 */ /* 0x000fd2000001ff00 */
[----:B------:R0:W5:Y:S04]  /*2b30*/  @!P3 LDG.E.64 R14, desc[UR42][R6.64] ;  /* 0x0000002a060eb981 */ /* 0x000168000c1e1b00 */
[----:B------:R0:W5:Y:S01]  /*2b40*/  @!P3 LDG.E.64 R24, desc[UR42][R4.64] ;  /* 0x0000002a0418b981 */ /* 0x000162000c1e1b00 */
[----:B------:R-:W-:-:S13]  /*2b50*/  ISETP.GE.AND P3, PT, R189, R27, PT ;  /* 0x0000001bbd00720c */ /* 0x000fda0003f66270 */
[----:B------:R0:W5:Y:S04]  /*2b60*/  @!P3 LDG.E.64 R8, desc[UR42][R6.64+0x20] ;  /* 0x0000202a0608b981 */ /* 0x000168000c1e1b00 */
[----:B------:R0:W5:Y:S02]  /*2b70*/  @!P3 LDG.E.64 R10, desc[UR42][R4.64+0x20] ;  /* 0x0000202a040ab981 */ /* 0x000164000c1e1b00 */
.L_x_658:
[----:B------:R-:W-:Y:S05]  /*2b80*/  BSYNC B1 ;  /* 0x0000000000017941 */ /* 0x000fea0003800000 */
.L_x_657:
[----:B------:R-:W-:Y:S01]  /*2b90*/  UISETP.NE.AND UP0, UPT, UR37, 0x3, UPT ;  /* 0x000000032500788c */ /* 0x000fe2000bf05270 */
[----:B0----5:R-:W-:Y:S02]  /*2ba0*/  IMAD.MOV.U32 R4, RZ, RZ, R8 ;  /* 0x000000ffff047224 */ /* 0x021fe400078e0008 */
[----:B------:R-:W-:Y:S02]  /*2bb0*/  IMAD.MOV.U32 R5, RZ, RZ, R9 ;  /* 0x000000ffff057224 */ /* 0x000fe400078e0009 */
[----:B------:R-:W-:Y:S01]  /*2bc0*/  IMAD.MOV.U32 R6, RZ, RZ, R14 ;  /* 0x000000ffff067224 */ /* 0x000fe200078e000e */
[----:B------:R-:W-:Y:S01]  /*2bd0*/  PLOP3.LUT P3, PT, PT, PT, UP0, 0x80, 0x0 ;  /* 0x000000000000781c */ /* 0x000fe20003f6f008 */
[----:B------:R-:W-:Y:S01]  /*2be0*/  IMAD.MOV.U32 R7, RZ, RZ, R25 ;  /* 0x000000ffff077224 */ /* 0x000fe200078e0019 */
[----:B------:R-:W-:Y:S01]  /*2bf0*/  PRMT R77, R4, 0x5410, R5 ;  /* 0x00005410044d7816 */ /* 0x000fe20000000005 */
[----:B------:R-:W-:Y:S02]  /*2c00*/  IMAD.MOV.U32 R4, RZ, RZ, R15 ;  /* 0x000000ffff047224 */ /* 0x000fe400078e000f */
[----:B------:R-:W-:-:S03]  /*2c10*/  IMAD.MOV.U32 R5, RZ, RZ, R11 ;  /* 0x000000ffff057224 */ /* 0x000fc600078e000b */
[----:B------:R-:W-:Y:S01]  /*2c20*/  PRMT R69, R6, 0x5410, R4 ;  /* 0x0000541006457816 */ /* 0x000fe20000000004 */
[----:B------:R-:W-:Y:S02]  /*2c30*/  IMAD.MOV.U32 R4, RZ, RZ, R10 ;  /* 0x000000ffff047224 */ /* 0x000fe400078e000a */
[----:B------:R-:W-:-:S03]  /*2c40*/  IMAD.MOV.U32 R6, RZ, RZ, R24 ;  /* 0x000000ffff067224 */ /* 0x000fc600078e0018 */
[----:B------:R-:W-:Y:S02]  /*2c50*/  PRMT R79, R4, 0x5410, R5 ;  /* 0x00005410044f7816 */ /* 0x000fe40000000005 */
[----:B------:R-:W-:Y:S01]  /*2c60*/  PRMT R80, R6, 0x5410, R7 ;  /* 0x0000541006507816 */ /* 0x000fe20000000007 */
[----:B------:R-:W-:Y:S06]  /*2c70*/  @!P3 BRA `(.L_x_659) ;  /* 0x000000000004b947 */ /* 0x000fec0003800000 */
[----:B------:R-:W-:Y:S01]  /*2c80*/  BPT.TRAP 0x1 ;  /* 0x000000040000795c */ /* 0x000fe20000300000 */
.L_x_659:
[----:B------:R-:W-:Y:S01]  /*2c90*/  IMAD R73, R22, 0x8, R2 ;  /* 0x0000000816497824 */ /* 0x000fe200078e0202 */
[----:B------:R-:W-:Y:S01]  /*2ca0*/  SHF.L.U32 R76, R186, 0x1f, RZ ;  /* 0x0000001fba4c7819 */ /* 0x000fe200000006ff */
[----:B------:R-:W-:Y:S03]  /*2cb0*/  BSSY B1, `(.L_x_660) ;  /* 0x0000003000017945 */ /* 0x000fe60003800000 */
[----:B------:R-:W0:Y:S02]  /*2cc0*/  SYNCS.PHASECHK.TRANS64.TRYWAIT P5, [R73+URZ+0x28c90], R76 ;  /* 0x028c904c490075a7 */ /* 0x000e2400080a017f */
[----:B0-----:R-:W-:Y:S05]  /*2cd0*/  @!P5 BRA `(.L_x_661) ;  /* 0x000001840064d947 */ /* 0x001fea0003800000 */
.L_x_956:
[----:B------:R-:W-:Y:S05]  /*2ce0*/  BSYNC B1 ;  /* 0x0000000000017941 */ /* 0x000fea0003800000 */
.L_x_660:
[----:B------:R-:W-:Y:S05]  /*2cf0*/  @P4 BRA `(.L_x_662) ;  /* 0x0000001000bc4947 */ /* 0x000fea0003800000 */
[----:B------:R-:W-:Y:S04]  /*2d00*/  BSSY B1, `(.L_x_663) ;  /* 0x0000031000017945 */ /* 0x000fe80003800000 */
[----:B------:R-:W-:Y:S05]  /*2d10*/  @P0 BRA `(.L_x_664) ;  /* 0x0000000000bc0947 */ /* 0x000fea0003800000 */
[----:B------:R1:W2:Y:S01]  /*2d20*/  LDS.128 R4, [R66+0x22400] ;  /* 0x0224000042047984 */ /* 0x0002a20000000c00 */
[----:B------:R-:W-:Y:S01]  /*2d30*/  ISETP.GE.AND P4, PT, R184, R27, PT ;  /* 0x0000001bb800720c */ /* 0x000fe20003f86270 */
[----:B------:R-:W-:-:S12]  /*2d40*/  BSSY B2, `(.L_x_665) ;  /* 0x000002b000027945 */ /* 0x000fd80003800000 */
[----:B-1----:R-:W-:Y:S05]  /*2d50*/  @P4 BRA `(.L_x_666) ;  /* 0x0000000000a44947 */ /* 0x002fea0003800000 */
[--C-:B------:R-:W-:Y:S01]  /*2d60*/  SHF.R.U64 R65, R14, 0x10, R15.reuse ;  /* 0x000000100e417819 */ /* 0x100fe2000000120f */
[----:B--2---:R-:W-:Y:S01]  /*2d70*/  IMAD.MOV.U32 R14, RZ, RZ, R6 ;  /* 0x000000ffff0e7224 */ /* 0x004fe200078e0006 */
[----:B------:R-:W-:Y:S01]  /*2d80*/  SHF.R.U32.HI R64, RZ, 0x10, R15 ;  /* 0x00000010ff407819 */ /* 0x000fe2000001160f */
[--C-:B------:R-:W-:Y:S01]  /*2d90*/  HADD2.F32 R6, -RZ, R5.reuse.H1_H1 ;  /* 0x30000005ff067230 */ /* 0x100fe20000004100 */
[--C-:B------:R-:W-:Y:S01]  /*2da0*/  SHF.R.U64 R15, R24, 0x10, R25.reuse ;  /* 0x00000010180f7819 */ /* 0x100fe20000001219 */
[----:B------:R-:W-:Y:S01]  /*2db0*/  HADD2.F32 R5, -RZ, R5.H0_H0 ;  /* 0x20000005ff057230 */ /* 0x000fe20000004100 */
[----:B------:R-:W-:Y:S01]  /*2dc0*/  SHF.R.U32.HI R66, RZ, 0x10, R25 ;  /* 0x00000010ff427819 */ /* 0x000fe20000011619 */
[----:B------:R-:W-:Y:S02]  /*2dd0*/  HADD2.F32 R24, -RZ, R65.H0_H0 ;  /* 0x20000041ff187230 */ /* 0x000fe40000004100 */
[----:B------:R-:W-:Y:S02]  /*2de0*/  HADD2.F32 R25, -RZ, R15.H0_H0 ;  /* 0x2000000fff197230 */ /* 0x000fe40000004100 */
[----:B------:R-:W-:-:S02]  /*2df0*/  HADD2.F32 R66, -RZ, R66.H0_H0 ;  /* 0x20000042ff427230 */ /* 0x000fc40000004100 */
[--C-:B------:R-:W-:Y:S02]  /*2e00*/  HADD2.F32 R15, -RZ, R7.reuse.H1_H1 ;  /* 0x30000007ff0f7230 */ /* 0x100fe40000004100 */
[CC--:B------:R-:W-:Y:S01]  /*2e10*/  FMUL.FTZ R68, R6.reuse, R25.reuse ;  /* 0x0000001906447220 */ /* 0x0c0fe20000410000 */
[----:B------:R-:W-:Y:S02]  /*2e20*/  HADD2.F32 R7, -RZ, R7.H0_H0 ;  /* 0x20000007ff077230 */ /* 0x000fe40000004100 */
[----:B------:R-:W-:Y:S01]  /*2e30*/  FMUL.FTZ R25, R5, R25 ;  /* 0x0000001905197220 */ /* 0x000fe20000410000 */
[----:B------:R-:W-:Y:S02]  /*2e40*/  HADD2.F32 R64, -RZ, R64.H0_H0 ;  /* 0x20000040ff407230 */ /* 0x000fe40000004100 */
[----:B------:R-:W-:Y:S01]  /*2e50*/  FMUL.FTZ R78, R15, R66 ;  /* 0x000000420f4e7220 */ /* 0x000fe20000410000 */
[----:B------:R-:W-:Y:S01]  /*2e60*/  FFMA.FTZ R68, R5, R24, -R68 ;  /* 0x0000001805447223 */ /* 0x000fe20000010844 */
[----:B------:R-:W-:Y:S01]  /*2e70*/  FMUL.FTZ R66, R7, R66 ;  /* 0x0000004207427220 */ /* 0x000fe20000410000 */
[----:B------:R-:W-:Y:S01]  /*2e80*/  FFMA.FTZ R67, R6, R24, R25 ;  /* 0x0000001806437223 */ /* 0x000fe20000010019 */
[----:B------:R-:W-:-:S02]  /*2e90*/  HADD2.F32 R24, -RZ, R80.H0_H0 ;  /* 0x20000050ff187230 */ /* 0x000fc40000004100 */
[-C--:B------:R-:W-:Y:S01]  /*2ea0*/  FFMA.FTZ R78, R7, R64.reuse, -R78 ;  /* 0x00000040074e7223 */ /* 0x080fe2000001084e */
[----:B------:R-:W-:Y:S02]  /*2eb0*/  HADD2.F32 R25, -RZ, R80.H1_H1 ;  /* 0x30000050ff197230 */ /* 0x000fe40000004100 */
[----:B------:R-:W-:Y:S01]  /*2ec0*/  FFMA.FTZ R75, R15, R64, R66 ;  /* 0x000000400f4b7223 */ /* 0x000fe20000010042 */
[----:B------:R-:W-:Y:S02]  /*2ed0*/  HADD2.F32 R5, -RZ, R4.H1_H1 ;  /* 0x30000004ff057230 */ /* 0x000fe40000004100 */
[----:B------:R-:W-:Y:S02]  /*2ee0*/  HADD2.F32 R6, -RZ, R14.H1_H1 ;  /* 0x3000000eff067230 */ /* 0x000fe40000004100 */
[----:B------:R-:W-:Y:S02]  /*2ef0*/  HADD2.F32 R4, -RZ, R4.H0_H0 ;  /* 0x20000004ff047230 */ /* 0x000fe40000004100 */
[----:B------:R-:W-:Y:S01]  /*2f00*/  FMUL.FTZ R65, R5, R24 ;  /* 0x0000001805417220 */ /* 0x000fe20000410000 */
[----:B------:R-:W-:-:S02]  /*2f10*/  HADD2.F32 R14, -RZ, R14.H0_H0 ;  /* 0x2000000eff0e7230 */ /* 0x000fc40000004100 */
[--C-:B------:R-:W-:Y:S02]  /*2f20*/  HADD2.F32 R7, -RZ, R69.reuse.H0_H0 ;  /* 0x20000045ff077230 */ /* 0x100fe40000004100 */
[----:B------:R-:W-:Y:S01]  /*2f30*/  FMUL.FTZ R24, R4, R24 ;  /* 0x0000001804187220 */ /* 0x000fe20000410000 */
[----:B------:R-:W-:Y:S02]  /*2f40*/  HADD2.F32 R15, -RZ, R69.H1_H1 ;  /* 0x30000045ff0f7230 */ /* 0x000fe40000004100 */
[-C--:B------:R-:W-:Y:S01]  /*2f50*/  FMUL.FTZ R69, R6, R25.reuse ;  /* 0x0000001906457220 */ /* 0x080fe20000410000 */
[----:B------:R-:W-:Y:S01]  /*2f60*/  FMUL.FTZ R25, R14, R25 ;  /* 0x000000190e197220 */ /* 0x000fe20000410000 */
[-C--:B------:R-:W-:Y:S01]  /*2f70*/  FFMA.FTZ R65, R4, R7.reuse, -R65 ;  /* 0x0000000704417223 */ /* 0x080fe20000010841 */
[----:B------:R-:W-:Y:S01]  /*2f80*/  FFMA.FTZ R24, R5, R7, R24 ;  /* 0x0000000705187223 */ /* 0x000fe20000010018 */
[-C--:B------:R-:W-:Y:S01]  /*2f90*/  FFMA.FTZ R69, R14, R15.reuse, -R69 ;  /* 0x0000000f0e457223 */ /* 0x080fe20000010845 */
[----:B------:R-:W-:Y:S01]  /*2fa0*/  FFMA.FTZ R6, R6, R15, R25 ;  /* 0x0000000f06067223 */ /* 0x000fe20000010019 */
[----:B------:R-:W-:-:S02]  /*2fb0*/  F2FP.F16.F32.PACK_AB R5, R67, R68 ;  /* 0x000000444305723e */ /* 0x000fc400000000ff */
[----:B------:R-:W-:Y:S02]  /*2fc0*/  F2FP.F16.F32.PACK_AB R7, R75, R78 ;  /* 0x0000004e4b07723e */ /* 0x000fe400000000ff */
[----:B------:R-:W-:Y:S02]  /*2fd0*/  F2FP.F16.F32.PACK_AB R4, R24, R65 ;  /* 0x000000411804723e */ /* 0x000fe400000000ff */
[----:B------:R-:W-:-:S07]  /*2fe0*/  F2FP.F16.F32.PACK_AB R6, R6, R69 ;  /* 0x000000450606723e */ /* 0x000fce00000000ff */
.L_x_666:
[----:B------:R-:W-:Y:S05]  /*2ff0*/  BSYNC B2 ;  /* 0x0000000000027941 */ /* 0x000fea0003800000 */
.L_x_665:
[----:B--2---:R1:W-:Y:S02]  /*3000*/  STG.E.128 desc[UR42][R12.64], R4 ;  /* 0x000000040c007986 */ /* 0x0043e4000c101d2a */
.L_x_664:
[----:B------:R-:W-:Y:S05]  /*3010*/  BSYNC B1 ;  /* 0x0000000000017941 */ /* 0x000fea0003800000 */
.L_x_663:
[----:B------:R-:W-:Y:S05]  /*3020*/  @P1 BRA `(.L_x_662) ;  /* 0x0000000c00f01947 */ /* 0x000fea0003800000 */
[----:B-1----:R-:W-:Y:S01]  /*3030*/  IMAD.MOV.U32 R5, RZ, RZ, 0x20 ;  /* 0x00000020ff057424 */ /* 0x002fe200078e00ff */
[----:B------:R-:W-:Y:S01]  /*3040*/  LOP3.LUT P4, RZ, R188, 0x4, RZ, 0xc0, !PT ;  /* 0x00000004bcff7812 */ /* 0x000fe2000788c0ff */
[----:B------:R-:W-:Y:S03]  /*3050*/  BSSY B1, `(.L_x_667) ;  /* 0x0000030000017945 */ /* 0x000fe60003800000 */
[----:B------:R-:W-:Y:S02]  /*3060*/  SEL R5, R5, 0xffffffe0, !P4 ;  /* 0xffffffe005057807 */ /* 0x000fe40006000000 */
[----:B------:R-:W-:Y:S02]  /*3070*/  ISETP.GE.AND P4, PT, R189, R27, PT ;  /* 0x0000001bbd00720c */ /* 0x000fe40003f86270 */
[----:B------:R-:W-:-:S05]  /*3080*/  IADD3 R5, R5, R57, R26 ;  /* 0x0000003905057210 */ /* 0x000fca0007ffe01a */
[----:B------:R-:W-:-:S06]  /*3090*/  IMAD R4, R5, 0x2, R2 ;  /* 0x0000000205047824 */ /* 0x000fcc00078e0202 */
[----:B------:R-:W1:Y:S01]  /*30a0*/  LDS.128 R4, [R4+0x22400] ;  /* 0x0224000004047984 */ /* 0x000e620000000c00 */
[----:B------:R-:W-:Y:S05]  /*30b0*/  @P4 BRA `(.L_x_668) ;  /* 0x0000000000a44947 */ /* 0x000fea0003800000 */
[--C-:B------:R-:W-:Y:S01]  /*30c0*/  SHF.R.U64 R15, R8, 0x10, R9.reuse ;  /* 0x00000010080f7819 */ /* 0x100fe20000001209 */
[----:B-1----:R-:W-:Y:S01]  /*30d0*/  IMAD.MOV.U32 R8, RZ, RZ, R6 ;  /* 0x000000ffff087224 */ /* 0x002fe200078e0006 */
        /* <DEDUP_REMOVED lines=14> */
[-C--:B------:R-:W-:Y:S01]  /*31c0*/  FFMA.FTZ R26, R5, R10.reuse, -R26 ;  /* 0x0000000a051a7223 */ /* 0x080fe2000001081a */
[----:B------:R-:W-:Y:S01]  /*31d0*/  FFMA.FTZ R25, R6, R10, R11 ;  /* 0x0000000a06197223 */ /* 0x000fe2000001000b */
[----:B------:R-:W-:Y:S01]  /*31e0*/  FMUL.FTZ R24, R7, R24 ;  /* 0x0000001807187220 */ /* 0x000fe20000410000 */
        /* <DEDUP_REMOVED lines=9> */
[-C--:B------:R-:W-:Y:S01]  /*3280*/  FMUL.FTZ R27, R6, R11.reuse ;  /* 0x0000000b061b7220 */ /* 0x080fe20000410000 */
[--C-:B------:R-:W-:Y:S02]  /*3290*/  HADD2.F32 R7, -RZ, R77.reuse.H0_H0 ;  /* 0x2000004dff077230 */ /* 0x100fe40000004100 */
[----:B------:R-:W-:Y:S01]  /*32a0*/  FMUL.FTZ R10, R4, R10 ;  /* 0x0000000a040a7220 */ /* 0x000fe20000410000 */
[----:B------:R-:W-:Y:S02]  /*32b0*/  HADD2.F32 R9, -RZ, R77.H1_H1 ;  /* 0x3000004dff097230 */ /* 0x000fe40000004100 */
        /* <DEDUP_REMOVED lines=9> */
.L_x_668:
[----:B------:R-:W-:Y:S05]  /*3350*/  BSYNC B1 ;  /* 0x0000000000017941 */ /* 0x000fea0003800000 */
.L_x_667:
[----:B-1----:R2:W-:Y:S01]  /*3360*/  STG.E.128 desc[UR42][R12.64+0x40], R4 ;  /* 0x000040040c007986 */ /* 0x0025e2000c101d2a */
[----:B------:R-:W-:Y:S05]  /*3370*/  BRA `(.L_x_662) ;  /* 0x0000000c001c7947 */ /* 0x000fea0003800000 */
.L_x_656:
[----:B------:R-:W-:Y:S01]  /*3380*/  IMAD R74, R40, -0x40, R42 ;  /* 0xffffffc0284a7824 */ /* 0x000fe200078e022a */
[----:B------:R-:W-:Y:S02]  /*3390*/  ISETP.GE.AND P4, PT, R16, R27, PT ;  /* 0x0000001b1000720c */ /* 0x000fe40003f86270 */
[----:B------:R-:W-:Y:S02]  /*33a0*/  CS2R R6, SRZ ;  /* 0x0000000000067805 */ /* 0x000fe4000001ff00 */
[----:B------:R-:W-:-:S04]  /*33b0*/  VIMNMX R74, R74, 0x40, PT ;  /* 0x000000404a4a7848 */ /* 0x000fc80003fe0100 */
[----:B------:R-:W-:-:S13]  /*33c0*/  ISETP.GE.OR P3, PT, R19, R74, P4 ;  /* 0x0000004a1300720c */ /* 0x000fda0002766670 */
[----:B------:R-:W0:Y:S01]  /*33d0*/  @!P3 LDC.64 R8, c[0x0][0x3e8] ;  /* 0x0000fa00ff08bb82 */ /* 0x000e220000000a00 */
[----:B------:R-:W-:-:S05]  /*33e0*/  @!P3 IADD3 R4, P5, R32, R4, RZ ;  /* 0x000000042004b210 */ /* 0x000fca0007fbe0ff */
[----:B------:R-:W-:Y:S02]  /*33f0*/  @!P3 IMAD.X R5, R68, 0x1, R59, P5 ;  /* 0x000000014405b824 */ /* 0x000fe400028e063b */
[----:B------:R-:W1:Y:S01]  /*3400*/  @!P3 LDC.64 R12, c[0x0][0x400] ;  /* 0x00010000ff0cbb82 */ /* 0x000e620000000a00 */
[----:B0-----:R-:W-:-:S04]  /*3410*/  @!P3 LEA R8, P5, R4, R8, 0x1 ;  /* 0x000000080408b211 */ /* 0x001fc800078a08ff */
[----:B------:R-:W-:Y:S01]  /*3420*/  @!P3 LEA.HI.X R9, R4, R9, R5, 0x1, P5 ;  /* 0x000000090409b211 */ /* 0x000fe200028f0c05 */
[----:B------:R-:W-:Y:S02]  /*3430*/  @!P3 IMAD R4, R51, R40, RZ ;  /* 0x000000283304b224 */ /* 0x000fe400078e02ff */
[----:B------:R-:W-:Y:S02]  /*3440*/  @!P3 IMAD.MOV.U32 R5, RZ, RZ, R62 ;  /* 0x000000ffff05b224 */ /* 0x000fe400078e003e */
[----:B------:R-:W-:Y:S02]  /*3450*/  @!P3 IMAD R67, R67, R52, R4 ;  /* 0x000000344343b224 */ /* 0x000fe400078e0204 */
[----:B------:R-:W-:-:S04]  /*3460*/  @!P3 IMAD.MOV.U32 R4, RZ, RZ, R36 ;  /* 0x000000ffff04b224 */ /* 0x000fc800078e0024 */
[----:B------:R-:W-:-:S04]  /*3470*/  @!P3 IMAD.WIDE.U32 R4, R40, R52, R4 ;  /* 0x000000342804b225 */ /* 0x000fc800078e0004 */
[----:B------:R-:W-:Y:S01]  /*3480*/  @!P3 IMAD.IADD R5, R67, 0x1, R5 ;  /* 0x000000014305b824 */ /* 0x000fe200078e0205 */
[----:B-1----:R-:W-:-:S04]  /*3490*/  @!P3 LEA R12, P5, R4, R12, 0x1 ;  /* 0x0000000c040cb211 */ /* 0x002fc800078a08ff */
[----:B------:R-:W-:Y:S02]  /*34a0*/  @!P3 LEA.HI.X R13, R4, R13, R5, 0x1, P5 ;  /* 0x0000000d040db211 */ /* 0x000fe400028f0c05 */
[----:B------:R-:W-:Y:S02]  /*34b0*/  CS2R R4, SRZ ;  /* 0x0000000000047805 */ /* 0x000fe4000001ff00 */
[----:B------:R-:W-:-:S04]  /*34c0*/  CS2R R10, SRZ ;  /* 0x00000000000a7805 */ /* 0x000fc8000001ff00 */
[----:B------:R0:W2:Y:S02]  /*34d0*/  @!P3 LDG.E.128 R4, desc[UR42][R8.64] ;  /* 0x0000002a0804b981 */ /* 0x0000a4000c1e1d00 */
[----:B0-----:R-:W-:-:S06]  /*34e0*/  CS2R R8, SRZ ;  /* 0x0000000000087805 */ /* 0x001fcc000001ff00 */
[----:B------:R-:W3:Y:S01]  /*34f0*/  @!P3 LDG.E.128 R8, desc[UR42][R12.64] ;  /* 0x0000002a0c08b981 */ /* 0x000ee2000c1e1d00 */
[----:B------:R-:W-:-:S06]  /*3500*/  UISETP.NE.AND UP0, UPT, UR37, 0x3, UPT ;  /* 0x000000032500788c */ /* 0x000fcc000bf05270 */
[----:B------:R-:W-:Y:S01]  /*3510*/  PLOP3.LUT P3, PT, PT, PT, UP0, 0x80, 0x0 ;  /* 0x000000000000781c */ /* 0x000fe20003f6f008 */
[----:B--2---:R-:W-:Y:S02]  /*3520*/  IMAD.MOV.U32 R24, RZ, RZ, R6 ;  /* 0x000000ffff187224 */ /* 0x004fe400078e0006 */
[----:B------:R-:W-:Y:S02]  /*3530*/  IMAD.MOV.U32 R27, RZ, RZ, R7 ;  /* 0x000000ffff1b7224 */ /* 0x000fe400078e0007 */
[----:B------:R-:W-:Y:S02]  /*3540*/  IMAD.MOV.U32 R66, RZ, RZ, R4 ;  /* 0x000000ffff427224 */ /* 0x000fe400078e0004 */
[----:B------:R-:W-:Y:S01]  /*3550*/  IMAD.MOV.U32 R67, RZ, RZ, R5 ;  /* 0x000000ffff437224 */ /* 0x000fe200078e0005 */
[----:B------:R-:W-:Y:S02]  /*3560*/  PRMT R86, R86, 0x5410, R27 ;  /* 0x0000541056567816 */ /* 0x000fe4000000001b */
[----:B------:R-:W-:-:S02]  /*3570*/  PRMT R89, R24, 0x5410, R66 ;  /* 0x0000541018597816 */ /* 0x000fc40000000042 */
[----:B------:R-:W-:Y:S01]  /*3580*/  PRMT R81, R81, 0x5410, R67 ;  /* 0x0000541051517816 */ /* 0x000fe20000000043 */
[----:B---3--:R-:W-:Y:S02]  /*3590*/  IMAD.MOV.U32 R12, RZ, RZ, R10 ;  /* 0x000000ffff0c7224 */ /* 0x008fe400078e000a */
[----:B------:R-:W-:Y:S02]  /*35a0*/  IMAD.MOV.U32 R13, RZ, RZ, R11 ;  /* 0x000000ffff0d7224 */ /* 0x000fe400078e000b */
[----:B------:R-:W-:Y:S02]  /*35b0*/  IMAD.MOV.U32 R24, RZ, RZ, R8 ;  /* 0x000000ffff187224 */ /* 0x000fe400078e0008 */
[----:B------:R-:W-:Y:S01]  /*35c0*/  IMAD.MOV.U32 R27, RZ, RZ, R9 ;  /* 0x000000ffff1b7224 */ /* 0x000fe200078e0009 */
[----:B------:R-:W-:Y:S02]  /*35d0*/  PRMT R86, R13, 0x7610, R86 ;  /* 0x000076100d567816 */ /* 0x000fe40000000056 */
[----:B------:R-:W-:-:S02]  /*35e0*/  PRMT R87, R12, 0x5410, R24 ;  /* 0x000054100c577816 */ /* 0x000fc40000000018 */
[----:B------:R-:W-:Y:S01]  /*35f0*/  PRMT R81, R27, 0x7610, R81 ;  /* 0x000076101b517816 */ /* 0x000fe20000000051 */
[----:B------:R-:W-:Y:S06]  /*3600*/  @!P3 BRA `(.L_x_669) ;  /* 0x000000000004b947 */ /* 0x000fec0003800000 */
[----:B------:R-:W-:Y:S01]  /*3610*/  BPT.TRAP 0x1 ;  /* 0x000000040000795c */ /* 0x000fe20000300000 */
.L_x_669:
[----:B------:R-:W-:Y:S01]  /*3620*/  IMAD R73, R22, 0x8, R2 ;  /* 0x0000000816497824 */ /* 0x000fe200078e0202 */
[----:B------:R-:W-:Y:S01]  /*3630*/  SHF.L.U32 R76, R186, 0x1f, RZ ;  /* 0x0000001fba4c7819 */ /* 0x000fe200000006ff */
[----:B------:R-:W-:Y:S03]  /*3640*/  BSSY B1, `(.L_x_670) ;  /* 0x0000003000017945 */ /* 0x000fe60003800000 */
[----:B------:R-:W0:Y:S02]  /*3650*/  SYNCS.PHASECHK.TRANS64.TRYWAIT P5, [R73+URZ+0x28c90], R76 ;  /* 0x028c904c490075a7 */ /* 0x000e2400080a017f */
[----:B0-----:R-:W-:Y:S05]  /*3660*/  @!P5 BRA `(.L_x_671) ;  /* 0x0000017c0014d947 */ /* 0x001fea0003800000 */
.L_x_957:
[----:B------:R-:W-:Y:S05]  /*3670*/  BSYNC B1 ;  /* 0x0000000000017941 */ /* 0x000fea0003800000 */
.L_x_670:
[C---:B------:R-:W-:Y:S01]  /*3680*/  ISETP.GE.OR P5, PT, R19.reuse, R74, P0 ;  /* 0x0000004a1300720c */ /* 0x040fe200007a6670 */
[----:B------:R-:W-:Y:S01]  /*3690*/  ULDC.64 UR4, c[0x0][0x300] ;  /* 0x0000c00000047ab9 */ /* 0x000fe20000000a00 */
[----:B------:R-:W-:Y:S02]  /*36a0*/  IMAD.MOV.U32 R66, RZ, RZ, R14 ;  /* 0x000000ffff427224 */ /* 0x000fe400078e000e */
[----:B------:R-:W-:Y:S02]  /*36b0*/  IMAD R12, R0, UR4, RZ ;  /* 0x00000004000c7c24 */ /* 0x000fe4000f8e02ff */
[----:B------:R-:W-:Y:S02]  /*36c0*/  IMAD.MOV.U32 R67, RZ, RZ, R25 ;  /* 0x000000ffff437224 */ /* 0x000fe400078e0019 */
[C---:B------:R-:W-:Y:S02]  /*36d0*/  IMAD R13, R19.reuse, UR5, R12 ;  /* 0x00000005130d7c24 */ /* 0x040fe4000f8e020c */
[----:B------:R-:W-:-:S03]  /*36e0*/  IMAD.WIDE.U32 R66, R19, UR4, R66 ;  /* 0x0000000413427c25 */ /* 0x000fc6000f8e0042 */
[----:B------:R-:W-:Y:S05]  /*36f0*/  @P5 BRA `(.L_x_662) ;  /* 0x00000008003c5947 */ /* 0x000fea0003800000 */
[----:B------:R-:W1:Y:S01]  /*3700*/  LDC R75, c[0x0][0x2f4] ;  /* 0x0000bd00ff4b7b82 */ /* 0x000e620000000800 */
[----:B------:R-:W-:Y:S01]  /*3710*/  IMAD.IADD R78, R13, 0x1, R67 ;  /* 0x000000010d4e7824 */ /* 0x000fe200078e0243 */
[----:B------:R-:W-:Y:S01]  /*3720*/  IADD3 R12, P5, P6, R20, R66, R60 ;  /* 0x00000042140c7210 */ /* 0x000fe20007ebe03c */
[----:B------:R-:W-:Y:S03]  /*3730*/  BSSY B1, `(.L_x_672) ;  /* 0x0000068000017945 */ /* 0x000fe60003800000 */
[----:B------:R-:W-:Y:S02]  /*3740*/  IADD3.X R13, R43, R78, R63, P5, P6 ;  /* 0x0000004e2b0d7210 */ /* 0x000fe40002fec43f */
[----:B------:R-:W-:Y:S02]  /*3750*/  LEA R68, P5, R12, R64, 0x1 ;  /* 0x000000400c447211 */ /* 0x000fe400078a08ff */
[----:B------:R-:W-:-:S02]  /*3760*/  ISETP.NE.AND P6, PT, R72, RZ, PT ;  /* 0x000000ff4800720c */ /* 0x000fc40003fc5270 */
[----:B------:R-:W-:Y:S01]  /*3770*/  LEA.HI.X R69, R12, R65, R13, 0x1, P5 ;  /* 0x000000410c457211 */ /* 0x000fe200028f0c0d */
[----:B-1----:R-:W-:-:S05]  /*3780*/  IMAD.IADD R13, R75, 0x1, -R56 ;  /* 0x000000014b0d7824 */ /* 0x002fca00078e0a38 */
[----:B------:R-:W-:-:S04]  /*3790*/  SEL R13, R56, R13, !P6 ;  /* 0x0000000d380d7207 */ /* 0x000fc80007000000 */
[----:B------:R-:W-:-:S04]  /*37a0*/  SHF.R.S32.HI R12, RZ, 0x1f, R13 ;  /* 0x0000001fff0c7819 */ /* 0x000fc8000001140d */
[----:B------:R-:W-:-:S04]  /*37b0*/  LEA.HI R12, R12, R13, RZ, 0x4 ;  /* 0x0000000d0c0c7211 */ /* 0x000fc800078f20ff */
[----:B------:R-:W-:-:S04]  /*37c0*/  SHF.R.S32.HI R12, RZ, 0x4, R12 ;  /* 0x00000004ff0c7819 */ /* 0x000fc8000001140c */
[----:B------:R-:W-:-:S05]  /*37d0*/  LEA.HI.SX32 R12, R45, R12, 0x1d ;  /* 0x0000000c2d0c7211 */ /* 0x000fca00078feaff */
[----:B------:R-:W-:-:S05]  /*37e0*/  IMAD.SHL.U32 R77, R12, 0x8, RZ ;  /* 0x000000080c4d7824 */ /* 0x000fca00078e00ff */
[----:B------:R-:W-:-:S04]  /*37f0*/  LOP3.LUT R13, R50, 0x38, R77, 0xf8, !PT ;  /* 0x00000038320d7812 */ /* 0x000fc800078ef84d */
[----:B------:R-:W-:Y:S01]  /*3800*/  LOP3.LUT R12, R13, R54, RZ, 0x3c, !PT ;  /* 0x000000360d0c7212 */ /* 0x000fe200078e3cff */
[----:B------:R-:W-:-:S04]  /*3810*/  IMAD.IADD R13, R70, 0x1, R26 ;  /* 0x00000001460d7824 */ /* 0x000fc800078e021a */
[----:B------:R-:W-:Y:S02]  /*3820*/  IMAD R15, R193, 0x200, R12 ;  /* 0x00000200c10f7824 */ /* 0x000fe400078e020c */
[----:B------:R-:W-:Y:S02]  /*3830*/  IMAD R13, R13, 0x2, R2 ;  /* 0x000000020d0d7824 */ /* 0x000fe400078e0202 */
[----:B------:R-:W-:-:S04]  /*3840*/  IMAD.IADD R15, R26, 0x1, R15 ;  /* 0x000000011a0f7824 */ /* 0x000fc800078e020f */
[----:B------:R-:W-:Y:S02]  /*3850*/  IMAD R24, R15, 0x2, R2 ;  /* 0x000000020f187824 */ /* 0x000fe400078e0202 */
[----:B------:R-:W1:Y:S04]  /*3860*/  LDS.128 R12, [R13+0x22400] ;  /* 0x022400000d0c7984 */ /* 0x000e680000000c00 */
[----:B------:R-:W2:Y:S01]  /*3870*/  LDS.128 R24, [R24+0x22400] ;  /* 0x0224000018187984 */ /* 0x000ea20000000c00 */
[----:B------:R-:W-:Y:S05]  /*3880*/  @P4 BRA `(.L_x_673) ;  /* 0x0000000400484947 */ /* 0x000fea0003800000 */
[--C-:B------:R-:W-:Y:S01]  /*3890*/  SHF.R.U64 R80, R8, 0x10, R9.reuse ;  /* 0x0000001008507819 */ /* 0x100fe20000001209 */
[----:B--2---:R-:W-:Y:S01]  /*38a0*/  HADD2.F32 R8, -RZ, R25.H1_H1 ;  /* 0x30000019ff087230 */ /* 0x004fe20000004100 */
[----:B------:R-:W-:Y:S02]  /*38b0*/  SHF.R.U32.HI R9, RZ, 0x10, R9 ;  /* 0x00000010ff097819 */ /* 0x000fe40000011609 */
[----:B------:R-:W-:Y:S02]  /*38c0*/  SHF.R.U64 R79, R4, 0x10, R5 ;  /* 0x00000010044f7819 */ /* 0x000fe40000001205 */
[--C-:B------:R-:W-:Y:S01]  /*38d0*/  SHF.R.U64 R4, R6, 0x10, R7.reuse ;  /* 0x0000001006047819 */ /* 0x100fe20000001207 */
[----:B-1----:R-:W-:Y:S01]  /*38e0*/  HADD2.F32 R6, -RZ, R13.H0_H0 ;  /* 0x2000000dff067230 */ /* 0x002fe20000004100 */
[----:B------:R-:W-:Y:S01]  /*38f0*/  SHF.R.U32.HI R85, RZ, 0x10, R7 ;  /* 0x00000010ff557819 */ /* 0x000fe20000011607 */
[----:B------:R-:W-:Y:S01]  /*3900*/  HADD2.F32 R7, -RZ, R25.H0_H0 ;  /* 0x20000019ff077230 */ /* 0x000fe20000004100 */
[----:B------:R-:W-:Y:S01]  /*3910*/  SHF.R.U32.HI R82, RZ, 0x10, R5 ;  /* 0x00000010ff527819 */ /* 0x000fe20000011605 */
[----:B------:R-:W-:Y:S01]  /*3920*/  HADD2.F32 R25, -RZ, R9.H0_H0 ;  /* 0x20000009ff197230 */ /* 0x000fe20000004100 */
[--C-:B------:R-:W-:Y:S01]  /*3930*/  SHF.R.U64 R5, R10, 0x10, R11.reuse ;  /* 0x000000100a057819 */ /* 0x100fe2000000120b */
[----:B------:R-:W-:Y:S01]  /*3940*/  HADD2.F32 R10, -RZ, R81.H1_H1 ;  /* 0x30000051ff0a7230 */ /* 0x000fe20000004100 */
[----:B------:R-:W-:Y:S01]  /*3950*/  SHF.R.U32.HI R83, RZ, 0x10, R11 ;  /* 0x00000010ff537819 */ /* 0x000fe2000001160b */
[----:B------:R-:W-:-:S02]  /*3960*/  HADD2.F32 R9, -RZ, R13.H1_H1 ;  /* 0x3000000dff097230 */ /* 0x000fc40000004100 */
[-C--:B------:R-:W-:Y:S01]  /*3970*/  FMUL.FTZ R84, R8, R25.reuse ;  /* 0x0000001908547220 */ /* 0x080fe20000410000 */
[----:B------:R-:W-:Y:S02]  /*3980*/  HADD2.F32 R81, -RZ, R81.H0_H0 ;  /* 0x20000051ff517230 */ /* 0x000fe40000004100 */
[----:B------:R-:W-:Y:S02]  /*3990*/  HADD2.F32 R11, -RZ, R82.H0_H0 ;  /* 0x20000052ff0b7230 */ /* 0x000fe40000004100 */
[----:B------:R-:W-:Y:S01]  /*39a0*/  FMUL.FTZ R25, R9, R25 ;  /* 0x0000001909197220 */ /* 0x000fe20000410000 */
[----:B------:R-:W-:Y:S02]  /*39b0*/  HADD2.F32 R79, -RZ, R79.H0_H0 ;  /* 0x2000004fff4f7230 */ /* 0x000fe40000004100 */
[-C--:B------:R-:W-:Y:S01]  /*39c0*/  FMUL.FTZ R13, R7, R81.reuse ;  /* 0x00000051070d7220 */ /* 0x080fe20000410000 */
[----:B------:R-:W-:Y:S01]  /*39d0*/  FMUL.FTZ R82, R6, R81 ;  /* 0x0000005106527220 */ /* 0x000fe20000410000 */
[-C--:B------:R-:W-:Y:S01]  /*39e0*/  FFMA.FTZ R9, R9, R11.reuse, -R84 ;  /* 0x0000000b09097223 */ /* 0x080fe20000010854 */
[----:B------:R-:W-:Y:S01]  /*39f0*/  FFMA.FTZ R8, R8, R11, R25 ;  /* 0x0000000b08087223 */ /* 0x000fe20000010019 */
[-C--:B------:R-:W-:Y:S01]  /*3a00*/  FFMA.FTZ R6, R6, R10.reuse, -R13 ;  /* 0x0000000a06067223 */ /* 0x080fe2000001080d */
[----:B------:R-:W-:Y:S01]  /*3a10*/  FFMA.FTZ R7, R7, R10, R82 ;  /* 0x0000000a07077223 */ /* 0x000fe20000010052 */
[----:B------:R-:W-:-:S02]  /*3a20*/  HADD2.F32 R11, -RZ, R27.H0_H0 ;  /* 0x2000001bff0b7230 */ /* 0x000fc40000004100 */
[--C-:B------:R-:W-:Y:S02]  /*3a30*/  HADD2.F32 R25, -RZ, R86.reuse.H0_H0 ;  /* 0x20000056ff197230 */ /* 0x100fe40000004100 */
[----:B------:R-:W-:Y:S01]  /*3a40*/  HADD2.F32 R27, -RZ, R27.H1_H1 ;  /* 0x3000001bff1b7230 */ /* 0x000fe20000004100 */
[----:B------:R-:W-:Y:S01]  /*3a50*/  F2FP.F16.F32.PACK_AB R7, R8, R7 ;  /* 0x000000070807723e */ /* 0x000fe200000000ff */
[----:B------:R-:W-:Y:S02]  /*3a60*/  HADD2.F32 R10, -RZ, R15.H0_H0 ;  /* 0x2000000fff0a7230 */ /* 0x000fe40000004100 */
[-C--:B------:R-:W-:Y:S01]  /*3a70*/  FMUL.FTZ R81, R11, R25.reuse ;  /* 0x000000190b517220 */ /* 0x080fe20000410000 */
[----:B------:R-:W-:Y:S02]  /*3a80*/  HADD2.F32 R84, -RZ, R83.H0_H0 ;  /* 0x20000053ff547230 */ /* 0x000fe40000004100 */
[----:B------:R-:W-:Y:S02]  /*3a90*/  HADD2.F32 R13, -RZ, R86.H1_H1 ;  /* 0x30000056ff0d7230 */ /* 0x000fe40000004100 */
[----:B------:R-:W-:Y:S01]  /*3aa0*/  FMUL.FTZ R86, R10, R25 ;  /* 0x000000190a567220 */ /* 0x000fe20000410000 */
[----:B------:R-:W-:-:S02]  /*3ab0*/  HADD2.F32 R15, -RZ, R15.H1_H1 ;  /* 0x3000000fff0f7230 */ /* 0x000fc40000004100 */
[-C--:B------:R-:W-:Y:S01]  /*3ac0*/  FMUL.FTZ R88, R27, R84.reuse ;  /* 0x000000541b587220 */ /* 0x080fe20000410000 */
[----:B------:R-:W-:Y:S02]  /*3ad0*/  HADD2.F32 R82, -RZ, R85.H0_H0 ;  /* 0x20000055ff527230 */ /* 0x000fe40000004100 */
[-C--:B------:R-:W-:Y:S01]  /*3ae0*/  FFMA.FTZ R83, R10, R13.reuse, -R81 ;  /* 0x0000000d0a537223 */ /* 0x080fe20000010851 */
[----:B------:R-:W-:Y:S01]  /*3af0*/  FFMA.FTZ R86, R11, R13, R86 ;  /* 0x0000000d0b567223 */ /* 0x000fe20000010056 */
[C---:B------:R-:W-:Y:S01]  /*3b00*/  FMUL.FTZ R84, R15.reuse, R84 ;  /* 0x000000540f547220 */ /* 0x040fe20000410000 */
[----:B------:R-:W-:Y:S02]  /*3b10*/  HADD2.F32 R11, -RZ, R24.H0_H0 ;  /* 0x20000018ff0b7230 */ /* 0x000fe40000004100 */
[-C--:B------:R-:W-:Y:S01]  /*3b20*/  FFMA.FTZ R88, R15, R82.reuse, -R88 ;  /* 0x000000520f587223 */ /* 0x080fe20000010858 */
[----:B------:R-:W-:Y:S02]  /*3b30*/  HADD2.F32 R15, -RZ, R87.H1_H1 ;  /* 0x30000057ff0f7230 */ /* 0x000fe40000004100 */
[----:B------:R-:W-:Y:S01]  /*3b40*/  FFMA.FTZ R85, R27, R82, R84 ;  /* 0x000000521b557223 */ /* 0x000fe20000010054 */
[----:B------:R-:W-:-:S02]  /*3b50*/  HADD2.F32 R10, -RZ, R12.H0_H0 ;  /* 0x2000000cff0a7230 */ /* 0x000fc40000004100 */
[----:B------:R-:W-:Y:S02]  /*3b60*/  HADD2.F32 R25, -RZ, R80.H0_H0 ;  /* 0x20000050ff197230 */ /* 0x000fe40000004100 */
[-C--:B------:R-:W-:Y:S01]  /*3b70*/  FMUL.FTZ R27, R11, R15.reuse ;  /* 0x0000000f0b1b7220 */ /* 0x080fe20000410000 */
[----:B------:R-:W-:Y:S02]  /*3b80*/  HADD2.F32 R24, -RZ, R24.H1_H1 ;  /* 0x30000018ff187230 */ /* 0x000fe40000004100 */
[----:B------:R-:W-:Y:S01]  /*3b90*/  FMUL.FTZ R80, R10, R15 ;  /* 0x0000000f0a507220 */ /* 0x000fe20000410000 */
[----:B------:R-:W-:Y:S01]  /*3ba0*/  HADD2.F32 R13, -RZ, R89.H1_H1 ;  /* 0x30000059ff0d7230 */ /* 0x000fe20000004100 */
[----:B------:R-:W-:Y:S01]  /*3bb0*/  F2FP.F16.F32.PACK_AB R85, R85, R86 ;  /* 0x000000565555723e */ /* 0x000fe200000000ff */
[----:B------:R-:W-:Y:S02]  /*3bc0*/  HADD2.F32 R12, -RZ, R12.H1_H1 ;  /* 0x3000000cff0c7230 */ /* 0x000fe40000004100 */
[----:B------:R-:W-:Y:S01]  /*3bd0*/  FMUL.FTZ R15, R24, R25 ;  /* 0x00000019180f7220 */ /* 0x000fe20000410000 */
[----:B------:R-:W-:Y:S01]  /*3be0*/  FFMA.FTZ R27, R10, R13, -R27 ;  /* 0x0000000d0a1b7223 */ /* 0x000fe2000001081b */
[----:B------:R-:W-:-:S02]  /*3bf0*/  HADD2.F32 R10, -RZ, R26.H0_H0 ;  /* 0x2000001aff0a7230 */ /* 0x000fc40000004100 */
[C---:B------:R-:W-:Y:S01]  /*3c00*/  FFMA.FTZ R82, R12.reuse, R79, -R15 ;  /* 0x0000004f0c527223 */ /* 0x040fe2000001080f */
[----:B------:R-:W-:Y:S02]  /*3c10*/  HADD2.F32 R15, -RZ, R5.H0_H0 ;  /* 0x20000005ff0f7230 */ /* 0x000fe40000004100 */
[----:B------:R-:W-:Y:S01]  /*3c20*/  FMUL.FTZ R25, R12, R25 ;  /* 0x000000190c197220 */ /* 0x000fe20000410000 */
[----:B------:R-:W-:Y:S02]  /*3c30*/  HADD2.F32 R5, -RZ, R14.H0_H0 ;  /* 0x2000000eff057230 */ /* 0x000fe40000004100 */
[----:B------:R-:W-:Y:S01]  /*3c40*/  FFMA.FTZ R80, R11, R13, R80 ;  /* 0x0000000d0b507223 */ /* 0x000fe20000010050 */
[----:B------:R-:W-:Y:S02]  /*3c50*/  HADD2.F32 R26, -RZ, R26.H1_H1 ;  /* 0x3000001aff1a7230 */ /* 0x000fe40000004100 */
[----:B------:R-:W-:Y:S01]  /*3c60*/  FFMA.FTZ R25, R24, R79, R25 ;  /* 0x0000004f18197223 */ /* 0x000fe20000010019 */
[----:B------:R-:W-:-:S02]  /*3c70*/  HADD2.F32 R12, -RZ, R87.H0_H0 ;  /* 0x20000057ff0c7230 */ /* 0x000fc40000004100 */
[----:B------:R-:W-:Y:S02]  /*3c80*/  HADD2.F32 R14, -RZ, R14.H1_H1 ;  /* 0x3000000eff0e7230 */ /* 0x000fe40000004100 */
[-C--:B------:R-:W-:Y:S01]  /*3c90*/  FMUL.FTZ R81, R26, R15.reuse ;  /* 0x0000000f1a517220 */ /* 0x080fe20000410000 */
[----:B------:R-:W-:Y:S02]  /*3ca0*/  HADD2.F32 R11, -RZ, R89.H0_H0 ;  /* 0x20000059ff0b7230 */ /* 0x000fe40000004100 */
[CC--:B------:R-:W-:Y:S01]  /*3cb0*/  FMUL.FTZ R79, R5.reuse, R12.reuse ;  /* 0x0000000c054f7220 */ /* 0x0c0fe20000410000 */
[----:B------:R-:W-:Y:S02]  /*3cc0*/  HADD2.F32 R13, -RZ, R4.H0_H0 ;  /* 0x20000004ff0d7230 */ /* 0x000fe40000004100 */
[----:B------:R-:W-:Y:S01]  /*3cd0*/  FMUL.FTZ R4, R10, R12 ;  /* 0x0000000c0a047220 */ /* 0x000fe20000410000 */
[----:B------:R-:W-:Y:S01]  /*3ce0*/  FMUL.FTZ R15, R14, R15 ;  /* 0x0000000f0e0f7220 */ /* 0x000fe20000410000 */
[----:B------:R-:W-:Y:S01]  /*3cf0*/  FFMA.FTZ R79, R10, R11, R79 ;  /* 0x0000000b0a4f7223 */ /* 0x000fe2000001004f */
[----:B------:R-:W-:Y:S01]  /*3d00*/  F2FP.F16.F32.PACK_AB R12, R82, R27 ;  /* 0x0000001b520c723e */ /* 0x000fe200000000ff */
[----:B------:R-:W-:Y:S01]  /*3d10*/  FFMA.FTZ R4, R5, R11, -R4 ;  /* 0x0000000b05047223 */ /* 0x000fe20000010804 */
[-C--:B------:R-:W-:Y:S01]  /*3d20*/  FFMA.FTZ R81, R14, R13.reuse, -R81 ;  /* 0x0000000d0e517223 */ /* 0x080fe20000010851 */
[----:B------:R-:W-:Y:S01]  /*3d30*/  FFMA.FTZ R26, R26, R13, R15 ;  /* 0x0000000d1a1a7223 */ /* 0x000fe2000001000f */
[----:B------:R-:W-:Y:S01]  /*3d40*/  F2FP.F16.F32.PACK_AB R24, R25, R80 ;  /* 0x000000501918723e */ /* 0x000fe200000000ff */
[----:B------:R-:W-:Y:S01]  /*3d50*/  IMAD.MOV.U32 R25, RZ, RZ, R7 ;  /* 0x000000ffff197224 */ /* 0x000fe200078e0007 */
[----:B------:R-:W-:Y:S01]  /*3d60*/  F2FP.F16.F32.PACK_AB R13, R9, R6 ;  /* 0x00000006090d723e */ /* 0x000fe200000000ff */
[----:B------:R-:W-:Y:S01]  /*3d70*/  IMAD.MOV.U32 R27, RZ, RZ, R85 ;  /* 0x000000ffff1b7224 */ /* 0x000fe200078e0055 */
[----:B------:R-:W-:-:S02]  /*3d80*/  F2FP.F16.F32.PACK_AB R15, R88, R83 ;  /* 0x00000053580f723e */ /* 0x000fc400000000ff */
[----:B------:R-:W-:Y:S02]  /*3d90*/  F2FP.F16.F32.PACK_AB R14, R81, R4 ;  /* 0x00000004510e723e */ /* 0x000fe400000000ff */
[----:B------:R-:W-:-:S07]  /*3da0*/  F2FP.F16.F32.PACK_AB R26, R26, R79 ;  /* 0x0000004f1a1a723e */ /* 0x000fce00000000ff */
.L_x_673:
[----:B------:R-:W-:Y:S05]  /*3db0*/  BSYNC B1 ;  /* 0x0000000000017941 */ /* 0x000fea0003800000 */
.L_x_672:
[----:B-1----:R3:W-:Y:S01]  /*3dc0*/  STG.E.128 desc[UR42][R68.64], R12 ;  /* 0x0000000c44007986 */ /* 0x0027e2000c101d2a */
[----:B------:R-:W-:-:S13]  /*3dd0*/  ISETP.GE.AND P4, PT, R77, R75, PT ;  /* 0x0000004b4d00720c */ /* 0x000fda0003f86270 */
[----:B------:R-:W-:Y:S05]  /*3de0*/  @P4 BRA `(.L_x_662) ;  /* 0x0000000000804947 */ /* 0x000fea0003800000 */
[--C-:B------:R-:W-:Y:S02]  /*3df0*/  SHF.R.S32.HI R4, RZ, 0x1f, R77.reuse ;  /* 0x0000001fff047819 */ /* 0x100fe4000001144d */
[----:B------:R-:W-:-:S04]  /*3e00*/  IADD3 R66, P4, P5, R20, R66, R77 ;  /* 0x0000004214427210 */ /* 0x000fc80007d9e04d */
[----:B------:R-:W-:Y:S02]  /*3e10*/  IADD3.X R4, R43, R78, R4, P4, P5 ;  /* 0x0000004e2b047210 */ /* 0x000fe400027ea404 */
[----:B------:R-:W-:-:S04]  /*3e20*/  LEA R64, P4, R66, R64, 0x1 ;  /* 0x0000004042407211 */ /* 0x000fc800078808ff */
[----:B------:R-:W-:-:S05]  /*3e30*/  LEA.HI.X R65, R66, R65, R4, 0x1, P4 ;  /* 0x0000004142417211 */ /* 0x000fca00020f0c04 */
[----:B--2---:R4:W-:Y:S01]  /*3e40*/  STG.E.128 desc[UR42][R64.64], R24 ;  /* 0x0000001840007986 */ /* 0x0049e2000c101d2a */
[----:B------:R-:W-:Y:S05]  /*3e50*/  BRA `(.L_x_662) ;  /* 0x0000000000647947 */ /* 0x000fea0003800000 */
.L_x_655:
[----:B------:R-:W-:-:S06]  /*3e60*/  UISETP.NE.AND UP0, UPT, UR37, 0x3, UPT ;  /* 0x000000032500788c */ /* 0x000fcc000bf05270 */
[----:B------:R-:W-:-:S13]  /*3e70*/  PLOP3.LUT P3, PT, PT, PT, UP0, 0x80, 0x0 ;  /* 0x000000000000781c */ /* 0x000fda0003f6f008 */
[----:B------:R-:W-:Y:S05]  /*3e80*/  @!P3 BRA `(.L_x_674) ;  /* 0x000000000004b947 */ /* 0x000fea0003800000 */
[----:B------:R-:W-:Y:S01]  /*3e90*/  BPT.TRAP 0x1 ;  /* 0x000000040000795c */ /* 0x000fe20000300000 */
.L_x_674:
[----:B------:R-:W-:Y:S01]  /*3ea0*/  IMAD R73, R22, 0x8, R2 ;  /* 0x0000000816497824 */ /* 0x000fe200078e0202 */
[----:B------:R-:W-:Y:S01]  /*3eb0*/  SHF.L.U32 R76, R186, 0x1f, RZ ;  /* 0x0000001fba4c7819 */ /* 0x000fe200000006ff */
[----:B------:R-:W-:Y:S01]  /*3ec0*/  IMAD R74, R40, -0x40, R42 ;  /* 0xffffffc0284a7824 */ /* 0x000fe200078e022a */
[----:B------:R-:W-:Y:S02]  /*3ed0*/  BSSY B1, `(.L_x_675) ;  /* 0x0000004000017945 */ /* 0x000fe40003800000 */
[----:B------:R-:W0:Y:S02]  /*3ee0*/  SYNCS.PHASECHK.TRANS64.TRYWAIT P4, [R73+URZ+0x28c90], R76 ;  /* 0x028c904c490075a7 */ /* 0x000e24000808017f */
[----:B------:R-:W-:Y:S01]  /*3ef0*/  VIMNMX R74, R74, 0x40, PT ;  /* 0x000000404a4a7848 */ /* 0x000fe20003fe0100 */
[----:B0-----:R-:W-:Y:S06]  /*3f00*/  @!P4 BRA `(.L_x_676) ;  /* 0x000001740000c947 */ /* 0x001fec0003800000 */
.L_x_958:
[----:B------:R-:W-:Y:S05]  /*3f10*/  BSYNC B1 ;  /* 0x0000000000017941 */ /* 0x000fea0003800000 */
.L_x_675:
[----:B------:R-:W-:-:S13]  /*3f20*/  ISETP.GE.AND P4, PT, R19, R74, PT ;  /* 0x0000004a1300720c */ /* 0x000fda0003f86270 */
[----:B------:R-:W-:Y:S05]  /*3f30*/  @P4 BRA `(.L_x_662) ;  /* 0x00000000002c4947 */ /* 0x000fea0003800000 */
[----:B------:R-:W-:Y:S01]  /*3f40*/  @!P1 LOP3.LUT P4, RZ, R188, 0x4, RZ, 0xc0, !PT ;  /* 0x00000004bcff9812 */ /* 0x000fe2000788c0ff */
[----:B------:R-:W-:Y:S01]  /*3f50*/  @!P1 VIADD R4, R57, 0x20 ;  /* 0x0000002039049836 */ /* 0x000fe20000000000 */
[----:B------:R-:W-:Y:S02]  /*3f60*/  PLOP3.LUT P5, PT, PT, PT, PT, 0x8, 0x0 ;  /* 0x000000000000781c */ /* 0x000fe40003fae170 */
[----:B------:R-:W-:-:S13]  /*3f70*/  @!P1 PLOP3.LUT P5, PT, P4, PT, PT, 0x80, 0x0 ;  /* 0x000000000000981c */ /* 0x000fda00027af070 */
[----:B------:R-:W-:-:S04]  /*3f80*/  @P5 VIADD R4, R57, 0xffffffe0 ;  /* 0xffffffe039045836 */ /* 0x000fc80000000000 */
[----:B------:R-:W-:-:S04]  /*3f90*/  @!P1 IMAD.IADD R5, R26, 0x1, R4 ;  /* 0x000000011a059824 */ /* 0x000fc800078e0204 */
[----:B------:R-:W-:Y:S02]  /*3fa0*/  @!P1 IMAD R8, R5, 0x2, R2 ;  /* 0x0000000205089824 */ /* 0x000fe400078e0202 */
[----:B------:R-:W1:Y:S04]  /*3fb0*/  @!P0 LDS.128 R4, [R66+0x22400] ;  /* 0x0224000042048984 */ /* 0x000e680000000c00 */
[----:B------:R-:W2:Y:S04]  /*3fc0*/  @!P1 LDS.128 R8, [R8+0x22400] ;  /* 0x0224000008089984 */ /* 0x000ea80000000c00 */
[----:B-1----:R1:W-:Y:S04]  /*3fd0*/  @!P0 STG.E.128 desc[UR42][R12.64], R4 ;  /* 0x000000040c008986 */ /* 0x0023e8000c101d2a */
[----:B--2---:R1:W-:Y:S02]  /*3fe0*/  @!P1 STG.E.128 desc[UR42][R12.64+0x40], R8 ;  /* 0x000040080c009986 */ /* 0x0043e4000c101d2a */
.L_x_662:
[----:B------:R-:W-:Y:S05]  /*3ff0*/  BSYNC B0 ;  /* 0x0000000000007941 */ /* 0x000fea0003800000 */
.L_x_654:
[----:B-12---:R-:W1:Y:S01]  /*4000*/  S2R R4, SR_TID.X ;  /* 0x0000000000047919 */ /* 0x006e620000002100 */
[----:B------:R-:W-:Y:S01]  /*4010*/  @!PT LDS RZ, [RZ] ;  /* 0x00000000fffff984 */ /* 0x000fe20000000800 */
[----:B------:R-:W-:Y:S01]  /*4020*/  @!PT LDS RZ, [RZ] ;  /* 0x00000000fffff984 */ /* 0x000fe20000000800 */
[----:B------:R-:W-:Y:S01]  /*4030*/  @!PT LDS RZ, [RZ] ;  /* 0x00000000fffff984 */ /* 0x000fe20000000800 */
[----:B------:R-:W-:Y:S01]  /*4040*/  @!PT LDS RZ, [RZ] ;  /* 0x00000000fffff984 */ /* 0x000fe20000000800 */
[----:B------:R2:W-:Y:S06]  /*4050*/  MEMBAR.ALL.CTA ;  /* 0x0000000000007992 */ /* 0x0005ec0000008000 */
[----:B--2---:R-:W2:Y:S01]  /*4060*/  FENCE.VIEW.ASYNC.S ;  /* 0x00000000000073c6 */ /* 0x004ea20000000000 */
[----:B------:R-:W-:Y:S05]  /*4070*/  WARPSYNC.ALL ;  /* 0x0000000000007948 */ /* 0x000fea0003800000 */
[----:B------:R-:W-:Y:S01]  /*4080*/  BSSY B0, `(.L_x_677) ;  /* 0x0000009000007945 */ /* 0x000fe20003800000 */
[----:B-1----:R-:W-:Y:S01]  /*4090*/  LOP3.LUT R4, R4, 0x7f, RZ, 0xc0, !PT ;  /* 0x0000007f04047812 */ /* 0x002fe200078ec0ff */
[----:B--2---:R1:W-:Y:S03]  /*40a0*/  BAR.SYNC.DEFER_BLOCKING R55, 0x80 ;  /* 0x000200370000751d */ /* 0x0043e60000010000 */
[----:B------:R-:W-:-:S13]  /*40b0*/  ISETP.NE.AND P4, PT, R4, RZ, PT ;  /* 0x000000ff0400720c */ /* 0x000fda0003f85270 */
[----:B------:R-:W-:-:S05]  /*40c0*/  @!P4 VIADD R4, R73, 0x28ca0 ;  /* 0x00028ca04904c836 */ /* 0x000fca0000000000 */
[----:B------:R-:W-:-:S04]  /*40d0*/  @!P4 PRMT R4, RZ, 0x654, R4 ;  /* 0x00000654ff04c816 */ /* 0x000fc80000000004 */
[----:B------:R1:W-:Y:S01]  /*40e0*/  @!P4 SYNCS.ARRIVE.TRANS64.RED.A1T0 RZ, [R4+URZ], RZ ;  /* 0x000000ff04ffc9a7 */ /* 0x0003e2000810043f */
[----:B------:R-:W-:Y:S05]  /*40f0*/  @!P3 BRA `(.L_x_678) ;  /* 0x000000000004b947 */ /* 0x000fea0003800000 */
[----:B------:R-:W-:Y:S01]  /*4100*/  BPT.TRAP 0x1 ;  /* 0x000000040000795c */ /* 0x000fe20000300000 */
.L_x_678:
[----:B------:R-:W-:Y:S05]  /*4110*/  BSYNC B0 ;  /* 0x0000000000007941 */ /* 0x000fea0003800000 */
.L_x_677:
[----:B------:R-:W2:Y:S01]  /*4120*/  SYNCS.PHASECHK.TRANS64.TRYWAIT P3, [R73+URZ+0x28cb0], R76 ;  /* 0x028cb04c490075a7 */ /* 0x000ea2000806017f */
[----:B------:R-:W-:Y:S04]  /*4130*/  BSSY B0, `(.L_x_679) ;  /* 0x0000002000007945 */ /* 0x000fe80003800000 */
[----:B--2---:R-:W-:Y:S05]  /*4140*/  @!P3 BRA `(.L_x_680) ;  /* 0x000001700084b947 */ /* 0x004fea0003800000 */
.L_x_959:
[----:B------:R-:W-:Y:S05]  /*4150*/  BSYNC B0 ;  /* 0x0000000000007941 */ /* 0x000fea0003800000 */
.L_x_679:
[----:B------:R-:W-:Y:S01]  /*4160*/  ISETP.GE.AND P3, PT, R19, R74, PT ;  /* 0x0000004a1300720c */ /* 0x000fe20003f66270 */
[----:B------:R-:W-:-:S12]  /*4170*/  BSSY B0, `(.L_x_681) ;  /* 0x0000052000007945 */ /* 0x000fd80003800000 */
[----:B------:R-:W-:Y:S05]  /*4180*/  @P3 BRA `(.L_x_682) ;  /* 0x0000000400403947 */ /* 0x000fea0003800000 */
[----:B------:R-:W-:Y:S01]  /*4190*/  IMAD.WIDE R6, R40, 0x40, R38 ;  /* 0x0000004028067825 */ /* 0x000fe200078e0226 */
[----:B------:R-:W-:-:S03]  /*41a0*/  ULDC.64 UR4, c[0x0][0x328] ;  /* 0x0000ca0000047ab9 */ /* 0x000fc60000000a00 */
[----:B------:R-:W-:Y:S02]  /*41b0*/  IMAD R7, R7, UR4, RZ ;  /* 0x0000000407077c24 */ /* 0x000fe4000f8e02ff */
[----:B-1----:R-:W-:Y:S02]  /*41c0*/  IMAD.MOV.U32 R4, RZ, RZ, R28 ;  /* 0x000000ffff047224 */ /* 0x002fe400078e001c */
[----:B------:R-:W-:Y:S02]  /*41d0*/  IMAD.MOV.U32 R5, RZ, RZ, R71 ;  /* 0x000000ffff057224 */ /* 0x000fe400078e0047 */
[C---:B------:R-:W-:Y:S02]  /*41e0*/  IMAD R7, R6.reuse, UR5, R7 ;  /* 0x0000000506077c24 */ /* 0x040fe4000f8e0207 */
[----:B------:R-:W-:Y:S01]  /*41f0*/  IMAD.WIDE.U32 R4, R6, UR4, R4 ;  /* 0x0000000406047c25 */ /* 0x000fe2000f8e0004 */
[----:B------:R-:W-:-:S03]  /*4200*/  ULDC.64 UR4, c[0x0][0x318] ;  /* 0x0000c60000047ab9 */ /* 0x000fc60000000a00 */
[----:B------:R-:W-:Y:S01]  /*4210*/  IMAD.IADD R5, R5, 0x1, R7 ;  /* 0x0000000105057824 */ /* 0x000fe200078e0207 */
[----:B------:R-:W-:Y:S01]  /*4220*/  LEA R8, P3, R4, UR4, 0x1 ;  /* 0x0000000404087c11 */ /* 0x000fe2000f8608ff */
[----:B------:R-:W-:Y:S01]  /*4230*/  ULDC UR4, c[0x0][0x320] ;  /* 0x0000c80000047ab9 */ /* 0x000fe20000000800 */
[----:B------:R-:W-:Y:S02]  /*4240*/  VIADD R10, R16, 0x40 ;  /* 0x00000040100a7836 */ /* 0x000fe40000000000 */
[----:B------:R-:W-:Y:S01]  /*4250*/  LEA.HI.X R9, R4, UR5, R5, 0x1, P3 ;  /* 0x0000000504097c11 */ /* 0x000fe200098f0c05 */
[----:B------:R-:W-:Y:S01]  /*4260*/  IMAD R5, R22, 0x8000, R57 ;  /* 0x0000800016057824 */ /* 0x000fe200078e0239 */
[----:B------:R-:W-:-:S03]  /*4270*/  LOP3.LUT P3, RZ, R188, 0x4, RZ, 0xc0, !PT ;  /* 0x00000004bcff7812 */ /* 0x000fc6000786c0ff */
[C---:B------:R-:W-:Y:S02]  /*4280*/  VIADD R11, R5.reuse, 0x20 ;  /* 0x00000020050b7836 */ /* 0x040fe40000000000 */
[----:B---3--:R-:W-:-:S08]  /*4290*/  IMAD R12, R5, 0x2, R2 ;  /* 0x00000002050c7824 */ /* 0x008fd000078e0202 */
[----:B------:R-:W-:Y:S01]  /*42a0*/  @P3 VIADD R11, R5, 0xffffffe0 ;  /* 0xffffffe0050b3836 */ /* 0x000fe20000000000 */
[----:B------:R-:W-:-:S03]  /*42b0*/  ISETP.GE.AND P3, PT, R16, UR4, PT ;  /* 0x0000000410007c0c */ /* 0x000fc6000bf66270 */
[----:B------:R-:W-:-:S10]  /*42c0*/  IMAD R11, R11, 0x2, R2 ;  /* 0x000000020b0b7824 */ /* 0x000fd400078e0202 */
[----:B------:R-:W1:Y:S04]  /*42d0*/  @!P3 LDS.128 R4, [R12+0x400] ;  /* 0x000400000c04b984 */ /* 0x000e680000000c00 */
[----:B-1----:R-:W-:Y:S01]  /*42e0*/  @!P3 STG.E.128 desc[UR42][R8.64], R4 ;  /* 0x000000040800b986 */ /* 0x002fe2000c101d2a */
[----:B------:R-:W-:Y:S01]  /*42f0*/  ISETP.GE.AND P3, PT, R10, UR4, PT ;  /* 0x000000040a007c0c */ /* 0x000fe2000bf66270 */
[----:B------:R-:W-:-:S12]  /*4300*/  VIADD R10, R16, 0x80 ;  /* 0x00000080100a7836 */ /* 0x000fd80000000000 */
        /* <DEDUP_REMOVED lines=26> */
[----:B------:R-:W-:-:S13]  /*44b0*/  ISETP.GE.AND P3, PT, R53, UR4, PT ;  /* 0x0000000435007c0c */ /* 0x000fda000bf66270 */
        /* <DEDUP_REMOVED lines=28> */
[----:B-1----:R1:W-:Y:S02]  /*4680*/  @!P3 STG.E.128 desc[UR42][R8.64+0x3c0], R4 ;  /* 0x0003c0040800b986 */ /* 0x0023e4000c101d2a */
.L_x_682:
[----:B------:R-:W-:Y:S05]  /*4690*/  BSYNC B0 ;  /* 0x0000000000007941 */ /* 0x000fea0003800000 */
.L_x_681:
[----:B------:R-:W-:Y:S01]  /*46a0*/  @!PT LDS RZ, [RZ] ;  /* 0x00000000fffff984 */ /* 0x000fe20000000800 */
[----:B------:R-:W-:Y:S01]  /*46b0*/  @!PT LDS RZ, [RZ] ;  /* 0x00000000fffff984 */ /* 0x000fe20000000800 */
[----:B------:R-:W-:Y:S01]  /*46c0*/  @!PT LDS RZ, [RZ] ;  /* 0x00000000fffff984 */ /* 0x000fe20000000800 */
[----:B------:R-:W-:Y:S01]  /*46d0*/  @!PT LDS RZ, [RZ] ;  /* 0x00000000fffff984 */ /* 0x000fe20000000800 */
[----:B------:R5:W-:Y:S06]  /*46e0*/  MEMBAR.ALL.CTA ;  /* 0x0000000000007992 */ /* 0x000bec0000008000 */
[----:B-----5:R-:W5:Y:S01]  /*46f0*/  FENCE.VIEW.ASYNC.S ;  /* 0x00000000000073c6 */ /* 0x020f620000000000 */
[----:B0-2---:R-:W-:Y:S01]  /*4700*/  @!P4 VIADD R73, R73, 0x28cc0 ;  /* 0x00028cc04949c836 */ /* 0x005fe20000000000 */
[----:B-----5:R0:W-:Y:S04]  /*4710*/  BAR.SYNC.DEFER_BLOCKING R55, 0x80 ;  /* 0x000200370000751d */ /* 0x0201e80000010000 */
[----:B------:R-:W-:Y:S01]  /*4720*/  @!P4 PRMT R73, RZ, 0x654, R73 ;  /* 0x00000654ff49c816 */ /* 0x000fe20000000049 */
[----:B------:R-:W-:Y:S01]  /*4730*/  VIADD R22, R22, 0x1 ;  /* 0x0000000116167836 */ /* 0x000fe20000000000 */
[----:B------:R-:W-:-:S02]  /*4740*/  PLOP3.LUT P3, PT, PT, PT, PT, 0x8, 0x0 ;  /* 0x000000000000781c */ /* 0x000fc40003f6e170 */
[----:B------:R0:W-:Y:S02]  /*4750*/  @!P4 SYNCS.ARRIVE.TRANS64.RED.A1T0 RZ, [R73+URZ], RZ ;  /* 0x000000ff49ffc9a7 */ /* 0x0001e4000810043f */
[----:B------:R-:W-:-:S04]  /*4760*/  ISETP.NE.AND P4, PT, R22, 0x2, PT ;  /* 0x000000021600780c */ /* 0x000fc80003f85270 */
[----:B-1----:R-:W-:Y:S02]  /*4770*/  SEL R5, RZ, 0x1, P4 ;  /* 0x00000001ff057807 */ /* 0x002fe40002000000 */
[----:B------:R-:W-:Y:S02]  /*4780*/  SEL R22, R22, RZ, P4 ;  /* 0x000000ff16167207 */ /* 0x000fe40002000000 */
[----:B------:R-:W-:Y:S01]  /*4790*/  LOP3.LUT R186, R186, R5, RZ, 0x3c, !PT ;  /* 0x00000005baba7212 */ /* 0x000fe200078e3cff */
[----:B0-----:R-:W-:Y:S06]  /*47a0*/  @P2 BRA `(.L_x_683) ;  /* 0xffffffe0000c2947 */ /* 0x001fec000383ffff */
.L_x_649:
[----:B------:R-:W-:Y:S04]  /*47b0*/  BSSY B0, `(.L_x_684) ;  /* 0x0000004000007945 */ /* 0x000fe80003800000 */
[----:B------:R-:W-:Y:S05]  /*47c0*/  @P3 BRA `(.L_x_685) ;  /* 0x0000000000083947 */ /* 0x000fea0003800000 */
[----:B------:R-:W0:Y:S02]  /*47d0*/  FENCE.VIEW.ASYNC.G ;  /* 0x00000000000073c6 */ /* 0x000e240000000100 */
[----:B0-----:R-:W-:Y:S06]  /*47e0*/  BAR.ARV 0xc, 0x180 ;  /* 0x0306000000007b1d */ /* 0x001fec0000002000 */
.L_x_685:
[----:B------:R-:W-:Y:S05]  /*47f0*/  BSYNC B0 ;  /* 0x0000000000007941 */ /* 0x000fea0003800000 */
.L_x_684:
[----:B------:R-:W-:Y:S01]  /*4800*/  UISETP.NE.AND UP0, UPT, UR38, 0x1, UPT ;  /* 0x000000012600788c */ /* 0x000fe2000bf05270 */
[C---:B------:R-:W-:Y:S01]  /*4810*/  ISETP.NE.AND P0, PT, R200.reuse, RZ, PT ;  /* 0x000000ffc800720c */ /* 0x040fe20003f05270 */
[----:B------:R-:W-:Y:S01]  /*4820*/  ULDC UR4, c[0x0][0x9f0] ;  /* 0x00027c0000047ab9 */ /* 0x000fe20000000800 */
[----:B------:R-:W-:Y:S02]  /*4830*/  BSSY B7, `(.L_x_686) ;  /* 0x0000905000077945 */ /* 0x000fe40003800000 */
[----:B------:R-:W-:Y:S02]  /*4840*/  SEL R9, R200, UR4, P0 ;  /* 0x00000004c8097c07 */ /* 0x000fe40008000000 */
[----:B------:R-:W-:-:S13]  /*4850*/  PLOP3.LUT P1, PT, PT, PT, UP0, 0x80, 0x0 ;  /* 0x000000000000781c */ /* 0x000fda0003f2f008 */
[----:B------:R-:W-:Y:S05]  /*4860*/  @!P1 BRA `(.L_x_687) ;  /* 0x0000002000649947 */ /* 0x000fea0003800000 */
[----:B------:R-:W2:Y:S01]  /*4870*/  LDL R0, [R1+0x28] ;  /* 0x0000280001007983 */ /* 0x000ea20000100800 */
[----:B------:R-:W-:Y:S01]  /*4880*/  BSSY B0, `(.L_x_688) ;  /* 0x000001e000007945 */ /* 0x000fe20003800000 */
[----:B------:R-:W-:Y:S01]  /*4890*/  IMAD.MOV.U32 R3, RZ, RZ, RZ ;  /* 0x000000ffff037224 */ /* 0x000fe200078e00ff */
[----:B--2---:R-:W-:-:S13]  /*48a0*/  LOP3.LUT P2, RZ, R0, 0x2, RZ, 0xc0, !PT ;  /* 0x0000000200ff7812 */ /* 0x004fda000784c0ff */
[----:B------:R-:W-:Y:S05]  /*48b0*/  @!P2 BRA `(.L_x_689) ;  /* 0x000000000068a947 */ /* 0x000fea0003800000 */
        /* <DEDUP_REMOVED lines=23> */
[----:B------:R-:W-:-:S04]  /*4a30*/  IMAD.MOV.U32 R3, RZ, RZ, R5 ;  /* 0x000000ffff037224 */ /* 0x000fc800078e0005 */
[----:B------:R-:W-:Y:S01]  /*4a40*/  @!P2 IMAD.MOV R3, RZ, RZ, -R3 ;  /* 0x000000ffff03a224 */ /* 0x000fe200078e0a03 */
[----:B------:R-:W-:-:S07]  /*4a50*/  @!P1 LOP3.LUT R3, RZ, R9, RZ, 0x33, !PT ;  /* 0x00000009ff039212 */ /* 0x000fce00078e33ff */
.L_x_689:
[----:B------:R-:W-:Y:S05]  /*4a60*/  BSYNC B0 ;  /* 0x0000000000007941 */ /* 0x000fea0003800000 */
.L_x_688:
[-C--:B------:R-:W-:Y:S01]  /*4a70*/  IMAD R0, R210, R3.reuse, RZ ;  /* 0x00000003d2007224 */ /* 0x080fe200078e02ff */
[----:B------:R-:W-:Y:S01]  /*4a80*/  PLOP3.LUT P0, PT, PT, PT, PT, 0x80, 0x0 ;  /* 0x000000000000781c */ /* 0x000fe20003f0f070 */
[----:B------:R-:W-:Y:S01]  /*4a90*/  IMAD.MOV.U32 R20, RZ, RZ, RZ ;  /* 0x000000ffff147224 */ /* 0x000fe200078e00ff */
[----:B------:R-:W-:Y:S02]  /*4aa0*/  CS2R R150, SRZ ;  /* 0x0000000000967805 */ /* 0x000fe4000001ff00 */
[----:B------:R-:W-:Y:S02]  /*4ab0*/  CS2R R148, SRZ ;  /* 0x0000000000947805 */ /* 0x000fe4000001ff00 */
[----:B------:R-:W-:Y:S01]  /*4ac0*/  VIADDMNMX R4, R0, R3, R168, PT ;  /* 0x0000000300047246 */ /* 0x000fe200038001a8 */
[----:B------:R-:W-:Y:S01]  /*4ad0*/  IMAD.MOV.U32 R3, RZ, RZ, RZ ;  /* 0x000000ffff037224 */ /* 0x000fe200078e00ff */
[----:B------:R-:W-:Y:S02]  /*4ae0*/  CS2R R146, SRZ ;  /* 0x0000000000927805 */ /* 0x000fe4000001ff00 */
[----:B------:R-:W-:-:S02]  /*4af0*/  CS2R R144, SRZ ;  /* 0x0000000000907805 */ /* 0x000fc4000001ff00 */
[----:B------:R-:W-:Y:S02]  /*4b00*/  ISETP.GT.AND P1, PT, R4, R0, PT ;  /* 0x000000000400720c */ /* 0x000fe40003f24270 */
        /* <DEDUP_REMOVED lines=37> */
[----:B---3--:R-:W-:Y:S02]  /*4d60*/  CS2R R68, SRZ ;  /* 0x0000000000447805 */ /* 0x008fe4000001ff00 */
[----:B------:R-:W-:Y:S02]  /*4d70*/  CS2R R66, SRZ ;  /* 0x0000000000427805 */ /* 0x000fe4000001ff00 */
[----:B----4-:R-:W-:Y:S02]  /*4d80*/  CS2R R64, SRZ ;  /* 0x0000000000407805 */ /* 0x010fe4000001ff00 */
        /* <DEDUP_REMOVED lines=19> */
[----:B------:R-:W-:Y:S01]  /*4ec0*/  CS2R R24, SRZ ;  /* 0x0000000000187805 */ /* 0x000fe2000001ff00 */
[----:B------:R-:W-:Y:S06]  /*4ed0*/  @!P1 BRA `(.L_x_690) ;  /* 0x0000008800689947 */ /* 0x000fec0003800000 */
[----:B------:R-:W2:Y:S01]  /*4ee0*/  LDL R5, [R1+0x2c] ;  /* 0x00002c0001057983 */ /* 0x000ea20000100800 */
[----:B------:R-:W-:-:S06]  /*4ef0*/  UISETP.NE.AND UP0, UPT, UR37, 0x3, UPT ;  /* 0x000000032500788c */ /* 0x000fcc000bf05270 */
[----:B------:R-:W-:Y:S01]  /*4f00*/  PLOP3.LUT P0, PT, PT, PT, UP0, 0x80, 0x0 ;  /* 0x000000000000781c */ /* 0x000fe20003f0f008 */
[----:B--2---:R-:W0:Y:S02]  /*4f10*/  SHFL.IDX PT, R3, R5, RZ, 0x1f ;  /* 0x00001fff05037589 */ /* 0x004e2400000e0000 */
[----:B0-----:R-:W-:-:S04]  /*4f20*/  LEA.HI R5, R3, R3, RZ, 0x1 ;  /* 0x0000000303057211 */ /* 0x001fc800078f08ff */
[----:B-1----:R-:W-:-:S05]  /*4f30*/  LOP3.LUT R6, R5, 0x1fffe, RZ, 0xc0, !PT ;  /* 0x0001fffe05067812 */ /* 0x002fca00078ec0ff */
[----:B------:R-:W-:-:S04]  /*4f40*/  IMAD.IADD R3, R3, 0x1, -R6 ;  /* 0x0000000103037824 */ /* 0x000fc800078e0a06 */
[----:B------:R-:W-:-:S04]  /*4f50*/  IMAD R3, R3, 0x8000, R2 ;  /* 0x0000800003037824 */ /* 0x000fc800078e0202 */
[----:B------:R-:W-:-:S05]  /*4f60*/  VIADD R3, R3, 0x400 ;  /* 0x0000040003037836 */ /* 0x000fca0000000000 */
[----:B------:R-:W-:-:S04]  /*4f70*/  SHF.R.U32.HI R3, RZ, 0x4, R3 ;  /* 0x00000004ff037819 */ /* 0x000fc80000011603 */
[----:B------:R-:W-:-:S04]  /*4f80*/  LOP3.LUT R3, R3, 0x3fff, RZ, 0xc0, !PT ;  /* 0x00003fff03037812 */ /* 0x000fc800078ec0ff */
[----:B------:R-:W-:Y:S01]  /*4f90*/  LOP3.LUT R3, R3, 0x2000000, RZ, 0xfc, !PT ;  /* 0x0200000003037812 */ /* 0x000fe200078efcff */
[----:B------:R-:W-:Y:S06]  /*4fa0*/  @!P0 BRA `(.L_x_691) ;  /* 0x0000000000048947 */ /* 0x000fec0003800000 */
[----:B------:R-:W-:Y:S01]  /*4fb0*/  BPT.TRAP 0x1 ;  /* 0x000000040000795c */ /* 0x000fe20000300000 */
.L_x_691:
[----:B------:R-:W-:Y:S01]  /*4fc0*/  IMAD R5, R18, 0x8, R2 ;  /* 0x0000000812057824 */ /* 0x000fe200078e0202 */
[----:B------:R-:W-:Y:S01]  /*4fd0*/  SHF.L.U32 R8, R23, 0x1f, RZ ;  /* 0x0000001f17087819 */ /* 0x000fe200000006ff */
[----:B------:R-:W-:Y:S01]  /*4fe0*/  VIADD R6, R2, 0x26800 ;  /* 0x0002680002067836 */ /* 0x000fe20000000000 */
[----:B------:R-:W-:Y:S02]  /*4ff0*/  BSSY B0, `(.L_x_692) ;  /* 0x0000008000007945 */ /* 0x000fe40003800000 */
[----:B------:R-:W0:Y:S02]  /*5000*/  SYNCS.PHASECHK.TRANS64.TRYWAIT P0, [R5+URZ+0x28c50], R8 ;  /* 0x028c5008050075a7 */ /* 0x000e24000800017f */
[----:B------:R-:W-:Y:S01]  /*5010*/  SHF.R.U32.HI R7, RZ, 0x4, R6 ;  /* 0x00000004ff077819 */ /* 0x000fe20000011606 */
[----:B------:R-:W-:-:S03]  /*5020*/  IMAD R6, R18, 0x1000, R3 ;  /* 0x0000100012067824 */ /* 0x000fc600078e0203 */
[----:B------:R-:W-:-:S04]  /*5030*/  LOP3.LUT R7, R7, 0x3fff, RZ, 0xc0, !PT ;  /* 0x00003fff07077812 */ /* 0x000fc800078ec0ff */
[----:B------:R-:W-:Y:S01]  /*5040*/  LOP3.LUT R12, R7, 0x10000, RZ, 0xfc, !PT ;  /* 0x00010000070c7812 */ /* 0x000fe200078efcff */
[----:B------:R-:W-:Y:S01]  /*5050*/  IMAD.MOV.U32 R7, RZ, RZ, 0x40000040 ;  /* 0x40000040ff077424 */ /* 0x000fe200078e00ff */
[----:B0-----:R-:W-:Y:S06]  /*5060*/  @!P0 BRA `(.L_x_693) ;  /* 0x0000016000d08947 */ /* 0x001fec0003800000 */
.L_x_960:
[----:B------:R-:W-:Y:S05]  /*5070*/  BSYNC B0 ;  /* 0x0000000000007941 */ /* 0x000fea0003800000 */
.L_x_692:
[----:B------:R-:W-:Y:S01]  /*5080*/  BAR.SYNC.DEFER_BLOCKING 0xe, 0x100 ;  /* 0x0384000000007b1d */ /* 0x000fe20000010000 */
[----:B------:R-:W-:Y:S01]  /*5090*/  IMAD.MOV.U32 R13, RZ, RZ, 0x40000040 ;  /* 0x40000040ff0d7424 */ /* 0x000fe200078e00ff */
[C---:B------:R-:W-:Y:S01]  /*50a0*/  R2UR UR6, R6.reuse ;  /* 0x00000000060672ca */ /* 0x040fe200000e0000 */
[----:B------:R-:W-:Y:S01]  /*50b0*/  VIADD R10, R6, 0x100 ;  /* 0x00000100060a7836 */ /* 0x000fe20000000000 */
[----:B------:R-:W-:Y:S01]  /*50c0*/  R2UR UR7, R7 ;  /* 0x00000000070772ca */ /* 0x000fe200000e0000 */
[----:B------:R-:W-:Y:S01]  /*50d0*/  IMAD.MOV.U32 R11, RZ, RZ, 0x40000040 ;  /* 0x40000040ff0b7424 */ /* 0x000fe200078e00ff */
[----:B------:R-:W-:Y:S01]  /*50e0*/  R2UR UR4, R12 ;  /* 0x000000000c0472ca */ /* 0x000fe200000e0000 */
[----:B0-----:R-:W-:Y:S01]  /*50f0*/  VIADD R8, R6, 0x80 ;  /* 0x0000008006087836 */ /* 0x001fe20000000000 */
[----:B------:R-:W-:Y:S01]  /*5100*/  R2UR UR5, R13 ;  /* 0x000000000d0572ca */ /* 0x000fe200000e0000 */
[----:B------:R-:W-:Y:S01]  /*5110*/  IMAD.MOV.U32 R9, RZ, RZ, 0x40000040 ;  /* 0x40000040ff097424 */ /* 0x000fe200078e00ff */
[----:B------:R-:W-:Y:S01]  /*5120*/  R2UR UR14, R10 ;  /* 0x000000000a0e72ca */ /* 0x000fe200000e0000 */
[----:B------:R-:W-:Y:S01]  /*5130*/  VIADD R10, R12, 0x2 ;  /* 0x000000020c0a7836 */ /* 0x000fe20000000000 */
        /* <DEDUP_REMOVED lines=11> */
[----:B------:R-:W0:Y:S01]  /*51f0*/  S2R R14, SR_TID.X ;  /* 0x00000000000e7919 */ /* 0x000e220000002100 */
[----:B------:R-:W-:Y:S01]  /*5200*/  WARPGROUP.ARRIVE ;  /* 0x00000000000079c5 */ /* 0x000fe20000000000 */
[----:B------:R-:W-:Y:S01]  /*5210*/  R2UR UR13, R9 ;  /* 0x00000000090d72ca */ /* 0x000fe200000e0000 */
[----:B------:R-:W-:Y:S01]  /*5220*/  VIADD R4, R4, 0xfffffffe ;  /* 0xfffffffe04047836 */ /* 0x000fe20000000000 */
[----:B------:R-:W-:Y:S03]  /*5230*/  BSSY B0, `(.L_x_694) ;  /* 0x00000ed000007945 */ /* 0x000fe60003800000 */
[----:B------:R-:W-:Y:S01]  /*5240*/  HGMMA.64x256x16.F32 R24, gdesc[UR4].tnspB, RZ, !UPT, gsb0 ;  /* 0x43e00000041879f0 */ /* 0x000fe2000c0008ff */
[----:B------:R-:W-:Y:S01]  /*5250*/  R2UR UR6, R6 ;  /* 0x00000000060672ca */ /* 0x000fe200000e0000 */
[----:B------:R-:W-:Y:S01]  /*5260*/  VIADD R6, R12, 0x6 ;  /* 0x000000060c067836 */ /* 0x000fe20000000000 */
[----:B------:R-:W-:Y:S01]  /*5270*/  R2UR UR7, R7 ;  /* 0x00000000070772ca */ /* 0x000fe200000e0000 */
[----:B------:R-:W-:-:S03]  /*5280*/  IMAD.MOV.U32 R7, RZ, RZ, 0x40000040 ;  /* 0x40000040ff077424 */ /* 0x000fc600078e00ff */
[----:B------:R-:W-:Y:S02]  /*5290*/  R2UR UR4, R6 ;  /* 0x00000000060472ca */ /* 0x000fe400000e0000 */
[----:B------:R-:W-:Y:S02]  /*52a0*/  R2UR UR5, R7 ;  /* 0x00000000070572ca */ /* 0x000fe400000e0000 */
        /* <DEDUP_REMOVED lines=18> */
[----:B------:R-:W-:-:S13]  /*53d0*/  ISETP.GE.AND P0, PT, R4, R0, PT ;  /* 0x000000000400720c */ /* 0x000fda0003f06270 */
[----:B0-----:R-:W-:Y:S05]  /*53e0*/  @!P0 BRA `(.L_x_695) ;  /* 0x0000000c00448947 */ /* 0x001fea0003800000 */
[----:B------:R-:W-:-:S07]  /*53f0*/  IMAD.MOV.U32 R14, RZ, RZ, R4 ;  /* 0x000000ffff0e7224 */ /* 0x000fce00078e0004 */
.L_x_701:
[----:B------:R-:W-:Y:S01]  /*5400*/  BAR.SYNC.DEFER_BLOCKING 0xe, 0x100 ;  /* 0x0384000000007b1d */ /* 0x000fe20000010000 */
[C---:B0-----:R-:W-:Y:S02]  /*5410*/  IMAD R4, R18.reuse, 0x40, R190 ;  /* 0x0000004012047824 */ /* 0x041fe400078e02be */
[----:B------:R-:W-:Y:S02]  /*5420*/  VIADD R15, R18, 0x1 ;  /* 0x00000001120f7836 */ /* 0x000fe40000000000 */
[----:B------:R-:W-:-:S03]  /*5430*/  IMAD R4, R4, 0x4, R2 ;  /* 0x0000000404047824 */ /* 0x000fc600078e0202 */
[----:B------:R-:W-:-:S04]  /*5440*/  ISETP.NE.AND P0, PT, R15, 0x2, PT ;  /* 0x000000020f00780c */ /* 0x000fc80003f05270 */
[----:B------:R-:W-:-:S05]  /*5450*/  SEL R15, R15, RZ, P0 ;  /* 0x000000ff0f0f7207 */ /* 0x000fca0000000000 */
[----:B------:R-:W-:Y:S01]  /*5460*/  IMAD.MOV.U32 R18, RZ, RZ, R15 ;  /* 0x000000ffff127224 */ /* 0x000fe200078e000f */
[----:B------:R-:W0:Y:S04]  /*5470*/  LDS R5, [R4+0x28800] ;  /* 0x0288000004057984 */ /* 0x000e280000000800 */
[----:B------:R-:W1:Y:S01]  /*5480*/  LDS R4, [R4+0x28820] ;  /* 0x0288200004047984 */ /* 0x000e620000000800 */
[-C--:B0-----:R-:W-:Y:S01]  /*5490*/  FMUL.FTZ R24, R24, R5.reuse ;  /* 0x0000000518187220 */ /* 0x081fe20000410000 */
        /* <DEDUP_REMOVED lines=67> */
[----:B------:R-:W-:-:S02]  /*58d0*/  IMAD.MOV.U32 R4, RZ, RZ, R14 ;  /* 0x000000ffff047224 */ /* 0x000fc400078e000e */
[-C--:B------:R-:W-:Y:S01]  /*58e0*/  FMUL.FTZ R32, R32, R5.reuse ;  /* 0x0000000520207220 */ /* 0x080fe20000410000 */
[-C--:B------:R-:W-:Y:S01]  /*58f0*/  FMUL.FTZ R33, R33, R5.reuse ;  /* 0x0000000521217220 */ /* 0x080fe20000410000 */
[-C--:B------:R-:W-:Y:S01]  /*5900*/  FMUL.FTZ R36, R36, R5.reuse ;  /* 0x0000000524247220 */ /* 0x080fe20000410000 */
[-C--:B------:R-:W-:Y:S01]  /*5910*/  FMUL.FTZ R37, R37, R5.reuse ;  /* 0x0000000525257220 */ /* 0x080fe20000410000 */
[----:B------:R-:W-:Y:S01]  /*5920*/  ISETP.GT.AND P1, PT, R4, R0, PT ;  /* 0x000000000400720c */ /* 0x000fe20003f24270 */
[----:B------:R-:W-:Y:S02]  /*5930*/  IMAD.U32 R4, RZ, RZ, UR37 ;  /* 0x00000025ff047e24 */ /* 0x000fe4000f8e00ff */
[-C--:B------:R-:W-:Y:S01]  /*5940*/  FMUL.FTZ R40, R40, R5.reuse ;  /* 0x0000000528287220 */ /* 0x080fe20000410000 */
[-C--:B------:R-:W-:Y:S01]  /*5950*/  FMUL.FTZ R41, R41, R5.reuse ;  /* 0x0000000529297220 */ /* 0x080fe20000410000 */
[-C--:B------:R-:W-:Y:S01]  /*5960*/  FMUL.FTZ R44, R44, R5.reuse ;  /* 0x000000052c2c7220 */ /* 0x080fe20000410000 */
[-C--:B------:R-:W-:Y:S01]  /*5970*/  FMUL.FTZ R45, R45, R5.reuse ;  /* 0x000000052d2d7220 */ /* 0x080fe20000410000 */
[----:B------:R-:W-:Y:S01]  /*5980*/  ISETP.NE.AND P2, PT, R4, 0x3, PT ;  /* 0x000000030400780c */ /* 0x000fe20003f45270 */
[-C--:B------:R-:W-:Y:S01]  /*5990*/  FMUL.FTZ R48, R48, R5.reuse ;  /* 0x0000000530307220 */ /* 0x080fe20000410000 */
[----:B------:R-:W-:Y:S01]  /*59a0*/  SEL R4, RZ, 0x1, P0 ;  /* 0x00000001ff047807 */ /* 0x000fe20000000000 */
        /* <DEDUP_REMOVED lines=51> */
[----:B------:R-:W-:Y:S01]  /*5ce0*/  LOP3.LUT R23, R23, R4, RZ, 0x3c, !PT ;  /* 0x0000000417177212 */ /* 0x000fe200078e3cff */
[----:B------:R-:W-:Y:S01]  /*5cf0*/  VIADD R14, R14, 0xffffffff ;  /* 0xffffffff0e0e7836 */ /* 0x000fe20000000000 */
[----:B------:R-:W-:Y:S06]  /*5d00*/  @!P2 BRA `(.L_x_696) ;  /* 0x000000000004a947 */ /* 0x000fec0003800000 */
[----:B------:R-:W-:Y:S01]  /*5d10*/  BPT.TRAP 0x1 ;  /* 0x000000040000795c */ /* 0x000fe20000300000 */
.L_x_696:
[----:B------:R-:W-:Y:S01]  /*5d20*/  IMAD R4, R18, 0x8, R2 ;  /* 0x0000000812047824 */ /* 0x000fe200078e0202 */
[----:B------:R-:W-:-:S04]  /*5d30*/  SHF.L.U32 R5, R23, 0x1f, RZ ;  /* 0x0000001f17057819 */ /* 0x000fc800000006ff */
[----:B------:R0:W1:Y:S01]  /*5d40*/  SYNCS.PHASECHK.TRANS64.TRYWAIT P0, [R4+URZ+0x28c50], R5 ;  /* 0x028c5005040075a7 */ /* 0x000062000800017f */
[----:B------:R-:W-:Y:S05]  /*5d50*/  @!P2 BRA `(.L_x_697) ;  /* 0x000000000004a947 */ /* 0x000fea0003800000 */
[----:B------:R-:W-:Y:S01]  /*5d60*/  BPT.TRAP 0x1 ;  /* 0x000000040000795c */ /* 0x000fe20000300000 */
.L_x_697:
[----:B------:R-:W-:Y:S04]  /*5d70*/  BSSY B1, `(.L_x_698) ;  /* 0x0000004000017945 */ /* 0x000fe80003800000 */
[----:B-1----:R-:W-:Y:S05]  /*5d80*/  @P0 BRA `(.L_x_699) ;  /* 0x0000000000080947 */ /* 0x002fea0003800000 */
[----:B------:R-:W1:Y:S02]  /*5d90*/  SYNCS.PHASECHK.TRANS64.TRYWAIT P0, [R4+URZ+0x28c50], R5 ;  /* 0x028c5005040075a7 */ /* 0x000e64000800017f */
[----:B-1----:R-:W-:Y:S05]  /*5da0*/  @!P0 BRA `(.L_x_700) ;  /* 0x0000015400948947 */ /* 0x002fea0003800000 */
.L_x_699:
[----:B------:R-:W-:Y:S05]  /*5db0*/  BSYNC B1 ;  /* 0x0000000000017941 */ /* 0x000fea0003800000 */
.L_x_698:
[----:B01----:R-:W-:Y:S01]  /*5dc0*/  IMAD.MOV.U32 R5, RZ, RZ, 0x40000040 ;  /* 0x40000040ff057424 */ /* 0x003fe200078e00ff */
[----:B------:R-:W-:Y:S01]  /*5dd0*/  WARPGROUP.ARRIVE ;  /* 0x00000000000079c5 */ /* 0x000fe20000000000 */
[----:B------:R-:W-:-:S05]  /*5de0*/  IMAD R4, R18, 0x1000, R3 ;  /* 0x0000100012047824 */ /* 0x000fca00078e0203 */
[----:B------:R-:W0:Y:S01]  /*5df0*/  S2R R20, SR_TID.X ;  /* 0x0000000000147919 */ /* 0x000e220000002100 */
[----:B------:R-:W-:Y:S01]  /*5e00*/  IMAD.MOV.U32 R13, RZ, RZ, 0x40000040 ;  /* 0x40000040ff0d7424 */ /* 0x000fe200078e00ff */
[----:B------:R-:W-:Y:S01]  /*5e10*/  R2UR UR7, R5 ;  /* 0x00000000050772ca */ /* 0x000fe200000e0000 */
[----:B------:R-:W-:Y:S01]  /*5e20*/  VIADD R5, R2, 0x26800 ;  /* 0x0002680002057836 */ /* 0x000fe20000000000 */
[----:B------:R-:W-:Y:S02]  /*5e30*/  R2UR UR6, R4 ;  /* 0x00000000040672ca */ /* 0x000fe400000e0000 */
[----:B------:R-:W-:Y:S01]  /*5e40*/  R2UR UR5, R13 ;  /* 0x000000000d0572ca */ /* 0x000fe200000e0000 */
[----:B------:R-:W-:Y:S01]  /*5e50*/  IMAD.MOV.U32 R13, RZ, RZ, 0x40000040 ;  /* 0x40000040ff0d7424 */ /* 0x000fe200078e00ff */
[----:B------:R-:W-:-:S04]  /*5e60*/  SHF.R.U32.HI R5, RZ, 0x4, R5 ;  /* 0x00000004ff057819 */ /* 0x000fc80000011605 */
[----:B------:R-:W-:-:S04]  /*5e70*/  LOP3.LUT R5, R5, 0x3fff, RZ, 0xc0, !PT ;  /* 0x00003fff05057812 */ /* 0x000fc800078ec0ff */
[----:B------:R-:W-:Y:S01]  /*5e80*/  LOP3.LUT R12, R5, 0x10000, RZ, 0xfc, !PT ;  /* 0x00010000050c7812 */ /* 0x000fe200078efcff */
[----:B------:R-:W-:-:S03]  /*5e90*/  IMAD.MOV.U32 R5, RZ, RZ, 0x40000040 ;  /* 0x40000040ff057424 */ /* 0x000fc600078e00ff */
[----:B------:R-:W-:Y:S01]  /*5ea0*/  R2UR UR4, R12 ;  /* 0x000000000c0472ca */ /* 0x000fe200000e0000 */
[----:B------:R-:W-:Y:S01]  /*5eb0*/  VIADD R12, R4, 0x80 ;  /* 0x00000080040c7836 */ /* 0x000fe20000000000 */
[----:B0-----:R-:W-:-:S11]  /*5ec0*/  LOP3.LUT R20, R20, 0x7f, RZ, 0xc0, !PT ;  /* 0x0000007f14147812 */ /* 0x001fd600078ec0ff */
[----:B------:R-:W-:Y:S01]  /*5ed0*/  HGMMA.64x256x16.F32 R24, gdesc[UR4].tnspB, R24, gsb0 ;  /* 0x43e00000041879f0 */ /* 0x000fe20008000818 */
[----:B------:R-:W-:Y:S01]  /*5ee0*/  R2UR UR6, R12 ;  /* 0x000000000c0672ca */ /* 0x000fe200000e0000 */
[----:B------:R-:W-:Y:S01]  /*5ef0*/  VIADD R12, R4, 0x100 ;  /* 0x00000100040c7836 */ /* 0x000fe20000000000 */
[----:B------:R-:W-:Y:S01]  /*5f00*/  R2UR UR7, R13 ;  /* 0x000000000d0772ca */ /* 0x000fe200000e0000 */
[----:B------:R-:W-:Y:S01]  /*5f10*/  IMAD.MOV.U32 R13, RZ, RZ, 0x40000040 ;  /* 0x40000040ff0d7424 */ /* 0x000fe200078e00ff */
[----:B------:R-:W-:Y:S01]  /*5f20*/  R2UR UR4, R10 ;  /* 0x000000000a0472ca */ /* 0x000fe200000e0000 */
[----:B------:R-:W-:Y:S01]  /*5f30*/  VIADD R4, R4, 0x180 ;  /* 0x0000018004047836 */ /* 0x000fe20000000000 */
[----:B------:R-:W-:Y:S02]  /*5f40*/  R2UR UR5, R11 ;  /* 0x000000000b0572ca */ /* 0x000fe400000e0000 */
[----:B------:R-:W-:Y:S01]  /*5f50*/  ISETP.NE.AND P0, PT, R20, RZ, PT ;  /* 0x000000ff1400720c */ /* 0x000fe20003f05270 */
[----:B------:R-:W-:-:S02]  /*5f60*/  WARPGROUP.DEPBAR.LE gsb0, 0x0 ;  /* 0x00008000000079c5 */ /* 0x000fc40000010000 */
[----:B------:R-:W-:-:S15]  /*5f70*/  WARPGROUP.ARRIVE ;  /* 0x00000000000079c5 */ /* 0x000fde0000000000 */
[----:B------:R-:W-:-:S01]  /*5f80*/  NOP ;  /* 0x0000000000007918 */ /* 0x000fc20000000000 */
[----:B------:R-:W-:Y:S01]  /*5f90*/  HGMMA.64x256x16.F32 R24, gdesc[UR4].tnspB, R24, gsb0 ;  /* 0x43e00000041879f0 */ /* 0x000fe20008000818 */
[----:B------:R-:W-:Y:S02]  /*5fa0*/  R2UR UR6, R12 ;  /* 0x000000000c0672ca */ /* 0x000fe400000e0000 */
[----:B------:R-:W-:Y:S02]  /*5fb0*/  R2UR UR7, R13 ;  /* 0x000000000d0772ca */ /* 0x000fe400000e0000 */
[----:B------:R-:W-:Y:S02]  /*5fc0*/  R2UR UR4, R8 ;  /* 0x00000000080472ca */ /* 0x000fe400000e0000 */
[----:B------:R-:W-:Y:S01]  /*5fd0*/  R2UR UR5, R9 ;  /* 0x00000000090572ca */ /* 0x000fe200000e0000 */
[----:B------:R-:W-:Y:S02]  /*5fe0*/  WARPGROUP.DEPBAR.LE gsb0, 0x0 ;  /* 0x00008000000079c5 */ /* 0x000fe40000010000 */
[----:B------:R-:W-:-:S15]  /*5ff0*/  WARPGROUP.ARRIVE ;  /* 0x00000000000079c5 */ /* 0x000fde0000000000 */
[----:B------:R-:W-:-:S03]  /*6000*/  NOP ;  /* 0x0000000000007918 */ /* 0x000fc60000000000 */
[----:B------:R-:W-:Y:S01]  /*6010*/  HGMMA.64x256x16.F32 R24, gdesc[UR4].tnspB, R24, gsb0 ;  /* 0x43e00000041879f0 */ /* 0x000fe20008000818 */
[----:B------:R-:W-:Y:S01]  /*6020*/  R2UR UR6, R4 ;  /* 0x00000000040672ca */ /* 0x000fe200000e0000 */
[----:B------:R-:W-:Y:S01]  /*6030*/  @!P0 IMAD R4, R15, 0x8, R2 ;  /* 0x000000080f048824 */ /* 0x000fe200078e0202 */
[----:B------:R-:W-:Y:S02]  /*6040*/  R2UR UR7, R5 ;  /* 0x00000000050772ca */ /* 0x000fe400000e0000 */
[----:B------:R-:W-:Y:S01]  /*6050*/  R2UR UR4, R6 ;  /* 0x00000000060472ca */ /* 0x000fe200000e0000 */
[----:B------:R-:W-:Y:S01]  /*6060*/  @!P0 VIADD R4, R4, 0x28c60 ;  /* 0x00028c6004048836 */ /* 0x000fe20000000000 */
[----:B------:R-:W-:-:S04]  /*6070*/  R2UR UR5, R7 ;  /* 0x00000000070572ca */ /* 0x000fc800000e0000 */
[----:B------:R-:W-:Y:S01]  /*6080*/  @!P0 PRMT R4, RZ, 0x654, R4 ;  /* 0x00000654ff048816 */ /* 0x000fe20000000004 */
[----:B------:R-:W-:Y:S02]  /*6090*/  WARPGROUP.DEPBAR.LE gsb0, 0x0 ;  /* 0x00008000000079c5 */ /* 0x000fe40000010000 */
[----:B------:R-:W-:-:S14]  /*60a0*/  WARPGROUP.ARRIVE ;  /* 0x00000000000079c5 */ /* 0x000fdc0000000000 */
[----:B------:R-:W-:Y:S03]  /*60b0*/  HGMMA.64x256x16.F32 R24, gdesc[UR4].tnspB, R24, gsb0 ;  /* 0x43e00000041879f0 */ /* 0x000fe60008000818 */
[----:B------:R-:W-:Y:S02]  /*60c0*/  WARPGROUP.DEPBAR.LE gsb0, 0x0 ;  /* 0x00008000000079c5 */ /* 0x000fe40000010000 */
[----:B------:R-:W-:Y:S06]  /*60d0*/  BAR.ARV 0xf, 0x100 ;  /* 0x03c4000000007b1d */ /* 0x000fec0000002000 */
[----:B------:R0:W-:Y:S01]  /*60e0*/  @!P0 SYNCS.ARRIVE.TRANS64.RED.A1T0 RZ, [R4+URZ], RZ ;  /* 0x000000ff04ff89a7 */ /* 0x0001e2000810043f */
[----:B------:R-:W-:Y:S05]  /*60f0*/  @P1 BRA `(.L_x_701) ;  /* 0xfffffff000c01947 */ /* 0x000fea000383ffff */
.L_x_695:
[----:B------:R-:W-:Y:S05]  /*6100*/  BSYNC B0 ;  /* 0x0000000000007941 */ /* 0x000fea0003800000 */
.L_x_694:
[----:B------:R-:W-:Y:S01]  /*6110*/  BAR.SYNC.DEFER_BLOCKING 0xe, 0x100 ;  /* 0x0384000000007b1d */ /* 0x000fe20000010000 */
[C---:B------:R-:W-:Y:S01]  /*6120*/  IMAD R0, R18.reuse, 0x40, R190 ;  /* 0x0000004012007824 */ /* 0x040fe200078e02be */
[----:B------:R-:W-:Y:S01]  /*6130*/  PLOP3.LUT P0, PT, PT, PT, PT, 0x8, 0x0 ;  /* 0x000000000000781c */ /* 0x000fe20003f0e170 */
[----:B------:R-:W-:Y:S02]  /*6140*/  VIADD R18, R18, 0x1 ;  /* 0x0000000112127836 */ /* 0x000fe40000000000 */
[----:B------:R-:W-:Y:S02]  /*6150*/  IMAD R2, R0, 0x4, R2 ;  /* 0x0000000400027824 */ /* 0x000fe400078e0202 */
[----:B------:R-:W-:Y:S01]  /*6160*/  IMAD.MOV.U32 R20, RZ, RZ, RZ ;  /* 0x000000ffff147224 */ /* 0x000fe200078e00ff */
[----:B------:R-:W-:Y:S01]  /*6170*/  ISETP.NE.AND P1, PT, R18, 0x2, PT ;  /* 0x000000021200780c */ /* 0x000fe20003f25270 */
[----:B------:R-:W-:-:S03]  /*6180*/  IMAD.MOV.U32 R3, RZ, RZ, RZ ;  /* 0x000000ffff037224 */ /* 0x000fc600078e00ff */
[----:B------:R-:W-:Y:S01]  /*6190*/  SEL R18, R18, RZ, P1 ;  /* 0x000000ff12127207 */ /* 0x000fe20000800000 */
        /* <DEDUP_REMOVED lines=66> */
[----:B------:R-:W-:Y:S01]  /*65c0*/  SEL R0, RZ, 0x1, P1 ;  /* 0x00000001ff007807 */ /* 0x000fe20000800000 */
        /* <DEDUP_REMOVED lines=65> */
[----:B------:R-:W-:Y:S06]  /*69e0*/  BAR.ARV 0xf, 0x100 ;  /* 0x03c4000000007b1d */ /* 0x000fec0000002000 */
[----:B------:R-:W-:Y:S05]  /*69f0*/  BRA `(.L_x_690) ;  /* 0x0000006c00a07947 */ /* 0x000fea0003800000 */
.L_x_687:
[----:B------:R-:W2:Y:S01]  /*6a00*/  LDL R0, [R1+0x28] ;  /* 0x0000280001007983 */ /* 0x000ea20000100800 */
[----:B------:R-:W-:Y:S01]  /*6a10*/  BSSY B0, `(.L_x_702) ;  /* 0x000001f000007945 */ /* 0x000fe20003800000 */
[----:B------:R-:W-:Y:S01]  /*6a20*/  IMAD.MOV.U32 R3, RZ, RZ, RZ ;  /* 0x000000ffff037224 */ /* 0x000fe200078e00ff */
[----:B--2---:R-:W-:-:S13]  /*6a30*/  LOP3.LUT P1, RZ, R0, 0x2, RZ, 0xc0, !PT ;  /* 0x0000000200ff7812 */ /* 0x004fda000782c0ff */
[----:B------:R-:W-:Y:S05]  /*6a40*/  @!P1 BRA `(.L_x_703) ;  /* 0x00000000006c9947 */ /* 0x000fea0003800000 */
[-C--:B------:R-:W-:Y:S02]  /*6a50*/  IABS R3, R9.reuse ;  /* 0x0000000900037213 */ /* 0x080fe40000000000 */
[----:B------:R-:W-:Y:S02]  /*6a60*/  IADD3 R0, R168, -0x1, R9 ;  /* 0xffffffffa8007810 */ /* 0x000fe40007ffe009 */
[----:B-1----:R-:W0:Y:S01]  /*6a70*/  I2F.RP R6, R3 ;  /* 0x0000000300067306 */ /* 0x002e220000209400 */
        /* <DEDUP_REMOVED lines=24> */
.L_x_703:
[----:B------:R-:W-:Y:S05]  /*6c00*/  BSYNC B0 ;  /* 0x0000000000007941 */ /* 0x000fea0003800000 */
.L_x_702:
        /* <DEDUP_REMOVED lines=72> */
[----:B------:R-:W-:Y:S03]  /*7090*/  BSSY B6, `(.L_x_704) ;  /* 0x000001c000067945 */ /* 0x000fe60003800000 */
[----:B--2---:R-:W0:Y:S02]  /*70a0*/  SHFL.IDX PT, R0, R0, RZ, 0x1f ;  /* 0x00001fff00007589 */ /* 0x004e2400000e0000 */
[----:B0-----:R-:W-:-:S04]  /*70b0*/  LEA.HI R3, R0, R0, RZ, 0x1 ;  /* 0x0000000000037211 */ /* 0x001fc800078f08ff */
        /* <DEDUP_REMOVED lines=25> */
.L_x_705:
[----:B------:R-:W-:Y:S05]  /*7250*/  BSYNC B6 ;  /* 0x0000000000067941 */ /* 0x000fea0003800000 */
.L_x_704:
[----:B------:R-:W-:Y:S02]  /*7260*/  ULDC UR4, c[0x0][0x3f4] ;  /* 0x0000fd0000047ab9 */ /* 0x000fe40000000800 */
[----:B------:R-:W-:-:S13]  /*7270*/  ISETP.LT.AND P0, PT, RZ, UR4, PT ;  /* 0x00000004ff007c0c */ /* 0x000fda000bf01270 */
[----:B------:R-:W-:Y:S05]  /*7280*/  @P0 BRA `(.L_x_706) ;  /* 0x00000000003c0947 */ /* 0x000fea0003800000 */
[----:B------:R-:W-:-:S04]  /*7290*/  LEA.HI R0, R209, R209, RZ, 0x1 ;  /* 0x000000d1d1007211 */ /* 0x000fc800078f08ff */
[----:B------:R-:W-:-:S05]  /*72a0*/  LOP3.LUT R0, R0, 0xfffffffe, RZ, 0xc0, !PT ;  /* 0xfffffffe00007812 */ /* 0x000fca00078ec0ff */
[----:B------:R-:W-:-:S05]  /*72b0*/  IMAD.IADD R0, R209, 0x1, -R0 ;  /* 0x00000001d1007824 */ /* 0x000fca00078e0a00 */
[----:B------:R-:W-:-:S04]  /*72c0*/  SHF.L.U32 R3, R0, 0x1f, RZ ;  /* 0x0000001f00037819 */ /* 0x000fc800000006ff */
[----:B------:R0:W2:Y:S03]  /*72d0*/  SYNCS.PHASECHK.TRANS64.TRYWAIT P0, [R2+URZ+0x28c00], R3 ;  /* 0x028c0003020075a7 */ /* 0x0000a6000800017f */
[----:B--2---:R-:W-:Y:S05]  /*72e0*/  @!P0 NANOSLEEP.SYNCS 0x989680 ;  /* 0x009896800000895d */ /* 0x004fea0003900000 */
[----:B------:R-:W2:Y:S01]  /*72f0*/  @!P0 SYNCS.PHASECHK.TRANS64 P0, [R2+URZ+0x28c00], R3 ;  /* 0x028c0003020085a7 */ /* 0x000ea2000800007f */
[----:B------:R-:W-:Y:S04]  /*7300*/  BSSY B0, `(.L_x_707) ;  /* 0x0000006000007945 */ /* 0x000fe80003800000 */
[----:B--2---:R-:W-:Y:S05]  /*7310*/  @P0 BRA `(.L_x_708) ;  /* 0x0000000000100947 */ /* 0x004fea0003800000 */
.L_x_709:
[----:B--2---:R2:W3:Y:S02]  /*7320*/  SYNCS.PHASECHK.TRANS64.TRYWAIT P0, [R2+URZ+0x28c00], R3 ;  /* 0x028c0003020075a7 */ /* 0x0044e4000800017f */
[----:B---3--:R-:W-:Y:S05]  /*7330*/  @!P0 NANOSLEEP.SYNCS 0x989680 ;  /* 0x009896800000895d */ /* 0x008fea0003900000 */
[----:B------:R-:W3:Y:S02]  /*7340*/  @!P0 SYNCS.PHASECHK.TRANS64 P0, [R2+URZ+0x28c00], R3 ;  /* 0x028c0003020085a7 */ /* 0x000ee4000800007f */
[----:B---3--:R-:W-:Y:S05]  /*7350*/  @!P0 BRA `(.L_x_709) ;  /* 0xfffffffc00f08947 */ /* 0x008fea000383ffff */
.L_x_708:
[----:B------:R-:W-:Y:S05]  /*7360*/  BSYNC B0 ;  /* 0x0000000000007941 */ /* 0x000fea0003800000 */
.L_x_707:
[----:B------:R-:W-:Y:S05]  /*7370*/  BRA `(.L_x_710) ;  /* 0x0000002000b07947 */ /* 0x000fea0003800000 */
.L_x_706:
[----:B-----5:R-:W-:Y:S01]  /*7380*/  SHF.R.S32.HI R0, RZ, 0x1f, R154 ;  /* 0x0000001fff007819 */ /* 0x020fe2000001149a */
[----:B------:R-:W-:Y:S01]  /*7390*/  VIADD R4, R2, 0x20400 ;  /* 0x0002040002047836 */ /* 0x000fe20000000000 */
[----:B------:R-:W-:Y:S01]  /*73a0*/  ULDC.64 UR4, c[0x0][0x3f8] ;  /* 0x0000fe0000047ab9 */ /* 0x000fe20000000a00 */
[----:B------:R-:W-:Y:S01]  /*73b0*/  ULDC.64 UR6, c[0x0][0x408] ;  /* 0x0001020000067ab9 */ /* 0x000fe20000000a00 */
[----:B------:R-:W-:Y:S01]  /*73c0*/  IMAD.WIDE.U32 R26, R154, UR4, RZ ;  /* 0x000000049a1a7c25 */ /* 0x000fe2000f8e00ff */
[----:B------:R-:W-:Y:S01]  /*73d0*/  BSSY B6, `(.L_x_711) ;  /* 0x0000020000067945 */ /* 0x000fe20003800000 */
[----:B------:R-:W-:Y:S02]  /*73e0*/  LOP3.LUT P0, RZ, R4, 0x3ff, RZ, 0xc0, !PT ;  /* 0x000003ff04ff7812 */ /* 0x000fe4000780c0ff */
[C---:B------:R-:W-:Y:S02]  /*73f0*/  IMAD R3, R0.reuse, UR4, RZ ;  /* 0x0000000400037c24 */ /* 0x040fe4000f8e02ff */
[----:B-1----:R-:W-:-:S02]  /*7400*/  IMAD R7, R0, UR6, RZ ;  /* 0x0000000600077c24 */ /* 0x002fc4000f8e02ff */
[C---:B------:R-:W-:Y:S01]  /*7410*/  IMAD R3, R154.reuse, UR5, R3 ;  /* 0x000000059a037c24 */ /* 0x040fe2000f8e0203 */
[----:B------:R-:W-:Y:S01]  /*7420*/  ULDC.64 UR4, c[0x0][0x3e8] ;  /* 0x0000fa0000047ab9 */ /* 0x000fe20000000a00 */
[----:B------:R-:W-:Y:S01]  /*7430*/  IMAD.WIDE.U32 R4, R154, UR6, RZ ;  /* 0x000000069a047c25 */ /* 0x000fe2000f8e00ff */
[----:B------:R-:W-:-:S03]  /*7440*/  LEA R25, P1, R26, UR4, 0x1 ;  /* 0x000000041a197c11 */ /* 0x000fc6000f8208ff */
[----:B------:R-:W-:Y:S01]  /*7450*/  IMAD R9, R154, UR7, R7 ;  /* 0x000000079a097c24 */ /* 0x000fe2000f8e0207 */
[----:B------:R-:W-:Y:S01]  /*7460*/  ULDC.64 UR6, c[0x0][0x400] ;  /* 0x0001000000067ab9 */ /* 0x000fe20000000a00 */
[----:B------:R-:W-:Y:S01]  /*7470*/  IMAD.IADD R7, R3, 0x1, R27 ;  /* 0x0000000103077824 */ /* 0x000fe200078e021b */
[----:B------:R-:W-:Y:S01]  /*7480*/  LEA R28, P2, R4, UR6, 0x1 ;  /* 0x00000006041c7c11 */ /* 0x000fe2000f8408ff */
[----:B------:R-:W-:-:S03]  /*7490*/  IMAD.IADD R3, R9, 0x1, R5 ;  /* 0x0000000109037824 */ /* 0x000fc600078e0205 */
[----:B------:R-:W-:Y:S02]  /*74a0*/  LEA.HI.X R26, R26, UR5, R7, 0x1, P1 ;  /* 0x000000051a1a7c11 */ /* 0x000fe400088f0c07 */
[----:B------:R-:W-:Y:S01]  /*74b0*/  LEA.HI.X R24, R4, UR7, R3, 0x1, P2 ;  /* 0x0000000704187c11 */ /* 0x000fe200090f0c03 */
[----:B------:R-:W-:Y:S06]  /*74c0*/  @!P0 BRA `(.L_x_712) ;  /* 0x0000000000408947 */ /* 0x000fec0003800000 */
        /* <DEDUP_REMOVED lines=16> */
.L_x_712:
[----:B------:R-:W-:Y:S05]  /*75d0*/  BSYNC B6 ;  /* 0x0000000000067941 */ /* 0x000fea0003800000 */
.L_x_711:
[----:B------:R-:W-:Y:S01]  /*75e0*/  ULDC.U8 UR4, c[0x0][0x410] ;  /* 0x0001040000047ab9 */ /* 0x000fe20000000000 */
[----:B------:R-:W-:Y:S01]  /*75f0*/  BSSY B0, `(.L_x_713) ;  /* 0x00001fc000007945 */ /* 0x000fe20003800000 */
[----:B------:R-:W-:Y:S01]  /*7600*/  ISETP.NE.AND P0, PT, RZ, UR4, PT ;  /* 0x00000004ff007c0c */ /* 0x000fe2000bf05270 */
[----:B------:R-:W-:-:S12]  /*7610*/  IMAD R4, R153, 0x40, R19 ;  /* 0x0000004099047824 */ /* 0x000fd800078e0213 */
[----:B------:R-:W-:Y:S05]  /*7620*/  @!P0 BRA `(.L_x_714) ;  /* 0x00000010000c8947 */ /* 0x000fea0003800000 */
[----:B------:R-:W-:-:S03]  /*7630*/  UMOV UR4, 0xffffffff ;  /* 0xffffffff00047882 */ /* 0x000fc60000000000 */
[----:B------:R-:W-:Y:S05]  /*7640*/  BRA.DIV UR4, `(.L_x_715) ;  /* 0x0000013e04807947 */ /* 0x000fea000b800000 */
[----:B------:R0:W1:Y:S04]  /*7650*/  SHFL.IDX PT, R3, R26, RZ, 0x1c1f ;  /* 0x001c1fff1a037589 */ /* 0x00006800000e0000 */
[----:B------:R0:W2:Y:S04]  /*7660*/  SHFL.IDX PT, R0, R25, RZ, 0x1c1f ;  /* 0x001c1fff19007589 */ /* 0x0000a800000e0000 */
[----:B------:R-:W3:Y:S04]  /*7670*/  SHFL.IDX PT, R24, R24, RZ, 0x1c1f ;  /* 0x001c1fff18187589 */ /* 0x000ee800000e0000 */
[----:B------:R0:W4:Y:S02]  /*7680*/  SHFL.IDX PT, R21, R28, RZ, 0x1c1f ;  /* 0x001c1fff1c157589 */ /* 0x00012400000e0000 */
.L_x_966:
[----:B------:R-:W-:Y:S01]  /*7690*/  ULDC UR4, c[0x0][0x448] ;  /* 0x0001120000047ab9 */ /* 0x000fe20000000800 */
[----:B------:R-:W-:Y:S01]  /*76a0*/  IMAD.SHL.U32 R5, R188, 0x40, RZ ;  /* 0x00000040bc057824 */ /* 0x000fe200078e00ff */
[----:B------:R-:W-:Y:S01]  /*76b0*/  BSSY B1, `(.L_x_716) ;  /* 0x0000028000017945 */ /* 0x000fe20003800000 */
[----:B0-----:R-:W-:Y:S01]  /*76c0*/  IMAD R25, R155, UR4, RZ ;  /* 0x000000049b197c24 */ /* 0x001fe2000f8e02ff */
[----:B------:R-:W-:Y:S02]  /*76d0*/  CS2R R8, SRZ ;  /* 0x0000000000087805 */ /* 0x000fe4000001ff00 */
[----:B------:R-:W-:Y:S02]  /*76e0*/  LOP3.LUT R5, R5, 0x1c0, RZ, 0xc0, !PT ;  /* 0x000001c005057812 */ /* 0x000fe400078ec0ff */
[----:B------:R-:W-:Y:S01]  /*76f0*/  ISETP.GE.AND P0, PT, R4, R25, PT ;  /* 0x000000190400720c */ /* 0x000fe20003f06270 */
[----:B------:R-:W-:Y:S01]  /*7700*/  IMAD R25, R153, -0x40, R25 ;  /* 0xffffffc099197824 */ /* 0x000fe200078e0219 */
[----:B------:R-:W-:-:S02]  /*7710*/  LOP3.LUT R6, R5, 0x18, R16, 0xf8, !PT ;  /* 0x0000001805067812 */ /* 0x000fc400078ef810 */
[----:B------:R-:W-:Y:S02]  /*7720*/  SHF.R.U32.HI R7, RZ, 0x3, R5 ;  /* 0x00000003ff077819 */ /* 0x000fe40000011605 */
[----:B------:R-:W-:Y:S02]  /*7730*/  LEA.HI R5, R209, R209, RZ, 0x1 ;  /* 0x000000d1d1057211 */ /* 0x000fe400078f08ff */
[----:B------:R-:W-:Y:S02]  /*7740*/  LOP3.LUT R30, R6, R7, RZ, 0x3c, !PT ;  /* 0x00000007061e7212 */ /* 0x000fe400078e3cff */
[----:B------:R-:W-:Y:S02]  /*7750*/  CS2R R6, SRZ ;  /* 0x0000000000067805 */ /* 0x000fe4000001ff00 */
[----:B------:R-:W-:Y:S02]  /*7760*/  LOP3.LUT R10, R5, 0xfffffffe, RZ, 0xc0, !PT ;  /* 0xfffffffe050a7812 */ /* 0x000fe400078ec0ff */
[----:B------:R-:W-:-:S03]  /*7770*/  CS2R R4, SRZ ;  /* 0x0000000000047805 */ /* 0x000fc6000001ff00 */
[----:B------:R-:W-:Y:S01]  /*7780*/  IMAD.IADD R28, R209, 0x1, -R10 ;  /* 0x00000001d11c7824 */ /* 0x000fe200078e0a0a */
[----:B------:R-:W-:Y:S01]  /*7790*/  CS2R R10, SRZ ;  /* 0x00000000000a7805 */ /* 0x000fe2000001ff00 */
[----:B------:R-:W-:Y:S06]  /*77a0*/  @P0 BRA `(.L_x_717) ;  /* 0x0000000000600947 */ /* 0x000fec0003800000 */
[----:B------:R-:W-:Y:S01]  /*77b0*/  ULDC UR4, c[0x0][0x3f4] ;  /* 0x0000fd0000047ab9 */ /* 0x000fe20000000800 */
[C---:B------:R-:W-:Y:S01]  /*77c0*/  IMAD.SHL.U32 R14, R189.reuse, 0x2, RZ ;  /* 0x00000002bd0e7824 */ /* 0x040fe200078e00ff */
[C---:B------:R-:W-:Y:S01]  /*77d0*/  ISETP.GE.AND P3, PT, R189.reuse, UR4, PT ;  /* 0x00000004bd007c0c */ /* 0x040fe2000bf66270 */
[----:B--2---:R-:W-:Y:S01]  /*77e0*/  IMAD.MOV.U32 R4, RZ, RZ, R0 ;  /* 0x000000ffff047224 */ /* 0x004fe200078e0000 */
[----:B------:R-:W-:Y:S01]  /*77f0*/  ISETP.GE.AND P2, PT, R184, UR4, PT ;  /* 0x00000004b8007c0c */ /* 0x000fe2000bf46270 */
[----:B-1----:R-:W-:Y:S01]  /*7800*/  IMAD.MOV.U32 R5, RZ, RZ, R3 ;  /* 0x000000ffff057224 */ /* 0x002fe200078e0003 */
[----:B------:R-:W-:Y:S01]  /*7810*/  SHF.R.S32.HI R6, RZ, 0x1f, R189 ;  /* 0x0000001fff067819 */ /* 0x000fe200000114bd */
[----:B---3--:R-:W-:Y:S01]  /*7820*/  IMAD.MOV.U32 R7, RZ, RZ, R24 ;  /* 0x000000ffff077224 */ /* 0x008fe200078e0018 */
[----:B------:R-:W-:Y:S02]  /*7830*/  CS2R R8, SRZ ;  /* 0x0000000000087805 */ /* 0x000fe4000001ff00 */
[----:B------:R-:W-:Y:S01]  /*7840*/  SHF.L.U64.HI R15, R189, 0x1, R6 ;  /* 0x00000001bd0f7819 */ /* 0x000fe20000010206 */
[----:B----4-:R-:W-:-:S04]  /*7850*/  IMAD.MOV.U32 R6, RZ, RZ, R21 ;  /* 0x000000ffff067224 */ /* 0x010fc800078e0015 */
[-C--:B------:R-:W-:Y:S02]  /*7860*/  @!P3 IADD3 R12, P0, R0, R14.reuse, RZ ;  /* 0x0000000e000cb210 */ /* 0x080fe40007f1e0ff */
[----:B------:R-:W-:Y:S01]  /*7870*/  @!P3 IADD3 R14, P1, R21, R14, RZ ;  /* 0x0000000e150eb210 */ /* 0x000fe20007f3e0ff */
[C---:B------:R-:W-:Y:S01]  /*7880*/  @!P2 IMAD.WIDE R26, R184.reuse, 0x2, R4 ;  /* 0x00000002b81aa825 */ /* 0x040fe200078e0204 */
[----:B------:R-:W-:Y:S02]  /*7890*/  CS2R R4, SRZ ;  /* 0x0000000000047805 */ /* 0x000fe4000001ff00 */
[----:B------:R-:W-:Y:S01]  /*78a0*/  CS2R R10, SRZ ;  /* 0x00000000000a7805 */ /* 0x000fe2000001ff00 */
[----:B------:R-:W-:Y:S01]  /*78b0*/  @!P2 IMAD.WIDE R20, R184, 0x2, R6 ;  /* 0x00000002b814a825 */ /* 0x000fe200078e0206 */
[----:B------:R-:W-:Y:S01]  /*78c0*/  CS2R R6, SRZ ;  /* 0x0000000000067805 */ /* 0x000fe2000001ff00 */
[----:B------:R0:W5:Y:S02]  /*78d0*/  @!P2 LD.E.64 R8, desc[UR42][R26.64] ;  /* 0x0000002a1a08a980 */ /* 0x000164000c101b00 */
[----:B------:R-:W-:-:S02]  /*78e0*/  @!P3 IMAD.X R13, R3, 0x1, R15, P0 ;  /* 0x00000001030db824 */ /* 0x000fc400000e060f */
[----:B------:R-:W-:Y:S01]  /*78f0*/  @!P3 IMAD.X R15, R24, 0x1, R15, P1 ;  /* 0x00000001180fb824 */ /* 0x000fe200008e060f */
[----:B------:R0:W5:Y:S04]  /*7900*/  @!P2 LD.E.64 R4, desc[UR42][R20.64] ;  /* 0x0000002a1404a980 */ /* 0x000168000c101b00 */
[----:B------:R0:W5:Y:S04]  /*7910*/  @!P3 LD.E.64 R10, desc[UR42][R12.64] ;  /* 0x0000002a0c0ab980 */ /* 0x000168000c101b00 */
[----:B------:R0:W5:Y:S02]  /*7920*/  @!P3 LD.E.64 R6, desc[UR42][R14.64] ;  /* 0x0000002a0e06b980 */ /* 0x000164000c101b00 */
.L_x_717:
[----:B------:R-:W-:Y:S05]  /*7930*/  BSYNC B1 ;  /* 0x0000000000017941 */ /* 0x000fea0003800000 */
.L_x_716:
[----:B0-----:R-:W-:Y:S01]  /*7940*/  SHF.L.U32 R13, R28, 0x1f, RZ ;  /* 0x0000001f1c0d7819 */ /* 0x001fe200000006ff */
[----:B-1----:R-:W-:Y:S01]  /*7950*/  IMAD R3, R193, 0x200, R30 ;  /* 0x00000200c1037824 */ /* 0x002fe200078e021e */
[----:B------:R-:W-:Y:S01]  /*7960*/  LOP3.LUT P1, RZ, R188, 0x4, RZ, 0xc0, !PT ;  /* 0x00000004bcff7812 */ /* 0x000fe2000782c0ff */
[--C-:B-----5:R-:W-:Y:S01]  /*7970*/  IMAD.MOV.U32 R14, RZ, RZ, R9.reuse ;  /* 0x000000ffff0e7224 */ /* 0x120fe200078e0009 */
[----:B------:R-:W0:Y:S01]  /*7980*/  SYNCS.PHASECHK.TRANS64.TRYWAIT P0, [R2+URZ+0x28c00], R13 ;  /* 0x028c000d020075a7 */ /* 0x000e22000800017f */
[----:B------:R-:W-:Y:S01]  /*7990*/  IMAD R3, R3, 0x2, R2 ;  /* 0x0000000203037824 */ /* 0x000fe200078e0202 */
[--C-:B------:R-:W-:Y:S01]  /*79a0*/  SHF.R.U64 R32, R8, 0x10, R9.reuse ;  /* 0x0000001008207819 */ /* 0x100fe20000001209 */
[----:B------:R-:W-:Y:S01]  /*79b0*/  IMAD.MOV.U32 R31, RZ, RZ, R10 ;  /* 0x000000ffff1f7224 */ /* 0x000fe200078e000a */
[----:B------:R-:W-:Y:S01]  /*79c0*/  SHF.R.U32.HI R15, RZ, 0x10, R9 ;  /* 0x00000010ff0f7819 */ /* 0x000fe20000011609 */
[----:B------:R-:W-:Y:S01]  /*79d0*/  IMAD.MOV.U32 R12, RZ, RZ, R8 ;  /* 0x000000ffff0c7224 */ /* 0x000fe200078e0008 */
[--C-:B------:R-:W-:Y:S01]  /*79e0*/  SHF.R.U64 R33, R10, 0x10, R11.reuse ;  /* 0x000000100a217819 */ /* 0x100fe2000000120b */
[--C-:B------:R-:W-:Y:S01]  /*79f0*/  IMAD.MOV.U32 R9, RZ, RZ, R11.reuse ;  /* 0x000000ffff097224 */ /* 0x100fe200078e000b */
[----:B------:R-:W-:Y:S01]  /*7a00*/  SHF.R.U32.HI R10, RZ, 0x10, R11 ;  /* 0x00000010ff0a7819 */ /* 0x000fe2000001160b */
[----:B------:R-:W-:Y:S01]  /*7a10*/  IMAD.MOV.U32 R27, RZ, RZ, R4 ;  /* 0x000000ffff1b7224 */ /* 0x000fe200078e0004 */
[--C-:B------:R-:W-:Y:S01]  /*7a20*/  SHF.R.U64 R34, R4, 0x10, R5.reuse ;  /* 0x0000001004227819 */ /* 0x100fe20000001205 */
[--C-:B------:R-:W-:Y:S01]  /*7a30*/  IMAD.MOV.U32 R8, RZ, RZ, R5.reuse ;  /* 0x000000ffff087224 */ /* 0x100fe200078e0005 */
[----:B------:R-:W-:Y:S01]  /*7a40*/  SHF.R.U32.HI R11, RZ, 0x10, R5 ;  /* 0x00000010ff0b7819 */ /* 0x000fe20000011605 */
[----:B------:R-:W-:Y:S01]  /*7a50*/  IMAD.MOV.U32 R29, RZ, RZ, R6 ;  /* 0x000000ffff1d7224 */ /* 0x000fe200078e0006 */
[----:B------:R-:W-:Y:S01]  /*7a60*/  VIMNMX R28, R25, 0x40, PT ;  /* 0x00000040191c7848 */ /* 0x000fe20003fe0100 */
[C---:B------:R-:W-:Y:S01]  /*7a70*/  VIADD R4, R3.reuse, 0x20400 ;  /* 0x0002040003047836 */ /* 0x040fe20000000000 */
[----:B------:R-:W-:Y:S01]  /*7a80*/  BSSY B1, `(.L_x_718) ;  /* 0x000000f000017945 */ /* 0x000fe20003800000 */
[--C-:B------:R-:W-:Y:S01]  /*7a90*/  IMAD.MOV.U32 R5, RZ, RZ, R7.reuse ;  /* 0x000000ffff057224 */ /* 0x100fe200078e0007 */
[--C-:B------:R-:W-:Y:S01]  /*7aa0*/  SHF.R.U64 R35, R6, 0x10, R7.reuse ;  /* 0x0000001006237819 */ /* 0x100fe20000001207 */
[----:B--2---:R-:W-:Y:S01]  /*7ab0*/  VIADD R0, R3, 0x20440 ;  /* 0x0002044003007836 */ /* 0x004fe20000000000 */
[----:B------:R-:W-:Y:S01]  /*7ac0*/  SHF.R.U32.HI R6, RZ, 0x10, R7 ;  /* 0x00000010ff067819 */ /* 0x000fe20000011607 */
[----:B------:R-:W-:Y:S01]  /*7ad0*/  @P1 VIADD R0, R4, 0xffffffc0 ;  /* 0xffffffc004001836 */ /* 0x000fe20000000000 */
[----:B------:R-:W-:-:S02]  /*7ae0*/  PRMT R30, R12, 0x5410, R14 ;  /* 0x000054100c1e7816 */ /* 0x000fc4000000000e */
[----:B------:R-:W-:Y:S02]  /*7af0*/  PRMT R32, R32, 0x5410, R15 ;  /* 0x0000541020207816 */ /* 0x000fe4000000000f */
[----:B------:R-:W-:Y:S02]  /*7b00*/  PRMT R31, R31, 0x5410, R9 ;  /* 0x000054101f1f7816 */ /* 0x000fe40000000009 */
[----:B------:R-:W-:Y:S02]  /*7b10*/  PRMT R33, R33, 0x5410, R10 ;  /* 0x0000541021217816 */ /* 0x000fe4000000000a */
[----:B------:R-:W-:Y:S02]  /*7b20*/  ISETP.GE.AND P1, PT, R19, R28, PT ;  /* 0x0000001c1300720c */ /* 0x000fe40003f26270 */
[----:B------:R-:W-:Y:S02]  /*7b30*/  PRMT R27, R27, 0x5410, R8 ;  /* 0x000054101b1b7816 */ /* 0x000fe40000000008 */
[----:B------:R-:W-:-:S02]  /*7b40*/  PRMT R34, R34, 0x5410, R11 ;  /* 0x0000541022227816 */ /* 0x000fc4000000000b */
[----:B------:R-:W-:Y:S01]  /*7b50*/  PRMT R29, R29, 0x5410, R5 ;  /* 0x000054101d1d7816 */ /* 0x000fe20000000005 */
[----:B0-----:R-:W-:Y:S06]  /*7b60*/  @!P0 BRA `(.L_x_719) ;  /* 0x0000013800ac8947 */ /* 0x001fec0003800000 */
.L_x_967:
[----:B------:R-:W-:Y:S05]  /*7b70*/  BSYNC B1 ;  /* 0x0000000000017941 */ /* 0x000fea0003800000 */
.L_x_718:
[----:B------:R-:W-:Y:S01]  /*7b80*/  BSSY B1, `(.L_x_720) ;  /* 0x0000056000017945 */ /* 0x000fe20003800000 */
[----:B------:R-:W-:-:S03]  /*7b90*/  PRMT R35, R35, 0x5410, R6 ;  /* 0x0000541023237816 */ /* 0x000fc60000000006 */
[----:B------:R-:W-:Y:S05]  /*7ba0*/  @P1 BRA `(.L_x_721) ;  /* 0x00000004004c1947 */ /* 0x000fea0003800000 */
[----:B------:R-:W1:Y:S01]  /*7bb0*/  LDC R4, c[0x0][0x3f4] ;  /* 0x0000fd00ff047b82 */ /* 0x000e620000000800 */
[----:B------:R-:W-:Y:S01]  /*7bc0*/  BSSY B2, `(.L_x_722) ;  /* 0x000002a000027945 */ /* 0x000fe20003800000 */
[-C--:B-1----:R-:W-:Y:S02]  /*7bd0*/  ISETP.GE.AND P0, PT, R184, R4.reuse, PT ;  /* 0x00000004b800720c */ /* 0x082fe40003f06270 */
[----:B------:R-:W-:-:S11]  /*7be0*/  ISETP.GE.AND P1, PT, R189, R4, PT ;  /* 0x00000004bd00720c */ /* 0x000fd60003f26270 */
[----:B------:R-:W-:Y:S05]  /*7bf0*/  @P0 BRA `(.L_x_723) ;  /* 0x0000000000980947 */ /* 0x000fea0003800000 */
[----:B------:R-:W1:Y:S01]  /*7c00*/  LDS.128 R4, [R3+0x20400] ;  /* 0x0204000003047984 */ /* 0x000e620000000c00 */
[----:B------:R-:W-:Y:S02]  /*7c10*/  HADD2.F32 R15, -RZ, R27.H0_H0 ;  /* 0x2000001bff0f7230 */ /* 0x000fe40000004100 */
[----:B0-----:R-:W-:Y:S02]  /*7c20*/  HADD2.F32 R13, -RZ, R30.H0_H0 ;  /* 0x2000001eff0d7230 */ /* 0x001fe40000004100 */
[----:B------:R-:W-:Y:S02]  /*7c30*/  HADD2.F32 R12, -RZ, R32.H0_H0 ;  /* 0x20000020ff0c7230 */ /* 0x000fe40000004100 */
[----:B------:R-:W-:Y:S02]  /*7c40*/  HADD2.F32 R14, -RZ, R34.H0_H0 ;  /* 0x20000022ff0e7230 */ /* 0x000fe40000004100 */
[--C-:B-1----:R-:W-:Y:S02]  /*7c50*/  HADD2.F32 R8, -RZ, R4.reuse.H0_H0 ;  /* 0x20000004ff087230 */ /* 0x102fe40000004100 */
[----:B------:R-:W-:-:S02]  /*7c60*/  HADD2.F32 R4, -RZ, R4.H1_H1 ;  /* 0x30000004ff047230 */ /* 0x000fc40000004100 */
[--C-:B------:R-:W-:Y:S02]  /*7c70*/  HADD2.F32 R9, -RZ, R5.reuse.H0_H0 ;  /* 0x20000005ff097230 */ /* 0x100fe40000004100 */
[----:B------:R-:W-:Y:S02]  /*7c80*/  HADD2.F32 R5, -RZ, R5.H1_H1 ;  /* 0x30000005ff057230 */ /* 0x000fe40000004100 */
[C---:B----4-:R-:W-:Y:S01]  /*7c90*/  FMUL.FTZ R21, R4.reuse, R15 ;  /* 0x0000000f04157220 */ /* 0x050fe20000410000 */
[-C--:B------:R-:W-:Y:S01]  /*7ca0*/  FMUL.FTZ R4, R4, R13.reuse ;  /* 0x0000000d04047220 */ /* 0x080fe20000410000 */
[--C-:B------:R-:W-:Y:S02]  /*7cb0*/  HADD2.F32 R10, -RZ, R6.reuse.H0_H0 ;  /* 0x20000006ff0a7230 */ /* 0x100fe40000004100 */
[----:B------:R-:W-:Y:S02]  /*7cc0*/  HADD2.F32 R11, -RZ, R7.H0_H0 ;  /* 0x20000007ff0b7230 */ /* 0x000fe40000004100 */
[C---:B---3--:R-:W-:Y:S01]  /*7cd0*/  FMUL.FTZ R24, R5.reuse, R14 ;  /* 0x0000000e05187220 */ /* 0x048fe20000410000 */
[C---:B------:R-:W-:Y:S01]  /*7ce0*/  FFMA.FTZ R21, R8.reuse, R13, -R21 ;  /* 0x0000000d08157223 */ /* 0x040fe20000010815 */
[----:B------:R-:W-:Y:S01]  /*7cf0*/  FFMA.FTZ R20, R8, R15, R4 ;  /* 0x0000000f08147223 */ /* 0x000fe20000010004 */
[----:B------:R-:W-:Y:S01]  /*7d00*/  FMUL.FTZ R26, R5, R12 ;  /* 0x0000000c051a7220 */ /* 0x000fe20000410000 */
[----:B------:R-:W-:-:S02]  /*7d10*/  HADD2.F32 R6, -RZ, R6.H1_H1 ;  /* 0x30000006ff067230 */ /* 0x000fc40000004100 */
[C---:B------:R-:W-:Y:S01]  /*7d20*/  FFMA.FTZ R24, R9.reuse, R12, -R24 ;  /* 0x0000000c09187223 */ /* 0x040fe20000010818 */
[----:B------:R-:W-:Y:S02]  /*7d30*/  HADD2.F32 R7, -RZ, R7.H1_H1 ;  /* 0x30000007ff077230 */ /* 0x000fe40000004100 */
[----:B------:R-:W-:Y:S01]  /*7d40*/  FFMA.FTZ R9, R9, R14, R26 ;  /* 0x0000000e09097223 */ /* 0x000fe2000001001a */
[----:B------:R-:W-:Y:S02]  /*7d50*/  HADD2.F32 R13, -RZ, R27.H1_H1 ;  /* 0x3000001bff0d7230 */ /* 0x000fe40000004100 */
[----:B------:R-:W-:Y:S02]  /*7d60*/  HADD2.F32 R5, -RZ, R30.H1_H1 ;  /* 0x3000001eff057230 */ /* 0x000fe40000004100 */
[----:B------:R-:W-:Y:S02]  /*7d70*/  HADD2.F32 R8, -RZ, R34.H1_H1 ;  /* 0x30000022ff087230 */ /* 0x000fe40000004100 */
[----:B------:R-:W-:Y:S01]  /*7d80*/  FMUL.FTZ R15, R6, R13 ;  /* 0x0000000d060f7220 */ /* 0x000fe20000410000 */
[----:B------:R-:W-:-:S02]  /*7d90*/  HADD2.F32 R4, -RZ, R32.H1_H1 ;  /* 0x30000020ff047230 */ /* 0x000fc40000004100 */
[-C--:B------:R-:W-:Y:S01]  /*7da0*/  FMUL.FTZ R12, R6, R5.reuse ;  /* 0x00000005060c7220 */ /* 0x080fe20000410000 */
[C---:B------:R-:W-:Y:S01]  /*7db0*/  FMUL.FTZ R14, R7.reuse, R8 ;  /* 0x00000008070e7220 */ /* 0x040fe20000410000 */
[C---:B------:R-:W-:Y:S01]  /*7dc0*/  FFMA.FTZ R6, R10.reuse, R5, -R15 ;  /* 0x000000050a067223 */ /* 0x040fe2000001080f */
[-C--:B------:R-:W-:Y:S01]  /*7dd0*/  FMUL.FTZ R25, R7, R4.reuse ;  /* 0x0000000407197220 */ /* 0x080fe20000410000 */
[----:B------:R-:W-:Y:S01]  /*7de0*/  FFMA.FTZ R13, R10, R13, R12 ;  /* 0x0000000d0a0d7223 */ /* 0x000fe2000001000c */
[C---:B------:R-:W-:Y:S01]  /*7df0*/  FFMA.FTZ R7, R11.reuse, R4, -R14 ;  /* 0x000000040b077223 */ /* 0x040fe2000001080e */
[----:B------:R-:W-:Y:S01]  /*7e00*/  F2FP.F16.F32.PACK_AB R4, R20, R21 ;  /* 0x000000151404723e */ /* 0x000fe200000000ff */
[----:B------:R-:W-:Y:S01]  /*7e10*/  FFMA.FTZ R8, R11, R8, R25 ;  /* 0x000000080b087223 */ /* 0x000fe20000010019 */
[----:B------:R-:W-:Y:S02]  /*7e20*/  F2FP.F16.F32.PACK_AB R5, R9, R24 ;  /* 0x000000180905723e */ /* 0x000fe400000000ff */
[----:B------:R-:W-:-:S02]  /*7e30*/  F2FP.F16.F32.PACK_AB R6, R13, R6 ;  /* 0x000000060d06723e */ /* 0x000fc400000000ff */
[----:B------:R-:W-:-:S05]  /*7e40*/  F2FP.F16.F32.PACK_AB R7, R8, R7 ;  /* 0x000000070807723e */ /* 0x000fca00000000ff */
[----:B------:R1:W-:Y:S02]  /*7e50*/  STS.128 [R3+0x20400], R4 ;  /* 0x0204000403007388 */ /* 0x0003e40000000c00 */
.L_x_723:
[----:B------:R-:W-:Y:S05]  /*7e60*/  BSYNC B2 ;  /* 0x0000000000027941 */ /* 0x000fea0003800000 */
.L_x_722:
[----:B------:R-:W-:Y:S05]  /*7e70*/  @P1 BRA `(.L_x_721) ;  /* 0x0000000000981947 */ /* 0x000fea0003800000 */
[----:B-1----:R-:W1:Y:S01]  /*7e80*/  LDS.128 R4, [R0] ;  /* 0x0000000000047984 */ /* 0x002e620000000c00 */
        /* <DEDUP_REMOVED lines=36> */
[----:B------:R2:W-:Y:S02]  /*80d0*/  STS.128 [R0], R4 ;  /* 0x0000000400007388 */ /* 0x0005e40000000c00 */
.L_x_721:
[----:B------:R-:W-:Y:S05]  /*80e0*/  BSYNC B1 ;  /* 0x0000000000017941 */ /* 0x000fea0003800000 */
.L_x_720:
[----:B-12---:R-:W-:-:S05]  /*80f0*/  VIADD R5, R19, 0x20 ;  /* 0x0000002013057836 */ /* 0x006fca0000000000 */
[----:B------:R-:W-:-:S13]  /*8100*/  ISETP.GE.AND P0, PT, R5, R28, PT ;  /* 0x0000001c0500720c */ /* 0x000fda0003f06270 */
        /* <DEDUP_REMOVED lines=8> */
[--C-:B------:R-:W-:Y:S02]  /*8190*/  HADD2.F32 R20, -RZ, R27.reuse.H0_H0 ;  /* 0x2000001bff147230 */ /* 0x100fe40000004100 */
[----:B------:R-:W-:Y:S02]  /*81a0*/  HADD2.F32 R25, -RZ, R34.H0_H0 ;  /* 0x20000022ff197230 */ /* 0x000fe40000004100 */
[----:B----4-:R-:W-:Y:S02]  /*81b0*/  HADD2.F32 R21, -RZ, R32.H0_H0 ;  /* 0x20000020ff157230 */ /* 0x010fe40000004100 */
[----:B---3--:R-:W-:Y:S02]  /*81c0*/  HADD2.F32 R24, -RZ, R27.H1_H1 ;  /* 0x3000001bff187230 */ /* 0x008fe40000004100 */
[----:B------:R-:W-:-:S02]  /*81d0*/  HADD2.F32 R27, -RZ, R34.H1_H1 ;  /* 0x30000022ff1b7230 */ /* 0x000fc40000004100 */
[--C-:B-1----:R-:W-:Y:S02]  /*81e0*/  HADD2.F32 R8, -RZ, R4.reuse.H0_H0 ;  /* 0x20000004ff087230 */ /* 0x102fe40000004100 */
[----:B------:R-:W-:Y:S02]  /*81f0*/  HADD2.F32 R4, -RZ, R4.H1_H1 ;  /* 0x30000004ff047230 */ /* 0x000fe40000004100 */
[--C-:B------:R-:W-:Y:S02]  /*8200*/  HADD2.F32 R9, -RZ, R5.reuse.H0_H0 ;  /* 0x20000005ff097230 */ /* 0x100fe40000004100 */
[----:B------:R-:W-:Y:S02]  /*8210*/  HADD2.F32 R5, -RZ, R5.H1_H1 ;  /* 0x30000005ff057230 */ /* 0x000fe40000004100 */
[-C--:B0-----:R-:W-:Y:S01]  /*8220*/  FMUL.FTZ R13, R20, R4.reuse ;  /* 0x00000004140d7220 */ /* 0x081fe20000410000 */
[----:B------:R-:W-:Y:S01]  /*8230*/  FMUL.FTZ R15, R14, R4 ;  /* 0x000000040e0f7220 */ /* 0x000fe20000410000 */
[----:B------:R-:W-:-:S02]  /*8240*/  HADD2.F32 R10, -RZ, R6.H0_H0 ;  /* 0x20000006ff0a7230 */ /* 0x000fc40000004100 */
[-C--:B------:R-:W-:Y:S01]  /*8250*/  FMUL.FTZ R12, R25, R5.reuse ;  /* 0x00000005190c7220 */ /* 0x080fe20000410000 */
[-C--:B------:R-:W-:Y:S01]  /*8260*/  FFMA.FTZ R4, R14, R8.reuse, -R13 ;  /* 0x000000080e047223 */ /* 0x080fe2000001080d */
[----:B------:R-:W-:Y:S01]  /*8270*/  FFMA.FTZ R15, R20, R8, R15 ;  /* 0x00000008140f7223 */ /* 0x000fe2000001000f */
[C---:B------:R-:W-:Y:S01]  /*8280*/  FMUL.FTZ R8, R21.reuse, R5 ;  /* 0x0000000515087220 */ /* 0x040fe20000410000 */
[--C-:B------:R-:W-:Y:S02]  /*8290*/  HADD2.F32 R11, -RZ, R7.reuse.H0_H0 ;  /* 0x20000007ff0b7230 */ /* 0x100fe40000004100 */
[-C--:B------:R-:W-:Y:S01]  /*82a0*/  FFMA.FTZ R5, R21, R9.reuse, -R12 ;  /* 0x0000000915057223 */ /* 0x080fe2000001080c */
[----:B------:R-:W-:Y:S02]  /*82b0*/  HADD2.F32 R6, -RZ, R6.H1_H1 ;  /* 0x30000006ff067230 */ /* 0x000fe40000004100 */
[----:B------:R-:W-:Y:S01]  /*82c0*/  FFMA.FTZ R8, R25, R9, R8 ;  /* 0x0000000919087223 */ /* 0x000fe20000010008 */
[----:B------:R-:W-:Y:S01]  /*82d0*/  HADD2.F32 R7, -RZ, R7.H1_H1 ;  /* 0x30000007ff077230 */ /* 0x000fe20000004100 */
[----:B------:R-:W-:Y:S01]  /*82e0*/  F2FP.F16.F32.PACK_AB R4, R15, R4 ;  /* 0x000000040f04723e */ /* 0x000fe200000000ff */
[----:B------:R-:W-:-:S02]  /*82f0*/  HADD2.F32 R20, -RZ, R30.H1_H1 ;  /* 0x3000001eff147230 */ /* 0x000fc40000004100 */
[-C--:B------:R-:W-:Y:S01]  /*8300*/  FMUL.FTZ R9, R24, R6.reuse ;  /* 0x0000000618097220 */ /* 0x080fe20000410000 */
[----:B------:R-:W-:Y:S02]  /*8310*/  HADD2.F32 R21, -RZ, R32.H1_H1 ;  /* 0x30000020ff157230 */ /* 0x000fe40000004100 */
[----:B------:R-:W-:Y:S01]  /*8320*/  FMUL.FTZ R12, R27, R7 ;  /* 0x000000071b0c7220 */ /* 0x000fe20000410000 */
[----:B------:R-:W-:Y:S01]  /*8330*/  F2FP.F16.F32.PACK_AB R5, R8, R5 ;  /* 0x000000050805723e */ /* 0x000fe200000000ff */
[C---:B------:R-:W-:Y:S01]  /*8340*/  FMUL.FTZ R13, R20.reuse, R6 ;  /* 0x00000006140d7220 */ /* 0x040fe20000410000 */
[-C--:B------:R-:W-:Y:S01]  /*8350*/  FFMA.FTZ R6, R20, R10.reuse, -R9 ;  /* 0x0000000a14067223 */ /* 0x080fe20000010809 */
[C---:B------:R-:W-:Y:S01]  /*8360*/  FMUL.FTZ R14, R21.reuse, R7 ;  /* 0x00000007150e7220 */ /* 0x040fe20000410000 */
[-C--:B------:R-:W-:Y:S01]  /*8370*/  FFMA.FTZ R7, R21, R11.reuse, -R12 ;  /* 0x0000000b15077223 */ /* 0x080fe2000001080c */
[----:B------:R-:W-:Y:S02]  /*8380*/  FFMA.FTZ R13, R24, R10, R13 ;  /* 0x0000000a180d7223 */ /* 0x000fe4000001000d */
[----:B------:R-:W-:-:S03]  /*8390*/  FFMA.FTZ R14, R27, R11, R14 ;  /* 0x0000000b1b0e7223 */ /* 0x000fc6000001000e */
[----:B------:R-:W-:Y:S02]  /*83a0*/  F2FP.F16.F32.PACK_AB R6, R13, R6 ;  /* 0x000000060d06723e */ /* 0x000fe400000000ff */
[----:B------:R-:W-:-:S05]  /*83b0*/  F2FP.F16.F32.PACK_AB R7, R14, R7 ;  /* 0x000000070e07723e */ /* 0x000fca00000000ff */
[----:B------:R1:W-:Y:S02]  /*83c0*/  STS.128 [R3+0x21400], R4 ;  /* 0x0214000403007388 */ /* 0x0003e40000000c00 */
.L_x_726:
[----:B------:R-:W-:Y:S05]  /*83d0*/  BSYNC B1 ;  /* 0x0000000000017941 */ /* 0x000fea0003800000 */
.L_x_725:
[----:B------:R-:W-:Y:S05]  /*83e0*/  @P1 BRA `(.L_x_724) ;  /* 0x0000001000701947 */ /* 0x000fea0003800000 */
[----:B-1----:R-:W1:Y:S01]  /*83f0*/  LDS.128 R4, [R0+0x1000] ;  /* 0x0010000000047984 */ /* 0x002e620000000c00 */
[----:B------:R-:W-:Y:S02]  /*8400*/  HADD2.F32 R15, -RZ, R29.H0_H0 ;  /* 0x2000001dff0f7230 */ /* 0x000fe40000004100 */
[----:B0-----:R-:W-:Y:S02]  /*8410*/  HADD2.F32 R13, -RZ, R31.H0_H0 ;  /* 0x2000001fff0d7230 */ /* 0x001fe40000004100 */
[----:B---3--:R-:W-:Y:S02]  /*8420*/  HADD2.F32 R24, -RZ, R35.H0_H0 ;  /* 0x20000023ff187230 */ /* 0x008fe40000004100 */
[----:B------:R-:W-:Y:S02]  /*8430*/  HADD2.F32 R20, -RZ, R33.H0_H0 ;  /* 0x20000021ff147230 */ /* 0x000fe40000004100 */
[----:B----4-:R-:W-:Y:S02]  /*8440*/  HADD2.F32 R21, -RZ, R29.H1_H1 ;  /* 0x3000001dff157230 */ /* 0x010fe40000004100 */
[----:B------:R-:W-:-:S02]  /*8450*/  HADD2.F32 R26, -RZ, R35.H1_H1 ;  /* 0x30000023ff1a7230 */ /* 0x000fc40000004100 */
[--C-:B-1----:R-:W-:Y:S02]  /*8460*/  HADD2.F32 R3, -RZ, R4.reuse.H0_H0 ;  /* 0x20000004ff037230 */ /* 0x102fe40000004100 */
[----:B------:R-:W-:Y:S02]  /*8470*/  HADD2.F32 R4, -RZ, R4.H1_H1 ;  /* 0x30000004ff047230 */ /* 0x000fe40000004100 */
[--C-:B------:R-:W-:Y:S02]  /*8480*/  HADD2.F32 R8, -RZ, R5.reuse.H0_H0 ;  /* 0x20000005ff087230 */ /* 0x100fe40000004100 */
[----:B------:R-:W-:Y:S02]  /*8490*/  HADD2.F32 R5, -RZ, R5.H1_H1 ;  /* 0x30000005ff057230 */ /* 0x000fe40000004100 */
[-C--:B------:R-:W-:Y:S01]  /*84a0*/  FMUL.FTZ R12, R15, R4.reuse ;  /* 0x000000040f0c7220 */ /* 0x080fe20000410000 */
[----:B------:R-:W-:Y:S01]  /*84b0*/  FMUL.FTZ R14, R13, R4 ;  /* 0x000000040d0e7220 */ /* 0x000fe20000410000 */
[----:B------:R-:W-:-:S02]  /*84c0*/  HADD2.F32 R9, -RZ, R6.H0_H0 ;  /* 0x20000006ff097230 */ /* 0x000fc40000004100 */
[----:B------:R-:W-:Y:S01]  /*84d0*/  FMUL.FTZ R11, R24, R5 ;  /* 0x00000005180b7220 */ /* 0x000fe20000410000 */
[----:B------:R-:W-:Y:S01]  /*84e0*/  FFMA.FTZ R4, R13, R3, -R12 ;  /* 0x000000030d047223 */ /* 0x000fe2000001080c */
[--C-:B------:R-:W-:Y:S02]  /*84f0*/  HADD2.F32 R10, -RZ, R7.reuse.H0_H0 ;  /* 0x20000007ff0a7230 */ /* 0x100fe40000004100 */
[C---:B------:R-:W-:Y:S01]  /*8500*/  FMUL.FTZ R13, R20.reuse, R5 ;  /* 0x00000005140d7220 */ /* 0x040fe20000410000 */
[----:B------:R-:W-:Y:S02]  /*8510*/  HADD2.F32 R6, -RZ, R6.H1_H1 ;  /* 0x30000006ff067230 */ /* 0x000fe40000004100 */
[----:B------:R-:W-:Y:S01]  /*8520*/  FFMA.FTZ R3, R15, R3, R14 ;  /* 0x000000030f037223 */ /* 0x000fe2000001000e */
[----:B------:R-:W-:Y:S02]  /*8530*/  HADD2.F32 R7, -RZ, R7.H1_H1 ;  /* 0x30000007ff077230 */ /* 0x000fe40000004100 */
[----:B------:R-:W-:Y:S01]  /*8540*/  FFMA.FTZ R5, R20, R8, -R11 ;  /* 0x0000000814057223 */ /* 0x000fe2000001080b */
[----:B------:R-:W-:-:S02]  /*8550*/  HADD2.F32 R15, -RZ, R31.H1_H1 ;  /* 0x3000001fff0f7230 */ /* 0x000fc40000004100 */
[----:B------:R-:W-:Y:S01]  /*8560*/  FFMA.FTZ R8, R24, R8, R13 ;  /* 0x0000000818087223 */ /* 0x000fe2000001000d */
[----:B------:R-:W-:Y:S02]  /*8570*/  HADD2.F32 R20, -RZ, R33.H1_H1 ;  /* 0x30000021ff147230 */ /* 0x000fe40000004100 */
[-C--:B------:R-:W-:Y:S01]  /*8580*/  FMUL.FTZ R12, R21, R6.reuse ;  /* 0x00000006150c7220 */ /* 0x080fe20000410000 */
[-C--:B------:R-:W-:Y:S01]  /*8590*/  FMUL.FTZ R11, R26, R7.reuse ;  /* 0x000000071a0b7220 */ /* 0x080fe20000410000 */
[----:B------:R-:W-:Y:S01]  /*85a0*/  FMUL.FTZ R14, R15, R6 ;  /* 0x000000060f0e7220 */ /* 0x000fe20000410000 */
[----:B------:R-:W-:Y:S01]  /*85b0*/  F2FP.F16.F32.PACK_AB R4, R3, R4 ;  /* 0x000000040304723e */ /* 0x000fe200000000ff */
[C---:B------:R-:W-:Y:S01]  /*85c0*/  FMUL.FTZ R13, R20.reuse, R7 ;  /* 0x00000007140d7220 */ /* 0x040fe20000410000 */
[-C--:B------:R-:W-:Y:S01]  /*85d0*/  FFMA.FTZ R6, R15, R9.reuse, -R12 ;  /* 0x000000090f067223 */ /* 0x080fe2000001080c */
[-C--:B------:R-:W-:Y:S01]  /*85e0*/  FFMA.FTZ R7, R20, R10.reuse, -R11 ;  /* 0x0000000a14077223 */ /* 0x080fe2000001080b */
[----:B------:R-:W-:Y:S01]  /*85f0*/  FFMA.FTZ R9, R21, R9, R14 ;  /* 0x0000000915097223 */ /* 0x000fe2000001000e */
[----:B------:R-:W-:Y:S01]  /*8600*/  FFMA.FTZ R10, R26, R10, R13 ;  /* 0x0000000a1a0a7223 */ /* 0x000fe2000001000d */
[----:B------:R-:W-:-:S03]  /*8610*/  F2FP.F16.F32.PACK_AB R5, R8, R5 ;  /* 0x000000050805723e */ /* 0x000fc600000000ff */
[----:B------:R-:W-:Y:S02]  /*8620*/  F2FP.F16.F32.PACK_AB R6, R9, R6 ;  /* 0x000000060906723e */ /* 0x000fe400000000ff */
[----:B------:R-:W-:-:S05]  /*8630*/  F2FP.F16.F32.PACK_AB R7, R10, R7 ;  /* 0x000000070a07723e */ /* 0x000fca00000000ff */
[----:B------:R2:W-:Y:S01]  /*8640*/  STS.128 [R0+0x1000], R4 ;  /* 0x0010000400007388 */ /* 0x0005e20000000c00 */
[----:B------:R-:W-:Y:S05]  /*8650*/  BRA `(.L_x_724) ;  /* 0x0000000c00d47947 */ /* 0x000fea0003800000 */
.L_x_714:
[----:B------:R-:W-:-:S03]  /*8660*/  UMOV UR4, 0xffffffff ;  /* 0xffffffff00047882 */ /* 0x000fc60000000000 */
[----:B------:R-:W-:Y:S05]  /*8670*/  BRA.DIV UR4, `(.L_x_727) ;  /* 0x0000012e04fc7947 */ /* 0x000fea000b800000 */
[----:B------:R-:W0:Y:S04]  /*8680*/  SHFL.IDX PT, R0, R26, RZ, 0x1c1f ;  /* 0x001c1fff1a007589 */ /* 0x000e2800000e0000 */
[----:B------:R-:W1:Y:S04]  /*8690*/  SHFL.IDX PT, R3, R25, RZ, 0x1c1f ;  /* 0x001c1fff19037589 */ /* 0x000e6800000e0000 */
[----:B------:R2:W3:Y:S04]  /*86a0*/  SHFL.IDX PT, R5, R24, RZ, 0x1c1f ;  /* 0x001c1fff18057589 */ /* 0x0004e800000e0000 */
[----:B------:R2:W4:Y:S01]  /*86b0*/  SHFL.IDX PT, R14, R28, RZ, 0x1c1f ;  /* 0x001c1fff1c0e7589 */ /* 0x00052200000e0000 */
[----:B0-----:R-:W-:-:S02]  /*86c0*/  IMAD.MOV.U32 R13, RZ, RZ, R0 ;  /* 0x000000ffff0d7224 */ /* 0x001fc400078e0000 */
[----:B-12---:R-:W-:-:S07]  /*86d0*/  IMAD.MOV.U32 R12, RZ, RZ, R3 ;  /* 0x000000ffff0c7224 */ /* 0x006fce00078e0003 */
.L_x_973:
[----:B------:R-:W-:Y:S01]  /*86e0*/  ULDC UR4, c[0x0][0x448] ;  /* 0x0001120000047ab9 */ /* 0x000fe20000000800 */
[----:B------:R-:W-:Y:S01]  /*86f0*/  LEA.HI R0, R209, R209, RZ, 0x1 ;  /* 0x000000d1d1007211 */ /* 0x000fe200078f08ff */
[----:B------:R-:W-:Y:S01]  /*8700*/  IMAD R3, R155, UR4, RZ ;  /* 0x000000049b037c24 */ /* 0x000fe2000f8e02ff */
[----:B------:R-:W-:Y:S01]  /*8710*/  BSSY B1, `(.L_x_728) ;  /* 0x0000013000017945 */ /* 0x000fe20003800000 */
[----:B---3--:R-:W-:Y:S01]  /*8720*/  IMAD.MOV.U32 R15, RZ, RZ, R5 ;  /* 0x000000ffff0f7224 */ /* 0x008fe200078e0005 */
[----:B------:R-:W-:Y:S02]  /*8730*/  LOP3.LUT R0, R0, 0xfffffffe, RZ, 0xc0, !PT ;  /* 0xfffffffe00007812 */ /* 0x000fe400078ec0ff */
[----:B------:R-:W-:Y:S02]  /*8740*/  CS2R R6, SRZ ;  /* 0x0000000000067805 */ /* 0x000fe4000001ff00 */
[----:B------:R-:W-:Y:S01]  /*8750*/  ISETP.GE.AND P0, PT, R4, R3, PT ;  /* 0x000000030400720c */ /* 0x000fe20003f06270 */
[----:B------:R-:W-:Y:S01]  /*8760*/  IMAD R3, R153, -0x40, R3 ;  /* 0xffffffc099037824 */ /* 0x000fe200078e0203 */
[----:B------:R-:W-:-:S02]  /*8770*/  CS2R R4, SRZ ;  /* 0x0000000000047805 */ /* 0x000fc4000001ff00 */
[----:B------:R-:W-:Y:S01]  /*8780*/  CS2R R10, SRZ ;  /* 0x00000000000a7805 */ /* 0x000fe2000001ff00 */
[----:B------:R-:W-:Y:S01]  /*8790*/  IMAD.IADD R0, R209, 0x1, -R0 ;  /* 0x00000001d1007824 */ /* 0x000fe200078e0a00 */
[----:B------:R-:W-:-:S07]  /*87a0*/  CS2R R8, SRZ ;  /* 0x0000000000087805 */ /* 0x000fce000001ff00 */
[----:B------:R-:W-:Y:S05]  /*87b0*/  @P0 BRA `(.L_x_729) ;  /* 0x0000000000200947 */ /* 0x000fea0003800000 */
[----:B------:R-:W-:Y:S01]  /*87c0*/  ULDC UR4, c[0x0][0x3f4] ;  /* 0x0000fd0000047ab9 */ /* 0x000fe20000000800 */
[----:B------:R-:W-:Y:S02]  /*87d0*/  CS2R R6, SRZ ;  /* 0x0000000000067805 */ /* 0x000fe4000001ff00 */
[----:B------:R-:W-:-:S13]  /*87e0*/  ISETP.GE.AND P0, PT, R16, UR4, PT ;  /* 0x0000000410007c0c */ /* 0x000fda000bf06270 */
[----:B------:R-:W-:Y:S05]  /*87f0*/  @P0 BRA `(.L_x_729) ;  /* 0x0000000000100947 */ /* 0x000fea0003800000 */
[----:B------:R-:W-:-:S04]  /*8800*/  IMAD.WIDE R12, R16, 0x2, R12 ;  /* 0x00000002100c7825 */ /* 0x000fc800078e020c */
[----:B----4-:R-:W-:Y:S01]  /*8810*/  IMAD.WIDE R14, R16, 0x2, R14 ;  /* 0x00000002100e7825 */ /* 0x010fe200078e020e */
[----:B------:R0:W5:Y:S04]  /*8820*/  LD.E.128 R8, desc[UR42][R12.64] ;  /* 0x0000002a0c087980 */ /* 0x000168000c101d00 */
[----:B------:R0:W5:Y:S02]  /*8830*/  LD.E.128 R4, desc[UR42][R14.64] ;  /* 0x0000002a0e047980 */ /* 0x000164000c101d00 */
.L_x_729:
[----:B------:R-:W-:Y:S05]  /*8840*/  BSYNC B1 ;  /* 0x0000000000017941 */ /* 0x000fea0003800000 */
.L_x_728:
[----:B0-----:R-:W-:Y:S01]  /*8850*/  SHF.L.U32 R13, R0, 0x1f, RZ ;  /* 0x0000001f000d7819 */ /* 0x001fe200000006ff */
[----:B------:R-:W0:Y:S01]  /*8860*/  LDC R15, c[0x0][0x3f4] ;  /* 0x0000fd00ff0f7b82 */ /* 0x000e220000000800 */
[--C-:B-----5:R-:W-:Y:S01]  /*8870*/  IMAD.MOV.U32 R43, RZ, RZ, R9.reuse ;  /* 0x000000ffff2b7224 */ /* 0x120fe200078e0009 */
[--C-:B------:R-:W-:Y:S01]  /*8880*/  SHF.R.U64 R20, R8, 0x10, R9.reuse ;  /* 0x0000001008147819 */ /* 0x100fe20000001209 */
[----:B------:R-:W-:Y:S01]  /*8890*/  IMAD.MOV.U32 R12, RZ, RZ, R10 ;  /* 0x000000ffff0c7224 */ /* 0x000fe200078e000a */
[----:B------:R-:W-:Y:S01]  /*88a0*/  SHF.R.U32.HI R44, RZ, 0x10, R9 ;  /* 0x00000010ff2c7819 */ /* 0x000fe20000011609 */
[----:B----4-:R-:W-:Y:S01]  /*88b0*/  IMAD.MOV.U32 R14, RZ, RZ, R8 ;  /* 0x000000ffff0e7224 */ /* 0x010fe200078e0008 */
[--C-:B------:R-:W-:Y:S01]  /*88c0*/  SHF.R.U64 R9, R10, 0x10, R11.reuse ;  /* 0x000000100a097819 */ /* 0x100fe2000000120b */
[--C-:B------:R-:W-:Y:S01]  /*88d0*/  IMAD.MOV.U32 R0, RZ, RZ, R11.reuse ;  /* 0x000000ffff007224 */ /* 0x100fe200078e000b */
[----:B------:R-:W1:Y:S01]  /*88e0*/  SYNCS.PHASECHK.TRANS64.TRYWAIT P1, [R2+URZ+0x28c00], R13 ;  /* 0x028c000d020075a7 */ /* 0x000e62000802017f */
[----:B------:R-:W-:Y:S01]  /*88f0*/  SHF.R.U32.HI R10, RZ, 0x10, R11 ;  /* 0x00000010ff0a7819 */ /* 0x000fe2000001160b */
[----:B------:R-:W-:Y:S01]  /*8900*/  IMAD.MOV.U32 R8, RZ, RZ, R4 ;  /* 0x000000ffff087224 */ /* 0x000fe200078e0004 */
[--C-:B------:R-:W-:Y:S01]  /*8910*/  SHF.R.U64 R11, R4, 0x10, R5.reuse ;  /* 0x00000010040b7819 */ /* 0x100fe20000001205 */
[--C-:B------:R-:W-:Y:S01]  /*8920*/  IMAD.MOV.U32 R42, RZ, RZ, R5.reuse ;  /* 0x000000ffff2a7224 */ /* 0x100fe200078e0005 */
[----:B------:R-:W-:Y:S01]  /*8930*/  SHF.R.U32.HI R45, RZ, 0x10, R5 ;  /* 0x00000010ff2d7819 */ /* 0x000fe20000011605 */
[----:B------:R-:W-:Y:S01]  /*8940*/  IMAD.MOV.U32 R40, RZ, RZ, R6 ;  /* 0x000000ffff287224 */ /* 0x000fe200078e0006 */
[----:B------:R-:W-:Y:S01]  /*8950*/  VIMNMX R4, R3, 0x40, PT ;  /* 0x0000004003047848 */ /* 0x000fe20003fe0100 */
[----:B------:R-:W-:Y:S01]  /*8960*/  VIADD R41, R19, 0x20 ;  /* 0x0000002013297836 */ /* 0x000fe20000000000 */
[--C-:B------:R-:W-:Y:S01]  /*8970*/  SHF.R.U64 R6, R6, 0x10, R7.reuse ;  /* 0x0000001006067819 */ /* 0x100fe20000001207 */
[--C-:B------:R-:W-:Y:S01]  /*8980*/  IMAD.MOV.U32 R5, RZ, RZ, R7.reuse ;  /* 0x000000ffff057224 */ /* 0x100fe200078e0007 */
[----:B------:R-:W-:Y:S01]  /*8990*/  SHF.R.U32.HI R7, RZ, 0x10, R7 ;  /* 0x00000010ff077819 */ /* 0x000fe20000011607 */
[----:B------:R-:W-:Y:S01]  /*89a0*/  BSSY B1, `(.L_x_730) ;  /* 0x000000e000017945 */ /* 0x000fe20003800000 */
[----:B------:R-:W-:-:S02]  /*89b0*/  PRMT R42, R42, 0x5410, R14 ;  /* 0x000054102a2a7816 */ /* 0x000fc4000000000e */
[----:B------:R-:W-:Y:S02]  /*89c0*/  PRMT R43, R43, 0x5410, R20 ;  /* 0x000054102b2b7816 */ /* 0x000fe40000000014 */
[C---:B0-----:R-:W-:Y:S02]  /*89d0*/  ISETP.GE.AND P0, PT, R16.reuse, R15, PT ;  /* 0x0000000f1000720c */ /* 0x041fe40003f06270 */
[----:B------:R-:W-:Y:S02]  /*89e0*/  PRMT R12, R9, 0x5410, R12 ;  /* 0x00005410090c7816 */ /* 0x000fe4000000000c */
[-C--:B------:R-:W-:Y:S02]  /*89f0*/  ISETP.GE.OR P2, PT, R19, R4.reuse, P0 ;  /* 0x000000041300720c */ /* 0x080fe40000746670 */
[----:B------:R-:W-:Y:S01]  /*8a00*/  ISETP.GE.OR P0, PT, R41, R4, P0 ;  /* 0x000000042900720c */ /* 0x000fe20000706670 */
[----:B------:R-:W-:Y:S01]  /*8a10*/  IMAD.IADD R4, R16, 0x1, R15 ;  /* 0x0000000110047824 */ /* 0x000fe200078e020f */
[----:B------:R-:W-:-:S02]  /*8a20*/  PRMT R0, R10, 0x5410, R0 ;  /* 0x000054100a007816 */ /* 0x000fc40000000000 */
[----:B------:R-:W-:Y:S02]  /*8a30*/  PRMT R40, R40, 0x5410, R8 ;  /* 0x0000541028287816 */ /* 0x000fe40000000008 */
[----:B------:R-:W-:Y:S02]  /*8a40*/  PRMT R44, R44, 0x5410, R11 ;  /* 0x000054102c2c7816 */ /* 0x000fe4000000000b */
[----:B------:R-:W-:Y:S02]  /*8a50*/  PRMT R3, R7, 0x5410, R5 ;  /* 0x0000541007037816 */ /* 0x000fe40000000005 */
[----:B------:R-:W-:Y:S01]  /*8a60*/  PRMT R45, R45, 0x5410, R6 ;  /* 0x000054102d2d7816 */ /* 0x000fe20000000006 */
[----:B-1----:R-:W-:Y:S06]  /*8a70*/  @!P1 BRA `(.L_x_731) ;  /* 0x0000012c00749947 */ /* 0x002fec0003800000 */
.L_x_974:
[----:B------:R-:W-:Y:S05]  /*8a80*/  BSYNC B1 ;  /* 0x0000000000017941 */ /* 0x000fea0003800000 */
.L_x_730:
[----:B------:R-:W-:Y:S01]  /*8a90*/  BSSY B1, `(.L_x_732) ;  /* 0x0000059000017945 */ /* 0x000fe20003800000 */
[----:B0-----:R-:W-:-:S03]  /*8aa0*/  LOP3.LUT R13, R4, 0x38, RZ, 0xc0, !PT ;  /* 0x00000038040d7812 */ /* 0x001fc600078ec0ff */
[----:B------:R-:W-:Y:S05]  /*8ab0*/  @P2 BRA `(.L_x_733) ;  /* 0x0000000400582947 */ /* 0x000fea0003800000 */
[----:B------:R-:W-:Y:S02]  /*8ac0*/  IMAD.SHL.U32 R4, R188, 0x40, RZ ;  /* 0x00000040bc047824 */ /* 0x000fe400078e00ff */
[----:B------:R-:W-:Y:S02]  /*8ad0*/  HADD2.F32 R31, -RZ, R40.H1_H1 ;  /* 0x30000028ff1f7230 */ /* 0x000fe40000004100 */
[----:B------:R-:W-:Y:S01]  /*8ae0*/  HADD2.F32 R29, -RZ, R42.H1_H1 ;  /* 0x3000002aff1d7230 */ /* 0x000fe20000004100 */
[----:B------:R-:W-:Y:S01]  /*8af0*/  LOP3.LUT R8, R4, 0x1c0, RZ, 0xc0, !PT ;  /* 0x000001c004087812 */ /* 0x000fe200078ec0ff */
[----:B------:R-:W-:-:S03]  /*8b00*/  HADD2.F32 R33, -RZ, R44.H1_H1 ;  /* 0x3000002cff217230 */ /* 0x000fc60000004100 */
[----:B------:R-:W-:Y:S02]  /*8b10*/  SHF.R.U32.HI R7, RZ, 0x3, R8 ;  /* 0x00000003ff077819 */ /* 0x000fe40000011608 */
[----:B------:R-:W-:Y:S02]  /*8b20*/  LOP3.LUT R4, R8, 0x38, R16, 0xf8, !PT ;  /* 0x0000003808047812 */ /* 0x000fe400078ef810 */
[----:B------:R-:W-:Y:S02]  /*8b30*/  LOP3.LUT R8, R7, R13, R8, 0x1e, !PT ;  /* 0x0000000d07087212 */ /* 0x000fe400078e1e08 */
[----:B------:R-:W-:-:S03]  /*8b40*/  LOP3.LUT R4, R4, R7, RZ, 0x3c, !PT ;  /* 0x0000000704047212 */ /* 0x000fc600078e3cff */
[C---:B------:R-:W-:Y:S02]  /*8b50*/  IMAD R9, R193.reuse, 0x200, R8 ;  /* 0x00000200c1097824 */ /* 0x040fe400078e0208 */
[----:B------:R-:W-:Y:S02]  /*8b60*/  IMAD R5, R193, 0x200, R4 ;  /* 0x00000200c1057824 */ /* 0x000fe400078e0204 */
[--C-:B------:R-:W-:Y:S02]  /*8b70*/  IMAD R38, R9, 0x2, R2.reuse ;  /* 0x0000000209267824 */ /* 0x100fe400078e0202 */
[----:B------:R-:W-:-:S03]  /*8b80*/  IMAD R36, R5, 0x2, R2 ;  /* 0x0000000205247824 */ /* 0x000fc600078e0202 */
[----:B------:R-:W0:Y:S04]  /*8b90*/  LDS.128 R8, [R38+0x20400] ;  /* 0x0204000026087984 */ /* 0x000e280000000c00 */
[----:B------:R-:W1:Y:S01]  /*8ba0*/  LDS.128 R4, [R36+0x20400] ;  /* 0x0204000024047984 */ /* 0x000e620000000c00 */
[--C-:B0-----:R-:W-:Y:S02]  /*8bb0*/  HADD2.F32 R24, -RZ, R8.reuse.H0_H0 ;  /* 0x20000008ff187230 */ /* 0x101fe40000004100 */
[----:B------:R-:W-:Y:S02]  /*8bc0*/  HADD2.F32 R8, -RZ, R8.H1_H1 ;  /* 0x30000008ff087230 */ /* 0x000fe40000004100 */
[----:B-1----:R-:W-:Y:S02]  /*8bd0*/  HADD2.F32 R14, -RZ, R4.H0_H0 ;  /* 0x20000004ff0e7230 */ /* 0x002fe40000004100 */
[C---:B------:R-:W-:Y:S01]  /*8be0*/  FMUL.FTZ R35, R24.reuse, R31 ;  /* 0x0000001f18237220 */ /* 0x040fe20000410000 */
[----:B------:R-:W-:Y:S01]  /*8bf0*/  FMUL.FTZ R37, R24, R29 ;  /* 0x0000001d18257220 */ /* 0x000fe20000410000 */
[----:B------:R-:W-:-:S02]  /*8c00*/  HADD2.F32 R25, -RZ, R9.H0_H0 ;  /* 0x20000009ff197230 */ /* 0x000fc40000004100 */
[----:B------:R-:W-:Y:S01]  /*8c10*/  FMUL.FTZ R39, R8, R33 ;  /* 0x0000002108277220 */ /* 0x000fe20000410000 */
[C---:B------:R-:W-:Y:S01]  /*8c20*/  FFMA.FTZ R35, R14.reuse, R29, -R35 ;  /* 0x0000001d0e237223 */ /* 0x040fe20000010823 */
[--C-:B------:R-:W-:Y:S02]  /*8c30*/  HADD2.F32 R29, -RZ, R43.reuse.H1_H1 ;  /* 0x3000002bff1d7230 */ /* 0x100fe40000004100 */
[----:B------:R-:W-:Y:S01]  /*8c40*/  FFMA.FTZ R37, R14, R31, R37 ;  /* 0x0000001f0e257223 */ /* 0x000fe20000010025 */
[----:B------:R-:W-:Y:S02]  /*8c50*/  HADD2.F32 R24, -RZ, R42.H0_H0 ;  /* 0x2000002aff187230 */ /* 0x000fe40000004100 */
[----:B------:R-:W-:Y:S02]  /*8c60*/  HADD2.F32 R14, -RZ, R43.H0_H0 ;  /* 0x2000002bff0e7230 */ /* 0x000fe40000004100 */
[----:B------:R-:W-:Y:S01]  /*8c70*/  FMUL.FTZ R31, R8, R29 ;  /* 0x0000001d081f7220 */ /* 0x000fe20000410000 */
[----:B------:R-:W-:-:S02]  /*8c80*/  HADD2.F32 R4, -RZ, R4.H1_H1 ;  /* 0x30000004ff047230 */ /* 0x000fc40000004100 */
[C---:B------:R-:W-:Y:S01]  /*8c90*/  FMUL.FTZ R32, R25.reuse, R24 ;  /* 0x0000001819207220 */ /* 0x040fe20000410000 */
[----:B------:R-:W-:Y:S02]  /*8ca0*/  HADD2.F32 R15, -RZ, R5.H0_H0 ;  /* 0x20000005ff0f7230 */ /* 0x000fe40000004100 */
[----:B------:R-:W-:Y:S01]  /*8cb0*/  FMUL.FTZ R25, R25, R14 ;  /* 0x0000000e19197220 */ /* 0x000fe20000410000 */
[----:B------:R-:W-:Y:S02]  /*8cc0*/  HADD2.F32 R9, -RZ, R9.H1_H1 ;  /* 0x30000009ff097230 */ /* 0x000fe40000004100 */
[C---:B------:R-:W-:Y:S01]  /*8cd0*/  FFMA.FTZ R28, R4.reuse, R29, -R39 ;  /* 0x0000001d041c7223 */ /* 0x040fe20000010827 */
[----:B------:R-:W-:Y:S01]  /*8ce0*/  FFMA.FTZ R30, R4, R33, R31 ;  /* 0x00000021041e7223 */ /* 0x000fe2000001001f */
[----:B------:R-:W-:Y:S02]  /*8cf0*/  HADD2.F32 R8, -RZ, R45.H0_H0 ;  /* 0x2000002dff087230 */ /* 0x000fe40000004100 */
[----:B------:R-:W-:Y:S01]  /*8d00*/  FFMA.FTZ R24, R15, R24, R25 ;  /* 0x000000180f187223 */ /* 0x000fe20000010019 */
[----:B------:R-:W-:-:S02]  /*8d10*/  HADD2.F32 R4, -RZ, R44.H0_H0 ;  /* 0x2000002cff047230 */ /* 0x000fc40000004100 */
[----:B------:R-:W-:Y:S01]  /*8d20*/  FFMA.FTZ R32, R15, R14, -R32 ;  /* 0x0000000e0f207223 */ /* 0x000fe20000010820 */
[----:B------:R-:W-:Y:S02]  /*8d30*/  HADD2.F32 R26, -RZ, R10.H0_H0 ;  /* 0x2000000aff1a7230 */ /* 0x000fe40000004100 */
[C---:B------:R-:W-:Y:S01]  /*8d40*/  FMUL.FTZ R14, R9.reuse, R8 ;  /* 0x00000008090e7220 */ /* 0x040fe20000410000 */
[----:B------:R-:W-:Y:S02]  /*8d50*/  HADD2.F32 R25, -RZ, R40.H0_H0 ;  /* 0x20000028ff197230 */ /* 0x000fe40000004100 */
[----:B------:R-:W-:Y:S01]  /*8d60*/  FMUL.FTZ R34, R9, R4 ;  /* 0x0000000409227220 */ /* 0x000fe20000410000 */
[----:B------:R-:W-:Y:S02]  /*8d70*/  HADD2.F32 R5, -RZ, R5.H1_H1 ;  /* 0x30000005ff057230 */ /* 0x000fe40000004100 */
[----:B------:R-:W-:Y:S02]  /*8d80*/  HADD2.F32 R20, -RZ, R6.H0_H0 ;  /* 0x20000006ff147230 */ /* 0x000fe40000004100 */
[----:B------:R-:W-:Y:S01]  /*8d90*/  FMUL.FTZ R39, R26, R25 ;  /* 0x000000191a277220 */ /* 0x000fe20000410000 */
[----:B------:R-:W-:-:S02]  /*8da0*/  HADD2.F32 R15, -RZ, R12.H1_H1 ;  /* 0x3000000cff0f7230 */ /* 0x000fc40000004100 */
[C---:B------:R-:W-:Y:S01]  /*8db0*/  FFMA.FTZ R31, R5.reuse, R4, -R14 ;  /* 0x00000004051f7223 */ /* 0x040fe2000001080e */
[----:B------:R-:W-:Y:S02]  /*8dc0*/  HADD2.F32 R10, -RZ, R10.H1_H1 ;  /* 0x3000000aff0a7230 */ /* 0x000fe40000004100 */
[----:B------:R-:W-:Y:S01]  /*8dd0*/  FFMA.FTZ R33, R5, R8, R34 ;  /* 0x0000000805217223 */ /* 0x000fe20000010022 */
[----:B------:R-:W-:Y:S02]  /*8de0*/  HADD2.F32 R29, -RZ, R45.H1_H1 ;  /* 0x3000002dff1d7230 */ /* 0x000fe40000004100 */
[-C--:B------:R-:W-:Y:S01]  /*8df0*/  FMUL.FTZ R26, R26, R15.reuse ;  /* 0x0000000f1a1a7220 */ /* 0x080fe20000410000 */
[----:B------:R-:W-:Y:S02]  /*8e00*/  HADD2.F32 R9, -RZ, R12.H0_H0 ;  /* 0x2000000cff097230 */ /* 0x000fe40000004100 */
[----:B------:R-:W-:Y:S01]  /*8e10*/  FFMA.FTZ R39, R20, R15, -R39 ;  /* 0x0000000f14277223 */ /* 0x000fe20000010827 */
[----:B------:R-:W-:-:S02]  /*8e20*/  HADD2.F32 R6, -RZ, R6.H1_H1 ;  /* 0x30000006ff067230 */ /* 0x000fc40000004100 */
[C---:B------:R-:W-:Y:S01]  /*8e30*/  FMUL.FTZ R5, R10.reuse, R29 ;  /* 0x0000001d0a057220 */ /* 0x040fe20000410000 */
[--C-:B------:R-:W-:Y:S02]  /*8e40*/  HADD2.F32 R27, -RZ, R11.reuse.H0_H0 ;  /* 0x2000000bff1b7230 */ /* 0x100fe40000004100 */
[----:B------:R-:W-:Y:S01]  /*8e50*/  FMUL.FTZ R15, R10, R9 ;  /* 0x000000090a0f7220 */ /* 0x000fe20000410000 */
[----:B------:R-:W-:Y:S02]  /*8e60*/  HADD2.F32 R11, -RZ, R11.H1_H1 ;  /* 0x3000000bff0b7230 */ /* 0x000fe40000004100 */
[----:B------:R-:W-:Y:S01]  /*8e70*/  FFMA.FTZ R26, R20, R25, R26 ;  /* 0x00000019141a7223 */ /* 0x000fe2000001001a */
[--C-:B------:R-:W-:Y:S02]  /*8e80*/  HADD2.F32 R10, -RZ, R3.reuse.H1_H1 ;  /* 0x30000003ff0a7230 */ /* 0x100fe40000004100 */
[----:B------:R-:W-:Y:S01]  /*8e90*/  FFMA.FTZ R20, R6, R9, -R5 ;  /* 0x0000000906147223 */ /* 0x000fe20000010805 */
[----:B------:R-:W-:-:S02]  /*8ea0*/  HADD2.F32 R14, -RZ, R3.H0_H0 ;  /* 0x20000003ff0e7230 */ /* 0x000fc40000004100 */
[----:B------:R-:W-:Y:S01]  /*8eb0*/  FFMA.FTZ R15, R6, R29, R15 ;  /* 0x0000001d060f7223 */ /* 0x000fe2000001000f */
[--C-:B------:R-:W-:Y:S02]  /*8ec0*/  HADD2.F32 R4, -RZ, R0.reuse.H1_H1 ;  /* 0x30000000ff047230 */ /* 0x100fe40000004100 */
[----:B------:R-:W-:Y:S01]  /*8ed0*/  FMUL.FTZ R6, R27, R10 ;  /* 0x0000000a1b067220 */ /* 0x000fe20000410000 */
[----:B------:R-:W-:Y:S02]  /*8ee0*/  HADD2.F32 R8, -RZ, R0.H0_H0 ;  /* 0x20000000ff087230 */ /* 0x000fe40000004100 */
[----:B------:R-:W-:Y:S01]  /*8ef0*/  FMUL.FTZ R34, R11, R14 ;  /* 0x0000000e0b227220 */ /* 0x000fe20000410000 */
[--C-:B------:R-:W-:Y:S02]  /*8f00*/  HADD2.F32 R21, -RZ, R7.reuse.H0_H0 ;  /* 0x20000007ff157230 */ /* 0x100fe40000004100 */
[----:B------:R-:W-:Y:S01]  /*8f10*/  FMUL.FTZ R27, R27, R4 ;  /* 0x000000041b1b7220 */ /* 0x000fe20000410000 */
[----:B------:R-:W-:-:S02]  /*8f20*/  HADD2.F32 R7, -RZ, R7.H1_H1 ;  /* 0x30000007ff077230 */ /* 0x000fc40000004100 */
[----:B------:R-:W-:Y:S01]  /*8f30*/  FMUL.FTZ R5, R11, R8 ;  /* 0x000000080b057220 */ /* 0x000fe20000410000 */
[----:B------:R-:W-:Y:S01]  /*8f40*/  F2FP.F16.F32.PACK_AB R9, R33, R24 ;  /* 0x000000182109723e */ /* 0x000fe200000000ff */
[C---:B------:R-:W-:Y:S01]  /*8f50*/  FFMA.FTZ R11, R21.reuse, R4, -R6 ;  /* 0x00000004150b7223 */ /* 0x040fe20000010806 */
[----:B------:R-:W-:Y:S01]  /*8f60*/  FFMA.FTZ R27, R21, R10, R27 ;  /* 0x0000000a151b7223 */ /* 0x000fe2000001001b */
[C---:B------:R-:W-:Y:S01]  /*8f70*/  FFMA.FTZ R34, R7.reuse, R8, -R34 ;  /* 0x0000000807227223 */ /* 0x040fe20000010822 */
[----:B------:R-:W-:Y:S01]  /*8f80*/  FFMA.FTZ R14, R7, R14, R5 ;  /* 0x0000000e070e7223 */ /* 0x000fe20000010005 */
[----:B------:R-:W-:Y:S02]  /*8f90*/  F2FP.F16.F32.PACK_AB R4, R28, R35 ;  /* 0x000000231c04723e */ /* 0x000fe400000000ff */
[----:B------:R-:W-:Y:S02]  /*8fa0*/  F2FP.F16.F32.PACK_AB R5, R31, R32 ;  /* 0x000000201f05723e */ /* 0x000fe400000000ff */
[----:B------:R-:W-:-:S02]  /*8fb0*/  F2FP.F16.F32.PACK_AB R6, R20, R39 ;  /* 0x000000271406723e */ /* 0x000fc400000000ff */
[----:B------:R-:W-:Y:S02]  /*8fc0*/  F2FP.F16.F32.PACK_AB R7, R34, R11 ;  /* 0x0000000b2207723e */ /* 0x000fe400000000ff */
[----:B------:R-:W-:Y:S02]  /*8fd0*/  F2FP.F16.F32.PACK_AB R8, R30, R37 ;  /* 0x000000251e08723e */ /* 0x000fe400000000ff */
[----:B------:R-:W-:Y:S01]  /*8fe0*/  F2FP.F16.F32.PACK_AB R10, R15, R26 ;  /* 0x0000001a0f0a723e */ /* 0x000fe200000000ff */
[----:B------:R0:W-:Y:S01]  /*8ff0*/  STS.128 [R36+0x20400], R4 ;  /* 0x0204000424007388 */ /* 0x0001e20000000c00 */
[----:B------:R-:W-:-:S05]  /*9000*/  F2FP.F16.F32.PACK_AB R11, R14, R27 ;  /* 0x0000001b0e0b723e */ /* 0x000fca00000000ff */
[----:B------:R0:W-:Y:S02]  /*9010*/  STS.128 [R38+0x20400], R8 ;  /* 0x0204000826007388 */ /* 0x0001e40000000c00 */
.L_x_733:
[----:B------:R-:W-:Y:S05]  /*9020*/  BSYNC B1 ;  /* 0x0000000000017941 */ /* 0x000fea0003800000 */
.L_x_732:
[----:B------:R-:W-:Y:S05]  /*9030*/  @P0 BRA `(.L_x_724) ;  /* 0x00000004005c0947 */ /* 0x000fea0003800000 */
[----:B0-----:R-:W2:Y:S01]  /*9040*/  LDL R36, [R1+0x64] ;  /* 0x0000640001247983 */ /* 0x001ea20000100800 */
[----:B------:R-:W-:Y:S01]  /*9050*/  SHF.R.S32.HI R4, RZ, 0x1f, R41 ;  /* 0x0000001fff047819 */ /* 0x000fe20000011429 */
[----:B------:R-:W-:Y:S02]  /*9060*/  IMAD.SHL.U32 R5, R41, 0x40, RZ ;  /* 0x0000004029057824 */ /* 0x000fe400078e00ff */
[----:B------:R-:W-:Y:S01]  /*9070*/  HADD2.F32 R28, -RZ, R42.H1_H1 ;  /* 0x3000002aff1c7230 */ /* 0x000fe20000004100 */
[----:B------:R-:W-:Y:S01]  /*9080*/  LEA.HI R4, R4, R41, RZ, 0x3 ;  /* 0x0000002904047211 */ /* 0x000fe200078f18ff */
[----:B------:R-:W-:Y:S01]  /*9090*/  HADD2.F32 R30, -RZ, R40.H1_H1 ;  /* 0x30000028ff1e7230 */ /* 0x000fe20000004100 */
[----:B------:R-:W-:Y:S01]  /*90a0*/  LOP3.LUT R6, R5, 0x1c0, RZ, 0xc0, !PT ;  /* 0x000001c005067812 */ /* 0x000fe200078ec0ff */
[----:B------:R-:W-:Y:S02]  /*90b0*/  HADD2.F32 R32, -RZ, R44.H1_H1 ;  /* 0x3000002cff207230 */ /* 0x000fe40000004100 */
[----:B------:R-:W-:Y:S01]  /*90c0*/  IMAD.SHL.U32 R4, R4, 0x40, RZ ;  /* 0x0000004004047824 */ /* 0x000fe200078e00ff */
[----:B------:R-:W-:Y:S01]  /*90d0*/  SHF.R.U32.HI R5, RZ, 0x3, R6 ;  /* 0x00000003ff057819 */ /* 0x000fe20000011606 */
[----:B------:R-:W-:-:S02]  /*90e0*/  HADD2.F32 R39, -RZ, R42.H0_H0 ;  /* 0x2000002aff277230 */ /* 0x000fc40000004100 */
[----:B------:R-:W-:Y:S01]  /*90f0*/  HADD2.F32 R37, -RZ, R43.H0_H0 ;  /* 0x2000002bff257230 */ /* 0x000fe20000004100 */
[----:B------:R-:W-:Y:S01]  /*9100*/  LOP3.LUT R13, R5, R13, R6, 0x1e, !PT ;  /* 0x0000000d050d7212 */ /* 0x000fe200078e1e06 */
[----:B------:R-:W-:Y:S01]  /*9110*/  HADD2.F32 R41, -RZ, R45.H0_H0 ;  /* 0x2000002dff297230 */ /* 0x000fe20000004100 */
[----:B------:R-:W-:Y:S01]  /*9120*/  LOP3.LUT R8, R4, 0xfffffe00, RZ, 0xc0, !PT ;  /* 0xfffffe0004087812 */ /* 0x000fe200078ec0ff */
[----:B------:R-:W-:-:S04]  /*9130*/  HADD2.F32 R34, -RZ, R40.H0_H0 ;  /* 0x20000028ff227230 */ /* 0x000fc80000004100 */
[----:B------:R-:W-:-:S04]  /*9140*/  IMAD.IADD R13, R8, 0x1, R13 ;  /* 0x00000001080d7824 */ /* 0x000fc800078e020d */
[----:B------:R-:W-:-:S05]  /*9150*/  IMAD R13, R13, 0x2, R2 ;  /* 0x000000020d0d7824 */ /* 0x000fca00078e0202 */
[----:B------:R-:W0:Y:S02]  /*9160*/  LDS.128 R8, [R13+0x20400] ;  /* 0x020400000d087984 */ /* 0x000e240000000c00 */
[--C-:B0-----:R-:W-:Y:S02]  /*9170*/  HADD2.F32 R24, -RZ, R8.reuse.H0_H0 ;  /* 0x20000008ff187230 */ /* 0x101fe40000004100 */
[----:B------:R-:W-:Y:S02]  /*9180*/  HADD2.F32 R8, -RZ, R8.H1_H1 ;  /* 0x30000008ff087230 */ /* 0x000fe40000004100 */
[----:B------:R-:W-:Y:S02]  /*9190*/  HADD2.F32 R25, -RZ, R9.H0_H0 ;  /* 0x20000009ff197230 */ /* 0x000fe40000004100 */
[-C--:B------:R-:W-:Y:S01]  /*91a0*/  FMUL.FTZ R29, R30, R24.reuse ;  /* 0x000000181e1d7220 */ /* 0x080fe20000410000 */
[----:B------:R-:W-:Y:S01]  /*91b0*/  FMUL.FTZ R31, R28, R24 ;  /* 0x000000181c1f7220 */ /* 0x000fe20000410000 */
[----:B------:R-:W-:-:S02]  /*91c0*/  HADD2.F32 R24, -RZ, R43.H1_H1 ;  /* 0x3000002bff187230 */ /* 0x000fc40000004100 */
[-C--:B------:R-:W-:Y:S01]  /*91d0*/  FMUL.FTZ R33, R32, R8.reuse ;  /* 0x0000000820217220 */ /* 0x080fe20000410000 */
[----:B------:R-:W-:Y:S02]  /*91e0*/  HADD2.F32 R9, -RZ, R9.H1_H1 ;  /* 0x30000009ff097230 */ /* 0x000fe40000004100 */
[--C-:B------:R-:W-:Y:S02]  /*91f0*/  HADD2.F32 R26, -RZ, R10.reuse.H0_H0 ;  /* 0x2000000aff1a7230 */ /* 0x100fe40000004100 */
[----:B------:R-:W-:Y:S01]  /*9200*/  FMUL.FTZ R35, R24, R8 ;  /* 0x0000000818237220 */ /* 0x000fe20000410000 */
[----:B------:R-:W-:Y:S02]  /*9210*/  HADD2.F32 R10, -RZ, R10.H1_H1 ;  /* 0x3000000aff0a7230 */ /* 0x000fe40000004100 */
[--C-:B------:R-:W-:Y:S02]  /*9220*/  HADD2.F32 R27, -RZ, R11.reuse.H0_H0 ;  /* 0x2000000bff1b7230 */ /* 0x100fe40000004100 */
[----:B------:R-:W-:Y:S01]  /*9230*/  HADD2.F32 R11, -RZ, R11.H1_H1 ;  /* 0x3000000bff0b7230 */ /* 0x000fe20000004100 */
[----:B--2---:R-:W0:Y:S02]  /*9240*/  LDS.128 R4, [R36+0x20400] ;  /* 0x0204000024047984 */ /* 0x004e240000000c00 */
[----:B0-----:R-:W-:-:S02]  /*9250*/  HADD2.F32 R14, -RZ, R4.H0_H0 ;  /* 0x20000004ff0e7230 */ /* 0x001fc40000004100 */
[----:B------:R-:W-:Y:S02]  /*9260*/  HADD2.F32 R4, -RZ, R4.H1_H1 ;  /* 0x30000004ff047230 */ /* 0x000fe40000004100 */
[--C-:B------:R-:W-:Y:S02]  /*9270*/  HADD2.F32 R15, -RZ, R5.reuse.H0_H0 ;  /* 0x20000005ff0f7230 */ /* 0x100fe40000004100 */
[----:B------:R-:W-:Y:S01]  /*9280*/  FFMA.FTZ R29, R28, R14, -R29 ;  /* 0x0000000e1c1d7223 */ /* 0x000fe2000001081d */
[-C--:B------:R-:W-:Y:S01]  /*9290*/  FMUL.FTZ R28, R37, R25.reuse ;  /* 0x00000019251c7220 */ /* 0x080fe20000410000 */
[----:B------:R-:W-:Y:S01]  /*92a0*/  FFMA.FTZ R8, R24, R4, -R33 ;  /* 0x0000000418087223 */ /* 0x000fe20000010821 */
[----:B------:R-:W-:Y:S01]  /*92b0*/  FMUL.FTZ R24, R39, R25 ;  /* 0x0000001927187220 */ /* 0x000fe20000410000 */
[----:B------:R-:W-:Y:S01]  /*92c0*/  FFMA.FTZ R31, R30, R14, R31 ;  /* 0x0000000e1e1f7223 */ /* 0x000fe2000001001f */
[----:B------:R-:W-:Y:S02]  /*92d0*/  HADD2.F32 R25, -RZ, R44.H0_H0 ;  /* 0x2000002cff197230 */ /* 0x000fe40000004100 */
[----:B------:R-:W-:Y:S01]  /*92e0*/  FFMA.FTZ R14, R32, R4, R35 ;  /* 0x00000004200e7223 */ /* 0x000fe20000010023 */
[----:B------:R-:W-:-:S02]  /*92f0*/  HADD2.F32 R5, -RZ, R5.H1_H1 ;  /* 0x30000005ff057230 */ /* 0x000fc40000004100 */
[-C--:B------:R-:W-:Y:S01]  /*9300*/  FMUL.FTZ R4, R41, R9.reuse ;  /* 0x0000000929047220 */ /* 0x080fe20000410000 */
[----:B------:R-:W-:Y:S02]  /*9310*/  HADD2.F32 R32, -RZ, R12.H1_H1 ;  /* 0x3000000cff207230 */ /* 0x000fe40000004100 */
[C---:B------:R-:W-:Y:S01]  /*9320*/  FMUL.FTZ R30, R25.reuse, R9 ;  /* 0x00000009191e7220 */ /* 0x040fe20000410000 */
[----:B------:R-:W-:Y:S02]  /*9330*/  HADD2.F32 R20, -RZ, R6.H0_H0 ;  /* 0x20000006ff147230 */ /* 0x000fe40000004100 */
[----:B------:R-:W-:Y:S01]  /*9340*/  FFMA.FTZ R9, R25, R5, -R4 ;  /* 0x0000000519097223 */ /* 0x000fe20000010804 */
[----:B------:R-:W-:Y:S02]  /*9350*/  HADD2.F32 R4, -RZ, R45.H1_H1 ;  /* 0x3000002dff047230 */ /* 0x000fe40000004100 */
[-C--:B------:R-:W-:Y:S01]  /*9360*/  FFMA.FTZ R24, R37, R15.reuse, -R24 ;  /* 0x0000000f25187223 */ /* 0x080fe20000010818 */
[----:B------:R-:W-:Y:S01]  /*9370*/  FFMA.FTZ R28, R39, R15, R28 ;  /* 0x0000000f271c7223 */ /* 0x000fe2000001001c */
[----:B------:R-:W-:-:S02]  /*9380*/  HADD2.F32 R12, -RZ, R12.H0_H0 ;  /* 0x2000000cff0c7230 */ /* 0x000fc40000004100 */
[----:B------:R-:W-:Y:S01]  /*9390*/  FFMA.FTZ R15, R41, R5, R30 ;  /* 0x00000005290f7223 */ /* 0x000fe2000001001e */
[----:B------:R-:W-:Y:S02]  /*93a0*/  HADD2.F32 R6, -RZ, R6.H1_H1 ;  /* 0x30000006ff067230 */ /* 0x000fe40000004100 */
[-C--:B------:R-:W-:Y:S01]  /*93b0*/  FMUL.FTZ R5, R4, R10.reuse ;  /* 0x0000000a04057220 */ /* 0x080fe20000410000 */
[--C-:B------:R-:W-:Y:S02]  /*93c0*/  HADD2.F32 R39, -RZ, R3.reuse.H1_H1 ;  /* 0x30000003ff277230 */ /* 0x100fe40000004100 */
[C---:B------:R-:W-:Y:S01]  /*93d0*/  FMUL.FTZ R35, R12.reuse, R10 ;  /* 0x0000000a0c237220 */ /* 0x040fe20000410000 */
[----:B------:R-:W-:Y:S02]  /*93e0*/  HADD2.F32 R41, -RZ, R3.H0_H0 ;  /* 0x20000003ff297230 */ /* 0x000fe40000004100 */
[----:B------:R-:W-:Y:S01]  /*93f0*/  FFMA.FTZ R10, R12, R6, -R5 ;  /* 0x000000060c0a7223 */ /* 0x000fe20000010805 */
[-C--:B------:R-:W-:Y:S01]  /*9400*/  FMUL.FTZ R25, R34, R26.reuse ;  /* 0x0000001a22197220 */ /* 0x080fe20000410000 */
[----:B------:R-:W-:Y:S01]  /*9410*/  FMUL.FTZ R33, R32, R26 ;  /* 0x0000001a20217220 */ /* 0x000fe20000410000 */
[----:B------:R-:W-:-:S02]  /*9420*/  HADD2.F32 R5, -RZ, R0.H1_H1 ;  /* 0x30000000ff057230 */ /* 0x000fc40000004100 */
[----:B------:R-:W-:Y:S01]  /*9430*/  FMUL.FTZ R12, R41, R11 ;  /* 0x0000000b290c7220 */ /* 0x000fe20000410000 */
[----:B------:R-:W-:Y:S02]  /*9440*/  HADD2.F32 R37, -RZ, R0.H0_H0 ;  /* 0x20000000ff257230 */ /* 0x000fe40000004100 */
[----:B------:R-:W-:Y:S01]  /*9450*/  FFMA.FTZ R0, R4, R6, R35 ;  /* 0x0000000604007223 */ /* 0x000fe20000010023 */
[--C-:B------:R-:W-:Y:S02]  /*9460*/  HADD2.F32 R21, -RZ, R7.reuse.H0_H0 ;  /* 0x20000007ff157230 */ /* 0x100fe40000004100 */
[-C--:B------:R-:W-:Y:S01]  /*9470*/  FFMA.FTZ R25, R32, R20.reuse, -R25 ;  /* 0x0000001420197223 */ /* 0x080fe20000010819 */
[----:B------:R-:W-:Y:S02]  /*9480*/  HADD2.F32 R7, -RZ, R7.H1_H1 ;  /* 0x30000007ff077230 */ /* 0x000fe40000004100 */
[----:B------:R-:W-:Y:S01]  /*9490*/  FFMA.FTZ R33, R34, R20, R33 ;  /* 0x0000001422217223 */ /* 0x000fe20000010021 */
[-C--:B------:R-:W-:Y:S01]  /*94a0*/  FMUL.FTZ R4, R39, R27.reuse ;  /* 0x0000001b27047220 */ /* 0x080fe20000410000 */
[----:B------:R-:W-:Y:S01]  /*94b0*/  FMUL.FTZ R6, R5, R27 ;  /* 0x0000001b05067220 */ /* 0x000fe20000410000 */
[C---:B------:R-:W-:Y:S01]  /*94c0*/  FMUL.FTZ R20, R37.reuse, R11 ;  /* 0x0000000b25147220 */ /* 0x040fe20000410000 */
[----:B------:R-:W-:Y:S01]  /*94d0*/  FFMA.FTZ R12, R37, R7, -R12 ;  /* 0x00000007250c7223 */ /* 0x000fe2000001080c */
[-C--:B------:R-:W-:Y:S01]  /*94e0*/  FFMA.FTZ R3, R5, R21.reuse, -R4 ;  /* 0x0000001505037223 */ /* 0x080fe20000010804 */
[----:B------:R-:W-:Y:S01]  /*94f0*/  FFMA.FTZ R11, R39, R21, R6 ;  /* 0x00000015270b7223 */ /* 0x000fe20000010006 */
[----:B------:R-:W-:Y:S01]  /*9500*/  FFMA.FTZ R20, R41, R7, R20 ;  /* 0x0000000729147223 */ /* 0x000fe20000010014 */
[----:B------:R-:W-:-:S02]  /*9510*/  F2FP.F16.F32.PACK_AB R4, R8, R29 ;  /* 0x0000001d0804723e */ /* 0x000fc400000000ff */
[----:B------:R-:W-:Y:S02]  /*9520*/  F2FP.F16.F32.PACK_AB R5, R9, R24 ;  /* 0x000000180905723e */ /* 0x000fe400000000ff */
[----:B------:R-:W-:Y:S02]  /*9530*/  F2FP.F16.F32.PACK_AB R6, R10, R25 ;  /* 0x000000190a06723e */ /* 0x000fe400000000ff */
[----:B------:R-:W-:Y:S02]  /*9540*/  F2FP.F16.F32.PACK_AB R7, R12, R3 ;  /* 0x000000030c07723e */ /* 0x000fe400000000ff */
[----:B------:R-:W-:Y:S02]  /*9550*/  F2FP.F16.F32.PACK_AB R8, R14, R31 ;  /* 0x0000001f0e08723e */ /* 0x000fe400000000ff */
[----:B------:R-:W-:Y:S01]  /*9560*/  F2FP.F16.F32.PACK_AB R9, R15, R28 ;  /* 0x0000001c0f09723e */ /* 0x000fe200000000ff */
[----:B------:R1:W-:Y:S01]  /*9570*/  STS.128 [R36+0x20400], R4 ;  /* 0x0204000424007388 */ /* 0x0003e20000000c00 */
[----:B------:R-:W-:-:S02]  /*9580*/  F2FP.F16.F32.PACK_AB R10, R0, R33 ;  /* 0x00000021000a723e */ /* 0x000fc400000000ff */
[----:B------:R-:W-:-:S05]  /*9590*/  F2FP.F16.F32.PACK_AB R11, R20, R11 ;  /* 0x0000000b140b723e */ /* 0x000fca00000000ff */
[----:B------:R1:W-:Y:S02]  /*95a0*/  STS.128 [R13+0x20400], R8 ;  /* 0x020400080d007388 */ /* 0x0003e40000000c00 */
.L_x_724:
[----:B------:R-:W-:Y:S05]  /*95b0*/  BSYNC B0 ;  /* 0x0000000000007941 */ /* 0x000fea0003800000 */
.L_x_713:
[----:B------:R-:W-:Y:S01]  /*95c0*/  @!PT LDS RZ, [RZ] ;  /* 0x00000000fffff984 */ /* 0x000fe20000000800 */
[----:B------:R-:W-:Y:S01]  /*95d0*/  @!PT LDS RZ, [RZ] ;  /* 0x00000000fffff984 */ /* 0x000fe20000000800 */
[----:B------:R-:W-:Y:S01]  /*95e0*/  @!PT LDS RZ, [RZ] ;  /* 0x00000000fffff984 */ /* 0x000fe20000000800 */
[----:B------:R-:W-:Y:S01]  /*95f0*/  @!PT LDS RZ, [RZ] ;  /* 0x00000000fffff984 */ /* 0x000fe20000000800 */
[----:B------:R5:W-:Y:S06]  /*9600*/  MEMBAR.ALL.CTA ;  /* 0x0000000000007992 */ /* 0x000bec0000008000 */
[----:B-----5:R-:W5:Y:S01]  /*9610*/  FENCE.VIEW.ASYNC.S ;  /* 0x00000000000073c6 */ /* 0x020f620000000000 */
[----:B------:R-:W-:Y:S05]  /*9620*/  WARPSYNC.ALL ;  /* 0x0000000000007948 */ /* 0x000fea0003800000 */
[----:B-----5:R-:W-:Y:S06]  /*9630*/  BAR.SYNC.DEFER_BLOCKING 0xd, 0x80 ;  /* 0x0342000000007b1d */ /* 0x020fec0000010000 */
.L_x_710:
[----:B--2---:R-:W-:-:S05]  /*9640*/  IMAD.U32 R0, RZ, RZ, UR37 ;  /* 0x00000025ff007e24 */ /* 0x004fca000f8e00ff */
[----:B------:R-:W-:-:S13]  /*9650*/  ISETP.NE.AND P0, PT, R0, 0x3, PT ;  /* 0x000000030000780c */ /* 0x000fda0003f05270 */
[----:B------:R-:W-:Y:S05]  /*9660*/  @!P0 BRA `(.L_x_734) ;  /* 0x0000000000048947 */ /* 0x000fea0003800000 */
[----:B------:R-:W-:Y:S01]  /*9670*/  BPT.TRAP 0x1 ;  /* 0x000000040000795c */ /* 0x000fe20000300000 */
.L_x_734:
[----:B------:R-:W-:Y:S01]  /*9680*/  IMAD R12, R18, 0x8, R2 ;  /* 0x00000008120c7824 */ /* 0x000fe200078e0202 */
[----:B01----:R-:W-:-:S04]  /*9690*/  SHF.L.U32 R13, R23, 0x1f, RZ ;  /* 0x0000001f170d7819 */ /* 0x003fc800000006ff */
[----:B------:R0:W1:Y:S01]  /*96a0*/  SYNCS.PHASECHK.TRANS64.TRYWAIT P1, [R12+URZ+0x28c30], R13 ;  /* 0x028c300d0c0075a7 */ /* 0x000062000802017f */
[----:B------:R-:W-:Y:S05]  /*96b0*/  @!P0 BRA `(.L_x_735) ;  /* 0x0000000000048947 */ /* 0x000fea0003800000 */
[----:B------:R-:W-:Y:S01]  /*96c0*/  BPT.TRAP 0x1 ;  /* 0x000000040000795c */ /* 0x000fe20000300000 */
.L_x_735:
[C---:B------:R-:W-:Y:S02]  /*96d0*/  VIADD R0, R2.reuse, 0x22400 ;  /* 0x0002240002007836 */ /* 0x040fe40000000000 */
[----:B------:R-:W-:-:S03]  /*96e0*/  VIADD R3, R2, 0x20400 ;  /* 0x0002040002037836 */ /* 0x000fc60000000000 */
[----:B------:R-:W-:Y:S02]  /*96f0*/  SHF.R.U32.HI R0, RZ, 0x4, R0 ;  /* 0x00000004ff007819 */ /* 0x000fe40000011600 */
[----:B------:R-:W-:Y:S02]  /*9700*/  SHF.R.U32.HI R3, RZ, 0x4, R3 ;  /* 0x00000004ff037819 */ /* 0x000fe40000011603 */
[----:B------:R-:W-:Y:S02]  /*9710*/  LOP3.LUT R0, R0, 0x3fff, RZ, 0xc0, !PT ;  /* 0x00003fff00007812 */ /* 0x000fe400078ec0ff */
[----:B------:R-:W-:Y:S02]  /*9720*/  LOP3.LUT R3, R3, 0x3fff, RZ, 0xc0, !PT ;  /* 0x00003fff03037812 */ /* 0x000fe400078ec0ff */
[----:B------:R-:W-:Y:S01]  /*9730*/  LOP3.LUT R0, R0, 0x10000, RZ, 0xfc, !PT ;  /* 0x0001000000007812 */ /* 0x000fe200078efcff */
[----:B-1----:R-:W-:Y:S06]  /*9740*/  @P1 BRA `(.L_x_736) ;  /* 0x0000000000081947 */ /* 0x002fec0003800000 */
[----:B------:R-:W1:Y:S02]  /*9750*/  SYNCS.PHASECHK.TRANS64.TRYWAIT P1, [R12+URZ+0x28c30], R13 ;  /* 0x028c300d0c0075a7 */ /* 0x000e64000802017f */
[----:B-1----:R-:W-:Y:S05]  /*9760*/  @!P1 BRA `(.L_x_737) ;  /* 0x00000120004c9947 */ /* 0x002fea0003800000 */
.L_x_736:
[----:B------:R-:W-:Y:S01]  /*9770*/  IMAD R10, R18, 0x200, R0 ;  /* 0x00000200120a7824 */ /* 0x000fe200078e0200 */
[----:B------:R-:W-:Y:S01]  /*9780*/  LOP3.LUT R4, R3, 0x10000, RZ, 0xfc, !PT ;  /* 0x0001000003047812 */ /* 0x000fe200078efcff */
[----:B------:R-:W-:Y:S01]  /*9790*/  IMAD.MOV.U32 R5, RZ, RZ, 0x40000040 ;  /* 0x40000040ff057424 */ /* 0x000fe200078e00ff */
[----:B------:R-:W2:Y:S01]  /*97a0*/  LDL R57, [R1+0x30] ;  /* 0x0000300001397983 */ /* 0x000ea20000100800 */
[----:B------:R-:W-:Y:S01]  /*97b0*/  IMAD.MOV.U32 R11, RZ, RZ, 0x40000040 ;  /* 0x40000040ff0b7424 */ /* 0x000fe200078e00ff */
[----:B------:R-:W-:Y:S05]  /*97c0*/  WARPSYNC.ALL ;  /* 0x0000000000007948 */ /* 0x000fea0003800000 */
[C---:B------:R-:W-:Y:S01]  /*97d0*/  R2UR UR4, R4.reuse ;  /* 0x00000000040472ca */ /* 0x040fe200000e0000 */
[----:B---3--:R-:W-:Y:S01]  /*97e0*/  WARPGROUP.ARRIVE ;  /* 0x00000000000079c5 */ /* 0x008fe20000000000 */
[----:B------:R-:W-:Y:S01]  /*97f0*/  R2UR UR5, R5 ;  /* 0x00000000050572ca */ /* 0x000fe200000e0000 */
[----:B------:R-:W-:Y:S01]  /*9800*/  VIADD R8, R4, 0x2 ;  /* 0x0000000204087836 */ /* 0x000fe20000000000 */
[C---:B------:R-:W-:Y:S01]  /*9810*/  R2UR UR6, R10.reuse ;  /* 0x000000000a0672ca */ /* 0x040fe200000e0000 */
[----:B------:R-:W-:Y:S01]  /*9820*/  VIADD R6, R10, 0x2 ;  /* 0x000000020a067836 */ /* 0x000fe20000000000 */
[----:B------:R-:W-:Y:S01]  /*9830*/  R2UR UR7, R11 ;  /* 0x000000000b0772ca */ /* 0x000fe200000e0000 */
[----:B------:R-:W-:Y:S01]  /*9840*/  IMAD.MOV.U32 R9, RZ, RZ, 0x40000040 ;  /* 0x40000040ff097424 */ /* 0x000fe200078e00ff */
[----:B------:R-:W3:Y:S01]  /*9850*/  S2R R58, SR_TID.X ;  /* 0x00000000003a7919 */ /* 0x000ee20000002100 */
[----:B------:R-:W-:-:S02]  /*9860*/  IMAD.MOV.U32 R7, RZ, RZ, 0x40000040 ;  /* 0x40000040ff077424 */ /* 0x000fc400078e00ff */
[C---:B------:R-:W-:Y:S02]  /*9870*/  VIADD R14, R10.reuse, 0x4 ;  /* 0x000000040a0e7836 */ /* 0x040fe40000000000 */
[----:B------:R-:W-:Y:S02]  /*9880*/  IMAD.MOV.U32 R15, RZ, RZ, 0x40000040 ;  /* 0x40000040ff0f7424 */ /* 0x000fe400078e00ff */
[----:B------:R-:W-:Y:S02]  /*9890*/  VIADD R10, R10, 0x6 ;  /* 0x000000060a0a7836 */ /* 0x000fe40000000000 */
[----:B------:R-:W-:Y:S02]  /*98a0*/  IMAD.MOV.U32 R5, RZ, RZ, 0x40000040 ;  /* 0x40000040ff057424 */ /* 0x000fe400078e00ff */
[----:B------:R-:W-:Y:S01]  /*98b0*/  HGMMA.64x64x16.F32 R24, gdesc[UR4], RZ, !UPT, gsb0 ;  /* 0x00e00000041879f0 */ /* 0x000fe2000c0008ff */
[----:B------:R-:W-:Y:S01]  /*98c0*/  R2UR UR4, R8 ;  /* 0x00000000080472ca */ /* 0x000fe200000e0000 */
[----:B------:R-:W-:Y:S01]  /*98d0*/  IMAD.MOV.U32 R11, RZ, RZ, 0x40000040 ;  /* 0x40000040ff0b7424 */ /* 0x000fe200078e00ff */
[----:B------:R-:W-:Y:S01]  /*98e0*/  R2UR UR5, R9 ;  /* 0x00000000090572ca */ /* 0x000fe200000e0000 */
[----:B------:R-:W-:Y:S01]  /*98f0*/  IMAD R152, R168, -0x40, R152 ;  /* 0xffffffc0a8987824 */ /* 0x000fe200078e0298 */
[----:B------:R-:W-:Y:S01]  /*9900*/  R2UR UR6, R6 ;  /* 0x00000000060672ca */ /* 0x000fe200000e0000 */
[----:B------:R-:W-:Y:S01]  /*9910*/  VIADD R6, R4, 0x4 ;  /* 0x0000000404067836 */ /* 0x000fe20000000000 */
[----:B------:R-:W-:Y:S01]  /*9920*/  R2UR UR7, R7 ;  /* 0x00000000070772ca */ /* 0x000fe200000e0000 */
[----:B------:R-:W-:-:S02]  /*9930*/  IMAD.MOV.U32 R7, RZ, RZ, 0x40000040 ;  /* 0x40000040ff077424 */ /* 0x000fc400078e00ff */
[----:B------:R-:W-:Y:S01]  /*9940*/  VIADD R4, R4, 0x6 ;  /* 0x0000000604047836 */ /* 0x000fe20000000000 */
[----:B---3--:R-:W-:Y:S01]  /*9950*/  LOP3.LUT R58, R58, 0x7f, RZ, 0xc0, !PT ;  /* 0x0000007f3a3a7812 */ /* 0x008fe200078ec0ff */
[----:B------:R-:W-:Y:S02]  /*9960*/  WARPGROUP.DEPBAR.LE gsb0, 0x0 ;  /* 0x00008000000079c5 */ /* 0x000fe40000010000 */
[----:B------:R-:W-:-:S06]  /*9970*/  WARPGROUP.ARRIVE ;  /* 0x00000000000079c5 */ /* 0x000fcc0000000000 */
[----:B------:R-:W-:Y:S01]  /*9980*/  HGMMA.64x64x16.F32 R24, gdesc[UR4], R24, gsb0 ;  /* 0x00e00000041879f0 */ /* 0x000fe20008000818 */
[----:B------:R-:W-:Y:S02]  /*9990*/  R2UR UR4, R6 ;  /* 0x00000000060472ca */ /* 0x000fe400000e0000 */
[----:B------:R-:W-:Y:S02]  /*99a0*/  R2UR UR5, R7 ;  /* 0x00000000070572ca */ /* 0x000fe400000e0000 */
[----:B------:R-:W-:Y:S02]  /*99b0*/  R2UR UR6, R14 ;  /* 0x000000000e0672ca */ /* 0x000fe400000e0000 */
[----:B------:R-:W-:Y:S01]  /*99c0*/  R2UR UR7, R15 ;  /* 0x000000000f0772ca */ /* 0x000fe200000e0000 */
[----:B------:R-:W-:Y:S02]  /*99d0*/  WARPGROUP.DEPBAR.LE gsb0, 0x0 ;  /* 0x00008000000079c5 */ /* 0x000fe40000010000 */
[----:B------:R-:W-:-:S10]  /*99e0*/  WARPGROUP.ARRIVE ;  /* 0x00000000000079c5 */ /* 0x000fd40000000000 */
        /* <DEDUP_REMOVED lines=8> */
[----:B------:R-:W-:Y:S01]  /*9a70*/  ULDC UR4, c[0x0][0x9d8] ;  /* 0x0002760000047ab9 */ /* 0x000fe20000000800 */
[----:B------:R-:W-:Y:S01]  /*9a80*/  ULDC UR5, c[0x0][0x988] ;  /* 0x0002620000057ab9 */ /* 0x000fe20000000800 */
[----:B--2---:R-:W-:-:S04]  /*9a90*/  IADD3 R152, -R57, 0x40, R152 ;  /* 0x0000004039987810 */ /* 0x004fc80007ffe198 */
[C---:B------:R-:W-:Y:S02]  /*9aa0*/  ISETP.GT.AND P1, PT, R152.reuse, RZ, PT ;  /* 0x000000ff9800720c */ /* 0x040fe40003f24270 */
[C---:B------:R-:W-:Y:S02]  /*9ab0*/  ISETP.GT.AND P2, PT, R152.reuse, 0x1, PT ;  /* 0x000000019800780c */ /* 0x040fe40003f44270 */
[C---:B------:R-:W-:Y:S02]  /*9ac0*/  ISETP.GT.AND P3, PT, R152.reuse, 0x8, PT ;  /* 0x000000089800780c */ /* 0x040fe40003f64270 */
[C---:B------:R-:W-:Y:S02]  /*9ad0*/  ISETP.GT.AND P4, PT, R152.reuse, 0x9, PT ;  /* 0x000000099800780c */ /* 0x040fe40003f84270 */
[C---:B------:R-:W-:Y:S02]  /*9ae0*/  ISETP.GT.AND P5, PT, R152.reuse, 0x10, PT ;  /* 0x000000109800780c */ /* 0x040fe40003fa4270 */
[----:B------:R-:W-:Y:S01]  /*9af0*/  ISETP.GT.AND P6, PT, R152, 0x11, PT ;  /* 0x000000119800780c */ /* 0x000fe20003fc4270 */
[----:B------:R-:W-:-:S02]  /*9b00*/  WARPGROUP.DEPBAR.LE gsb0, 0x0 ;  /* 0x00008000000079c5 */ /* 0x000fc40000010000 */
        /* <DEDUP_REMOVED lines=14> */
[----:B------:R-:W-:Y:S01]  /*9bf0*/  MUFU.TANH R25, R25 ;  /* 0x0000001900197308 */ /* 0x000fe20000002400 */
        /* <DEDUP_REMOVED lines=22> */
[----:B------:R-:W-:Y:S08]  /*9d60*/  MUFU.TANH R32, R32 ;  /* 0x0000002000207308 */ /* 0x000ff00000002400 */
[----:B------:R-:W3:Y:S01]  /*9d70*/  MUFU.TANH R3, R26 ;  /* 0x0000001a00037308 */ /* 0x000ee20000002400 */
[----:B--2---:R-:W-:-:S07]  /*9d80*/  FSEL R29, R29, -INF , P4 ;  /* 0xff8000001d1d7808 */ /* 0x004fce0002000000 */
[----:B------:R2:W0:Y:S08]  /*9d90*/  MUFU.TANH R10, R27 ;  /* 0x0000001b000a7308 */ /* 0x0004300000002400 */
[----:B------:R-:W-:Y:S01]  /*9da0*/  MUFU.TANH R33, R33 ;  /* 0x0000002100217308 */ /* 0x000fe20000002400 */
[----:B--2---:R-:W-:Y:S02]  /*9db0*/  FSEL R27, R25, -INF , P2 ;  /* 0xff800000191b7808 */ /* 0x004fe40001000000 */
[----:B------:R-:W-:-:S02]  /*9dc0*/  FSEL R25, R28, -INF , P3 ;  /* 0xff8000001c197808 */ /* 0x000fc40001800000 */
[----:B------:R-:W-:Y:S02]  /*9dd0*/  FMNMX.FTZ R24, R57, R27, !PT ;  /* 0x0000001b39187209 */ /* 0x000fe40007810000 */
[----:B---3--:R-:W-:Y:S01]  /*9de0*/  FSEL R3, R3, -INF , P1 ;  /* 0xff80000003037808 */ /* 0x008fe20000800000 */
[----:B------:R-:W2:Y:S01]  /*9df0*/  MUFU.TANH R36, R36 ;  /* 0x0000002400247308 */ /* 0x000ea20000002400 */
[----:B------:R-:W-:Y:S02]  /*9e00*/  FMNMX.FTZ R24, R25, R24, !PT ;  /* 0x0000001819187209 */ /* 0x000fe40007810000 */
[----:B------:R-:W-:Y:S02]  /*9e10*/  ISETP.GT.AND P1, PT, R152, 0x18, PT ;  /* 0x000000189800780c */ /* 0x000fe40003f24270 */
[----:B------:R-:W-:Y:S02]  /*9e20*/  FMNMX.FTZ R24, R29, R24, !PT ;  /* 0x000000181d187209 */ /* 0x000fe40007810000 */
[----:B0-----:R-:W-:Y:S01]  /*9e30*/  FSEL R10, R10, -INF , P2 ;  /* 0xff8000000a0a7808 */ /* 0x001fe20001000000 */
[----:B------:R-:W0:Y:S01]  /*9e40*/  MUFU.TANH R11, R30 ;  /* 0x0000001e000b7308 */ /* 0x000e220000002400 */
[----:B------:R-:W-:-:S07]  /*9e50*/  ISETP.GT.AND P2, PT, R152, 0x19, PT ;  /* 0x000000199800780c */ /* 0x000fce0003f44270 */
[----:B------:R2:W-:Y:S08]  /*9e60*/  MUFU.TANH R20, R37 ;  /* 0x0000002500147308 */ /* 0x0005f00000002400 */
[----:B------:R3:W1:Y:S01]  /*9e70*/  MUFU.TANH R15, R31 ;  /* 0x0000001f000f7308 */ /* 0x0006620000002400 */
[----:B--2---:R-:W-:Y:S02]  /*9e80*/  FSEL R37, R36, -INF , P1 ;  /* 0xff80000024257808 */ /* 0x004fe40000800000 */
[----:B0-----:R-:W-:-:S02]  /*9e90*/  FSEL R11, R11, -INF , P3 ;  /* 0xff8000000b0b7808 */ /* 0x001fc40001800000 */
[----:B------:R-:W-:-:S03]  /*9ea0*/  ISETP.GT.AND P3, PT, R152, 0x20, PT ;  /* 0x000000209800780c */ /* 0x000fc60003f64270 */
[----:B------:R-:W0:Y:S01]  /*9eb0*/  MUFU.TANH R40, R40 ;  /* 0x0000002800287308 */ /* 0x000e220000002400 */
[----:B---3--:R-:W-:-:S04]  /*9ec0*/  FSEL R31, R32, -INF , P5 ;  /* 0xff800000201f7808 */ /* 0x008fc80002800000 */
[----:B------:R-:W-:-:S03]  /*9ed0*/  FMNMX.FTZ R24, R31, R24, !PT ;  /* 0x000000181f187209 */ /* 0x000fc60007810000 */
[----:B------:R-:W2:Y:S01]  /*9ee0*/  MUFU.TANH R34, R34 ;  /* 0x0000002200227308 */ /* 0x000ea20000002400 */
[----:B-1----:R-:W-:Y:S02]  /*9ef0*/  FSEL R15, R15, -INF , P4 ;  /* 0xff8000000f0f7808 */ /* 0x002fe40002000000 */
[----:B------:R-:W-:-:S05]  /*9f00*/  ISETP.GT.AND P4, PT, R152, 0x21, PT ;  /* 0x000000219800780c */ /* 0x000fca0003f84270 */
[----:B------:R1:W-:Y:S01]  /*9f10*/  MUFU.TANH R14, R35 ;  /* 0x00000023000e7308 */ /* 0x0003e20000002400 */
[----:B0-----:R-:W-:-:S07]  /*9f20*/  FSEL R59, R40, -INF , P3 ;  /* 0xff800000283b7808 */ /* 0x001fce0001800000 */
[----:B------:R0:W3:Y:S01]  /*9f30*/  MUFU.TANH R26, R41 ;  /* 0x00000029001a7308 */ /* 0x0000e20000002400 */
[----:B-1----:R-:W-:Y:S02]  /*9f40*/  FSEL R35, R33, -INF , P6 ;  /* 0xff80000021237808 */ /* 0x002fe40003000000 */
[----:B--2---:R-:W-:Y:S02]  /*9f50*/  FSEL R33, R34, -INF , P5 ;  /* 0xff80000022217808 */ /* 0x004fe40002800000 */
[----:B------:R-:W-:Y:S02]  /*9f60*/  FMNMX.FTZ R28, R35, R24, !PT ;  /* 0x00000018231c7209 */ /* 0x000fe40007810000 */
[----:B------:R-:W-:Y:S01]  /*9f70*/  ISETP.GT.AND P5, PT, R152, 0x28, PT ;  /* 0x000000289800780c */ /* 0x000fe20003fa4270 */
[----:B------:R-:W1:Y:S01]  /*9f80*/  MUFU.TANH R44, R44 ;  /* 0x0000002c002c7308 */ /* 0x000e620000002400 */
[----:B0-----:R-:W-:Y:S02]  /*9f90*/  FSEL R41, R20, -INF , P2 ;  /* 0xff80000014297808 */ /* 0x001fe40001000000 */
[----:B------:R-:W-:-:S04]  /*9fa0*/  FMNMX.FTZ R28, R37, R28, !PT ;  /* 0x0000001c251c7209 */ /* 0x000fc80007810000 */
[----:B------:R-:W-:Y:S01]  /*9fb0*/  FMNMX.FTZ R28, R41, R28, !PT ;  /* 0x0000001c291c7209 */ /* 0x000fe20007810000 */
[----:B------:R-:W-:Y:S01]  /*9fc0*/  MUFU.TANH R38, R38 ;  /* 0x0000002600267308 */ /* 0x000fe20000002400 */
[----:B---3--:R-:W-:Y:S02]  /*9fd0*/  FSEL R61, R26, -INF , P4 ;  /* 0xff8000001a3d7808 */ /* 0x008fe40002000000 */
[----:B------:R-:W-:-:S04]  /*9fe0*/  FMNMX.FTZ R28, R59, R28, !PT ;  /* 0x0000001c3b1c7209 */ /* 0x000fc80007810000 */
[----:B------:R-:W-:Y:S01]  /*9ff0*/  FMNMX.FTZ R28, R61, R28, !PT ;  /* 0x0000001c3d1c7209 */ /* 0x000fe20007810000 */
[----:B------:R-:W0:Y:S01]  /*a000*/  MUFU.TANH R45, R45 ;  /* 0x0000002d002d7308 */ /* 0x000e220000002400 */
[----:B-1----:R-:W-:-:S04]  /*a010*/  FSEL R65, R44, -INF , P5 ;  /* 0xff8000002c417808 */ /* 0x002fc80002800000 */
[----:B------:R-:W-:-:S03]  /*a020*/  FMNMX.FTZ R28, R65, R28, !PT ;  /* 0x0000001c411c7209 */ /* 0x000fc60007810000 */
[----:B----4-:R1:W2:Y:S08]  /*a030*/  MUFU.TANH R21, R39 ;  /* 0x0000002700157308 */ /* 0x0102b00000002400 */
[----:B------:R-:W-:Y:S01]  /*a040*/  MUFU.TANH R48, R48 ;  /* 0x0000003000307308 */ /* 0x000fe20000002400 */
[----:B-1----:R-:W-:Y:S02]  /*a050*/  FSEL R39, R14, -INF , P6 ;  /* 0xff8000000e277808 */ /* 0x002fe40003000000 */
[----:B------:R-:W-:-:S04]  /*a060*/  ISETP.GT.AND P6, PT, R152, 0x29, PT ;  /* 0x000000299800780c */ /* 0x000fc80003fc4270 */
[----:B0-----:R-:W-:Y:S01]  /*a070*/  FSEL R69, R45, -INF , P6 ;  /* 0xff8000002d457808 */ /* 0x001fe20003000000 */
[----:B------:R-:W0:Y:S01]  /*a080*/  MUFU.TANH R42, R42 ;  /* 0x0000002a002a7308 */ /* 0x000e220000002400 */
[----:B--2---:R-:W-:Y:S02]  /*a090*/  FSEL R45, R21, -INF , P2 ;  /* 0xff800000152d7808 */ /* 0x004fe40001000000 */
[----:B------:R-:W-:Y:S02]  /*a0a0*/  ISETP.GT.AND P2, PT, R152, 0x31, PT ;  /* 0x000000319800780c */ /* 0x000fe40003f44270 */
[----:B------:R-:W-:-:S03]  /*a0b0*/  FMNMX.FTZ R28, R69, R28, !PT ;  /* 0x0000001c451c7209 */ /* 0x000fc60007810000 */
[----:B------:R0:W1:Y:S08]  /*a0c0*/  MUFU.TANH R24, R49 ;  /* 0x0000003100187308 */ /* 0x0000700000002400 */
[----:B------:R2:W3:Y:S01]  /*a0d0*/  MUFU.TANH R30, R43 ;  /* 0x0000002b001e7308 */ /* 0x0004e20000002400 */
[----:B0-----:R-:W-:Y:S02]  /*a0e0*/  FSEL R49, R42, -INF , P3 ;  /* 0xff8000002a317808 */ /* 0x001fe40001800000 */
[----:B------:R-:W-:-:S05]  /*a0f0*/  ISETP.GT.AND P3, PT, R152, 0x38, PT ;  /* 0x000000389800780c */ /* 0x000fca0003f64270 */
[----:B------:R-:W0:Y:S01]  /*a100*/  MUFU.TANH R52, R52 ;  /* 0x0000003400347308 */ /* 0x000e220000002400 */
[----:B--2---:R-:W-:Y:S02]  /*a110*/  FSEL R43, R38, -INF , P1 ;  /* 0xff800000262b7808 */ /* 0x004fe40000800000 */
[----:B------:R-:W-:Y:S02]  /*a120*/  ISETP.GT.AND P1, PT, R152, 0x30, PT ;  /* 0x000000309800780c */ /* 0x000fe40003f24270 */
[----:B-1----:R-:W-:Y:S02]  /*a130*/  FSEL R75, R24, -INF , P2 ;  /* 0xff800000184b7808 */ /* 0x002fe40001000000 */
[----:B------:R-:W-:Y:S01]  /*a140*/  FSEL R73, R48, -INF , P1 ;  /* 0xff80000030497808 */ /* 0x000fe20000800000 */
[----:B------:R3:W1:Y:S03]  /*a150*/  MUFU.TANH R14, R53 ;  /* 0x00000035000e7308 */ /* 0x0006660000002400 */
[----:B------:R-:W-:-:S04]  /*a160*/  FMNMX.FTZ R28, R73, R28, !PT ;  /* 0x0000001c491c7209 */ /* 0x000fc80007810000 */
[----:B------:R-:W-:Y:S01]  /*a170*/  FMNMX.FTZ R28, R75, R28, !PT ;  /* 0x0000001c4b1c7209 */ /* 0x000fe20007810000 */
[----:B------:R-:W2:Y:S01]  /*a180*/  MUFU.TANH R46, R46 ;  /* 0x0000002e002e7308 */ /* 0x000ea20000002400 */
[----:B---3--:R-:W-:Y:S02]  /*a190*/  FSEL R53, R30, -INF , P4 ;  /* 0xff8000001e357808 */ /* 0x008fe40002000000 */
[----:B------:R-:W-:Y:S02]  /*a1a0*/  ISETP.GT.AND P4, PT, R152, 0x39, PT ;  /* 0x000000399800780c */ /* 0x000fe40003f84270 */
[----:B0-----:R-:W-:-:S03]  /*a1b0*/  FSEL R77, R52, -INF , P3 ;  /* 0xff800000344d7808 */ /* 0x001fc60001800000 */
[----:B------:R-:W0:Y:S01]  /*a1c0*/  MUFU.TANH R47, R47 ;  /* 0x0000002f002f7308 */ /* 0x000e220000002400 */
[----:B-1----:R-:W-:Y:S02]  /*a1d0*/  FSEL R79, R14, -INF , P4 ;  /* 0xff8000000e4f7808 */ /* 0x002fe40002000000 */
[----:B------:R-:W-:Y:S02]  /*a1e0*/  FMNMX.FTZ R28, R77, R28, !PT ;  /* 0x0000001c4d1c7209 */ /* 0x000fe40007810000 */
[----:B------:R-:W-:Y:S02]  /*a1f0*/  FMNMX.FTZ R14, R3, R10, !PT ;  /* 0x0000000a030e7209 */ /* 0x000fe40007810000 */
[----:B------:R-:W-:Y:S01]  /*a200*/  FMNMX.FTZ R28, R79, R28, !PT ;  /* 0x0000001c4f1c7209 */ /* 0x000fe20007810000 */
[----:B------:R-:W1:Y:S01]  /*a210*/  MUFU.TANH R50, R50 ;  /* 0x0000003200327308 */ /* 0x000e620000002400 */
[----:B------:R-:W-:Y:S02]  /*a220*/  FMNMX.FTZ R14, R11, R14, !PT ;  /* 0x0000000e0b0e7209 */ /* 0x000fe40007810000 */
[----:B--2---:R-:W-:Y:S01]  /*a230*/  FSEL R63, R46, -INF , P5 ;  /* 0xff8000002e3f7808 */ /* 0x004fe20002800000 */
[----:B------:R-:W2:Y:S01]  /*a240*/  SHFL.BFLY PT, R21, R28, 0x2, 0x1f ;  /* 0x0c401f001c157f89 */ /* 0x000ea200000e0000 */
[----:B------:R-:W-:-:S03]  /*a250*/  FMNMX.FTZ R14, R15, R14, !PT ;  /* 0x0000000e0f0e7209 */ /* 0x000fc60007810000 */
[----:B------:R-:W-:Y:S01]  /*a260*/  MUFU.TANH R51, R51 ;  /* 0x0000003300337308 */ /* 0x000fe20000002400 */
[----:B------:R-:W-:Y:S02]  /*a270*/  FMNMX.FTZ R14, R33, R14, !PT ;  /* 0x0000000e210e7209 */ /* 0x000fe40007810000 */
[----:B0-----:R-:W-:Y:S02]  /*a280*/  FSEL R67, R47, -INF , P6 ;  /* 0xff8000002f437808 */ /* 0x001fe40003000000 */
[----:B------:R-:W-:-:S03]  /*a290*/  FMNMX.FTZ R14, R39, R14, !PT ;  /* 0x0000000e270e7209 */ /* 0x000fc60007810000 */
[----:B------:R-:W0:Y:S01]  /*a2a0*/  MUFU.TANH R54, R54 ;  /* 0x0000003600367308 */ /* 0x000e220000002400 */
[----:B------:R-:W-:Y:S02]  /*a2b0*/  FMNMX.FTZ R14, R43, R14, !PT ;  /* 0x0000000e2b0e7209 */ /* 0x000fe40007810000 */
[----:B-1----:R-:W-:Y:S02]  /*a2c0*/  FSEL R71, R50, -INF , P1 ;  /* 0xff80000032477808 */ /* 0x002fe40000800000 */
[----:B------:R-:W-:-:S03]  /*a2d0*/  FMNMX.FTZ R14, R45, R14, !PT ;  /* 0x0000000e2d0e7209 */ /* 0x000fc60007810000 */
[----:B------:R-:W1:Y:S01]  /*a2e0*/  MUFU.TANH R55, R55 ;  /* 0x0000003700377308 */ /* 0x000e620000002400 */
[----:B------:R-:W-:Y:S02]  /*a2f0*/  FMNMX.FTZ R14, R49, R14, !PT ;  /* 0x0000000e310e7209 */ /* 0x000fe40007810000 */
[----:B--2---:R-:W-:Y:S02]  /*a300*/  FMNMX.FTZ R21, R28, R21, !PT ;  /* 0x000000151c157209 */ /* 0x004fe40007810000 */
[----:B------:R-:W-:-:S03]  /*a310*/  FMNMX.FTZ R14, R53, R14, !PT ;  /* 0x0000000e350e7209 */ /* 0x000fc60007810000 */
[----:B------:R-:W2:Y:S01]  /*a320*/  SHFL.BFLY PT, R20, R21, 0x1, 0x1f ;  /* 0x0c201f0015147f89 */ /* 0x000ea200000e0000 */
[----:B------:R-:W-:Y:S02]  /*a330*/  FMNMX.FTZ R14, R63, R14, !PT ;  /* 0x0000000e3f0e7209 */ /* 0x000fe40007810000 */
[----:B0-----:R-:W-:Y:S02]  /*a340*/  FSEL R47, R54, -INF , P3 ;  /* 0xff800000362f7808 */ /* 0x001fe40001800000 */
[----:B------:R-:W-:-:S04]  /*a350*/  FMNMX.FTZ R14, R67, R14, !PT ;  /* 0x0000000e430e7209 */ /* 0x000fc80007810000 */
[----:B------:R-:W-:Y:S02]  /*a360*/  FMNMX.FTZ R14, R71, R14, !PT ;  /* 0x0000000e470e7209 */ /* 0x000fe40007810000 */
[----:B--2---:R-:W-:Y:S01]  /*a370*/  FMNMX.FTZ R21, R21, R20, !PT ;  /* 0x0000001415157209 */ /* 0x004fe20007810000 */
[----:B------:R-:W-:-:S03]  /*a380*/  IMAD.U32 R20, RZ, RZ, UR5 ;  /* 0x00000005ff147e24 */ /* 0x000fc6000f8e00ff */
[C---:B------:R-:W-:Y:S01]  /*a390*/  FSETP.NEU.FTZ.AND P5, PT, R21.reuse, -INF , PT ;  /* 0xff8000001500780b */ /* 0x040fe20003fbd000 */
[----:B------:R-:W-:-:S05]  /*a3a0*/  FMUL.FTZ R24, R21, R20 ;  /* 0x0000001415187220 */ /* 0x000fca0000410000 */
[----:B------:R-:W-:-:S05]  /*a3b0*/  FSEL R26, R24, RZ, P5 ;  /* 0x000000ff181a7208 */ /* 0x000fca0002800000 */
[-CC-:B------:R-:W-:Y:S01]  /*a3c0*/  FFMA.FTZ R152, R57, R20.reuse, -R26.reuse ;  /* 0x0000001439987223 */ /* 0x180fe2000001081a */
[----:B------:R-:W-:Y:S01]  /*a3d0*/  FSEL R57, R51, -INF , P2 ;  /* 0xff80000033397808 */ /* 0x000fe20001000000 */
[-CC-:B-----5:R-:W-:Y:S01]  /*a3e0*/  FFMA.FTZ R154, R25, R20.reuse, -R26.reuse ;  /* 0x00000014199a7223 */ /* 0x1a0fe2000001081a */
[----:B-1----:R-:W-:Y:S01]  /*a3f0*/  FSEL R51, R55, -INF , P4 ;  /* 0xff80000037337808 */ /* 0x002fe20002000000 */
[--C-:B------:R-:W-:Y:S01]  /*a400*/  FFMA.FTZ R27, R27, R20, -R26.reuse ;  /* 0x000000141b1b7223 */ /* 0x100fe2000001081a */
[----:B------:R-:W-:Y:S01]  /*a410*/  FMNMX.FTZ R14, R57, R14, !PT ;  /* 0x0000000e390e7209 */ /* 0x000fe20007810000 */
[----:B------:R-:W-:Y:S01]  /*a420*/  MUFU.EX2 R152, R152 ;  /* 0x0000009800987308 */ /* 0x000fe20000000800 */
[-CC-:B------:R-:W-:Y:S01]  /*a430*/  FFMA.FTZ R29, R29, R20.reuse, -R26.reuse ;  /* 0x000000141d1d7223 */ /* 0x180fe2000001081a */
[--C-:B------:R-:W-:Y:S01]  /*a440*/  FFMA.FTZ R31, R31, R20, -R26.reuse ;  /* 0x000000141f1f7223 */ /* 0x100fe2000001081a */
[----:B------:R-:W-:Y:S01]  /*a450*/  FMNMX.FTZ R14, R47, R14, !PT ;  /* 0x0000000e2f0e7209 */ /* 0x000fe20007810000 */
[-CC-:B------:R-:W-:Y:S01]  /*a460*/  FFMA.FTZ R35, R35, R20.reuse, -R26.reuse ;  /* 0x0000001423237223 */ /* 0x180fe2000001081a */
[-CC-:B------:R-:W-:Y:S01]  /*a470*/  FFMA.FTZ R37, R37, R20.reuse, -R26.reuse ;  /* 0x0000001425257223 */ /* 0x180fe2000001081a */
[--C-:B------:R-:W-:Y:S01]  /*a480*/  FFMA.FTZ R41, R41, R20, -R26.reuse ;  /* 0x0000001429297223 */ /* 0x100fe2000001081a */
[----:B------:R-:W-:Y:S01]  /*a490*/  FMNMX.FTZ R14, R51, R14, !PT ;  /* 0x0000000e330e7209 */ /* 0x000fe20007810000 */
[----:B------:R-:W0:Y:S01]  /*a4a0*/  MUFU.EX2 R27, R27 ;  /* 0x0000001b001b7308 */ /* 0x000e220000000800 */
[-CC-:B------:R-:W-:Y:S01]  /*a4b0*/  FFMA.FTZ R59, R59, R20.reuse, -R26.reuse ;  /* 0x000000143b3b7223 */ /* 0x180fe2000001081a */
[-CC-:B------:R-:W-:Y:S01]  /*a4c0*/  FFMA.FTZ R61, R61, R20.reuse, -R26.reuse ;  /* 0x000000143d3d7223 */ /* 0x180fe2000001081a */
[-CC-:B------:R-:W-:Y:S01]  /*a4d0*/  FFMA.FTZ R65, R65, R20.reuse, -R26.reuse ;  /* 0x0000001441417223 */ /* 0x180fe2000001081a */
[----:B------:R-:W1:Y:S01]  /*a4e0*/  SHFL.BFLY PT, R25, R14, 0x2, 0x1f ;  /* 0x0c401f000e197f89 */ /* 0x000e6200000e0000 */
[-CC-:B------:R-:W-:Y:S01]  /*a4f0*/  FFMA.FTZ R69, R69, R20.reuse, -R26.reuse ;  /* 0x0000001445457223 */ /* 0x180fe2000001081a */
[----:B------:R-:W-:-:S02]  /*a500*/  FFMA.FTZ R75, R75, R20, -R26 ;  /* 0x000000144b4b7223 */ /* 0x000fc4000001081a */
[----:B------:R-:W2:Y:S08]  /*a510*/  MUFU.EX2 R154, R154 ;  /* 0x0000009a009a7308 */ /* 0x000eb00000000800 */
[----:B------:R-:W3:Y:S08]  /*a520*/  MUFU.EX2 R29, R29 ;  /* 0x0000001d001d7308 */ /* 0x000ef00000000800 */
[----:B------:R-:W-:Y:S01]  /*a530*/  MUFU.EX2 R31, R31 ;  /* 0x0000001f001f7308 */ /* 0x000fe20000000800 */
[----:B-1----:R-:W-:Y:S01]  /*a540*/  FMNMX.FTZ R25, R14, R25, !PT ;  /* 0x000000190e197209 */ /* 0x002fe20007810000 */
[----:B------:R-:W-:-:S06]  /*a550*/  FFMA.FTZ R14, R73, R20, -R26 ;  /* 0x00000014490e7223 */ /* 0x000fcc000001081a */
[----:B------:R-:W-:Y:S01]  /*a560*/  MUFU.EX2 R156, R35 ;  /* 0x00000023009c7308 */ /* 0x000fe20000000800 */
[----:B------:R-:W1:Y:S07]  /*a570*/  SHFL.BFLY PT, R24, R25, 0x1, 0x1f ;  /* 0x0c201f0019187f89 */ /* 0x000e6e00000e0000 */
[----:B------:R-:W-:Y:S08]  /*a580*/  MUFU.EX2 R37, R37 ;  /* 0x0000002500257308 */ /* 0x000ff00000000800 */
[----:B------:R-:W-:Y:S08]  /*a590*/  MUFU.EX2 R158, R41 ;  /* 0x00000029009e7308 */ /* 0x000ff00000000800 */
[----:B------:R-:W-:Y:S01]  /*a5a0*/  MUFU.EX2 R59, R59 ;  /* 0x0000003b003b7308 */ /* 0x000fe20000000800 */
[----:B-1----:R-:W-:Y:S01]  /*a5b0*/  FMNMX.FTZ R169, R25, R24, !PT ;  /* 0x0000001819a97209 */ /* 0x002fe20007810000 */
[-CC-:B------:R-:W-:Y:S01]  /*a5c0*/  FFMA.FTZ R24, R77, R20.reuse, -R26.reuse ;  /* 0x000000144d187223 */ /* 0x180fe2000001081a */
[----:B------:R-:W-:-:S02]  /*a5d0*/  FFMA.FTZ R26, R79, R20, -R26 ;  /* 0x000000144f1a7223 */ /* 0x000fc4000001081a */
[C---:B------:R-:W-:Y:S01]  /*a5e0*/  FSETP.NEU.FTZ.AND P1, PT, R169.reuse, -INF , PT ;  /* 0xff800000a900780b */ /* 0x040fe20003f3d000 */
[----:B------:R-:W-:Y:S02]  /*a5f0*/  FMUL.FTZ R28, R169, R20 ;  /* 0x00000014a91c7220 */ /* 0x000fe40000410000 */
[----:B------:R-:W-:Y:S03]  /*a600*/  MUFU.EX2 R35, R26 ;  /* 0x0000001a00237308 */ /* 0x000fe60000000800 */
[----:B------:R-:W-:Y:S02]  /*a610*/  FSEL R28, R28, RZ, P1 ;  /* 0x000000ff1c1c7208 */ /* 0x000fe40000800000 */
[----:B------:R-:W-:-:S03]  /*a620*/  ISETP.NE.AND P1, PT, R58, RZ, PT ;  /* 0x000000ff3a00720c */ /* 0x000fc60003f25270 */
[-CC-:B------:R-:W-:Y:S01]  /*a630*/  FFMA.FTZ R10, R10, R20.reuse, -R28.reuse ;  /* 0x000000140a0a7223 */ /* 0x180fe2000001081c */
[-CC-:B------:R-:W-:Y:S01]  /*a640*/  FFMA.FTZ R3, R3, R20.reuse, -R28.reuse ;  /* 0x0000001403037223 */ /* 0x180fe2000001081c */
[-CC-:B------:R-:W-:Y:S01]  /*a650*/  FFMA.FTZ R11, R11, R20.reuse, -R28.reuse ;  /* 0x000000140b0b7223 */ /* 0x180fe2000001081c */
[-CC-:B------:R-:W-:Y:S01]  /*a660*/  FFMA.FTZ R15, R15, R20.reuse, -R28.reuse ;  /* 0x000000140f0f7223 */ /* 0x180fe2000001081c */
[-CC-:B------:R-:W-:Y:S01]  /*a670*/  FFMA.FTZ R33, R33, R20.reuse, -R28.reuse ;  /* 0x0000001421217223 */ /* 0x180fe2000001081c */
[----:B------:R0:W-:Y:S01]  /*a680*/  MUFU.EX2 R153, R3 ;  /* 0x0000000300997308 */ /* 0x0001e20000000800 */
[-CC-:B------:R-:W-:Y:S01]  /*a690*/  FFMA.FTZ R39, R39, R20.reuse, -R28.reuse ;  /* 0x0000001427277223 */ /* 0x180fe2000001081c */
[-CC-:B------:R-:W-:Y:S01]  /*a6a0*/  FFMA.FTZ R43, R43, R20.reuse, -R28.reuse ;  /* 0x000000142b2b7223 */ /* 0x180fe2000001081c */
[-CC-:B------:R-:W-:Y:S01]  /*a6b0*/  FFMA.FTZ R45, R45, R20.reuse, -R28.reuse ;  /* 0x000000142d2d7223 */ /* 0x180fe2000001081c */
[-CC-:B------:R-:W-:Y:S01]  /*a6c0*/  FFMA.FTZ R49, R49, R20.reuse, -R28.reuse ;  /* 0x0000001431317223 */ /* 0x180fe2000001081c */
[-CC-:B------:R-:W-:Y:S01]  /*a6d0*/  FFMA.FTZ R53, R53, R20.reuse, -R28.reuse ;  /* 0x0000001435357223 */ /* 0x180fe2000001081c */
[-CC-:B------:R-:W-:Y:S01]  /*a6e0*/  FFMA.FTZ R63, R63, R20.reuse, -R28.reuse ;  /* 0x000000143f3f7223 */ /* 0x180fe2000001081c */
[-CC-:B------:R-:W-:Y:S01]  /*a6f0*/  FFMA.FTZ R67, R67, R20.reuse, -R28.reuse ;  /* 0x0000001443437223 */ /* 0x180fe2000001081c */
[----:B------:R-:W1:Y:S01]  /*a700*/  MUFU.EX2 R10, R10 ;  /* 0x0000000a000a7308 */ /* 0x000e620000000800 */
[----:B0-----:R-:W-:Y:S01]  /*a710*/  FADD.FTZ R3, R152, R27 ;  /* 0x0000001b98037221 */ /* 0x001fe20000010000 */
[-CC-:B------:R-:W-:Y:S01]  /*a720*/  FFMA.FTZ R71, R71, R20.reuse, -R28.reuse ;  /* 0x0000001447477223 */ /* 0x180fe2000001081c */
[-CC-:B------:R-:W-:Y:S01]  /*a730*/  FFMA.FTZ R57, R57, R20.reuse, -R28.reuse ;  /* 0x0000001439397223 */ /* 0x180fe2000001081c */
[----:B------:R-:W-:Y:S01]  /*a740*/  FFMA.FTZ R47, R47, R20, -R28 ;  /* 0x000000142f2f7223 */ /* 0x000fe2000001081c */
[----:B--2---:R-:W-:Y:S01]  /*a750*/  FADD.FTZ R40, R154, R3 ;  /* 0x000000039a287221 */ /* 0x004fe20000010000 */
[----:B------:R-:W-:-:S02]  /*a760*/  @!P1 VIADD R3, R12, 0x28c40 ;  /* 0x00028c400c039836 */ /* 0x000fc40000000000 */
[----:B------:R-:W-:Y:S01]  /*a770*/  FFMA.FTZ R28, R51, R20, -R28 ;  /* 0x00000014331c7223 */ /* 0x000fe2000001081c */
[----:B------:R-:W0:Y:S01]  /*a780*/  MUFU.EX2 R11, R11 ;  /* 0x0000000b000b7308 */ /* 0x000e220000000800 */
[----:B---3--:R-:W-:Y:S01]  /*a790*/  FADD.FTZ R40, R29, R40 ;  /* 0x000000281d287221 */ /* 0x008fe20000010000 */
[----:B------:R-:W-:Y:S02]  /*a7a0*/  F2FP.F16.F32.PACK_AB R152, R27, R152 ;  /* 0x000000981b98723e */ /* 0x000fe400000000ff */
[----:B------:R-:W-:Y:S02]  /*a7b0*/  @!P1 PRMT R3, RZ, 0x654, R3 ;  /* 0x00000654ff039816 */ /* 0x000fe40000000003 */
[----:B------:R-:W-:Y:S02]  /*a7c0*/  F2FP.F16.F32.PACK_AB R154, R29, R154 ;  /* 0x0000009a1d9a723e */ /* 0x000fe400000000ff */
[----:B------:R0:W2:Y:S01]  /*a7d0*/  MUFU.EX2 R30, R15 ;  /* 0x0000000f001e7308 */ /* 0x0000a20000000800 */
[----:B-1----:R-:W-:Y:S01]  /*a7e0*/  FADD.FTZ R38, R153, R10 ;  /* 0x0000000a99267221 */ /* 0x002fe20000010000 */
[----:B------:R1:W-:Y:S01]  /*a7f0*/  @!P1 SYNCS.ARRIVE.TRANS64.RED.A1T0 RZ, [R3+URZ], RZ ;  /* 0x000000ff03ff99a7 */ /* 0x0003e2000810043f */
[----:B------:R-:W-:-:S05]  /*a800*/  F2FP.F16.F32.PACK_AB R153, R10, R153 ;  /* 0x000000990a99723e */ /* 0x000fca00000000ff */
[----:B------:R-:W3:Y:S01]  /*a810*/  MUFU.EX2 R33, R33 ;  /* 0x0000002100217308 */ /* 0x000ee20000000800 */
[----:B0-----:R-:W-:-:S07]  /*a820*/  FADD.FTZ R15, R11, R38 ;  /* 0x000000260b0f7221 */ /* 0x001fce0000010000 */
[----:B------:R0:W4:Y:S01]  /*a830*/  MUFU.EX2 R26, R39 ;  /* 0x00000027001a7308 */ /* 0x0001220000000800 */
[C---:B--2---:R-:W-:Y:S01]  /*a840*/  F2FP.F16.F32.PACK_AB R155, R30.reuse, R11 ;  /* 0x0000000b1e9b723e */ /* 0x044fe200000000ff */
[----:B------:R-:W-:Y:S06]  /*a850*/  BAR.SYNC.DEFER_BLOCKING 0xf, 0x100 ;  /* 0x03c4000000007b1d */ /* 0x000fec0000010000 */
[----:B------:R-:W1:Y:S01]  /*a860*/  MUFU.EX2 R43, R43 ;  /* 0x0000002b002b7308 */ /* 0x000e620000000800 */
[----:B0-----:R-:W-:Y:S01]  /*a870*/  FADD.FTZ R39, R31, R40 ;  /* 0x000000281f277221 */ /* 0x001fe20000010000 */
[----:B------:R-:W-:-:S03]  /*a880*/  FADD.FTZ R40, R30, R15 ;  /* 0x0000000f1e287221 */ /* 0x000fc60000010000 */
[C---:B------:R-:W-:Y:S01]  /*a890*/  FADD.FTZ R42, R156.reuse, R39 ;  /* 0x000000279c2a7221 */ /* 0x040fe20000010000 */
[----:B---3--:R-:W-:Y:S01]  /*a8a0*/  FADD.FTZ R15, R33, R40 ;  /* 0x00000028210f7221 */ /* 0x008fe20000010000 */
[----:B------:R-:W-:Y:S01]  /*a8b0*/  F2FP.F16.F32.PACK_AB R156, R156, R31 ;  /* 0x0000001f9c9c723e */ /* 0x000fe200000000ff */
[----:B------:R-:W0:Y:S01]  /*a8c0*/  MUFU.EX2 R32, R45 ;  /* 0x0000002d00207308 */ /* 0x000e220000000800 */
[----:B------:R-:W-:Y:S01]  /*a8d0*/  FADD.FTZ R39, R37, R42 ;  /* 0x0000002a25277221 */ /* 0x000fe20000010000 */
[C---:B----4-:R-:W-:Y:S01]  /*a8e0*/  FADD.FTZ R40, R26.reuse, R15 ;  /* 0x0000000f1a287221 */ /* 0x050fe20000010000 */
[----:B------:R-:W-:Y:S02]  /*a8f0*/  F2FP.F16.F32.PACK_AB R157, R26, R33 ;  /* 0x000000211a9d723e */ /* 0x000fe400000000ff */
[C---:B------:R-:W-:Y:S01]  /*a900*/  FADD.FTZ R42, R158.reuse, R39 ;  /* 0x000000279e2a7221 */ /* 0x040fe20000010000 */
[----:B------:R-:W-:Y:S02]  /*a910*/  F2FP.F16.F32.PACK_AB R158, R158, R37 ;  /* 0x000000259e9e723e */ /* 0x000fe400000000ff */
[----:B------:R-:W2:Y:S01]  /*a920*/  MUFU.EX2 R49, R49 ;  /* 0x0000003100317308 */ /* 0x000ea20000000800 */
[----:B-1----:R-:W-:Y:S01]  /*a930*/  FADD.FTZ R3, R43, R40 ;  /* 0x000000282b037221 */ /* 0x002fe20000010000 */
[----:B------:R-:W-:Y:S01]  /*a940*/  FADD.FTZ R15, R59, R42 ;  /* 0x0000002a3b0f7221 */ /* 0x000fe20000010000 */
[----:B------:R1:W-:Y:S05]  /*a950*/  STSM.16.M88.4 [R194+0x26800], R152 ;  /* 0x02680098c2007844 */ /* 0x0003ea0000000200 */
[----:B------:R-:W3:Y:S01]  /*a960*/  MUFU.EX2 R160, R61 ;  /* 0x0000003d00a07308 */ /* 0x000ee20000000800 */
[C---:B0-----:R-:W-:Y:S01]  /*a970*/  FADD.FTZ R40, R32.reuse, R3 ;  /* 0x0000000320287221 */ /* 0x041fe20000010000 */
[----:B------:R-:W-:-:S05]  /*a980*/  F2FP.F16.F32.PACK_AB R159, R32, R43 ;  /* 0x0000002b209f723e */ /* 0x000fca00000000ff */
[----:B------:R1:W-:Y:S01]  /*a990*/  STSM.16.M88.4 [R195], R156 ;  /* 0x0000009cc3007844 */ /* 0x0003e20000000200 */
[----:B------:R-:W0:Y:S01]  /*a9a0*/  MUFU.EX2 R34, R53 ;  /* 0x0000003500227308 */ /* 0x000e220000000800 */
[----:B--2---:R-:W-:-:S07]  /*a9b0*/  FADD.FTZ R3, R49, R40 ;  /* 0x0000002831037221 */ /* 0x004fce0000010000 */
[----:B------:R-:W2:Y:S01]  /*a9c0*/  MUFU.EX2 R65, R65 ;  /* 0x0000004100417308 */ /* 0x000ea20000000800 */
[C---:B---3--:R-:W-:Y:S01]  /*a9d0*/  FADD.FTZ R42, R160.reuse, R15 ;  /* 0x0000000fa02a7221 */ /* 0x048fe20000010000 */
[----:B------:R-:W-:-:S06]  /*a9e0*/  F2FP.F16.F32.PACK_AB R160, R160, R59 ;  /* 0x0000003ba0a0723e */ /* 0x000fcc00000000ff */
[----:B------:R-:W3:Y:S01]  /*a9f0*/  MUFU.EX2 R63, R63 ;  /* 0x0000003f003f7308 */ /* 0x000ee20000000800 */
[C---:B0-----:R-:W-:Y:S01]  /*aa00*/  FADD.FTZ R40, R34.reuse, R3 ;  /* 0x0000000322287221 */ /* 0x041fe20000010000 */
[----:B------:R-:W-:-:S06]  /*aa10*/  F2FP.F16.F32.PACK_AB R161, R34, R49 ;  /* 0x0000003122a1723e */ /* 0x000fcc00000000ff */
[----:B------:R-:W0:Y:S01]  /*aa20*/  MUFU.EX2 R162, R69 ;  /* 0x0000004500a27308 */ /* 0x000e220000000800 */
[----:B--2---:R-:W-:-:S07]  /*aa30*/  FADD.FTZ R15, R65, R42 ;  /* 0x0000002a410f7221 */ /* 0x004fce0000010000 */
[----:B------:R-:W2:Y:S01]  /*aa40*/  MUFU.EX2 R36, R67 ;  /* 0x0000004300247308 */ /* 0x000ea20000000800 */
[----:B---3--:R-:W-:-:S07]  /*aa50*/  FADD.FTZ R3, R63, R40 ;  /* 0x000000283f037221 */ /* 0x008fce0000010000 */
[----:B------:R-:W-:Y:S01]  /*aa60*/  MUFU.EX2 R14, R14 ;  /* 0x0000000e000e7308 */ /* 0x000fe20000000800 */
[C---:B0-----:R-:W-:Y:S01]  /*aa70*/  FADD.FTZ R15, R162.reuse, R15 ;  /* 0x0000000fa20f7221 */ /* 0x041fe20000010000 */
[----:B------:R-:W-:-:S06]  /*aa80*/  F2FP.F16.F32.PACK_AB R162, R162, R65 ;  /* 0x00000041a2a2723e */ /* 0x000fcc00000000ff */
[----:B------:R-:W0:Y:S01]  /*aa90*/  MUFU.EX2 R25, R75 ;  /* 0x0000004b00197308 */ /* 0x000e220000000800 */
[C---:B--2---:R-:W-:Y:S01]  /*aaa0*/  FADD.FTZ R10, R36.reuse, R3 ;  /* 0x00000003240a7221 */ /* 0x044fe20000010000 */
[----:B------:R-:W-:-:S05]  /*aab0*/  F2FP.F16.F32.PACK_AB R163, R36, R63 ;  /* 0x0000003f24a3723e */ /* 0x000fca00000000ff */
[----:B------:R1:W-:Y:S01]  /*aac0*/  STSM.16.M88.4 [R197], R160 ;  /* 0x000000a0c5007844 */ /* 0x0003e20000000200 */
[----:B------:R-:W-:Y:S08]  /*aad0*/  MUFU.EX2 R71, R71 ;  /* 0x0000004700477308 */ /* 0x000ff00000000800 */
[----:B------:R-:W2:Y:S01]  /*aae0*/  MUFU.EX2 R38, R57 ;  /* 0x0000003900267308 */ /* 0x000ea20000000800 */
[----:B0-----:R-:W-:Y:S01]  /*aaf0*/  F2FP.F16.F32.PACK_AB R164, R25, R14 ;  /* 0x0000000e19a4723e */ /* 0x001fe200000000ff */
[----:B------:R-:W-:-:S04]  /*ab00*/  FADD.FTZ R14, R14, R15 ;  /* 0x0000000f0e0e7221 */ /* 0x000fc80000010000 */
[----:B------:R-:W-:Y:S02]  /*ab10*/  FADD.FTZ R25, R25, R14 ;  /* 0x0000000e19197221 */ /* 0x000fe40000010000 */
[----:B------:R-:W0:Y:S08]  /*ab20*/  MUFU.EX2 R24, R24 ;  /* 0x0000001800187308 */ /* 0x000e300000000800 */
[----:B------:R-:W-:Y:S01]  /*ab30*/  MUFU.EX2 R47, R47 ;  /* 0x0000002f002f7308 */ /* 0x000fe20000000800 */
[----:B--2---:R-:W-:Y:S01]  /*ab40*/  F2FP.F16.F32.PACK_AB R165, R38, R71 ;  /* 0x0000004726a5723e */ /* 0x004fe200000000ff */
[----:B------:R-:W-:-:S04]  /*ab50*/  FADD.FTZ R71, R71, R10 ;  /* 0x0000000a47477221 */ /* 0x000fc80000010000 */
[----:B------:R-:W-:Y:S02]  /*ab60*/  FADD.FTZ R38, R38, R71 ;  /* 0x0000004726267221 */ /* 0x000fe40000010000 */
[----:B------:R-:W2:Y:S01]  /*ab70*/  MUFU.EX2 R28, R28 ;  /* 0x0000001c001c7308 */ /* 0x000ea20000000800 */
[----:B0-----:R-:W-:Y:S01]  /*ab80*/  F2FP.F16.F32.PACK_AB R166, R35, R24 ;  /* 0x0000001823a6723e */ /* 0x001fe200000000ff */
[----:B------:R-:W-:-:S04]  /*ab90*/  FADD.FTZ R24, R24, R25 ;  /* 0x0000001918187221 */ /* 0x000fc80000010000 */
[----:B------:R-:W-:Y:S01]  /*aba0*/  FADD.FTZ R3, R35, R24 ;  /* 0x0000001823037221 */ /* 0x000fe20000010000 */
[----:B--2---:R-:W-:Y:S01]  /*abb0*/  F2FP.F16.F32.PACK_AB R167, R28, R47 ;  /* 0x0000002f1ca7723e */ /* 0x004fe200000000ff */
[----:B------:R-:W-:-:S04]  /*abc0*/  FADD.FTZ R47, R47, R38 ;  /* 0x000000262f2f7221 */ /* 0x000fc80000010000 */
[----:B------:R1:W-:Y:S01]  /*abd0*/  STSM.16.M88.4 [R196], R164 ;  /* 0x000000a4c4007844 */ /* 0x0003e20000000200 */
[----:B------:R-:W-:Y:S01]  /*abe0*/  FADD.FTZ R10, R28, R47 ;  /* 0x0000002f1c0a7221 */ /* 0x000fe20000010000 */
[----:B------:R-:W-:Y:S06]  /*abf0*/  @!P0 BRA `(.L_x_738) ;  /* 0x0000000000048947 */ /* 0x000fec0003800000 */
[----:B------:R-:W-:Y:S01]  /*ac00*/  BPT.TRAP 0x1 ;  /* 0x000000040000795c */ /* 0x000fe20000300000 */
.L_x_738:
[----:B------:R0:W2:Y:S01]  /*ac10*/  SYNCS.PHASECHK.TRANS64.TRYWAIT P2, [R12+URZ+0x28c50], R13 ;  /* 0x028c500d0c0075a7 */ /* 0x0000a2000804017f */
[----:B------:R-:W-:Y:S05]  /*ac20*/  @!P0 BRA `(.L_x_739) ;  /* 0x0000000000048947 */ /* 0x000fea0003800000 */
[----:B------:R-:W-:Y:S01]  /*ac30*/  BPT.TRAP 0x1 ;  /* 0x000000040000795c */ /* 0x000fe20000300000 */
.L_x_739:
[----:B------:R-:W-:Y:S01]  /*ac40*/  LOP3.LUT R11, R56, 0x2000000, RZ, 0xfc, !PT ;  /* 0x02000000380b7812 */ /* 0x000fe200078efcff */
[----:B------:R-:W-:Y:S01]  /*ac50*/  ULDC UR40, c[0x0][0x9d8] ;  /* 0x0002760000287ab9 */ /* 0x000fe20000000800 */
[----:B------:R-:W-:Y:S01]  /*ac60*/  ULDC UR39, c[0x0][0x988] ;  /* 0x0002620000277ab9 */ /* 0x000fe20000000800 */
[----:B------:R-:W-:Y:S01]  /*ac70*/  BSSY B0, `(.L_x_740) ;  /* 0x0000006000007945 */ /* 0x000fe20003800000 */
[----:B------:R-:W-:Y:S02]  /*ac80*/  IMAD.MOV.U32 R27, RZ, RZ, 0x40000040 ;  /* 0x40000040ff1b7424 */ /* 0x000fe400078e00ff */
[----:B------:R-:W-:Y:S01]  /*ac90*/  IMAD R26, R18, 0x1000, R11 ;  /* 0x00001000121a7824 */ /* 0x000fe200078e020b */
[----:B--2---:R-:W-:Y:S06]  /*aca0*/  @P2 BRA `(.L_x_741) ;  /* 0x0000000000082947 */ /* 0x004fec0003800000 */
[----:B------:R-:W2:Y:S02]  /*acb0*/  SYNCS.PHASECHK.TRANS64.TRYWAIT P2, [R12+URZ+0x28c50], R13 ;  /* 0x028c500d0c0075a7 */ /* 0x000ea4000804017f */
[----:B--2---:R-:W-:Y:S05]  /*acc0*/  @!P2 BRA `(.L_x_742) ;  /* 0x0000010c0008a947 */ /* 0x004fea0003800000 */
.L_x_741:
[----:B------:R-:W-:Y:S05]  /*acd0*/  BSYNC B0 ;  /* 0x0000000000007941 */ /* 0x000fea0003800000 */
.L_x_740:
[C---:B------:R-:W-:Y:S01]  /*ace0*/  R2UR UR6, R26.reuse ;  /* 0x000000001a0672ca */ /* 0x040fe200000e0000 */
[C---:B------:R-:W-:Y:S01]  /*acf0*/  VIADD R24, R26.reuse, 0x80 ;  /* 0x000000801a187836 */ /* 0x040fe20000000000 */
[----:B------:R-:W-:Y:S01]  /*ad00*/  R2UR UR7, R27 ;  /* 0x000000001b0772ca */ /* 0x000fe200000e0000 */
[C---:B------:R-:W-:Y:S01]  /*ad10*/  VIADD R14, R26.reuse, 0x100 ;  /* 0x000001001a0e7836 */ /* 0x040fe20000000000 */
[----:B------:R-:W-:Y:S01]  /*ad20*/  BSSY B0, `(.L_x_743) ;  /* 0x000020e000007945 */ /* 0x000fe20003800000 */
[----:B------:R-:W-:Y:S01]  /*ad30*/  VIADD R26, R26, 0x180 ;  /* 0x000001801a1a7836 */ /* 0x000fe20000000000 */
[----:B------:R-:W-:Y:S01]  /*ad40*/  R2UR UR10, R24 ;  /* 0x00000000180a72ca */ /* 0x000fe200000e0000 */
[----:B------:R-:W-:Y:S01]  /*ad50*/  IMAD.MOV.U32 R25, RZ, RZ, 0x40000040 ;  /* 0x40000040ff197424 */ /* 0x000fe200078e00ff */
[----:B------:R-:W-:Y:S01]  /*ad60*/  R2UR UR14, R14 ;  /* 0x000000000e0e72ca */ /* 0x000fe200000e0000 */
[----:B------:R-:W-:Y:S01]  /*ad70*/  IMAD.MOV.U32 R27, RZ, RZ, 0x40000040 ;  /* 0x40000040ff1b7424 */ /* 0x000fe200078e00ff */
[----:B------:R-:W-:Y:S01]  /*ad80*/  R2UR UR18, R26 ;  /* 0x000000001a1272ca */ /* 0x000fe200000e0000 */
[----:B------:R-:W-:Y:S01]  /*ad90*/  IMAD.MOV.U32 R15, RZ, RZ, 0x40000040 ;  /* 0x40000040ff0f7424 */ /* 0x000fe200078e00ff */
[----:B------:R-:W-:Y:S01]  /*ada0*/  R2UR UR11, R25 ;  /* 0x00000000190b72ca */ /* 0x000fe200000e0000 */
[----:B------:R-:W-:Y:S01]  /*adb0*/  VIADD R168, R168, 0xfffffffe ;  /* 0xfffffffea8a87836 */ /* 0x000fe20000000000 */
[----:B------:R-:W-:Y:S01]  /*adc0*/  R2UR UR19, R27 ;  /* 0x000000001b1372ca */ /* 0x000fe200000e0000 */
[----:B0-2---:R-:W-:Y:S01]  /*add0*/  @!P1 VIADD R12, R12, 0x28c60 ;  /* 0x00028c600c0c9836 */ /* 0x005fe20000000000 */
[----:B------:R-:W-:Y:S01]  /*ade0*/  WARPGROUP.ARRIVE ;  /* 0x00000000000079c5 */ /* 0x000fe20000000000 */
[----:B------:R-:W-:-:S02]  /*adf0*/  R2UR UR15, R15 ;  /* 0x000000000f0f72ca */ /* 0x000fc400000e0000 */
[----:B------:R-:W-:Y:S02]  /*ae00*/  ISETP.GE.AND P2, PT, R168, R191, PT ;  /* 0x000000bfa800720c */ /* 0x000fe40003f46270 */
[----:B------:R-:W-:Y:S01]  /*ae10*/  @!P1 PRMT R12, RZ, 0x654, R12 ;  /* 0x00000654ff0c9816 */ /* 0x000fe2000000000c */
[----:B------:R-:W-:Y:S03]  /*ae20*/  HGMMA.64x256x16.F32 R24, R152, gdesc[UR4].tnspB, RZ, !UPT, gsb0 ;  /* 0x43e0000498187df0 */ /* 0x000fe6000c0008ff */
[----:B------:R-:W-:Y:S02]  /*ae30*/  WARPGROUP.DEPBAR.LE gsb0, 0x0 ;  /* 0x00008000000079c5 */ /* 0x000fe40000010000 */
[----:B------:R-:W-:-:S15]  /*ae40*/  WARPGROUP.ARRIVE ;  /* 0x00000000000079c5 */ /* 0x000fde0000000000 */
[----:B------:R-:W-:-:S08]  /*ae50*/  NOP ;  /* 0x0000000000007918 */ /* 0x000fd00000000000 */
[----:B------:R-:W-:Y:S03]  /*ae60*/  HGMMA.64x256x16.F32 R24, R156, gdesc[UR8].tnspB, R24, gsb0 ;  /* 0x43e000089c187df0 */ /* 0x000fe60008000818 */
        /* <DEDUP_REMOVED lines=19> */
[----:B------:R-:W-:Y:S02]  /*afa0*/  IMAD.MOV.U32 R217, RZ, RZ, R168 ;  /* 0x000000ffffd97224 */ /* 0x000fe400078e00a8 */
[----:B------:R-:W-:Y:S02]  /*afb0*/  IMAD.MOV.U32 R13, RZ, RZ, R169 ;  /* 0x000000ffff0d7224 */ /* 0x000fe400078e00a9 */
[----:B------:R-:W-:Y:S02]  /*afc0*/  IMAD.MOV.U32 R227, RZ, RZ, R21 ;  /* 0x000000ffffe37224 */ /* 0x000fe400078e0015 */
[----:B------:R-:W-:-:S07]  /*afd0*/  IMAD.MOV.U32 R226, RZ, RZ, R18 ;  /* 0x000000ffffe27224 */ /* 0x000fce00078e0012 */
.L_x_755:
[----:B------:R-:W-:Y:S02]  /*afe0*/  VIADD R18, R226, 0x1 ;  /* 0x00000001e2127836 */ /* 0x000fe40000000000 */
[----:B0-----:R-:W-:Y:S02]  /*aff0*/  IMAD.MOV.U32 R12, RZ, RZ, R217 ;  /* 0x000000ffff0c7224 */ /* 0x001fe400078e00d9 */
[----:B------:R-:W-:Y:S01]  /*b000*/  VIADD R217, R217, 0xffffffff ;  /* 0xffffffffd9d97836 */ /* 0x000fe20000000000 */
[----:B------:R-:W-:Y:S02]  /*b010*/  ISETP.NE.AND P3, PT, R18, 0x2, PT ;  /* 0x000000021200780c */ /* 0x000fe40003f65270 */
[----:B------:R-:W-:Y:S02]  /*b020*/  ISETP.GT.AND P2, PT, R12, R191, PT ;  /* 0x000000bf0c00720c */ /* 0x000fe40003f44270 */
[----:B------:R-:W-:Y:S02]  /*b030*/  SEL R12, RZ, 0x1, P3 ;  /* 0x00000001ff0c7807 */ /* 0x000fe40001800000 */
[----:B------:R-:W-:-:S02]  /*b040*/  SEL R18, R18, RZ, P3 ;  /* 0x000000ff12127207 */ /* 0x000fc40001800000 */
[----:B------:R-:W-:Y:S01]  /*b050*/  LOP3.LUT R23, R23, R12, RZ, 0x3c, !PT ;  /* 0x0000000c17177212 */ /* 0x000fe200078e3cff */
[----:B--2---:R-:W-:Y:S06]  /*b060*/  @!P0 BRA `(.L_x_745) ;  /* 0x0000000000048947 */ /* 0x004fec0003800000 */
[----:B------:R-:W-:Y:S01]  /*b070*/  BPT.TRAP 0x1 ;  /* 0x000000040000795c */ /* 0x000fe20000300000 */
.L_x_745:
[----:B------:R-:W-:Y:S01]  /*b080*/  IMAD R218, R18, 0x8, R2 ;  /* 0x0000000812da7824 */ /* 0x000fe200078e0202 */
[----:B------:R-:W-:-:S04]  /*b090*/  SHF.L.U32 R12, R23, 0x1f, RZ ;  /* 0x0000001f170c7819 */ /* 0x000fc800000006ff */
[----:B------:R0:W2:Y:S01]  /*b0a0*/  SYNCS.PHASECHK.TRANS64.TRYWAIT P3, [R218+URZ+0x28c30], R12 ;  /* 0x028c300cda0075a7 */ /* 0x0000a2000806017f */
[----:B------:R-:W-:Y:S05]  /*b0b0*/  @!P0 BRA `(.L_x_746) ;  /* 0x0000000000048947 */ /* 0x000fea0003800000 */
[----:B------:R-:W-:Y:S01]  /*b0c0*/  BPT.TRAP 0x1 ;  /* 0x000000040000795c */ /* 0x000fe20000300000 */
.L_x_746:
[----:B------:R-:W-:Y:S01]  /*b0d0*/  VIADD R14, R2, 0x20400 ;  /* 0x00020400020e7836 */ /* 0x000fe20000000000 */
[----:B------:R-:W-:Y:S01]  /*b0e0*/  BSSY B1, `(.L_x_747) ;  /* 0x0000009000017945 */ /* 0x000fe20003800000 */
[----:B-1----:R-:W-:Y:S02]  /*b0f0*/  IMAD R152, R18, 0x200, R0 ;  /* 0x0000020012987824 */ /* 0x002fe400078e0200 */
[----:B------:R-:W-:Y:S01]  /*b100*/  IMAD.MOV.U32 R153, RZ, RZ, 0x40000040 ;  /* 0x40000040ff997424 */ /* 0x000fe200078e00ff */
[----:B------:R-:W-:-:S04]  /*b110*/  SHF.R.U32.HI R14, RZ, 0x4, R14 ;  /* 0x00000004ff0e7819 */ /* 0x000fc8000001160e */
[----:B------:R-:W-:-:S04]  /*b120*/  LOP3.LUT R14, R14, 0x3fff, RZ, 0xc0, !PT ;  /* 0x00003fff0e0e7812 */ /* 0x000fc800078ec0ff */
[----:B------:R-:W-:Y:S01]  /*b130*/  LOP3.LUT R14, R14, 0x10000, RZ, 0xfc, !PT ;  /* 0x000100000e0e7812 */ /* 0x000fe200078efcff */
[----:B--2---:R-:W-:Y:S06]  /*b140*/  @P3 BRA `(.L_x_748) ;  /* 0x0000000000083947 */ /* 0x004fec0003800000 */
[----:B------:R-:W1:Y:S02]  /*b150*/  SYNCS.PHASECHK.TRANS64.TRYWAIT P3, [R218+URZ+0x28c30], R12 ;  /* 0x028c300cda0075a7 */ /* 0x000e64000806017f */
[----:B-1----:R-:W-:Y:S05]  /*b160*/  @!P3 BRA `(.L_x_749) ;  /* 0x0000010400f4b947 */ /* 0x002fea0003800000 */
.L_x_748:
[----:B------:R-:W-:Y:S05]  /*b170*/  BSYNC B1 ;  /* 0x0000000000017941 */ /* 0x000fea0003800000 */
.L_x_747:
[----:B------:R-:W-:Y:S01]  /*b180*/  IMAD.MOV.U32 R15, RZ, RZ, 0x40000040 ;  /* 0x40000040ff0f7424 */ /* 0x000fe200078e00ff */
[----:B------:R-:W-:Y:S01]  /*b190*/  R2UR UR4, R14 ;  /* 0x000000000e0472ca */ /* 0x000fe200000e0000 */
[C---:B------:R-:W-:Y:S01]  /*b1a0*/  VIADD R20, R152.reuse, 0x2 ;  /* 0x0000000298147836 */ /* 0x040fe20000000000 */
[C---:B------:R-:W-:Y:S01]  /*b1b0*/  R2UR UR6, R152.reuse ;  /* 0x00000000980672ca */ /* 0x040fe200000e0000 */
[C---:B------:R-:W-:Y:S01]  /*b1c0*/  VIADD R14, R152.reuse, 0x4 ;  /* 0x00000004980e7836 */ /* 0x040fe20000000000 */
[----:B------:R-:W-:Y:S01]  /*b1d0*/  R2UR UR7, R153 ;  /* 0x00000000990772ca */ /* 0x000fe200000e0000 */
[----:B------:R-:W-:Y:S01]  /*b1e0*/  VIADD R152, R152, 0x6 ;  /* 0x0000000698987836 */ /* 0x000fe20000000000 */
[----:B------:R-:W-:Y:S01]  /*b1f0*/  R2UR UR5, R15 ;  /* 0x000000000f0572ca */ /* 0x000fe200000e0000 */
[----:B------:R-:W-:Y:S01]  /*b200*/  IMAD.MOV.U32 R153, RZ, RZ, 0x40000040 ;  /* 0x40000040ff997424 */ /* 0x000fe200078e00ff */
[----:B------:R-:W-:Y:S01]  /*b210*/  R2UR UR10, R20 ;  /* 0x00000000140a72ca */ /* 0x000fe200000e0000 */
[----:B------:R-:W-:Y:S01]  /*b220*/  IMAD.MOV.U32 R21, RZ, RZ, 0x40000040 ;  /* 0x40000040ff157424 */ /* 0x000fe200078e00ff */
[----:B------:R-:W-:-:S02]  /*b230*/  R2UR UR18, R152 ;  /* 0x00000000981272ca */ /* 0x000fc400000e0000 */
[----:B------:R-:W-:Y:S02]  /*b240*/  R2UR UR19, R153 ;  /* 0x00000000991372ca */ /* 0x000fe400000e0000 */
[----:B------:R-:W-:Y:S01]  /*b250*/  WARPGROUP.ARRIVE ;  /* 0x00000000000079c5 */ /* 0x000fe20000000000 */
[----:B------:R-:W-:Y:S02]  /*b260*/  R2UR UR11, R21 ;  /* 0x00000000150b72ca */ /* 0x000fe400000e0000 */
[----:B------:R-:W-:Y:S02]  /*b270*/  R2UR UR8, R8 ;  /* 0x00000000080872ca */ /* 0x000fe400000e0000 */
[----:B------:R-:W-:Y:S01]  /*b280*/  R2UR UR9, R9 ;  /* 0x00000000090972ca */ /* 0x000fe200000e0000 */
[----:B------:R-:W-:Y:S01]  /*b290*/  HGMMA.64x64x16.F32 R152, gdesc[UR4], RZ, !UPT, gsb0 ;  /* 0x00e00000049879f0 */ /* 0x000fe2000c0008ff */
[----:B------:R-:W-:Y:S02]  /*b2a0*/  R2UR UR14, R14 ;  /* 0x000000000e0e72ca */ /* 0x000fe400000e0000 */
[----:B------:R-:W-:-:S02]  /*b2b0*/  R2UR UR15, R15 ;  /* 0x000000000f0f72ca */ /* 0x000fc400000e0000 */
[----:B------:R-:W-:Y:S02]  /*b2c0*/  R2UR UR12, R6 ;  /* 0x00000000060c72ca */ /* 0x000fe400000e0000 */
[----:B------:R-:W-:Y:S02]  /*b2d0*/  R2UR UR13, R7 ;  /* 0x00000000070d72ca */ /* 0x000fe400000e0000 */
[----:B------:R-:W-:Y:S02]  /*b2e0*/  R2UR UR16, R4 ;  /* 0x00000000041072ca */ /* 0x000fe400000e0000 */
[----:B------:R-:W-:Y:S02]  /*b2f0*/  R2UR UR17, R5 ;  /* 0x00000000051172ca */ /* 0x000fe400000e0000 */
[----:B------:R-:W-:Y:S01]  /*b300*/  ISETP.NE.AND P3, PT, R192, RZ, PT ;  /* 0x000000ffc000720c */ /* 0x000fe20003f65270 */
        /* <DEDUP_REMOVED lines=33> */
[----:B--2---:R-:W-:Y:S01]  /*b520*/  FMNMX.FTZ R20, R14, R227, !PT ;  /* 0x000000e30e147209 */ /* 0x004fe20007810000 */
[----:B------:R-:W-:Y:S01]  /*b530*/  FMUL.FTZ R159, R159, UR40 ;  /* 0x000000289f9f7c20 */ /* 0x000fe20008410000 */
[----:B------:R-:W-:Y:S01]  /*b540*/  FMUL.FTZ R170, R170, UR40 ;  /* 0x00000028aaaa7c20 */ /* 0x000fe20008410000 */
[----:B------:R-:W-:Y:S01]  /*b550*/  FMUL.FTZ R174, R174, UR40 ;  /* 0x00000028aeae7c20 */ /* 0x000fe20008410000 */
[----:B------:R-:W-:Y:S01]  /*b560*/  FMUL.FTZ R175, R175, UR40 ;  /* 0x00000028afaf7c20 */ /* 0x000fe20008410000 */
[----:B------:R-:W-:Y:S01]  /*b570*/  FMUL.FTZ R178, R178, UR40 ;  /* 0x00000028b2b27c20 */ /* 0x000fe20008410000 */
[----:B------:R-:W-:Y:S01]  /*b580*/  FMUL.FTZ R179, R179, UR40 ;  /* 0x00000028b3b37c20 */ /* 0x000fe20008410000 */
[----:B------:R-:W2:Y:S01]  /*b590*/  MUFU.TANH R153, R153 ;  /* 0x0000009900997308 */ /* 0x000ea20000002400 */
[----:B---3--:R-:W-:-:S07]  /*b5a0*/  FMNMX.FTZ R20, R15, R20, !PT ;  /* 0x000000140f147209 */ /* 0x008fce0007810000 */
[----:B------:R-:W3:Y:S01]  /*b5b0*/  MUFU.TANH R156, R156 ;  /* 0x0000009c009c7308 */ /* 0x000ee20000002400 */
[----:B----4-:R-:W-:-:S07]  /*b5c0*/  FMNMX.FTZ R20, R152, R20, !PT ;  /* 0x0000001498147209 */ /* 0x010fce0007810000 */
[----:B------:R-:W4:Y:S01]  /*b5d0*/  MUFU.TANH R157, R157 ;  /* 0x0000009d009d7308 */ /* 0x000f220000002400 */
[----:B--2---:R-:W-:-:S07]  /*b5e0*/  FMNMX.FTZ R20, R153, R20, !PT ;  /* 0x0000001499147209 */ /* 0x004fce0007810000 */
        /* <DEDUP_REMOVED lines=20> */
[----:B------:R-:W-:Y:S01]  /*b730*/  MUFU.TANH R154, R154 ;  /* 0x0000009a009a7308 */ /* 0x000fe20000002400 */
[----:B----4-:R-:W-:-:S07]  /*b740*/  FMNMX.FTZ R20, R176, R20, !PT ;  /* 0x00000014b0147209 */ /* 0x010fce0007810000 */
[----:B------:R-:W-:Y:S01]  /*b750*/  MUFU.TANH R155, R155 ;  /* 0x0000009b009b7308 */ /* 0x000fe20000002400 */
[----:B--2---:R-:W-:-:S05]  /*b760*/  FMNMX.FTZ R21, R177, R20, !PT ;  /* 0x00000014b1157209 */ /* 0x004fca0007810000 */
[----:B------:R-:W2:Y:S02]  /*b770*/  SHFL.BFLY PT, R20, R21, 0x2, 0x1f ;  /* 0x0c401f0015147f89 */ /* 0x000ea400000e0000 */
[----:B------:R-:W-:Y:S08]  /*b780*/  MUFU.TANH R158, R158 ;  /* 0x0000009e009e7308 */ /* 0x000ff00000002400 */
[----:B------:R-:W-:Y:S08]  /*b790*/  MUFU.TANH R159, R159 ;  /* 0x0000009f009f7308 */ /* 0x000ff00000002400 */
[----:B------:R-:W-:Y:S01]  /*b7a0*/  MUFU.TANH R174, R174 ;  /* 0x000000ae00ae7308 */ /* 0x000fe20000002400 */
[----:B--2---:R-:W-:-:S07]  /*b7b0*/  FMNMX.FTZ R21, R21, R20, !PT ;  /* 0x0000001415157209 */ /* 0x004fce0007810000 */
[----:B------:R-:W-:Y:S01]  /*b7c0*/  MUFU.TANH R175, R175 ;  /* 0x000000af00af7308 */ /* 0x000fe20000002400 */
[----:B------:R-:W2:Y:S07]  /*b7d0*/  SHFL.BFLY PT, R20, R21, 0x1, 0x1f ;  /* 0x0c201f0015147f89 */ /* 0x000eae00000e0000 */
[----:B------:R-:W-:Y:S08]  /*b7e0*/  MUFU.TANH R178, R178 ;  /* 0x000000b200b27308 */ /* 0x000ff00000002400 */
[----:B------:R-:W-:Y:S01]  /*b7f0*/  MUFU.TANH R179, R179 ;  /* 0x000000b300b37308 */ /* 0x000fe20000002400 */
[----:B--2---:R-:W-:Y:S01]  /*b800*/  FMNMX.FTZ R21, R21, R20, !PT ;  /* 0x0000001415157209 */ /* 0x004fe20007810000 */
[----:B------:R-:W-:-:S04]  /*b810*/  IMAD.U32 R20, RZ, RZ, UR39 ;  /* 0x00000027ff147e24 */ /* 0x000fc8000f8e00ff */
[C---:B------:R-:W-:Y:S01]  /*b820*/  FADD.FTZ R181, -R21.reuse, R227 ;  /* 0x000000e315b57221 */ /* 0x040fe20000010100 */
[----:B------:R-:W-:-:S03]  /*b830*/  FMUL.FTZ R180, R21, R20 ;  /* 0x0000001415b47220 */ /* 0x000fc60000410000 */
[-C--:B------:R-:W-:Y:S01]  /*b840*/  FMUL.FTZ R181, R181, R20.reuse ;  /* 0x00000014b5b57220 */ /* 0x080fe20000410000 */
[-CC-:B------:R-:W-:Y:S01]  /*b850*/  FFMA.FTZ R227, R14, R20.reuse, -R180.reuse ;  /* 0x000000140ee37223 */ /* 0x180fe200000108b4 */
[-CC-:B------:R-:W-:Y:S01]  /*b860*/  FFMA.FTZ R14, R152, R20.reuse, -R180.reuse ;  /* 0x00000014980e7223 */ /* 0x180fe200000108b4 */
[-CC-:B------:R-:W-:Y:S01]  /*b870*/  FFMA.FTZ R15, R15, R20.reuse, -R180.reuse ;  /* 0x000000140f0f7223 */ /* 0x180fe200000108b4 */
[-CC-:B------:R-:W-:Y:S01]  /*b880*/  FFMA.FTZ R230, R169, R20.reuse, -R180.reuse ;  /* 0x00000014a9e67223 */ /* 0x180fe200000108b4 */
[----:B------:R-:W-:Y:S01]  /*b890*/  MUFU.EX2 R152, R227 ;  /* 0x000000e300987308 */ /* 0x000fe20000000800 */
[-CC-:B------:R-:W-:Y:S01]  /*b8a0*/  FFMA.FTZ R153, R153, R20.reuse, -R180.reuse ;  /* 0x0000001499997223 */ /* 0x180fe200000108b4 */
[-CC-:B------:R-:W-:Y:S01]  /*b8b0*/  FFMA.FTZ R156, R156, R20.reuse, -R180.reuse ;  /* 0x000000149c9c7223 */ /* 0x180fe200000108b4 */
[-CC-:B------:R-:W-:Y:S01]  /*b8c0*/  FFMA.FTZ R157, R157, R20.reuse, -R180.reuse ;  /* 0x000000149d9d7223 */ /* 0x180fe200000108b4 */
[-CC-:B------:R-:W-:Y:S01]  /*b8d0*/  FFMA.FTZ R160, R160, R20.reuse, -R180.reuse ;  /* 0x00000014a0a07223 */ /* 0x180fe200000108b4 */
[-CC-:B------:R-:W-:Y:S01]  /*b8e0*/  FFMA.FTZ R161, R161, R20.reuse, -R180.reuse ;  /* 0x00000014a1a17223 */ /* 0x180fe200000108b4 */
[-CC-:B------:R-:W-:Y:S01]  /*b8f0*/  FFMA.FTZ R164, R164, R20.reuse, -R180.reuse ;  /* 0x00000014a4a47223 */ /* 0x180fe200000108b4 */
[-CC-:B------:R-:W-:Y:S01]  /*b900*/  FFMA.FTZ R165, R165, R20.reuse, -R180.reuse ;  /* 0x00000014a5a57223 */ /* 0x180fe200000108b4 */
[----:B------:R-:W2:Y:S01]  /*b910*/  MUFU.EX2 R181, R181 ;  /* 0x000000b500b57308 */ /* 0x000ea20000000800 */
[-CC-:B------:R-:W-:Y:S01]  /*b920*/  FFMA.FTZ R168, R168, R20.reuse, -R180.reuse ;  /* 0x00000014a8a87223 */ /* 0x180fe200000108b4 */
[-CC-:B------:R-:W-:Y:S01]  /*b930*/  FFMA.FTZ R172, R172, R20.reuse, -R180.reuse ;  /* 0x00000014acac7223 */ /* 0x180fe200000108b4 */
[-CC-:B------:R-:W-:Y:S01]  /*b940*/  FFMA.FTZ R173, R173, R20.reuse, -R180.reuse ;  /* 0x00000014adad7223 */ /* 0x180fe200000108b4 */
[-CC-:B------:R-:W-:Y:S01]  /*b950*/  FFMA.FTZ R176, R176, R20.reuse, -R180.reuse ;  /* 0x00000014b0b07223 */ /* 0x180fe200000108b4 */
[----:B------:R-:W-:Y:S01]  /*b960*/  FFMA.FTZ R177, R177, R20, -R180 ;  /* 0x00000014b1b17223 */ /* 0x000fe200000108b4 */
[----:B------:R-:W-:-:S02]  /*b970*/  FMUL.FTZ R180, R182, UR40 ;  /* 0x00000028b6b47c20 */ /* 0x000fc40008410000 */
[----:B------:R3:W4:Y:S08]  /*b980*/  MUFU.EX2 R169, R15 ;  /* 0x0000000f00a97308 */ /* 0x0007300000000800 */
[----:B------:R-:W-:Y:S01]  /*b990*/  MUFU.TANH R180, R180 ;  /* 0x000000b400b47308 */ /* 0x000fe20000002400 */
[----:B---3--:R-:W-:Y:S01]  /*b9a0*/  FMUL.FTZ R15, R162, UR40 ;  /* 0x00000028a20f7c20 */ /* 0x008fe20008410000 */
[----:B------:R-:W-:Y:S01]  /*b9b0*/  FMUL.FTZ R162, R163, UR40 ;  /* 0x00000028a3a27c20 */ /* 0x000fe20008410000 */
[----:B--2---:R-:W-:Y:S01]  /*b9c0*/  FFMA.FTZ R163, R181, R3, R152 ;  /* 0x00000003b5a37223 */ /* 0x004fe20000010098 */
[-C--:B------:R-:W-:Y:S01]  /*b9d0*/  FMUL.FTZ R24, R24, R181.reuse ;  /* 0x000000b518187220 */ /* 0x080fe20000410000 */
[-C--:B------:R-:W-:Y:S01]  /*b9e0*/  FMUL.FTZ R25, R25, R181.reuse ;  /* 0x000000b519197220 */ /* 0x080fe20000410000 */
[-C--:B------:R-:W-:Y:S01]  /*b9f0*/  FMUL.FTZ R28, R28, R181.reuse ;  /* 0x000000b51c1c7220 */ /* 0x080fe20000410000 */
[----:B------:R-:W-:Y:S01]  /*ba00*/  FMUL.FTZ R29, R29, R181 ;  /* 0x000000b51d1d7220 */ /* 0x000fe20000410000 */
[----:B------:R2:W-:Y:S01]  /*ba10*/  MUFU.TANH R3, R166 ;  /* 0x000000a600037308 */ /* 0x0005e20000002400 */
[C---:B----4-:R-:W-:Y:S01]  /*ba20*/  FADD.FTZ R163, R169.reuse, R163 ;  /* 0x000000a3a9a37221 */ /* 0x050fe20000010000 */
[----:B------:R-:W-:Y:S01]  /*ba30*/  F2FP.F16.F32.PACK_AB R152, R169, R152 ;  /* 0x00000098a998723e */ /* 0x000fe200000000ff */
[----:B------:R-:W-:-:S02]  /*ba40*/  @!P3 IMAD R169, R226, 0x40, R190 ;  /* 0x00000040e2a9b824 */ /* 0x000fc400078e02be */
[-C--:B------:R-:W-:Y:S01]  /*ba50*/  FMUL.FTZ R32, R32, R181.reuse ;  /* 0x000000b520207220 */ /* 0x080fe20000410000 */
[-C--:B------:R-:W-:Y:S01]  /*ba60*/  FMUL.FTZ R33, R33, R181.reuse ;  /* 0x000000b521217220 */ /* 0x080fe20000410000 */
[-C--:B------:R-:W-:Y:S01]  /*ba70*/  FMUL.FTZ R36, R36, R181.reuse ;  /* 0x000000b524247220 */ /* 0x080fe20000410000 */
[-C--:B------:R-:W-:Y:S01]  /*ba80*/  FMUL.FTZ R37, R37, R181.reuse ;  /* 0x000000b525257220 */ /* 0x080fe20000410000 */
[----:B------:R-:W3:Y:S01]  /*ba90*/  MUFU.TANH R15, R15 ;  /* 0x0000000f000f7308 */ /* 0x000ee20000002400 */
[----:B--2---:R-:W-:Y:S01]  /*baa0*/  FMUL.FTZ R166, R167, UR40 ;  /* 0x00000028a7a67c20 */ /* 0x004fe20008410000 */
[----:B------:R-:W-:Y:S02]  /*bab0*/  @!P1 VIADD R167, R218, 0x28c40 ;  /* 0x00028c40daa79836 */ /* 0x000fe40000000000 */
[-C--:B------:R-:W-:Y:S01]  /*bac0*/  FMUL.FTZ R40, R40, R181.reuse ;  /* 0x000000b528287220 */ /* 0x080fe20000410000 */
[-C--:B------:R-:W-:Y:S01]  /*bad0*/  FMUL.FTZ R41, R41, R181.reuse ;  /* 0x000000b529297220 */ /* 0x080fe20000410000 */
[-C--:B------:R-:W-:Y:S01]  /*bae0*/  FMUL.FTZ R44, R44, R181.reuse ;  /* 0x000000b52c2c7220 */ /* 0x080fe20000410000 */
[-C--:B------:R-:W-:Y:S01]  /*baf0*/  FMUL.FTZ R45, R45, R181.reuse ;  /* 0x000000b52d2d7220 */ /* 0x080fe20000410000 */
[----:B------:R-:W-:Y:S01]  /*bb00*/  @!P1 PRMT R167, RZ, 0x654, R167 ;  /* 0x00000654ffa79816 */ /* 0x000fe200000000a7 */
[----:B------:R-:W2:Y:S01]  /*bb10*/  MUFU.TANH R162, R162 ;  /* 0x000000a200a27308 */ /* 0x000ea20000002400 */
[-C--:B------:R-:W-:Y:S01]  /*bb20*/  FMUL.FTZ R48, R48, R181.reuse ;  /* 0x000000b530307220 */ /* 0x080fe20000410000 */
[-C--:B------:R-:W-:Y:S01]  /*bb30*/  FMUL.FTZ R49, R49, R181.reuse ;  /* 0x000000b531317220 */ /* 0x080fe20000410000 */
[----:B------:R4:W-:Y:S01]  /*bb40*/  @!P1 SYNCS.ARRIVE.TRANS64.RED.A1T0 RZ, [R167+URZ], RZ ;  /* 0x000000ffa7ff99a7 */ /* 0x0009e2000810043f */
[-C--:B------:R-:W-:Y:S01]  /*bb50*/  FMUL.FTZ R52, R52, R181.reuse ;  /* 0x000000b534347220 */ /* 0x080fe20000410000 */
[-C--:B------:R-:W-:Y:S01]  /*bb60*/  FMUL.FTZ R53, R53, R181.reuse ;  /* 0x000000b535357220 */ /* 0x080fe20000410000 */
[-C--:B------:R-:W-:Y:S01]  /*bb70*/  FMUL.FTZ R56, R56, R181.reuse ;  /* 0x000000b538387220 */ /* 0x080fe20000410000 */
[-C--:B------:R-:W-:Y:S01]  /*bb80*/  FMUL.FTZ R57, R57, R181.reuse ;  /* 0x000000b539397220 */ /* 0x080fe20000410000 */
[----:B------:R-:W5:Y:S01]  /*bb90*/  MUFU.TANH R166, R166 ;  /* 0x000000a600a67308 */ /* 0x000f620000002400 */
[-C--:B------:R-:W-:Y:S01]  /*bba0*/  FMUL.FTZ R60, R60, R181.reuse ;  /* 0x000000b53c3c7220 */ /* 0x080fe20000410000 */
[-C--:B------:R-:W-:Y:S01]  /*bbb0*/  FMUL.FTZ R61, R61, R181.reuse ;  /* 0x000000b53d3d7220 */ /* 0x080fe20000410000 */
[-C--:B------:R-:W-:Y:S01]  /*bbc0*/  FMUL.FTZ R64, R64, R181.reuse ;  /* 0x000000b540407220 */ /* 0x080fe20000410000 */
[-C--:B------:R-:W-:Y:S01]  /*bbd0*/  FMUL.FTZ R65, R65, R181.reuse ;  /* 0x000000b541417220 */ /* 0x080fe20000410000 */
[-C--:B------:R-:W-:Y:S01]  /*bbe0*/  FMUL.FTZ R68, R68, R181.reuse ;  /* 0x000000b544447220 */ /* 0x080fe20000410000 */
[-C--:B------:R-:W-:Y:S01]  /*bbf0*/  FMUL.FTZ R69, R69, R181.reuse ;  /* 0x000000b545457220 */ /* 0x080fe20000410000 */
[-C--:B------:R-:W-:Y:S01]  /*bc00*/  FMUL.FTZ R72, R72, R181.reuse ;  /* 0x000000b548487220 */ /* 0x080fe20000410000 */
[----:B----4-:R4:W0:Y:S01]  /*bc10*/  MUFU.TANH R167, R170 ;  /* 0x000000aa00a77308 */ /* 0x0108220000002400 */
        /* <DEDUP_REMOVED lines=8> */
[----:B----4-:R-:W-:Y:S01]  /*bca0*/  FMUL.FTZ R170, R171, UR40 ;  /* 0x00000028abaa7c20 */ /* 0x010fe20008410000 */
[----:B------:R-:W-:Y:S01]  /*bcb0*/  @!P3 IMAD R171, R169, 0x4, R2 ;  /* 0x00000004a9abb824 */ /* 0x000fe200078e0202 */
        /* <DEDUP_REMOVED lines=13> */
[-C--:B------:R-:W-:Y:S01]  /*bd90*/  FMUL.FTZ R105, R105, R181.reuse ;  /* 0x000000b569697220 */ /* 0x080fe20000410000 */
[-C--:B------:R-:W-:Y:S01]  /*bda0*/  FMUL.FTZ R108, R108, R181.reuse ;  /* 0x000000b56c6c7220 */ /* 0x080fe20000410000 */
[----:B------:R-:W-:Y:S01]  /*bdb0*/  FMUL.FTZ R109, R109, R181 ;  /* 0x000000b56d6d7220 */ /* 0x000fe20000410000 */
[----:B---3--:R-:W-:Y:S01]  /*bdc0*/  FMNMX.FTZ R169, R15, R169, !PT ;  /* 0x000000a90fa97209 */ /* 0x008fe20007810000 */
[-C--:B------:R-:W-:Y:S01]  /*bdd0*/  FMUL.FTZ R112, R112, R181.reuse ;  /* 0x000000b570707220 */ /* 0x080fe20000410000 */
[-C--:B------:R-:W-:Y:S01]  /*bde0*/  FMUL.FTZ R113, R113, R181.reuse ;  /* 0x000000b571717220 */ /* 0x080fe20000410000 */
[----:B------:R-:W-:Y:S01]  /*bdf0*/  FMUL.FTZ R116, R116, R181 ;  /* 0x000000b574747220 */ /* 0x000fe20000410000 */
[----:B--2---:R-:W-:Y:S01]  /*be00*/  FMNMX.FTZ R169, R162, R169, !PT ;  /* 0x000000a9a2a97209 */ /* 0x004fe20007810000 */
[-C--:B------:R-:W-:Y:S01]  /*be10*/  FMUL.FTZ R117, R117, R181.reuse ;  /* 0x000000b575757220 */ /* 0x080fe20000410000 */
[-C--:B------:R-:W-:Y:S01]  /*be20*/  FMUL.FTZ R120, R120, R181.reuse ;  /* 0x000000b578787220 */ /* 0x080fe20000410000 */
[----:B------:R-:W-:Y:S01]  /*be30*/  FMUL.FTZ R121, R121, R181 ;  /* 0x000000b579797220 */ /* 0x000fe20000410000 */
[----:B------:R-:W-:Y:S01]  /*be40*/  FMNMX.FTZ R169, R3, R169, !PT ;  /* 0x000000a903a97209 */ /* 0x000fe20007810000 */
[-C--:B------:R-:W-:Y:S01]  /*be50*/  FMUL.FTZ R124, R124, R181.reuse ;  /* 0x000000b57c7c7220 */ /* 0x080fe20000410000 */
[-C--:B------:R-:W-:Y:S01]  /*be60*/  FMUL.FTZ R125, R125, R181.reuse ;  /* 0x000000b57d7d7220 */ /* 0x080fe20000410000 */
[----:B------:R-:W-:Y:S01]  /*be70*/  FMUL.FTZ R128, R128, R181 ;  /* 0x000000b580807220 */ /* 0x000fe20000410000 */
[----:B-----5:R-:W-:Y:S01]  /*be80*/  FMNMX.FTZ R169, R166, R169, !PT ;  /* 0x000000a9a6a97209 */ /* 0x020fe20007810000 */
[-C--:B------:R-:W-:Y:S01]  /*be90*/  FMUL.FTZ R129, R129, R181.reuse ;  /* 0x000000b581817220 */ /* 0x080fe20000410000 */
[-C--:B------:R-:W-:Y:S01]  /*bea0*/  FMUL.FTZ R132, R132, R181.reuse ;  /* 0x000000b584847220 */ /* 0x080fe20000410000 */
[----:B------:R-:W-:Y:S01]  /*beb0*/  FMUL.FTZ R133, R133, R181 ;  /* 0x000000b585857220 */ /* 0x000fe20000410000 */
[----:B0-----:R-:W-:Y:S01]  /*bec0*/  FMNMX.FTZ R169, R167, R169, !PT ;  /* 0x000000a9a7a97209 */ /* 0x001fe20007810000 */
        /* <DEDUP_REMOVED lines=8> */
[----:B------:R0:W-:Y:S01]  /*bf50*/  @!P3 STS [R171+0x28800], R181 ;  /* 0x028800b5ab00b388 */ /* 0x0001e20000000800 */
[----:B----4-:R-:W-:Y:S01]  /*bf60*/  FMNMX.FTZ R169, R170, R169, !PT ;  /* 0x000000a9aaa97209 */ /* 0x010fe20007810000 */
[----:B------:R-:W-:Y:S03]  /*bf70*/  MUFU.EX2 R14, R14 ;  /* 0x0000000e000e7308 */ /* 0x000fe60000000800 */
[----:B------:R-:W-:-:S04]  /*bf80*/  FMNMX.FTZ R169, R174, R169, !PT ;  /* 0x000000a9aea97209 */ /* 0x000fc80007810000 */
[----:B------:R-:W-:Y:S01]  /*bf90*/  FMNMX.FTZ R169, R175, R169, !PT ;  /* 0x000000a9afa97209 */ /* 0x000fe20007810000 */
[----:B0-----:R-:W-:Y:S01]  /*bfa0*/  FMUL.FTZ R181, R183, UR40 ;  /* 0x00000028b7b57c20 */ /* 0x001fe20008410000 */
[----:B------:R-:W-:Y:S02]  /*bfb0*/  MUFU.EX2 R153, R153 ;  /* 0x0000009900997308 */ /* 0x000fe40000000800 */
[----:B------:R-:W-:-:S04]  /*bfc0*/  FMNMX.FTZ R169, R178, R169, !PT ;  /* 0x000000a9b2a97209 */ /* 0x000fc80007810000 */
[----:B------:R-:W-:Y:S02]  /*bfd0*/  FMNMX.FTZ R169, R179, R169, !PT ;  /* 0x000000a9b3a97209 */ /* 0x000fe40007810000 */
[----:B------:R-:W0:Y:S02]  /*bfe0*/  MUFU.TANH R181, R181 ;  /* 0x000000b500b57308 */ /* 0x000e240000002400 */
[----:B------:R-:W-:-:S06]  /*bff0*/  FMNMX.FTZ R169, R180, R169, !PT ;  /* 0x000000a9b4a97209 */ /* 0x000fcc0007810000 */
[----:B------:R-:W-:Y:S08]  /*c000*/  MUFU.EX2 R156, R156 ;  /* 0x0000009c009c7308 */ /* 0x000ff00000000800 */
[----:B------:R-:W-:Y:S01]  /*c010*/  MUFU.EX2 R157, R157 ;  /* 0x0000009d009d7308 */ /* 0x000fe20000000800 */
[----:B0-----:R-:W-:-:S05]  /*c020*/  FMNMX.FTZ R169, R181, R169, !PT ;  /* 0x000000a9b5a97209 */ /* 0x001fca0007810000 */
[----:B------:R-:W0:Y:S02]  /*c030*/  SHFL.BFLY PT, R182, R169, 0x2, 0x1f ;  /* 0x0c401f00a9b67f89 */ /* 0x000e2400000e0000 */
[----:B------:R-:W-:Y:S08]  /*c040*/  MUFU.EX2 R160, R160 ;  /* 0x000000a000a07308 */ /* 0x000ff00000000800 */
[----:B------:R-:W-:Y:S08]  /*c050*/  MUFU.EX2 R161, R161 ;  /* 0x000000a100a17308 */ /* 0x000ff00000000800 */
[----:B------:R-:W-:Y:S01]  /*c060*/  MUFU.EX2 R164, R164 ;  /* 0x000000a400a47308 */ /* 0x000fe20000000800 */
[----:B0-----:R-:W-:-:S07]  /*c070*/  FMNMX.FTZ R169, R169, R182, !PT ;  /* 0x000000b6a9a97209 */ /* 0x001fce0007810000 */
[----:B------:R-:W-:Y:S01]  /*c080*/  MUFU.EX2 R165, R165 ;  /* 0x000000a500a57308 */ /* 0x000fe20000000800 */
[----:B------:R-:W0:Y:S07]  /*c090*/  SHFL.BFLY PT, R182, R169, 0x1, 0x1f ;  /* 0x0c201f00a9b67f89 */ /* 0x000e2e00000e0000 */
[----:B------:R-:W-:Y:S08]  /*c0a0*/  MUFU.EX2 R168, R168 ;  /* 0x000000a800a87308 */ /* 0x000ff00000000800 */
[----:B------:R-:W-:Y:S08]  /*c0b0*/  MUFU.EX2 R230, R230 ;  /* 0x000000e600e67308 */ /* 0x000ff00000000800 */
[----:B------:R-:W-:Y:S01]  /*c0c0*/  MUFU.EX2 R172, R172 ;  /* 0x000000ac00ac7308 */ /* 0x000fe20000000800 */
[----:B0-----:R-:W-:-:S05]  /*c0d0*/  FMNMX.FTZ R169, R169, R182, !PT ;  /* 0x000000b6a9a97209 */ /* 0x001fca0007810000 */
[----:B------:R-:W-:Y:S02]  /*c0e0*/  FADD.FTZ R13, -R169, R13 ;  /* 0x0000000da90d7221 */ /* 0x000fe40000010100 */
[----:B------:R-:W-:Y:S02]  /*c0f0*/  MUFU.EX2 R173, R173 ;  /* 0x000000ad00ad7308 */ /* 0x000fe40000000800 */
[----:B------:R-:W-:-:S06]  /*c100*/  FMUL.FTZ R13, R13, R20 ;  /* 0x000000140d0d7220 */ /* 0x000fcc0000410000 */
[----:B------:R-:W-:Y:S08]  /*c110*/  MUFU.EX2 R176, R176 ;  /* 0x000000b000b07308 */ /* 0x000ff00000000800 */
[----:B------:R-:W0:Y:S02]  /*c120*/  MUFU.EX2 R13, R13 ;  /* 0x0000000d000d7308 */ /* 0x000e240000000800 */
        /* <DEDUP_REMOVED lines=10> */
[-C--:B0-----:R-:W-:Y:S01]  /*c1d0*/  FMUL.FTZ R171, R169, R20.reuse ;  /* 0x00000014a9ab7220 */ /* 0x081fe20000410000 */
[-C--:B------:R-:W-:Y:S01]  /*c1e0*/  FMUL.FTZ R43, R43, R13.reuse ;  /* 0x0000000d2b2b7220 */ /* 0x080fe20000410000 */
[-C--:B------:R-:W-:Y:S01]  /*c1f0*/  FMUL.FTZ R46, R46, R13.reuse ;  /* 0x0000000d2e2e7220 */ /* 0x080fe20000410000 */
[-C--:B------:R-:W-:Y:S01]  /*c200*/  FMUL.FTZ R47, R47, R13.reuse ;  /* 0x0000000d2f2f7220 */ /* 0x080fe20000410000 */
[-CC-:B------:R-:W-:Y:S01]  /*c210*/  FFMA.FTZ R154, R154, R20.reuse, -R171.reuse ;  /* 0x000000149a9a7223 */ /* 0x180fe200000108ab */
        /* <DEDUP_REMOVED lines=12> */
[----:B------:R0:W2:Y:S01]  /*c2e0*/  MUFU.EX2 R177, R154 ;  /* 0x0000009a00b17308 */ /* 0x0000a20000000800 */
[-CC-:B------:R-:W-:Y:S01]  /*c2f0*/  FFMA.FTZ R178, R178, R20.reuse, -R171.reuse ;  /* 0x00000014b2b27223 */ /* 0x180fe200000108ab */
[-CC-:B------:R-:W-:Y:S01]  /*c300*/  FFMA.FTZ R179, R179, R20.reuse, -R171.reuse ;  /* 0x00000014b3b37223 */ /* 0x180fe200000108ab */
[-CC-:B------:R-:W-:Y:S01]  /*c310*/  FFMA.FTZ R180, R180, R20.reuse, -R171.reuse ;  /* 0x00000014b4b47223 */ /* 0x180fe200000108ab */
[----:B------:R-:W-:Y:S01]  /*c320*/  FFMA.FTZ R171, R181, R20, -R171 ;  /* 0x00000014b5ab7223 */ /* 0x000fe200000108ab */
[-C--:B------:R-:W-:Y:S01]  /*c330*/  FMUL.FTZ R50, R50, R13.reuse ;  /* 0x0000000d32327220 */ /* 0x080fe20000410000 */
[-C--:B------:R-:W-:Y:S01]  /*c340*/  FMUL.FTZ R51, R51, R13.reuse ;  /* 0x0000000d33337220 */ /* 0x080fe20000410000 */
[-C--:B------:R-:W-:Y:S01]  /*c350*/  FMUL.FTZ R54, R54, R13.reuse ;  /* 0x0000000d36367220 */ /* 0x080fe20000410000 */
[----:B------:R-:W3:Y:S01]  /*c360*/  MUFU.EX2 R155, R155 ;  /* 0x0000009b009b7308 */ /* 0x000ee20000000800 */
[----:B0-----:R-:W-:Y:S01]  /*c370*/  FADD.FTZ R154, R14, R163 ;  /* 0x000000a30e9a7221 */ /* 0x001fe20000010000 */
        /* <DEDUP_REMOVED lines=13> */
[-C--:B------:R-:W-:Y:S01]  /*c450*/  FMUL.FTZ R78, R78, R13.reuse ;  /* 0x0000000d4e4e7220 */ /* 0x080fe20000410000 */
[----:B------:R-:W2:Y:S01]  /*c460*/  MUFU.EX2 R159, R159 ;  /* 0x0000009f009f7308 */ /* 0x000ea20000000800 */
[----:B0-----:R-:W-:Y:S01]  /*c470*/  FADD.FTZ R158, R153, R154 ;  /* 0x0000009a999e7221 */ /* 0x001fe20000010000 */
[----:B---3--:R-:W-:Y:S01]  /*c480*/  FADD.FTZ R10, R155, R10 ;  /* 0x0000000a9b0a7221 */ /* 0x008fe20000010000 */
[----:B------:R-:W-:Y:S01]  /*c490*/  F2FP.F16.F32.PACK_AB R154, R153, R14 ;  /* 0x0000000e999a723e */ /* 0x000fe200000000ff */
[----:B------:R-:W-:Y:S01]  /*c4a0*/  FMUL.FTZ R79, R79, R13 ;  /* 0x0000000d4f4f7220 */ /* 0x000fe20000410000 */
[----:B------:R-:W-:Y:S01]  /*c4b0*/  FADD.FTZ R158, R156, R158 ;  /* 0x0000009e9c9e7221 */ /* 0x000fe20000010000 */
[----:B------:R-:W-:Y:S01]  /*c4c0*/  F2FP.F16.F32.PACK_AB R153, R155, R177 ;  /* 0x000000b19b99723e */ /* 0x000fe200000000ff */
[-C--:B------:R-:W-:Y:S01]  /*c4d0*/  FMUL.FTZ R82, R82, R13.reuse ;  /* 0x0000000d52527220 */ /* 0x080fe20000410000 */
[----:B------:R-:W0:Y:S01]  /*c4e0*/  MUFU.EX2 R15, R15 ;  /* 0x0000000f000f7308 */ /* 0x000e220000000800 */
[----:B------:R-:W-:Y:S01]  /*c4f0*/  FADD.FTZ R158, R157, R158 ;  /* 0x0000009e9d9e7221 */ /* 0x000fe20000010000 */
[----:B----4-:R-:W-:Y:S01]  /*c500*/  FADD.FTZ R10, R181, R10 ;  /* 0x0000000ab50a7221 */ /* 0x010fe20000010000 */
[----:B------:R-:W-:Y:S01]  /*c510*/  F2FP.F16.F32.PACK_AB R156, R157, R156 ;  /* 0x0000009c9d9c723e */ /* 0x000fe200000000ff */
[-C--:B------:R-:W-:Y:S01]  /*c520*/  FMUL.FTZ R83, R83, R13.reuse ;  /* 0x0000000d53537220 */ /* 0x080fe20000410000 */
[----:B------:R-:W-:Y:S01]  /*c530*/  FADD.FTZ R158, R160, R158 ;  /* 0x0000009ea09e7221 */ /* 0x000fe20000010000 */
[-C--:B------:R-:W-:Y:S01]  /*c540*/  FMUL.FTZ R86, R86, R13.reuse ;  /* 0x0000000d56567220 */ /* 0x080fe20000410000 */
[----:B------:R-:W-:Y:S01]  /*c550*/  FMUL.FTZ R87, R87, R13 ;  /* 0x0000000d57577220 */ /* 0x000fe20000410000 */
[----:B------:R3:W4:Y:S01]  /*c560*/  MUFU.EX2 R163, R162 ;  /* 0x000000a200a37308 */ /* 0x0007220000000800 */
[C---:B--2---:R-:W-:Y:S01]  /*c570*/  FADD.FTZ R10, R159.reuse, R10 ;  /* 0x0000000a9f0a7221 */ /* 0x044fe20000010000 */
[----:B------:R-:W-:Y:S01]  /*c580*/  F2FP.F16.F32.PACK_AB R155, R159, R181 ;  /* 0x000000b59f9b723e */ /* 0x000fe200000000ff */
[----:B------:R-:W-:Y:S01]  /*c590*/  BAR.SYNC.DEFER_BLOCKING 0xf, 0x100 ;  /* 0x03c4000000007b1d */ /* 0x000fe20000010000 */
[-C--:B------:R-:W-:Y:S01]  /*c5a0*/  FMUL.FTZ R90, R90, R13.reuse ;  /* 0x0000000d5a5a7220 */ /* 0x080fe20000410000 */
[-C--:B------:R-:W-:Y:S01]  /*c5b0*/  FMUL.FTZ R91, R91, R13.reuse ;  /* 0x0000000d5b5b7220 */ /* 0x080fe20000410000 */
[-C--:B------:R-:W-:Y:S01]  /*c5c0*/  FMUL.FTZ R94, R94, R13.reuse ;  /* 0x0000000d5e5e7220 */ /* 0x080fe20000410000 */
[-C--:B------:R-:W-:Y:S01]  /*c5d0*/  FMUL.FTZ R95, R95, R13.reuse ;  /* 0x0000000d5f5f7220 */ /* 0x080fe20000410000 */
[-C--:B------:R-:W-:Y:S01]  /*c5e0*/  FMUL.FTZ R98, R98, R13.reuse ;  /* 0x0000000d62627220 */ /* 0x080fe20000410000 */
[----:B------:R-:W2:Y:S01]  /*c5f0*/  MUFU.EX2 R182, R182 ;  /* 0x000000b600b67308 */ /* 0x000ea20000000800 */
[----:B0-----:R-:W-:Y:S01]  /*c600*/  FADD.FTZ R10, R15, R10 ;  /* 0x0000000a0f0a7221 */ /* 0x001fe20000010000 */
[----:B---3--:R-:W-:Y:S01]  /*c610*/  F2FP.F16.F32.PACK_AB R162, R230, R168 ;  /* 0x000000a8e6a2723e */ /* 0x008fe200000000ff */
[-C--:B------:R-:W-:Y:S01]  /*c620*/  FMUL.FTZ R99, R99, R13.reuse ;  /* 0x0000000d63637220 */ /* 0x080fe20000410000 */
[-C--:B------:R-:W-:Y:S01]  /*c630*/  FMUL.FTZ R102, R102, R13.reuse ;  /* 0x0000000d66667220 */ /* 0x080fe20000410000 */
[-C--:B------:R-:W-:Y:S01]  /*c640*/  FMUL.FTZ R103, R103, R13.reuse ;  /* 0x0000000d67677220 */ /* 0x080fe20000410000 */
[-C--:B------:R-:W-:Y:S01]  /*c650*/  FMUL.FTZ R106, R106, R13.reuse ;  /* 0x0000000d6a6a7220 */ /* 0x080fe20000410000 */
[----:B------:R-:W-:Y:S01]  /*c660*/  FMUL.FTZ R107, R107, R13 ;  /* 0x0000000d6b6b7220 */ /* 0x000fe20000410000 */
[----:B------:R0:W3:Y:S01]  /*c670*/  MUFU.EX2 R14, R3 ;  /* 0x00000003000e7308 */ /* 0x0000e20000000800 */
[C---:B----4-:R-:W-:Y:S01]  /*c680*/  FADD.FTZ R10, R163.reuse, R10 ;  /* 0x0000000aa30a7221 */ /* 0x050fe20000010000 */
[----:B------:R-:W-:Y:S01]  /*c690*/  F2FP.F16.F32.PACK_AB R157, R163, R15 ;  /* 0x0000000fa39d723e */ /* 0x000fe200000000ff */
[-C--:B------:R-:W-:Y:S01]  /*c6a0*/  FMUL.FTZ R110, R110, R13.reuse ;  /* 0x0000000d6e6e7220 */ /* 0x080fe20000410000 */
[-C--:B------:R-:W-:Y:S01]  /*c6b0*/  FMUL.FTZ R111, R111, R13.reuse ;  /* 0x0000000d6f6f7220 */ /* 0x080fe20000410000 */
[-C--:B------:R-:W-:Y:S01]  /*c6c0*/  FMUL.FTZ R114, R114, R13.reuse ;  /* 0x0000000d72727220 */ /* 0x080fe20000410000 */
[-C--:B------:R-:W-:Y:S01]  /*c6d0*/  FMUL.FTZ R115, R115, R13.reuse ;  /* 0x0000000d73737220 */ /* 0x080fe20000410000 */
[-C--:B------:R-:W-:Y:S01]  /*c6e0*/  FMUL.FTZ R118, R118, R13.reuse ;  /* 0x0000000d76767220 */ /* 0x080fe20000410000 */
[----:B------:R-:W-:Y:S01]  /*c6f0*/  MUFU.EX2 R170, R170 ;  /* 0x000000aa00aa7308 */ /* 0x000fe20000000800 */
[C---:B0-----:R-:W-:Y:S01]  /*c700*/  FADD.FTZ R3, R161.reuse, R158 ;  /* 0x0000009ea1037221 */ /* 0x041fe20000010000 */
[----:B------:R-:W-:Y:S01]  /*c710*/  F2FP.F16.F32.PACK_AB R158, R161, R160 ;  /* 0x000000a0a19e723e */ /* 0x000fe200000000ff */
[----:B--2---:R-:W-:Y:S01]  /*c720*/  FADD.FTZ R10, R182, R10 ;  /* 0x0000000ab60a7221 */ /* 0x004fe20000010000 */
[----:B------:R-:W-:Y:S01]  /*c730*/  F2FP.F16.F32.PACK_AB R160, R165, R164 ;  /* 0x000000a4a5a0723e */ /* 0x000fe200000000ff */
[----:B------:R-:W-:Y:S01]  /*c740*/  FADD.FTZ R3, R164, R3 ;  /* 0x00000003a4037221 */ /* 0x000fe20000010000 */
[----:B------:R-:W-:Y:S01]  /*c750*/  F2FP.F16.F32.PACK_AB R164, R173, R172 ;  /* 0x000000acada4723e */ /* 0x000fe200000000ff */
[----:B------:R0:W-:Y:S01]  /*c760*/  STSM.16.M88.4 [R194+0x26800], R152 ;  /* 0x02680098c2007844 */ /* 0x0001e20000000200 */
[----:B------:R-:W2:Y:S01]  /*c770*/  MUFU.EX2 R161, R167 ;  /* 0x000000a700a17308 */ /* 0x000ea20000000800 */
[C---:B---3--:R-:W-:Y:S01]  /*c780*/  FADD.FTZ R10, R14.reuse, R10 ;  /* 0x0000000a0e0a7221 */ /* 0x048fe20000010000 */
[----:B------:R-:W-:Y:S01]  /*c790*/  FADD.FTZ R3, R165, R3 ;  /* 0x00000003a5037221 */ /* 0x000fe20000010000 */
[----:B------:R-:W-:Y:S01]  /*c7a0*/  F2FP.F16.F32.PACK_AB R159, R14, R182 ;  /* 0x000000b60e9f723e */ /* 0x000fe200000000ff */
[-C--:B------:R-:W-:Y:S01]  /*c7b0*/  FMUL.FTZ R119, R119, R13.reuse ;  /* 0x0000000d77777220 */ /* 0x080fe20000410000 */
[-C--:B------:R-:W-:Y:S01]  /*c7c0*/  FMUL.FTZ R122, R122, R13.reuse ;  /* 0x0000000d7a7a7220 */ /* 0x080fe20000410000 */
[----:B------:R-:W-:Y:S01]  /*c7d0*/  FADD.FTZ R3, R168, R3 ;  /* 0x00000003a8037221 */ /* 0x000fe20000010000 */
[-C--:B------:R-:W-:Y:S01]  /*c7e0*/  FMUL.FTZ R123, R123, R13.reuse ;  /* 0x0000000d7b7b7220 */ /* 0x080fe20000410000 */
[----:B------:R-:W3:Y:S01]  /*c7f0*/  MUFU.EX2 R174, R174 ;  /* 0x000000ae00ae7308 */ /* 0x000ee20000000800 */
[----:B------:R0:W-:Y:S01]  /*c800*/  STSM.16.M88.4 [R195], R156 ;  /* 0x0000009cc3007844 */ /* 0x0001e20000000200 */
[----:B------:R-:W-:Y:S01]  /*c810*/  FADD.FTZ R3, R230, R3 ;  /* 0x00000003e6037221 */ /* 0x000fe20000010000 */
[-C--:B------:R-:W-:Y:S01]  /*c820*/  FMUL.FTZ R126, R126, R13.reuse ;  /* 0x0000000d7e7e7220 */ /* 0x080fe20000410000 */
[-C--:B------:R-:W-:Y:S01]  /*c830*/  FMUL.FTZ R127, R127, R13.reuse ;  /* 0x0000000d7f7f7220 */ /* 0x080fe20000410000 */
[-C--:B------:R-:W-:Y:S01]  /*c840*/  FMUL.FTZ R130, R130, R13.reuse ;  /* 0x0000000d82827220 */ /* 0x080fe20000410000 */
[----:B------:R-:W-:Y:S01]  /*c850*/  FADD.FTZ R3, R172, R3 ;  /* 0x00000003ac037221 */ /* 0x000fe20000010000 */
[----:B------:R-:W-:Y:S01]  /*c860*/  FMUL.FTZ R131, R131, R13 ;  /* 0x0000000d83837220 */ /* 0x000fe20000410000 */
[----:B------:R-:W4:Y:S01]  /*c870*/  MUFU.EX2 R175, R175 ;  /* 0x000000af00af7308 */ /* 0x000f220000000800 */
[----:B--2---:R-:W-:Y:S01]  /*c880*/  FADD.FTZ R10, R161, R10 ;  /* 0x0000000aa10a7221 */ /* 0x004fe20000010000 */
[----:B------:R-:W-:Y:S01]  /*c890*/  FADD.FTZ R3, R173, R3 ;  /* 0x00000003ad037221 */ /* 0x000fe20000010000 */
[----:B------:R-:W-:Y:S01]  /*c8a0*/  F2FP.F16.F32.PACK_AB R161, R170, R161 ;  /* 0x000000a1aaa1723e */ /* 0x000fe200000000ff */
[-C--:B------:R-:W-:Y:S01]  /*c8b0*/  FMUL.FTZ R134, R134, R13.reuse ;  /* 0x0000000d86867220 */ /* 0x080fe20000410000 */
[----:B------:R-:W-:Y:S01]  /*c8c0*/  FADD.FTZ R10, R170, R10 ;  /* 0x0000000aaa0a7221 */ /* 0x000fe20000010000 */
[----:B------:R-:W-:Y:S01]  /*c8d0*/  FADD.FTZ R3, R176, R3 ;  /* 0x00000003b0037221 */ /* 0x000fe20000010000 */
[-C--:B------:R-:W-:Y:S01]  /*c8e0*/  FMUL.FTZ R135, R135, R13.reuse ;  /* 0x0000000d87877220 */ /* 0x080fe20000410000 */
[----:B------:R-:W2:Y:S01]  /*c8f0*/  MUFU.EX2 R165, R178 ;  /* 0x000000b200a57308 */ /* 0x000ea20000000800 */
[----:B---3--:R-:W-:Y:S01]  /*c900*/  FADD.FTZ R10, R174, R10 ;  /* 0x0000000aae0a7221 */ /* 0x008fe20000010000 */
[C---:B------:R-:W-:Y:S01]  /*c910*/  FADD.FTZ R3, R166.reuse, R3 ;  /* 0x00000003a6037221 */ /* 0x040fe20000010000 */
[----:B------:R-:W-:Y:S01]  /*c920*/  F2FP.F16.F32.PACK_AB R166, R166, R176 ;  /* 0x000000b0a6a6723e */ /* 0x000fe200000000ff */
[-C--:B------:R-:W-:Y:S01]  /*c930*/  FMUL.FTZ R138, R138, R13.reuse ;  /* 0x0000000d8a8a7220 */ /* 0x080fe20000410000 */
[-C--:B------:R-:W-:Y:S01]  /*c940*/  FMUL.FTZ R139, R139, R13.reuse ;  /* 0x0000000d8b8b7220 */ /* 0x080fe20000410000 */
[-C--:B------:R-:W-:Y:S01]  /*c950*/  FMUL.FTZ R142, R142, R13.reuse ;  /* 0x0000000d8e8e7220 */ /* 0x080fe20000410000 */
[-C--:B------:R-:W-:Y:S01]  /*c960*/  FMUL.FTZ R143, R143, R13.reuse ;  /* 0x0000000d8f8f7220 */ /* 0x080fe20000410000 */
[----:B------:R-:W3:Y:S01]  /*c970*/  MUFU.EX2 R179, R179 ;  /* 0x000000b300b37308 */ /* 0x000ee20000000800 */
[C---:B----4-:R-:W-:Y:S01]  /*c980*/  FADD.FTZ R10, R175.reuse, R10 ;  /* 0x0000000aaf0a7221 */ /* 0x050fe20000010000 */
[----:B------:R-:W-:Y:S01]  /*c990*/  F2FP.F16.F32.PACK_AB R163, R175, R174 ;  /* 0x000000aeafa3723e */ /* 0x000fe200000000ff */
[-C--:B------:R-:W-:Y:S01]  /*c9a0*/  FMUL.FTZ R146, R146, R13.reuse ;  /* 0x0000000d92927220 */ /* 0x080fe20000410000 */
[-C--:B------:R-:W-:Y:S01]  /*c9b0*/  FMUL.FTZ R147, R147, R13.reuse ;  /* 0x0000000d93937220 */ /* 0x080fe20000410000 */
[-C--:B------:R-:W-:Y:S01]  /*c9c0*/  FMUL.FTZ R150, R150, R13.reuse ;  /* 0x0000000d96967220 */ /* 0x080fe20000410000 */
[----:B------:R-:W-:Y:S01]  /*c9d0*/  FMUL.FTZ R151, R151, R13 ;  /* 0x0000000d97977220 */ /* 0x000fe20000410000 */
[----:B------:R0:W-:Y:S01]  /*c9e0*/  STSM.16.M88.4 [R197], R160 ;  /* 0x000000a0c5007844 */ /* 0x0001e20000000200 */
[----:B------:R-:W4:Y:S01]  /*c9f0*/  MUFU.EX2 R167, R180 ;  /* 0x000000b400a77308 */ /* 0x000f220000000800 */
[----:B--2---:R-:W-:-:S07]  /*ca00*/  FADD.FTZ R10, R165, R10 ;  /* 0x0000000aa50a7221 */ /* 0x004fce0000010000 */
[----:B------:R-:W2:Y:S01]  /*ca10*/  MUFU.EX2 R171, R171 ;  /* 0x000000ab00ab7308 */ /* 0x000ea20000000800 */
[C---:B---3--:R-:W-:Y:S01]  /*ca20*/  FADD.FTZ R10, R179.reuse, R10 ;  /* 0x0000000ab30a7221 */ /* 0x048fe20000010000 */
[----:B------:R-:W-:-:S03]  /*ca30*/  F2FP.F16.F32.PACK_AB R165, R179, R165 ;  /* 0x000000a5b3a5723e */ /* 0x000fc600000000ff */
[----:B----4-:R-:W-:Y:S01]  /*ca40*/  FADD.FTZ R10, R167, R10 ;  /* 0x0000000aa70a7221 */ /* 0x010fe20000010000 */
[----:B--2---:R-:W-:-:S03]  /*ca50*/  F2FP.F16.F32.PACK_AB R167, R171, R167 ;  /* 0x000000a7aba7723e */ /* 0x004fc600000000ff */
[----:B------:R-:W-:Y:S02]  /*ca60*/  FADD.FTZ R10, R171, R10 ;  /* 0x0000000aab0a7221 */ /* 0x000fe40000010000 */
[----:B------:R0:W-:Y:S01]  /*ca70*/  STSM.16.M88.4 [R196], R164 ;  /* 0x000000a4c4007844 */ /* 0x0001e20000000200 */
[----:B------:R-:W-:Y:S05]  /*ca80*/  @!P0 BRA `(.L_x_750) ;  /* 0x0000000000048947 */ /* 0x000fea0003800000 */
[----:B------:R-:W-:Y:S01]  /*ca90*/  BPT.TRAP 0x1 ;  /* 0x000000040000795c */ /* 0x000fe20000300000 */
.L_x_750:
[----:B------:R2:W3:Y:S01]  /*caa0*/  SYNCS.PHASECHK.TRANS64.TRYWAIT P3, [R218+URZ+0x28c50], R12 ;  /* 0x028c500cda0075a7 */ /* 0x0004e2000806017f */
[----:B------:R-:W-:Y:S05]  /*cab0*/  @!P0 BRA `(.L_x_751) ;  /* 0x0000000000048947 */ /* 0x000fea0003800000 */
[----:B------:R-:W-:Y:S01]  /*cac0*/  BPT.TRAP 0x1 ;  /* 0x000000040000795c */ /* 0x000fe20000300000 */
.L_x_751:
[----:B------:R-:W-:Y:S04]  /*cad0*/  BSSY B1, `(.L_x_752) ;  /* 0x0000004000017945 */ /* 0x000fe80003800000 */
[----:B---3--:R-:W-:Y:S05]  /*cae0*/  @P3 BRA `(.L_x_753) ;  /* 0x0000000000083947 */ /* 0x008fea0003800000 */
[----:B------:R-:W3:Y:S02]  /*caf0*/  SYNCS.PHASECHK.TRANS64.TRYWAIT P3, [R218+URZ+0x28c50], R12 ;  /* 0x028c500cda0075a7 */ /* 0x000ee4000806017f */
[----:B---3--:R-:W-:Y:S05]  /*cb00*/  @!P3 BRA `(.L_x_754) ;  /* 0x000000ec00a0b947 */ /* 0x008fea0003800000 */
.L_x_753:
[----:B------:R-:W-:Y:S05]  /*cb10*/  BSYNC B1 ;  /* 0x0000000000017941 */ /* 0x000fea0003800000 */
.L_x_752:
[----:B-123--:R-:W-:Y:S01]  /*cb20*/  IMAD R12, R18, 0x1000, R11 ;  /* 0x00001000120c7824 */ /* 0x00efe200078e020b */
[----:B------:R-:W-:Y:S01]  /*cb30*/  WARPGROUP.ARRIVE ;  /* 0x00000000000079c5 */ /* 0x000fe20000000000 */
[----:B------:R-:W-:Y:S02]  /*cb40*/  IMAD.MOV.U32 R13, RZ, RZ, 0x40000040 ;  /* 0x40000040ff0d7424 */ /* 0x000fe400078e00ff */
[C---:B------:R-:W-:Y:S01]  /*cb50*/  VIADD R14, R12.reuse, 0x80 ;  /* 0x000000800c0e7836 */ /* 0x040fe20000000000 */
[----:B------:R-:W-:Y:S01]  /*cb60*/  R2UR UR6, R12 ;  /* 0x000000000c0672ca */ /* 0x000fe200000e0000 */
[----:B------:R-:W-:Y:S01]  /*cb70*/  IMAD.MOV.U32 R15, RZ, RZ, 0x40000040 ;  /* 0x40000040ff0f7424 */ /* 0x000fe200078e00ff */
[----:B------:R-:W-:Y:S01]  /*cb80*/  R2UR UR7, R13 ;  /* 0x000000000d0772ca */ /* 0x000fe200000e0000 */
[----:B------:R-:W-:Y:S02]  /*cb90*/  IMAD.MOV.U32 R13, RZ, RZ, 0x40000040 ;  /* 0x40000040ff0d7424 */ /* 0x000fe400078e00ff */
[----:B------:R-:W-:-:S02]  /*cba0*/  @!P1 VIADD R218, R218, 0x28c60 ;  /* 0x00028c60dada9836 */ /* 0x000fc40000000000 */
[----:B------:R-:W-:Y:S02]  /*cbb0*/  IMAD.MOV.U32 R227, RZ, RZ, R21 ;  /* 0x000000ffffe37224 */ /* 0x000fe400078e0015 */
[----:B------:R-:W-:Y:S01]  /*cbc0*/  IMAD.MOV.U32 R226, RZ, RZ, R18 ;  /* 0x000000ffffe27224 */ /* 0x000fe200078e0012 */
[----:B------:R-:W-:-:S05]  /*cbd0*/  @!P1 PRMT R218, RZ, 0x654, R218 ;  /* 0x00000654ffda9816 */ /* 0x000fca00000000da */
[----:B------:R-:W-:Y:S01]  /*cbe0*/  HGMMA.64x256x16.F32 R24, R152, gdesc[UR4].tnspB, R24, gsb0 ;  /* 0x43e0000498187df0 */ /* 0x000fe20008000818 */
[----:B------:R-:W-:Y:S01]  /*cbf0*/  R2UR UR6, R14 ;  /* 0x000000000e0672ca */ /* 0x000fe200000e0000 */
[C---:B------:R-:W-:Y:S01]  /*cc00*/  VIADD R14, R12.reuse, 0x100 ;  /* 0x000001000c0e7836 */ /* 0x040fe20000000000 */
[----:B------:R-:W-:Y:S01]  /*cc10*/  R2UR UR7, R15 ;  /* 0x000000000f0772ca */ /* 0x000fe200000e0000 */
[----:B------:R-:W-:Y:S02]  /*cc20*/  IMAD.MOV.U32 R15, RZ, RZ, 0x40000040 ;  /* 0x40000040ff0f7424 */ /* 0x000fe400078e00ff */
[----:B------:R-:W-:Y:S01]  /*cc30*/  VIADD R12, R12, 0x180 ;  /* 0x000001800c0c7836 */ /* 0x000fe20000000000 */
[----:B------:R-:W-:Y:S02]  /*cc40*/  WARPGROUP.DEPBAR.LE gsb0, 0x0 ;  /* 0x00008000000079c5 */ /* 0x000fe40000010000 */
[----:B------:R-:W-:-:S15]  /*cc50*/  WARPGROUP.ARRIVE ;  /* 0x00000000000079c5 */ /* 0x000fde0000000000 */
[----:B------:R-:W-:-:S04]  /*cc60*/  NOP ;  /* 0x0000000000007918 */ /* 0x000fc80000000000 */
[----:B------:R-:W-:Y:S01]  /*cc70*/  HGMMA.64x256x16.F32 R24, R156, gdesc[UR4].tnspB, R24, gsb0 ;  /* 0x43e000049c187df0 */ /* 0x000fe20008000818 */
[----:B------:R-:W-:Y:S02]  /*cc80*/  R2UR UR6, R14 ;  /* 0x000000000e0672ca */ /* 0x000fe400000e0000 */
[----:B------:R-:W-:Y:S01]  /*cc90*/  R2UR UR7, R15 ;  /* 0x000000000f0772ca */ /* 0x000fe200000e0000 */
[----:B------:R-:W-:Y:S02]  /*cca0*/  WARPGROUP.DEPBAR.LE gsb0, 0x0 ;  /* 0x00008000000079c5 */ /* 0x000fe40000010000 */
[----:B------:R-:W-:-:S15]  /*ccb0*/  WARPGROUP.ARRIVE ;  /* 0x00000000000079c5 */ /* 0x000fde0000000000 */
[----:B------:R-:W-:-:S07]  /*ccc0*/  NOP ;  /* 0x0000000000007918 */ /* 0x000fce0000000000 */
[----:B------:R-:W-:Y:S01]  /*ccd0*/  HGMMA.64x256x16.F32 R24, R160, gdesc[UR4].tnspB, R24, gsb0 ;  /* 0x43e00004a0187df0 */ /* 0x000fe20008000818 */
[----:B------:R-:W-:Y:S02]  /*cce0*/  R2UR UR6, R12 ;  /* 0x000000000c0672ca */ /* 0x000fe400000e0000 */
[----:B------:R-:W-:Y:S01]  /*ccf0*/  R2UR UR7, R13 ;  /* 0x000000000d0772ca */ /* 0x000fe200000e0000 */
[----:B------:R-:W-:Y:S01]  /*cd00*/  IMAD.MOV.U32 R13, RZ, RZ, R169 ;  /* 0x000000ffff0d7224 */ /* 0x000fe200078e00a9 */
[----:B------:R-:W-:Y:S02]  /*cd10*/  WARPGROUP.DEPBAR.LE gsb0, 0x0 ;  /* 0x00008000000079c5 */ /* 0x000fe40000010000 */
[----:B------:R-:W-:-:S15]  /*cd20*/  WARPGROUP.ARRIVE ;  /* 0x00000000000079c5 */ /* 0x000fde0000000000 */
[----:B------:R-:W-:-:S06]  /*cd30*/  NOP ;  /* 0x0000000000007918 */ /* 0x000fcc0000000000 */
        /* <DEDUP_REMOVED lines=10> */
[----:B------:R2:W-:Y:S01]  /*cde0*/  @!P1 SYNCS.ARRIVE.TRANS64.RED.A1T0 RZ, [R218+URZ], RZ ;  /* 0x000000ffdaff99a7 */ /* 0x0005e2000810043f */
[----:B------:R-:W-:Y:S05]  /*cdf0*/  @P2 BRA `(.L_x_755) ;  /* 0xffffffe000782947 */ /* 0x000fea000383ffff */
.L_x_744:
[----:B------:R-:W-:Y:S05]  /*ce00*/  BSYNC B0 ;  /* 0x0000000000007941 */ /* 0x000fea0003800000 */
.L_x_743:
[----:B------:R-:W3:Y:S01]  /*ce10*/  SHFL.BFLY PT, R0, R3, 0x2, 0x1f ;  /* 0x0c401f0003007f89 */ /* 0x000ee200000e0000 */
[----:B------:R-:W-:Y:S02]  /*ce20*/  IMAD.MOV.U32 R4, RZ, RZ, RZ ;  /* 0x000000ffff047224 */ /* 0x000fe400078e00ff */
[----:B------:R-:W-:Y:S01]  /*ce30*/  VIADD R209, R209, 0x1 ;  /* 0x00000001d1d17836 */ /* 0x000fe20000000000 */
[----:B------:R-:W-:Y:S08]  /*ce40*/  BAR.ARV 0x8, 0x100 ;  /* 0x0204000000007b1d */ /* 0x000ff00000002000 */
[----:B------:R-:W-:Y:S01]  /*ce50*/  BAR.SYNC.DEFER_BLOCKING 0xf, 0x100 ;  /* 0x03c4000000007b1d */ /* 0x000fe20000010000 */
[----:B---3--:R-:W-:-:S05]  /*ce60*/  FADD.FTZ R0, R0, R3 ;  /* 0x0000000300007221 */ /* 0x008fca0000010000 */
[----:B------:R-:W3:Y:S02]  /*ce70*/  SHFL.BFLY PT, R3, R0, 0x1, 0x1f ;  /* 0x0c201f0000037f89 */ /* 0x000ee400000e0000 */
[----:B---3--:R-:W-:-:S05]  /*ce80*/  FADD.FTZ R3, R0, R3 ;  /* 0x0000000300037221 */ /* 0x008fca0000010000 */
[----:B------:R-:W-:-:S13]  /*ce90*/  FSETP.NE.FTZ.AND P0, PT, R3, RZ, PT ;  /* 0x000000ff0300720b */ /* 0x000fda0003f15000 */
[----:B------:R-:W3:Y:S01]  /*cea0*/  @P0 MUFU.LG2 R0, R3 ;  /* 0x0000000300000308 */ /* 0x000ee20000000c00 */
[----:B------:R-:W-:-:S07]  /*ceb0*/  @P0 FMUL.FTZ R5, R20, 0.69314718246459960938 ;  /* 0x3f31721814050820 */ /* 0x000fce0000410000 */
[----:B------:R4:W5:Y:S01]  /*cec0*/  @P0 MUFU.RCP R4, R3 ;  /* 0x0000000300040308 */ /* 0x0009620000001000 */
[----:B---3--:R-:W-:Y:S01]  /*ced0*/  @P0 FMUL.FTZ R0, R0, 0.69314718246459960938 ;  /* 0x3f31721800000820 */ /* 0x008fe20000410000 */
[----:B----4-:R-:W-:-:S03]  /*cee0*/  IMAD.MOV.U32 R3, RZ, RZ, -0x800000 ;  /* 0xff800000ff037424 */ /* 0x010fc600078e00ff */
[----:B------:R-:W-:Y:S02]  /*cef0*/  @P0 FFMA.FTZ R3, R5, R21, R0 ;  /* 0x0000001505030223 */ /* 0x000fe40000010000 */
[----:B------:R-:W3:Y:S01]  /*cf00*/  SHFL.BFLY PT, R0, R10, 0x2, 0x1f ;  /* 0x0c401f000a007f89 */ /* 0x000ee200000e0000 */
[-C--:B-----5:R-:W-:Y:S01]  /*cf10*/  FMUL.FTZ R24, R24, R4.reuse ;  /* 0x0000000418187220 */ /* 0x0a0fe20000410000 */
        /* <DEDUP_REMOVED lines=21> */
[----:B---3--:R-:W-:Y:S01]  /*d070*/  FADD.FTZ R0, R0, R10 ;  /* 0x0000000a00007221 */ /* 0x008fe20000010000 */
[-C--:B------:R-:W-:Y:S01]  /*d080*/  FMUL.FTZ R68, R68, R4.reuse ;  /* 0x0000000444447220 */ /* 0x080fe20000410000 */
[-C--:B------:R-:W-:Y:S01]  /*d090*/  FMUL.FTZ R69, R69, R4.reuse ;  /* 0x0000000445457220 */ /* 0x080fe20000410000 */
[-C--:B------:R-:W-:Y:S01]  /*d0a0*/  FMUL.FTZ R72, R72, R4.reuse ;  /* 0x0000000448487220 */ /* 0x080fe20000410000 */
[-C--:B------:R-:W-:Y:S01]  /*d0b0*/  FMUL.FTZ R73, R73, R4.reuse ;  /* 0x0000000449497220 */ /* 0x080fe20000410000 */
[----:B------:R-:W3:Y:S01]  /*d0c0*/  SHFL.BFLY PT, R5, R0, 0x1, 0x1f ;  /* 0x0c201f0000057f89 */ /* 0x000ee200000e0000 */
        /* <DEDUP_REMOVED lines=23> */
[----:B---3--:R-:W-:Y:S01]  /*d240*/  FADD.FTZ R5, R0, R5 ;  /* 0x0000000500057221 */ /* 0x008fe20000010000 */
[----:B------:R-:W-:-:S02]  /*d250*/  IMAD.MOV.U32 R0, RZ, RZ, RZ ;  /* 0x000000ffff007224 */ /* 0x000fc400078e00ff */
[-C--:B------:R-:W-:Y:S01]  /*d260*/  FMUL.FTZ R121, R121, R4.reuse ;  /* 0x0000000479797220 */ /* 0x080fe20000410000 */
[-C--:B------:R-:W-:Y:S01]  /*d270*/  FMUL.FTZ R124, R124, R4.reuse ;  /* 0x000000047c7c7220 */ /* 0x080fe20000410000 */
[-C--:B------:R-:W-:Y:S01]  /*d280*/  FMUL.FTZ R125, R125, R4.reuse ;  /* 0x000000047d7d7220 */ /* 0x080fe20000410000 */
[----:B------:R-:W-:Y:S01]  /*d290*/  FSETP.NE.FTZ.AND P0, PT, R5, RZ, PT ;  /* 0x000000ff0500720b */ /* 0x000fe20003f15000 */
        /* <DEDUP_REMOVED lines=12> */
[----:B------:R-:W3:Y:S08]  /*d360*/  @P0 MUFU.LG2 R6, R5 ;  /* 0x0000000500060308 */ /* 0x000ef00000000c00 */
[----:B------:R4:W5:Y:S02]  /*d370*/  @P0 MUFU.RCP R0, R5 ;  /* 0x0000000500000308 */ /* 0x0009640000001000 */
[----:B----4-:R-:W-:Y:S01]  /*d380*/  @P0 FMUL.FTZ R5, R20, 0.69314718246459960938 ;  /* 0x3f31721814050820 */ /* 0x010fe20000410000 */
[----:B---3--:R-:W-:Y:S01]  /*d390*/  @P0 FMUL.FTZ R6, R6, 0.69314718246459960938 ;  /* 0x3f31721806060820 */ /* 0x008fe20000410000 */
[----:B------:R-:W-:-:S03]  /*d3a0*/  IMAD.MOV.U32 R20, RZ, RZ, -0x800000 ;  /* 0xff800000ff147424 */ /* 0x000fc600078e00ff */
[----:B------:R-:W-:Y:S01]  /*d3b0*/  @P0 FFMA.FTZ R20, R5, R169, R6 ;  /* 0x000000a905140223 */ /* 0x000fe20000010006 */
[----:B------:R-:W-:Y:S01]  /*d3c0*/  ISETP.NE.AND P0, PT, R192, RZ, PT ;  /* 0x000000ffc000720c */ /* 0x000fe20003f05270 */
        /* <DEDUP_REMOVED lines=10> */
[----:B------:R-:W-:-:S02]  /*d470*/  FMUL.FTZ R46, R46, R0 ;  /* 0x000000002e2e7220 */ /* 0x000fc40000410000 */
[C---:B------:R-:W-:Y:S02]  /*d480*/  @!P0 IMAD R5, R18.reuse, 0x40, R190 ;  /* 0x0000004012058824 */ /* 0x040fe400078e02be */
[-C--:B------:R-:W-:Y:S01]  /*d490*/  FMUL.FTZ R47, R47, R0.reuse ;  /* 0x000000002f2f7220 */ /* 0x080fe20000410000 */
[----:B------:R-:W-:Y:S02]  /*d4a0*/  VIADD R18, R18, 0x1 ;  /* 0x0000000112127836 */ /* 0x000fe40000000000 */
[-C--:B------:R-:W-:Y:S01]  /*d4b0*/  FMUL.FTZ R50, R50, R0.reuse ;  /* 0x0000000032327220 */ /* 0x080fe20000410000 */
[----:B------:R-:W-:Y:S02]  /*d4c0*/  @!P0 IMAD R5, R5, 0x4, R2 ;  /* 0x0000000405058824 */ /* 0x000fe400078e0202 */
[-C--:B------:R-:W-:Y:S01]  /*d4d0*/  FMUL.FTZ R51, R51, R0.reuse ;  /* 0x0000000033337220 */ /* 0x080fe20000410000 */
[-C--:B------:R-:W-:Y:S01]  /*d4e0*/  FMUL.FTZ R54, R54, R0.reuse ;  /* 0x0000000036367220 */ /* 0x080fe20000410000 */
[----:B------:R-:W-:Y:S01]  /*d4f0*/  ISETP.NE.AND P1, PT, R18, 0x2, PT ;  /* 0x000000021200780c */ /* 0x000fe20003f25270 */
[-C--:B------:R-:W-:Y:S01]  /*d500*/  FMUL.FTZ R55, R55, R0.reuse ;  /* 0x0000000037377220 */ /* 0x080fe20000410000 */
[----:B------:R-:W-:Y:S01]  /*d510*/  @!P0 STS [R5+0x28800], R4 ;  /* 0x0288000405008388 */ /* 0x000fe20000000800 */
[-C--:B------:R-:W-:Y:S01]  /*d520*/  FMUL.FTZ R58, R58, R0.reuse ;  /* 0x000000003a3a7220 */ /* 0x080fe20000410000 */
[-C--:B------:R-:W-:Y:S01]  /*d530*/  FMUL.FTZ R59, R59, R0.reuse ;  /* 0x000000003b3b7220 */ /* 0x080fe20000410000 */
[-C--:B------:R-:W-:Y:S01]  /*d540*/  FMUL.FTZ R62, R62, R0.reuse ;  /* 0x000000003e3e7220 */ /* 0x080fe20000410000 */
[----:B------:R3:W-:Y:S01]  /*d550*/  @!P0 STS [R5+0x28820], R0 ;  /* 0x0288200005008388 */ /* 0x0007e20000000800 */
        /* <DEDUP_REMOVED lines=45> */
[----:B---3--:R-:W-:Y:S01]  /*d830*/  SEL R0, RZ, 0x1, P1 ;  /* 0x00000001ff007807 */ /* 0x008fe20000800000 */
[----:B------:R-:W-:Y:S06]  /*d840*/  BAR.ARV 0xe, 0x100 ;  /* 0x0384000000007b1d */ /* 0x000fec0000002000 */
[----:B------:R-:W-:-:S02]  /*d850*/  PLOP3.LUT P0, PT, PT, PT, PT, 0x8, 0x0 ;  /* 0x000000000000781c */ /* 0x000fc40003f0e170 */
[----:B------:R-:W-:Y:S02]  /*d860*/  LOP3.LUT R23, R23, R0, RZ, 0x3c, !PT ;  /* 0x0000000017177212 */ /* 0x000fe400078e3cff */
[----:B------:R-:W-:-:S09]  /*d870*/  SEL R18, R18, RZ, P1 ;  /* 0x000000ff12127207 */ /* 0x000fd20000800000 */
.L_x_690:
[----:B------:R-:W-:Y:S05]  /*d880*/  BSYNC B7 ;  /* 0x0000000000077941 */ /* 0x000fea0003800000 */
.L_x_686:
[----:B------:R-:W3:Y:S08]  /*d890*/  S2UR UR5, SR_CgaCtaId ;  /* 0x00000000000579c3 */ /* 0x000ef00000008800 */
[----:B------:R-:W-:Y:S06]  /*d8a0*/  BAR.SYNC.DEFER_BLOCKING 0x5, 0x180 ;  /* 0x0146000000007b1d */ /* 0x000fec0000010000 */
[----:B------:R-:W-:Y:S01]  /*d8b0*/  UMOV UR4, 0x400 ;  /* 0x0000040000047882 */ /* 0x000fe20000000000 */
[----:B------:R-:W-:Y:S01]  /*d8c0*/  BSSY B0, `(.L_x_756) ;  /* 0x000048d000007945 */ /* 0x000fe20003800000 */
[----:B---3--:R-:W-:-:S06]  /*d8d0*/  ULEA UR4, UR5, UR4, 0x18 ;  /* 0x0000000405047291 */ /* 0x008fcc000f8ec03f */
[----:B------:R-:W-:-:S05]  /*d8e0*/  IMAD.U32 R2, RZ, RZ, UR4 ;  /* 0x00000004ff027e24 */ /* 0x000fca000f8e00ff */
[----:B01---5:R0:W1:Y:S01]  /*d8f0*/  LDS.128 R152, [R2+0x28cd0] ;  /* 0x028cd00002987984 */ /* 0x0230620000000c00 */
[----:B------:R-:W-:Y:S06]  /*d900*/  BAR.ARV 0x4, 0x180 ;  /* 0x0106000000007b1d */ /* 0x000fec0000002000 */
[----:B------:R-:W-:Y:S05]  /*d910*/  @P0 BRA `(.L_x_757) ;  /* 0x0000003800580947 */ /* 0x000fea0003800000 */
[----:B------:R-:W3:Y:S01]  /*d920*/  LDL R4, [R1+0x70] ;  /* 0x0000700001047983 */ /* 0x000ee20000100800 */
[----:B------:R-:W-:Y:S01]  /*d930*/  F2FP.F16.F32.PACK_AB R6, R29, R28 ;  /* 0x0000001c1d06723e */ /* 0x000fe200000000ff */
[----:B------:R-:W-:Y:S01]  /*d940*/  ULDC.64 UR6, c[0x0][0xc00] ;  /* 0x0003000000067ab9 */ /* 0x000fe20000000a00 */
[----:B------:R-:W-:Y:S01]  /*d950*/  F2FP.F16.F32.PACK_AB R7, R31, R30 ;  /* 0x0000001e1f07723e */ /* 0x000fe200000000ff */
[----:B------:R-:W4:Y:S01]  /*d960*/  S2R R0, SR_SWINHI ;  /* 0x0000000000007919 */ /* 0x000f220000002f00 */
[----:B------:R-:W-:Y:S01]  /*d970*/  F2FP.F16.F32.PACK_AB R8, R33, R32 ;  /* 0x000000202108723e */ /* 0x000fe200000000ff */
[----:B------:R-:W-:Y:S01]  /*d980*/  ULDC.64 UR4, c[0x0][0xc08] ;  /* 0x0003020000047ab9 */ /* 0x000fe20000000a00 */
[----:B------:R-:W-:Y:S02]  /*d990*/  F2FP.F16.F32.PACK_AB R9, R35, R34 ;  /* 0x000000222309723e */ /* 0x000fe400000000ff */
[----:B------:R-:W-:Y:S02]  /*d9a0*/  F2FP.F16.F32.PACK_AB R10, R37, R36 ;  /* 0x00000024250a723e */ /* 0x000fe400000000ff */
[----:B------:R-:W-:-:S02]  /*d9b0*/  F2FP.F16.F32.PACK_AB R11, R39, R38 ;  /* 0x00000026270b723e */ /* 0x000fc400000000ff */
[----:B------:R-:W-:Y:S02]  /*d9c0*/  MOV R12, R2 ;  /* 0x00000002000c7202 */ /* 0x000fe40000000f00 */
[----:B----4-:R-:W-:Y:S01]  /*d9d0*/  MOV R13, R0 ;  /* 0x00000000000d7202 */ /* 0x010fe20000000f00 */
[----:B------:R-:W-:Y:S02]  /*d9e0*/  BAR.SYNC.DEFER_BLOCKING 0x1, 0x100 ;  /* 0x0044000000007b1d */ /* 0x000fe40000010000 */
[----:B---3--:R-:W-:-:S04]  /*d9f0*/  IMAD.WIDE R14, R4, 0x2, R12 ;  /* 0x00000002040e7825 */ /* 0x008fc800078e020c */
[----:B------:R-:W-:Y:S01]  /*da00*/  IMAD.MOV.U32 R5, RZ, RZ, R15 ;  /* 0x000000ffff057224 */ /* 0x000fe200078e000f */
[----:B------:R-:W-:-:S04]  /*da10*/  LOP3.LUT R0, R14, 0x380, RZ, 0xc0, !PT ;  /* 0x000003800e007812 */ /* 0x000fc800078ec0ff */
[----:B------:R-:W-:-:S04]  /*da20*/  SHF.R.U64 R0, R0, 0x3, RZ ;  /* 0x0000000300007819 */ /* 0x000fc800000012ff */
[----:B------:R-:W-:-:S04]  /*da30*/  LOP3.LUT R4, R0, R14, RZ, 0x3c, !PT ;  /* 0x0000000e00047212 */ /* 0x000fc800078e3cff */
[----:B------:R-:W-:Y:S02]  /*da40*/  MOV R0, R4 ;  /* 0x0000000400007202 */ /* 0x000fe40000000f00 */
[----:B------:R-:W-:Y:S02]  /*da50*/  F2FP.F16.F32.PACK_AB R4, R25, R24 ;  /* 0x000000181904723e */ /* 0x000fe400000000ff */
[----:B------:R-:W-:-:S05]  /*da60*/  F2FP.F16.F32.PACK_AB R5, R27, R26 ;  /* 0x0000001a1b05723e */ /* 0x000fca00000000ff */
[----:B------:R3:W-:Y:S02]  /*da70*/  STSM.16.M88.4 [R0], R4 ;  /* 0x0000000400007844 */ /* 0x0007e40000000200 */
[----:B---3--:R-:W-:Y:S02]  /*da80*/  IADD3 R4, P0, R14, 0x20, RZ ;  /* 0x000000200e047810 */ /* 0x008fe40007f1e0ff */
[----:B------:R-:W-:Y:S02]  /*da90*/  F2FP.F16.F32.PACK_AB R6, R45, R44 ;  /* 0x0000002c2d06723e */ /* 0x000fe400000000ff */
[----:B------:R-:W-:Y:S01]  /*daa0*/  LOP3.LUT R0, R4, 0x380, RZ, 0xc0, !PT ;  /* 0x0000038004007812 */ /* 0x000fe200078ec0ff */
[----:B------:R-:W-:Y:S01]  /*dab0*/  IMAD.X R5, RZ, RZ, R15, P0 ;  /* 0x000000ffff057224 */ /* 0x000fe200000e060f */
[----:B------:R-:W-:Y:S02]  /*dac0*/  F2FP.F16.F32.PACK_AB R7, R47, R46 ;  /* 0x0000002e2f07723e */ /* 0x000fe400000000ff */
[----:B------:R-:W-:-:S04]  /*dad0*/  SHF.R.U64 R0, R0, 0x3, RZ ;  /* 0x0000000300007819 */ /* 0x000fc800000012ff */
[----:B------:R-:W-:-:S04]  /*dae0*/  LOP3.LUT R4, R0, R4, RZ, 0x3c, !PT ;  /* 0x0000000400047212 */ /* 0x000fc800078e3cff */
[----:B------:R-:W-:-:S05]  /*daf0*/  MOV R4, R4 ;  /* 0x0000000400047202 */ /* 0x000fca0000000f00 */
[----:B------:R3:W-:Y:S02]  /*db00*/  STSM.16.M88.4 [R4], R8 ;  /* 0x0000000804007844 */ /* 0x0007e40000000200 */
[----:B---3--:R-:W-:Y:S02]  /*db10*/  IADD3 R4, P0, R14, 0x40, RZ ;  /* 0x000000400e047810 */ /* 0x008fe40007f1e0ff */
[----:B------:R-:W-:Y:S02]  /*db20*/  F2FP.F16.F32.PACK_AB R8, R49, R48 ;  /* 0x000000303108723e */ /* 0x000fe400000000ff */
[----:B------:R-:W-:Y:S01]  /*db30*/  LOP3.LUT R0, R4, 0x380, RZ, 0xc0, !PT ;  /* 0x0000038004007812 */ /* 0x000fe200078ec0ff */
[----:B------:R-:W-:Y:S01]  /*db40*/  IMAD.X R5, RZ, RZ, R15, P0 ;  /* 0x000000ffff057224 */ /* 0x000fe200000e060f */
[----:B------:R-:W-:Y:S02]  /*db50*/  F2FP.F16.F32.PACK_AB R9, R51, R50 ;  /* 0x000000323309723e */ /* 0x000fe400000000ff */
[----:B------:R-:W-:-:S02]  /*db60*/  SHF.R.U64 R0, R0, 0x3, RZ ;  /* 0x0000000300007819 */ /* 0x000fc400000012ff */
[----:B------:R-:W-:Y:S02]  /*db70*/  F2FP.F16.F32.PACK_AB R10, R53, R52 ;  /* 0x00000034350a723e */ /* 0x000fe400000000ff */
[----:B------:R-:W-:Y:S02]  /*db80*/  LOP3.LUT R4, R0, R4, RZ, 0x3c, !PT ;  /* 0x0000000400047212 */ /* 0x000fe400078e3cff */
[----:B------:R-:W-:Y:S02]  /*db90*/  F2FP.F16.F32.PACK_AB R11, R55, R54 ;  /* 0x00000036370b723e */ /* 0x000fe400000000ff */
        /* <DEDUP_REMOVED lines=131> */
[----:B------:R-:W-:Y:S02]  /*e3d0*/  IADD3 R0, P0, R14, 0x6060, RZ ;  /* 0x000060600e007810 */ /* 0x000fe40007f1e0ff */
[----:B------:R-:W-:Y:S02]  /*e3e0*/  MOV R8, R4 ;  /* 0x0000000400087202 */ /* 0x000fe40000000f00 */
[----:B------:R-:W-:Y:S01]  /*e3f0*/  F2FP.F16.F32.PACK_AB R4, R137, R136 ;  /* 0x000000888904723e */ /* 0x000fe200000000ff */
[----:B------:R-:W-:Y:S01]  /*e400*/  IMAD.X R15, RZ, RZ, R15, P0 ;  /* 0x000000ffff0f7224 */ /* 0x000fe200000e060f */
[----:B------:R-:W-:-:S02]  /*e410*/  F2FP.F16.F32.PACK_AB R5, R139, R138 ;  /* 0x0000008a8b05723e */ /* 0x000fc400000000ff */
[----:B------:R-:W-:-:S03]  /*e420*/  ISETP.NE.U32.AND P1, PT, RZ, UR6, PT ;  /* 0x00000006ff007c0c */ /* 0x000fc6000bf25070 */
[----:B------:R3:W-:Y:S01]  /*e430*/  STSM.16.M88.4 [R8], R4 ;  /* 0x0000000408007844 */ /* 0x0007e20000000200 */
[----:B------:R-:W-:Y:S02]  /*e440*/  ISETP.NE.AND.EX P1, PT, RZ, UR7, PT, P1 ;  /* 0x00000007ff007c0c */ /* 0x000fe4000bf25310 */
[----:B---3--:R-:W-:Y:S02]  /*e450*/  LOP3.LUT R4, R0, 0x380, RZ, 0xc0, !PT ;  /* 0x0000038000047812 */ /* 0x008fe400078ec0ff */
[----:B------:R-:W-:Y:S02]  /*e460*/  IADD3 R6, P0, R202, UR6, RZ ;  /* 0x00000006ca067c10 */ /* 0x000fe4000ff1e0ff */
[----:B------:R-:W-:Y:S02]  /*e470*/  SHF.R.U64 R4, R4, 0x3, RZ ;  /* 0x0000000304047819 */ /* 0x000fe400000012ff */
[----:B------:R-:W-:Y:S02]  /*e480*/  F2FP.F16.F32.PACK_AB R8, R145, R144 ;  /* 0x000000909108723e */ /* 0x000fe400000000ff */
[----:B------:R-:W-:Y:S01]  /*e490*/  LOP3.LUT R14, R4, R0, RZ, 0x3c, !PT ;  /* 0x00000000040e7212 */ /* 0x000fe200078e3cff */
[----:B------:R-:W-:Y:S01]  /*e4a0*/  IMAD.MOV.U32 R0, RZ, RZ, RZ ;  /* 0x000000ffff007224 */ /* 0x000fe200078e00ff */
[----:B------:R-:W-:-:S02]  /*e4b0*/  IADD3.X R7, R203, UR7, RZ, P0, !PT ;  /* 0x00000007cb077c10 */ /* 0x000fc400087fe4ff */
[----:B------:R-:W-:Y:S02]  /*e4c0*/  MOV R14, R14 ;  /* 0x0000000e000e7202 */ /* 0x000fe40000000f00 */
[----:B------:R-:W-:-:S03]  /*e4d0*/  ISETP.NE.U32.AND P0, PT, RZ, UR4, PT ;  /* 0x00000004ff007c0c */ /* 0x000fc6000bf05070 */
[----:B------:R3:W-:Y:S01]  /*e4e0*/  STSM.16.M88.4 [R14], R8 ;  /* 0x000000080e007844 */ /* 0x0007e20000000200 */
[----:B------:R-:W-:Y:S01]  /*e4f0*/  BAR.SYNC.DEFER_BLOCKING 0x1, 0x100 ;  /* 0x0044000000007b1d */ /* 0x000fe20000010000 */
[----:B------:R-:W-:-:S13]  /*e500*/  ISETP.NE.AND.EX P0, PT, RZ, UR5, PT, P0 ;  /* 0x00000005ff007c0c */ /* 0x000fda000bf05300 */
[----:B------:R-:W-:Y:S01]  /*e510*/  @P0 IADD3 R202, P2, R202, UR4, RZ ;  /* 0x00000004caca0c10 */ /* 0x000fe2000ff5e0ff */
[----:B------:R-:W-:Y:S02]  /*e520*/  ULDC UR4, c[0x0][0xa88] ;  /* 0x0002a20000047ab9 */ /* 0x000fe40000000800 */
[----:B------:R-:W-:Y:S01]  /*e530*/  IMAD.U32 R4, RZ, RZ, UR4 ;  /* 0x00000004ff047e24 */ /* 0x000fe2000f8e00ff */
[----:B------:R-:W-:Y:S01]  /*e540*/  @P0 IADD3.X R203, R203, UR5, RZ, P2, !PT ;  /* 0x00000005cbcb0c10 */ /* 0x000fe200097fe4ff */
[----:B------:R3:W5:Y:S04]  /*e550*/  @P1 LDG.E R0, desc[UR42][R6.64] ;  /* 0x0000002a06001981 */ /* 0x000768000c1e1900 */
[----:B------:R3:W5:Y:S01]  /*e560*/  @P0 LDG.E R4, desc[UR42][R202.64] ;  /* 0x0000002aca040981 */ /* 0x000762000c1e1900 */
[----:B------:R-:W-:Y:S05]  /*e570*/  @P0 BRA `(.L_x_758) ;  /* 0x0000000000100947 */ /* 0x000fea0003800000 */
[----:B------:R-:W-:Y:S05]  /*e580*/  @!P1 BRA `(.L_x_758) ;  /* 0x00000000000c9947 */ /* 0x000fea0003800000 */
[----:B-----5:R-:W4:Y:S04]  /*e590*/  LDG.E R4, desc[UR42][R6.64] ;  /* 0x0000002a06047981 */ /* 0x020f28000c1e1900 */
[----:B---3--:R-:W4:Y:S02]  /*e5a0*/  LDG.E R6, desc[UR42][R6.64+0x4] ;  /* 0x0000042a06067981 */ /* 0x008f24000c1e1900 */
[----:B----4-:R-:W-:-:S07]  /*e5b0*/  IMAD.IADD R4, R6, 0x1, -R4 ;  /* 0x0000000106047824 */ /* 0x010fce00078e0a04 */
.L_x_758:
[----:B------:R-:W4:Y:S01]  /*e5c0*/  LDL R5, [R1+0x2c] ;  /* 0x00002c0001057983 */ /* 0x000f220000100800 */
[----:B------:R-:W-:Y:S01]  /*e5d0*/  ISETP.NE.AND P1, PT, R200, RZ, PT ;  /* 0x000000ffc800720c */ /* 0x000fe20003f25270 */
[----:B------:R-:W-:-:S03]  /*e5e0*/  ULDC UR4, c[0x0][0xad4] ;  /* 0x0002b50000047ab9 */ /* 0x000fc60000000800 */
[----:B------:R-:W-:Y:S01]  /*e5f0*/  SEL R200, R200, UR4, P1 ;  /* 0x00000004c8c87c07 */ /* 0x000fe20008800000 */
[----:B----4-:R-:W4:Y:S02]  /*e600*/  SHFL.IDX PT, R5, R5, RZ, 0x1f ;  /* 0x00001fff05057589 */ /* 0x010f2400000e0000 */
[----:B----4-:R-:W-:Y:S02]  /*e610*/  ISETP.NE.AND P0, PT, R5, RZ, PT ;  /* 0x000000ff0500720c */ /* 0x010fe40003f05270 */
[----:B-----5:R-:W-:-:S11]  /*e620*/  SHF.R.S32.HI R5, RZ, 0x1f, R0 ;  /* 0x0000001fff057819 */ /* 0x020fd60000011400 */
[----:B------:R-:W-:Y:S05]  /*e630*/  @P0 BRA `(.L_x_759) ;  /* 0x0000000400000947 */ /* 0x000fea0003800000 */
[----:B---3--:R-:W3:Y:S01]  /*e640*/  LDL.LU R11, [R1+0x24] ;  /* 0x00002400010b7983 */ /* 0x008ee20000300800 */
[----:B------:R-:W-:Y:S01]  /*e650*/  IMAD.MOV.U32 R10, RZ, RZ, 0x9b8 ;  /* 0x000009b8ff0a7424 */ /* 0x000fe200078e00ff */
[----:B------:R-:W-:Y:S01]  /*e660*/  ISETP.GT.AND P1, PT, R200, 0x1, PT ;  /* 0x00000001c800780c */ /* 0x000fe20003f24270 */
[----:B------:R-:W4:Y:S01]  /*e670*/  LDC R156, c[0x0][0xbe8] ;  /* 0x0002fa00ff9c7b82 */ /* 0x000f220000000800 */
[----:B------:R-:W5:Y:S01]  /*e680*/  LDL R21, [R1+0x68] ;  /* 0x0000680001157983 */ /* 0x000f620000100800 */
[----:B------:R-:W-:Y:S02]  /*e690*/  ISETP.NE.U32.AND P0, PT, RZ, UR6, PT ;  /* 0x00000006ff007c0c */ /* 0x000fe4000bf05070 */
[----:B------:R-:W-:Y:S01]  /*e6a0*/  SEL R10, R10, 0x978, P1 ;  /* 0x000009780a0a7807 */ /* 0x000fe20000800000 */
[----:B------:R-:W2:Y:S01]  /*e6b0*/  LDL R158, [R1+0x6c] ;  /* 0x00006c00019e7983 */ /* 0x000ea20000100800 */
[----:B------:R-:W-:Y:S02]  /*e6c0*/  ISETP.NE.AND.EX P0, PT, RZ, UR7, PT, P0 ;  /* 0x00000007ff007c0c */ /* 0x000fe4000bf05300 */
[----:B------:R-:W0:Y:S01]  /*e6d0*/  LDC.64 R8, c[0x0][R10+0x220] ;  /* 0x000088000a087b82 */ /* 0x000e220000000a00 */
[----:B------:R-:W2:Y:S01]  /*e6e0*/  LDL R157, [R1+0x30] ;  /* 0x00003000019d7983 */ /* 0x000ea20000100800 */
[----:B------:R-:W-:-:S06]  /*e6f0*/  SEL R14, R199, RZ, !P0 ;  /* 0x000000ffc70e7207 */ /* 0x000fcc0004000000 */
[----:B------:R-:W4:Y:S01]  /*e700*/  LDC.64 R6, c[0x0][R10+0x218] ;  /* 0x000086000a067b82 */ /* 0x000f220000000a00 */
[----:B0-----:R-:W-:Y:S01]  /*e710*/  IMAD R9, R9, R14, RZ ;  /* 0x0000000e09097224 */ /* 0x001fe200078e02ff */
[----:B-1----:R-:W-:Y:S02]  /*e720*/  SEL R152, R210, RZ, P1 ;  /* 0x000000ffd2987207 */ /* 0x002fe40000800000 */
[----:B---3--:R-:W-:Y:S02]  /*e730*/  SEL R11, R11, RZ, !P0 ;  /* 0x000000ff0b0b7207 */ /* 0x008fe40004000000 */
[----:B----4-:R-:W-:-:S03]  /*e740*/  ISETP.NE.AND P0, PT, R156, 0x1, PT ;  /* 0x000000019c00780c */ /* 0x010fc60003f05270 */
[C---:B------:R-:W-:Y:S02]  /*e750*/  IMAD R11, R8.reuse, R11, R9 ;  /* 0x0000000b080b7224 */ /* 0x040fe400078e0209 */
[----:B------:R-:W-:-:S04]  /*e760*/  IMAD.WIDE.U32 R8, R8, R14, RZ ;  /* 0x0000000e08087225 */ /* 0x000fc800078e00ff */
[-C--:B------:R-:W-:Y:S02]  /*e770*/  IMAD R14, R7, R198.reuse, RZ ;  /* 0x000000c6070e7224 */ /* 0x080fe400078e02ff */
[----:B------:R-:W-:-:S04]  /*e780*/  IMAD.WIDE.U32 R6, R6, R198, RZ ;  /* 0x000000c606067225 */ /* 0x000fc800078e00ff */
[----:B------:R-:W-:Y:S02]  /*e790*/  IMAD.IADD R14, R7, 0x1, R14 ;  /* 0x00000001070e7824 */ /* 0x000fe400078e020e */
[----:B------:R-:W0:Y:S01]  /*e7a0*/  @P0 LDC R7, c[0x0][0xbec] ;  /* 0x0002fb00ff070b82 */ /* 0x000e220000000800 */
[----:B------:R-:W-:-:S07]  /*e7b0*/  IADD3 R15, P2, P3, R8, R6, R0 ;  /* 0x00000006080f7210 */ /* 0x000fce0007b5e000 */
[----:B------:R-:W1:Y:S01]  /*e7c0*/  @P0 LDC R6, c[0x0][0xbf0] ;  /* 0x0002fc00ff060b82 */ /* 0x000e620000000800 */
[----:B-----5:R-:W-:Y:S02]  /*e7d0*/  IMAD R21, R201, 0x40, R21 ;  /* 0x00000040c9157824 */ /* 0x020fe400078e0215 */
[----:B------:R-:W-:-:S05]  /*e7e0*/  IMAD.IADD R11, R9, 0x1, R11 ;  /* 0x00000001090b7824 */ /* 0x000fca00078e020b */
[----:B------:R-:W-:Y:S01]  /*e7f0*/  IADD3.X R11, R11, R14, R5, P2, P3 ;  /* 0x0000000e0b0b7210 */ /* 0x000fe200017e6405 */
[----:B------:R-:W-:Y:S02]  /*e800*/  IMAD.MOV.U32 R14, RZ, RZ, R21 ;  /* 0x000000ffff0e7224 */ /* 0x000fe400078e0015 */
[----:B0-----:R-:W-:-:S05]  /*e810*/  @P0 IMAD.HI.U32 R7, R21, R7, RZ ;  /* 0x0000000715070227 */ /* 0x001fca00078e00ff */
[----:B-1----:R-:W-:Y:S02]  /*e820*/  @P0 SHF.R.U32.HI R14, RZ, R6, R7 ;  /* 0x00000006ff0e0219 */ /* 0x002fe40000011607 */
[----:B------:R-:W0:Y:S02]  /*e830*/  LDC.64 R6, c[0x0][R10+0x228] ;  /* 0x00008a000a067b82 */ /* 0x000e240000000a00 */
[----:B0-----:R-:W-:-:S04]  /*e840*/  IMAD.WIDE.U32 R8, R6, R152, RZ ;  /* 0x0000009806087225 */ /* 0x001fc800078e00ff */
[----:B------:R-:W-:-:S04]  /*e850*/  IMAD R6, R7, R152, RZ ;  /* 0x0000009807067224 */ /* 0x000fc800078e02ff */
[----:B------:R-:W-:Y:S02]  /*e860*/  IMAD.IADD R9, R9, 0x1, R6 ;  /* 0x0000000109097824 */ /* 0x000fe400078e0206 */
[----:B------:R0:W1:Y:S01]  /*e870*/  LDC.64 R6, c[0x0][R10+0x210] ;  /* 0x000084000a067b82 */ /* 0x0000620000000a00 */
[----:B------:R-:W-:Y:S01]  /*e880*/  IADD3 R8, P0, P2, R14, R15, R8 ;  /* 0x0000000f0e087210 */ /* 0x000fe20007a1e008 */
[--C-:B------:R-:W-:Y:S01]  /*e890*/  IMAD.MOV R15, RZ, RZ, -R14.reuse ;  /* 0x000000ffff0f7224 */ /* 0x100fe200078e0a0e */
[----:B------:R-:W-:-:S03]  /*e8a0*/  SHF.R.S32.HI R14, RZ, 0x1f, R14 ;  /* 0x0000001fff0e7819 */ /* 0x000fc6000001140e */
[----:B------:R-:W-:Y:S01]  /*e8b0*/  IMAD R15, R156, R15, R21 ;  /* 0x0000000f9c0f7224 */ /* 0x000fe200078e0215 */
[----:B------:R-:W-:-:S04]  /*e8c0*/  IADD3.X R9, R14, R11, R9, P0, P2 ;  /* 0x0000000b0e097210 */ /* 0x000fc800007e4409 */
[----:B0-----:R-:W-:Y:S01]  /*e8d0*/  SHF.R.S32.HI R10, RZ, 0x1f, R15 ;  /* 0x0000001fff0a7819 */ /* 0x001fe2000001140f */
[-C--:B-1----:R-:W-:Y:S02]  /*e8e0*/  IMAD R7, R7, R15.reuse, RZ ;  /* 0x0000000f07077224 */ /* 0x082fe400078e02ff */
[----:B------:R-:W-:-:S04]  /*e8f0*/  IMAD.WIDE.U32 R8, R6, R15, R8 ;  /* 0x0000000f06087225 */ /* 0x000fc800078e0008 */
[----:B------:R-:W-:Y:S02]  /*e900*/  IMAD R10, R6, R10, R7 ;  /* 0x0000000a060a7224 */ /* 0x000fe400078e0207 */
[----:B------:R-:W0:Y:S08]  /*e910*/  LDC.64 R6, c[0x0][0xba8] ;  /* 0x0002ea00ff067b82 */ /* 0x000e300000000a00 */
[----:B0-----:R-:W0:Y:S08]  /*e920*/  @!P1 LDC R6, c[0x0][0xb50] ;  /* 0x0002d400ff069b82 */ /* 0x001e300000000800 */
[----:B------:R-:W1:Y:S01]  /*e930*/  @!P1 LDC R7, c[0x0][0xb54] ;  /* 0x0002d500ff079b82 */ /* 0x000e620000000800 */
[----:B------:R-:W-:-:S02]  /*e940*/  IMAD.IADD R10, R9, 0x1, R10 ;  /* 0x00000001090a7824 */ /* 0x000fc400078e020a */
[----:B------:R-:W-:Y:S01]  /*e950*/  IMAD R11, R201, 0x40, R190 ;  /* 0x00000040c90b7824 */ /* 0x000fe200078e02be */
[----:B0-----:R-:W-:Y:S01]  /*e960*/  LEA R9, P0, R8, R6, 0x2 ;  /* 0x0000000608097211 */ /* 0x001fe200078010ff */
[----:B--2---:R-:W-:-:S03]  /*e970*/  IMAD.MOV R6, RZ, RZ, -R158 ;  /* 0x000000ffff067224 */ /* 0x004fc600078e0a9e */
[----:B-1----:R-:W-:Y:S02]  /*e980*/  LEA.HI.X R10, R8, R7, R10, 0x2, P0 ;  /* 0x00000007080a7211 */ /* 0x002fe400000f140a */
[----:B------:R-:W-:Y:S01]  /*e990*/  ISETP.NE.AND P0, PT, R157, R6, PT ;  /* 0x000000069d00720c */ /* 0x000fe20003f05270 */
[----:B------:R-:W-:Y:S04]  /*e9a0*/  SHFL.IDX PT, R8, R9, 0x1, 0x1c1f ;  /* 0x003c1f0009087f89 */ /* 0x000fe800000e0000 */
[----:B------:R-:W-:Y:S04]  /*e9b0*/  SHFL.IDX PT, R6, R9, RZ, 0x1c1f ;  /* 0x001c1fff09067589 */ /* 0x000fe800000e0000 */
[----:B------:R-:W0:Y:S04]  /*e9c0*/  SHFL.IDX PT, R7, R10, RZ, 0x1c1f ;  /* 0x001c1fff0a077589 */ /* 0x000e2800000e0000 */
[----:B------:R1:W2:Y:S02]  /*e9d0*/  SHFL.IDX PT, R9, R10, 0x1, 0x1c1f ;  /* 0x003c1f000a097f89 */ /* 0x0002a400000e0000 */
[----:B-1----:R-:W-:-:S05]  /*e9e0*/  IMAD R10, R4, R156, RZ ;  /* 0x0000009c040a7224 */ /* 0x002fca00078e02ff */
[C---:B------:R-:W-:Y:S01]  /*e9f0*/  ISETP.GE.OR P1, PT, R11.reuse, R10, P0 ;  /* 0x0000000a0b00720c */ /* 0x040fe20000726670 */
[----:B------:R-:W-:-:S05]  /*ea00*/  VIADD R11, R11, 0x8 ;  /* 0x000000080b0b7836 */ /* 0x000fca0000000000 */
[----:B------:R-:W-:-:S07]  /*ea10*/  ISETP.GE.OR P0, PT, R11, R10, P0 ;  /* 0x0000000a0b00720c */ /* 0x000fce0000706670 */
[----:B0-----:R4:W-:Y:S06]  /*ea20*/  @!P1 ST.E desc[UR42][R6.64], R3 ;  /* 0x0000000306009985 */ /* 0x0019ec000c10192a */
[----:B--2---:R4:W-:Y:S02]  /*ea30*/  @!P0 ST.E desc[UR42][R8.64], R20 ;  /* 0x0000001408008985 */ /* 0x0049e4000c10192a */
.L_x_759:
[----:B------:R-:W-:Y:S02]  /*ea40*/  ISETP.GT.AND P1, PT, R200, 0x1, PT ;  /* 0x00000001c800780c */ /* 0x000fe40003f24270 */
[----:B------:R-:W-:-:S04]  /*ea50*/  ISETP.NE.U32.AND P0, PT, RZ, UR6, PT ;  /* 0x00000006ff007c0c */ /* 0x000fc8000bf05070 */
[----:B------:R-:W-:-:S04]  /*ea60*/  ISETP.NE.AND.EX P0, PT, RZ, UR7, PT, P0 ;  /* 0x00000007ff007c0c */ /* 0x000fc8000bf05300 */
[----:B------:R-:W-:-:S03]  /*ea70*/  SEL R199, R199, RZ, !P0 ;  /* 0x000000ffc7c77207 */ /* 0x000fc60004000000 */
[----:B------:R-:W-:Y:S06]  /*ea80*/  @P1 BRA `(.L_x_760) ;  /* 0x0000001000381947 */ /* 0x000fec0003800000 */
[----:B----4-:R-:W4:Y:S01]  /*ea90*/  S2R R3, SR_TID.X ;  /* 0x0000000000037919 */ /* 0x010f220000002100 */
[----:B------:R-:W0:Y:S01]  /*eaa0*/  LDC R83, c[0x0][0xbe8] ;  /* 0x0002fa00ff537b82 */ /* 0x000e220000000800 */
[----:B------:R-:W-:Y:S01]  /*eab0*/  ULDC.64 UR4, c[0x0][0xaa0] ;  /* 0x0002a80000047ab9 */ /* 0x000fe20000000a00 */
[----:B----4-:R-:W-:-:S05]  /*eac0*/  VIADD R3, R3, 0xffffff80 ;  /* 0xffffff8003037836 */ /* 0x010fca0000000000 */
[----:B---3--:R-:W-:-:S04]  /*ead0*/  SHF.R.S32.HI R6, RZ, 0x1f, R3 ;  /* 0x0000001fff067819 */ /* 0x008fc80000011403 */
[----:B------:R-:W-:-:S04]  /*eae0*/  LEA.HI R21, R6, R3, RZ, 0x3 ;  /* 0x0000000306157211 */ /* 0x000fc800078f18ff */
[----:B------:R-:W-:-:S05]  /*eaf0*/  SHF.R.S32.HI R20, RZ, 0x3, R21 ;  /* 0x00000003ff147819 */ /* 0x000fca0000011415 */
[----:B------:R-:W-:-:S04]  /*eb00*/  IMAD R7, R20, 0x40, R187 ;  /* 0x0000004014077824 */ /* 0x000fc800078e02bb */
[----:B------:R-:W-:-:S03]  /*eb10*/  IMAD.WIDE R6, R7, 0x2, R12 ;  /* 0x0000000207067825 */ /* 0x000fc600078e020c */
[C---:B------:R-:W-:Y:S02]  /*eb20*/  IADD3 R13, P3, R6.reuse, 0x1000, RZ ;  /* 0x00001000060d7810 */ /* 0x040fe40007f7e0ff */
[C---:B------:R-:W-:Y:S02]  /*eb30*/  IADD3 R25, P4, R6.reuse, 0x2000, RZ ;  /* 0x0000200006197810 */ /* 0x040fe40007f9e0ff */
[----:B------:R-:W-:Y:S02]  /*eb40*/  LOP3.LUT R12, R13, 0x380, RZ, 0xc0, !PT ;  /* 0x000003800d0c7812 */ /* 0x000fe400078ec0ff */
[----:B------:R-:W-:Y:S02]  /*eb50*/  IADD3 R29, P5, R6, 0x3000, RZ ;  /* 0x00003000061d7810 */ /* 0x000fe40007fbe0ff */
[----:B------:R-:W-:Y:S02]  /*eb60*/  SHF.R.U64 R12, R12, 0x3, RZ ;  /* 0x000000030c0c7819 */ /* 0x000fe400000012ff */
[----:B------:R-:W-:-:S02]  /*eb70*/  IADD3 R33, P6, R6, 0x4000, RZ ;  /* 0x0000400006217810 */ /* 0x000fc40007fde0ff */
[----:B------:R-:W-:Y:S01]  /*eb80*/  LOP3.LUT R12, R12, R13, RZ, 0x3c, !PT ;  /* 0x0000000d0c0c7212 */ /* 0x000fe200078e3cff */
[----:B------:R-:W-:Y:S01]  /*eb90*/  IMAD.X R13, RZ, RZ, R7, P3 ;  /* 0x000000ffff0d7224 */ /* 0x000fe200018e0607 */
[C---:B------:R-:W-:Y:S02]  /*eba0*/  IADD3 R37, P0, R6.reuse, 0x5000, RZ ;  /* 0x0000500006257810 */ /* 0x040fe40007f1e0ff */
[C---:B------:R-:W-:Y:S02]  /*ebb0*/  IADD3 R41, P1, R6.reuse, 0x6000, RZ ;  /* 0x0000600006297810 */ /* 0x040fe40007f3e0ff */
[C---:B------:R-:W-:Y:S02]  /*ebc0*/  IADD3 R45, P2, R6.reuse, 0x7000, RZ ;  /* 0x00007000062d7810 */ /* 0x040fe40007f5e0ff */
[----:B------:R-:W-:Y:S02]  /*ebd0*/  IADD3 R49, P3, R6, 0x8000, RZ ;  /* 0x0000800006317810 */ /* 0x000fe40007f7e0ff */
[----:B------:R-:W-:-:S02]  /*ebe0*/  LOP3.LUT R24, R25, 0x380, RZ, 0xc0, !PT ;  /* 0x0000038019187812 */ /* 0x000fc400078ec0ff */
[----:B------:R-:W-:Y:S02]  /*ebf0*/  LOP3.LUT R28, R29, 0x380, RZ, 0xc0, !PT ;  /* 0x000003801d1c7812 */ /* 0x000fe400078ec0ff */
[----:B------:R-:W-:Y:S02]  /*ec00*/  LOP3.LUT R32, R33, 0x380, RZ, 0xc0, !PT ;  /* 0x0000038021207812 */ /* 0x000fe400078ec0ff */
[----:B------:R-:W-:Y:S02]  /*ec10*/  LOP3.LUT R36, R37, 0x380, RZ, 0xc0, !PT ;  /* 0x0000038025247812 */ /* 0x000fe400078ec0ff */
[----:B------:R-:W-:Y:S02]  /*ec20*/  LOP3.LUT R40, R41, 0x380, RZ, 0xc0, !PT ;  /* 0x0000038029287812 */ /* 0x000fe400078ec0ff */
[----:B------:R-:W-:Y:S02]  /*ec30*/  LOP3.LUT R44, R45, 0x380, RZ, 0xc0, !PT ;  /* 0x000003802d2c7812 */ /* 0x000fe400078ec0ff */
[----:B------:R-:W-:-:S02]  /*ec40*/  LOP3.LUT R48, R49, 0x380, RZ, 0xc0, !PT ;  /* 0x0000038031307812 */ /* 0x000fc400078ec0ff */
[----:B------:R-:W-:Y:S02]  /*ec50*/  SHF.R.U64 R24, R24, 0x3, RZ ;  /* 0x0000000318187819 */ /* 0x000fe400000012ff */
[----:B------:R-:W-:Y:S02]  /*ec60*/  SHF.R.U64 R28, R28, 0x3, RZ ;  /* 0x000000031c1c7819 */ /* 0x000fe400000012ff */
[----:B------:R-:W-:Y:S02]  /*ec70*/  SHF.R.U64 R32, R32, 0x3, RZ ;  /* 0x0000000320207819 */ /* 0x000fe400000012ff */
[----:B------:R-:W-:Y:S02]  /*ec80*/  SHF.R.U64 R36, R36, 0x3, RZ ;  /* 0x0000000324247819 */ /* 0x000fe400000012ff */
[----:B------:R-:W-:Y:S02]  /*ec90*/  SHF.R.U64 R40, R40, 0x3, RZ ;  /* 0x0000000328287819 */ /* 0x000fe400000012ff */
[----:B------:R-:W-:-:S02]  /*eca0*/  SHF.R.U64 R44, R44, 0x3, RZ ;  /* 0x000000032c2c7819 */ /* 0x000fc400000012ff */
[----:B------:R-:W-:Y:S02]  /*ecb0*/  SHF.R.U64 R48, R48, 0x3, RZ ;  /* 0x0000000330307819 */ /* 0x000fe400000012ff */
[----:B------:R-:W-:Y:S01]  /*ecc0*/  LOP3.LUT R24, R24, R25, RZ, 0x3c, !PT ;  /* 0x0000001918187212 */ /* 0x000fe200078e3cff */
[--C-:B------:R-:W-:Y:S01]  /*ecd0*/  IMAD.X R25, RZ, RZ, R7.reuse, P4 ;  /* 0x000000ffff197224 */ /* 0x100fe200020e0607 */
        /* <DEDUP_REMOVED lines=11> */
[----:B------:R-:W-:Y:S01]  /*ed90*/  IMAD.X R49, RZ, RZ, R7, P3 ;  /* 0x000000ffff317224 */ /* 0x000fe200018e0607 */
[C---:B------:R-:W-:Y:S01]  /*eda0*/  IADD3 R53, P4, R6.reuse, 0x9000, RZ ;  /* 0x0000900006357810 */ /* 0x040fe20007f9e0ff */
[----:B------:R-:W-:Y:S01]  /*edb0*/  IMAD R5, R5, UR4, RZ ;  /* 0x0000000405057c24 */ /* 0x000fe2000f8e02ff */
[----:B------:R-:W-:Y:S01]  /*edc0*/  IADD3 R57, P5, R6, 0xa000, RZ ;  /* 0x0000a00006397810 */ /* 0x000fe20007fbe0ff */
[----:B0-----:R-:W-:Y:S01]  /*edd0*/  IMAD R86, R4, R83, RZ ;  /* 0x0000005304567224 */ /* 0x001fe200078e02ff */
[C---:B------:R-:W-:Y:S01]  /*ede0*/  IADD3 R61, P6, R6.reuse, 0xb000, RZ ;  /* 0x0000b000063d7810 */ /* 0x040fe20007fde0ff */
[----:B------:R-:W5:Y:S01]  /*edf0*/  LD.E.128 R24, desc[UR42][R24.64] ;  /* 0x0000002a18187980 */ /* 0x000f62000c101d00 */
[----:B------:R-:W-:-:S02]  /*ee00*/  IADD3 R65, P0, R6, 0xc000, RZ ;  /* 0x0000c00006417810 */ /* 0x000fc40007f1e0ff */
[C---:B------:R-:W-:Y:S01]  /*ee10*/  IADD3 R69, P1, R6.reuse, 0xd000, RZ ;  /* 0x0000d00006457810 */ /* 0x040fe20007f3e0ff */
[----:B------:R-:W5:Y:S01]  /*ee20*/  LD.E.128 R28, desc[UR42][R28.64] ;  /* 0x0000002a1c1c7980 */ /* 0x000f62000c101d00 */
[C---:B------:R-:W-:Y:S02]  /*ee30*/  IADD3 R73, P2, R6.reuse, 0xe000, RZ ;  /* 0x0000e00006497810 */ /* 0x040fe40007f5e0ff */
[C---:B------:R-:W-:Y:S01]  /*ee40*/  LOP3.LUT R15, R6.reuse, 0x380, RZ, 0xc0, !PT ;  /* 0x00000380060f7812 */ /* 0x040fe200078ec0ff */
[----:B------:R-:W5:Y:S01]  /*ee50*/  LD.E.128 R32, desc[UR42][R32.64] ;  /* 0x0000002a20207980 */ /* 0x000f62000c101d00 */
[----:B------:R-:W-:Y:S02]  /*ee60*/  IADD3 R11, P3, R6, 0xf000, RZ ;  /* 0x0000f000060b7810 */ /* 0x000fe40007f7e0ff */
[----:B------:R-:W-:Y:S01]  /*ee70*/  LOP3.LUT R52, R53, 0x380, RZ, 0xc0, !PT ;  /* 0x0000038035347812 */ /* 0x000fe200078ec0ff */
[----:B------:R-:W5:Y:S01]  /*ee80*/  LD.E.128 R36, desc[UR42][R36.64] ;  /* 0x0000002a24247980 */ /* 0x000f62000c101d00 */
[----:B------:R-:W-:Y:S01]  /*ee90*/  LOP3.LUT R56, R57, 0x380, RZ, 0xc0, !PT ;  /* 0x0000038039387812 */ /* 0x000fe200078ec0ff */
[----:B------:R-:W-:Y:S01]  /*eea0*/  IMAD.X R77, RZ, RZ, R7, P3 ;  /* 0x000000ffff4d7224 */ /* 0x000fe200018e0607 */
[----:B------:R-:W-:Y:S01]  /*eeb0*/  LOP3.LUT R60, R61, 0x380, RZ, 0xc0, !PT ;  /* 0x000003803d3c7812 */ /* 0x000fe200078ec0ff */
[----:B------:R-:W5:Y:S01]  /*eec0*/  LD.E.128 R40, desc[UR42][R40.64] ;  /* 0x0000002a28287980 */ /* 0x000f62000c101d00 */
[----:B------:R-:W-:-:S02]  /*eed0*/  LOP3.LUT R64, R65, 0x380, RZ, 0xc0, !PT ;  /* 0x0000038041407812 */ /* 0x000fc400078ec0ff */
[----:B------:R-:W-:Y:S01]  /*eee0*/  LOP3.LUT R68, R69, 0x380, RZ, 0xc0, !PT ;  /* 0x0000038045447812 */ /* 0x000fe200078ec0ff */
[----:B------:R-:W5:Y:S01]  /*eef0*/  LD.E.128 R44, desc[UR42][R44.64] ;  /* 0x0000002a2c2c7980 */ /* 0x000f62000c101d00 */
[----:B------:R-:W-:Y:S02]  /*ef00*/  LOP3.LUT R72, R73, 0x380, RZ, 0xc0, !PT ;  /* 0x0000038049487812 */ /* 0x000fe400078ec0ff */
[----:B------:R-:W-:Y:S01]  /*ef10*/  SHF.R.U64 R15, R15, 0x3, RZ ;  /* 0x000000030f0f7819 */ /* 0x000fe200000012ff */
[----:B------:R-:W5:Y:S01]  /*ef20*/  LD.E.128 R48, desc[UR42][R48.64] ;  /* 0x0000002a30307980 */ /* 0x000f62000c101d00 */
[----:B------:R-:W-:Y:S02]  /*ef30*/  LOP3.LUT R9, R11, 0x380, RZ, 0xc0, !PT ;  /* 0x000003800b097812 */ /* 0x000fe400078ec0ff */
[----:B------:R-:W-:Y:S02]  /*ef40*/  SHF.R.U64 R52, R52, 0x3, RZ ;  /* 0x0000000334347819 */ /* 0x000fe400000012ff */
[----:B------:R-:W-:-:S02]  /*ef50*/  SHF.R.U64 R56, R56, 0x3, RZ ;  /* 0x0000000338387819 */ /* 0x000fc400000012ff */
[----:B------:R-:W-:Y:S02]  /*ef60*/  SHF.R.U64 R60, R60, 0x3, RZ ;  /* 0x000000033c3c7819 */ /* 0x000fe400000012ff */
[----:B------:R-:W-:Y:S02]  /*ef70*/  SHF.R.U64 R64, R64, 0x3, RZ ;  /* 0x0000000340407819 */ /* 0x000fe400000012ff */
[----:B------:R-:W-:Y:S02]  /*ef80*/  SHF.R.U64 R68, R68, 0x3, RZ ;  /* 0x0000000344447819 */ /* 0x000fe400000012ff */
[----:B------:R-:W-:Y:S02]  /*ef90*/  SHF.R.U64 R72, R72, 0x3, RZ ;  /* 0x0000000348487819 */ /* 0x000fe400000012ff */
[----:B------:R-:W-:Y:S02]  /*efa0*/  LOP3.LUT R8, R15, R6, RZ, 0x3c, !PT ;  /* 0x000000060f087212 */ /* 0x000fe400078e3cff */
[----:B------:R-:W-:Y:S01]  /*efb0*/  SHF.R.U64 R6, R9, 0x3, RZ ;  /* 0x0000000309067819 */ /* 0x000fe200000012ff */
[--C-:B------:R-:W-:Y:S01]  /*efc0*/  IMAD.MOV.U32 R9, RZ, RZ, R7.reuse ;  /* 0x000000ffff097224 */ /* 0x100fe200078e0007 */
        /* <DEDUP_REMOVED lines=12> */
[----:B------:R-:W-:Y:S01]  /*f090*/  LOP3.LUT R76, R6, R11, RZ, 0x3c, !PT ;  /* 0x0000000b064c7212 */ /* 0x000fe200078e3cff */
[C---:B------:R-:W-:Y:S01]  /*f0a0*/  IMAD R5, R0.reuse, UR5, R5 ;  /* 0x0000000500057c24 */ /* 0x040fe2000f8e0205 */
[----:B------:R-:W-:Y:S01]  /*f0b0*/  ISETP.NE.AND P3, PT, R83, 0x1, PT ;  /* 0x000000015300780c */ /* 0x000fe20003f65270 */
[----:B------:R-:W-:Y:S01]  /*f0c0*/  IMAD.WIDE.U32 R6, R0, UR4, RZ ;  /* 0x0000000400067c25 */ /* 0x000fe2000f8e00ff */
[----:B------:R-:W-:Y:S01]  /*f0d0*/  LOP3.LUT R80, R21, 0xfffffff8, RZ, 0xc0, !PT ;  /* 0xfffffff815507812 */ /* 0x000fe200078ec0ff */
[----:B------:R-:W0:Y:S01]  /*f0e0*/  LDC R0, c[0x0][0xac8] ;  /* 0x0002b200ff007b82 */ /* 0x000e220000000800 */
[----:B------:R-:W-:Y:S01]  /*f0f0*/  ULDC.64 UR4, c[0x0][0xae8] ;  /* 0x0002ba0000047ab9 */ /* 0x000fe20000000a00 */
[----:B------:R-:W-:Y:S01]  /*f100*/  IMAD.IADD R7, R7, 0x1, R5 ;  /* 0x0000000107077824 */ /* 0x000fe200078e0205 */
[----:B------:R-:W5:Y:S04]  /*f110*/  LD.E.128 R8, desc[UR42][R8.64] ;  /* 0x0000002a08087980 */ /* 0x000f68000c101d00 */
[----:B------:R-:W5:Y:S03]  /*f120*/  LD.E.128 R12, desc[UR42][R12.64] ;  /* 0x0000002a0c0c7980 */ /* 0x000f66000c101d00 */
[----:B------:R-:W3:Y:S01]  /*f130*/  @P3 LDC R85, c[0x0][0xbec] ;  /* 0x0002fb00ff553b82 */ /* 0x000ee20000000800 */
[----:B------:R-:W-:Y:S01]  /*f140*/  IMAD.WIDE.U32 R6, R198, UR4, R6 ;  /* 0x00000004c6067c25 */ /* 0x000fe2000f8e0006 */
[----:B------:R-:W-:Y:S01]  /*f150*/  SHF.R.S32.HI R5, RZ, 0x1f, R199 ;  /* 0x0000001fff057819 */ /* 0x000fe200000114c7 */
[----:B------:R-:W5:Y:S04]  /*f160*/  LD.E.128 R52, desc[UR42][R52.64] ;  /* 0x0000002a34347980 */ /* 0x000f68000c101d00 */
[----:B------:R-:W5:Y:S01]  /*f170*/  LD.E.128 R56, desc[UR42][R56.64] ;  /* 0x0000002a38387980 */ /* 0x000f62000c101d00 */
[----:B------:R-:W4:Y:S01]  /*f180*/  @P3 LDC R87, c[0x0][0xbf0] ;  /* 0x0002fc00ff573b82 */ /* 0x000f220000000800 */
[----:B------:R-:W-:-:S02]  /*f190*/  IMAD.IADD R3, R3, 0x1, -R80 ;  /* 0x0000000103037824 */ /* 0x000fc400078e0a50 */
[----:B------:R-:W-:Y:S01]  /*f1a0*/  IMAD R7, R198, UR5, R7 ;  /* 0x00000005c6077c24 */ /* 0x000fe2000f8e0207 */
[----:B------:R-:W-:Y:S01]  /*f1b0*/  ULDC.64 UR4, c[0x0][0xaf0] ;  /* 0x0002bc0000047ab9 */ /* 0x000fe20000000a00 */
[--C-:B------:R-:W-:Y:S01]  /*f1c0*/  IMAD R80, R3, 0x20, R20.reuse ;  /* 0x0000002003507824 */ /* 0x100fe200078e0214 */
[-C--:B0-----:R-:W-:Y:S01]  /*f1d0*/  ISETP.GE.AND P1, PT, R208, R0.reuse, PT ;  /* 0x00000000d000720c */ /* 0x081fe20003f26270 */
[----:B------:R-:W-:Y:S01]  /*f1e0*/  IMAD R3, R201, 0x40, R20 ;  /* 0x00000040c9037824 */ /* 0x000fe200078e0214 */
[-C--:B------:R-:W-:Y:S01]  /*f1f0*/  ISETP.GE.AND P0, PT, R207, R0.reuse, PT ;  /* 0x00000000cf00720c */ /* 0x080fe20003f06270 */
[----:B------:R-:W-:Y:S01]  /*f200*/  IMAD R20, R5, UR4, RZ ;  /* 0x0000000405147c24 */ /* 0x000fe2000f8e02ff */
[----:B------:R-:W-:Y:S01]  /*f210*/  SEL R5, RZ, 0xffffffff, P1 ;  /* 0xffffffffff057807 */ /* 0x000fe20000800000 */
[----:B------:R-:W-:Y:S01]  /*f220*/  IMAD R82, R201, 0x40, R80 ;  /* 0x00000040c9527824 */ /* 0x000fe200078e0250 */
[----:B------:R-:W-:Y:S01]  /*f230*/  ISETP.GE.AND P2, PT, R187, R0, PT ;  /* 0x00000000bb00720c */ /* 0x000fe20003f46270 */
[----:B------:R-:W5:Y:S01]  /*f240*/  LD.E.128 R60, desc[UR42][R60.64] ;  /* 0x0000002a3c3c7980 */ /* 0x000f62000c101d00 */
[----:B------:R-:W-:Y:S01]  /*f250*/  SEL R80, RZ, 0xffffffff, P0 ;  /* 0xffffffffff507807 */ /* 0x000fe20000000000 */
[----:B------:R-:W-:Y:S01]  /*f260*/  IMAD.SHL.U32 R84, R5, 0x2, RZ ;  /* 0x0000000205547824 */ /* 0x000fe200078e00ff */
[----:B------:R-:W-:Y:S01]  /*f270*/  SEL R21, RZ, 0x1, P2 ;  /* 0x00000001ff157807 */ /* 0x000fe20001000000 */
[----:B------:R-:W-:Y:S01]  /*f280*/  IMAD R81, R199, UR5, R20 ;  /* 0x00000005c7517c24 */ /* 0x000fe2000f8e0214 */
[----:B------:R-:W5:Y:S01]  /*f290*/  LD.E.128 R64, desc[UR42][R64.64] ;  /* 0x0000002a40407980 */ /* 0x000f62000c101d00 */
[----:B---3--:R-:W-:Y:S01]  /*f2a0*/  @P3 IMAD.HI.U32 R20, R82, R85, RZ ;  /* 0x0000005552143227 */ /* 0x008fe200078e00ff */
[----:B------:R-:W-:-:S02]  /*f2b0*/  LOP3.LUT R21, R84, 0x2, R21, 0xe2, !PT ;  /* 0x0000000254157812 */ /* 0x000fc400078ee215 */
[----:B------:R-:W5:Y:S01]  /*f2c0*/  LD.E.128 R68, desc[UR42][R68.64] ;  /* 0x0000002a44447980 */ /* 0x000f62000c101d00 */
[----:B------:R-:W-:Y:S01]  /*f2d0*/  IMAD.SHL.U32 R80, R80, 0x4, RZ ;  /* 0x0000000450507824 */ /* 0x000fe200078e00ff */
[-C--:B------:R-:W-:Y:S01]  /*f2e0*/  ISETP.GE.AND P0, PT, R206, R0.reuse, PT ;  /* 0x00000000ce00720c */ /* 0x080fe20003f06270 */
[----:B------:R-:W-:Y:S01]  /*f2f0*/  IMAD.MOV.U32 R5, RZ, RZ, R82 ;  /* 0x000000ffff057224 */ /* 0x000fe200078e0052 */
[----:B----4-:R-:W-:Y:S01]  /*f300*/  @P3 SHF.R.U32.HI R5, RZ, R87, R20 ;  /* 0x00000057ff053219 */ /* 0x010fe20000011614 */
[----:B------:R-:W-:Y:S01]  /*f310*/  IMAD.WIDE.U32 R6, R199, UR4, R6 ;  /* 0x00000004c7067c25 */ /* 0x000fe2000f8e0006 */
[----:B------:R-:W-:Y:S01]  /*f320*/  LOP3.LUT R20, R80, 0x4, R21, 0xe2, !PT ;  /* 0x0000000450147812 */ /* 0x000fe200078ee215 */
[----:B------:R-:W-:Y:S01]  /*f330*/  ULDC.64 UR4, c[0x0][0xae0] ;  /* 0x0002b80000047ab9 */ /* 0x000fe20000000a00 */
[----:B------:R-:W-:Y:S01]  /*f340*/  SEL R21, RZ, 0xffffffff, P0 ;  /* 0xffffffffff157807 */ /* 0x000fe20000000000 */
[----:B------:R-:W5:Y:S01]  /*f350*/  LD.E.128 R72, desc[UR42][R72.64] ;  /* 0x0000002a48487980 */ /* 0x000f62000c101d00 */
[-C--:B------:R-:W-:Y:S01]  /*f360*/  ISETP.GE.AND P0, PT, R205, R0.reuse, PT ;  /* 0x00000000cd00720c */ /* 0x080fe20003f06270 */
[----:B------:R-:W-:Y:S01]  /*f370*/  IMAD.IADD R7, R7, 0x1, R81 ;  /* 0x0000000107077824 */ /* 0x000fe200078e0251 */
[--C-:B------:R-:W-:Y:S01]  /*f380*/  SHF.R.S32.HI R80, RZ, 0x1f, R5.reuse ;  /* 0x0000001fff507819 */ /* 0x100fe20000011405 */
[----:B------:R-:W-:Y:S01]  /*f390*/  IMAD.MOV R81, RZ, RZ, -R5 ;  /* 0x000000ffff517224 */ /* 0x000fe200078e0a05 */
[----:B------:R-:W-:Y:S01]  /*f3a0*/  SEL R4, RZ, 0xffffffff, P0 ;  /* 0xffffffffff047807 */ /* 0x000fe20000000000 */
[----:B------:R-:W-:Y:S01]  /*f3b0*/  IMAD.SHL.U32 R85, R21, 0x8, RZ ;  /* 0x0000000815557824 */ /* 0x000fe200078e00ff */
[----:B------:R-:W-:Y:S01]  /*f3c0*/  ISETP.GE.AND P0, PT, R204, R0, PT ;  /* 0x00000000cc00720c */ /* 0x000fe20003f06270 */
[----:B------:R-:W-:Y:S01]  /*f3d0*/  IMAD R80, R80, UR4, RZ ;  /* 0x0000000450507c24 */ /* 0x000fe2000f8e02ff */
[----:B------:R-:W5:Y:S01]  /*f3e0*/  LD.E.128 R76, desc[UR42][R76.64] ;  /* 0x0000002a4c4c7980 */ /* 0x000f62000c101d00 */
[----:B------:R-:W-:-:S02]  /*f3f0*/  IMAD R21, R83, R81, R82 ;  /* 0x0000005153157224 */ /* 0x000fc400078e0252 */
[----:B------:R-:W-:Y:S01]  /*f400*/  IMAD.SHL.U32 R83, R4, 0x10, RZ ;  /* 0x0000001004537824 */ /* 0x000fe200078e00ff */
[----:B------:R-:W-:Y:S01]  /*f410*/  SEL R4, RZ, 0xffffffff, P0 ;  /* 0xffffffffff047807 */ /* 0x000fe20000000000 */
[----:B------:R-:W-:Y:S01]  /*f420*/  IMAD.WIDE.U32 R6, R5, UR4, R6 ;  /* 0x0000000405067c25 */ /* 0x000fe2000f8e0006 */
[----:B------:R-:W-:Y:S01]  /*f430*/  @!PT LDS RZ, [RZ] ;  /* 0x00000000fffff984 */ /* 0x000fe20000000800 */
[----:B------:R-:W-:Y:S01]  /*f440*/  @!PT LDS RZ, [RZ] ;  /* 0x00000000fffff984 */ /* 0x000fe20000000800 */
[----:B------:R-:W-:Y:S01]  /*f450*/  @!PT LDS RZ, [RZ] ;  /* 0x00000000fffff984 */ /* 0x000fe20000000800 */
[----:B------:R-:W-:Y:S01]  /*f460*/  @!PT LDS RZ, [RZ] ;  /* 0x00000000fffff984 */ /* 0x000fe20000000800 */
[----:B------:R0:W-:Y:S06]  /*f470*/  MEMBAR.ALL.CTA ;  /* 0x0000000000007992 */ /* 0x0001ec0000008000 */
[----:B0-----:R-:W0:Y:S01]  /*f480*/  FENCE.VIEW.ASYNC.S ;  /* 0x00000000000073c6 */ /* 0x001e220000000000 */
[----:B------:R-:W-:Y:S01]  /*f490*/  LOP3.LUT R20, R85, 0x8, R20, 0xe2, !PT ;  /* 0x0000000855147812 */ /* 0x000fe200078ee214 */
[----:B------:R-:W-:Y:S01]  /*f4a0*/  IMAD R81, R5, UR5, R80 ;  /* 0x0000000505517c24 */ /* 0x000fe2000f8e0250 */
[----:B------:R-:W-:Y:S01]  /*f4b0*/  SHF.R.S32.HI R5, RZ, 0x1f, R21 ;  /* 0x0000001fff057819 */ /* 0x000fe20000011415 */
[----:B------:R-:W-:Y:S01]  /*f4c0*/  VIADD R87, R187, 0x180 ;  /* 0x00000180bb577836 */ /* 0x000fe20000000000 */
[----:B------:R-:W-:Y:S01]  /*f4d0*/  ULDC.64 UR4, c[0x0][0xad8] ;  /* 0x0002b60000047ab9 */ /* 0x000fe20000000a00 */
[----:B------:R-:W-:Y:S01]  /*f4e0*/  IMAD.IADD R7, R7, 0x1, R81 ;  /* 0x0000000107077824 */ /* 0x000fe200078e0251 */
[----:B------:R-:W-:Y:S01]  /*f4f0*/  LOP3.LUT R20, R83, 0x10, R20, 0xe2, !PT ;  /* 0x0000001053147812 */ /* 0x000fe200078ee214 */
[----:B------:R-:W-:-:S02]  /*f500*/  IMAD.SHL.U32 R81, R4, 0x20, RZ ;  /* 0x0000002004517824 */ /* 0x000fc400078e00ff */
[----:B------:R-:W-:Y:S01]  /*f510*/  IMAD R4, R5, UR4, RZ ;  /* 0x0000000405047c24 */ /* 0x000fe2000f8e02ff */
[----:B------:R-:W-:Y:S01]  /*f520*/  ISETP.GE.AND P0, PT, R87, R0, PT ;  /* 0x000000005700720c */ /* 0x000fe20003f06270 */
[----:B------:R-:W-:Y:S01]  /*f530*/  VIADD R89, R187, 0x1c0 ;  /* 0x000001c0bb597836 */ /* 0x000fe20000000000 */
[----:B------:R-:W-:Y:S01]  /*f540*/  LOP3.LUT R20, R81, 0x20, R20, 0xe2, !PT ;  /* 0x0000002051147812 */ /* 0x000fe200078ee214 */
[C---:B------:R-:W-:Y:S02]  /*f550*/  IMAD R81, R21.reuse, UR5, R4 ;  /* 0x0000000515517c24 */ /* 0x040fe4000f8e0204 */
[----:B------:R-:W-:Y:S01]  /*f560*/  IMAD.WIDE.U32 R6, R21, UR4, R6 ;  /* 0x0000000415067c25 */ /* 0x000fe2000f8e0006 */
[----:B------:R-:W-:Y:S01]  /*f570*/  ISETP.GE.AND P1, PT, R3, R86, PT ;  /* 0x000000560300720c */ /* 0x000fe20003f26270 */
[----:B------:R-:W-:Y:S01]  /*f580*/  ULDC.64 UR4, c[0x0][0xa80] ;  /* 0x0002a00000047ab9 */ /* 0x000fe20000000a00 */
[----:B------:R-:W-:Y:S01]  /*f590*/  SEL R5, RZ, 0x40, P0 ;  /* 0x00000040ff057807 */ /* 0x000fe20000000000 */
[----:B------:R-:W-:Y:S01]  /*f5a0*/  VIADD R4, R2, 0x28c20 ;  /* 0x00028c2002047836 */ /* 0x000fe20000000000 */
[----:B------:R-:W-:Y:S01]  /*f5b0*/  ISETP.GE.AND P0, PT, R89, R0, PT ;  /* 0x000000005900720c */ /* 0x000fe20003f06270 */
[----:B------:R-:W-:Y:S01]  /*f5c0*/  IMAD.IADD R7, R7, 0x1, R81 ;  /* 0x0000000107077824 */ /* 0x000fe200078e0251 */
[----:B------:R-:W-:-:S02]  /*f5d0*/  LEA R84, P2, R6, UR4, 0x1 ;  /* 0x0000000406547c11 */ /* 0x000fc4000f8408ff */
[----:B------:R-:W-:Y:S02]  /*f5e0*/  LOP3.LUT R82, R20, R5, RZ, 0xfc, !PT ;  /* 0x0000000514527212 */ /* 0x000fe400078efcff */
[----:B------:R-:W-:Y:S02]  /*f5f0*/  PRMT R4, RZ, 0x654, R4 ;  /* 0x00000654ff047816 */ /* 0x000fe40000000004 */
[----:B------:R-:W-:Y:S02]  /*f600*/  SEL R5, RZ, 0x80, P0 ;  /* 0x00000080ff057807 */ /* 0x000fe40000000000 */
[----:B------:R-:W-:Y:S01]  /*f610*/  LEA.HI.X R85, R6, UR5, R7, 0x1, P2 ;  /* 0x0000000506557c11 */ /* 0x000fe200090f0c07 */
[----:B0-----:R0:W-:Y:S01]  /*f620*/  SYNCS.ARRIVE.TRANS64.RED.A1T0 RZ, [R4+URZ], RZ ;  /* 0x000000ff04ff79a7 */ /* 0x0011e2000810043f */
[----:B------:R-:W-:Y:S01]  /*f630*/  LOP3.LUT R83, R82, R5, RZ, 0xfc, !PT ;  /* 0x0000000552537212 */ /* 0x000fe200078efcff */
[----:B------:R-:W-:Y:S02]  /*f640*/  BSSY B1, `(.L_x_761) ;  /* 0x000002a000017945 */ /* 0x000fe40003800000 */
[----:B------:R3:W4:Y:S01]  /*f650*/  SHFL.IDX PT, R5, R85, RZ, 0x181f ;  /* 0x00181fff55057589 */ /* 0x00072200000e0000 */
[----:B-1----:R-:W-:-:S03]  /*f660*/  SHF.R.S32.HI R152, RZ, 0x1f, R204 ;  /* 0x0000001fff987819 */ /* 0x002fc600000114cc */
[----:B0-----:R3:W0:Y:S01]  /*f670*/  SHFL.IDX PT, R4, R84, RZ, 0x181f ;  /* 0x00181fff54047589 */ /* 0x00162200000e0000 */
[----:B------:R-:W-:Y:S02]  /*f680*/  SHF.R.S32.HI R156, RZ, 0x1f, R205 ;  /* 0x0000001fff9c7819 */ /* 0x000fe400000114cd */
[----:B------:R-:W-:Y:S02]  /*f690*/  SHF.R.S32.HI R157, RZ, 0x1f, R206 ;  /* 0x0000001fff9d7819 */ /* 0x000fe400000114ce */
[----:B------:R-:W-:Y:S02]  /*f6a0*/  SHF.R.S32.HI R158, RZ, 0x1f, R207 ;  /* 0x0000001fff9e7819 */ /* 0x000fe400000114cf */
[----:B------:R-:W-:Y:S01]  /*f6b0*/  SHF.R.S32.HI R159, RZ, 0x1f, R208 ;  /* 0x0000001fff9f7819 */ /* 0x000fe200000114d0 */
[----:B---3--:R-:W-:Y:S06]  /*f6c0*/  @P1 BRA `(.L_x_762) ;  /* 0x0000000000841947 */ /* 0x008fec0003800000 */
[-C--:B------:R-:W-:Y:S02]  /*f6d0*/  ISETP.GE.AND P2, PT, R187, R0.reuse, PT ;  /* 0x00000000bb00720c */ /* 0x080fe40003f46270 */
[-C--:B------:R-:W-:Y:S02]  /*f6e0*/  ISETP.GE.AND P4, PT, R208, R0.reuse, PT ;  /* 0x00000000d000720c */ /* 0x080fe40003f86270 */
[-C--:B------:R-:W-:Y:S02]  /*f6f0*/  ISETP.GE.AND P6, PT, R207, R0.reuse, PT ;  /* 0x00000000cf00720c */ /* 0x080fe40003fc6270 */
[-C--:B------:R-:W-:Y:S02]  /*f700*/  ISETP.GE.AND P0, PT, R206, R0.reuse, PT ;  /* 0x00000000ce00720c */ /* 0x080fe40003f06270 */
[----:B------:R-:W-:Y:S02]  /*f710*/  ISETP.GE.AND P1, PT, R205, R0, PT ;  /* 0x00000000cd00720c */ /* 0x000fe40003f26270 */
[----:B------:R-:W-:-:S03]  /*f720*/  SHF.R.S32.HI R88, RZ, 0x1f, R87 ;  /* 0x0000001fff587819 */ /* 0x000fc60000011457 */
[----:B0---4-:R-:W-:Y:S02]  /*f730*/  @!P2 IMAD.WIDE R20, R187, 0x2, R4 ;  /* 0x00000002bb14a825 */ /* 0x011fe400078e0204 */
[CC--:B------:R-:W-:Y:S02]  /*f740*/  @!P4 LEA R6, P3, R208.reuse, R4.reuse, 0x1 ;  /* 0x00000004d006c211 */ /* 0x0c0fe400078608ff */
[----:B------:R-:W-:Y:S01]  /*f750*/  @!P6 LEA R80, P5, R207, R4, 0x1 ;  /* 0x00000004cf50e211 */ /* 0x000fe200078a08ff */
[----:B-----5:R0:W-:Y:S01]  /*f760*/  @!P2 ST.E.128 desc[UR42][R20.64], R8 ;  /* 0x000000081400a985 */ /* 0x0201e2000c101d2a */
[----:B------:R-:W-:Y:S02]  /*f770*/  @!P4 LEA.HI.X R7, R208, R5, R159, 0x1, P3 ;  /* 0x00000005d007c211 */ /* 0x000fe400018f0c9f */
[----:B------:R-:W-:Y:S02]  /*f780*/  LOP3.LUT P2, RZ, R82, 0x40, RZ, 0xc0, !PT ;  /* 0x0000004052ff7812 */ /* 0x000fe4000784c0ff */
[----:B------:R-:W-:Y:S01]  /*f790*/  LOP3.LUT P3, RZ, R83, 0x80, RZ, 0xc0, !PT ;  /* 0x0000008053ff7812 */ /* 0x000fe2000786c0ff */
[----:B------:R1:W-:Y:S01]  /*f7a0*/  @!P4 ST.E.128 desc[UR42][R6.64], R24 ;  /* 0x000000180600c985 */ /* 0x0003e2000c101d2a */
[----:B------:R-:W-:-:S02]  /*f7b0*/  ISETP.GE.AND P4, PT, R204, R0, PT ;  /* 0x00000000cc00720c */ /* 0x000fc40003f86270 */
[----:B------:R-:W-:-:S05]  /*f7c0*/  @!P6 LEA.HI.X R81, R207, R5, R158, 0x1, P5 ;  /* 0x00000005cf51e211 */ /* 0x000fca00028f0c9e */
[----:B------:R3:W-:Y:S01]  /*f7d0*/  @!P6 ST.E.128 desc[UR42][R80.64], R32 ;  /* 0x000000205000e985 */ /* 0x0007e2000c101d2a */
[CC--:B0-----:R-:W-:Y:S02]  /*f7e0*/  @!P1 LEA R20, P6, R205.reuse, R4.reuse, 0x1 ;  /* 0x00000004cd149211 */ /* 0x0c1fe400078c08ff */
[----:B------:R-:W-:Y:S02]  /*f7f0*/  SHF.R.S32.HI R9, RZ, 0x1f, R89 ;  /* 0x0000001fff097819 */ /* 0x000fe40000011459 */
[-C--:B------:R-:W-:Y:S02]  /*f800*/  @!P1 LEA.HI.X R21, R205, R5.reuse, R156, 0x1, P6 ;  /* 0x00000005cd159211 */ /* 0x080fe400030f0c9c */
[CC--:B-1----:R-:W-:Y:S02]  /*f810*/  @!P0 LEA R6, P5, R206.reuse, R4.reuse, 0x1 ;  /* 0x00000004ce068211 */ /* 0x0c2fe400078a08ff */
[----:B------:R-:W-:Y:S02]  /*f820*/  @P3 LEA R8, P6, R89, R4, 0x1 ;  /* 0x0000000459083211 */ /* 0x000fe400078c08ff */
[----:B------:R-:W-:-:S02]  /*f830*/  @!P0 LEA.HI.X R7, R206, R5, R157, 0x1, P5 ;  /* 0x00000005ce078211 */ /* 0x000fc400028f0c9d */
[-C--:B------:R-:W-:Y:S02]  /*f840*/  @P2 LEA R10, P5, R87, R4.reuse, 0x1 ;  /* 0x00000004570a2211 */ /* 0x080fe400078a08ff */
[-C--:B------:R-:W-:Y:S01]  /*f850*/  @P3 LEA.HI.X R9, R89, R5.reuse, R9, 0x1, P6 ;  /* 0x0000000559093211 */ /* 0x080fe200030f0c09 */
[----:B------:R3:W-:Y:S01]  /*f860*/  @!P0 ST.E.128 desc[UR42][R6.64], R40 ;  /* 0x0000002806008985 */ /* 0x0007e2000c101d2a */
[-C--:B------:R-:W-:Y:S02]  /*f870*/  @P2 LEA.HI.X R11, R87, R5.reuse, R88, 0x1, P5 ;  /* 0x00000005570b2211 */ /* 0x080fe400028f0c58 */
[C---:B------:R-:W-:Y:S01]  /*f880*/  @!P4 LEA R4, P5, R204.reuse, R4, 0x1 ;  /* 0x00000004cc04c211 */ /* 0x040fe200078a08ff */
[----:B------:R3:W-:Y:S03]  /*f890*/  @!P1 ST.E.128 desc[UR42][R20.64], R48 ;  /* 0x0000003014009985 */ /* 0x0007e6000c101d2a */
[----:B------:R-:W-:-:S05]  /*f8a0*/  @!P4 LEA.HI.X R5, R204, R5, R152, 0x1, P5 ;  /* 0x00000005cc05c211 */ /* 0x000fca00028f0c98 */
[----:B------:R3:W-:Y:S04]  /*f8b0*/  @!P4 ST.E.128 desc[UR42][R4.64], R56 ;  /* 0x000000380400c985 */ /* 0x0007e8000c101d2a */
[----:B------:R3:W-:Y:S04]  /*f8c0*/  @P2 ST.E.128 desc[UR42][R10.64], R64 ;  /* 0x000000400a002985 */ /* 0x0007e8000c101d2a */
[----:B------:R3:W-:Y:S02]  /*f8d0*/  @P3 ST.E.128 desc[UR42][R8.64], R72 ;  /* 0x0000004808003985 */ /* 0x0007e4000c101d2a */
.L_x_762:
[----:B------:R-:W-:Y:S05]  /*f8e0*/  BSYNC B1 ;  /* 0x0000000000017941 */ /* 0x000fea0003800000 */
.L_x_761:
[----:B------:R-:W-:Y:S01]  /*f8f0*/  VIADD R3, R3, 0x20 ;  /* 0x0000002003037836 */ /* 0x000fe20000000000 */
[----:B---34-:R1:W3:Y:S04]  /*f900*/  SHFL.IDX PT, R5, R85, 0x1, 0x181f ;  /* 0x00381f0055057f89 */ /* 0x0182e800000e0000 */
[----:B------:R-:W-:Y:S01]  /*f910*/  ISETP.GE.AND P0, PT, R3, R86, PT ;  /* 0x000000560300720c */ /* 0x000fe20003f06270 */
[----:B0-----:R1:W0:-:S12]  /*f920*/  SHFL.IDX PT, R4, R84, 0x1, 0x181f ;  /* 0x00381f0054047f89 */ /* 0x00121800000e0000 */
[----:B-1----:R-:W-:Y:S05]  /*f930*/  @P0 BRA `(.L_x_763) ;  /* 0x0000002800140947 */ /* 0x002fea0003800000 */
[-C--:B------:R-:W-:Y:S02]  /*f940*/  ISETP.GE.AND P5, PT, R208, R0.reuse, PT ;  /* 0x00000000d000720c */ /* 0x080fe40003fa6270 */
[-C--:B------:R-:W-:Y:S02]  /*f950*/  ISETP.GE.AND P6, PT, R187, R0.reuse, PT ;  /* 0x00000000bb00720c */ /* 0x080fe40003fc6270 */
[-C--:B------:R-:W-:Y:S02]  /*f960*/  ISETP.GE.AND P4, PT, R207, R0.reuse, PT ;  /* 0x00000000cf00720c */ /* 0x080fe40003f86270 */
[-C--:B------:R-:W-:Y:S02]  /*f970*/  ISETP.GE.AND P2, PT, R205, R0.reuse, PT ;  /* 0x00000000cd00720c */ /* 0x080fe40003f46270 */
[----:B------:R-:W-:Y:S02]  /*f980*/  ISETP.GE.AND P3, PT, R206, R0, PT ;  /* 0x00000000ce00720c */ /* 0x000fe40003f66270 */
[----:B------:R-:W-:-:S03]  /*f990*/  LOP3.LUT P0, RZ, R82, 0x40, RZ, 0xc0, !PT ;  /* 0x0000004052ff7812 */ /* 0x000fc6000780c0ff */
[C---:B0----5:R-:W-:Y:S02]  /*f9a0*/  @!P5 LEA R8, P1, R208.reuse, R4, 0x1 ;  /* 0x00000004d008d211 */ /* 0x061fe400078208ff */
[----:B---3--:R-:W-:Y:S02]  /*f9b0*/  @!P6 IMAD.WIDE R6, R187, 0x2, R4 ;  /* 0x00000002bb06e825 */ /* 0x008fe400078e0204 */
[----:B------:R-:W-:Y:S02]  /*f9c0*/  @!P5 LEA.HI.X R9, R208, R5, R159, 0x1, P1 ;  /* 0x00000005d009d211 */ /* 0x000fe400008f0c9f */
[----:B------:R-:W-:Y:S01]  /*f9d0*/  ISETP.GE.AND P1, PT, R204, R0, PT ;  /* 0x00000000cc00720c */ /* 0x000fe20003f26270 */
[----:B------:R0:W-:Y:S01]  /*f9e0*/  @!P6 ST.E.128 desc[UR42][R6.64], R12 ;  /* 0x0000000c0600e985 */ /* 0x0001e2000c101d2a */
[----:B------:R-:W-:-:S03]  /*f9f0*/  SHF.R.S32.HI R0, RZ, 0x1f, R87 ;  /* 0x0000001fff007819 */ /* 0x000fc60000011457 */
[----:B------:R1:W-:Y:S01]  /*fa00*/  @!P5 ST.E.128 desc[UR42][R8.64], R28 ;  /* 0x0000001c0800d985 */ /* 0x0003e2000c101d2a */
[----:B0-----:R-:W-:-:S04]  /*fa10*/  @!P4 LEA R6, P6, R207, R4, 0x1 ;  /* 0x00000004cf06c211 */ /* 0x001fc800078c08ff */
[-C--:B------:R-:W-:Y:S02]  /*fa20*/  @!P4 LEA.HI.X R7, R207, R5.reuse, R158, 0x1, P6 ;  /* 0x00000005cf07c211 */ /* 0x080fe400030f0c9e */
[CC--:B------:R-:W-:Y:S02]  /*fa30*/  @!P2 LEA R10, P6, R205.reuse, R4.reuse, 0x1 ;  /* 0x00000004cd0aa211 */ /* 0x0c0fe400078c08ff */
[CC--:B-1----:R-:W-:Y:S01]  /*fa40*/  @!P3 LEA R8, P5, R206.reuse, R4.reuse, 0x1 ;  /* 0x00000004ce08b211 */ /* 0x0c2fe200078a08ff */
[----:B------:R0:W-:Y:S01]  /*fa50*/  @!P4 ST.E.128 desc[UR42][R6.64], R36 ;  /* 0x000000240600c985 */ /* 0x0001e2000c101d2a */
[-C--:B------:R-:W-:Y:S02]  /*fa60*/  @!P2 LEA.HI.X R11, R205, R5.reuse, R156, 0x1, P6 ;  /* 0x00000005cd0ba211 */ /* 0x080fe400030f0c9c */
[----:B------:R-:W-:Y:S02]  /*fa70*/  @!P3 LEA.HI.X R9, R206, R5, R157, 0x1, P5 ;  /* 0x00000005ce09b211 */ /* 0x000fe400028f0c9d */
[----:B------:R-:W-:-:S02]  /*fa80*/  @!P1 LEA R14, P6, R204, R4, 0x1 ;  /* 0x00000004cc0e9211 */ /* 0x000fc400078c08ff */
[C---:B------:R-:W-:Y:S01]  /*fa90*/  @P0 LEA R12, P5, R87.reuse, R4, 0x1 ;  /* 0x00000004570c0211 */ /* 0x040fe200078a08ff */
[----:B------:R0:W-:Y:S01]  /*faa0*/  @!P3 ST.E.128 desc[UR42][R8.64], R44 ;  /* 0x0000002c0800b985 */ /* 0x0001e2000c101d2a */
[-C--:B------:R-:W-:Y:S02]  /*fab0*/  @!P1 LEA.HI.X R15, R204, R5.reuse, R152, 0x1, P6 ;  /* 0x00000005cc0f9211 */ /* 0x080fe400030f0c98 */
[----:B------:R-:W-:Y:S01]  /*fac0*/  @P0 LEA.HI.X R13, R87, R5, R0, 0x1, P5 ;  /* 0x00000005570d0211 */ /* 0x000fe200028f0c00 */
[----:B------:R0:W-:Y:S04]  /*fad0*/  @!P2 ST.E.128 desc[UR42][R10.64], R52 ;  /* 0x000000340a00a985 */ /* 0x0001e8000c101d2a */
[----:B------:R0:W-:Y:S04]  /*fae0*/  @!P1 ST.E.128 desc[UR42][R14.64], R60 ;  /* 0x0000003c0e009985 */ /* 0x0001e8000c101d2a */
[----:B------:R0:W-:Y:S01]  /*faf0*/  @P0 ST.E.128 desc[UR42][R12.64], R68 ;  /* 0x000000440c000985 */ /* 0x0001e2000c101d2a */
[----:B------:R-:W-:-:S13]  /*fb00*/  LOP3.LUT P0, RZ, R83, 0x80, RZ, 0xc0, !PT ;  /* 0x0000008053ff7812 */ /* 0x000fda000780c0ff */
[----:B------:R-:W-:Y:S05]  /*fb10*/  @!P0 BRA `(.L_x_763) ;  /* 0x00000024009c8947 */ /* 0x000fea0003800000 */
[----:B------:R-:W-:Y:S02]  /*fb20*/  LEA R4, P0, R89, R4, 0x1 ;  /* 0x0000000459047211 */ /* 0x000fe400078008ff */
[----:B------:R-:W-:-:S04]  /*fb30*/  SHF.R.S32.HI R0, RZ, 0x1f, R89 ;  /* 0x0000001fff007819 */ /* 0x000fc80000011459 */
[----:B------:R-:W-:-:S05]  /*fb40*/  LEA.HI.X R5, R89, R5, R0, 0x1, P0 ;  /* 0x0000000559057211 */ /* 0x000fca00000f0c00 */
[----:B------:R1:W-:Y:S01]  /*fb50*/  ST.E.128 desc[UR42][R4.64], R76 ;  /* 0x0000004c04007985 */ /* 0x0003e2000c101d2a */
[----:B------:R-:W-:Y:S05]  /*fb60*/  BRA `(.L_x_763) ;  /* 0x0000002400887947 */ /* 0x000fea0003800000 */
.L_x_760:
[----:B---34-:R-:W3:Y:S01]  /*fb70*/  LDL R8, [R1+0x68] ;  /* 0x0000680001087983 */ /* 0x018ee20000100800 */
[----:B------:R-:W-:Y:S01]  /*fb80*/  ULDC.64 UR4, c[0x0][0xb08] ;  /* 0x0002c20000047ab9 */ /* 0x000fe20000000a00 */
[----:B------:R-:W-:Y:S01]  /*fb90*/  IMAD R11, R201, 0x40, R190 ;  /* 0x00000040c90b7824 */ /* 0x000fe200078e02be */
[----:B------:R-:W-:Y:S01]  /*fba0*/  BSSY B1, `(.L_x_764) ;  /* 0x00000e5000017945 */ /* 0x000fe20003800000 */
[----:B------:R-:W-:Y:S01]  /*fbb0*/  IMAD R3, R5, UR4, RZ ;  /* 0x0000000405037c24 */ /* 0x000fe2000f8e02ff */
[----:B------:R-:W-:Y:S01]  /*fbc0*/  SHF.R.S32.HI R21, RZ, 0x1f, R211 ;  /* 0x0000001fff157819 */ /* 0x000fe200000114d3 */
[C---:B------:R-:W-:Y:S01]  /*fbd0*/  IMAD.WIDE.U32 R6, R0.reuse, UR4, RZ ;  /* 0x0000000400067c25 */ /* 0x040fe2000f8e00ff */
[----:B-1----:R-:W-:Y:S02]  /*fbe0*/  SHF.R.S32.HI R152, RZ, 0x1f, R212 ;  /* 0x0000001fff987819 */ /* 0x002fe400000114d4 */
[----:B------:R-:W-:Y:S01]  /*fbf0*/  SHF.R.S32.HI R156, RZ, 0x1f, R213 ;  /* 0x0000001fff9c7819 */ /* 0x000fe200000114d5 */
[----:B------:R-:W-:Y:S01]  /*fc00*/  IMAD R3, R0, UR5, R3 ;  /* 0x0000000500037c24 */ /* 0x000fe2000f8e0203 */
[----:B------:R-:W-:Y:S01]  /*fc10*/  ULDC.64 UR4, c[0x0][0xb38] ;  /* 0x0002ce0000047ab9 */ /* 0x000fe20000000a00 */
[----:B------:R-:W-:Y:S01]  /*fc20*/  SHF.R.S32.HI R0, RZ, 0x1f, R199 ;  /* 0x0000001fff007819 */ /* 0x000fe200000114c7 */
[C---:B------:R-:W-:Y:S01]  /*fc30*/  VIADD R177, R192.reuse, 0x48 ;  /* 0x00000048c0b17836 */ /* 0x040fe20000000000 */
[----:B------:R-:W-:Y:S01]  /*fc40*/  SHF.R.S32.HI R157, RZ, 0x1f, R214 ;  /* 0x0000001fff9d7819 */ /* 0x000fe200000114d6 */
[----:B------:R-:W-:Y:S01]  /*fc50*/  IMAD.IADD R7, R7, 0x1, R3 ;  /* 0x0000000107077824 */ /* 0x000fe200078e0203 */
[----:B------:R-:W-:Y:S01]  /*fc60*/  SHF.R.S32.HI R158, RZ, 0x1f, R215 ;  /* 0x0000001fff9e7819 */ /* 0x000fe200000114d7 */
[----:B------:R-:W-:Y:S01]  /*fc70*/  VIADD R179, R192, 0x40 ;  /* 0x00000040c0b37836 */ /* 0x000fe20000000000 */
[----:B------:R-:W-:Y:S01]  /*fc80*/  SHF.R.S32.HI R159, RZ, 0x1f, R216 ;  /* 0x0000001fff9f7819 */ /* 0x000fe200000114d8 */
[----:B------:R-:W-:Y:S01]  /*fc90*/  IMAD.WIDE.U32 R6, R198, UR4, R6 ;  /* 0x00000004c6067c25 */ /* 0x000fe2000f8e0006 */
[----:B------:R-:W-:-:S02]  /*fca0*/  SHF.R.S32.HI R160, RZ, 0x1f, R219 ;  /* 0x0000001fffa07819 */ /* 0x000fc400000114db */
[----:B------:R-:W-:Y:S01]  /*fcb0*/  SHF.R.S32.HI R161, RZ, 0x1f, R220 ;  /* 0x0000001fffa17819 */ /* 0x000fe200000114dc */
[----:B------:R-:W-:Y:S01]  /*fcc0*/  IMAD R7, R198, UR5, R7 ;  /* 0x00000005c6077c24 */ /* 0x000fe2000f8e0207 */
[----:B------:R-:W-:Y:S01]  /*fcd0*/  ULDC.64 UR4, c[0x0][0xb40] ;  /* 0x0002d00000047ab9 */ /* 0x000fe20000000a00 */
[----:B------:R-:W-:Y:S01]  /*fce0*/  VIADD R181, R192, 0x38 ;  /* 0x00000038c0b57836 */ /* 0x000fe20000000000 */
[----:B------:R-:W-:Y:S01]  /*fcf0*/  SHF.R.S32.HI R162, RZ, 0x1f, R221 ;  /* 0x0000001fffa27819 */ /* 0x000fe200000114dd */
[----:B------:R-:W-:Y:S01]  /*fd00*/  IMAD R0, R0, UR4, RZ ;  /* 0x0000000400007c24 */ /* 0x000fe2000f8e02ff */
[----:B------:R-:W-:Y:S01]  /*fd10*/  SHF.R.S32.HI R163, RZ, 0x1f, R222 ;  /* 0x0000001fffa37819 */ /* 0x000fe200000114de */
[C---:B------:R-:W-:Y:S01]  /*fd20*/  IMAD.WIDE.U32 R6, R199.reuse, UR4, R6 ;  /* 0x00000004c7067c25 */ /* 0x040fe2000f8e0006 */
[----:B------:R-:W-:Y:S02]  /*fd30*/  SHF.R.S32.HI R164, RZ, 0x1f, R223 ;  /* 0x0000001fffa47819 */ /* 0x000fe400000114df */
[----:B------:R-:W-:Y:S01]  /*fd40*/  SHF.R.S32.HI R165, RZ, 0x1f, R224 ;  /* 0x0000001fffa57819 */ /* 0x000fe200000114e0 */
[----:B------:R-:W-:Y:S01]  /*fd50*/  IMAD R0, R199, UR5, R0 ;  /* 0x00000005c7007c24 */ /* 0x000fe2000f8e0200 */
[----:B------:R-:W-:Y:S01]  /*fd60*/  ULDC.64 UR4, c[0x0][0xb48] ;  /* 0x0002d20000047ab9 */ /* 0x000fe20000000a00 */
[C---:B------:R-:W-:Y:S01]  /*fd70*/  VIADD R183, R192.reuse, 0x30 ;  /* 0x00000030c0b77836 */ /* 0x040fe20000000000 */
[----:B------:R-:W-:Y:S01]  /*fd80*/  SHF.R.S32.HI R166, RZ, 0x1f, R225 ;  /* 0x0000001fffa67819 */ /* 0x000fe200000114e1 */
[----:B------:R-:W-:Y:S01]  /*fd90*/  IMAD.IADD R7, R7, 0x1, R0 ;  /* 0x0000000107077824 */ /* 0x000fe200078e0200 */
[----:B------:R-:W-:Y:S01]  /*fda0*/  SHF.R.S32.HI R167, RZ, 0x1f, R228 ;  /* 0x0000001fffa77819 */ /* 0x000fe200000114e4 */
[----:B------:R-:W1:Y:S01]  /*fdb0*/  LDC R0, c[0x0][0xbe8] ;  /* 0x0002fa00ff007b82 */ /* 0x000e620000000800 */
[----:B------:R-:W-:Y:S01]  /*fdc0*/  VIADD R198, R192, 0x28 ;  /* 0x00000028c0c67836 */ /* 0x000fe20000000000 */
[----:B------:R-:W-:Y:S01]  /*fdd0*/  SHF.R.S32.HI R168, RZ, 0x1f, R229 ;  /* 0x0000001fffa87819 */ /* 0x000fe200000114e5 */
[----:B------:R-:W-:Y:S01]  /*fde0*/  IMAD.WIDE.U32 R6, R210, UR4, R6 ;  /* 0x00000004d2067c25 */ /* 0x000fe2000f8e0006 */
[----:B------:R-:W-:-:S02]  /*fdf0*/  SHF.R.S32.HI R169, RZ, 0x1f, R231 ;  /* 0x0000001fffa97819 */ /* 0x000fc400000114e7 */
[----:B------:R-:W-:Y:S01]  /*fe00*/  SHF.R.S32.HI R170, RZ, 0x1f, R232 ;  /* 0x0000001fffaa7819 */ /* 0x000fe200000114e8 */
[----:B------:R-:W-:Y:S01]  /*fe10*/  IMAD R7, R210, UR5, R7 ;  /* 0x00000005d2077c24 */ /* 0x000fe2000f8e0207 */
[----:B------:R-:W-:Y:S01]  /*fe20*/  ULDC.64 UR4, c[0x0][0xb30] ;  /* 0x0002cc0000047ab9 */ /* 0x000fe20000000a00 */
        /* <DEDUP_REMOVED lines=15> */
[----:B-1----:R-:W-:Y:S01]  /*ff20*/  ISETP.NE.AND P0, PT, R0, 0x1, PT ;  /* 0x000000010000780c */ /* 0x002fe20003f05270 */
        /* <DEDUP_REMOVED lines=8> */
[----:B--2---:R-:W-:Y:S01]  /*ffb0*/  VIADD R218, R192, 0x8 ;  /* 0x00000008c0da7836 */ /* 0x004fe20000000000 */
[----:B------:R-:W-:-:S02]  /*ffc0*/  SHF.R.S32.HI R203, RZ, 0x1f, R203 ;  /* 0x0000001fffcb7819 */ /* 0x000fc400000114cb */
[----:B------:R-:W-:Y:S01]  /*ffd0*/  SHF.R.S32.HI R217, RZ, 0x1f, R217 ;  /* 0x0000001fffd97819 */ /* 0x000fe200000114d9 */
[----:B------:R-:W1:Y:S01]  /*ffe0*/  @P0 LDC R9, c[0x0][0xbec] ;  /* 0x0002fb00ff090b82 */ /* 0x000e620000000800 */
[----:B------:R-:W-:Y:S02]  /*fff0*/  SHF.R.S32.HI R226, RZ, 0x1f, R226 ;  /* 0x0000001fffe27819 */ /* 0x000fe400000114e2 */
[----:B------:R-:W-:-:S05]  /*10000*/  SHF.R.S32.HI R227, RZ, 0x1f, R192 ;  /* 0x0000001fffe37819 */ /* 0x000fca00000114c0 */
[----:B------:R-:W2:Y:S01]  /*10010*/  @P0 LDC R3, c[0x0][0xbf0] ;  /* 0x0002fc00ff030b82 */ /* 0x000ea20000000800 */
[----:B---3--:R-:W-:-:S04]  /*10020*/  IMAD R8, R201, 0x40, R8 ;  /* 0x00000040c9087824 */ /* 0x008fc800078e0208 */
[----:B-1----:R-:W-:-:S04]  /*10030*/  @P0 IMAD.HI.U32 R9, R8, R9, RZ ;  /* 0x0000000908090227 */ /* 0x002fc800078e00ff */
[----:B------:R-:W-:Y:S01]  /*10040*/  IMAD.MOV.U32 R5, RZ, RZ, R8 ;  /* 0x000000ffff057224 */ /* 0x000fe200078e0008 */
[----:B--2---:R-:W-:-:S05]  /*10050*/  @P0 SHF.R.U32.HI R5, RZ, R3, R9 ;  /* 0x00000003ff050219 */ /* 0x004fca0000011609 */
[----:B------:R-:W-:Y:S02]  /*10060*/  IMAD.MOV R3, RZ, RZ, -R5 ;  /* 0x000000ffff037224 */ /* 0x000fe400078e0a05 */
[----:B------:R-:W-:-:S04]  /*10070*/  IMAD.WIDE.U32 R6, R5, UR4, R6 ;  /* 0x0000000405067c25 */ /* 0x000fc8000f8e0006 */
[----:B------:R-:W-:Y:S02]  /*10080*/  IMAD R3, R0, R3, R8 ;  /* 0x0000000300037224 */ /* 0x000fe400078e0208 */
[----:B------:R-:W-:Y:S01]  /*10090*/  IMAD R0, R4, R0, RZ ;  /* 0x0000000004007224 */ /* 0x000fe200078e02ff */
[----:B------:R-:W-:-:S05]  /*100a0*/  SHF.R.S32.HI R4, RZ, 0x1f, R5 ;  /* 0x0000001fff047819 */ /* 0x000fca0000011405 */
[----:B------:R-:W-:-:S04]  /*100b0*/  IMAD R4, R4, UR4, RZ ;  /* 0x0000000404047c24 */ /* 0x000fc8000f8e02ff */
[----:B------:R-:W-:Y:S01]  /*100c0*/  IMAD R4, R5, UR5, R4 ;  /* 0x0000000505047c24 */ /* 0x000fe2000f8e0204 */
[----:B------:R-:W-:-:S03]  /*100d0*/  ULDC.64 UR4, c[0x0][0xb28] ;  /* 0x0002ca0000047ab9 */ /* 0x000fc60000000a00 */
[----:B------:R-:W-:Y:S01]  /*100e0*/  IMAD.IADD R7, R7, 0x1, R4 ;  /* 0x0000000107077824 */ /* 0x000fe200078e0204 */
[----:B------:R-:W-:Y:S01]  /*100f0*/  SHF.R.S32.HI R4, RZ, 0x1f, R3 ;  /* 0x0000001fff047819 */ /* 0x000fe20000011403 */
[----:B------:R-:W-:-:S04]  /*10100*/  IMAD.WIDE.U32 R6, R3, UR4, R6 ;  /* 0x0000000403067c25 */ /* 0x000fc8000f8e0006 */
[----:B------:R-:W-:-:S04]  /*10110*/  IMAD R4, R4, UR4, RZ ;  /* 0x0000000404047c24 */ /* 0x000fc8000f8e02ff */
[----:B------:R-:W-:Y:S01]  /*10120*/  IMAD R4, R3, UR5, R4 ;  /* 0x0000000503047c24 */ /* 0x000fe2000f8e0204 */
[----:B------:R-:W-:Y:S02]  /*10130*/  ULDC.64 UR4, c[0x0][0xb00] ;  /* 0x0002c00000047ab9 */ /* 0x000fe40000000a00 */
[----:B------:R-:W-:Y:S01]  /*10140*/  LEA R3, P0, R6, UR4, 0x2 ;  /* 0x0000000406037c11 */ /* 0x000fe2000f8010ff */
[----:B------:R-:W-:-:S04]  /*10150*/  IMAD.IADD R4, R7, 0x1, R4 ;  /* 0x0000000107047824 */ /* 0x000fc800078e0204 */
[----:B------:R1:W2:Y:S01]  /*10160*/  SHFL.IDX PT, R13, R3, RZ, 0x1c1f ;  /* 0x001c1fff030d7589 */ /* 0x0002a200000e0000 */
[----:B------:R-:W-:Y:S01]  /*10170*/  LEA.HI.X R10, R6, UR5, R4, 0x2, P0 ;  /* 0x00000005060a7c11 */ /* 0x000fe200080f1404 */
[----:B------:R-:W-:Y:S01]  /*10180*/  VIADD R4, R2, 0x28c20 ;  /* 0x00028c2002047836 */ /* 0x000fe20000000000 */
[----:B------:R-:W-:-:S03]  /*10190*/  ISETP.GE.AND P0, PT, R11, R0, PT ;  /* 0x000000000b00720c */ /* 0x000fc60003f06270 */
[----:B------:R1:W3:Y:S01]  /*101a0*/  SHFL.IDX PT, R12, R10, RZ, 0x1c1f ;  /* 0x001c1fff0a0c7589 */ /* 0x0002e200000e0000 */
[----:B------:R-:W-:-:S04]  /*101b0*/  PRMT R4, RZ, 0x654, R4 ;  /* 0x00000654ff047816 */ /* 0x000fc80000000004 */
[----:B------:R1:W-:Y:S05]  /*101c0*/  SYNCS.ARRIVE.TRANS64.RED.A1T0 RZ, [R4+URZ], RZ ;  /* 0x000000ff04ff79a7 */ /* 0x0003ea000810043f */
[----:B------:R-:W-:Y:S05]  /*101d0*/  @P0 BRA `(.L_x_765) ;  /* 0x0000000800040947 */ /* 0x000fea0003800000 */
[----:B------:R-:W-:Y:S02]  /*101e0*/  ULDC UR4, c[0x0][0xac8] ;  /* 0x0002b20000047ab9 */ /* 0x000fe40000000800 */
[----:B------:R-:W-:Y:S02]  /*101f0*/  ISETP.GE.AND P0, PT, R192, UR4, PT ;  /* 0x00000004c0007c0c */ /* 0x000fe4000bf06270 */
[----:B------:R-:W-:Y:S02]  /*10200*/  ISETP.GE.AND P4, PT, R235, UR4, PT ;  /* 0x00000004eb007c0c */ /* 0x000fe4000bf86270 */
[----:B------:R-:W-:-:S09]  /*10210*/  ISETP.GE.AND P5, PT, R234, UR4, PT ;  /* 0x00000004ea007c0c */ /* 0x000fd2000bfa6270 */
[----:B-12---:R-:W-:-:S04]  /*10220*/  @!P0 LEA R4, P1, R192, R13, 0x2 ;  /* 0x0000000dc0048211 */ /* 0x006fc800078210ff */
[----:B---3--:R-:W-:-:S05]  /*10230*/  @!P0 LEA.HI.X R5, R192, R12, R227, 0x2, P1 ;  /* 0x0000000cc0058211 */ /* 0x008fca00008f14e3 */
[----:B------:R1:W-:Y:S01]  /*10240*/  @!P0 ST.E.64 desc[UR42][R4.64], R24 ;  /* 0x0000001804008985 */ /* 0x0003e2000c101b2a */
[----:B------:R-:W-:-:S13]  /*10250*/  ISETP.GE.AND P0, PT, R218, UR4, PT ;  /* 0x00000004da007c0c */ /* 0x000fda000bf06270 */
[----:B-1----:R-:W-:-:S04]  /*10260*/  @!P0 LEA R4, P1, R218, R13, 0x2 ;  /* 0x0000000dda048211 */ /* 0x002fc800078210ff */
[----:B------:R-:W-:Y:S02]  /*10270*/  @!P0 LEA.HI.X R5, R218, R12, R226, 0x2, P1 ;  /* 0x0000000cda058211 */ /* 0x000fe400008f14e2 */
[----:B------:R-:W-:-:S03]  /*10280*/  ISETP.GE.AND P1, PT, R202, UR4, PT ;  /* 0x00000004ca007c0c */ /* 0x000fc6000bf26270 */
[----:B------:R1:W-:Y:S01]  /*10290*/  @!P0 ST.E.64 desc[UR42][R4.64], R28 ;  /* 0x0000001c04008985 */ /* 0x0003e2000c101b2a */
[----:B------:R-:W-:-:S13]  /*102a0*/  ISETP.GE.AND P0, PT, R210, UR4, PT ;  /* 0x00000004d2007c0c */ /* 0x000fda000bf06270 */
[----:B-1----:R-:W-:-:S04]  /*102b0*/  @!P0 LEA R4, P2, R210, R13, 0x2 ;  /* 0x0000000dd2048211 */ /* 0x002fc800078410ff */
[----:B------:R-:W-:-:S05]  /*102c0*/  @!P0 LEA.HI.X R5, R210, R12, R217, 0x2, P2 ;  /* 0x0000000cd2058211 */ /* 0x000fca00010f14d9 */
[----:B------:R1:W-:Y:S01]  /*102d0*/  @!P0 ST.E.64 desc[UR42][R4.64], R32 ;  /* 0x0000002004008985 */ /* 0x0003e2000c101b2a */
[----:B------:R-:W-:Y:S02]  /*102e0*/  ISETP.GE.AND P0, PT, R199, UR4, PT ;  /* 0x00000004c7007c0c */ /* 0x000fe4000bf06270 */
        /* <DEDUP_REMOVED lines=13> */
[----:B------:R-:W-:Y:S02]  /*103c0*/  @!P0 LEA.HI.X R5, R182, R12, R183, 0x2, P2 ;  /* 0x0000000cb6058211 */ /* 0x000fe400010f14b7 */
[----:B------:R-:W-:-:S03]  /*103d0*/  ISETP.GE.AND P2, PT, R178, UR4, PT ;  /* 0x00000004b2007c0c */ /* 0x000fc6000bf46270 */
[----:B------:R1:W-:Y:S02]  /*103e0*/  @!P0 ST.E.64 desc[UR42][R4.64], R48 ;  /* 0x0000003004008985 */ /* 0x0003e4000c101b2a */
[----:B-1----:R-:W-:-:S04]  /*103f0*/  @!P1 LEA R4, P0, R180, R13, 0x2 ;  /* 0x0000000db4049211 */ /* 0x002fc800078010ff */
[----:B------:R-:W-:Y:S02]  /*10400*/  @!P1 LEA.HI.X R5, R180, R12, R181, 0x2, P0 ;  /* 0x0000000cb4059211 */ /* 0x000fe400000f14b5 */
[----:B------:R-:W-:-:S03]  /*10410*/  ISETP.GE.AND P0, PT, R176, UR4, PT ;  /* 0x00000004b0007c0c */ /* 0x000fc6000bf06270 */
[----:B------:R1:W-:Y:S01]  /*10420*/  @!P1 ST.E.64 desc[UR42][R4.64], R52 ;  /* 0x0000003404009985 */ /* 0x0003e2000c101b2a */
[----:B------:R-:W-:Y:S02]  /*10430*/  ISETP.GE.AND P1, PT, R237, UR4, PT ;  /* 0x00000004ed007c0c */ /* 0x000fe4000bf26270 */
[----:B-1----:R-:W-:-:S11]  /*10440*/  @!P2 LEA R4, P3, R178, R13, 0x2 ;  /* 0x0000000db204a211 */ /* 0x002fd600078610ff */
[CC--:B------:R-:W-:Y:S02]  /*10450*/  @!P1 LEA R6, P6, R237.reuse, R13.reuse, 0x2 ;  /* 0x0000000ded069211 */ /* 0x0c0fe400078c10ff */
[-C--:B------:R-:W-:Y:S02]  /*10460*/  @!P2 LEA.HI.X R5, R178, R12.reuse, R179, 0x2, P3 ;  /* 0x0000000cb205a211 */ /* 0x080fe400018f14b3 */
[----:B------:R-:W-:Y:S02]  /*10470*/  ISETP.GE.AND P3, PT, R236, UR4, PT ;  /* 0x00000004ec007c0c */ /* 0x000fe4000bf66270 */
[----:B------:R-:W-:Y:S01]  /*10480*/  @!P1 LEA.HI.X R7, R237, R12, R175, 0x2, P6 ;  /* 0x0000000ced079211 */ /* 0x000fe200030f14af */
[----:B------:R1:W-:Y:S02]  /*10490*/  @!P2 ST.E.64 desc[UR42][R4.64], R56 ;  /* 0x000000380400a985 */ /* 0x0003e4000c101b2a */
[----:B-1----:R-:W-:-:S04]  /*104a0*/  @!P0 LEA R4, P2, R176, R13, 0x2 ;  /* 0x0000000db0048211 */ /* 0x002fc800078410ff */
[----:B------:R-:W-:-:S05]  /*104b0*/  @!P0 LEA.HI.X R5, R176, R12, R177, 0x2, P2 ;  /* 0x0000000cb0058211 */ /* 0x000fca00010f14b1 */
[----:B------:R1:W-:Y:S01]  /*104c0*/  @!P0 ST.E.64 desc[UR42][R4.64], R60 ;  /* 0x0000003c04008985 */ /* 0x0003e2000c101b2a */
[----:B------:R-:W-:-:S03]  /*104d0*/  ISETP.GE.AND P0, PT, R233, UR4, PT ;  /* 0x00000004e9007c0c */ /* 0x000fc6000bf06270 */
[----:B------:R2:W-:Y:S01]  /*104e0*/  @!P1 ST.E.64 desc[UR42][R6.64], R64 ;  /* 0x0000004006009985 */ /* 0x0005e2000c101b2a */
[----:B------:R-:W-:Y:S02]  /*104f0*/  ISETP.GE.AND P1, PT, R232, UR4, PT ;  /* 0x00000004e8007c0c */ /* 0x000fe4000bf26270 */
[CC--:B-1----:R-:W-:Y:S02]  /*10500*/  @!P3 LEA R4, P6, R236.reuse, R13.reuse, 0x2 ;  /* 0x0000000dec04b211 */ /* 0x0c2fe400078c10ff */
[CC--:B--2---:R-:W-:Y:S02]  /*10510*/  @!P4 LEA R6, P2, R235.reuse, R13.reuse, 0x2 ;  /* 0x0000000deb06c211 */ /* 0x0c4fe400078410ff */
[-C--:B------:R-:W-:Y:S02]  /*10520*/  @!P3 LEA.HI.X R5, R236, R12.reuse, R174, 0x2, P6 ;  /* 0x0000000cec05b211 */ /* 0x080fe400030f14ae */
[----:B------:R-:W-:Y:S02]  /*10530*/  @!P4 LEA.HI.X R7, R235, R12, R173, 0x2, P2 ;  /* 0x0000000ceb07c211 */ /* 0x000fe400010f14ad */
[----:B------:R-:W-:Y:S01]  /*10540*/  ISETP.GE.AND P2, PT, R231, UR4, PT ;  /* 0x00000004e7007c0c */ /* 0x000fe2000bf46270 */
[----:B------:R1:W-:Y:S01]  /*10550*/  @!P3 ST.E.64 desc[UR42][R4.64], R68 ;  /* 0x000000440400b985 */ /* 0x0003e2000c101b2a */
[----:B------:R-:W-:-:S02]  /*10560*/  @!P5 LEA R8, P6, R234, R13, 0x2 ;  /* 0x0000000dea08d211 */ /* 0x000fc400078c10ff */
[----:B------:R-:W-:Y:S01]  /*10570*/  ISETP.GE.AND P3, PT, R229, UR4, PT ;  /* 0x00000004e5007c0c */ /* 0x000fe2000bf66270 */
[----:B------:R2:W-:Y:S01]  /*10580*/  @!P4 ST.E.64 desc[UR42][R6.64], R72 ;  /* 0x000000480600c985 */ /* 0x0005e2000c101b2a */
[----:B------:R-:W-:-:S05]  /*10590*/  @!P5 LEA.HI.X R9, R234, R12, R172, 0x2, P6 ;  /* 0x0000000cea09d211 */ /* 0x000fca00030f14ac */
[----:B------:R3:W-:Y:S01]  /*105a0*/  @!P5 ST.E.64 desc[UR42][R8.64], R76 ;  /* 0x0000004c0800d985 */ /* 0x0007e2000c101b2a */
        /* <DEDUP_REMOVED lines=17> */
[-C--:B------:R-:W-:Y:S02]  /*106c0*/  @!P4 LEA.HI.X R7, R228, R12.reuse, R167, 0x2, P0 ;  /* 0x0000000ce407c211 */ /* 0x080fe400000f14a7 */
[----:B------:R-:W-:Y:S02]  /*106d0*/  ISETP.GE.AND P0, PT, R222, UR4, PT ;  /* 0x00000004de007c0c */ /* 0x000fe4000bf06270 */
[CC--:B---3--:R-:W-:Y:S01]  /*106e0*/  @!P5 LEA R8, P6, R225.reuse, R13.reuse, 0x2 ;  /* 0x0000000de108d211 */ /* 0x0c8fe200078c10ff */
[----:B------:R2:W-:Y:S01]  /*106f0*/  @!P4 ST.E.64 desc[UR42][R6.64], R96 ;  /* 0x000000600600c985 */ /* 0x0005e2000c101b2a */
[----:B------:R-:W-:Y:S02]  /*10700*/  ISETP.GE.AND P4, PT, R220, UR4, PT ;  /* 0x00000004dc007c0c */ /* 0x000fe4000bf86270 */
[----:B------:R-:W-:Y:S02]  /*10710*/  @!P5 LEA.HI.X R9, R225, R12, R166, 0x2, P6 ;  /* 0x0000000ce109d211 */ /* 0x000fe400030f14a6 */
[----:B-1----:R-:W-:-:S03]  /*10720*/  @!P2 LEA R4, P6, R224, R13, 0x2 ;  /* 0x0000000de004a211 */ /* 0x002fc600078c10ff */
[----:B------:R1:W-:Y:S01]  /*10730*/  @!P5 ST.E.64 desc[UR42][R8.64], R100 ;  /* 0x000000640800d985 */ /* 0x0003e2000c101b2a */
[----:B------:R-:W-:Y:S02]  /*10740*/  ISETP.GE.AND P5, PT, R221, UR4, PT ;  /* 0x00000004dd007c0c */ /* 0x000fe4000bfa6270 */
        /* <DEDUP_REMOVED lines=42> */
.L_x_765:
[----:B------:R-:W-:Y:S05]  /*109f0*/  BSYNC B1 ;  /* 0x0000000000017941 */ /* 0x000fea0003800000 */
.L_x_764:
[----:B------:R-:W-:Y:S01]  /*10a00*/  VIADD R11, R11, 0x8 ;  /* 0x000000080b0b7836 */ /* 0x000fe20000000000 */
[----:B------:R0:W0:Y:S04]  /*10a10*/  SHFL.IDX PT, R20, R10, 0x1, 0x1c1f ;  /* 0x003c1f000a147f89 */ /* 0x00002800000e0000 */
[----:B------:R-:W-:Y:S01]  /*10a20*/  ISETP.GE.AND P0, PT, R11, R0, PT ;  /* 0x000000000b00720c */ /* 0x000fe20003f06270 */
[----:B------:R0:W0:-:S12]  /*10a30*/  SHFL.IDX PT, R24, R3, 0x1, 0x1c1f ;  /* 0x003c1f0003187f89 */ /* 0x00001800000e0000 */
[----:B------:R-:W-:Y:S05]  /*10a40*/  @P0 BRA `(.L_x_763) ;  /* 0x0000001400d00947 */ /* 0x000fea0003800000 */
[----:B------:R-:W-:Y:S02]  /*10a50*/  ULDC UR4, c[0x0][0xac8] ;  /* 0x0002b20000047ab9 */ /* 0x000fe40000000800 */
[----:B------:R-:W-:Y:S02]  /*10a60*/  ISETP.GE.AND P4, PT, R192, UR4, PT ;  /* 0x00000004c0007c0c */ /* 0x000fe4000bf86270 */
[----:B------:R-:W-:Y:S02]  /*10a70*/  ISETP.GE.AND P2, PT, R218, UR4, PT ;  /* 0x00000004da007c0c */ /* 0x000fe4000bf46270 */
[----:B------:R-:W-:Y:S02]  /*10a80*/  ISETP.GE.AND P1, PT, R210, UR4, PT ;  /* 0x00000004d2007c0c */ /* 0x000fe4000bf26270 */
[----:B------:R-:W-:-:S07]  /*10a90*/  ISETP.GE.AND P0, PT, R202, UR4, PT ;  /* 0x00000004ca007c0c */ /* 0x000fce000bf06270 */
[----:B01--4-:R-:W-:-:S04]  /*10aa0*/  @!P4 LEA R4, P3, R192, R24, 0x2 ;  /* 0x00000018c004c211 */ /* 0x013fc800078610ff */
[----:B------:R-:W-:Y:S02]  /*10ab0*/  @!P4 LEA.HI.X R5, R192, R20, R227, 0x2, P3 ;  /* 0x00000014c005c211 */ /* 0x000fe400018f14e3 */
[----:B------:R-:W-:Y:S02]  /*10ac0*/  ISETP.GE.AND P3, PT, R199, UR4, PT ;  /* 0x00000004c7007c0c */ /* 0x000fe4000bf66270 */
[C---:B------:R-:W-:Y:S01]  /*10ad0*/  @!P1 LEA R6, P5, R210.reuse, R24, 0x2 ;  /* 0x00000018d2069211 */ /* 0x040fe200078a10ff */
[----:B------:R0:W-:Y:S01]  /*10ae0*/  @!P4 ST.E.64 desc[UR42][R4.64], R26 ;  /* 0x0000001a0400c985 */ /* 0x0001e2000c101b2a */
[----:B------:R-:W-:Y:S02]  /*10af0*/  ISETP.GE.AND P4, PT, R191, UR4, PT ;  /* 0x00000004bf007c0c */ /* 0x000fe4000bf86270 */
[----:B------:R-:W-:Y:S02]  /*10b00*/  @!P1 LEA.HI.X R7, R210, R20, R217, 0x2, P5 ;  /* 0x00000014d2079211 */ /* 0x000fe400028f14d9 */
[----:B------:R-:W-:-:S02]  /*10b10*/  ISETP.GE.AND P5, PT, R182, UR4, PT ;  /* 0x00000004b6007c0c */ /* 0x000fc4000bfa6270 */
[----:B0-----:R-:W-:-:S04]  /*10b20*/  @!P2 LEA R4, P6, R218, R24, 0x2 ;  /* 0x00000018da04a211 */ /* 0x001fc800078c10ff */
[----:B------:R-:W-:Y:S02]  /*10b30*/  @!P2 LEA.HI.X R5, R218, R20, R226, 0x2, P6 ;  /* 0x00000014da05a211 */ /* 0x000fe400030f14e2 */
[----:B------:R-:W-:-:S03]  /*10b40*/  @!P0 LEA R8, P6, R202, R24, 0x2 ;  /* 0x00000018ca088211 */ /* 0x000fc600078c10ff */
[----:B------:R0:W-:Y:S01]  /*10b50*/  @!P2 ST.E.64 desc[UR42][R4.64], R30 ;  /* 0x0000001e0400a985 */ /* 0x0001e2000c101b2a */
[----:B------:R-:W-:-:S03]  /*10b60*/  @!P0 LEA.HI.X R9, R202, R20, R203, 0x2, P6 ;  /* 0x00000014ca098211 */ /* 0x000fc600030f14cb */
[----:B------:R1:W-:Y:S04]  /*10b70*/  @!P1 ST.E.64 desc[UR42][R6.64], R34 ;  /* 0x0000002206009985 */ /* 0x0003e8000c101b2a */
[----:B------:R4:W-:Y:S01]  /*10b80*/  @!P0 ST.E.64 desc[UR42][R8.64], R38 ;  /* 0x0000002608008985 */ /* 0x0009e2000c101b2a */
[----:B------:R-:W-:Y:S02]  /*10b90*/  ISETP.GE.AND P0, PT, R180, UR4, PT ;  /* 0x00000004b4007c0c */ /* 0x000fe4000bf06270 */
[-C--:B0-----:R-:W-:Y:S02]  /*10ba0*/  @!P3 LEA R4, P1, R199, R24.reuse, 0x2 ;  /* 0x00000018c704b211 */ /* 0x081fe400078210ff */
[----:B-1----:R-:W-:Y:S02]  /*10bb0*/  @!P4 LEA R6, P2, R191, R24, 0x2 ;  /* 0x00000018bf06c211 */ /* 0x002fe400078410ff */
[----:B------:R-:W-:-:S02]  /*10bc0*/  @!P3 LEA.HI.X R5, R199, R20, R200, 0x2, P1 ;  /* 0x00000014c705b211 */ /* 0x000fc400008f14c8 */
[----:B------:R-:W-:Y:S02]  /*10bd0*/  ISETP.GE.AND P1, PT, R178, UR4, PT ;  /* 0x00000004b2007c0c */ /* 0x000fe4000bf26270 */
[----:B------:R-:W-:Y:S01]  /*10be0*/  @!P4 LEA.HI.X R7, R191, R20, R198, 0x2, P2 ;  /* 0x00000014bf07c211 */ /* 0x000fe200010f14c6 */
[----:B------:R0:W-:Y:S01]  /*10bf0*/  @!P3 ST.E.64 desc[UR42][R4.64], R42 ;  /* 0x0000002a0400b985 */ /* 0x0001e2000c101b2a */
[----:B------:R-:W-:Y:S02]  /*10c00*/  ISETP.GE.AND P2, PT, R176, UR4, PT ;  /* 0x00000004b0007c0c */ /* 0x000fe4000bf46270 */
[C---:B----4-:R-:W-:Y:S01]  /*10c10*/  @!P5 LEA R8, P6, R182.reuse, R24, 0x2 ;  /* 0x00000018b608d211 */ /* 0x050fe200078c10ff */
[----:B------:R1:W-:Y:S01]  /*10c20*/  @!P4 ST.E.64 desc[UR42][R6.64], R46 ;  /* 0x0000002e0600c985 */ /* 0x0003e2000c101b2a */
[----:B------:R-:W-:Y:S02]  /*10c30*/  ISETP.GE.AND P3, PT, R237, UR4, PT ;  /* 0x00000004ed007c0c */ /* 0x000fe4000bf66270 */
[----:B------:R-:W-:-:S02]  /*10c40*/  @!P5 LEA.HI.X R9, R182, R20, R183, 0x2, P6 ;  /* 0x00000014b609d211 */ /* 0x000fc400030f14b7 */
[----:B------:R-:W-:-:S03]  /*10c50*/  ISETP.GE.AND P4, PT, R236, UR4, PT ;  /* 0x00000004ec007c0c */ /* 0x000fc6000bf86270 */
[----:B------:R4:W-:Y:S01]  /*10c60*/  @!P5 ST.E.64 desc[UR42][R8.64], R50 ;  /* 0x000000320800d985 */ /* 0x0009e2000c101b2a */
[-C--:B0-----:R-:W-:Y:S02]  /*10c70*/  @!P0 LEA R4, P6, R180, R24.reuse, 0x2 ;  /* 0x00000018b4048211 */ /* 0x081fe400078c10ff */
[----:B-1----:R-:W-:Y:S02]  /*10c80*/  @!P1 LEA R6, P5, R178, R24, 0x2 ;  /* 0x00000018b2069211 */ /* 0x002fe400078a10ff */
[-C--:B------:R-:W-:Y:S02]  /*10c90*/  @!P0 LEA.HI.X R5, R180, R20.reuse, R181, 0x2, P6 ;  /* 0x00000014b4058211 */ /* 0x080fe400030f14b5 */
[----:B------:R-:W-:Y:S02]  /*10ca0*/  @!P1 LEA.HI.X R7, R178, R20, R179, 0x2, P5 ;  /* 0x00000014b2079211 */ /* 0x000fe400028f14b3 */
[----:B------:R-:W-:Y:S01]  /*10cb0*/  ISETP.GE.AND P5, PT, R235, UR4, PT ;  /* 0x00000004eb007c0c */ /* 0x000fe2000bfa6270 */
[----:B------:R0:W-:Y:S01]  /*10cc0*/  @!P0 ST.E.64 desc[UR42][R4.64], R54 ;  /* 0x0000003604008985 */ /* 0x0001e2000c101b2a */
[----:B----4-:R-:W-:-:S02]  /*10cd0*/  @!P2 LEA R8, P6, R176, R24, 0x2 ;  /* 0x00000018b008a211 */ /* 0x010fc400078c10ff */
[----:B------:R-:W-:Y:S01]  /*10ce0*/  ISETP.GE.AND P0, PT, R234, UR4, PT ;  /* 0x00000004ea007c0c */ /* 0x000fe2000bf06270 */
[----:B------:R1:W-:Y:S01]  /*10cf0*/  @!P1 ST.E.64 desc[UR42][R6.64], R58 ;  /* 0x0000003a06009985 */ /* 0x0003e2000c101b2a */
[----:B------:R-:W-:Y:S02]  /*10d00*/  @!P2 LEA.HI.X R9, R176, R20, R177, 0x2, P6 ;  /* 0x00000014b009a211 */ /* 0x000fe400030f14b1 */
[----:B------:R-:W-:-:S03]  /*10d10*/  ISETP.GE.AND P1, PT, R233, UR4, PT ;  /* 0x00000004e9007c0c */ /* 0x000fc6000bf26270 */
[----:B------:R4:W-:Y:S01]  /*10d20*/  @!P2 ST.E.64 desc[UR42][R8.64], R62 ;  /* 0x0000003e0800a985 */ /* 0x0009e2000c101b2a */
[CC--:B0-----:R-:W-:Y:S02]  /*10d30*/  @!P3 LEA R4, P6, R237.reuse, R24.reuse, 0x2 ;  /* 0x00000018ed04b211 */ /* 0x0c1fe400078c10ff */
[C---:B-1----:R-:W-:Y:S02]  /*10d40*/  @!P4 LEA R6, P2, R236.reuse, R24, 0x2 ;  /* 0x00000018ec06c211 */ /* 0x042fe400078410ff */
[-C--:B------:R-:W-:Y:S02]  /*10d50*/  @!P3 LEA.HI.X R5, R237, R20.reuse, R175, 0x2, P6 ;  /* 0x00000014ed05b211 */ /* 0x080fe400030f14af */
[----:B------:R-:W-:Y:S02]  /*10d60*/  @!P4 LEA.HI.X R7, R236, R20, R174, 0x2, P2 ;  /* 0x00000014ec07c211 */ /* 0x000fe400010f14ae */
[----:B------:R-:W-:Y:S01]  /*10d70*/  ISETP.GE.AND P2, PT, R232, UR4, PT ;  /* 0x00000004e8007c0c */ /* 0x000fe2000bf46270 */
[----:B------:R0:W-:Y:S01]  /*10d80*/  @!P3 ST.E.64 desc[UR42][R4.64], R66 ;  /* 0x000000420400b985 */ /* 0x0001e2000c101b2a */
[----:B----4-:R-:W-:-:S03]  /*10d90*/  @!P5 LEA R8, P6, R235, R24, 0x2 ;  /* 0x00000018eb08d211 */ /* 0x010fc600078c10ff */
[----:B------:R1:W-:Y:S01]  /*10da0*/  @!P4 ST.E.64 desc[UR42][R6.64], R70 ;  /* 0x000000460600c985 */ /* 0x0003e2000c101b2a */
[----:B------:R-:W-:-:S05]  /*10db0*/  @!P5 LEA.HI.X R9, R235, R20, R173, 0x2, P6 ;  /* 0x00000014eb09d211 */ /* 0x000fca00030f14ad */
[----:B------:R4:W-:Y:S01]  /*10dc0*/  @!P5 ST.E.64 desc[UR42][R8.64], R74 ;  /* 0x0000004a0800d985 */ /* 0x0009e2000c101b2a */
[----:B------:R-:W-:Y:S02]  /*10dd0*/  ISETP.GE.AND P5, PT, R231, UR4, PT ;  /* 0x00000004e7007c0c */ /* 0x000fe4000bfa6270 */
[----:B0-----:R-:W-:-:S04]  /*10de0*/  @!P0 LEA R4, P4, R234, R24, 0x2 ;  /* 0x00000018ea048211 */ /* 0x001fc800078810ff */
[----:B------:R-:W-:Y:S02]  /*10df0*/  @!P0 LEA.HI.X R5, R234, R20, R172, 0x2, P4 ;  /* 0x00000014ea058211 */ /* 0x000fe400020f14ac */
[----:B------:R-:W-:Y:S02]  /*10e00*/  ISETP.GE.AND P4, PT, R229, UR4, PT ;  /* 0x00000004e5007c0c */ /* 0x000fe4000bf86270 */
[CC--:B-1----:R-:W-:Y:S01]  /*10e10*/  @!P1 LEA R6, P3, R233.reuse, R24.reuse, 0x2 ;  /* 0x00000018e9069211 */ /* 0x0c2fe200078610ff */
[----:B------:R0:W-:Y:S01]  /*10e20*/  @!P0 ST.E.64 desc[UR42][R4.64], R78 ;  /* 0x0000004e04008985 */ /* 0x0001e2000c101b2a */
[----:B----4-:R-:W-:Y:S02]  /*10e30*/  @!P2 LEA R8, P6, R232, R24, 0x2 ;  /* 0x00000018e808a211 */ /* 0x010fe400078c10ff */
[----:B------:R-:W-:Y:S02]  /*10e40*/  @!P1 LEA.HI.X R7, R233, R20, R171, 0x2, P3 ;  /* 0x00000014e9079211 */ /* 0x000fe400018f14ab */
[----:B------:R-:W-:-:S02]  /*10e50*/  ISETP.GE.AND P3, PT, R228, UR4, PT ;  /* 0x00000004e4007c0c */ /* 0x000fc4000bf66270 */
[----:B------:R-:W-:Y:S01]  /*10e60*/  @!P2 LEA.HI.X R9, R232, R20, R170, 0x2, P6 ;  /* 0x00000014e809a211 */ /* 0x000fe200030f14aa */
[----:B------:R1:W-:Y:S01]  /*10e70*/  @!P1 ST.E.64 desc[UR42][R6.64], R82 ;  /* 0x0000005206009985 */ /* 0x0003e2000c101b2a */
[----:B------:R-:W-:-:S03]  /*10e80*/  ISETP.GE.AND P1, PT, R224, UR4, PT ;  /* 0x00000004e0007c0c */ /* 0x000fc6000bf26270 */
[----:B------:R4:W-:Y:S01]  /*10e90*/  @!P2 ST.E.64 desc[UR42][R8.64], R86 ;  /* 0x000000560800a985 */ /* 0x0009e2000c101b2a */
[----:B------:R-:W-:Y:S02]  /*10ea0*/  ISETP.GE.AND P2, PT, R225, UR4, PT ;  /* 0x00000004e1007c0c */ /* 0x000fe4000bf46270 */
[----:B0-----:R-:W-:-:S04]  /*10eb0*/  @!P5 LEA R4, P6, R231, R24, 0x2 ;  /* 0x00000018e704d211 */ /* 0x001fc800078c10ff */
[----:B------:R-:W-:Y:S02]  /*10ec0*/  @!P5 LEA.HI.X R5, R231, R20, R169, 0x2, P6 ;  /* 0x00000014e705d211 */ /* 0x000fe400030f14a9 */
[----:B-1----:R-:W-:-:S03]  /*10ed0*/  @!P4 LEA R6, P0, R229, R24, 0x2 ;  /* 0x00000018e506c211 */ /* 0x002fc600078010ff */
[----:B------:R0:W-:Y:S01]  /*10ee0*/  @!P5 ST.E.64 desc[UR42][R4.64], R90 ;  /* 0x0000005a0400d985 */ /* 0x0001e2000c101b2a */
[----:B------:R-:W-:Y:S02]  /*10ef0*/  ISETP.GE.AND P5, PT, R222, UR4, PT ;  /* 0x00000004de007c0c */ /* 0x000fe4000bfa6270 */
[----:B------:R-:W-:Y:S02]  /*10f00*/  @!P4 LEA.HI.X R7, R229, R20, R168, 0x2, P0 ;  /* 0x00000014e507c211 */ /* 0x000fe400000f14a8 */
[----:B------:R-:W-:Y:S02]  /*10f10*/  ISETP.GE.AND P0, PT, R223, UR4, PT ;  /* 0x00000004df007c0c */ /* 0x000fe4000bf06270 */
[C---:B----4-:R-:W-:Y:S01]  /*10f20*/  @!P3 LEA R8, P6, R228.reuse, R24, 0x2 ;  /* 0x00000018e408b211 */ /* 0x050fe200078c10ff */
[----:B------:R1:W-:Y:S01]  /*10f30*/  @!P4 ST.E.64 desc[UR42][R6.64], R94 ;  /* 0x0000005e0600c985 */ /* 0x0003e2000c101b2a */
[----:B------:R-:W-:Y:S02]  /*10f40*/  ISETP.GE.AND P4, PT, R221, UR4, PT ;  /* 0x00000004dd007c0c */ /* 0x000fe4000bf86270 */
[----:B------:R-:W-:-:S02]  /*10f50*/  @!P3 LEA.HI.X R9, R228, R20, R167, 0x2, P6 ;  /* 0x00000014e409b211 */ /* 0x000fc400030f14a7 */
[----:B------:R-:W-:-:S03]  /*10f60*/  @!P2 LEA R10, P6, R225, R24, 0x2 ;  /* 0x00000018e10aa211 */ /* 0x000fc600078c10ff */
[----:B------:R4:W-:Y:S01]  /*10f70*/  @!P3 ST.E.64 desc[UR42][R8.64], R98 ;  /* 0x000000620800b985 */ /* 0x0009e2000c101b2a */
[C---:B---3--:R-:W-:Y:S02]  /*10f80*/  @!P1 LEA R12, P3, R224.reuse, R24, 0x2 ;  /* 0x00000018e00c9211 */ /* 0x048fe400078610ff */
[----:B------:R-:W-:Y:S02]  /*10f90*/  @!P2 LEA.HI.X R11, R225, R20, R166, 0x2, P6 ;  /* 0x00000014e10ba211 */ /* 0x000fe400030f14a6 */
[C---:B------:R-:W-:Y:S02]  /*10fa0*/  @!P0 LEA R14, P6, R223.reuse, R24, 0x2 ;  /* 0x00000018df0e8211 */ /* 0x040fe400078c10ff */
[-C--:B--2---:R-:W-:Y:S01]  /*10fb0*/  @!P1 LEA.HI.X R13, R224, R20.reuse, R165, 0x2, P3 ;  /* 0x00000014e00d9211 */ /* 0x084fe200018f14a5 */
[----:B------:R2:W-:Y:S01]  /*10fc0*/  @!P2 ST.E.64 desc[UR42][R10.64], R102 ;  /* 0x000000660a00a985 */ /* 0x0005e2000c101b2a */
[----:B------:R-:W-:Y:S02]  /*10fd0*/  ISETP.GE.AND P3, PT, R220, UR4, PT ;  /* 0x00000004dc007c0c */ /* 0x000fe4000bf66270 */
[----:B------:R-:W-:Y:S01]  /*10fe0*/  @!P0 LEA.HI.X R15, R223, R20, R164, 0x2, P6 ;  /* 0x00000014df0f8211 */ /* 0x000fe200030f14a4 */
[----:B------:R3:W-:Y:S01]  /*10ff0*/  @!P1 ST.E.64 desc[UR42][R12.64], R106 ;  /* 0x0000006a0c009985 */ /* 0x0007e2000c101b2a */
[----:B0-----:R-:W-:-:S02]  /*11000*/  @!P5 LEA R4, P1, R222, R24, 0x2 ;  /* 0x00000018de04d211 */ /* 0x001fc400078210ff */
[----:B-1----:R-:W-:Y:S01]  /*11010*/  @!P4 LEA R6, P2, R221, R24, 0x2 ;  /* 0x00000018dd06c211 */ /* 0x002fe200078410ff */
[----:B------:R-:W-:Y:S01]  /*11020*/  @!P0 ST.E.64 desc[UR42][R14.64], R110 ;  /* 0x0000006e0e008985 */ /* 0x000fe2000c101b2a */
[----:B------:R-:W-:Y:S02]  /*11030*/  ISETP.GE.AND P0, PT, R219, UR4, PT ;  /* 0x00000004db007c0c */ /* 0x000fe4000bf06270 */
[----:B------:R-:W-:Y:S02]  /*11040*/  @!P5 LEA.HI.X R5, R222, R20, R163, 0x2, P1 ;  /* 0x00000014de05d211 */ /* 0x000fe400008f14a3 */
[----:B------:R-:W-:Y:S02]  /*11050*/  ISETP.GE.AND P1, PT, R216, UR4, PT ;  /* 0x00000004d8007c0c */ /* 0x000fe4000bf26270 */
[----:B----4-:R-:W-:Y:S01]  /*11060*/  @!P3 LEA R8, P6, R220, R24, 0x2 ;  /* 0x00000018dc08b211 */ /* 0x010fe200078c10ff */
[----:B------:R0:W-:Y:S01]  /*11070*/  @!P5 ST.E.64 desc[UR42][R4.64], R114 ;  /* 0x000000720400d985 */ /* 0x0001e2000c101b2a */
[----:B------:R-:W-:-:S02]  /*11080*/  @!P4 LEA.HI.X R7, R221, R20, R162, 0x2, P2 ;  /* 0x00000014dd07c211 */ /* 0x000fc400010f14a2 */
[----:B------:R-:W-:Y:S02]  /*11090*/  @!P3 LEA.HI.X R9, R220, R20, R161, 0x2, P6 ;  /* 0x00000014dc09b211 */ /* 0x000fe400030f14a1 */
[----:B------:R-:W-:Y:S01]  /*110a0*/  ISETP.GE.AND P2, PT, R213, UR4, PT ;  /* 0x00000004d5007c0c */ /* 0x000fe2000bf46270 */
[----:B------:R1:W-:Y:S01]  /*110b0*/  @!P4 ST.E.64 desc[UR42][R6.64], R118 ;  /* 0x000000760600c985 */ /* 0x0003e2000c101b2a */
[----:B------:R-:W-:Y:S02]  /*110c0*/  ISETP.GE.AND P4, PT, R215, UR4, PT ;  /* 0x00000004d7007c0c */ /* 0x000fe4000bf86270 */
[C---:B--2---:R-:W-:Y:S01]  /*110d0*/  @!P0 LEA R10, P5, R219.reuse, R24, 0x2 ;  /* 0x00000018db0a8211 */ /* 0x044fe200078a10ff */
[----:B------:R2:W-:Y:S01]  /*110e0*/  @!P3 ST.E.64 desc[UR42][R8.64], R122 ;  /* 0x0000007a0800b985 */ /* 0x0005e2000c101b2a */
[----:B------:R-:W-:Y:S02]  /*110f0*/  ISETP.GE.AND P3, PT, R214, UR4, PT ;  /* 0x00000004d6007c0c */ /* 0x000fe4000bf66270 */
[----:B------:R-:W-:-:S02]  /*11100*/  @!P0 LEA.HI.X R11, R219, R20, R160, 0x2, P5 ;  /* 0x00000014db0b8211 */ /* 0x000fc400028f14a0 */
[----:B------:R-:W-:Y:S02]  /*11110*/  ISETP.GE.AND P5, PT, R212, UR4, PT ;  /* 0x00000004d4007c0c */ /* 0x000fe4000bfa6270 */
[CC--:B---3--:R-:W-:Y:S01]  /*11120*/  @!P1 LEA R12, P6, R216.reuse, R24.reuse, 0x2 ;  /* 0x00000018d80c9211 */ /* 0x0c8fe200078c10ff */
[----:B------:R3:W-:Y:S02]  /*11130*/  @!P0 ST.E.64 desc[UR42][R10.64], R126 ;  /* 0x0000007e0a008985 */ /* 0x0007e4000c101b2a */
[C---:B0-----:R-:W-:Y:S02]  /*11140*/  @!P4 LEA R4, P0, R215.reuse, R24, 0x2 ;  /* 0x00000018d704c211 */ /* 0x041fe400078010ff */
[----:B------:R-:W-:Y:S02]  /*11150*/  @!P1 LEA.HI.X R13, R216, R20, R159, 0x2, P6 ;  /* 0x00000014d80d9211 */ /* 0x000fe400030f149f */
[----:B-1----:R-:W-:Y:S02]  /*11160*/  @!P3 LEA R6, P6, R214, R24, 0x2 ;  /* 0x00000018d606b211 */ /* 0x002fe400078c10ff */
[----:B------:R-:W-:Y:S01]  /*11170*/  @!P4 LEA.HI.X R5, R215, R20, R158, 0x2, P0 ;  /* 0x00000014d705c211 */ /* 0x000fe200000f149e */
[----:B------:R3:W-:Y:S01]  /*11180*/  @!P1 ST.E.64 desc[UR42][R12.64], R130 ;  /* 0x000000820c009985 */ /* 0x0007e2000c101b2a */
[----:B--2---:R-:W-:-:S02]  /*11190*/  @!P2 LEA R8, P1, R213, R24, 0x2 ;  /* 0x00000018d508a211 */ /* 0x004fc400078210ff */
[----:B------:R-:W-:Y:S01]  /*111a0*/  @!P5 LEA R14, P0, R212, R24, 0x2 ;  /* 0x00000018d40ed211 */ /* 0x000fe200078010ff */
[----:B------:R3:W-:Y:S01]  /*111b0*/  @!P4 ST.E.64 desc[UR42][R4.64], R134 ;  /* 0x000000860400c985 */ /* 0x0007e2000c101b2a */
[-C--:B------:R-:W-:Y:S02]  /*111c0*/  @!P3 LEA.HI.X R7, R214, R20.reuse, R157, 0x2, P6 ;  /* 0x00000014d607b211 */ /* 0x080fe400030f149d */
[-C--:B------:R-:W-:Y:S02]  /*111d0*/  @!P2 LEA.HI.X R9, R213, R20.reuse, R156, 0x2, P1 ;  /* 0x00000014d509a211 */ /* 0x080fe400008f149c */
[----:B------:R-:W-:Y:S01]  /*111e0*/  @!P5 LEA.HI.X R15, R212, R20, R152, 0x2, P0 ;  /* 0x00000014d40fd211 */ /* 0x000fe200000f1498 */
[----:B------:R3:W-:Y:S01]  /*111f0*/  @!P3 ST.E.64 desc[UR42][R6.64], R138 ;  /* 0x0000008a0600b985 */ /* 0x0007e2000c101b2a */
[----:B------:R-:W-:-:S03]  /*11200*/  ISETP.GE.AND P0, PT, R211, UR4, PT ;  /* 0x00000004d3007c0c */ /* 0x000fc6000bf06270 */
[----:B------:R3:W-:Y:S04]  /*11210*/  @!P2 ST.E.64 desc[UR42][R8.64], R142 ;  /* 0x0000008e0800a985 */ /* 0x0007e8000c101b2a */
[----:B------:R3:W-:Y:S06]  /*11220*/  @!P5 ST.E.64 desc[UR42][R14.64], R146 ;  /* 0x000000920e00d985 */ /* 0x0007ec000c101b2a */
[----:B------:R-:W-:Y:S05]  /*11230*/  @P0 BRA `(.L_x_763) ;  /* 0x0000000c00d40947 */ /* 0x000fea0003800000 */
[----:B---3--:R-:W-:-:S04]  /*11240*/  LEA R4, P0, R211, R24, 0x2 ;  /* 0x00000018d3047211 */ /* 0x008fc800078010ff */
[----:B------:R-:W-:-:S05]  /*11250*/  LEA.HI.X R5, R211, R20, R21, 0x2, P0 ;  /* 0x00000014d3057211 */ /* 0x000fca00000f1415 */
[----:B------:R0:W-:Y:S01]  /*11260*/  ST.E.64 desc[UR42][R4.64], R150 ;  /* 0x0000009604007985 */ /* 0x0001e2000c101b2a */
[----:B------:R-:W-:Y:S05]  /*11270*/  BRA `(.L_x_763) ;  /* 0x0000000c00c47947 */ /* 0x000fea0003800000 */
.L_x_757:
[----:B------:R-:W-:Y:S01]  /*11280*/  ULDC.64 UR6, c[0x0][0xc08] ;  /* 0x0003020000067ab9 */ /* 0x000fe20000000a00 */
[----:B------:R-:W-:Y:S01]  /*11290*/  ULDC.64 UR4, c[0x0][0xc00] ;  /* 0x0003000000047ab9 */ /* 0x000fe20000000a00 */
[----:B------:R-:W-:Y:S01]  /*112a0*/  ISETP.NE.U32.AND P1, PT, RZ, UR6, PT ;  /* 0x00000006ff007c0c */ /* 0x000fe2000bf25070 */
[----:B------:R-:W-:Y:S01]  /*112b0*/  IMAD.MOV.U32 R3, RZ, RZ, RZ ;  /* 0x000000ffff037224 */ /* 0x000fe200078e00ff */
[----:B------:R-:W-:Y:S02]  /*112c0*/  ISETP.NE.U32.AND P0, PT, RZ, UR4, PT ;  /* 0x00000004ff007c0c */ /* 0x000fe4000bf05070 */
[----:B------:R-:W-:Y:S02]  /*112d0*/  ISETP.NE.AND.EX P1, PT, RZ, UR7, PT, P1 ;  /* 0x00000007ff007c0c */ /* 0x000fe4000bf25310 */
[----:B------:R-:W-:Y:S02]  /*112e0*/  IADD3 R4, P2, R202, UR4, RZ ;  /* 0x00000004ca047c10 */ /* 0x000fe4000ff5e0ff */
[----:B------:R-:W-:-:S02]  /*112f0*/  ISETP.NE.AND.EX P0, PT, RZ, UR5, PT, P0 ;  /* 0x00000005ff007c0c */ /* 0x000fc4000bf05300 */
[----:B------:R-:W-:Y:S01]  /*11300*/  IADD3.X R5, R203, UR5, RZ, P2, !PT ;  /* 0x00000005cb057c10 */ /* 0x000fe200097fe4ff */
[----:B------:R-:W-:Y:S02]  /*11310*/  ULDC UR4, c[0x0][0xa88] ;  /* 0x0002a20000047ab9 */ /* 0x000fe40000000800 */
[----:B------:R-:W-:-:S04]  /*11320*/  IMAD.U32 R0, RZ, RZ, UR4 ;  /* 0x00000004ff007e24 */ /* 0x000fc8000f8e00ff */
[----:B------:R-:W-:-:S04]  /*11330*/  @P1 IADD3 R202, P2, R202, UR6, RZ ;  /* 0x00000006caca1c10 */ /* 0x000fc8000ff5e0ff */
[----:B------:R-:W-:Y:S01]  /*11340*/  @P1 IADD3.X R203, R203, UR7, RZ, P2, !PT ;  /* 0x00000007cbcb1c10 */ /* 0x000fe200097fe4ff */
[----:B------:R3:W5:Y:S04]  /*11350*/  @P0 LDG.E R3, desc[UR42][R4.64] ;  /* 0x0000002a04030981 */ /* 0x000768000c1e1900 */
[----:B------:R3:W5:Y:S01]  /*11360*/  @P1 LDG.E R0, desc[UR42][R202.64] ;  /* 0x0000002aca001981 */ /* 0x000762000c1e1900 */
[----:B------:R-:W-:Y:S01]  /*11370*/  ISETP.NE.AND P2, PT, R200, RZ, PT ;  /* 0x000000ffc800720c */ /* 0x000fe20003f45270 */
[----:B------:R-:W4:-:S12]  /*11380*/  S2R R6, SR_TID.X ;  /* 0x0000000000067919 */ /* 0x000f180000002100 */
[----:B------:R-:W2:Y:S01]  /*11390*/  @!P2 LDC R200, c[0x0][0xad4] ;  /* 0x0002b500ffc8ab82 */ /* 0x000ea20000000800 */
[----:B----4-:R-:W-:Y:S01]  /*113a0*/  VIADD R30, R6, 0xffffff80 ;  /* 0xffffff80061e7836 */ /* 0x010fe20000000000 */
[----:B--2---:R-:W-:-:S04]  /*113b0*/  ISETP.GT.AND P2, PT, R200, 0x1, PT ;  /* 0x00000001c800780c */ /* 0x004fc80003f44270 */
[----:B------:R-:W-:Y:S01]  /*113c0*/  ISETP.GT.AND P3, PT, R30, 0x3f, PT ;  /* 0x0000003f1e00780c */ /* 0x000fe20003f64270 */
[----:B---3--:R-:W-:-:S12]  /*113d0*/  @P1 BRA `(.L_x_766) ;  /* 0x0000000000101947 */ /* 0x008fd80003800000 */
[----:B------:R-:W-:Y:S05]  /*113e0*/  @!P0 BRA `(.L_x_766) ;  /* 0x00000000000c8947 */ /* 0x000fea0003800000 */
[----:B------:R-:W2:Y:S04]  /*113f0*/  LDG.E R7, desc[UR42][R4.64] ;  /* 0x0000002a04077981 */ /* 0x000ea8000c1e1900 */
[----:B-----5:R-:W2:Y:S02]  /*11400*/  LDG.E R0, desc[UR42][R4.64+0x4] ;  /* 0x0000042a04007981 */ /* 0x020ea4000c1e1900 */
[----:B--2---:R-:W-:-:S07]  /*11410*/  IMAD.IADD R0, R0, 0x1, -R7 ;  /* 0x0000000100007824 */ /* 0x004fce00078e0a07 */
.L_x_766:
[----:B------:R-:W2:Y:S01]  /*11420*/  LDL.LU R4, [R1+0x24] ;  /* 0x0000240001047983 */ /* 0x000ea20000300800 */
[----:B------:R-:W-:Y:S01]  /*11430*/  BSSY B1, `(.L_x_767) ;  /* 0x0000037000017945 */ /* 0x000fe20003800000 */
[----:B------:R-:W-:Y:S02]  /*11440*/  SEL R199, R199, RZ, !P0 ;  /* 0x000000ffc7c77207 */ /* 0x000fe40004000000 */
[----:B-----5:R-:W-:Y:S02]  /*11450*/  SHF.R.S32.HI R26, RZ, 0x1f, R3 ;  /* 0x0000001fff1a7819 */ /* 0x020fe40000011403 */
[----:B--2---:R-:W-:Y:S01]  /*11460*/  SEL R28, R4, RZ, !P0 ;  /* 0x000000ff041c7207 */ /* 0x004fe20004000000 */
[----:B------:R-:W-:Y:S06]  /*11470*/  @P3 BRA `(.L_x_768) ;  /* 0x0000000000c83947 */ /* 0x000fec0003800000 */
[----:B------:R-:W2:Y:S01]  /*11480*/  S2R R4, SR_TID.X ;  /* 0x0000000000047919 */ /* 0x000ea20000002100 */
[----:B------:R-:W3:Y:S02]  /*11490*/  LDC R31, c[0x0][0xbe8] ;  /* 0x0002fa00ff1f7b82 */ /* 0x000ee40000000800 */
[----:B---3--:R-:W-:Y:S02]  /*114a0*/  IMAD R5, R0, R31, RZ ;  /* 0x0000001f00057224 */ /* 0x008fe400078e02ff */
[----:B--2---:R-:W-:-:S04]  /*114b0*/  IMAD R4, R201, 0x40, R4 ;  /* 0x00000040c9047824 */ /* 0x004fc800078e0204 */
[----:B------:R-:W-:-:S05]  /*114c0*/  VIADD R29, R4, 0xffffff80 ;  /* 0xffffff80041d7836 */ /* 0x000fca0000000000 */
[----:B------:R-:W-:-:S13]  /*114d0*/  ISETP.GE.AND P0, PT, R29, R5, PT ;  /* 0x000000051d00720c */ /* 0x000fda0003f06270 */
[----:B------:R-:W-:Y:S05]  /*114e0*/  @P0 BRA `(.L_x_768) ;  /* 0x0000000000ac0947 */ /* 0x000fea0003800000 */
[----:B------:R-:W-:Y:S01]  /*114f0*/  IMAD.MOV.U32 R24, RZ, RZ, 0x9b8 ;  /* 0x000009b8ff187424 */ /* 0x000fe200078e00ff */
[----:B------:R-:W-:Y:S01]  /*11500*/  ISETP.GT.AND P0, PT, R200, 0x1, PT ;  /* 0x00000001c800780c */ /* 0x000fe20003f04270 */
[----:B------:R-:W2:Y:S01]  /*11510*/  LDC.64 R4, c[0x0][0xba8] ;  /* 0x0002ea00ff047b82 */ /* 0x000ea20000000a00 */
[----:B------:R-:W-:Y:S01]  /*11520*/  ISETP.NE.AND P1, PT, R31, 0x1, PT ;  /* 0x000000011f00780c */ /* 0x000fe20003f25270 */
[----:B------:R-:W-:Y:S01]  /*11530*/  IMAD.MOV.U32 R21, RZ, RZ, R29 ;  /* 0x000000ffff157224 */ /* 0x000fe200078e001d */
[----:B------:R-:W-:-:S05]  /*11540*/  SEL R24, R24, 0x978, P0 ;  /* 0x0000097818187807 */ /* 0x000fca0000000000 */
[----:B------:R-:W3:Y:S08]  /*11550*/  LDC.64 R10, c[0x0][R24+0x220] ;  /* 0x00008800180a7b82 */ /* 0x000ef00000000a00 */
[----:B------:R-:W4:Y:S08]  /*11560*/  LDC.64 R14, c[0x0][R24+0x218] ;  /* 0x00008600180e7b82 */ /* 0x000f300000000a00 */
[----:B------:R-:W5:Y:S08]  /*11570*/  LDC.64 R8, c[0x0][R24+0x228] ;  /* 0x00008a0018087b82 */ /* 0x000f700000000a00 */
[----:B------:R-:W0:Y:S08]  /*11580*/  @P1 LDC R20, c[0x0][0xbec] ;  /* 0x0002fb00ff141b82 */ /* 0x000e300000000800 */
[----:B------:R-:W1:Y:S08]  /*11590*/  LDC.64 R6, c[0x0][R24+0x210] ;  /* 0x0000840018067b82 */ /* 0x000e700000000a00 */
[----:B------:R-:W5:Y:S01]  /*115a0*/  @P1 LDC R27, c[0x0][0xbf0] ;  /* 0x0002fc00ff1b1b82 */ /* 0x000f620000000800 */
[----:B0-----:R-:W-:-:S07]  /*115b0*/  @P1 IMAD.HI.U32 R20, R29, R20, RZ ;  /* 0x000000141d141227 */ /* 0x001fce00078e00ff */
[----:B--2---:R-:W0:Y:S01]  /*115c0*/  @!P0 LDC R4, c[0x0][0xb50] ;  /* 0x0002d400ff048b82 */ /* 0x004e220000000800 */
[-C--:B---3--:R-:W-:Y:S02]  /*115d0*/  IMAD R11, R11, R199.reuse, RZ ;  /* 0x000000c70b0b7224 */ /* 0x088fe400078e02ff */
[----:B------:R-:W-:-:S05]  /*115e0*/  IMAD.WIDE.U32 R12, R10, R199, RZ ;  /* 0x000000c70a0c7225 */ /* 0x000fca00078e00ff */
[----:B------:R-:W2:Y:S01]  /*115f0*/  @!P0 LDC R5, c[0x0][0xb54] ;  /* 0x0002d500ff058b82 */ /* 0x000ea20000000800 */
[-C--:B----4-:R-:W-:Y:S02]  /*11600*/  IMAD R25, R15, R198.reuse, RZ ;  /* 0x000000c60f197224 */ /* 0x090fe400078e02ff */
[----:B------:R-:W-:Y:S01]  /*11610*/  IMAD.WIDE.U32 R14, R14, R198, RZ ;  /* 0x000000c60e0e7225 */ /* 0x000fe200078e00ff */
[----:B-----5:R-:W-:-:S03]  /*11620*/  @P1 SHF.R.U32.HI R21, RZ, R27, R20 ;  /* 0x0000001bff151219 */ /* 0x020fc60000011614 */
[----:B------:R-:W-:Y:S01]  /*11630*/  IMAD R27, R10, R28, R11 ;  /* 0x0000001c0a1b7224 */ /* 0x000fe200078e020b */
[----:B------:R-:W-:Y:S01]  /*11640*/  SEL R11, R210, RZ, P0 ;  /* 0x000000ffd20b7207 */ /* 0x000fe20000000000 */
[----:B------:R-:W-:Y:S01]  /*11650*/  IMAD.IADD R25, R15, 0x1, R25 ;  /* 0x000000010f197824 */ /* 0x000fe200078e0219 */
[----:B------:R-:W-:Y:S01]  /*11660*/  IADD3 R14, P1, P3, R12, R14, R3 ;  /* 0x0000000e0c0e7210 */ /* 0x000fe20007b3e003 */
[----:B------:R-:W-:Y:S02]  /*11670*/  IMAD.IADD R27, R13, 0x1, R27 ;  /* 0x000000010d1b7824 */ /* 0x000fe400078e021b */
[----:B------:R-:W-:Y:S02]  /*11680*/  IMAD.MOV R10, RZ, RZ, -R21 ;  /* 0x000000ffff0a7224 */ /* 0x000fe400078e0a15 */
[-C--:B------:R-:W-:Y:S02]  /*11690*/  IMAD R13, R9, R11.reuse, RZ ;  /* 0x0000000b090d7224 */ /* 0x080fe400078e02ff */
[----:B------:R-:W-:-:S04]  /*116a0*/  IMAD.WIDE.U32 R8, R8, R11, RZ ;  /* 0x0000000b08087225 */ /* 0x000fc800078e00ff */
[----:B------:R-:W-:Y:S01]  /*116b0*/  IMAD R11, R31, R10, R29 ;  /* 0x0000000a1f0b7224 */ /* 0x000fe200078e021d */
[----:B------:R-:W-:Y:S01]  /*116c0*/  IADD3.X R10, R27, R25, R26, P1, P3 ;  /* 0x000000191b0a7210 */ /* 0x000fe20000fe641a */
[----:B------:R-:W-:Y:S01]  /*116d0*/  IMAD.IADD R13, R9, 0x1, R13 ;  /* 0x00000001090d7824 */ /* 0x000fe200078e020d */
[----:B------:R-:W-:Y:S01]  /*116e0*/  IADD3 R8, P0, P1, R21, R14, R8 ;  /* 0x0000000e15087210 */ /* 0x000fe2000791e008 */
[----:B-1----:R-:W-:Y:S01]  /*116f0*/  IMAD R7, R7, R11, RZ ;  /* 0x0000000b07077224 */ /* 0x002fe200078e02ff */
[----:B------:R-:W-:-:S04]  /*11700*/  SHF.R.S32.HI R21, RZ, 0x1f, R21 ;  /* 0x0000001fff157819 */ /* 0x000fc80000011415 */
[----:B------:R-:W-:Y:S02]  /*11710*/  IADD3.X R9, R21, R10, R13, P0, P1 ;  /* 0x0000000a15097210 */ /* 0x000fe400007e240d */
[----:B------:R-:W-:Y:S01]  /*11720*/  SHF.R.S32.HI R13, RZ, 0x1f, R11 ;  /* 0x0000001fff0d7819 */ /* 0x000fe2000001140b */
[----:B------:R-:W-:-:S04]  /*11730*/  IMAD.WIDE.U32 R8, R6, R11, R8 ;  /* 0x0000000b06087225 */ /* 0x000fc800078e0008 */
[----:B------:R-:W-:Y:S01]  /*11740*/  IMAD R7, R6, R13, R7 ;  /* 0x0000000d06077224 */ /* 0x000fe200078e0207 */
[----:B0-----:R-:W-:-:S03]  /*11750*/  LEA R4, P0, R8, R4, 0x2 ;  /* 0x0000000408047211 */ /* 0x001fc600078010ff */
[----:B------:R-:W-:Y:S02]  /*11760*/  IMAD.IADD R6, R9, 0x1, R7 ;  /* 0x0000000109067824 */ /* 0x000fe400078e0207 */
[----:B------:R-:W-:-:S03]  /*11770*/  IMAD.MOV.U32 R7, RZ, RZ, -0x800000 ;  /* 0xff800000ff077424 */ /* 0x000fc600078e00ff */
[----:B--2---:R-:W-:-:S05]  /*11780*/  LEA.HI.X R5, R8, R5, R6, 0x2, P0 ;  /* 0x0000000508057211 */ /* 0x004fca00000f1406 */
[----:B------:R2:W-:Y:S02]  /*11790*/  STG.E desc[UR42][R4.64], R7 ;  /* 0x0000000704007986 */ /* 0x0005e4000c10192a */
.L_x_768:
[----:B------:R-:W-:Y:S05]  /*117a0*/  BSYNC B1 ;  /* 0x0000000000017941 */ /* 0x000fea0003800000 */
.L_x_767:
[----:B------:R-:W-:Y:S05]  /*117b0*/  @P2 BRA `(.L_x_763) ;  /* 0x0000000800742947 */ /* 0x000fea0003800000 */
[----:B------:R-:W3:Y:S01]  /*117c0*/  LDC R9, c[0x0][0xbe8] ;  /* 0x0002fa00ff097b82 */ /* 0x000ee20000000800 */
[----:B------:R-:W-:Y:S01]  /*117d0*/  ULDC.64 UR4, c[0x0][0xaa0] ;  /* 0x0002a80000047ab9 */ /* 0x000fe20000000a00 */
[----:B--2---:R-:W-:Y:S01]  /*117e0*/  SHF.R.S32.HI R7, RZ, 0x1f, R30 ;  /* 0x0000001fff077819 */ /* 0x004fe2000001141e */
[----:B------:R-:W-:Y:S01]  /*117f0*/  IMAD R6, R26, UR4, RZ ;  /* 0x000000041a067c24 */ /* 0x000fe2000f8e02ff */
[----:B------:R-:W-:Y:S01]  /*11800*/  BSSY B1, `(.L_x_769) ;  /* 0x0000074000017945 */ /* 0x000fe20003800000 */
[----:B------:R-:W-:Y:S01]  /*11810*/  IMAD.WIDE.U32 R4, R3, UR4, RZ ;  /* 0x0000000403047c25 */ /* 0x000fe2000f8e00ff */
[----:B------:R-:W-:Y:S02]  /*11820*/  LEA.HI R7, R7, R30, RZ, 0x3 ;  /* 0x0000001e07077211 */ /* 0x000fe400078f18ff */
[----:B------:R-:W2:Y:S01]  /*11830*/  LDC R21, c[0x0][0xac8] ;  /* 0x0002b200ff157b82 */ /* 0x000ea20000000800 */
[----:B------:R-:W-:Y:S01]  /*11840*/  IMAD R3, R3, UR5, R6 ;  /* 0x0000000503037c24 */ /* 0x000fe2000f8e0206 */
[----:B------:R-:W-:Y:S01]  /*11850*/  SHF.R.S32.HI R26, RZ, 0x3, R7 ;  /* 0x00000003ff1a7819 */ /* 0x000fe20000011407 */
[----:B------:R-:W-:Y:S01]  /*11860*/  ULDC.64 UR4, c[0x0][0xae8] ;  /* 0x0002ba0000047ab9 */ /* 0x000fe20000000a00 */
[----:B------:R-:W-:Y:S01]  /*11870*/  VIADD R31, R187, 0x180 ;  /* 0x00000180bb1f7836 */ /* 0x000fe20000000000 */
[----:B------:R-:W-:Y:S01]  /*11880*/  SHF.R.S32.HI R32, RZ, 0x1f, R204 ;  /* 0x0000001fff207819 */ /* 0x000fe200000114cc */
[----:B------:R-:W-:Y:S01]  /*11890*/  IMAD.IADD R5, R5, 0x1, R3 ;  /* 0x0000000105057824 */ /* 0x000fe200078e0203 */
[----:B------:R-:W-:Y:S01]  /*118a0*/  LOP3.LUT R3, R7, 0xfffffff8, RZ, 0xc0, !PT ;  /* 0xfffffff807037812 */ /* 0x000fe200078ec0ff */
[----:B------:R-:W-:Y:S01]  /*118b0*/  VIADD R29, R187, 0x1c0 ;  /* 0x000001c0bb1d7836 */ /* 0x000fe20000000000 */
[----:B------:R-:W-:Y:S01]  /*118c0*/  SHF.R.S32.HI R33, RZ, 0x1f, R205 ;  /* 0x0000001fff217819 */ /* 0x000fe200000114cd */
[----:B------:R-:W-:Y:S01]  /*118d0*/  IMAD.WIDE.U32 R4, R198, UR4, R4 ;  /* 0x00000004c6047c25 */ /* 0x000fe2000f8e0004 */
[----:B------:R-:W-:-:S02]  /*118e0*/  SHF.R.S32.HI R34, RZ, 0x1f, R206 ;  /* 0x0000001fff227819 */ /* 0x000fc400000114ce */
[----:B------:R-:W-:Y:S01]  /*118f0*/  SHF.R.S32.HI R35, RZ, 0x1f, R207 ;  /* 0x0000001fff237819 */ /* 0x000fe200000114cf */
[----:B------:R-:W-:Y:S01]  /*11900*/  IMAD.IADD R3, R30, 0x1, -R3 ;  /* 0x000000011e037824 */ /* 0x000fe200078e0a03 */
[----:B------:R-:W-:Y:S01]  /*11910*/  SHF.R.S32.HI R30, RZ, 0x1f, R31 ;  /* 0x0000001fff1e7819 */ /* 0x000fe2000001141f */
[----:B------:R-:W-:Y:S01]  /*11920*/  IMAD R5, R198, UR5, R5 ;  /* 0x00000005c6057c24 */ /* 0x000fe2000f8e0205 */
[----:B---3--:R-:W-:Y:S01]  /*11930*/  ISETP.NE.AND P0, PT, R9, 0x1, PT ;  /* 0x000000010900780c */ /* 0x008fe20003f05270 */
[----:B------:R-:W-:Y:S01]  /*11940*/  IMAD R6, R3, 0x20, R26 ;  /* 0x0000002003067824 */ /* 0x000fe200078e021a */
[----:B------:R-:W-:Y:S01]  /*11950*/  ULDC.64 UR4, c[0x0][0xaf0] ;  /* 0x0002bc0000047ab9 */ /* 0x000fe20000000a00 */
[----:B------:R-:W-:Y:S01]  /*11960*/  IMAD R27, R0, R9, RZ ;  /* 0x00000009001b7224 */ /* 0x000fe200078e02ff */
[----:B------:R-:W-:Y:S01]  /*11970*/  SHF.R.S32.HI R36, RZ, 0x1f, R208 ;  /* 0x0000001fff247819 */ /* 0x000fe200000114d0 */
[----:B------:R-:W-:Y:S02]  /*11980*/  IMAD R8, R201, 0x40, R6 ;  /* 0x00000040c9087824 */ /* 0x000fe400078e0206 */
[----:B------:R-:W-:Y:S01]  /*11990*/  IMAD R3, R28, UR4, RZ ;  /* 0x000000041c037c24 */ /* 0x000fe2000f8e02ff */
[-C--:B--2---:R-:W-:Y:S01]  /*119a0*/  ISETP.GE.AND P1, PT, R208, R21.reuse, PT ;  /* 0x00000015d000720c */ /* 0x084fe20003f26270 */
[----:B------:R-:W-:Y:S01]  /*119b0*/  IMAD.WIDE.U32 R4, R199, UR4, R4 ;  /* 0x00000004c7047c25 */ /* 0x000fe2000f8e0004 */
[----:B------:R-:W-:-:S02]  /*119c0*/  ISETP.GE.AND P2, PT, R187, R21, PT ;  /* 0x00000015bb00720c */ /* 0x000fc40003f46270 */
[----:B------:R-:W-:Y:S01]  /*119d0*/  SHF.R.S32.HI R28, RZ, 0x1f, R29 ;  /* 0x0000001fff1c7819 */ /* 0x000fe2000001141d */
[----:B------:R-:W2:Y:S01]  /*119e0*/  @P0 LDC R11, c[0x0][0xbec] ;  /* 0x0002fb00ff0b0b82 */ /* 0x000ea20000000800 */
[----:B------:R-:W-:Y:S01]  /*119f0*/  IMAD R7, R199, UR5, R3 ;  /* 0x00000005c7077c24 */ /* 0x000fe2000f8e0203 */
[----:B------:R-:W-:Y:S01]  /*11a00*/  ULDC.64 UR4, c[0x0][0xae0] ;  /* 0x0002b80000047ab9 */ /* 0x000fe20000000a00 */
[----:B------:R-:W-:Y:S01]  /*11a10*/  IMAD.MOV.U32 R3, RZ, RZ, R8 ;  /* 0x000000ffff037224 */ /* 0x000fe200078e0008 */
[----:B------:R-:W-:Y:S01]  /*11a20*/  SEL R0, RZ, 0x1, P2 ;  /* 0x00000001ff007807 */ /* 0x000fe20001000000 */
[----:B------:R-:W-:Y:S01]  /*11a30*/  IMAD.IADD R5, R5, 0x1, R7 ;  /* 0x0000000105057824 */ /* 0x000fe200078e0207 */
[----:B------:R-:W-:Y:S01]  /*11a40*/  ISETP.GE.AND P2, PT, R29, R21, PT ;  /* 0x000000151d00720c */ /* 0x000fe20003f46270 */
[----:B------:R-:W-:Y:S01]  /*11a50*/  IMAD R26, R201, 0x40, R26 ;  /* 0x00000040c91a7824 */ /* 0x000fe200078e021a */
[----:B------:R-:W3:Y:S01]  /*11a60*/  @P0 LDC R13, c[0x0][0xbf0] ;  /* 0x0002fc00ff0d0b82 */ /* 0x000ee20000000800 */
[----:B--2---:R-:W-:-:S05]  /*11a70*/  @P0 IMAD.HI.U32 R6, R8, R11, RZ ;  /* 0x0000000b08060227 */ /* 0x004fca00078e00ff */
[----:B---3--:R-:W-:Y:S02]  /*11a80*/  @P0 SHF.R.U32.HI R3, RZ, R13, R6 ;  /* 0x0000000dff030219 */ /* 0x008fe40000011606 */
[----:B------:R-:W-:Y:S02]  /*11a90*/  ISETP.GE.AND P0, PT, R207, R21, PT ;  /* 0x00000015cf00720c */ /* 0x000fe40003f06270 */
[--C-:B------:R-:W-:Y:S01]  /*11aa0*/  SHF.R.S32.HI R6, RZ, 0x1f, R3.reuse ;  /* 0x0000001fff067819 */ /* 0x100fe20000011403 */
[----:B------:R-:W-:Y:S02]  /*11ab0*/  IMAD.MOV R7, RZ, RZ, -R3 ;  /* 0x000000ffff077224 */ /* 0x000fe400078e0a03 */
[----:B------:R-:W-:-:S04]  /*11ac0*/  IMAD.WIDE.U32 R4, R3, UR4, R4 ;  /* 0x0000000403047c25 */ /* 0x000fc8000f8e0004 */
[----:B------:R-:W-:Y:S02]  /*11ad0*/  IMAD R6, R6, UR4, RZ ;  /* 0x0000000406067c24 */ /* 0x000fe4000f8e02ff */
[----:B------:R-:W-:Y:S01]  /*11ae0*/  IMAD R7, R9, R7, R8 ;  /* 0x0000000709077224 */ /* 0x000fe200078e0208 */
[----:B------:R-:W-:Y:S01]  /*11af0*/  SEL R8, RZ, 0xffffffff, P1 ;  /* 0xffffffffff087807 */ /* 0x000fe20000800000 */
[----:B------:R-:W-:Y:S01]  /*11b00*/  IMAD R9, R3, UR5, R6 ;  /* 0x0000000503097c24 */ /* 0x000fe2000f8e0206 */
[----:B------:R-:W-:Y:S01]  /*11b10*/  SEL R3, RZ, 0xffffffff, P0 ;  /* 0xffffffffff037807 */ /* 0x000fe20000000000 */
[----:B------:R-:W-:Y:S01]  /*11b20*/  ULDC.64 UR4, c[0x0][0xad8] ;  /* 0x0002b60000047ab9 */ /* 0x000fe20000000a00 */
[-C--:B------:R-:W-:Y:S01]  /*11b30*/  ISETP.GE.AND P0, PT, R206, R21.reuse, PT ;  /* 0x00000015ce00720c */ /* 0x080fe20003f06270 */
[----:B------:R-:W-:Y:S02]  /*11b40*/  IMAD.SHL.U32 R11, R8, 0x2, RZ ;  /* 0x00000002080b7824 */ /* 0x000fe400078e00ff */
[----:B------:R-:W-:Y:S01]  /*11b50*/  IMAD.SHL.U32 R3, R3, 0x4, RZ ;  /* 0x0000000403037824 */ /* 0x000fe200078e00ff */
[----:B------:R-:W-:Y:S01]  /*11b60*/  SEL R6, RZ, 0xffffffff, P0 ;  /* 0xffffffffff067807 */ /* 0x000fe20000000000 */
[----:B------:R-:W-:Y:S01]  /*11b70*/  IMAD.IADD R5, R5, 0x1, R9 ;  /* 0x0000000105057824 */ /* 0x000fe200078e0209 */
[----:B------:R-:W-:-:S02]  /*11b80*/  ISETP.GE.AND P0, PT, R205, R21, PT ;  /* 0x00000015cd00720c */ /* 0x000fc40003f06270 */
[----:B------:R-:W-:Y:S01]  /*11b90*/  LOP3.LUT R0, R11, 0x2, R0, 0xe2, !PT ;  /* 0x000000020b007812 */ /* 0x000fe200078ee200 */
[----:B------:R-:W-:Y:S01]  /*11ba0*/  IMAD.SHL.U32 R8, R6, 0x8, RZ ;  /* 0x0000000806087824 */ /* 0x000fe200078e00ff */
[----:B------:R-:W-:Y:S01]  /*11bb0*/  SEL R6, RZ, 0xffffffff, P0 ;  /* 0xffffffffff067807 */ /* 0x000fe20000000000 */
[----:B------:R-:W-:Y:S01]  /*11bc0*/  IMAD.WIDE.U32 R4, R7, UR4, R4 ;  /* 0x0000000407047c25 */ /* 0x000fe2000f8e0004 */
[----:B------:R-:W-:Y:S02]  /*11bd0*/  LOP3.LUT R3, R3, 0x4, R0, 0xe2, !PT ;  /* 0x0000000403037812 */ /* 0x000fe400078ee200 */
[----:B------:R-:W-:Y:S01]  /*11be0*/  ISETP.GE.AND P0, PT, R204, R21, PT ;  /* 0x00000015cc00720c */ /* 0x000fe20003f06270 */
[----:B------:R-:W-:Y:S01]  /*11bf0*/  IMAD.SHL.U32 R6, R6, 0x10, RZ ;  /* 0x0000001006067824 */ /* 0x000fe200078e00ff */
[----:B------:R-:W-:Y:S02]  /*11c00*/  SHF.R.S32.HI R0, RZ, 0x1f, R7 ;  /* 0x0000001fff007819 */ /* 0x000fe40000011407 */
[----:B------:R-:W-:-:S02]  /*11c10*/  LOP3.LUT R3, R8, 0x8, R3, 0xe2, !PT ;  /* 0x0000000808037812 */ /* 0x000fc400078ee203 */
[----:B------:R-:W-:Y:S01]  /*11c20*/  SEL R8, RZ, 0xffffffff, P0 ;  /* 0xffffffffff087807 */ /* 0x000fe20000000000 */
[----:B------:R-:W-:Y:S01]  /*11c30*/  IMAD R0, R0, UR4, RZ ;  /* 0x0000000400007c24 */ /* 0x000fe2000f8e02ff */
[----:B------:R-:W-:Y:S02]  /*11c40*/  ISETP.GE.AND P0, PT, R31, R21, PT ;  /* 0x000000151f00720c */ /* 0x000fe40003f06270 */
[----:B------:R-:W-:Y:S01]  /*11c50*/  LOP3.LUT R6, R6, 0x10, R3, 0xe2, !PT ;  /* 0x0000001006067812 */ /* 0x000fe200078ee203 */
[----:B------:R-:W-:Y:S02]  /*11c60*/  IMAD.SHL.U32 R9, R8, 0x20, RZ ;  /* 0x0000002008097824 */ /* 0x000fe400078e00ff */
[----:B------:R-:W-:Y:S01]  /*11c70*/  IMAD R3, R7, UR5, R0 ;  /* 0x0000000507037c24 */ /* 0x000fe2000f8e0200 */
[----:B------:R-:W-:Y:S01]  /*11c80*/  SEL R7, RZ, 0x40, P0 ;  /* 0x00000040ff077807 */ /* 0x000fe20000000000 */
[----:B------:R-:W-:Y:S01]  /*11c90*/  ULDC.64 UR4, c[0x0][0xa80] ;  /* 0x0002a00000047ab9 */ /* 0x000fe20000000a00 */
[----:B------:R-:W-:Y:S01]  /*11ca0*/  ISETP.GE.AND P0, PT, R26, R27, PT ;  /* 0x0000001b1a00720c */ /* 0x000fe20003f06270 */
[----:B------:R-:W-:Y:S01]  /*11cb0*/  IMAD.IADD R3, R5, 0x1, R3 ;  /* 0x0000000105037824 */ /* 0x000fe200078e0203 */
[----:B------:R-:W-:-:S02]  /*11cc0*/  LOP3.LUT R6, R9, 0x20, R6, 0xe2, !PT ;  /* 0x0000002009067812 */ /* 0x000fc400078ee206 */
[----:B------:R-:W-:Y:S02]  /*11cd0*/  LEA R20, P1, R4, UR4, 0x1 ;  /* 0x0000000404147c11 */ /* 0x000fe4000f8208ff */
[----:B------:R-:W-:Y:S02]  /*11ce0*/  SEL R5, RZ, 0x80, P2 ;  /* 0x00000080ff057807 */ /* 0x000fe40001000000 */
[----:B------:R-:W-:Y:S02]  /*11cf0*/  LOP3.LUT R24, R6, R7, RZ, 0xfc, !PT ;  /* 0x0000000706187212 */ /* 0x000fe400078efcff */
[----:B------:R-:W-:Y:S02]  /*11d00*/  LEA.HI.X R3, R4, UR5, R3, 0x1, P1 ;  /* 0x0000000504037c11 */ /* 0x000fe400088f0c03 */
[----:B------:R-:W-:Y:S01]  /*11d10*/  LOP3.LUT R25, R24, R5, RZ, 0xfc, !PT ;  /* 0x0000000518197212 */ /* 0x000fe200078efcff */
[----:B------:R2:W3:Y:S04]  /*11d20*/  SHFL.IDX PT, R4, R20, RZ, 0x181f ;  /* 0x00181fff14047589 */ /* 0x0004e800000e0000 */
[----:B------:R2:W4:Y:S01]  /*11d30*/  SHFL.IDX PT, R5, R3, RZ, 0x181f ;  /* 0x00181fff03057589 */ /* 0x00052200000e0000 */
[----:B------:R-:W-:Y:S05]  /*11d40*/  @P0 BRA `(.L_x_770) ;  /* 0x00000000007c0947 */ /* 0x000fea0003800000 */
[-C--:B------:R-:W-:Y:S02]  /*11d50*/  ISETP.GE.AND P2, PT, R208, R21.reuse, PT ;  /* 0x00000015d000720c */ /* 0x080fe40003f46270 */
[-C--:B------:R-:W-:Y:S02]  /*11d60*/  ISETP.GE.AND P1, PT, R187, R21.reuse, PT ;  /* 0x00000015bb00720c */ /* 0x080fe40003f26270 */
[-C--:B------:R-:W-:Y:S02]  /*11d70*/  ISETP.GE.AND P5, PT, R207, R21.reuse, PT ;  /* 0x00000015cf00720c */ /* 0x080fe40003fa6270 */
[----:B------:R-:W-:-:S07]  /*11d80*/  ISETP.GE.AND P3, PT, R206, R21, PT ;  /* 0x00000015ce00720c */ /* 0x000fce0003f66270 */
[CC--:B---3--:R-:W-:Y:S02]  /*11d90*/  @!P2 LEA R8, P0, R208.reuse, R4.reuse, 0x1 ;  /* 0x00000004d008a211 */ /* 0x0c8fe400078008ff */
[----:B----4-:R-:W-:Y:S02]  /*11da0*/  @!P1 IMAD.WIDE R6, R187, 0x2, R4 ;  /* 0x00000002bb069825 */ /* 0x010fe400078e0204 */
[----:B------:R-:W-:Y:S02]  /*11db0*/  @!P2 LEA.HI.X R9, R208, R5, R36, 0x1, P0 ;  /* 0x00000005d009a211 */ /* 0x000fe400000f0c24 */
[----:B------:R-:W-:Y:S01]  /*11dc0*/  @!P5 LEA R10, P4, R207, R4, 0x1 ;  /* 0x00000004cf0ad211 */ /* 0x000fe200078808ff */
[----:B------:R-:W-:Y:S01]  /*11dd0*/  @!P1 ST.E.128 desc[UR42][R6.64], RZ ;  /* 0x000000ff06009985 */ /* 0x000fe2000c101d2a */
[-C--:B------:R-:W-:Y:S02]  /*11de0*/  ISETP.GE.AND P1, PT, R204, R21.reuse, PT ;  /* 0x00000015cc00720c */ /* 0x080fe40003f26270 */
[----:B------:R-:W-:Y:S01]  /*11df0*/  LOP3.LUT P0, RZ, R24, 0x40, RZ, 0xc0, !PT ;  /* 0x0000004018ff7812 */ /* 0x000fe2000780c0ff */
[----:B------:R3:W-:Y:S01]  /*11e00*/  @!P2 ST.E.128 desc[UR42][R8.64], RZ ;  /* 0x000000ff0800a985 */ /* 0x0007e2000c101d2a */
[----:B------:R-:W-:-:S02]  /*11e10*/  ISETP.GE.AND P2, PT, R205, R21, PT ;  /* 0x00000015cd00720c */ /* 0x000fc40003f46270 */
[-C--:B------:R-:W-:Y:S02]  /*11e20*/  @!P5 LEA.HI.X R11, R207, R5.reuse, R35, 0x1, P4 ;  /* 0x00000005cf0bd211 */ /* 0x080fe400020f0c23 */
[----:B------:R-:W-:Y:S02]  /*11e30*/  LOP3.LUT P4, RZ, R25, 0x80, RZ, 0xc0, !PT ;  /* 0x0000008019ff7812 */ /* 0x000fe4000788c0ff */
[CC--:B------:R-:W-:Y:S01]  /*11e40*/  @!P3 LEA R12, P6, R206.reuse, R4.reuse, 0x1 ;  /* 0x00000004ce0cb211 */ /* 0x0c0fe200078c08ff */
[----:B------:R4:W-:Y:S03]  /*11e50*/  @!P5 ST.E.128 desc[UR42][R10.64], RZ ;  /* 0x000000ff0a00d985 */ /* 0x0009e6000c101d2a */
[----:B------:R-:W-:Y:S02]  /*11e60*/  @!P3 LEA.HI.X R13, R206, R5, R34, 0x1, P6 ;  /* 0x00000005ce0db211 */ /* 0x000fe400030f0c22 */
[----:B---3--:R-:W-:-:S02]  /*11e70*/  @!P1 LEA R8, P6, R204, R4, 0x1 ;  /* 0x00000004cc089211 */ /* 0x008fc400078c08ff */
[-C--:B------:R-:W-:Y:S01]  /*11e80*/  @!P2 LEA R6, P5, R205, R4.reuse, 0x1 ;  /* 0x00000004cd06a211 */ /* 0x080fe200078a08ff */
        /* <DEDUP_REMOVED lines=11> */
.L_x_770:
[----:B------:R-:W-:Y:S05]  /*11f40*/  BSYNC B1 ;  /* 0x0000000000017941 */ /* 0x000fea0003800000 */
.L_x_769:
[----:B------:R-:W-:Y:S01]  /*11f50*/  VIADD R0, R26, 0x20 ;  /* 0x000000201a007836 */ /* 0x000fe20000000000 */
[----:B----4-:R4:W0:Y:S04]  /*11f60*/  SHFL.IDX PT, R5, R3, 0x1, 0x181f ;  /* 0x00381f0003057f89 */ /* 0x01082800000e0000 */
[----:B------:R-:W-:Y:S01]  /*11f70*/  ISETP.GE.AND P0, PT, R0, R27, PT ;  /* 0x0000001b0000720c */ /* 0x000fe20003f06270 */
[----:B---3--:R4:W3:-:S12]  /*11f80*/  SHFL.IDX PT, R4, R20, 0x1, 0x181f ;  /* 0x00381f0014047f89 */ /* 0x0088d800000e0000 */
[----:B----4-:R-:W-:Y:S05]  /*11f90*/  @P0 BRA `(.L_x_763) ;  /* 0x00000000007c0947 */ /* 0x010fea0003800000 */
[-C--:B------:R-:W-:Y:S02]  /*11fa0*/  ISETP.GE.AND P5, PT, R208, R21.reuse, PT ;  /* 0x00000015d000720c */ /* 0x080fe40003fa6270 */
[-C--:B------:R-:W-:Y:S02]  /*11fb0*/  ISETP.GE.AND P4, PT, R187, R21.reuse, PT ;  /* 0x00000015bb00720c */ /* 0x080fe40003f86270 */
[-C--:B------:R-:W-:Y:S02]  /*11fc0*/  ISETP.GE.AND P0, PT, R207, R21.reuse, PT ;  /* 0x00000015cf00720c */ /* 0x080fe40003f06270 */
[----:B------:R-:W-:Y:S02]  /*11fd0*/  ISETP.GE.AND P1, PT, R206, R21, PT ;  /* 0x00000015ce00720c */ /* 0x000fe40003f26270 */
[----:B------:R-:W-:-:S05]  /*11fe0*/  LOP3.LUT P2, RZ, R24, 0x40, RZ, 0xc0, !PT ;  /* 0x0000004018ff7812 */ /* 0x000fca000784c0ff */
[CC--:B---3--:R-:W-:Y:S02]  /*11ff0*/  @!P5 LEA R8, P3, R208.reuse, R4.reuse, 0x1 ;  /* 0x00000004d008d211 */ /* 0x0c8fe400078608ff */
[----:B0-----:R-:W-:Y:S02]  /*12000*/  @!P4 IMAD.WIDE R6, R187, 0x2, R4 ;  /* 0x00000002bb06c825 */ /* 0x001fe400078e0204 */
[----:B------:R-:W-:Y:S02]  /*12010*/  @!P5 LEA.HI.X R9, R208, R5, R36, 0x1, P3 ;  /* 0x00000005d009d211 */ /* 0x000fe400018f0c24 */
[-C--:B------:R-:W-:Y:S01]  /*12020*/  ISETP.GE.AND P3, PT, R205, R21.reuse, PT ;  /* 0x00000015cd00720c */ /* 0x080fe20003f66270 */
[----:B------:R0:W-:Y:S01]  /*12030*/  @!P4 ST.E.128 desc[UR42][R6.64], RZ ;  /* 0x000000ff0600c985 */ /* 0x0001e2000c101d2a */
[----:B------:R-:W-:Y:S02]  /*12040*/  @!P0 LEA R10, P6, R207, R4, 0x1 ;  /* 0x00000004cf0a8211 */ /* 0x000fe400078c08ff */
[----:B------:R-:W-:Y:S01]  /*12050*/  LOP3.LUT P4, RZ, R25, 0x80, RZ, 0xc0, !PT ;  /* 0x0000008019ff7812 */ /* 0x000fe2000788c0ff */
[----:B------:R4:W-:Y:S01]  /*12060*/  @!P5 ST.E.128 desc[UR42][R8.64], RZ ;  /* 0x000000ff0800d985 */ /* 0x0009e2000c101d2a */
[----:B------:R-:W-:-:S02]  /*12070*/  ISETP.GE.AND P5, PT, R204, R21, PT ;  /* 0x00000015cc00720c */ /* 0x000fc40003fa6270 */
[----:B------:R-:W-:Y:S02]  /*12080*/  @!P0 LEA.HI.X R11, R207, R5, R35, 0x1, P6 ;  /* 0x00000005cf0b8211 */ /* 0x000fe400030f0c23 */
[----:B------:R-:W-:-:S03]  /*12090*/  @!P1 LEA R12, P6, R206, R4, 0x1 ;  /* 0x00000004ce0c9211 */ /* 0x000fc600078c08ff */
[----:B------:R4:W-:Y:S01]  /*120a0*/  @!P0 ST.E.128 desc[UR42][R10.64], RZ ;  /* 0x000000ff0a008985 */ /* 0x0009e2000c101d2a */
[-C--:B------:R-:W-:Y:S02]  /*120b0*/  @!P1 LEA.HI.X R13, R206, R5.reuse, R34, 0x1, P6 ;  /* 0x00000005ce0d9211 */ /* 0x080fe400030f0c22 */
[-C--:B0-----:R-:W-:Y:S02]  /*120c0*/  @!P3 LEA R6, P6, R205, R4.reuse, 0x1 ;  /* 0x00000004cd06b211 */ /* 0x081fe400078c08ff */
[-C--:B------:R-:W-:Y:S01]  /*120d0*/  @P2 LEA R14, P0, R31, R4.reuse, 0x1 ;  /* 0x000000041f0e2211 */ /* 0x080fe200078008ff */
[----:B------:R4:W-:Y:S01]  /*120e0*/  @!P1 ST.E.128 desc[UR42][R12.64], RZ ;  /* 0x000000ff0c009985 */ /* 0x0009e2000c101d2a */
[-C--:B------:R-:W-:Y:S02]  /*120f0*/  @!P3 LEA.HI.X R7, R205, R5.reuse, R33, 0x1, P6 ;  /* 0x00000005cd07b211 */ /* 0x080fe400030f0c21 */
[----:B------:R-:W-:Y:S02]  /*12100*/  @P2 LEA.HI.X R15, R31, R5, R30, 0x1, P0 ;  /* 0x000000051f0f2211 */ /* 0x000fe400000f0c1e */
[-C--:B--2---:R-:W-:Y:S01]  /*12110*/  @P4 LEA R20, P6, R29, R4.reuse, 0x1 ;  /* 0x000000041d144211 */ /* 0x084fe200078c08ff */
[----:B------:R4:W-:Y:S01]  /*12120*/  @!P3 ST.E.128 desc[UR42][R6.64], RZ ;  /* 0x000000ff0600b985 */ /* 0x0009e2000c101d2a */
[----:B------:R-:W-:-:S02]  /*12130*/  @!P5 LEA R4, P0, R204, R4, 0x1 ;  /* 0x00000004cc04d211 */ /* 0x000fc400078008ff */
[-C--:B------:R-:W-:Y:S02]  /*12140*/  @P4 LEA.HI.X R21, R29, R5.reuse, R28, 0x1, P6 ;  /* 0x000000051d154211 */ /* 0x080fe400030f0c1c */
[----:B------:R-:W-:-:S05]  /*12150*/  @!P5 LEA.HI.X R5, R204, R5, R32, 0x1, P0 ;  /* 0x00000005cc05d211 */ /* 0x000fca00000f0c20 */
[----:B------:R4:W-:Y:S04]  /*12160*/  @!P5 ST.E.128 desc[UR42][R4.64], RZ ;  /* 0x000000ff0400d985 */ /* 0x0009e8000c101d2a */
[----:B------:R4:W-:Y:S04]  /*12170*/  @P2 ST.E.128 desc[UR42][R14.64], RZ ;  /* 0x000000ff0e002985 */ /* 0x0009e8000c101d2a */
[----:B------:R4:W-:Y:S02]  /*12180*/  @P4 ST.E.128 desc[UR42][R20.64], RZ ;  /* 0x000000ff14004985 */ /* 0x0009e4000c101d2a */
.L_x_763:
[----:B------:R-:W-:Y:S05]  /*12190*/  BSYNC B0 ;  /* 0x0000000000007941 */ /* 0x000fea0003800000 */
.L_x_756:
[----:B------:R-:W-:Y:S02]  /*121a0*/  ULDC UR4, c[0x0][0xc3c] ;  /* 0x00030f0000047ab9 */ /* 0x000fe40000000800 */
[----:B-1----:R-:W-:-:S13]  /*121b0*/  ISETP.GE.AND P0, PT, R155, UR4, PT ;  /* 0x000000049b007c0c */ /* 0x002fda000bf06270 */
[----:B------:R-:W-:Y:S05]  /*121c0*/  @!P0 BRA `(.L_x_771) ;  /* 0xfffffef400008947 */ /* 0x000fea000383ffff */
[----:B------:R-:W-:Y:S05]  /*121d0*/  BRA `(.L_x_643) ;  /* 0x00000090001c7947 */ /* 0x000fea0003800000 */
.L_x_641:
[----:B------:R-:W-:-:S08]  /*121e0*/  NOP ;  /* 0x0000000000007918 */ /* 0x000fd00000000000 */
[----:B------:R-:W0:-:S00]  /*121f0*/  USETMAXREG.DEALLOC.CTAPOOL 0x18 ;  /* 0x00000018000079c8 */ /* 0x000e0000080e0500 */
[----:B0-----:R-:W2:Y:S01]  /*12200*/  LDL.LU R2, [R1+0x28] ;  /* 0x0000280001027983 */ /* 0x001ea20000300800 */
[----:B------:R-:W-:Y:S01]  /*12210*/  LOP3.LUT R0, R0, 0x3, RZ, 0xc0, !PT ;  /* 0x0000000300007812 */ /* 0x000fe200078ec0ff */
[----:B------:R-:W-:-:S05]  /*12220*/  IMAD.MOV.U32 R7, RZ, RZ, RZ ;  /* 0x000000ffff077224 */ /* 0x000fca00078e00ff */
[----:B------:R-:W0:Y:S02]  /*12230*/  SHFL.IDX PT, R0, R0, RZ, 0x1f ;  /* 0x00001fff00007589 */ /* 0x000e2400000e0000 */
[----:B0-----:R-:W-:Y:S02]  /*12240*/  ISETP.NE.AND P0, PT, R0, RZ, PT ;  /* 0x000000ff0000720c */ /* 0x001fe40003f05270 */
[----:B--2---:R-:W-:-:S11]  /*12250*/  LOP3.LUT R2, R2, 0xfffffffd, RZ, 0xc0, !PT ;  /* 0xfffffffd02027812 */ /* 0x004fd600078ec0ff */
[----:B------:R-:W-:-:S05]  /*12260*/  @P0 LOP3.LUT R2, R2, 0x2, RZ, 0xfc, !PT ;  /* 0x0000000202020812 */ /* 0x000fca00078efcff */
[----:B------:R0:W-:Y:S01]  /*12270*/  STL [R1+0x28], R2 ;  /* 0x0000280201007387 */ /* 0x0001e20000100800 */
        /* <DEDUP_REMOVED lines=10> */
.L_x_772:
[----:B------:R-:W-:Y:S01]  /*12320*/  LOP3.LUT R0, R6, 0x1f, RZ, 0xc0, !PT ;  /* 0x0000001f06007812 */ /* 0x000fe200078ec0ff */
[----:B------:R-:W-:Y:S01]  /*12330*/  ULDC UR4, c[0x0][0xc3c] ;  /* 0x00030f0000047ab9 */ /* 0x000fe20000000800 */
[----:B------:R-:W-:Y:S01]  /*12340*/  IMAD.MOV.U32 R10, RZ, RZ, RZ ;  /* 0x000000ffff0a7224 */ /* 0x000fe200078e00ff */
[----:B------:R-:W1:Y:S01]  /*12350*/  S2UR UR6, SR_CTAID.X ;  /* 0x00000000000679c3 */ /* 0x000e620000002500 */
[----:B------:R-:W-:Y:S01]  /*12360*/  ISETP.NE.AND P0, PT, R0, 0x1f, PT ;  /* 0x0000001f0000780c */ /* 0x000fe20003f05270 */
[----:B------:R-:W-:-:S03]  /*12370*/  ULDC UR5, c[0x0][0xc38] ;  /* 0x00030e0000057ab9 */ /* 0x000fc60000000800 */
[----:B------:R-:W-:-:S13]  /*12380*/  ISETP.GE.OR P1, PT, R0, UR4, !P0 ;  /* 0x0000000400007c0c */ /* 0x000fda000c726670 */
[----:B0-----:R-:W0:Y:S08]  /*12390*/  @!P1 LDC.64 R2, c[0x0][0xc80] ;  /* 0x00032000ff029b82 */ /* 0x001e300000000a00 */
[----:B------:R-:W2:Y:S01]  /*123a0*/  @!P1 LDC.64 R4, c[0x0][0xc78] ;  /* 0x00031e00ff049b82 */ /* 0x000ea20000000a00 */
[----:B0-----:R-:W-:-:S05]  /*123b0*/  @!P1 IMAD.WIDE.U32 R2, R0, 0x4, R2 ;  /* 0x0000000400029825 */ /* 0x001fca00078e0002 */
        /* <DEDUP_REMOVED lines=27> */
[----:B------:R-:W-:Y:S01]  /*12570*/  IMAD.MOV.U32 R11, RZ, RZ, R8 ;  /* 0x000000ffff0b7224 */ /* 0x000fe200078e0008 */
[----:B-1----:R-:W-:-:S13]  /*12580*/  ISETP.GT.AND P6, PT, R8, UR6, PT ;  /* 0x0000000608007c0c */ /* 0x002fda000bfc4270 */
[----:B------:R-:W-:Y:S05]  /*12590*/  @P6 BRA `(.L_x_774) ;  /* 0x0000000000a46947 */ /* 0x000fea0003800000 */
[----:B------:R-:W-:Y:S01]  /*125a0*/  IMAD.MOV.U32 R8, RZ, RZ, R11 ;  /* 0x000000ffff087224 */ /* 0x000fe200078e000b */
[----:B------:R-:W-:Y:S01]  /*125b0*/  UMOV UR4, URZ ;  /* 0x0000003f00047c82 */ /* 0x000fe20008000000 */
[----:B------:R-:W-:-:S05]  /*125c0*/  ULDC UR5, c[0x0][0xc38] ;  /* 0x00030e0000057ab9 */ /* 0x000fca0000000800 */
.L_x_776:
        /* <DEDUP_REMOVED lines=38> */
.L_x_774:
        /* <DEDUP_REMOVED lines=20> */
.L_x_777:
        /* <DEDUP_REMOVED lines=54> */
.L_x_775:
[----:B------:R-:W-:Y:S01]  /*12cd0*/  IMAD.U32 R2, RZ, RZ, UR6 ;  /* 0x00000006ff027e24 */ /* 0x000fe2000f8e00ff */
[----:B------:R1:W-:Y:S04]  /*12ce0*/  STL [R1+0x4], RZ ;  /* 0x000004ff01007387 */ /* 0x0003e80000100800 */
[----:B------:R1:W-:Y:S04]  /*12cf0*/  STL [R1+0x8], RZ ;  /* 0x000008ff01007387 */ /* 0x0003e80000100800 */
[----:B------:R1:W-:Y:S02]  /*12d00*/  STL [R1], R2 ;  /* 0x0000000201007387 */ /* 0x0003e40000100800 */
.L_x_778:
        /* <DEDUP_REMOVED lines=10> */
.L_x_773:
[----:B--2---:R-:W2:Y:S01]  /*12db0*/  LDL R0, [R1+0xc] ;  /* 0x00000c0001007983 */ /* 0x004ea20000100800 */
[----:B------:R-:W-:Y:S01]  /*12dc0*/  ULDC UR4, c[0x0][0xc3c] ;  /* 0x00030f0000047ab9 */ /* 0x000fe20000000800 */
[----:B------:R-:W-:Y:S01]  /*12dd0*/  IMAD.MOV.U32 R19, RZ, RZ, RZ ;  /* 0x000000ffff137224 */ /* 0x000fe200078e00ff */
[----:B--2---:R-:W-:Y:S01]  /*12de0*/  ISETP.GE.AND P0, PT, R0, UR4, PT ;  /* 0x0000000400007c0c */ /* 0x004fe2000bf06270 */
[----:B------:R-:W-:-:S05]  /*12df0*/  IMAD.MOV.U32 R0, RZ, RZ, 0x1 ;  /* 0x00000001ff007424 */ /* 0x000fca00078e00ff */
[----:B------:R2:W-:Y:S04]  /*12e00*/  STL [R1+0x14], R0 ;  /* 0x0000140001007387 */ /* 0x0005e80000100800 */
[----:B------:R2:W-:Y:S03]  /*12e10*/  STL [R1+0x54], RZ ;  /* 0x000054ff01007387 */ /* 0x0005e60000100800 */
[----:B------:R-:W-:Y:S05]  /*12e20*/  @P0 BRA `(.L_x_779) ;  /* 0x0000008000280947 */ /* 0x000fea0003800000 */
[----:B------:R-:W3:Y:S01]  /*12e30*/  S2UR UR5, SR_CgaCtaId ;  /* 0x00000000000579c3 */ /* 0x000ee20000008800 */
[C---:B--2---:R-:W-:Y:S01]  /*12e40*/  IMAD.SHL.U32 R0, R6.reuse, 0x8, RZ ;  /* 0x0000000806007824 */ /* 0x044fe200078e00ff */
[----:B------:R-:W-:Y:S01]  /*12e50*/  LOP3.LUT R4, R6, 0x7f, RZ, 0xc0, !PT ;  /* 0x0000007f06047812 */ /* 0x000fe200078ec0ff */
[----:B------:R-:W-:Y:S01]  /*12e60*/  UMOV UR4, 0x400 ;  /* 0x0000040000047882 */ /* 0x000fe20000000000 */
[----:B------:R-:W-:Y:S01]  /*12e70*/  BSSY B8, `(.L_x_779) ;  /* 0x0000805000087945 */ /* 0x000fe20003800000 */
[----:B------:R-:W-:Y:S01]  /*12e80*/  IMAD.MOV.U32 R19, RZ, RZ, RZ ;  /* 0x000000ffff137224 */ /* 0x000fe200078e00ff */
[----:B------:R-:W-:Y:S01]  /*12e90*/  LOP3.LUT R3, R0, 0x1f8, RZ, 0xc0, !PT ;  /* 0x000001f800037812 */ /* 0x000fe200078ec0ff */
[----:B01----:R-:W-:Y:S01]  /*12ea0*/  IMAD.SHL.U32 R2, R4, 0x8, RZ ;  /* 0x0000000804027824 */ /* 0x003fe200078e00ff */
[----:B------:R-:W-:Y:S01]  /*12eb0*/  ULDC.64 UR40, c[0x0][0x198] ;  /* 0x0000660000287ab9 */ /* 0x000fe20000000a00 */
[----:B------:R-:W-:Y:S01]  /*12ec0*/  IMAD.MOV.U32 R0, RZ, RZ, 0x1 ;  /* 0x00000001ff007424 */ /* 0x000fe200078e00ff */
[----:B------:R-:W-:Y:S01]  /*12ed0*/  LOP3.LUT R3, R3, 0x38, R6, 0x78, !PT ;  /* 0x0000003803037812 */ /* 0x000fe200078e7806 */
[----:B------:R-:W-:Y:S01]  /*12ee0*/  IMAD.SHL.U32 R6, R6, 0x10, RZ ;  /* 0x0000001006067824 */ /* 0x000fe200078e00ff */
[----:B------:R-:W-:-:S02]  /*12ef0*/  ULDC UR37, c[0x0][0xc] ;  /* 0x0000030000257ab9 */ /* 0x000fc40000000800 */
[----:B------:R-:W-:Y:S02]  /*12f00*/  LOP3.LUT R3, R3, 0x200, R2, 0xf8, !PT ;  /* 0x0000020003037812 */ /* 0x000fe400078ef802 */
[----:B------:R-:W-:-:S04]  /*12f10*/  SHF.R.U32.HI R2, RZ, 0x3, R4 ;  /* 0x00000003ff027819 */ /* 0x000fc80000011604 */
[----:B------:R-:W-:Y:S01]  /*12f20*/  LOP3.LUT R4, R2, 0x70, R6, 0xf8, !PT ;  /* 0x0000007002047812 */ /* 0x000fe200078ef806 */
[----:B---3--:R-:W-:-:S06]  /*12f30*/  ULEA UR4, UR5, UR4, 0x18 ;  /* 0x0000000405047291 */ /* 0x008fcc000f8ec03f */
[----:B------:R-:W-:-:S04]  /*12f40*/  IMAD.U32 R18, RZ, RZ, UR4 ;  /* 0x00000004ff127e24 */ /* 0x000fc8000f8e00ff */
[----:B------:R-:W-:-:S05]  /*12f50*/  IMAD R2, R3, 0x2, R18 ;  /* 0x0000000203027824 */ /* 0x000fca00078e0212 */
[----:B------:R0:W-:Y:S04]  /*12f60*/  STL [R1+0x60], R2 ;  /* 0x0000600201007387 */ /* 0x0001e80000100800 */
[----:B------:R0:W-:Y:S04]  /*12f70*/  STL [R1+0x54], RZ ;  /* 0x000054ff01007387 */ /* 0x0001e80000100800 */
[----:B------:R0:W-:Y:S04]  /*12f80*/  STL [R1+0x18], R0 ;  /* 0x0000180001007387 */ /* 0x0001e80000100800 */
[----:B------:R0:W-:Y:S04]  /*12f90*/  STL [R1+0x10], RZ ;  /* 0x000010ff01007387 */ /* 0x0001e80000100800 */
[----:B------:R0:W-:Y:S02]  /*12fa0*/  STL [R1+0x14], R0 ;  /* 0x0000140001007387 */ /* 0x0001e40000100800 */
.L_x_945:
[----:B0-----:R-:W2:Y:S01]  /*12fb0*/  LDL R0, [R1+0xc] ;  /* 0x00000c0001007983 */ /* 0x001ea20000100800 */
[----:B------:R-:W2:Y:S01]  /*12fc0*/  LDC.64 R2, c[0x0][0xc88] ;  /* 0x00032200ff027b82 */ /* 0x000ea20000000a00 */
[----:B------:R-:W-:Y:S05]  /*12fd0*/  YIELD ;  /* 0x0000000000007946 */ /* 0x000fea0003800000 */
[----:B------:R-:W-:Y:S01]  /*12fe0*/  ULDC.64 UR4, c[0x0][0xa28] ;  /* 0x00028a0000047ab9 */ /* 0x000fe20000000a00 */
[----:B------:R-:W-:Y:S02]  /*12ff0*/  CS2R R8, SRZ ;  /* 0x0000000000087805 */ /* 0x000fe4000001ff00 */
[----:B------:R-:W-:Y:S01]  /*13000*/  ISETP.NE.U32.AND P0, PT, RZ, UR4, PT ;  /* 0x00000004ff007c0c */ /* 0x000fe2000bf05070 */
[----:B------:R-:W-:Y:S01]  /*13010*/  ULDC.64 UR10, c[0x0][0xa18] ;  /* 0x00028600000a7ab9 */ /* 0x000fe20000000a00 */
[----:B------:R-:W-:Y:S01]  /*13020*/  ULDC.64 UR8, c[0x0][0xa10] ;  /* 0x0002840000087ab9 */ /* 0x000fe20000000a00 */
[----:B------:R-:W-:Y:S01]  /*13030*/  ULDC.64 UR6, c[0x0][0xa08] ;  /* 0x0002820000067ab9 */ /* 0x000fe20000000a00 */
[----:B--2---:R-:W-:-:S05]  /*13040*/  IMAD.WIDE R2, R0, 0x4, R2 ;  /* 0x0000000400027825 */ /* 0x004fca00078e0202 */
[----:B------:R-:W2:Y:S01]  /*13050*/  LDG.E R13, desc[UR42][R2.64] ;  /* 0x0000002a020d7981 */ /* 0x000ea2000c1e1900 */
[----:B------:R-:W-:Y:S02]  /*13060*/  ISETP.NE.AND.EX P0, PT, RZ, UR5, PT, P0 ;  /* 0x00000005ff007c0c */ /* 0x000fe4000bf05300 */
        /* <DEDUP_REMOVED lines=9> */
[----:B-1----:R1:W5:Y:S01]  /*13100*/  @P0 LDG.E R8, desc[UR42][R2.64] ;  /* 0x0000002a02080981 */ /* 0x002362000c1e1900 */
[----:B------:R-:W-:Y:S01]  /*13110*/  ISETP.NE.AND.EX P1, PT, RZ, UR5, PT, P1 ;  /* 0x00000005ff007c0c */ /* 0x000fe2000bf25310 */
[----:B---3--:R-:W-:Y:S01]  /*13120*/  IMAD.MOV.U32 R12, RZ, RZ, RZ ;  /* 0x000000ffff0c7224 */ /* 0x008fe200078e00ff */
[----:B------:R-:W-:Y:S01]  /*13130*/  ISETP.NE.U32.AND P3, PT, RZ, UR10, PT ;  /* 0x0000000aff007c0c */ /* 0x000fe2000bf65070 */
[----:B------:R-:W-:Y:S01]  /*13140*/  STL [R1+0x1c], R14 ;  /* 0x00001c0e01007387 */ /* 0x000fe20000100800 */
[----:B------:R-:W-:Y:S01]  /*13150*/  ISETP.NE.U32.AND P0, PT, RZ, UR6, PT ;  /* 0x00000006ff007c0c */ /* 0x000fe2000bf05070 */
[----:B0-----:R-:W-:Y:S01]  /*13160*/  IMAD.MOV.U32 R0, RZ, RZ, RZ ;  /* 0x000000ffff007224 */ /* 0x001fe200078e00ff */
[----:B------:R-:W-:Y:S02]  /*13170*/  ISETP.NE.U32.AND P2, PT, RZ, UR8, PT ;  /* 0x00000008ff007c0c */ /* 0x000fe4000bf45070 */
[C---:B------:R-:W-:Y:S02]  /*13180*/  IADD3 R6, P5, R17.reuse, UR6, RZ ;  /* 0x0000000611067c10 */ /* 0x040fe4000ffbe0ff */
[----:B-1----:R-:W-:-:S02]  /*13190*/  IADD3 R2, P4, R17, UR4, RZ ;  /* 0x0000000411027c10 */ /* 0x002fc4000ff9e0ff */
[----:B------:R-:W-:Y:S02]  /*131a0*/  ISETP.NE.AND.EX P3, PT, RZ, UR11, PT, P3 ;  /* 0x0000000bff007c0c */ /* 0x000fe4000bf65330 */
[C---:B------:R-:W-:Y:S02]  /*131b0*/  IADD3.X R3, R14.reuse, UR5, RZ, P4, !PT ;  /* 0x000000050e037c10 */ /* 0x040fe4000a7fe4ff */
[----:B------:R-:W-:Y:S02]  /*131c0*/  IADD3 R4, P4, R17, UR8, RZ ;  /* 0x0000000811047c10 */ /* 0x000fe4000ff9e0ff */
[----:B------:R-:W-:Y:S01]  /*131d0*/  ISETP.NE.AND.EX P0, PT, RZ, UR7, PT, P0 ;  /* 0x00000007ff007c0c */ /* 0x000fe2000bf05300 */
[----:B------:R-:W2:Y:S01]  /*131e0*/  @P1 LDG.E R9, desc[UR42][R2.64] ;  /* 0x0000002a02091981 */ /* 0x000ea2000c1e1900 */
[----:B------:R-:W-:Y:S01]  /*131f0*/  IADD3.X R5, R14, UR9, RZ, P4, !PT ;  /* 0x000000090e057c10 */ /* 0x000fe2000a7fe4ff */
[----:B------:R-:W-:Y:S01]  /*13200*/  ULDC UR4, c[0x0][0x288] ;  /* 0x0000a20000047ab9 */ /* 0x000fe20000000800 */
[----:B------:R-:W-:-:S02]  /*13210*/  ISETP.NE.AND.EX P2, PT, RZ, UR9, PT, P2 ;  /* 0x00000009ff007c0c */ /* 0x000fc4000bf45320 */
[----:B------:R-:W-:Y:S02]  /*13220*/  IADD3.X R7, R14, UR7, RZ, P5, !PT ;  /* 0x000000070e077c10 */ /* 0x000fe4000affe4ff */
[----:B------:R-:W-:-:S04]  /*13230*/  @P3 IADD3 R10, P4, R17, UR10, RZ ;  /* 0x0000000a110a3c10 */ /* 0x000fc8000ff9e0ff */
[----:B------:R-:W-:Y:S01]  /*13240*/  @P3 IADD3.X R11, R14, UR11, RZ, P4, !PT ;  /* 0x0000000b0e0b3c10 */ /* 0x000fe2000a7fe4ff */
[----:B------:R-:W5:Y:S04]  /*13250*/  @P0 LDG.E R12, desc[UR42][R6.64] ;  /* 0x0000002a060c0981 */ /* 0x000f68000c1e1900 */
[----:B------:R-:W5:Y:S04]  /*13260*/  @P2 LDG.E R0, desc[UR42][R4.64] ;  /* 0x0000002a04002981 */ /* 0x000f68000c1e1900 */
[----:B--2---:R0:W-:Y:S02]  /*13270*/  STL [R1+0x40], R9 ;  /* 0x0000400901007387 */ /* 0x0041e40000100800 */
[----:B0-----:R-:W-:Y:S01]  /*13280*/  IMAD.U32 R9, RZ, RZ, UR4 ;  /* 0x00000004ff097e24 */ /* 0x001fe2000f8e00ff */
[----:B------:R-:W-:-:S05]  /*13290*/  ULDC.64 UR4, c[0x0][0x418] ;  /* 0x0001060000047ab9 */ /* 0x000fca0000000a00 */
[----:B------:R0:W2:Y:S01]  /*132a0*/  @P3 LDG.E R9, desc[UR42][R10.64] ;  /* 0x0000002a0a093981 */ /* 0x0000a2000c1e1900 */
[----:B------:R-:W-:-:S03]  /*132b0*/  UISETP.NE.U32.AND UP0, UPT, UR4, URZ, UPT ;  /* 0x0000003f0400728c */ /* 0x000fc6000bf05070 */
[----:B------:R-:W-:Y:S01]  /*132c0*/  ULDC UR4, c[0x0][0x424] ;  /* 0x0001090000047ab9 */ /* 0x000fe20000000800 */
[----:B------:R-:W-:-:S03]  /*132d0*/  UISETP.NE.AND.EX UP0, UPT, UR5, URZ, UPT, UP0 ;  /* 0x0000003f0500728c */ /* 0x000fc6000bf05300 */
[----:B------:R-:W-:Y:S01]  /*132e0*/  ULDC UR5, c[0x0][0x2f0] ;  /* 0x0000bc0000057ab9 */ /* 0x000fe20000000800 */
[----:B------:R-:W-:-:S04]  /*132f0*/  USEL UR4, UR4, 0x1, UP0 ;  /* 0x0000000104047887 */ /* 0x000fc80008000000 */
[----:B------:R-:W-:-:S03]  /*13300*/  UIMAD UR4, UR4, UR5, URZ ;  /* 0x00000005040472a4 */ /* 0x000fc6000f8e023f */
[----:B------:R-:W-:Y:S02]  /*13310*/  ULDC UR5, c[0x0][0x348] ;  /* 0x0000d20000057ab9 */ /* 0x000fe40000000800 */
[----:B0-----:R-:W-:Y:S01]  /*13320*/  IMAD.U32 R11, RZ, RZ, UR5 ;  /* 0x00000005ff0b7e24 */ /* 0x001fe2000f8e00ff */
[----:B--2---:R0:W-:Y:S02]  /*13330*/  STL [R1+0x58], R9 ;  /* 0x0000580901007387 */ /* 0x0041e40000100800 */
[----:B0-----:R-:W-:Y:S01]  /*13340*/  IMAD.U32 R9, RZ, RZ, UR4 ;  /* 0x00000004ff097e24 */ /* 0x001fe2000f8e00ff */
[----:B------:R-:W-:Y:S06]  /*13350*/  @P3 BRA `(.L_x_780) ;  /* 0x0000000000143947 */ /* 0x000fec0003800000 */
[----:B------:R-:W-:Y:S05]  /*13360*/  @!P1 BRA `(.L_x_780) ;  /* 0x0000000000109947 */ /* 0x000fea0003800000 */
[----:B------:R-:W2:Y:S04]  /*13370*/  LDG.E R10, desc[UR42][R2.64] ;  /* 0x0000002a020a7981 */ /* 0x000ea8000c1e1900 */
[----:B------:R-:W2:Y:S02]  /*13380*/  LDG.E R2, desc[UR42][R2.64+0x4] ;  /* 0x0000042a02027981 */ /* 0x000ea4000c1e1900 */
[----:B--2---:R-:W-:-:S05]  /*13390*/  IMAD.IADD R2, R2, 0x1, -R10 ;  /* 0x0000000102027824 */ /* 0x004fca00078e0a0a */
[----:B------:R0:W-:Y:S02]  /*133a0*/  STL [R1+0x58], R2 ;  /* 0x0000580201007387 */ /* 0x0001e40000100800 */
.L_x_780:
[----:B------:R-:W2:Y:S01]  /*133b0*/  LDL.LU R3, [R1+0x8] ;  /* 0x0000080001037983 */ /* 0x000ea20000300800 */
[----:B------:R-:W-:Y:S02]  /*133c0*/  ULDC.64 UR4, c[0x0][0xa20] ;  /* 0x0002880000047ab9 */ /* 0x000fe40000000a00 */
[----:B------:R-:W-:Y:S01]  /*133d0*/  ISETP.NE.U32.AND P1, PT, RZ, UR4, PT ;  /* 0x00000004ff007c0c */ /* 0x000fe2000bf25070 */
[----:B------:R1:W-:Y:S03]  /*133e0*/  STL [R1+0x8], R13 ;  /* 0x0000080d01007387 */ /* 0x0003e60000100800 */
[----:B------:R-:W-:Y:S02]  /*133f0*/  ISETP.NE.AND.EX P1, PT, RZ, UR5, PT, P1 ;  /* 0x00000005ff007c0c */ /* 0x000fe4000bf25310 */
[C---:B--2---:R-:W-:Y:S02]  /*13400*/  LOP3.LUT R10, R3.reuse, 0xff000000, RZ, 0xc0, !PT ;  /* 0xff000000030a7812 */ /* 0x044fe400078ec0ff */
[----:B0-----:R-:W-:-:S02]  /*13410*/  LOP3.LUT R2, R3, 0xff0000, RZ, 0xc0, !PT ;  /* 0x00ff000003027812 */ /* 0x001fc400078ec0ff */
[----:B------:R-:W-:Y:S02]  /*13420*/  SHF.R.U32.HI R10, RZ, 0x8, R10 ;  /* 0x00000008ff0a7819 */ /* 0x000fe4000001160a */
[----:B------:R-:W-:Y:S02]  /*13430*/  LOP3.LUT R16, R3, 0xffff, RZ, 0xc0, !PT ;  /* 0x0000ffff03107812 */ /* 0x000fe400078ec0ff */
[----:B------:R-:W-:Y:S01]  /*13440*/  LEA.HI R10, R2, R10, RZ, 0x10 ;  /* 0x0000000a020a7211 */ /* 0x000fe200078f80ff */
[----:B-----5:R-:W-:-:S05]  /*13450*/  IMAD.IADD R2, R12, 0x1, R8 ;  /* 0x000000010c027824 */ /* 0x020fca00078e0208 */
[----:B------:R1:W-:Y:S01]  /*13460*/  STL [R1+0x20], R2 ;  /* 0x0000200201007387 */ /* 0x0003e20000100800 */
[----:B------:R-:W-:Y:S05]  /*13470*/  @!P1 BRA `(.L_x_781) ;  /* 0x0000000000109947 */ /* 0x000fea0003800000 */
[----:B-1----:R-:W-:-:S04]  /*13480*/  IADD3 R2, P0, R17, UR4, RZ ;  /* 0x0000000411027c10 */ /* 0x002fc8000ff1e0ff */
[----:B------:R-:W-:-:S05]  /*13490*/  IADD3.X R3, R14, UR5, RZ, P0, !PT ;  /* 0x000000050e037c10 */ /* 0x000fca00087fe4ff */
[----:B------:R0:W5:Y:S01]  /*134a0*/  LDG.E R9, desc[UR42][R2.64] ;  /* 0x0000002a02097981 */ /* 0x000162000c1e1900 */
[----:B------:R-:W-:Y:S05]  /*134b0*/  BRA `(.L_x_782) ;  /* 0x0000000000107947 */ /* 0x000fea0003800000 */
.L_x_781:
[----:B------:R-:W-:Y:S05]  /*134c0*/  @!P0 BRA `(.L_x_782) ;  /* 0x00000000000c8947 */ /* 0x000fea0003800000 */
[----:B------:R-:W2:Y:S04]  /*134d0*/  LDG.E R9, desc[UR42][R6.64] ;  /* 0x0000002a06097981 */ /* 0x000ea8000c1e1900 */
[----:B------:R-:W2:Y:S02]  /*134e0*/  LDG.E R6, desc[UR42][R6.64+0x4] ;  /* 0x0000042a06067981 */ /* 0x000ea4000c1e1900 */
[----:B--2---:R-:W-:-:S07]  /*134f0*/  IMAD.IADD R9, R6, 0x1, -R9 ;  /* 0x0000000106097824 */ /* 0x004fce00078e0a09 */
.L_x_782:
[----:B01----:R-:W2:Y:S01]  /*13500*/  @P2 LDG.E R2, desc[UR42][R4.64] ;  /* 0x0000002a04022981 */ /* 0x003ea2000c1e1900 */
[----:B-----5:R-:W-:-:S03]  /*13510*/  IMAD.IADD R6, R9, 0x1, -R8 ;  /* 0x0000000109067824 */ /* 0x020fc600078e0a08 */
[----:B------:R-:W2:Y:S01]  /*13520*/  @P2 LDG.E R4, desc[UR42][R4.64+0x4] ;  /* 0x0000042a04042981 */ /* 0x000ea2000c1e1900 */
[----:B------:R-:W-:-:S05]  /*13530*/  LOP3.LUT R14, R10, 0xff, RZ, 0xc0, !PT ;  /* 0x000000ff0a0e7812 */ /* 0x000fca00078ec0ff */
[----:B------:R0:W-:Y:S01]  /*13540*/  STL [R1+0x5c], R14 ;  /* 0x00005c0e01007387 */ /* 0x0001e20000100800 */
[----:B------:R-:W-:Y:S01]  /*13550*/  BSSY B0, `(.L_x_783) ;  /* 0x0000029000007945 */ /* 0x000fe20003800000 */
[----:B------:R-:W-:Y:S01]  /*13560*/  SHF.R.U32.HI R10, RZ, 0x10, R10 ;  /* 0x00000010ff0a7819 */ /* 0x000fe2000001160a */
[----:B--2---:R-:W-:-:S04]  /*13570*/  @P2 IMAD.IADD R11, R4, 0x1, -R2 ;  /* 0x00000001040b2824 */ /* 0x004fc800078e0a02 */
[----:B------:R-:W-:-:S04]  /*13580*/  IMAD.IADD R3, R6, 0x1, R11 ;  /* 0x0000000106037824 */ /* 0x000fc800078e020b */
[C---:B------:R-:W-:Y:S01]  /*13590*/  VIADD R2, R3.reuse, 0x3f ;  /* 0x0000003f03027836 */ /* 0x040fe20000000000 */
[----:B------:R-:W-:-:S04]  /*135a0*/  ISETP.GE.AND P1, PT, R3, 0x1, PT ;  /* 0x000000010300780c */ /* 0x000fc80003f26270 */
[----:B------:R-:W-:-:S04]  /*135b0*/  SHF.R.S32.HI R3, RZ, 0x1f, R2 ;  /* 0x0000001fff037819 */ /* 0x000fc80000011402 */
[----:B------:R-:W-:-:S04]  /*135c0*/  LEA.HI R3, R3, R2, RZ, 0x6 ;  /* 0x0000000203037211 */ /* 0x000fc800078f30ff */
[----:B------:R-:W-:-:S05]  /*135d0*/  SHF.R.S32.HI R12, RZ, 0x6, R3 ;  /* 0x00000006ff0c7819 */ /* 0x000fca0000011403 */
[----:B------:R0:W-:Y:S01]  /*135e0*/  STL [R1+0x34], R12 ;  /* 0x0000340c01007387 */ /* 0x0001e20000100800 */
[----:B------:R-:W-:Y:S01]  /*135f0*/  IMAD.MOV.U32 R4, RZ, RZ, RZ ;  /* 0x000000ffff047224 */ /* 0x000fe200078e00ff */
[----:B------:R-:W-:Y:S06]  /*13600*/  @!P1 BRA `(.L_x_784) ;  /* 0x0000000000749947 */ /* 0x000fec0003800000 */
[----:B------:R-:W-:Y:S01]  /*13610*/  ISETP.NE.AND P0, PT, R10, RZ, PT ;  /* 0x000000ff0a00720c */ /* 0x000fe20003f05270 */
[----:B------:R-:W-:-:S03]  /*13620*/  ULDC UR4, c[0x0][0x9f0] ;  /* 0x00027c0000047ab9 */ /* 0x000fc60000000800 */
[----:B------:R-:W-:-:S04]  /*13630*/  SEL R2, R10, UR4, P0 ;  /* 0x000000040a027c07 */ /* 0x000fc80008000000 */
[----:B------:R-:W-:Y:S02]  /*13640*/  IABS R3, R2 ;  /* 0x0000000200037213 */ /* 0x000fe40000000000 */
[----:B------:R-:W-:Y:S02]  /*13650*/  IADD3 R7, R2, -0x1, R12 ;  /* 0xffffffff02077810 */ /* 0x000fe40007ffe00c */
[----:B------:R-:W1:Y:S08]  /*13660*/  I2F.RP R4, R3 ;  /* 0x0000000300047306 */ /* 0x000e700000209400 */
[----:B-1----:R-:W1:Y:S02]  /*13670*/  MUFU.RCP R4, R4 ;  /* 0x0000000400047308 */ /* 0x002e640000001000 */
[----:B-1----:R-:W-:-:S06]  /*13680*/  VIADD R4, R4, 0xffffffe ;  /* 0x0ffffffe04047836 */ /* 0x002fcc0000000000 */
[----:B------:R1:W2:Y:S02]  /*13690*/  F2I.FTZ.U32.TRUNC.NTZ R5, R4 ;  /* 0x0000000400057305 */ /* 0x0002a4000021f000 */
[----:B-1----:R-:W-:-:S04]  /*136a0*/  LOP3.LUT R4, R7, R2, RZ, 0x3c, !PT ;  /* 0x0000000207047212 */ /* 0x002fc800078e3cff */
[----:B------:R-:W-:Y:S01]  /*136b0*/  ISETP.GE.AND P4, PT, R4, RZ, PT ;  /* 0x000000ff0400720c */ /* 0x000fe20003f86270 */
[----:B--2---:R-:W-:-:S04]  /*136c0*/  IMAD.MOV R4, RZ, RZ, -R5 ;  /* 0x000000ffff047224 */ /* 0x004fc800078e0a05 */
[----:B------:R-:W-:Y:S02]  /*136d0*/  IMAD R8, R4, R3, RZ ;  /* 0x0000000304087224 */ /* 0x000fe400078e02ff */
[----:B------:R-:W-:-:S04]  /*136e0*/  IMAD.MOV.U32 R4, RZ, RZ, RZ ;  /* 0x000000ffff047224 */ /* 0x000fc800078e00ff */
[----:B------:R-:W-:Y:S01]  /*136f0*/  IMAD.HI.U32 R8, R5, R8, R4 ;  /* 0x0000000805087227 */ /* 0x000fe200078e0004 */
[----:B------:R-:W-:Y:S02]  /*13700*/  IABS R4, R2 ;  /* 0x0000000200047213 */ /* 0x000fe40000000000 */
[----:B------:R-:W-:-:S03]  /*13710*/  IABS R5, R7 ;  /* 0x0000000700057213 */ /* 0x000fc60000000000 */
[----:B------:R-:W-:-:S04]  /*13720*/  IMAD.MOV R4, RZ, RZ, -R4 ;  /* 0x000000ffff047224 */ /* 0x000fc800078e0a04 */
        /* <DEDUP_REMOVED lines=11> */
.L_x_784:
[----:B------:R-:W-:Y:S05]  /*137e0*/  BSYNC B0 ;  /* 0x0000000000007941 */ /* 0x000fea0003800000 */
.L_x_783:
[-C--:B------:R-:W-:Y:S01]  /*137f0*/  IMAD R2, R14, R4.reuse, RZ ;  /* 0x000000040e027224 */ /* 0x080fe200078e02ff */
[----:B------:R-:W-:Y:S03]  /*13800*/  BSSY B0, `(.L_x_785) ;  /* 0x00001b8000007945 */ /* 0x000fe60003800000 */
[C---:B------:R-:W-:Y:S01]  /*13810*/  IMAD R3, R2.reuse, 0x40, -R6 ;  /* 0x0000004002037824 */ /* 0x040fe200078e0a06 */
[----:B------:R-:W-:-:S04]  /*13820*/  VIADDMNMX R4, R2, R4, R12, PT ;  /* 0x0000000402047246 */ /* 0x000fc8000380010c */
[----:B------:R-:W-:Y:S01]  /*13830*/  VIMNMX R3, RZ, R3, !PT ;  /* 0x00000003ff037248 */ /* 0x000fe20007fe0100 */
[----:B------:R-:W-:-:S05]  /*13840*/  IMAD R2, R4, 0x40, -R6 ;  /* 0x0000004004027824 */ /* 0x000fca00078e0a06 */
[----:B------:R-:W-:-:S04]  /*13850*/  VIMNMX R2, R2, R11, PT ;  /* 0x0000000b02027248 */ /* 0x000fc80003fe0100 */
[----:B------:R-:W-:Y:S02]  /*13860*/  ISETP.GT.AND P0, PT, R2, R3, PT ;  /* 0x000000030200720c */ /* 0x000fe40003f04270 */
[----:B------:R-:W-:-:S05]  /*13870*/  SHF.R.U32.HI R3, RZ, 0x6, R3 ;  /* 0x00000006ff037819 */ /* 0x000fca0000011603 */
[----:B------:R-:W-:-:S06]  /*13880*/  IMAD.MOV.U32 R8, RZ, RZ, R3 ;  /* 0x000000ffff087224 */ /* 0x000fcc00078e0003 */
[----:B------:R-:W-:-:S05]  /*13890*/  @P0 VIADD R2, R2, 0x3f ;  /* 0x0000003f02020836 */ /* 0x000fca0000000000 */
[----:B------:R-:W-:-:S04]  /*138a0*/  @P0 SHF.R.S32.HI R4, RZ, 0x1f, R2 ;  /* 0x0000001fff040819 */ /* 0x000fc80000011402 */
[----:B------:R-:W-:-:S04]  /*138b0*/  @P0 LEA.HI R2, R4, R2, RZ, 0x6 ;  /* 0x0000000204020211 */ /* 0x000fc800078f30ff */
[----:B------:R-:W-:Y:S02]  /*138c0*/  @P0 SHF.R.S32.HI R8, RZ, 0x6, R2 ;  /* 0x00000006ff080819 */ /* 0x000fe40000011402 */
[----:B------:R-:W-:Y:S02]  /*138d0*/  PLOP3.LUT P0, PT, PT, PT, PT, 0x80, 0x0 ;  /* 0x000000000000781c */ /* 0x000fe40003f0f070 */
[----:B------:R-:W-:-:S13]  /*138e0*/  ISETP.GT.AND P3, PT, R8, R3, PT ;  /* 0x000000030800720c */ /* 0x000fda0003f64270 */
[----:B------:R-:W-:Y:S05]  /*138f0*/  @!P3 BRA `(.L_x_786) ;  /* 0x0000001800a0b947 */ /* 0x000fea0003800000 */
[----:B------:R-:W-:Y:S01]  /*13900*/  UMOV UR4, 0xffffffff ;  /* 0xffffffff00047882 */ /* 0x000fe20000000000 */
[----:B------:R-:W-:Y:S02]  /*13910*/  SEL R2, R13, RZ, !P2 ;  /* 0x000000ff0d027207 */ /* 0x000fe40005000000 */
[----:B------:R-:W-:Y:S05]  /*13920*/  BRA.DIV UR4, `(.L_x_787) ;  /* 0x00000082042c7947 */ /* 0x000fea000b800000 */
[----:B------:R-:W1:Y:S02]  /*13930*/  S2R R4, SR_TID.X ;  /* 0x0000000000047919 */ /* 0x000e640000002100 */
[----:B-1----:R-:W-:-:S04]  /*13940*/  SHF.R.U32.HI R4, RZ, 0x5, R4 ;  /* 0x00000005ff047819 */ /* 0x002fc80000011604 */
[----:B------:R-:W-:-:S05]  /*13950*/  LOP3.LUT R4, R4, 0x3, RZ, 0xc0, !PT ;  /* 0x0000000304047812 */ /* 0x000fca00078ec0ff */
[----:B0-----:R0:W1:Y:S02]  /*13960*/  SHFL.IDX PT, R14, R4, RZ, 0x1f ;  /* 0x00001fff040e7589 */ /* 0x00106400000e0000 */
.L_x_977:
[----:B-1----:R-:W-:Y:S02]  /*13970*/  ISETP.NE.AND P0, PT, R14, RZ, PT ;  /* 0x000000ff0e00720c */ /* 0x002fe40003f05270 */
[----:B------:R-:W-:-:S11]  /*13980*/  PLOP3.LUT P6, PT, PT, PT, PT, 0x8, 0x0 ;  /* 0x000000000000781c */ /* 0x000fd60003fce170 */
[----:B------:R-:W-:Y:S05]  /*13990*/  @P0 BRA `(.L_x_788) ;  /* 0x00000000000c0947 */ /* 0x000fea0003800000 */
[----:B------:R-:W-:-:S03]  /*139a0*/  UMOV UR4, 0xffffffff ;  /* 0xffffffff00047882 */ /* 0x000fc60000000000 */
[----:B------:R-:W-:Y:S05]  /*139b0*/  BRA.DIV UR4, `(.L_x_789) ;  /* 0x00000082043c7947 */ /* 0x000fea000b800000 */
[----:B------:R-:W-:-:S13]  /*139c0*/  ELECT P6, URZ, PT ;  /* 0x00000000003f782f */ /* 0x000fda00038c0000 */
.L_x_788:
[----:B0-----:R-:W2:Y:S01]  /*139d0*/  LDL R4, [R1+0x54] ;  /* 0x0000540001047983 */ /* 0x001ea20000100800 */
[----:B------:R-:W-:Y:S01]  /*139e0*/  BSSY B1, `(.L_x_790) ;  /* 0x0000008000017945 */ /* 0x000fe20003800000 */
[----:B--2---:R-:W-:-:S05]  /*139f0*/  VIADD R4, R4, 0x1 ;  /* 0x0000000104047836 */ /* 0x004fca0000000000 */
[----:B------:R-:W-:-:S04]  /*13a00*/  LEA.HI R5, R4, R4, RZ, 0x1 ;  /* 0x0000000404057211 */ /* 0x000fc800078f08ff */
[----:B------:R-:W-:-:S05]  /*13a10*/  LOP3.LUT R5, R5, 0xfffffffe, RZ, 0xc0, !PT ;  /* 0xfffffffe05057812 */ /* 0x000fca00078ec0ff */
[----:B------:R-:W-:-:S05]  /*13a20*/  IMAD.IADD R4, R4, 0x1, -R5 ;  /* 0x0000000104047824 */ /* 0x000fca00078e0a05 */
[----:B------:R-:W-:-:S04]  /*13a30*/  SHF.L.U32 R4, R4, 0x1f, RZ ;  /* 0x0000001f04047819 */ /* 0x000fc800000006ff */
[----:B------:R-:W0:Y:S02]  /*13a40*/  SYNCS.PHASECHK.TRANS64.TRYWAIT P0, [R18+URZ+0x28c20], R4 ;  /* 0x028c2004120075a7 */ /* 0x000e24000800017f */
[----:B0-----:R-:W-:Y:S05]  /*13a50*/  @!P0 BRA `(.L_x_791) ;  /* 0x0000008000348947 */ /* 0x001fea0003800000 */
.L_x_980:
[----:B------:R-:W-:Y:S05]  /*13a60*/  BSYNC B1 ;  /* 0x0000000000017941 */ /* 0x000fea0003800000 */
.L_x_790:
[----:B------:R-:W-:Y:S04]  /*13a70*/  BSSY B1, `(.L_x_792) ;  /* 0x00000bb000017945 */ /* 0x000fe80003800000 */
[----:B------:R-:W-:Y:S05]  /*13a80*/  @!P6 BRA `(.L_x_793) ;  /* 0x0000000800e4e947 */ /* 0x000fea0003800000 */
[----:B------:R-:W2:Y:S04]  /*13a90*/  LDL R5, [R1+0x10] ;  /* 0x0000100001057983 */ /* 0x000ea80000100800 */
[----:B------:R-:W3:Y:S01]  /*13aa0*/  LDL R7, [R1+0x18] ;  /* 0x0000180001077983 */ /* 0x000ee20000100800 */
[----:B------:R-:W-:Y:S01]  /*13ab0*/  BSSY B2, `(.L_x_794) ;  /* 0x0000008000027945 */ /* 0x000fe20003800000 */
[----:B------:R-:W1:Y:S02]  /*13ac0*/  S2R R6, SR_TID.X ;  /* 0x0000000000067919 */ /* 0x000e640000002100 */
[----:B-1----:R-:W-:-:S04]  /*13ad0*/  LOP3.LUT R6, R6, 0x7f, RZ, 0xc0, !PT ;  /* 0x0000007f06067812 */ /* 0x002fc800078ec0ff */
[----:B------:R-:W-:Y:S01]  /*13ae0*/  ISETP.NE.AND P2, PT, R6, RZ, PT ;  /* 0x000000ff0600720c */ /* 0x000fe20003f45270 */
[----:B--2---:R-:W-:Y:S01]  /*13af0*/  IMAD R5, R5, 0x8, R18 ;  /* 0x0000000805057824 */ /* 0x004fe200078e0212 */
[----:B---3--:R-:W-:-:S04]  /*13b00*/  SHF.L.U32 R9, R7, 0x1f, RZ ;  /* 0x0000001f07097819 */ /* 0x008fc800000006ff */
[----:B------:R-:W1:Y:S02]  /*13b10*/  SYNCS.PHASECHK.TRANS64.TRYWAIT P0, [R5+URZ+0x28ca0], R9 ;  /* 0x028ca009050075a7 */ /* 0x000e64000800017f */
[----:B-1----:R-:W-:Y:S05]  /*13b20*/  @!P0 BRA `(.L_x_795) ;  /* 0x0000008000148947 */ /* 0x002fea0003800000 */
.L_x_981:
[----:B------:R-:W-:Y:S05]  /*13b30*/  BSYNC B2 ;  /* 0x0000000000027941 */ /* 0x000fea0003800000 */
.L_x_794:
[----:B------:R-:W-:Y:S04]  /*13b40*/  BSSY B2, `(.L_x_796) ;  /* 0x0000009000027945 */ /* 0x000fe80003800000 */
[----:B------:R-:W-:Y:S05]  /*13b50*/  @P2 BRA `(.L_x_797) ;  /* 0x00000000001c2947 */ /* 0x000fea0003800000 */
[----:B------:R-:W2:Y:S01]  /*13b60*/  S2R R6, SR_TID.X ;  /* 0x0000000000067919 */ /* 0x000ea20000002100 */
[----:B0-----:R-:W-:-:S04]  /*13b70*/  IMAD.MOV.U32 R4, RZ, RZ, 0x2000 ;  /* 0x00002000ff047424 */ /* 0x001fc800078e00ff */
[----:B------:R3:W-:Y:S01]  /*13b80*/  SYNCS.ARRIVE.TRANS64 RZ, [R5+URZ+0x28c90], R4 ;  /* 0x028c900405ff79a7 */ /* 0x0007e2000800003f */
[----:B--2---:R-:W-:-:S04]  /*13b90*/  LOP3.LUT R6, R6, 0x1f, RZ, 0xc0, !PT ;  /* 0x0000001f06067812 */ /* 0x004fc800078ec0ff */
[----:B------:R-:W-:-:S13]  /*13ba0*/  ISETP.NE.AND P0, PT, R6, RZ, PT ;  /* 0x000000ff0600720c */ /* 0x000fda0003f05270 */
[----:B---3--:R-:W-:Y:S05]  /*13bb0*/  @!P0 BRA `(.L_x_797) ;  /* 0x0000000000048947 */ /* 0x008fea0003800000 */
[----:B------:R-:W-:Y:S01]  /*13bc0*/  BPT.TRAP 0x1 ;  /* 0x000000040000795c */ /* 0x000fe20000300000 */
.L_x_797:
[----:B------:R-:W-:Y:S05]  /*13bd0*/  BSYNC B2 ;  /* 0x0000000000027941 */ /* 0x000fea0003800000 */
.L_x_796:
[----:B------:R-:W2:Y:S01]  /*13be0*/  LDL R6, [R1+0x10] ;  /* 0x0000100001067983 */ /* 0x000ea20000100800 */
[----:B------:R-:W-:Y:S01]  /*13bf0*/  IMAD.MOV.U32 R11, RZ, RZ, RZ ;  /* 0x000000ffff0b7224 */ /* 0x000fe200078e00ff */
[----:B------:R-:W-:Y:S01]  /*13c00*/  UIADD3 UR4, UP0, UR40, 0x570, URZ ;  /* 0x0000057028047890 */ /* 0x000fe2000ff1e03f */
[----:B0-----:R-:W-:Y:S01]  /*13c10*/  IMAD R4, R8, 0x40, R0 ;  /* 0x0000004008047824 */ /* 0x001fe200078e0200 */
[----:B------:R-:W-:Y:S01]  /*13c20*/  PLOP3.LUT P0, PT, PT, PT, PT, 0x80, 0x0 ;  /* 0x000000000000781c */ /* 0x000fe20003f0f070 */
[----:B------:R-:W-:Y:S01]  /*13c30*/  VIADD R7, R5, 0x28c90 ;  /* 0x00028c9005077836 */ /* 0x000fe20000000000 */
[----:B------:R-:W-:Y:S01]  /*13c40*/  R2UR UR10, R11 ;  /* 0x000000000b0a72ca */ /* 0x000fe200000e0000 */
[----:B------:R-:W-:Y:S01]  /*13c50*/  VIADD R4, R4, 0xffffffc0 ;  /* 0xffffffc004047836 */ /* 0x000fe20000000000 */
[----:B------:R-:W-:Y:S01]  /*13c60*/  UIADD3.X UR5, URZ, UR41, URZ, UP0, !UPT ;  /* 0x000000293f057290 */ /* 0x000fe200087fe43f */
[----:B------:R-:W-:Y:S01]  /*13c70*/  UMOV UR6, 0x0 ;  /* 0x0000000000067882 */ /* 0x000fe20000000000 */
[----:B------:R-:W-:Y:S01]  /*13c80*/  UMOV UR7, 0x12f00000 ;  /* 0x12f0000000077882 */ /* 0x000fe20000000000 */
[----:B--2---:R-:W-:-:S04]  /*13c90*/  IMAD R6, R6, 0x2000, R18 ;  /* 0x0000200006067824 */ /* 0x004fc800078e0212 */
[----:B------:R-:W-:-:S07]  /*13ca0*/  VIADD R6, R6, 0x22400 ;  /* 0x0002240006067836 */ /* 0x000fce0000000000 */
.L_x_798:
        /* <DEDUP_REMOVED lines=13> */
.L_x_982:
[----:B------:R-:W-:Y:S05]  /*13d80*/  BSYNC B2 ;  /* 0x0000000000027941 */ /* 0x000fea0003800000 */
.L_x_799:
[----:B------:R-:W-:Y:S01]  /*13d90*/  BSSY B2, `(.L_x_801) ;  /* 0x000000b000027945 */ /* 0x000fe20003800000 */
[----:B------:R-:W-:Y:S02]  /*13da0*/  IMAD.MOV.U32 R12, RZ, RZ, 0x0 ;  /* 0x00000000ff0c7424 */ /* 0x000fe400078e00ff */
[----:B------:R-:W-:Y:S01]  /*13db0*/  IMAD.MOV.U32 R13, RZ, RZ, 0x12f00000 ;  /* 0x12f00000ff0d7424 */ /* 0x000fe200078e00ff */
[----:B------:R-:W-:Y:S06]  /*13dc0*/  @P2 BRA `(.L_x_802) ;  /* 0x00000000001c2947 */ /* 0x000fec0003800000 */
[----:B------:R-:W2:Y:S01]  /*13dd0*/  S2R R7, SR_TID.X ;  /* 0x0000000000077919 */ /* 0x000ea20000002100 */
[----:B------:R-:W-:-:S04]  /*13de0*/  IMAD.MOV.U32 R6, RZ, RZ, 0x10000 ;  /* 0x00010000ff067424 */ /* 0x000fc800078e00ff */
[----:B------:R3:W-:Y:S01]  /*13df0*/  SYNCS.ARRIVE.TRANS64 RZ, [R5+URZ+0x28cb0], R6 ;  /* 0x028cb00605ff79a7 */ /* 0x0007e2000800003f */
[----:B--2---:R-:W-:-:S04]  /*13e00*/  LOP3.LUT R7, R7, 0x1f, RZ, 0xc0, !PT ;  /* 0x0000001f07077812 */ /* 0x004fc800078ec0ff */
[----:B------:R-:W-:-:S13]  /*13e10*/  ISETP.NE.AND P0, PT, R7, RZ, PT ;  /* 0x000000ff0700720c */ /* 0x000fda0003f05270 */
[----:B---3--:R-:W-:Y:S05]  /*13e20*/  @!P0 BRA `(.L_x_802) ;  /* 0x0000000000048947 */ /* 0x008fea0003800000 */
[----:B------:R-:W-:Y:S01]  /*13e30*/  BPT.TRAP 0x1 ;  /* 0x000000040000795c */ /* 0x000fe20000300000 */
.L_x_802:
[----:B------:R-:W-:Y:S05]  /*13e40*/  BSYNC B2 ;  /* 0x0000000000027941 */ /* 0x000fea0003800000 */
.L_x_801:
[----:B------:R-:W2:Y:S01]  /*13e50*/  LDL R6, [R1+0x10] ;  /* 0x0000100001067983 */ /* 0x000ea20000100800 */
[----:B------:R-:W-:Y:S01]  /*13e60*/  R2UR UR10, R11 ;  /* 0x000000000b0a72ca */ /* 0x000fe200000e0000 */
[----:B------:R-:W-:Y:S01]  /*13e70*/  UIADD3 UR4, UP0, UR40, 0x670, URZ ;  /* 0x0000067028047890 */ /* 0x000fe2000ff1e03f */
[----:B------:R-:W-:Y:S01]  /*13e80*/  R2UR UR6, R12 ;  /* 0x000000000c0672ca */ /* 0x000fe200000e0000 */
[----:B01----:R-:W-:Y:S01]  /*13e90*/  VIADD R5, R5, 0x28cb0 ;  /* 0x00028cb005057836 */ /* 0x003fe20000000000 */
[----:B------:R-:W-:Y:S01]  /*13ea0*/  R2UR UR7, R13 ;  /* 0x000000000d0772ca */ /* 0x000fe200000e0000 */
[----:B------:R-:W-:Y:S01]  /*13eb0*/  UIADD3.X UR5, URZ, UR41, URZ, UP0, !UPT ;  /* 0x000000293f057290 */ /* 0x000fe200087fe43f */
[----:B------:R-:W-:Y:S01]  /*13ec0*/  PLOP3.LUT P0, PT, PT, PT, PT, 0x80, 0x0 ;  /* 0x000000000000781c */ /* 0x000fe20003f0f070 */
[----:B--2---:R-:W-:-:S04]  /*13ed0*/  IMAD R6, R6, 0x10000, R18 ;  /* 0x0001000006067824 */ /* 0x004fc800078e0212 */
[----:B------:R-:W-:-:S08]  /*13ee0*/  VIADD R7, R6, 0x400 ;  /* 0x0000040006077836 */ /* 0x000fd00000000000 */
.L_x_803:
        /* <DEDUP_REMOVED lines=15> */
.L_x_804:
        /* <DEDUP_REMOVED lines=15> */
.L_x_805:
        /* <DEDUP_REMOVED lines=15> */
.L_x_806:
        /* <DEDUP_REMOVED lines=15> */
.L_x_807:
        /* <DEDUP_REMOVED lines=15> */
.L_x_808:
        /* <DEDUP_REMOVED lines=15> */
.L_x_809:
        /* <DEDUP_REMOVED lines=15> */
.L_x_810:
        /* <DEDUP_REMOVED lines=10> */
.L_x_793:
[----:B------:R-:W-:Y:S05]  /*14620*/  BSYNC B1 ;  /* 0x0000000000017941 */ /* 0x000fea0003800000 */
.L_x_792:
[----:B------:R-:W2:Y:S04]  /*14630*/  LDL.LU R9, [R1+0x10] ;  /* 0x0000100001097983 */ /* 0x000ea80000300800 */
[----:B------:R-:W3:Y:S01]  /*14640*/  LDL.LU R7, [R1+0x18] ;  /* 0x0000180001077983 */ /* 0x000ee20000300800 */
[----:B0-----:R-:W-:Y:S01]  /*14650*/  VIADD R4, R8, 0xfffffffe ;  /* 0xfffffffe08047836 */ /* 0x001fe20000000000 */
[----:B------:R-:W-:-:S04]  /*14660*/  PLOP3.LUT P0, PT, PT, PT, PT, 0x8, 0x0 ;  /* 0x000000000000781c */ /* 0x000fc80003f0e170 */
[----:B------:R-:W-:Y:S01]  /*14670*/  ISETP.GE.AND P3, PT, R4, R3, PT ;  /* 0x000000030400720c */ /* 0x000fe20003f66270 */
[----:B--2---:R-:W-:-:S05]  /*14680*/  VIADD R5, R9, 0x1 ;  /* 0x0000000109057836 */ /* 0x004fca0000000000 */
[----:B------:R-:W-:-:S04]  /*14690*/  ISETP.NE.AND P2, PT, R5, 0x2, PT ;  /* 0x000000020500780c */ /* 0x000fc80003f45270 */
[----:B------:R-:W-:Y:S02]  /*146a0*/  SEL R6, RZ, 0x1, P2 ;  /* 0x00000001ff067807 */ /* 0x000fe40001000000 */
[----:B------:R-:W-:Y:S02]  /*146b0*/  SEL R5, R5, RZ, P2 ;  /* 0x000000ff05057207 */ /* 0x000fe40001000000 */
[----:B---3--:R-:W-:-:S03]  /*146c0*/  LOP3.LUT R7, R7, R6, RZ, 0x3c, !PT ;  /* 0x0000000607077212 */ /* 0x008fc600078e3cff */
[----:B------:R1:W-:Y:S04]  /*146d0*/  STL [R1+0x10], R5 ;  /* 0x0000100501007387 */ /* 0x0003e80000100800 */
[----:B------:R1:W-:Y:S01]  /*146e0*/  STL [R1+0x18], R7 ;  /* 0x0000180701007387 */ /* 0x0003e20000100800 */
[----:B------:R-:W-:Y:S05]  /*146f0*/  @!P3 BRA `(.L_x_786) ;  /* 0x0000000c0020b947 */ /* 0x000fea0003800000 */
.L_x_830:
[----:B------:R-:W-:Y:S05]  /*14700*/  YIELD ;  /* 0x0000000000007946 */ /* 0x000fea0003800000 */
[----:B------:R-:W-:Y:S04]  /*14710*/  BSSY B1, `(.L_x_811) ;  /* 0x00000ba000017945 */ /* 0x000fe80003800000 */
[----:B--2---:R-:W-:Y:S05]  /*14720*/  @!P6 BRA `(.L_x_812) ;  /* 0x0000000800e0e947 */ /* 0x004fea0003800000 */
[----:B-1----:R-:W2:Y:S04]  /*14730*/  LDL R5, [R1+0x10] ;  /* 0x0000100001057983 */ /* 0x002ea80000100800 */
[----:B------:R-:W3:Y:S01]  /*14740*/  LDL R6, [R1+0x18] ;  /* 0x0000180001067983 */ /* 0x000ee20000100800 */
[----:B------:R-:W-:Y:S01]  /*14750*/  BSSY B2, `(.L_x_813) ;  /* 0x0000008000027945 */ /* 0x000fe20003800000 */
[----:B------:R-:W0:Y:S02]  /*14760*/  S2R R7, SR_TID.X ;  /* 0x0000000000077919 */ /* 0x000e240000002100 */
[----:B0-----:R-:W-:-:S04]  /*14770*/  LOP3.LUT R7, R7, 0x7f, RZ, 0xc0, !PT ;  /* 0x0000007f07077812 */ /* 0x001fc800078ec0ff */
[----:B------:R-:W-:Y:S01]  /*14780*/  ISETP.NE.AND P3, PT, R7, RZ, PT ;  /* 0x000000ff0700720c */ /* 0x000fe20003f65270 */
[----:B--2---:R-:W-:Y:S01]  /*14790*/  IMAD R5, R5, 0x8, R18 ;  /* 0x0000000805057824 */ /* 0x004fe200078e0212 */
[----:B---3--:R-:W-:-:S04]  /*147a0*/  SHF.L.U32 R6, R6, 0x1f, RZ ;  /* 0x0000001f06067819 */ /* 0x008fc800000006ff */
[----:B------:R-:W0:Y:S02]  /*147b0*/  SYNCS.PHASECHK.TRANS64.TRYWAIT P2, [R5+URZ+0x28ca0], R6 ;  /* 0x028ca006050075a7 */ /* 0x000e24000804017f */
[----:B0-----:R-:W-:Y:S05]  /*147c0*/  @!P2 BRA `(.L_x_814) ;  /* 0x000000740014a947 */ /* 0x001fea0003800000 */
.L_x_983:
[----:B------:R-:W-:Y:S05]  /*147d0*/  BSYNC B2 ;  /* 0x0000000000027941 */ /* 0x000fea0003800000 */
.L_x_813:
        /* <DEDUP_REMOVED lines=9> */
.L_x_816:
[----:B------:R-:W-:Y:S05]  /*14870*/  BSYNC B2 ;  /* 0x0000000000027941 */ /* 0x000fea0003800000 */
.L_x_815:
[----:B------:R-:W2:Y:S01]  /*14880*/  LDL R7, [R1+0x10] ;  /* 0x0000100001077983 */ /* 0x000ea20000100800 */
[----:B------:R-:W-:Y:S01]  /*14890*/  IMAD.MOV.U32 R11, RZ, RZ, RZ ;  /* 0x000000ffff0b7224 */ /* 0x000fe200078e00ff */
[----:B------:R-:W-:Y:S01]  /*148a0*/  UIADD3 UR4, UP0, UR40, 0x570, URZ ;  /* 0x0000057028047890 */ /* 0x000fe2000ff1e03f */
[----:B------:R-:W-:Y:S01]  /*148b0*/  PLOP3.LUT P2, PT, PT, PT, PT, 0x80, 0x0 ;  /* 0x000000000000781c */ /* 0x000fe20003f4f070 */
[----:B------:R-:W-:Y:S01]  /*148c0*/  IMAD R8, R4, 0x40, R0 ;  /* 0x0000004004087824 */ /* 0x000fe200078e0200 */
[----:B------:R-:W-:Y:S01]  /*148d0*/  UMOV UR6, 0x0 ;  /* 0x0000000000067882 */ /* 0x000fe20000000000 */
[----:B------:R-:W-:Y:S01]  /*148e0*/  R2UR UR10, R11 ;  /* 0x000000000b0a72ca */ /* 0x000fe200000e0000 */
[----:B------:R-:W-:Y:S01]  /*148f0*/  VIADD R9, R5, 0x28c90 ;  /* 0x00028c9005097836 */ /* 0x000fe20000000000 */
[----:B------:R-:W-:Y:S01]  /*14900*/  UIADD3.X UR5, URZ, UR41, URZ, UP0, !UPT ;  /* 0x000000293f057290 */ /* 0x000fe200087fe43f */
[----:B------:R-:W-:Y:S01]  /*14910*/  UMOV UR7, 0x12f00000 ;  /* 0x12f0000000077882 */ /* 0x000fe20000000000 */
[----:B--2---:R-:W-:-:S04]  /*14920*/  IMAD R7, R7, 0x2000, R18 ;  /* 0x0000200007077824 */ /* 0x004fc800078e0212 */
[----:B------:R-:W-:-:S07]  /*14930*/  VIADD R7, R7, 0x22400 ;  /* 0x0002240007077836 */ /* 0x000fce0000000000 */
.L_x_817:
        /* <DEDUP_REMOVED lines=13> */
.L_x_984:
[----:B------:R-:W-:Y:S05]  /*14a10*/  BSYNC B2 ;  /* 0x0000000000027941 */ /* 0x000fea0003800000 */
.L_x_818:
[----:B------:R-:W-:Y:S01]  /*14a20*/  BSSY B2, `(.L_x_820) ;  /* 0x000000b000027945 */ /* 0x000fe20003800000 */
[----:B------:R-:W-:Y:S02]  /*14a30*/  IMAD.MOV.U32 R12, RZ, RZ, 0x0 ;  /* 0x00000000ff0c7424 */ /* 0x000fe400078e00ff */
[----:B------:R-:W-:Y:S01]  /*14a40*/  IMAD.MOV.U32 R13, RZ, RZ, 0x12f00000 ;  /* 0x12f00000ff0d7424 */ /* 0x000fe200078e00ff */
[----:B------:R-:W-:Y:S06]  /*14a50*/  @P3 BRA `(.L_x_821) ;  /* 0x00000000001c3947 */ /* 0x000fec0003800000 */
[----:B------:R-:W2:Y:S01]  /*14a60*/  S2R R7, SR_TID.X ;  /* 0x0000000000077919 */ /* 0x000ea20000002100 */
[----:B01----:R-:W-:-:S04]  /*14a70*/  IMAD.MOV.U32 R6, RZ, RZ, 0x10000 ;  /* 0x00010000ff067424 */ /* 0x003fc800078e00ff */
[----:B------:R3:W-:Y:S01]  /*14a80*/  SYNCS.ARRIVE.TRANS64 RZ, [R5+URZ+0x28cb0], R6 ;  /* 0x028cb00605ff79a7 */ /* 0x0007e2000800003f */
[----:B--2---:R-:W-:-:S04]  /*14a90*/  LOP3.LUT R7, R7, 0x1f, RZ, 0xc0, !PT ;  /* 0x0000001f07077812 */ /* 0x004fc800078ec0ff */
[----:B------:R-:W-:-:S13]  /*14aa0*/  ISETP.NE.AND P2, PT, R7, RZ, PT ;  /* 0x000000ff0700720c */ /* 0x000fda0003f45270 */
[----:B---3--:R-:W-:Y:S05]  /*14ab0*/  @!P2 BRA `(.L_x_821) ;  /* 0x000000000004a947 */ /* 0x008fea0003800000 */
[----:B------:R-:W-:Y:S01]  /*14ac0*/  BPT.TRAP 0x1 ;  /* 0x000000040000795c */ /* 0x000fe20000300000 */
.L_x_821:
[----:B------:R-:W-:Y:S05]  /*14ad0*/  BSYNC B2 ;  /* 0x0000000000027941 */ /* 0x000fea0003800000 */
.L_x_820:
[----:B01----:R-:W2:Y:S01]  /*14ae0*/  LDL R6, [R1+0x10] ;  /* 0x0000100001067983 */ /* 0x003ea20000100800 */
[----:B------:R-:W-:Y:S01]  /*14af0*/  R2UR UR10, R11 ;  /* 0x000000000b0a72ca */ /* 0x000fe200000e0000 */
[----:B------:R-:W-:Y:S01]  /*14b00*/  UIADD3 UR4, UP0, UR40, 0x670, URZ ;  /* 0x0000067028047890 */ /* 0x000fe2000ff1e03f */
[----:B------:R-:W-:Y:S01]  /*14b10*/  R2UR UR6, R12 ;  /* 0x000000000c0672ca */ /* 0x000fe200000e0000 */
[----:B------:R-:W-:Y:S01]  /*14b20*/  VIADD R5, R5, 0x28cb0 ;  /* 0x00028cb005057836 */ /* 0x000fe20000000000 */
[----:B------:R-:W-:Y:S01]  /*14b30*/  R2UR UR7, R13 ;  /* 0x000000000d0772ca */ /* 0x000fe200000e0000 */
[----:B------:R-:W-:Y:S01]  /*14b40*/  UIADD3.X UR5, URZ, UR41, URZ, UP0, !UPT ;  /* 0x000000293f057290 */ /* 0x000fe200087fe43f */
[----:B------:R-:W-:Y:S01]  /*14b50*/  PLOP3.LUT P2, PT, PT, PT, PT, 0x80, 0x0 ;  /* 0x000000000000781c */ /* 0x000fe20003f4f070 */
[----:B--2---:R-:W-:-:S04]  /*14b60*/  IMAD R6, R6, 0x10000, R18 ;  /* 0x0001000006067824 */ /* 0x004fc800078e0212 */
[----:B------:R-:W-:-:S08]  /*14b70*/  VIADD R7, R6, 0x400 ;  /* 0x0000040006077836 */ /* 0x000fd00000000000 */
.L_x_822:
        /* <DEDUP_REMOVED lines=15> */
.L_x_823:
        /* <DEDUP_REMOVED lines=15> */
.L_x_824:
        /* <DEDUP_REMOVED lines=15> */
.L_x_825:
        /* <DEDUP_REMOVED lines=15> */
.L_x_826:
        /* <DEDUP_REMOVED lines=15> */
.L_x_827:
        /* <DEDUP_REMOVED lines=15> */
.L_x_828:
        /* <DEDUP_REMOVED lines=15> */
.L_x_829:
        /* <DEDUP_REMOVED lines=10> */
.L_x_812:
[----:B------:R-:W-:Y:S05]  /*152b0*/  BSYNC B1 ;  /* 0x0000000000017941 */ /* 0x000fea0003800000 */
.L_x_811:
[----:B------:R-:W2:Y:S04]  /*152c0*/  LDL.LU R9, [R1+0x10] ;  /* 0x0000100001097983 */ /* 0x000ea80000300800 */
[----:B-1----:R-:W3:Y:S01]  /*152d0*/  LDL.LU R7, [R1+0x18] ;  /* 0x0000180001077983 */ /* 0x002ee20000300800 */
[C---:B------:R-:W-:Y:S01]  /*152e0*/  ISETP.GT.AND P3, PT, R4.reuse, R3, PT ;  /* 0x000000030400720c */ /* 0x040fe20003f64270 */
[----:B------:R-:W-:Y:S02]  /*152f0*/  VIADD R4, R4, 0xffffffff ;  /* 0xffffffff04047836 */ /* 0x000fe40000000000 */
[----:B--2---:R-:W-:-:S05]  /*15300*/  VIADD R5, R9, 0x1 ;  /* 0x0000000109057836 */ /* 0x004fca0000000000 */
[----:B------:R-:W-:-:S04]  /*15310*/  ISETP.NE.AND P2, PT, R5, 0x2, PT ;  /* 0x000000020500780c */ /* 0x000fc80003f45270 */
[----:B------:R-:W-:Y:S02]  /*15320*/  SEL R6, RZ, 0x1, P2 ;  /* 0x00000001ff067807 */ /* 0x000fe40001000000 */
[----:B------:R-:W-:Y:S02]  /*15330*/  SEL R5, R5, RZ, P2 ;  /* 0x000000ff05057207 */ /* 0x000fe40001000000 */
[----:B---3--:R-:W-:-:S05]  /*15340*/  LOP3.LUT R7, R7, R6, RZ, 0x3c, !PT ;  /* 0x0000000607077212 */ /* 0x008fca00078e3cff */
[----:B------:R2:W-:Y:S04]  /*15350*/  STL [R1+0x18], R7 ;  /* 0x0000180701007387 */ /* 0x0005e80000100800 */
[----:B------:R2:W-:Y:S01]  /*15360*/  STL [R1+0x10], R5 ;  /* 0x0000100501007387 */ /* 0x0005e20000100800 */
[----:B------:R-:W-:Y:S05]  /*15370*/  @P3 BRA `(.L_x_830) ;  /* 0xfffffff000e03947 */ /* 0x000fea000383ffff */
.L_x_786:
[----:B------:R-:W-:Y:S05]  /*15380*/  BSYNC B0 ;  /* 0x0000000000007941 */ /* 0x000fea0003800000 */
.L_x_785:
[----:B-12---:R1:W5:Y:S01]  /*15390*/  LDL R7, [R1+0x34] ;  /* 0x0000340001077983 */ /* 0x0063620000100800 */
[----:B------:R-:W-:Y:S05]  /*153a0*/  @!P0 WARPSYNC.ALL ;  /* 0x0000000000008948 */ /* 0x000fea0003800000 */
[----:B------:R1:W-:Y:S01]  /*153b0*/  STL [R1+0x3c], RZ ;  /* 0x00003cff01007387 */ /* 0x0003e20000100800 */
[----:B------:R-:W-:Y:S01]  /*153c0*/  BSSY B0, `(.L_x_831) ;  /* 0x0000020000007945 */ /* 0x000fe20003800000 */
[----:B------:R-:W-:Y:S06]  /*153d0*/  @!P0 BAR.SYNC.DEFER_BLOCKING 0xc, 0x180 ;  /* 0x0306000000008b1d */ /* 0x000fec0000010000 */
[----:B-1----:R-:W-:Y:S05]  /*153e0*/  @!P1 BRA `(.L_x_832) ;  /* 0x0000000000749947 */ /* 0x002fea0003800000 */
        /* <DEDUP_REMOVED lines=10> */
[----:B------:R-:W-:Y:S01]  /*15490*/  IMAD.HI.U32 R6, R3, R4, R2 ;  /* 0x0000000403067227 */ /* 0x000fe200078e0002 */
[----:B------:R-:W-:Y:S02]  /*154a0*/  IABS R2, R10 ;  /* 0x0000000a00027213 */ /* 0x000fe40000000000 */
[----:B-----5:R-:W-:-:S03]  /*154b0*/  IADD3 R4, R7, -0x1, R10 ;  /* 0xffffffff07047810 */ /* 0x020fc60007ffe00a */
        /* <DEDUP_REMOVED lines=15> */
[----:B------:R1:W-:Y:S02]  /*155b0*/  STL [R1+0x3c], R2 ;  /* 0x00003c0201007387 */ /* 0x0003e40000100800 */
.L_x_832:
[----:B------:R-:W-:Y:S05]  /*155c0*/  BSYNC B0 ;  /* 0x0000000000007941 */ /* 0x000fea0003800000 */
.L_x_831:
[----:B------:R-:W2:Y:S04]  /*155d0*/  LDL R0, [R1+0x3c] ;  /* 0x00003c0001007983 */ /* 0x000ea80000100800 */
[----:B-1----:R-:W2:Y:S01]  /*155e0*/  LDL R2, [R1+0x5c] ;  /* 0x00005c0001027983 */ /* 0x002ea20000100800 */
[----:B------:R-:W-:Y:S01]  /*155f0*/  BSSY B7, `(.L_x_833) ;  /* 0x00004b1000077945 */ /* 0x000fe20003800000 */
[----:B--2---:R-:W-:-:S05]  /*15600*/  IMAD R2, R2, R0, RZ ;  /* 0x0000000002027224 */ /* 0x004fca00078e02ff */
[----:B-----5:R-:W-:Y:S01]  /*15610*/  VIADDMNMX R0, R2, R0, R7, PT ;  /* 0x0000000002007246 */ /* 0x020fe20003800107 */
[----:B------:R1:W-:Y:S03]  /*15620*/  STL [R1+0x24], R2 ;  /* 0x0000240201007387 */ /* 0x0003e60000100800 */
[----:B------:R-:W-:Y:S01]  /*15630*/  ISETP.GT.AND P0, PT, R0, R2, PT ;  /* 0x000000020000720c */ /* 0x000fe20003f04270 */
[----:B------:R1:W-:-:S12]  /*15640*/  STL [R1+0x38], R0 ;  /* 0x0000380001007387 */ /* 0x0003d80000100800 */
[----:B-1----:R-:W-:Y:S05]  /*15650*/  @P0 BRA `(.L_x_834) ;  /* 0x0000000000480947 */ /* 0x002fea0003800000 */
[----:B------:R-:W1:Y:S02]  /*15660*/  S2R R0, SR_TID.X ;  /* 0x0000000000007919 */ /* 0x000e640000002100 */
[----:B-1----:R-:W-:-:S04]  /*15670*/  LOP3.LUT R0, R0, 0x7f, RZ, 0xc0, !PT ;  /* 0x0000007f00007812 */ /* 0x002fc800078ec0ff */
[----:B------:R-:W-:-:S13]  /*15680*/  ISETP.NE.AND P0, PT, R0, RZ, PT ;  /* 0x000000ff0000720c */ /* 0x000fda0003f05270 */
[----:B------:R-:W-:Y:S05]  /*15690*/  @P0 BRA `(.L_x_835) ;  /* 0x0000004800980947 */ /* 0x000fea0003800000 */
[----:B------:R-:W1:Y:S01]  /*156a0*/  S2R R5, SR_LANEID ;  /* 0x0000000000057919 */ /* 0x000e620000000000 */
[----:B------:R-:W-:Y:S01]  /*156b0*/  VOTEU.ANY UR4, UPT, PT ;  /* 0x0000000000047886 */ /* 0x000fe200038e0100 */
[----:B------:R-:W2:Y:S01]  /*156c0*/  LDC.64 R2, c[0x0][0xc60] ;  /* 0x00031800ff027b82 */ /* 0x000ea20000000a00 */
[----:B------:R-:W1:Y:S02]  /*156d0*/  FLO.U32 R0, UR4 ;  /* 0x0000000400007d00 */ /* 0x000e6400080e0000 */
[----:B-1----:R-:W-:-:S06]  /*156e0*/  ISETP.EQ.U32.AND P0, PT, R0, R5, PT ;  /* 0x000000050000720c */ /* 0x002fcc0003f02070 */
[----:B------:R-:W2:Y:S07]  /*156f0*/  POPC R5, UR4 ;  /* 0x0000000400057d09 */ /* 0x000eae0008000000 */
[----:B--2---:R-:W2:Y:S01]  /*15700*/  @P0 ATOMG.E.ADD.STRONG.GPU PT, R3, desc[UR42][R2.64], R5 ;  /* 0x00000005020309a8 */ /* 0x004ea200081ee1ea */
[----:B------:R-:W1:Y:S02]  /*15710*/  S2R R4, SR_LTMASK ;  /* 0x0000000000047919 */ /* 0x000e640000003900 */
[----:B-1----:R-:W-:-:S04]  /*15720*/  LOP3.LUT R4, R4, UR4, RZ, 0xc0, !PT ;  /* 0x0000000404047c12 */ /* 0x002fc8000f8ec0ff */
[----:B------:R-:W1:Y:S01]  /*15730*/  POPC R7, R4 ;  /* 0x0000000400077309 */ /* 0x000e620000000000 */
[----:B--2---:R-:W1:Y:S02]  /*15740*/  SHFL.IDX PT, R0, R3, R0, 0x1f ;  /* 0x00001f0003007589 */ /* 0x004e6400000e0000 */
[----:B-1----:R-:W-:-:S05]  /*15750*/  IADD3 R0, R0, UR37, R7 ;  /* 0x0000002500007c10 */ /* 0x002fca000fffe007 */
[----:B------:R1:W-:Y:S01]  /*15760*/  STL [R1], R0 ;  /* 0x0000000001007387 */ /* 0x0003e20000100800 */
[----:B------:R-:W-:Y:S05]  /*15770*/  BRA `(.L_x_835) ;  /* 0x0000004800607947 */ /* 0x000fea0003800000 */
.L_x_834:
        /* <DEDUP_REMOVED lines=13> */
[----:B------:R-:W-:Y:S02]  /*15850*/  IMAD.U32 R10, RZ, RZ, UR4 ;  /* 0x00000004ff0a7e24 */ /* 0x000fe4000f8e00ff */
[----:B------:R-:W-:Y:S02]  /*15860*/  IMAD.U32 R11, RZ, RZ, UR5 ;  /* 0x00000005ff0b7e24 */ /* 0x000fe4000f8e00ff */
[----:B------:R-:W-:Y:S02]  /*15870*/  IMAD.MOV.U32 R8, RZ, RZ, 0x70 ;  /* 0x00000070ff087424 */ /* 0x000fe400078e00ff */
[----:B0-----:R-:W-:Y:S02]  /*15880*/  IMAD.MOV.U32 R12, RZ, RZ, 0x1 ;  /* 0x00000001ff0c7424 */ /* 0x001fe400078e00ff */
[----:B------:R-:W-:-:S07]  /*15890*/  IMAD.MOV.U32 R13, RZ, RZ, RZ ;  /* 0x000000ffff0d7224 */ /* 0x000fce00078e00ff */
[----:B------:R-:W-:-:S07]  /*158a0*/  LEPC R20, `(.L_x_837) ;  /* 0x000000001014794e */ /* 0x000fce0000000000 */
[----:B-1----:R-:W-:Y:S05]  /*158b0*/  CALL.ABS.NOINC R2 ;  /* 0x0000000002007343 */ /* 0x002fea0003c00000 */
.L_x_837:
[----:B------:R-:W-:Y:S05]  /*158c0*/  BSYNC B6 ;  /* 0x0000000000067941 */ /* 0x000fea0003800000 */
.L_x_836:
        /* <DEDUP_REMOVED lines=8> */
[----:B------:R1:W2:Y:S01]  /*15950*/  LDC.64 R2, c[0x4][R0] ;  /* 0x0100000000027b82 */ /* 0x0002a20000000a00 */
[----:B------:R-:W-:Y:S02]  /*15960*/  IMAD.U32 R4, RZ, RZ, UR6 ;  /* 0x00000006ff047e24 */ /* 0x000fe4000f8e00ff */
[----:B------:R-:W-:Y:S02]  /*15970*/  IMAD.U32 R5, RZ, RZ, UR7 ;  /* 0x00000007ff057e24 */ /* 0x000fe4000f8e00ff */
[----:B------:R-:W-:Y:S02]  /*15980*/  IMAD.U32 R6, RZ, RZ, UR8 ;  /* 0x00000008ff067e24 */ /* 0x000fe4000f8e00ff */
[----:B------:R-:W-:-:S02]  /*15990*/  IMAD.U32 R7, RZ, RZ, UR9 ;  /* 0x00000009ff077e24 */ /* 0x000fc4000f8e00ff */
[----:B------:R-:W-:Y:S02]  /*159a0*/  IMAD.U32 R10, RZ, RZ, UR4 ;  /* 0x00000004ff0a7e24 */ /* 0x000fe4000f8e00ff */
[----:B------:R-:W-:Y:S02]  /*159b0*/  IMAD.U32 R11, RZ, RZ, UR5 ;  /* 0x00000005ff0b7e24 */ /* 0x000fe4000f8e00ff */
[----:B------:R-:W-:Y:S02]  /*159c0*/  IMAD.MOV.U32 R8, RZ, RZ, 0x70 ;  /* 0x00000070ff087424 */ /* 0x000fe400078e00ff */
[----:B0-----:R-:W-:Y:S02]  /*159d0*/  IMAD.MOV.U32 R12, RZ, RZ, 0x1 ;  /* 0x00000001ff0c7424 */ /* 0x001fe400078e00ff */
[----:B-1----:R-:W-:-:S07]  /*159e0*/  IMAD.MOV.U32 R13, RZ, RZ, RZ ;  /* 0x000000ffff0d7224 */ /* 0x002fce00078e00ff */
[----:B------:R-:W-:-:S07]  /*159f0*/  LEPC R20, `(.L_x_840) ;  /* 0x000000001014794e */ /* 0x000fce0000000000 */
[----:B--2---:R-:W-:Y:S05]  /*15a00*/  CALL.ABS.NOINC R2 ;  /* 0x0000000002007343 */ /* 0x004fea0003c00000 */
.L_x_840:
        /* <DEDUP_REMOVED lines=16> */
.L_x_839:
[----:B------:R-:W-:Y:S05]  /*15b10*/  BSYNC B6 ;  /* 0x0000000000067941 */ /* 0x000fea0003800000 */
.L_x_838:
[----:B------:R-:W2:Y:S01]  /*15b20*/  LDL.LU R4, [R1+0x1c] ;  /* 0x00001c0001047983 */ /* 0x000ea20000300800 */
[----:B------:R-:W-:-:S03]  /*15b30*/  ULDC.64 UR4, c[0x0][0x9f8] ;  /* 0x00027e0000047ab9 */ /* 0x000fc60000000a00 */
[----:B------:R-:W3:Y:S01]  /*15b40*/  LDL R7, [R1+0x8] ;  /* 0x0000080001077983 */ /* 0x000ee20000100800 */
[----:B------:R-:W-:-:S03]  /*15b50*/  ISETP.NE.U32.AND P0, PT, RZ, UR4, PT ;  /* 0x00000004ff007c0c */ /* 0x000fc6000bf05070 */
[----:B------:R-:W4:Y:S01]  /*15b60*/  LDL R0, [R1+0x38] ;  /* 0x0000380001007983 */ /* 0x000f220000100800 */
[----:B------:R-:W-:-:S13]  /*15b70*/  ISETP.NE.AND.EX P0, PT, RZ, UR5, PT, P0 ;  /* 0x00000005ff007c0c */ /* 0x000fda000bf05300 */
[----:B------:R-:W-:-:S04]  /*15b80*/  @P0 IADD3 R2, P1, R17, UR4, RZ ;  /* 0x0000000411020c10 */ /* 0x000fc8000ff3e0ff */
[----:B--2---:R-:W-:Y:S01]  /*15b90*/  @P0 IADD3.X R3, R4, UR5, RZ, P1, !PT ;  /* 0x0000000504030c10 */ /* 0x004fe20008ffe4ff */
[----:B------:R-:W-:-:S04]  /*15ba0*/  ULDC.64 UR4, c[0x0][0xa08] ;  /* 0x0002820000047ab9 */ /* 0x000fc80000000a00 */
[----:B---3--:R1:W2:Y:S02]  /*15bb0*/  @P0 LDG.E R7, desc[UR42][R2.64] ;  /* 0x0000002a02070981 */ /* 0x0082a4000c1e1900 */
[----:B-1----:R-:W1:Y:S01]  /*15bc0*/  LDC.64 R2, c[0x0][0x418] ;  /* 0x00010600ff027b82 */ /* 0x002e620000000a00 */
[----:B----4-:R-:W-:Y:S01]  /*15bd0*/  VIADD R0, R0, 0xffffffff ;  /* 0xffffffff00007836 */ /* 0x010fe20000000000 */
        /* <DEDUP_REMOVED lines=11> */
[----:B0-----:R0:W1:Y:S02]  /*15c90*/  SHFL.IDX PT, R14, R4, RZ, 0x1f ;  /* 0x00001fff040e7589 */ /* 0x00106400000e0000 */
.L_x_987:
[----:B0-----:R-:W2:Y:S01]  /*15ca0*/  LDL.LU R4, [R1+0x28] ;  /* 0x0000280001047983 */ /* 0x001ea20000300800 */
[----:B------:R-:W-:Y:S02]  /*15cb0*/  PLOP3.LUT P1, PT, PT, PT, PT, 0x8, 0x0 ;  /* 0x000000000000781c */ /* 0x000fe40003f2e170 */
[----:B-1----:R-:W-:Y:S01]  /*15cc0*/  ISETP.NE.AND P0, PT, R14, RZ, PT ;  /* 0x000000ff0e00720c */ /* 0x002fe20003f05270 */
[----:B------:R0:W-:Y:S01]  /*15cd0*/  STL [R1+0x30], R0 ;  /* 0x0000300001007387 */ /* 0x0001e20000100800 */
[----:B--2---:R-:W-:-:S09]  /*15ce0*/  LOP3.LUT R4, R4, 0xfffffffe, RZ, 0xc0, !PT ;  /* 0xfffffffe04047812 */ /* 0x004fd200078ec0ff */
[----:B------:R-:W-:-:S05]  /*15cf0*/  @P1 LOP3.LUT R4, R4, 0x1, RZ, 0xfc, !PT ;  /* 0x0000000104041812 */ /* 0x000fca00078efcff */
[----:B------:R0:W-:Y:S01]  /*15d00*/  STL [R1+0x28], R4 ;  /* 0x0000280401007387 */ /* 0x0001e20000100800 */
[----:B------:R-:W-:Y:S05]  /*15d10*/  @P0 BRA `(.L_x_842) ;  /* 0x00000004000c0947 */ /* 0x000fea0003800000 */
[----:B------:R-:W-:-:S03]  /*15d20*/  UMOV UR4, 0xffffffff ;  /* 0xffffffff00047882 */ /* 0x000fc60000000000 */
[----:B------:R-:W-:Y:S05]  /*15d30*/  BRA.DIV UR4, `(.L_x_843) ;  /* 0x0000006204147947 */ /* 0x000fea000b800000 */
[----:B------:R-:W-:-:S13]  /*15d40*/  ELECT P6, URZ, PT ;  /* 0x00000000003f782f */ /* 0x000fda00038c0000 */
.L_x_990:
[----:B------:R-:W-:Y:S05]  /*15d50*/  @!P6 BRA `(.L_x_842) ;  /* 0x0000000000fce947 */ /* 0x000fea0003800000 */
[----:B------:R-:W-:-:S04]  /*15d60*/  ISETP.NE.U32.AND P0, PT, R2, RZ, PT ;  /* 0x000000ff0200720c */ /* 0x000fc80003f05070 */
[----:B------:R-:W-:-:S13]  /*15d70*/  ISETP.NE.AND.EX P0, PT, R3, RZ, PT, P0 ;  /* 0x000000ff0300720c */ /* 0x000fda0003f05300 */
[----:B------:R-:W-:Y:S05]  /*15d80*/  @!P0 BRA `(.L_x_844) ;  /* 0x0000000000508947 */ /* 0x000fea0003800000 */
[----:B------:R-:W1:Y:S01]  /*15d90*/  LDC R6, c[0x0][0x43c] ;  /* 0x00010f00ff067b82 */ /* 0x000e620000000800 */
[----:B------:R-:W-:Y:S01]  /*15da0*/  IMAD.MOV.U32 R9, RZ, RZ, R0 ;  /* 0x000000ffff097224 */ /* 0x000fe200078e0000 */
[----:B------:R-:W-:-:S03]  /*15db0*/  ULDC.64 UR4, c[0x0][0x428] ;  /* 0x00010a0000047ab9 */ /* 0x000fc60000000a00 */
[----:B0-----:R-:W-:Y:S01]  /*15dc0*/  IMAD.MOV.U32 R0, RZ, RZ, R9 ;  /* 0x000000ffff007224 */ /* 0x001fe200078e0009 */
[----:B-1----:R-:W-:-:S13]  /*15dd0*/  ISETP.NE.AND P0, PT, R6, 0x1, PT ;  /* 0x000000010600780c */ /* 0x002fda0003f05270 */
[----:B------:R-:W0:Y:S02]  /*15de0*/  @P0 LDC.64 R4, c[0x0][0x440] ;  /* 0x00011000ff040b82 */ /* 0x000e240000000a00 */
[----:B0-----:R-:W-:-:S05]  /*15df0*/  @P0 IMAD.HI.U32 R4, R9, R4, RZ ;  /* 0x0000000409040227 */ /* 0x001fca00078e00ff */
        /* <DEDUP_REMOVED lines=13> */
.L_x_844:
[----:B-1----:R-:W2:Y:S01]  /*15ed0*/  LDL R2, [R1+0x14] ;  /* 0x0000140001027983 */ /* 0x002ea20000100800 */
[----:B0-----:R-:W-:Y:S01]  /*15ee0*/  IMAD R0, R19, 0x8, R18 ;  /* 0x0000000813007824 */ /* 0x001fe200078e0212 */
[----:B--2---:R-:W-:-:S04]  /*15ef0*/  SHF.L.U32 R2, R2, 0x1f, RZ ;  /* 0x0000001f02027819 */ /* 0x004fc800000006ff */
[----:B------:R-:W0:Y:S02]  /*15f00*/  SYNCS.PHASECHK.TRANS64.TRYWAIT P0, [R0+URZ+0x28c40], R2 ;  /* 0x028c4002000075a7 */ /* 0x000e24000800017f */
[----:B0-----:R-:W-:Y:S05]  /*15f10*/  @!P0 BRA `(.L_x_845) ;  /* 0x0000005c00bc8947 */ /* 0x001fea0003800000 */
.L_x_991:
[----:B------:R-:W1:Y:S02]  /*15f20*/  S2R R3, SR_TID.X ;  /* 0x0000000000037919 */ /* 0x000e640000002100 */
[----:B-1----:R-:W-:-:S04]  /*15f30*/  LOP3.LUT R3, R3, 0x7f, RZ, 0xc0, !PT ;  /* 0x0000007f03037812 */ /* 0x002fc800078ec0ff */
[----:B------:R-:W-:-:S13]  /*15f40*/  ISETP.NE.AND P0, PT, R3, RZ, PT ;  /* 0x000000ff0300720c */ /* 0x000fda0003f05270 */
        /* <DEDUP_REMOVED lines=8> */
.L_x_846:
[----:B------:R-:W2:Y:S04]  /*15fd0*/  LDL R4, [R1+0x30] ;  /* 0x0000300001047983 */ /* 0x000ea80000100800 */
[----:B------:R-:W3:Y:S04]  /*15fe0*/  LDL R3, [R1+0x20] ;  /* 0x0000200001037983 */ /* 0x000ee80000100800 */
[----:B0-----:R-:W4:Y:S01]  /*15ff0*/  LDL.LU R2, [R1+0x28] ;  /* 0x0000280001027983 */ /* 0x001f220000300800 */
[----:B------:R-:W-:Y:S01]  /*16000*/  R2UR UR9, R0 ;  /* 0x00000000000972ca */ /* 0x000fe200000e0000 */
[----:B------:R-:W-:Y:S01]  /*16010*/  IMAD R0, R19, 0x2000, R18 ;  /* 0x0000200013007824 */ /* 0x000fe200078e0212 */
[----:B------:R-:W-:Y:S01]  /*16020*/  PLOP3.LUT P0, PT, PT, PT, PT, 0x80, 0x0 ;  /* 0x000000000000781c */ /* 0x000fe20003f0f070 */
[----:B------:R-:W-:Y:S01]  /*16030*/  UIADD3 UR6, UP0, UR40, 0x370, URZ ;  /* 0x0000037028067890 */ /* 0x000fe2000ff1e03f */
[----:B------:R-:W-:Y:S01]  /*16040*/  R2UR UR12, R16 ;  /* 0x00000000100c72ca */ /* 0x000fe200000e0000 */
[----:B------:R-:W-:Y:S01]  /*16050*/  UMOV UR5, 0x14f00000 ;  /* 0x14f0000000057882 */ /* 0x000fe20000000000 */
[----:B------:R-:W-:Y:S01]  /*16060*/  R2UR UR8, R0 ;  /* 0x00000000000872ca */ /* 0x000fe200000e0000 */
[----:B------:R-:W-:Y:S01]  /*16070*/  UIADD3.X UR7, URZ, UR41, URZ, UP0, !UPT ;  /* 0x000000293f077290 */ /* 0x000fe200087fe43f */
[----:B-----5:R-:W-:Y:S01]  /*16080*/  R2UR UR13, R17 ;  /* 0x00000000110d72ca */ /* 0x020fe200000e0000 */
[----:B------:R-:W-:-:S04]  /*16090*/  UMOV UR10, URZ ;  /* 0x0000003f000a7c82 */ /* 0x000fc80008000000 */
[----:B------:R-:W-:-:S06]  /*160a0*/  UIADD3 UR9, UR9, 0x28c30, URZ ;  /* 0x00028c3009097890 */ /* 0x000fcc000fffe03f */
[----:B------:R-:W-:Y:S01]  /*160b0*/  UIADD3 UR8, UR8, 0x22400, URZ ;  /* 0x0002240008087890 */ /* 0x000fe2000fffe03f */
[----:B--2---:R-:W-:Y:S02]  /*160c0*/  R2UR UR11, R4 ;  /* 0x00000000040b72ca */ /* 0x004fe400000e0000 */
[----:B---3--:R-:W-:Y:S02]  /*160d0*/  R2UR UR4, R3 ;  /* 0x00000000030472ca */ /* 0x008fe400000e0000 */
[----:B----4-:R-:W-:-:S04]  /*160e0*/  LOP3.LUT R2, R2, 0xfffffffe, RZ, 0xc0, !PT ;  /* 0xfffffffe02027812 */ /* 0x010fc800078ec0ff */
[----:B------:R-:W-:-:S07]  /*160f0*/  @P0 LOP3.LUT R2, R2, 0x1, RZ, 0xfc, !PT ;  /* 0x0000000102020812 */ /* 0x000fce00078efcff */
[----:B------:R-:W-:Y:S01]  /*16100*/  ULEA UR11, UR11, UR4, 0x6 ;  /* 0x000000040b0b7291 */ /* 0x000fe2000f8e303f */
[----:B------:R1:W-:Y:S02]  /*16110*/  STL [R1+0x28], R2 ;  /* 0x0000280201007387 */ /* 0x0003e40000100800 */
[----:B------:R-:W-:-:S06]  /*16120*/  UMOV UR4, 0x0 ;  /* 0x0000000000047882 */ /* 0x000fcc0000000000 */
[----:B------:R1:W-:Y:S01]  /*16130*/  UTMALDG.4D [UR8], [UR6], desc[UR4] ;  /* 0x00000408060075b4 */ /* 0x0003e20008019000 */
[----:B------:R-:W-:Y:S02]  /*16140*/  NOP ;  /* 0x0000000000007918 */ /* 0x000fe40000000000 */
.L_x_842:
[----:B------:R-:W2:Y:S04]  /*16150*/  LDL.LU R3, [R1+0x40] ;  /* 0x0000400001037983 */ /* 0x000ea80000300800 */
[----:B------:R-:W3:Y:S04]  /*16160*/  LDL.LU R5, [R1+0x2c] ;  /* 0x00002c0001057983 */ /* 0x000ee80000300800 */
[----:B0-----:R-:W4:Y:S01]  /*16170*/  LDL.LU R4, [R1+0x50] ;  /* 0x0000500001047983 */ /* 0x001f220000300800 */
[----:B------:R-:W-:Y:S05]  /*16180*/  WARPSYNC.ALL ;  /* 0x0000000000007948 */ /* 0x000fea0003800000 */
[----:B-1----:R-:W-:Y:S01]  /*16190*/  ULDC.64 UR6, c[0x0][0xa00] ;  /* 0x0002800000067ab9 */ /* 0x002fe20000000a00 */
        /* <DEDUP_REMOVED lines=8> */
[----:B---3--:R-:W-:-:S03]  /*16220*/  SEL R5, R5, RZ, !P0 ;  /* 0x000000ff05057207 */ /* 0x008fc60004000000 */
        /* <DEDUP_REMOVED lines=10> */
[----:B0-----:R-:W-:Y:S01]  /*162d0*/  MOV R2, 0x0 ;  /* 0x0000000000027802 */ /* 0x001fe20000000f00 */
        /* <DEDUP_REMOVED lines=15> */
.L_x_848:
[----:B------:R-:W-:Y:S05]  /*163d0*/  BSYNC B6 ;  /* 0x0000000000067941 */ /* 0x000fea0003800000 */
.L_x_847:
[----:B0-----:R-:W2:Y:S01]  /*163e0*/  LDL.LU R0, [R1+0x50] ;  /* 0x0000500001007983 */ /* 0x001ea20000300800 */
[----:B------:R-:W-:Y:S01]  /*163f0*/  ULDC.64 UR4, c[0x0][0x2d8] ;  /* 0x0000b60000047ab9 */ /* 0x000fe20000000a00 */
[----:B------:R-:W0:Y:S01]  /*16400*/  LDC R7, c[0x0][0x448] ;  /* 0x00011200ff077b82 */ /* 0x000e220000000800 */
[----:B------:R-:W-:Y:S01]  /*16410*/  ULDC UR6, c[0x0][0x2b8] ;  /* 0x0000ae0000067ab9 */ /* 0x000fe20000000800 */
[----:B------:R-:W3:Y:S04]  /*16420*/  LDL.LU R4, [R1+0x40] ;  /* 0x0000400001047983 */ /* 0x000ee80000300800 */
[----:B------:R-:W3:Y:S04]  /*16430*/  LDL.LU.64 R2, [R1+0x48] ;  /* 0x0000480001027983 */ /* 0x000ee80000300a00 */
[----:B------:R-:W4:Y:S04]  /*16440*/  LDL.LU R5, [R1+0x2c] ;  /* 0x00002c0001057983 */ /* 0x000f280000300800 */
[----:B------:R-:W4:Y:S04]  /*16450*/  LDL R10, [R1+0x4] ;  /* 0x00000400010a7983 */ /* 0x000f280000100800 */
[----:B------:R1:W5:Y:S01]  /*16460*/  LDL R8, [R1+0x60] ;  /* 0x0000600001087983 */ /* 0x0003620000100800 */
[----:B0-----:R-:W-:-:S13]  /*16470*/  ISETP.NE.AND P0, PT, R7, 0x1, PT ;  /* 0x000000010700780c */ /* 0x001fda0003f05270 */
[----:B------:R-:W0:Y:S01]  /*16480*/  @P0 LDC R6, c[0x0][0x450] ;  /* 0x00011400ff060b82 */ /* 0x000e220000000800 */
[----:B------:R-:W1:Y:S02]  /*16490*/  S2R R9, SR_TID.X ;  /* 0x0000000000097919 */ /* 0x000e640000002100 */
[----:B-1----:R-:W-:-:S05]  /*164a0*/  IMAD.SHL.U32 R9, R9, 0x8, RZ ;  /* 0x0000000809097824 */ /* 0x002fca00078e00ff */
[----:B------:R-:W-:Y:S01]  /*164b0*/  LOP3.LUT R9, R9, 0x38, RZ, 0xc0, !PT ;  /* 0x0000003809097812 */ /* 0x000fe200078ec0ff */
[----:B---3--:R-:W-:Y:S02]  /*164c0*/  IMAD.MOV.U32 R3, RZ, RZ, R4 ;  /* 0x000000ffff037224 */ /* 0x008fe400078e0004 */
[----:B------:R-:W1:Y:S01]  /*164d0*/  S2R R4, SR_TID.X ;  /* 0x0000000000047919 */ /* 0x000e620000002100 */
[----:B------:R-:W-:-:S04]  /*164e0*/  IMAD.WIDE.U32 R2, R16, UR4, R2 ;  /* 0x0000000410027c25 */ /* 0x000fc8000f8e0002 */
[----:B------:R-:W-:Y:S01]  /*164f0*/  IMAD R3, R16, UR5, R3 ;  /* 0x0000000510037c24 */ /* 0x000fe2000f8e0203 */
[----:B------:R-:W-:Y:S02]  /*16500*/  ULDC.64 UR4, c[0x0][0x2e0] ;  /* 0x0000b80000047ab9 */ /* 0x000fe40000000a00 */
[----:B--2---:R-:W-:Y:S02]  /*16510*/  IMAD R0, R0, UR4, RZ ;  /* 0x0000000400007c24 */ /* 0x004fe4000f8e02ff */
[----:B----4-:R-:W-:-:S04]  /*16520*/  IMAD.WIDE.U32 R2, R5, UR4, R2 ;  /* 0x0000000405027c25 */ /* 0x010fc8000f8e0002 */
[----:B------:R-:W-:Y:S01]  /*16530*/  IMAD R0, R5, UR5, R0 ;  /* 0x0000000505007c24 */ /* 0x000fe2000f8e0200 */
[----:B------:R-:W-:-:S03]  /*16540*/  ULDC.64 UR4, c[0x0][0x2d0] ;  /* 0x0000b40000047ab9 */ /* 0x000fc60000000a00 */
[----:B------:R-:W-:Y:S01]  /*16550*/  IMAD.IADD R3, R3, 0x1, R0 ;  /* 0x0000000103037824 */ /* 0x000fe200078e0200 */
[----:B-1----:R-:W-:-:S04]  /*16560*/  LOP3.LUT R4, R4, 0x7f, RZ, 0xc0, !PT ;  /* 0x0000007f04047812 */ /* 0x002fc800078ec0ff */
[----:B------:R-:W-:Y:S02]  /*16570*/  SHF.R.U32.HI R5, RZ, 0x3, R4 ;  /* 0x00000003ff057819 */ /* 0x000fe40000011604 */
[----:B------:R-:W1:Y:S02]  /*16580*/  S2R R4, SR_TID.X ;  /* 0x0000000000047919 */ /* 0x000e640000002100 */
[----:B-1----:R-:W-:-:S05]  /*16590*/  IMAD.SHL.U32 R4, R4, 0x10, RZ ;  /* 0x0000001004047824 */ /* 0x002fca00078e00ff */
[----:B------:R-:W-:Y:S02]  /*165a0*/  LOP3.LUT R4, R5, 0x70, R4, 0xf8, !PT ;  /* 0x0000007005047812 */ /* 0x000fe400078ef804 */
[----:B------:R-:W1:Y:S03]  /*165b0*/  @P0 LDC R5, c[0x0][0x44c] ;  /* 0x00011300ff050b82 */ /* 0x000e660000000800 */
[----:B------:R-:W-:-:S04]  /*165c0*/  IMAD R4, R10, 0x40, R4 ;  /* 0x000000400a047824 */ /* 0x000fc800078e0204 */
[----:B------:R-:W-:Y:S02]  /*165d0*/  IMAD.MOV.U32 R0, RZ, RZ, R4 ;  /* 0x000000ffff007224 */ /* 0x000fe400078e0004 */
[----:B-1----:R-:W-:-:S05]  /*165e0*/  @P0 IMAD.HI.U32 R5, R4, R5, RZ ;  /* 0x0000000504050227 */ /* 0x002fca00078e00ff */
[----:B0-----:R-:W-:-:S05]  /*165f0*/  @P0 SHF.R.U32.HI R0, RZ, R6, R5 ;  /* 0x00000006ff000219 */ /* 0x001fca0000011605 */
        /* <DEDUP_REMOVED lines=55> */
.L_x_1000:
        /* <DEDUP_REMOVED lines=10> */
.L_x_850:
        /* <DEDUP_REMOVED lines=18> */
.L_x_1001:
[----:B------:R-:W-:Y:S05]  /*16b30*/  BSYNC B0 ;  /* 0x0000000000007941 */ /* 0x000fea0003800000 */
.L_x_851:
[----:B------:R-:W2:Y:S01]  /*16b40*/  LDL R2, [R1+0x28] ;  /* 0x0000280001027983 */ /* 0x000ea20000100800 */
[----:B------:R-:W-:Y:S01]  /*16b50*/  BSSY B0, `(.L_x_853) ;  /* 0x0000096000007945 */ /* 0x000fe20003800000 */
[----:B--2---:R-:W-:-:S13]  /*16b60*/  LOP3.LUT P0, RZ, R2, 0x1, RZ, 0xc0, !PT ;  /* 0x0000000102ff7812 */ /* 0x004fda000780c0ff */
        /* <DEDUP_REMOVED lines=10> */
.L_x_1002:
[----:B------:R-:W-:Y:S05]  /*16c10*/  BSYNC B1 ;  /* 0x0000000000017941 */ /* 0x000fea0003800000 */
.L_x_855:
        /* <DEDUP_REMOVED lines=9> */
.L_x_858:
[----:B------:R-:W-:Y:S05]  /*16cb0*/  BSYNC B1 ;  /* 0x0000000000017941 */ /* 0x000fea0003800000 */
.L_x_857:
        /* <DEDUP_REMOVED lines=12> */
.L_x_859:
        /* <DEDUP_REMOVED lines=15> */
.L_x_860:
        /* <DEDUP_REMOVED lines=15> */
.L_x_861:
        /* <DEDUP_REMOVED lines=15> */
.L_x_862:
        /* <DEDUP_REMOVED lines=15> */
.L_x_863:
        /* <DEDUP_REMOVED lines=15> */
.L_x_864:
        /* <DEDUP_REMOVED lines=15> */
.L_x_865:
        /* <DEDUP_REMOVED lines=15> */
.L_x_866:
        /* <DEDUP_REMOVED lines=10> */
.L_x_854:
[----:B------:R-:W-:Y:S05]  /*174b0*/  BSYNC B0 ;  /* 0x0000000000007941 */ /* 0x000fea0003800000 */
.L_x_853:
        /* <DEDUP_REMOVED lines=27> */
[----:B--2---:R-:W-:Y:S02]  /*17670*/  LOP3.LUT P2, RZ, R5, 0x1, RZ, 0xc0, !PT ;  /* 0x0000000105ff7812 */ /* 0x004fe4000784c0ff */
        /* <DEDUP_REMOVED lines=26> */
.L_x_873:
[----:B------:R-:W-:Y:S01]  /*17820*/  IMAD R2, R19, 0x8, R18 ;  /* 0x0000000813027824 */ /* 0x000fe200078e0212 */
[----:B-1----:R-:W-:Y:S01]  /*17830*/  SHF.L.U32 R6, R9, 0x1f, RZ ;  /* 0x0000001f09067819 */ /* 0x002fe200000006ff */
[----:B------:R-:W1:Y:S01]  /*17840*/  S2R R3, SR_TID.X ;  /* 0x0000000000037919 */ /* 0x000e620000002100 */
[----:B------:R-:W-:Y:S02]  /*17850*/  BSSY B3, `(.L_x_874) ;  /* 0x0000005000037945 */ /* 0x000fe40003800000 */
[----:B------:R-:W2:Y:S01]  /*17860*/  SYNCS.PHASECHK.TRANS64.TRYWAIT P0, [R2+URZ+0x28c40], R6 ;  /* 0x028c4006020075a7 */ /* 0x000ea2000800017f */
[----:B-1----:R-:W-:-:S04]  /*17870*/  LOP3.LUT R3, R3, 0x7f, RZ, 0xc0, !PT ;  /* 0x0000007f03037812 */ /* 0x002fc800078ec0ff */
[----:B------:R-:W-:Y:S01]  /*17880*/  ISETP.NE.AND P1, PT, R3, RZ, PT ;  /* 0x000000ff0300720c */ /* 0x000fe20003f25270 */
[----:B--2---:R-:W-:-:S12]  /*17890*/  @!P0 BRA `(.L_x_875) ;  /* 0x0000004800e48947 */ /* 0x004fd80003800000 */
.L_x_1003:
[----:B------:R-:W-:Y:S05]  /*178a0*/  BSYNC B3 ;  /* 0x0000000000037941 */ /* 0x000fea0003800000 */
.L_x_874:
        /* <DEDUP_REMOVED lines=9> */
.L_x_877:
[----:B------:R-:W-:Y:S05]  /*17940*/  BSYNC B3 ;  /* 0x0000000000037941 */ /* 0x000fea0003800000 */
.L_x_876:
        /* <DEDUP_REMOVED lines=12> */
.L_x_878:
        /* <DEDUP_REMOVED lines=13> */
.L_x_1004:
[----:B------:R-:W-:Y:S05]  /*17ae0*/  BSYNC B3 ;  /* 0x0000000000037941 */ /* 0x000fea0003800000 */
.L_x_879:
        /* <DEDUP_REMOVED lines=11> */
.L_x_882:
[----:B------:R-:W-:Y:S05]  /*17ba0*/  BSYNC B3 ;  /* 0x0000000000037941 */ /* 0x000fea0003800000 */
.L_x_881:
        /* <DEDUP_REMOVED lines=9> */
.L_x_883:
        /* <DEDUP_REMOVED lines=15> */
.L_x_884:
        /* <DEDUP_REMOVED lines=15> */
.L_x_885:
        /* <DEDUP_REMOVED lines=15> */
.L_x_886:
        /* <DEDUP_REMOVED lines=15> */
.L_x_887:
        /* <DEDUP_REMOVED lines=15> */
.L_x_888:
        /* <DEDUP_REMOVED lines=15> */
.L_x_889:
        /* <DEDUP_REMOVED lines=15> */
.L_x_890:
        /* <DEDUP_REMOVED lines=10> */
.L_x_872:
[----:B------:R-:W-:Y:S05]  /*18370*/  BSYNC B1 ;  /* 0x0000000000017941 */ /* 0x000fea0003800000 */
.L_x_871:
[----:B------:R-:W2:Y:S02]  /*18380*/  LDL.LU R5, [R1+0x38] ;  /* 0x0000380001057983 */ /* 0x000ea40000300800 */
[----:B--2---:R-:W-:-:S07]  /*18390*/  VIADD R0, R5, 0xfffffffd ;  /* 0xfffffffd05007836 */ /* 0x004fce0000000000 */
.L_x_870:
[----:B------:R-:W-:Y:S05]  /*183a0*/  BSYNC B2 ;  /* 0x0000000000027941 */ /* 0x000fea0003800000 */
.L_x_869:
[----:B------:R-:W-:Y:S01]  /*183b0*/  VIADD R8, R8, 0xfffffffe ;  /* 0xfffffffe08087836 */ /* 0x000fe20000000000 */
[----:B------:R-:W-:-:S04]  /*183c0*/  LOP3.LUT R4, RZ, R4, RZ, 0x33, !PT ;  /* 0x00000004ff047212 */ /* 0x000fc800078e33ff */
[----:B------:R-:W-:-:S13]  /*183d0*/  ISETP.NE.AND P0, PT, R8, R4, PT ;  /* 0x000000040800720c */ /* 0x000fda0003f05270 */
[----:B------:R-:W-:Y:S05]  /*183e0*/  @!P0 BRA `(.L_x_868) ;  /* 0x0000001800d88947 */ /* 0x000fea0003800000 */
.L_x_931:
        /* <DEDUP_REMOVED lines=8> */
[----:B--2---:R-:W-:Y:S02]  /*18470*/  LOP3.LUT P1, RZ, R3, 0x1, RZ, 0xc0, !PT ;  /* 0x0000000103ff7812 */ /* 0x004fe4000782c0ff */
[----:B---3--:R-:W-:-:S11]  /*18480*/  LOP3.LUT R6, R2, R6, RZ, 0x3c, !PT ;  /* 0x0000000602067212 */ /* 0x008fd600078e3cff */
[----:B------:R-:W-:Y:S05]  /*18490*/  @!P1 BRA `(.L_x_892) ;  /* 0x0000000c00349947 */ /* 0x000fea0003800000 */
[----:B------:R-:W-:Y:S01]  /*184a0*/  ULDC.64 UR4, c[0x0][0x418] ;  /* 0x0001060000047ab9 */ /* 0x000fe20000000a00 */
[----:B------:R-:W-:Y:S01]  /*184b0*/  IMAD.MOV.U32 R8, RZ, RZ, R0 ;  /* 0x000000ffff087224 */ /* 0x000fe200078e0000 */
[----:B------:R-:W-:-:S04]  /*184c0*/  ISETP.NE.U32.AND P0, PT, RZ, UR4, PT ;  /* 0x00000004ff007c0c */ /* 0x000fc8000bf05070 */
[----:B------:R-:W-:-:S13]  /*184d0*/  ISETP.NE.AND.EX P0, PT, RZ, UR5, PT, P0 ;  /* 0x00000005ff007c0c */ /* 0x000fda000bf05300 */
[----:B------:R-:W-:Y:S05]  /*184e0*/  @!P0 BRA `(.L_x_893) ;  /* 0x00000000004c8947 */ /* 0x000fea0003800000 */
[----:B0-----:R-:W2:Y:S01]  /*184f0*/  LDL R9, [R1+0x1c] ;  /* 0x00001c0001097983 */ /* 0x001ea20000100800 */
        /* <DEDUP_REMOVED lines=18> */
.L_x_893:
        /* <DEDUP_REMOVED lines=8> */
.L_x_1005:
[----:B------:R-:W-:Y:S05]  /*186a0*/  BSYNC B2 ;  /* 0x0000000000027941 */ /* 0x000fea0003800000 */
.L_x_894:
        /* <DEDUP_REMOVED lines=9> */
.L_x_897:
[----:B------:R-:W-:Y:S05]  /*18740*/  BSYNC B2 ;  /* 0x0000000000027941 */ /* 0x000fea0003800000 */
.L_x_896:
        /* <DEDUP_REMOVED lines=12> */
.L_x_898:
        /* <DEDUP_REMOVED lines=13> */
.L_x_1006:
[----:B------:R-:W-:Y:S05]  /*188e0*/  BSYNC B2 ;  /* 0x0000000000027941 */ /* 0x000fea0003800000 */
.L_x_899:
[----:B------:R-:W-:Y:S01]  /*188f0*/  BSSY B2, `(.L_x_901) ;  /* 0x000000b000027945 */ /* 0x000fe20003800000 */
[----:B------:R-:W-:Y:S02]  /*18900*/  IMAD.MOV.U32 R8, RZ, RZ, 0x0 ;  /* 0x00000000ff087424 */ /* 0x000fe400078e00ff */
[----:B0-----:R-:W-:Y:S01]  /*18910*/  IMAD.MOV.U32 R9, RZ, RZ, 0x14f00000 ;  /* 0x14f00000ff097424 */ /* 0x001fe200078e00ff */
        /* <DEDUP_REMOVED lines=8> */
.L_x_902:
[----:B------:R-:W-:Y:S05]  /*189a0*/  BSYNC B2 ;  /* 0x0000000000027941 */ /* 0x000fea0003800000 */
.L_x_901:
        /* <DEDUP_REMOVED lines=9> */
.L_x_903:
        /* <DEDUP_REMOVED lines=15> */
.L_x_904:
        /* <DEDUP_REMOVED lines=15> */
.L_x_905:
        /* <DEDUP_REMOVED lines=15> */
.L_x_906:
        /* <DEDUP_REMOVED lines=15> */
.L_x_907:
        /* <DEDUP_REMOVED lines=15> */
.L_x_908:
        /* <DEDUP_REMOVED lines=15> */
.L_x_909:
        /* <DEDUP_REMOVED lines=15> */
.L_x_910:
        /* <DEDUP_REMOVED lines=10> */
.L_x_892:
[----:B------:R-:W-:Y:S05]  /*19170*/  BSYNC B1 ;  /* 0x0000000000017941 */ /* 0x000fea0003800000 */
.L_x_891:
[----:B------:R-:W2:Y:S01]  /*19180*/  LDL R5, [R1+0x28] ;  /* 0x0000280001057983 */ /* 0x000ea20000100800 */
[----:B------:R-:W-:Y:S01]  /*19190*/  VIADD R7, R7, 0x1 ;  /* 0x0000000107077836 */ /* 0x000fe20000000000 */
[----:B------:R-:W-:Y:S04]  /*191a0*/  BSSY B1, `(.L_x_911) ;  /* 0x00000d6000017945 */ /* 0x000fe80003800000 */
[----:B------:R-:W-:-:S04]  /*191b0*/  ISETP.NE.AND P0, PT, R7, 0x2, PT ;  /* 0x000000020700780c */ /* 0x000fc80003f05270 */
[----:B------:R-:W-:Y:S02]  /*191c0*/  SEL R2, RZ, 0x1, P0 ;  /* 0x00000001ff027807 */ /* 0x000fe40000000000 */
[----:B------:R-:W-:Y:S02]  /*191d0*/  SEL R19, R7, RZ, P0 ;  /* 0x000000ff07137207 */ /* 0x000fe40000000000 */
[----:B------:R-:W-:Y:S01]  /*191e0*/  LOP3.LUT R8, R6, R2, RZ, 0x3c, !PT ;  /* 0x0000000206087212 */ /* 0x000fe200078e3cff */
[----:B------:R-:W-:-:S04]  /*191f0*/  VIADD R6, R0, 0xffffffff ;  /* 0xffffffff00067836 */ /* 0x000fc80000000000 */
[----:B------:R1:W-:Y:S01]  /*19200*/  STL [R1+0x14], R8 ;  /* 0x0000140801007387 */ /* 0x0003e20000100800 */
[----:B--2---:R-:W-:-:S13]  /*19210*/  LOP3.LUT P2, RZ, R5, 0x1, RZ, 0xc0, !PT ;  /* 0x0000000105ff7812 */ /* 0x004fda000784c0ff */
[----:B-1----:R-:W-:Y:S05]  /*19220*/  @!P2 BRA `(.L_x_912) ;  /* 0x0000000c0034a947 */ /* 0x002fea0003800000 */
        /* <DEDUP_REMOVED lines=24> */
.L_x_913:
        /* <DEDUP_REMOVED lines=8> */
.L_x_1007:
[----:B------:R-:W-:Y:S05]  /*19430*/  BSYNC B2 ;  /* 0x0000000000027941 */ /* 0x000fea0003800000 */
.L_x_914:
        /* <DEDUP_REMOVED lines=9> */
.L_x_917:
[----:B------:R-:W-:Y:S05]  /*194d0*/  BSYNC B2 ;  /* 0x0000000000027941 */ /* 0x000fea0003800000 */
.L_x_916:
        /* <DEDUP_REMOVED lines=12> */
.L_x_918:
        /* <DEDUP_REMOVED lines=13> */
.L_x_1008:
[----:B------:R-:W-:Y:S05]  /*19670*/  BSYNC B2 ;  /* 0x0000000000027941 */ /* 0x000fea0003800000 */
.L_x_919:
        /* <DEDUP_REMOVED lines=11> */
.L_x_922:
[----:B------:R-:W-:Y:S05]  /*19730*/  BSYNC B2 ;  /* 0x0000000000027941 */ /* 0x000fea0003800000 */
.L_x_921:
        /* <DEDUP_REMOVED lines=9> */
.L_x_923:
        /* <DEDUP_REMOVED lines=15> */
.L_x_924:
        /* <DEDUP_REMOVED lines=15> */
.L_x_925:
        /* <DEDUP_REMOVED lines=15> */
.L_x_926:
        /* <DEDUP_REMOVED lines=15> */
.L_x_927:
        /* <DEDUP_REMOVED lines=15> */
.L_x_928:
        /* <DEDUP_REMOVED lines=15> */
.L_x_929:
        /* <DEDUP_REMOVED lines=15> */
.L_x_930:
        /* <DEDUP_REMOVED lines=10> */
.L_x_912:
[----:B------:R-:W-:Y:S05]  /*19f00*/  BSYNC B1 ;  /* 0x0000000000017941 */ /* 0x000fea0003800000 */
.L_x_911:
[----:B------:R-:W2:Y:S01]  /*19f10*/  LDL R5, [R1+0x24] ;  /* 0x0000240001057983 */ /* 0x000ea20000100800 */
[----:B------:R-:W-:Y:S01]  /*19f20*/  VIADD R0, R0, 0xfffffffe ;  /* 0xfffffffe00007836 */ /* 0x000fe20000000000 */
[----:B--2---:R-:W-:-:S13]  /*19f30*/  ISETP.GT.AND P0, PT, R6, R5, PT ;  /* 0x000000050600720c */ /* 0x004fda0003f04270 */
[----:B------:R-:W-:Y:S05]  /*19f40*/  @P0 BRA `(.L_x_931) ;  /* 0xffffffe400280947 */ /* 0x000fea000383ffff */
.L_x_868:
[----:B------:R-:W-:Y:S05]  /*19f50*/  BSYNC B0 ;  /* 0x0000000000007941 */ /* 0x000fea0003800000 */
.L_x_867:
        /* <DEDUP_REMOVED lines=24> */
.L_x_933:
[----:B------:R-:W-:Y:S05]  /*1a0e0*/  BSYNC B0 ;  /* 0x0000000000007941 */ /* 0x000fea0003800000 */
.L_x_932:
[----:B------:R-:W-:-:S07]  /*1a0f0*/  SEL R19, R19, RZ, P0 ;  /* 0x000000ff13137207 */ /* 0x000fce0000000000 */
.L_x_835:
[----:B------:R-:W-:Y:S05]  /*1a100*/  BSYNC B7 ;  /* 0x0000000000077941 */ /* 0x000fea0003800000 */
.L_x_833:
[----:B-12---:R-:W2:Y:S02]  /*1a110*/  LDL R0, [R1+0x28] ;  /* 0x0000280001007983 */ /* 0x006ea40000100800 */
[----:B--2---:R-:W-:-:S13]  /*1a120*/  LOP3.LUT P0, RZ, R0, 0x2, RZ, 0xc0, !PT ;  /* 0x0000000200ff7812 */ /* 0x004fda000780c0ff */
[----:B------:R-:W-:Y:S05]  /*1a130*/  @!P0 BRA `(.L_x_934) ;  /* 0x00000000002c8947 */ /* 0x000fea0003800000 */
[----:B------:R-:W-:Y:S05]  /*1a140*/  WARPSYNC.ALL ;  /* 0x0000000000007948 */ /* 0x000fea0003800000 */
[----:B------:R-:W1:Y:S08]  /*1a150*/  S2UR UR5, SR_CgaCtaId ;  /* 0x00000000000579c3 */ /* 0x000e700000008800 */
[----:B------:R-:W-:Y:S06]  /*1a160*/  BAR.SYNC.DEFER_BLOCKING 0x5, 0x180 ;  /* 0x0146000000007b1d */ /* 0x000fec0000010000 */
[----:B------:R-:W-:-:S02]  /*1a170*/  UMOV UR4, 0x400 ;  /* 0x0000040000047882 */ /* 0x000fc40000000000 */
[----:B-1----:R-:W-:-:S06]  /*1a180*/  ULEA UR4, UR5, UR4, 0x18 ;  /* 0x0000000405047291 */ /* 0x002fcc000f8ec03f */
[----:B------:R-:W-:-:S05]  /*1a190*/  IMAD.U32 R18, RZ, RZ, UR4 ;  /* 0x00000004ff127e24 */ /* 0x000fca000f8e00ff */
[----:B------:R-:W1:Y:S04]  /*1a1a0*/  LDS.128 R4, [R18+0x28cd0] ;  /* 0x028cd00012047984 */ /* 0x000e680000000c00 */
[----:B-1----:R1:W-:Y:S04]  /*1a1b0*/  STL.64 [R1], R4 ;  /* 0x0000000401007387 */ /* 0x0023e80000100a00 */
[----:B------:R1:W-:Y:S01]  /*1a1c0*/  STL.64 [R1+0x8], R6 ;  /* 0x0000080601007387 */ /* 0x0003e20000100a00 */
[----:B------:R-:W-:Y:S06]  /*1a1d0*/  BAR.ARV 0x4, 0x180 ;  /* 0x0106000000007b1d */ /* 0x000fec0000002000 */
[----:B------:R-:W-:Y:S05]  /*1a1e0*/  BRA `(.L_x_935) ;  /* 0x0000000c00247947 */ /* 0x000fea0003800000 */
.L_x_934:
[----:B------:R-:W1:Y:S01]  /*1a1f0*/  S2R R16, SR_TID.X ;  /* 0x0000000000107919 */ /* 0x000e620000002100 */
[----:B------:R-:W-:Y:S01]  /*1a200*/  UMOV UR4, 0xffffffff ;  /* 0xffffffff00047882 */ /* 0x000fe20000000000 */
[----:B-1----:R-:W-:-:S04]  /*1a210*/  LOP3.LUT R16, R16, 0x1f, RZ, 0xc0, !PT ;  /* 0x0000001f10107812 */ /* 0x002fc800078ec0ff */
[----:B------:R-:W-:Y:S01]  /*1a220*/  ISETP.NE.AND P0, PT, R16, 0x1f, PT ;  /* 0x0000001f1000780c */ /* 0x000fe20003f05270 */
[----:B------:R-:W-:-:S12]  /*1a230*/  BRA.DIV UR4, `(.L_x_936) ;  /* 0x0000002204f47947 */ /* 0x000fd8000b800000 */
[----:B------:R-:W2:Y:S01]  /*1a240*/  LDL.LU R2, [R1] ;  /* 0x0000000001027983 */ /* 0x000ea20000300800 */
[----:B------:R-:W-:-:S03]  /*1a250*/  ULDC UR4, c[0x0][0xc3c] ;  /* 0x00030f0000047ab9 */ /* 0x000fc60000000800 */
[----:B------:R-:W3:Y:S01]  /*1a260*/  LDL R4, [R1+0xc] ;  /* 0x00000c0001047983 */ /* 0x000ee20000100800 */
[----:B--2---:R-:W-:Y:S02]  /*1a270*/  IMAD.MOV.U32 R10, RZ, RZ, R2 ;  /* 0x000000ffff0a7224 */ /* 0x004fe400078e0002 */
[----:B---3--:R-:W-:-:S05]  /*1a280*/  IMAD.IADD R0, R4, 0x1, R16 ;  /* 0x0000000104007824 */ /* 0x008fca00078e0210 */
[----:B------:R-:W-:-:S13]  /*1a290*/  ISETP.GE.OR P1, PT, R0, UR4, !P0 ;  /* 0x0000000400007c0c */ /* 0x000fda000c726670 */
[----:B------:R-:W1:Y:S08]  /*1a2a0*/  @!P1 LDC.64 R2, c[0x0][0xc80] ;  /* 0x00032000ff029b82 */ /* 0x000e700000000a00 */
[----:B------:R-:W2:Y:S01]  /*1a2b0*/  @!P1 LDC.64 R4, c[0x0][0xc78] ;  /* 0x00031e00ff049b82 */ /* 0x000ea20000000a00 */
[----:B-1----:R-:W-:-:S05]  /*1a2c0*/  @!P1 IMAD.WIDE R2, R0, 0x4, R2 ;  /* 0x0000000400029825 */ /* 0x002fca00078e0202 */
[----:B------:R2:W3:Y:S02]  /*1a2d0*/  @!P1 LDG.E R6, desc[UR42][R2.64] ;  /* 0x0000002a02069981 */ /* 0x0004e4000c1e1900 */
[----:B--2---:R-:W-:-:S06]  /*1a2e0*/  @!P1 IMAD.WIDE R2, R0, 0x4, R4 ;  /* 0x0000000400029825 */ /* 0x004fcc00078e0204 */
[----:B------:R-:W2:Y:S01]  /*1a2f0*/  @!P1 LDG.E R2, desc[UR42][R2.64] ;  /* 0x0000002a02029981 */ /* 0x000ea2000c1e1900 */
[----:B------:R-:W-:Y:S01]  /*1a300*/  IMAD.MOV.U32 R5, RZ, RZ, RZ ;  /* 0x000000ffff057224 */ /* 0x000fe200078e00ff */
[C---:B------:R-:W-:Y:S01]  /*1a310*/  ISETP.GE.U32.AND P2, PT, R16.reuse, 0x2, PT ;  /* 0x000000021000780c */ /* 0x040fe20003f46070 */
[----:B------:R-:W-:Y:S01]  /*1a320*/  IMAD.MOV.U32 R8, RZ, RZ, RZ ;  /* 0x000000ffff087224 */ /* 0x000fe200078e00ff */
[C---:B------:R-:W-:Y:S01]  /*1a330*/  ISETP.GE.U32.AND P3, PT, R16.reuse, 0x4, PT ;  /* 0x000000041000780c */ /* 0x040fe20003f66070 */
[----:B------:R-:W-:Y:S01]  /*1a340*/  SHFL.IDX PT, R0, R10, RZ, 0x1f ;  /* 0x00001fff0a007589 */ /* 0x000fe200000e0000 */
[C---:B------:R-:W-:Y:S02]  /*1a350*/  ISETP.GE.U32.AND P4, PT, R16.reuse, 0x8, PT ;  /* 0x000000081000780c */ /* 0x040fe40003f86070 */
[----:B------:R-:W-:Y:S01]  /*1a360*/  ISETP.GE.U32.AND P5, PT, R16, 0x10, PT ;  /* 0x000000101000780c */ /* 0x000fe20003fa6070 */
[----:B---3--:R-:W-:Y:S02]  /*1a370*/  @!P1 IMAD.MOV.U32 R5, RZ, RZ, R6 ;  /* 0x000000ffff059224 */ /* 0x008fe400078e0006 */
[----:B------:R-:W-:-:S02]  /*1a380*/  IMAD.MOV.U32 R6, RZ, RZ, RZ ;  /* 0x000000ffff067224 */ /* 0x000fc400078e00ff */
[----:B--2---:R-:W-:Y:S01]  /*1a390*/  @!P1 IMAD.MOV.U32 R6, RZ, RZ, R2 ;  /* 0x000000ffff069224 */ /* 0x004fe200078e0002 */
[----:B------:R-:W-:-:S03]  /*1a3a0*/  ISETP.NE.AND P1, PT, R16, RZ, PT ;  /* 0x000000ff1000720c */ /* 0x000fc60003f25270 */
[----:B------:R-:W-:-:S05]  /*1a3b0*/  IMAD R2, R6, R5, RZ ;  /* 0x0000000506027224 */ /* 0x000fca00078e02ff */
[----:B------:R-:W1:Y:S02]  /*1a3c0*/  SHFL.UP PT, R3, R2, 0x1, RZ ;  /* 0x0420000002037989 */ /* 0x000e6400000e00ff */
[----:B-1----:R-:W-:-:S05]  /*1a3d0*/  SEL R7, R3, RZ, P1 ;  /* 0x000000ff03077207 */ /* 0x002fca0000800000 */
[----:B------:R-:W-:Y:S02]  /*1a3e0*/  IMAD.IADD R2, R2, 0x1, R7 ;  /* 0x0000000102027824 */ /* 0x000fe400078e0207 */
[----:B------:R-:W-:Y:S04]  /*1a3f0*/  SHFL.IDX PT, R7, R10, 0x1, 0x1f ;  /* 0x00201f000a077f89 */ /* 0x000fe800000e0000 */
        /* <DEDUP_REMOVED lines=12> */
[----:B0-----:R0:W1:Y:S02]  /*1a4c0*/  SHFL.IDX PT, R9, R3, 0x1f, 0x1f ;  /* 0x03e01f0003097f89 */ /* 0x00106400000e0000 */
.L_x_1018:
[----:B------:R-:W-:Y:S02]  /*1a4d0*/  ULDC UR4, c[0x0][0xc38] ;  /* 0x00030e0000047ab9 */ /* 0x000fe40000000800 */
[----:B------:R-:W-:-:S04]  /*1a4e0*/  IMAD.U32 R2, RZ, RZ, UR4 ;  /* 0x00000004ff027e24 */ /* 0x000fc8000f8e00ff */
[----:B-1----:R-:W-:-:S04]  /*1a4f0*/  IMAD R9, R9, R2, RZ ;  /* 0x0000000209097224 */ /* 0x002fc800078e02ff */
[----:B------:R-:W-:Y:S02]  /*1a500*/  IMAD.IADD R4, R7, 0x1, R9 ;  /* 0x0000000107047824 */ /* 0x000fe400078e0209 */
[----:B------:R-:W-:-:S03]  /*1a510*/  IMAD.MOV.U32 R7, RZ, RZ, R3 ;  /* 0x000000ffff077224 */ /* 0x000fc600078e0003 */
[----:B------:R-:W-:-:S13]  /*1a520*/  ISETP.GT.AND P6, PT, R4, R0, PT ;  /* 0x000000000400720c */ /* 0x000fda0003fc4270 */
[----:B------:R-:W-:Y:S05]  /*1a530*/  @P6 BRA `(.L_x_937) ;  /* 0x0000000000ac6947 */ /* 0x000fea0003800000 */
.L_x_940:
[----:B------:R-:W2:Y:S01]  /*1a540*/  LDL.LU R2, [R1+0xc] ;  /* 0x00000c0001027983 */ /* 0x000ea20000300800 */
[----:B0-----:R-:W0:Y:S01]  /*1a550*/  LDC R3, c[0x0][0xc3c] ;  /* 0x00030f00ff037b82 */ /* 0x001e220000000800 */
        /* <DEDUP_REMOVED lines=11> */
[----:B------:R0:W2:Y:S02]  /*1a610*/  @!P6 LDG.E R5, desc[UR42][R2.64] ;  /* 0x0000002a0205e981 */ /* 0x0000a4000c1e1900 */
[----:B0-----:R-:W0:Y:S02]  /*1a620*/  @!P6 LDC.64 R2, c[0x0][0xc78] ;  /* 0x00031e00ff02eb82 */ /* 0x001e240000000a00 */
[----:B0-----:R-:W-:-:S04]  /*1a630*/  @!P6 IMAD.WIDE R2, R6, 0x4, R2 ;  /* 0x000000040602e825 */ /* 0x001fc800078e0202 */
[----:B------:R-:W-:-:S06]  /*1a640*/  IMAD.MOV.U32 R6, RZ, RZ, RZ ;  /* 0x000000ffff067224 */ /* 0x000fcc00078e00ff */
        /* <DEDUP_REMOVED lines=20> */
.L_x_1026:
[----:B------:R-:W-:Y:S02]  /*1a790*/  ULDC UR4, c[0x0][0xc38] ;  /* 0x00030e0000047ab9 */ /* 0x000fe40000000800 */
[----:B------:R-:W-:-:S04]  /*1a7a0*/  IMAD.U32 R2, RZ, RZ, UR4 ;  /* 0x00000004ff027e24 */ /* 0x000fc8000f8e00ff */
[----:B-1----:R-:W-:-:S04]  /*1a7b0*/  IMAD R9, R9, R2, RZ ;  /* 0x0000000209097224 */ /* 0x002fc800078e02ff */
[----:B------:R-:W-:-:S05]  /*1a7c0*/  IMAD.IADD R4, R9, 0x1, R4 ;  /* 0x0000000109047824 */ /* 0x000fca00078e0204 */
[----:B------:R-:W-:-:S13]  /*1a7d0*/  ISETP.GT.AND P6, PT, R4, R0, PT ;  /* 0x000000000400720c */ /* 0x000fda0003fc4270 */
[----:B------:R-:W-:Y:S05]  /*1a7e0*/  @!P6 BRA `(.L_x_940) ;  /* 0xfffffffc0054e947 */ /* 0x000fea000383ffff */
.L_x_937:
[----:B------:R-:W-:Y:S01]  /*1a7f0*/  IMAD.IADD R9, R4, 0x1, -R9 ;  /* 0x0000000104097824 */ /* 0x000fe200078e0a09 */
[----:B------:R-:W-:-:S03]  /*1a800*/  UMOV UR4, 0xffffffff ;  /* 0xffffffff00047882 */ /* 0x000fc60000000000 */
[----:B0-----:R-:W-:-:S05]  /*1a810*/  IMAD R3, R7, R2, R9 ;  /* 0x0000000207037224 */ /* 0x001fca00078e0209 */
[----:B------:R-:W-:Y:S01]  /*1a820*/  ISETP.GT.AND P6, PT, R3, R0, PT ;  /* 0x000000000300720c */ /* 0x000fe20003fc4270 */
[----:B------:R-:W-:-:S12]  /*1a830*/  BRA.DIV UR4, `(.L_x_941) ;  /* 0x0000002604ac7947 */ /* 0x000fd8000b800000 */
[----:B------:R-:W-:-:S04]  /*1a840*/  VOTE.ANY R3, PT, !P6 ;  /* 0x0000000000037806 */ /* 0x000fc800070e0100 */
[----:B------:R-:W0:Y:S02]  /*1a850*/  POPC R4, R3 ;  /* 0x0000000300047309 */ /* 0x000e240000000000 */
[----:B0-----:R0:W1:Y:S04]  /*1a860*/  SHFL.IDX PT, R5, R5, R4, 0x1f ;  /* 0x00001f0405057589 */ /* 0x00106800000e0000 */
[----:B------:R0:W2:Y:S02]  /*1a870*/  SHFL.IDX PT, R6, R6, R4, 0x1f ;  /* 0x00001f0406067589 */ /* 0x0000a400000e0000 */
.L_x_1031:
[----:B------:R-:W-:-:S13]  /*1a880*/  ISETP.NE.AND P0, PT, R3, RZ, PT ;  /* 0x000000ff0300720c */ /* 0x000fda0003f05270 */
[----:B------:R-:W-:Y:S05]  /*1a890*/  @!P0 BRA `(.L_x_942) ;  /* 0x0000000000148947 */ /* 0x000fea0003800000 */
[----:B------:R-:W-:Y:S01]  /*1a8a0*/  UMOV UR4, 0xffffffff ;  /* 0xffffffff00047882 */ /* 0x000fe20000000000 */
[----:B------:R-:W-:Y:S02]  /*1a8b0*/  VIADD R12, R4, 0xffffffff ;  /* 0xffffffff040c7836 */ /* 0x000fe40000000000 */
[----:B------:R-:W-:Y:S05]  /*1a8c0*/  BRA.DIV UR4, `(.L_x_943) ;  /* 0x0000002604e47947 */ /* 0x000fea000b800000 */
[----:B------:R3:W4:Y:S02]  /*1a8d0*/  SHFL.IDX PT, R7, R7, R12, 0x1f ;  /* 0x00001f0c07077589 */ /* 0x00072400000e0000 */
.L_x_1034:
[----:B----4-:R-:W-:-:S07]  /*1a8e0*/  IMAD.MOV.U32 R8, RZ, RZ, R7 ;  /* 0x000000ffff087224 */ /* 0x010fce00078e0007 */
.L_x_942:
[----:B------:R-:W4:Y:S01]  /*1a8f0*/  LDL.LU R10, [R1+0xc] ;  /* 0x00000c00010a7983 */ /* 0x000f220000300800 */
[----:B-1----:R-:W-:Y:S01]  /*1a900*/  IABS R7, R5 ;  /* 0x0000000500077213 */ /* 0x002fe20000000000 */
[----:B------:R-:W-:-:S03]  /*1a910*/  IMAD R9, R8, R2, R9 ;  /* 0x0000000208097224 */ /* 0x000fc600078e0209 */
[----:B------:R-:W1:Y:S01]  /*1a920*/  I2F.RP R2, R7 ;  /* 0x0000000700027306 */ /* 0x000e620000209400 */
[----:B------:R-:W-:Y:S01]  /*1a930*/  IMAD.IADD R0, R0, 0x1, -R9 ;  /* 0x0000000100007824 */ /* 0x000fe200078e0a09 */
[----:B------:R5:W-:Y:S02]  /*1a940*/  STL [R1], R9 ;  /* 0x0000000901007387 */ /* 0x000be40000100800 */
[----:B-----5:R-:W-:-:S04]  /*1a950*/  IABS R9, R5 ;  /* 0x0000000500097213 */ /* 0x020fc80000000000 */
[----:B-1----:R-:W1:Y:S01]  /*1a960*/  MUFU.RCP R2, R2 ;  /* 0x0000000200027308 */ /* 0x002e620000001000 */
[----:B------:R-:W-:Y:S02]  /*1a970*/  IMAD.MOV R9, RZ, RZ, -R9 ;  /* 0x000000ffff097224 */ /* 0x000fe400078e0a09 */
[----:B-1----:R-:W-:-:S05]  /*1a980*/  VIADD R2, R2, 0xffffffe ;  /* 0x0ffffffe02027836 */ /* 0x002fca0000000000 */
[----:B------:R-:W1:Y:S02]  /*1a990*/  F2I.FTZ.U32.TRUNC.NTZ R3, R2 ;  /* 0x0000000200037305 */ /* 0x000e64000021f000 */
[----:B-1----:R-:W-:-:S04]  /*1a9a0*/  IMAD.MOV R2, RZ, RZ, -R3 ;  /* 0x000000ffff027224 */ /* 0x002fc800078e0a03 */
        /* <DEDUP_REMOVED lines=11> */
[----:B--2---:R-:W-:-:S04]  /*1aa60*/  IABS R7, R6 ;  /* 0x0000000600077213 */ /* 0x004fc80000000000 */
[----:B------:R-:W1:Y:S07]  /*1aa70*/  I2F.RP R2, R7 ;  /* 0x0000000700027306 */ /* 0x000e6e0000209400 */
[----:B------:R-:W-:Y:S01]  /*1aa80*/  @P0 VIADD R8, R8, 0x1 ;  /* 0x0000000108080836 */ /* 0x000fe20000000000 */
[----:B-1----:R-:W1:Y:S02]  /*1aa90*/  MUFU.RCP R2, R2 ;  /* 0x0000000200027308 */ /* 0x002e640000001000 */
[----:B-1----:R-:W-:-:S06]  /*1aaa0*/  VIADD R2, R2, 0xffffffe ;  /* 0x0ffffffe02027836 */ /* 0x002fcc0000000000 */
[----:B------:R-:W1:Y:S02]  /*1aab0*/  F2I.FTZ.U32.TRUNC.NTZ R3, R2 ;  /* 0x0000000200037305 */ /* 0x000e64000021f000 */
[----:B-1----:R-:W-:-:S04]  /*1aac0*/  IMAD.MOV R2, RZ, RZ, -R3 ;  /* 0x000000ffff027224 */ /* 0x002fc800078e0a03 */
        /* <DEDUP_REMOVED lines=9> */
[-C--:B------:R-:W-:Y:S01]  /*1ab60*/  IABS R3, R8.reuse ;  /* 0x0000000800037213 */ /* 0x080fe20000000000 */
[----:B------:R-:W-:-:S04]  /*1ab70*/  IMAD R5, R5, R8, RZ ;  /* 0x0000000805057224 */ /* 0x000fc800078e02ff */
[----:B------:R-:W-:-:S04]  /*1ab80*/  IMAD.HI.U32 R2, R2, R3, RZ ;  /* 0x0000000302027227 */ /* 0x000fc800078e00ff */
[----:B------:R-:W-:-:S05]  /*1ab90*/  IMAD R3, R2, R9, R3 ;  /* 0x0000000902037224 */ /* 0x000fca00078e0203 */
[----:B------:R-:W-:-:S13]  /*1aba0*/  ISETP.GT.U32.AND P1, PT, R7, R3, PT ;  /* 0x000000030700720c */ /* 0x000fda0003f24070 */
[----:B------:R-:W-:Y:S02]  /*1abb0*/  @!P1 IMAD.IADD R3, R3, 0x1, -R7 ;  /* 0x0000000103039824 */ /* 0x000fe400078e0a07 */
[----:B------:R-:W-:Y:S01]  /*1abc0*/  @!P1 VIADD R2, R2, 0x1 ;  /* 0x0000000102029836 */ /* 0x000fe20000000000 */
[----:B------:R-:W-:Y:S02]  /*1abd0*/  ISETP.NE.AND P1, PT, R6, RZ, PT ;  /* 0x000000ff0600720c */ /* 0x000fe40003f25270 */
[----:B------:R-:W-:Y:S02]  /*1abe0*/  ISETP.GE.U32.AND P0, PT, R3, R7, PT ;  /* 0x000000070300720c */ /* 0x000fe40003f06070 */
[----:B------:R-:W-:-:S04]  /*1abf0*/  LOP3.LUT R3, R8, R6, RZ, 0x3c, !PT ;  /* 0x0000000608037212 */ /* 0x000fc800078e3cff */
[----:B------:R-:W-:-:S07]  /*1ac00*/  ISETP.GE.AND P2, PT, R3, RZ, PT ;  /* 0x000000ff0300720c */ /* 0x000fce0003f46270 */
[----:B------:R-:W-:-:S06]  /*1ac10*/  @P0 VIADD R2, R2, 0x1 ;  /* 0x0000000102020836 */ /* 0x000fcc0000000000 */
[----:B------:R-:W-:Y:S01]  /*1ac20*/  @!P2 IMAD.MOV R2, RZ, RZ, -R2 ;  /* 0x000000ffff02a224 */ /* 0x000fe200078e0a02 */
[----:B------:R-:W-:-:S05]  /*1ac30*/  @!P1 LOP3.LUT R2, RZ, R6, RZ, 0x33, !PT ;  /* 0x00000006ff029212 */ /* 0x000fca00078e33ff */
[--C-:B------:R-:W-:Y:S02]  /*1ac40*/  IMAD.MOV R3, RZ, RZ, -R2.reuse ;  /* 0x000000ffff037224 */ /* 0x100fe400078e0a02 */
[C---:B------:R-:W-:Y:S02]  /*1ac50*/  IMAD R2, R6.reuse, 0x1000000, R2 ;  /* 0x0100000006027824 */ /* 0x040fe400078e0202 */
[----:B------:R-:W-:Y:S02]  /*1ac60*/  IMAD R3, R6, R3, R8 ;  /* 0x0000000306037224 */ /* 0x000fe400078e0208 */
[----:B----4-:R-:W-:Y:S02]  /*1ac70*/  IMAD.IADD R10, R4, 0x1, R10 ;  /* 0x00000001040a7824 */ /* 0x010fe400078e020a */
[----:B0-----:R-:W-:Y:S02]  /*1ac80*/  IMAD.IADD R4, R0, 0x1, -R5 ;  /* 0x0000000100047824 */ /* 0x001fe400078e0a05 */
[----:B------:R-:W-:-:S05]  /*1ac90*/  IMAD R0, R3, 0x10000, R2 ;  /* 0x0001000003007824 */ /* 0x000fca00078e0202 */
[----:B------:R0:W-:Y:S04]  /*1aca0*/  STL [R1+0x8], R0 ;  /* 0x0000080001007387 */ /* 0x0001e80000100800 */
[----:B------:R0:W-:Y:S04]  /*1acb0*/  STL [R1+0xc], R10 ;  /* 0x00000c0a01007387 */ /* 0x0001e80000100800 */
[----:B------:R0:W-:Y:S01]  /*1acc0*/  STL [R1+0x4], R4 ;  /* 0x0000040401007387 */ /* 0x0001e20000100800 */
[----:B------:R-:W-:Y:S05]  /*1acd0*/  BRA `(.L_x_944) ;  /* 0x0000000000287947 */ /* 0x000fea0003800000 */
.L_x_938:
        /* <DEDUP_REMOVED lines=10> */
.L_x_944:
[----:B-1----:R-:W2:Y:S04]  /*1ad80*/  LDL R3, [R1+0x8] ;  /* 0x0000080001037983 */ /* 0x002ea80000100800 */
[----:B------:R-:W4:Y:S04]  /*1ad90*/  LDL R2, [R1+0xc] ;  /* 0x00000c0001027983 */ /* 0x000f280000100800 */
[----:B------:R-:W5:Y:S04]  /*1ada0*/  LDL R5, [R1+0x4] ;  /* 0x0000040001057983 */ /* 0x000f680000100800 */
[----:B0-----:R-:W5:Y:S01]  /*1adb0*/  LDL R4, [R1] ;  /* 0x0000000001047983 */ /* 0x001f620000100800 */
        /* <DEDUP_REMOVED lines=8> */
[----:B----4-:R-:W-:Y:S01]  /*1ae40*/  IMAD.MOV.U32 R7, RZ, RZ, R2 ;  /* 0x000000ffff077224 */ /* 0x010fe200078e0002 */
[----:B0-----:R-:W-:-:S05]  /*1ae50*/  @!P0 LEA R18, R3, R0, 0x18 ;  /* 0x0000000003128211 */ /* 0x001fca00078ec0ff */
[----:B-----5:R0:W-:Y:S01]  /*1ae60*/  @!P0 STS.128 [R18+0x28cd0], R4 ;  /* 0x028cd00412008388 */ /* 0x0201e20000000c00 */
[----:B------:R-:W-:Y:S06]  /*1ae70*/  BAR.ARV 0x5, 0x180 ;  /* 0x0146000000007b1d */ /* 0x000fec0000002000 */
.L_x_935:
[----:B------:R-:W2:Y:S01]  /*1ae80*/  LDL R0, [R1+0xc] ;  /* 0x00000c0001007983 */ /* 0x000ea20000100800 */
[----:B------:R-:W-:Y:S02]  /*1ae90*/  ULDC UR4, c[0x0][0xc3c] ;  /* 0x00030f0000047ab9 */ /* 0x000fe40000000800 */
[----:B--2---:R-:W-:-:S13]  /*1aea0*/  ISETP.GE.AND P0, PT, R0, UR4, PT ;  /* 0x0000000400007c0c */ /* 0x004fda000bf06270 */
[----:B------:R-:W-:Y:S05]  /*1aeb0*/  @!P0 BRA `(.L_x_945) ;  /* 0xffffff80003c8947 */ /* 0x000fea000383ffff */
[----:B------:R-:W-:Y:S05]  /*1aec0*/  BSYNC B8 ;  /* 0x0000000000087941 */ /* 0x000fea0003800000 */
.L_x_779:
[----:B--2---:R-:W2:Y:S01]  /*1aed0*/  LDL.LU R0, [R1+0x54] ;  /* 0x0000540001007983 */ /* 0x004ea20000300800 */
[----:B------:R-:W-:Y:S01]  /*1aee0*/  BSSY B0, `(.L_x_946) ;  /* 0x000000b000007945 */ /* 0x000fe20003800000 */
[----:B01----:R-:W0:Y:S01]  /*1aef0*/  S2R R5, SR_CgaCtaId ;  /* 0x0000000000057919 */ /* 0x003e220000008800 */
[----:B--2---:R-:W-:-:S05]  /*1af00*/  VIADD R0, R0, 0x1 ;  /* 0x0000000100007836 */ /* 0x004fca0000000000 */
        /* <DEDUP_REMOVED lines=8> */
.L_x_1035:
[----:B------:R-:W-:Y:S05]  /*1af90*/  BSYNC B0 ;  /* 0x0000000000007941 */ /* 0x000fea0003800000 */
.L_x_946:
[----:B------:R-:W-:-:S03]  /*1afa0*/  UMOV UR4, 0xffffffff ;  /* 0xffffffff00047882 */ /* 0x000fc60000000000 */
[----:B------:R-:W-:Y:S05]  /*1afb0*/  BRA.DIV UR4, `(.L_x_948) ;  /* 0x0000002204647947 */ /* 0x000fea000b800000 */
[----:B------:R-:W1:Y:S02]  /*1afc0*/  S2R R2, SR_TID.X ;  /* 0x0000000000027919 */ /* 0x000e640000002100 */
[----:B-1----:R-:W-:-:S04]  /*1afd0*/  SHF.R.U32.HI R2, RZ, 0x5, R2 ;  /* 0x00000005ff027819 */ /* 0x002fc80000011602 */
[----:B------:R-:W-:-:S05]  /*1afe0*/  LOP3.LUT R2, R2, 0x3, RZ, 0xc0, !PT ;  /* 0x0000000302027812 */ /* 0x000fca00078ec0ff */
[----:B------:R1:W2:Y:S02]  /*1aff0*/  SHFL.IDX PT, R14, R2, RZ, 0x1f ;  /* 0x00001fff020e7589 */ /* 0x0002a400000e0000 */
.L_x_1038:
[----:B--2---:R-:W-:-:S13]  /*1b000*/  ISETP.NE.AND P0, PT, R14, RZ, PT ;  /* 0x000000ff0e00720c */ /* 0x004fda0003f05270 */
[----:B------:R-:W-:Y:S05]  /*1b010*/  @P0 BRA `(.L_x_643) ;  /* 0x00000000008c0947 */ /* 0x000fea0003800000 */
[----:B------:R-:W-:-:S03]  /*1b020*/  UMOV UR4, 0xffffffff ;  /* 0xffffffff00047882 */ /* 0x000fc60000000000 */
[----:B------:R-:W-:Y:S05]  /*1b030*/  BRA.DIV UR4, `(.L_x_949) ;  /* 0x0000002204787947 */ /* 0x000fea000b800000 */
[----:B------:R-:W-:-:S13]  /*1b040*/  ELECT P6, URZ, PT ;  /* 0x00000000003f782f */ /* 0x000fda00038c0000 */
.L_x_1041:
[----:B------:R-:W-:Y:S05]  /*1b050*/  @!P6 BRA `(.L_x_643) ;  /* 0x00000000007ce947 */ /* 0x000fea0003800000 */
[----:B------:R-:W-:-:S06]  /*1b060*/  ULOP3.LUT UR4, UR36, 0x2, URZ, 0xfc, !UPT ;  /* 0x0000000224047892 */ /* 0x000fcc000f8efc3f */
[----:B-1----:R-:W-:-:S05]  /*1b070*/  IMAD.U32 R2, RZ, RZ, UR4 ;  /* 0x00000004ff027e24 */ /* 0x002fca000f8e00ff */
[----:B------:R-:W-:-:S13]  /*1b080*/  ISETP.NE.AND P2, PT, R2, 0x3, PT ;  /* 0x000000030200780c */ /* 0x000fda0003f45270 */
[----:B------:R-:W-:Y:S05]  /*1b090*/  @!P2 BRA `(.L_x_950) ;  /* 0x000000000004a947 */ /* 0x000fea0003800000 */
[----:B------:R-:W-:Y:S01]  /*1b0a0*/  BPT.TRAP 0x1 ;  /* 0x000000040000795c */ /* 0x000fe20000300000 */
.L_x_950:
[----:B------:R-:W2:Y:S01]  /*1b0b0*/  LDL.LU R7, [R1+0x14] ;  /* 0x0000140001077983 */ /* 0x000ea20000300800 */
[----:B------:R-:W-:Y:S02]  /*1b0c0*/  VIADD R2, R0, 0x28c40 ;  /* 0x00028c4000027836 */ /* 0x000fe40000000000 */
[C---:B0-----:R-:W-:Y:S02]  /*1b0d0*/  VIADD R3, R19.reuse, 0x1 ;  /* 0x0000000113037836 */ /* 0x041fe40000000000 */
[----:B------:R-:W-:-:S03]  /*1b0e0*/  IMAD R6, R19, 0x8, R2 ;  /* 0x0000000813067824 */ /* 0x000fc600078e0202 */
[----:B------:R-:W-:-:S04]  /*1b0f0*/  ISETP.NE.AND P1, PT, R3, 0x2, PT ;  /* 0x000000020300780c */ /* 0x000fc80003f25270 */
[----:B------:R-:W-:Y:S02]  /*1b100*/  SEL R4, RZ, 0x1, P1 ;  /* 0x00000001ff047807 */ /* 0x000fe40000800000 */
[----:B------:R-:W-:Y:S02]  /*1b110*/  SEL R3, R3, RZ, P1 ;  /* 0x000000ff03037207 */ /* 0x000fe40000800000 */
[C---:B--2---:R-:W-:Y:S02]  /*1b120*/  SHF.L.U32 R5, R7.reuse, 0x1f, RZ ;  /* 0x0000001f07057819 */ /* 0x044fe400000006ff */
[----:B------:R-:W-:Y:S01]  /*1b130*/  LOP3.LUT R4, R7, R4, RZ, 0x3c, !PT ;  /* 0x0000000407047212 */ /* 0x000fe200078e3cff */
[----:B------:R-:W-:Y:S01]  /*1b140*/  IMAD R7, R3, 0x8, R2 ;  /* 0x0000000803077824 */ /* 0x000fe200078e0202 */
[----:B------:R-:W0:Y:S02]  /*1b150*/  SYNCS.PHASECHK.TRANS64.TRYWAIT P0, [R6+URZ], R5 ;  /* 0x00000005060075a7 */ /* 0x000e24000800017f */
[----:B------:R-:W-:Y:S01]  /*1b160*/  SHF.L.U32 R2, R4, 0x1f, RZ ;  /* 0x0000001f04027819 */ /* 0x000fe200000006ff */
[----:B0-----:R-:W-:Y:S06]  /*1b170*/  @!P0 BRA `(.L_x_951) ;  /* 0x0000002000488947 */ /* 0x001fec0003800000 */
.L_x_1042:
[----:B------:R-:W1:Y:S02]  /*1b180*/  SYNCS.PHASECHK.TRANS64.TRYWAIT P0, [R7+URZ], R2 ;  /* 0x00000002070075a7 */ /* 0x000e64000800017f */
[----:B-1----:R-:W-:Y:S05]  /*1b190*/  @!P0 BRA `(.L_x_952) ;  /* 0x0000002000548947 */ /* 0x002fea0003800000 */
.L_x_1043:
[----:B------:R-:W-:Y:S05]  /*1b1a0*/  @!P2 BRA `(.L_x_953) ;  /* 0x000000000004a947 */ /* 0x000fea0003800000 */
[----:B------:R-:W-:Y:S01]  /*1b1b0*/  BPT.TRAP 0x1 ;  /* 0x000000040000795c */ /* 0x000fe20000300000 */
.L_x_953:
[----:B------:R-:W-:-:S04]  /*1b1c0*/  VIADD R0, R0, 0x28c60 ;  /* 0x00028c6000007836 */ /* 0x000fc80000000000 */
[----:B------:R-:W-:-:S04]  /*1b1d0*/  IMAD R4, R19, 0x8, R0 ;  /* 0x0000000813047824 */ /* 0x000fc800078e0200 */
[----:B------:R-:W2:Y:S02]  /*1b1e0*/  SYNCS.PHASECHK.TRANS64.TRYWAIT P0, [R4+URZ], R5 ;  /* 0x00000005040075a7 */ /* 0x000ea4000800017f */
[----:B--2---:R-:W-:Y:S05]  /*1b1f0*/  @!P0 BRA `(.L_x_954) ;  /* 0x0000002000508947 */ /* 0x004fea0003800000 */
.L_x_1044:
[----:B------:R-:W-:-:S07]  /*1b200*/  IMAD R3, R3, 0x8, R0 ;  /* 0x0000000803037824 */ /* 0x000fce00078e0200 */
.L_x_955:
[----:B----4-:R4:W0:Y:S02]  /*1b210*/  SYNCS.PHASECHK.TRANS64.TRYWAIT P0, [R3+URZ], R2 ;  /* 0x00000002030075a7 */ /* 0x010824000800017f */
[----:B0-----:R-:W-:Y:S05]  /*1b220*/  @!P0 NANOSLEEP.SYNCS 0x989680 ;  /* 0x009896800000895d */ /* 0x001fea0003900000 */
[----:B------:R-:W0:Y:S02]  /*1b230*/  @!P0 SYNCS.PHASECHK.TRANS64 P0, [R3+URZ], R2 ;  /* 0x00000002030085a7 */ /* 0x000e24000800007f */
[----:B0-----:R-:W-:Y:S05]  /*1b240*/  @!P0 BRA `(.L_x_955) ;  /* 0xfffffffc00f08947 */ /* 0x001fea000383ffff */
.L_x_643:
[----:B------:R-:W-:Y:S05]  /*1b250*/  BSYNC B9 ;  /* 0x0000000000097941 */ /* 0x000fea0003800000 */
.L_x_640:
[----:B------:R-:W-:Y:S05]  /*1b260*/  EXIT ;  /* 0x000000000000794d */ /* 0x000fea0003800000 */
.L_x_661:
[----:B0-----:R0:W1:Y:S02]  /*1b270*/  SYNCS.PHASECHK.TRANS64.TRYWAIT P5, [R73+URZ+0x28c90], R76 ;  /* 0x028c904c490075a7 */ /* 0x00106400080a017f */
[----:B-1----:R-:W-:Y:S05]  /*1b280*/  @!P5 NANOSLEEP.SYNCS 0x989680 ;  /* 0x009896800000d95d */ /* 0x002fea0003900000 */
[----:B------:R-:W1:Y:S02]  /*1b290*/  @!P5 SYNCS.PHASECHK.TRANS64 P5, [R73+URZ+0x28c90], R76 ;  /* 0x028c904c4900d5a7 */ /* 0x000e6400080a007f */
[----:B-1----:R-:W-:Y:S05]  /*1b2a0*/  @!P5 BRA `(.L_x_661) ;  /* 0xfffffffc00f0d947 */ /* 0x002fea000383ffff */
[----:B------:R-:W-:Y:S05]  /*1b2b0*/  BRA `(.L_x_956) ;  /* 0xfffffe7800887947 */ /* 0x000fea000383ffff */
.L_x_671:
[----:B0-----:R0:W1:Y:S02]  /*1b2c0*/  SYNCS.PHASECHK.TRANS64.TRYWAIT P5, [R73+URZ+0x28c90], R76 ;  /* 0x028c904c490075a7 */ /* 0x00106400080a017f */
[----:B-1----:R-:W-:Y:S05]  /*1b2d0*/  @!P5 NANOSLEEP.SYNCS 0x989680 ;  /* 0x009896800000d95d */ /* 0x002fea0003900000 */
[----:B------:R-:W1:Y:S02]  /*1b2e0*/  @!P5 SYNCS.PHASECHK.TRANS64 P5, [R73+URZ+0x28c90], R76 ;  /* 0x028c904c4900d5a7 */ /* 0x000e6400080a007f */
[----:B-1----:R-:W-:Y:S05]  /*1b2f0*/  @!P5 BRA `(.L_x_671) ;  /* 0xfffffffc00f0d947 */ /* 0x002fea000383ffff */
[----:B------:R-:W-:Y:S05]  /*1b300*/  BRA `(.L_x_957) ;  /* 0xfffffe8000d87947 */ /* 0x000fea000383ffff */
.L_x_676:
[----:B0-----:R0:W1:Y:S02]  /*1b310*/  SYNCS.PHASECHK.TRANS64.TRYWAIT P4, [R73+URZ+0x28c90], R76 ;  /* 0x028c904c490075a7 */ /* 0x001064000808017f */
[----:B-1----:R-:W-:Y:S05]  /*1b320*/  @!P4 NANOSLEEP.SYNCS 0x989680 ;  /* 0x009896800000c95d */ /* 0x002fea0003900000 */
[----:B------:R-:W1:Y:S02]  /*1b330*/  @!P4 SYNCS.PHASECHK.TRANS64 P4, [R73+URZ+0x28c90], R76 ;  /* 0x028c904c4900c5a7 */ /* 0x000e64000808007f */
[----:B-1----:R-:W-:Y:S05]  /*1b340*/  @!P4 BRA `(.L_x_676) ;  /* 0xfffffffc00f0c947 */ /* 0x002fea000383ffff */
[----:B------:R-:W-:Y:S05]  /*1b350*/  BRA `(.L_x_958) ;  /* 0xfffffe8800ec7947 */ /* 0x000fea000383ffff */
.L_x_680:
[----:B--2---:R2:W0:Y:S02]  /*1b360*/  SYNCS.PHASECHK.TRANS64.TRYWAIT P3, [R73+URZ+0x28cb0], R76 ;  /* 0x028cb04c490075a7 */ /* 0x004424000806017f */
[----:B0-----:R-:W-:Y:S05]  /*1b370*/  @!P3 NANOSLEEP.SYNCS 0x989680 ;  /* 0x009896800000b95d */ /* 0x001fea0003900000 */
[----:B------:R-:W0:Y:S02]  /*1b380*/  @!P3 SYNCS.PHASECHK.TRANS64 P3, [R73+URZ+0x28cb0], R76 ;  /* 0x028cb04c4900b5a7 */ /* 0x000e24000806007f */
[----:B0-----:R-:W-:Y:S05]  /*1b390*/  @!P3 BRA `(.L_x_680) ;  /* 0xfffffffc00f0b947 */ /* 0x001fea000383ffff */
[----:B------:R-:W-:Y:S05]  /*1b3a0*/  BRA `(.L_x_959) ;  /* 0xfffffe8c00687947 */ /* 0x000fea000383ffff */
.L_x_693:
[----:B0-----:R0:W1:Y:S02]  /*1b3b0*/  SYNCS.PHASECHK.TRANS64.TRYWAIT P0, [R5+URZ+0x28c50], R8 ;  /* 0x028c5008050075a7 */ /* 0x001064000800017f */
[----:B-1----:R-:W-:Y:S05]  /*1b3c0*/  @!P0 NANOSLEEP.SYNCS 0x989680 ;  /* 0x009896800000895d */ /* 0x002fea0003900000 */
[----:B------:R-:W1:Y:S02]  /*1b3d0*/  @!P0 SYNCS.PHASECHK.TRANS64 P0, [R5+URZ+0x28c50], R8 ;  /* 0x028c5008050085a7 */ /* 0x000e64000800007f */
[----:B-1----:R-:W-:Y:S05]  /*1b3e0*/  @!P0 BRA `(.L_x_693) ;  /* 0xfffffffc00f08947 */ /* 0x002fea000383ffff */
[----:B------:R-:W-:Y:S05]  /*1b3f0*/  BRA `(.L_x_960) ;  /* 0xfffffe9c001c7947 */ /* 0x000fea000383ffff */
.L_x_700:
[----:B-1----:R1:W2:Y:S02]  /*1b400*/  SYNCS.PHASECHK.TRANS64.TRYWAIT P0, [R4+URZ+0x28c50], R5 ;  /* 0x028c5005040075a7 */ /* 0x0022a4000800017f */
[----:B--2---:R-:W-:Y:S05]  /*1b410*/  @!P0 NANOSLEEP.SYNCS 0x989680 ;  /* 0x009896800000895d */ /* 0x004fea0003900000 */
[----:B------:R-:W2:Y:S02]  /*1b420*/  @!P0 SYNCS.PHASECHK.TRANS64 P0, [R4+URZ+0x28c50], R5 ;  /* 0x028c5005040085a7 */ /* 0x000ea4000800007f */
[----:B--2---:R-:W-:Y:S05]  /*1b430*/  @!P0 BRA `(.L_x_700) ;  /* 0xfffffffc00f08947 */ /* 0x004fea000383ffff */
[----:B------:R-:W-:Y:S05]  /*1b440*/  BRA `(.L_x_699) ;  /* 0xfffffea800587947 */ /* 0x000fea000383ffff */
.L_x_715:
        /* <DEDUP_REMOVED lines=8> */
.L_x_962:
[----:B------:R-:W-:Y:S05]  /*1b4d0*/  BSYNC B1 ;  /* 0x0000000000017941 */ /* 0x000fea0003800000 */
.L_x_961:
[----:B------:R-:W-:Y:S02]  /*1b4e0*/  IMAD.MOV.U32 R13, RZ, RZ, R25 ;  /* 0x000000ffff0d7224 */ /* 0x000fe400078e0019 */
[----:B------:R-:W-:Y:S02]  /*1b4f0*/  IMAD.MOV.U32 R12, RZ, RZ, RZ ;  /* 0x000000ffff0c7224 */ /* 0x000fe400078e00ff */
[----:B------:R-:W-:Y:S02]  /*1b500*/  IMAD.MOV.U32 R11, RZ, RZ, 0x1c1f ;  /* 0x00001c1fff0b7424 */ /* 0x000fe400078e00ff */
[----:B------:R-:W-:Y:S02]  /*1b510*/  IMAD.MOV.U32 R15, RZ, RZ, -0x1 ;  /* 0xffffffffff0f7424 */ /* 0x000fe400078e00ff */
[----:B------:R-:W-:-:S07]  /*1b520*/  IMAD.MOV.U32 R3, RZ, RZ, R14 ;  /* 0x000000ffff037224 */ /* 0x000fce00078e000e */
[----:B------:R-:W-:Y:S05]  /*1b530*/  WARPSYNC.COLLECTIVE R15, `(.L_x_963) ;  /* 0x000000000f087348 */ /* 0x000fea0003c00000 */
[----:B------:R0:W1:Y:S02]  /*1b540*/  SHFL.IDX P6, R14, R13, R12, R11 ;  /* 0x0000000c0d0e7389 */ /* 0x00006400000c000b */
[----:B01----:R-:W-:Y:S01]  /*1b550*/  ENDCOLLECTIVE ;  /* 0x000000000000791b */ /* 0x003fe20003800000 */
.L_x_963:
[----:B------:R-:W-:Y:S02]  /*1b560*/  IMAD.MOV.U32 R13, RZ, RZ, R24 ;  /* 0x000000ffff0d7224 */ /* 0x000fe400078e0018 */
[----:B------:R-:W-:-:S07]  /*1b570*/  IMAD.MOV.U32 R0, RZ, RZ, R14 ;  /* 0x000000ffff007224 */ /* 0x000fce00078e000e */
[----:B------:R-:W-:Y:S05]  /*1b580*/  WARPSYNC.COLLECTIVE R15, `(.L_x_964) ;  /* 0x000000000f087348 */ /* 0x000fea0003c00000 */
[----:B------:R0:W1:Y:S02]  /*1b590*/  SHFL.IDX P6, R14, R13, R12, R11 ;  /* 0x0000000c0d0e7389 */ /* 0x00006400000c000b */
[----:B01----:R-:W-:Y:S01]  /*1b5a0*/  ENDCOLLECTIVE ;  /* 0x000000000000791b */ /* 0x003fe20003800000 */
.L_x_964:
[----:B------:R-:W-:Y:S02]  /*1b5b0*/  IMAD.MOV.U32 R13, RZ, RZ, R28 ;  /* 0x000000ffff0d7224 */ /* 0x000fe400078e001c */
[----:B------:R-:W-:-:S07]  /*1b5c0*/  IMAD.MOV.U32 R24, RZ, RZ, R14 ;  /* 0x000000ffff187224 */ /* 0x000fce00078e000e */
[----:B------:R-:W-:Y:S05]  /*1b5d0*/  WARPSYNC.COLLECTIVE R15, `(.L_x_965) ;  /* 0x000000000f087348 */ /* 0x000fea0003c00000 */
[----:B------:R0:W1:Y:S02]  /*1b5e0*/  SHFL.IDX P6, R14, R13, R12, R11 ;  /* 0x0000000c0d0e7389 */ /* 0x00006400000c000b */
[----:B01----:R-:W-:Y:S01]  /*1b5f0*/  ENDCOLLECTIVE ;  /* 0x000000000000791b */ /* 0x003fe20003800000 */
.L_x_965:
[----:B------:R-:W-:Y:S01]  /*1b600*/  IMAD.MOV.U32 R21, RZ, RZ, R14 ;  /* 0x000000ffff157224 */ /* 0x000fe200078e000e */
[----:B------:R-:W-:Y:S06]  /*1b610*/  BRA `(.L_x_966) ;  /* 0xfffffec0001c7947 */ /* 0x000fec000383ffff */
.L_x_719:
[----:B0-----:R0:W1:Y:S02]  /*1b620*/  SYNCS.PHASECHK.TRANS64.TRYWAIT P0, [R2+URZ+0x28c00], R13 ;  /* 0x028c000d020075a7 */ /* 0x001064000800017f */
[----:B-1----:R-:W-:Y:S05]  /*1b630*/  @!P0 NANOSLEEP.SYNCS 0x989680 ;  /* 0x009896800000895d */ /* 0x002fea0003900000 */
[----:B------:R-:W1:Y:S02]  /*1b640*/  @!P0 SYNCS.PHASECHK.TRANS64 P0, [R2+URZ+0x28c00], R13 ;  /* 0x028c000d020085a7 */ /* 0x000e64000800007f */
[----:B-1----:R-:W-:Y:S05]  /*1b650*/  @!P0 BRA `(.L_x_719) ;  /* 0xfffffffc00f08947 */ /* 0x002fea000383ffff */
[----:B------:R-:W-:Y:S05]  /*1b660*/  BRA `(.L_x_967) ;  /* 0xfffffec400407947 */ /* 0x000fea000383ffff */
.L_x_727:
        /* <DEDUP_REMOVED lines=8> */
.L_x_969:
[----:B------:R-:W-:Y:S05]  /*1b6f0*/  BSYNC B1 ;  /* 0x0000000000017941 */ /* 0x000fea0003800000 */
.L_x_968:
        /* <DEDUP_REMOVED lines=8> */
.L_x_970:
[----:B------:R-:W-:Y:S02]  /*1b780*/  IMAD.MOV.U32 R13, RZ, RZ, R24 ;  /* 0x000000ffff0d7224 */ /* 0x000fe400078e0018 */
[----:B------:R-:W-:-:S07]  /*1b790*/  IMAD.MOV.U32 R3, RZ, RZ, R14 ;  /* 0x000000ffff037224 */ /* 0x000fce00078e000e */
[----:B------:R-:W-:Y:S05]  /*1b7a0*/  WARPSYNC.COLLECTIVE R15, `(.L_x_971) ;  /* 0x000000000f087348 */ /* 0x000fea0003c00000 */
[----:B------:R0:W1:Y:S02]  /*1b7b0*/  SHFL.IDX P6, R14, R13, R12, R11 ;  /* 0x0000000c0d0e7389 */ /* 0x00006400000c000b */
[----:B01----:R-:W-:Y:S01]  /*1b7c0*/  ENDCOLLECTIVE ;  /* 0x000000000000791b */ /* 0x003fe20003800000 */
.L_x_971:
[----:B------:R-:W-:Y:S02]  /*1b7d0*/  IMAD.MOV.U32 R13, RZ, RZ, R28 ;  /* 0x000000ffff0d7224 */ /* 0x000fe400078e001c */
[----:B------:R-:W-:-:S07]  /*1b7e0*/  IMAD.MOV.U32 R5, RZ, RZ, R14 ;  /* 0x000000ffff057224 */ /* 0x000fce00078e000e */
[----:B------:R-:W-:Y:S05]  /*1b7f0*/  WARPSYNC.COLLECTIVE R15, `(.L_x_972) ;  /* 0x000000000f087348 */ /* 0x000fea0003c00000 */
[----:B------:R0:W1:Y:S02]  /*1b800*/  SHFL.IDX P6, R14, R13, R12, R11 ;  /* 0x0000000c0d0e7389 */ /* 0x00006400000c000b */
[----:B01----:R-:W-:Y:S01]  /*1b810*/  ENDCOLLECTIVE ;  /* 0x000000000000791b */ /* 0x003fe20003800000 */
.L_x_972:
[----:B------:R-:W-:Y:S02]  /*1b820*/  IMAD.MOV.U32 R12, RZ, RZ, R3 ;  /* 0x000000ffff0c7224 */ /* 0x000fe400078e0003 */
[----:B------:R-:W-:Y:S01]  /*1b830*/  IMAD.MOV.U32 R13, RZ, RZ, R0 ;  /* 0x000000ffff0d7224 */ /* 0x000fe200078e0000 */
[----:B------:R-:W-:Y:S06]  /*1b840*/  BRA `(.L_x_973) ;  /* 0xfffffecc00a47947 */ /* 0x000fec000383ffff */
.L_x_731:
[----:B0-----:R0:W1:Y:S02]  /*1b850*/  SYNCS.PHASECHK.TRANS64.TRYWAIT P1, [R2+URZ+0x28c00], R13 ;  /* 0x028c000d020075a7 */ /* 0x001064000802017f */
[----:B-1----:R-:W-:Y:S05]  /*1b860*/  @!P1 NANOSLEEP.SYNCS 0x989680 ;  /* 0x009896800000995d */ /* 0x002fea0003900000 */
[----:B------:R-:W1:Y:S02]  /*1b870*/  @!P1 SYNCS.PHASECHK.TRANS64 P1, [R2+URZ+0x28c00], R13 ;  /* 0x028c000d020095a7 */ /* 0x000e64000802007f */
[----:B-1----:R-:W-:Y:S05]  /*1b880*/  @!P1 BRA `(.L_x_731) ;  /* 0xfffffffc00f09947 */ /* 0x002fea000383ffff */
[----:B------:R-:W-:Y:S05]  /*1b890*/  BRA `(.L_x_974) ;  /* 0xfffffed000787947 */ /* 0x000fea000383ffff */
.L_x_737:
[----:B-1----:R1:W2:Y:S02]  /*1b8a0*/  SYNCS.PHASECHK.TRANS64.TRYWAIT P1, [R12+URZ+0x28c30], R13 ;  /* 0x028c300d0c0075a7 */ /* 0x0022a4000802017f */
[----:B--2---:R-:W-:Y:S05]  /*1b8b0*/  @!P1 NANOSLEEP.SYNCS 0x989680 ;  /* 0x009896800000995d */ /* 0x004fea0003900000 */
[----:B------:R-:W2:Y:S02]  /*1b8c0*/  @!P1 SYNCS.PHASECHK.TRANS64 P1, [R12+URZ+0x28c30], R13 ;  /* 0x028c300d0c0095a7 */ /* 0x000ea4000802007f */
[----:B--2---:R-:W-:Y:S05]  /*1b8d0*/  @!P1 BRA `(.L_x_737) ;  /* 0xfffffffc00f09947 */ /* 0x004fea000383ffff */
[----:B------:R-:W-:Y:S05]  /*1b8e0*/  BRA `(.L_x_736) ;  /* 0xfffffedc00a07947 */ /* 0x000fea000383ffff */
.L_x_742:
[----:B--2---:R2:W3:Y:S02]  /*1b8f0*/  SYNCS.PHASECHK.TRANS64.TRYWAIT P2, [R12+URZ+0x28c50], R13 ;  /* 0x028c500d0c0075a7 */ /* 0x0044e4000804017f */
[----:B---3--:R-:W-:Y:S05]  /*1b900*/  @!P2 NANOSLEEP.SYNCS 0x989680 ;  /* 0x009896800000a95d */ /* 0x008fea0003900000 */
[----:B------:R-:W3:Y:S02]  /*1b910*/  @!P2 SYNCS.PHASECHK.TRANS64 P2, [R12+URZ+0x28c50], R13 ;  /* 0x028c500d0c00a5a7 */ /* 0x000ee4000804007f */
[----:B---3--:R-:W-:Y:S05]  /*1b920*/  @!P2 BRA `(.L_x_742) ;  /* 0xfffffffc00f0a947 */ /* 0x008fea000383ffff */
[----:B------:R-:W-:Y:S05]  /*1b930*/  BRA `(.L_x_741) ;  /* 0xfffffef000e47947 */ /* 0x000fea000383ffff */
.L_x_749:
[----:B-1----:R1:W2:Y:S02]  /*1b940*/  SYNCS.PHASECHK.TRANS64.TRYWAIT P3, [R218+URZ+0x28c30], R12 ;  /* 0x028c300cda0075a7 */ /* 0x0022a4000806017f */
[----:B--2---:R-:W-:Y:S05]  /*1b950*/  @!P3 NANOSLEEP.SYNCS 0x989680 ;  /* 0x009896800000b95d */ /* 0x004fea0003900000 */
[----:B------:R-:W2:Y:S02]  /*1b960*/  @!P3 SYNCS.PHASECHK.TRANS64 P3, [R218+URZ+0x28c30], R12 ;  /* 0x028c300cda00b5a7 */ /* 0x000ea4000806007f */
[----:B--2---:R-:W-:Y:S05]  /*1b970*/  @!P3 BRA `(.L_x_749) ;  /* 0xfffffffc00f0b947 */ /* 0x004fea000383ffff */
[----:B------:R-:W-:Y:S05]  /*1b980*/  BRA `(.L_x_748) ;  /* 0xfffffef400f87947 */ /* 0x000fea000383ffff */
.L_x_754:
[----:B---3--:R3:W4:Y:S02]  /*1b990*/  SYNCS.PHASECHK.TRANS64.TRYWAIT P3, [R218+URZ+0x28c50], R12 ;  /* 0x028c500cda0075a7 */ /* 0x008724000806017f */
[----:B----4-:R-:W-:Y:S05]  /*1b9a0*/  @!P3 NANOSLEEP.SYNCS 0x989680 ;  /* 0x009896800000b95d */ /* 0x010fea0003900000 */
[----:B------:R-:W4:Y:S02]  /*1b9b0*/  @!P3 SYNCS.PHASECHK.TRANS64 P3, [R218+URZ+0x28c50], R12 ;  /* 0x028c500cda00b5a7 */ /* 0x000f24000806007f */
[----:B----4-:R-:W-:Y:S05]  /*1b9c0*/  @!P3 BRA `(.L_x_754) ;  /* 0xfffffffc00f0b947 */ /* 0x010fea000383ffff */
[----:B------:R-:W-:Y:S05]  /*1b9d0*/  BRA `(.L_x_753) ;  /* 0xffffff10004c7947 */ /* 0x000fea000383ffff */
.L_x_787:
[----:B------:R-:W1:Y:S01]  /*1b9e0*/  S2R R5, SR_TID.X ;  /* 0x0000000000057919 */ /* 0x000e620000002100 */
[----:B------:R-:W-:Y:S01]  /*1b9f0*/  BSSY B1, `(.L_x_975) ;  /* 0x000000a000017945 */ /* 0x000fe20003800000 */
[----:B0-----:R-:W-:Y:S02]  /*1ba00*/  IMAD.MOV.U32 R12, RZ, RZ, RZ ;  /* 0x000000ffff0c7224 */ /* 0x001fe400078e00ff */
[----:B------:R-:W-:Y:S02]  /*1ba10*/  IMAD.MOV.U32 R11, RZ, RZ, 0x1f ;  /* 0x0000001fff0b7424 */ /* 0x000fe400078e00ff */
[----:B------:R-:W-:Y:S01]  /*1ba20*/  IMAD.MOV.U32 R15, RZ, RZ, -0x1 ;  /* 0xffffffffff0f7424 */ /* 0x000fe200078e00ff */
[----:B-1----:R-:W-:-:S04]  /*1ba30*/  SHF.R.U32.HI R5, RZ, 0x5, R5 ;  /* 0x00000005ff057819 */ /* 0x002fc80000011605 */
[----:B------:R-:W-:-:S05]  /*1ba40*/  LOP3.LUT R5, R5, 0x3, RZ, 0xc0, !PT ;  /* 0x0000000305057812 */ /* 0x000fca00078ec0ff */
[----:B------:R-:W-:-:S07]  /*1ba50*/  IMAD.MOV.U32 R13, RZ, RZ, R5 ;  /* 0x000000ffff0d7224 */ /* 0x000fce00078e0005 */
[----:B------:R-:W-:Y:S05]  /*1ba60*/  WARPSYNC.COLLECTIVE R15, `(.L_x_976) ;  /* 0x000000000f087348 */ /* 0x000fea0003c00000 */
[----:B------:R0:W1:Y:S02]  /*1ba70*/  SHFL.IDX P6, R14, R13, R12, R11 ;  /* 0x0000000c0d0e7389 */ /* 0x00006400000c000b */
[----:B01----:R-:W-:Y:S01]  /*1ba80*/  ENDCOLLECTIVE ;  /* 0x000000000000791b */ /* 0x003fe20003800000 */
.L_x_976:
[----:B------:R-:W-:Y:S05]  /*1ba90*/  BSYNC B1 ;  /* 0x0000000000017941 */ /* 0x000fea0003800000 */
.L_x_975:
[----:B------:R-:W-:Y:S05]  /*1baa0*/  BRA `(.L_x_977) ;  /* 0xffffff7c00b07947 */ /* 0x000fea000383ffff */
.L_x_789:
[----:B------:R-:W-:Y:S01]  /*1bab0*/  BSSY B1, `(.L_x_978) ;  /* 0x0000006000017945 */ /* 0x000fe20003800000 */
[----:B------:R-:W-:-:S07]  /*1bac0*/  IMAD.MOV.U32 R15, RZ, RZ, -0x1 ;  /* 0xffffffffff0f7424 */ /* 0x000fce00078e00ff */
[----:B0-----:R-:W-:Y:S05]  /*1bad0*/  WARPSYNC.COLLECTIVE R15, `(.L_x_979) ;  /* 0x000000000f0c7348 */ /* 0x001fea0003c00000 */
[----:B------:R-:W-:Y:S02]  /*1bae0*/  ELECT P6, UR62, PT ;  /* 0x00000000003e782f */ /* 0x000fe400038c0000 */
[----:B------:R-:W-:Y:S01]  /*1baf0*/  MOV R14, UR62 ;  /* 0x0000003e000e7c02 */ /* 0x000fe20008000f00 */
[----:B0-----:R-:W-:Y:S10]  /*1bb00*/  ENDCOLLECTIVE ;  /* 0x000000000000791b */ /* 0x001ff40003800000 */
.L_x_979:
[----:B------:R-:W-:Y:S05]  /*1bb10*/  BSYNC B1 ;  /* 0x0000000000017941 */ /* 0x000fea0003800000 */
.L_x_978:
[----:B------:R-:W-:Y:S05]  /*1bb20*/  BRA `(.L_x_788) ;  /* 0xffffff7c00a87947 */ /* 0x000fea000383ffff */
.L_x_791:
[----:B0-----:R0:W1:Y:S02]  /*1bb30*/  SYNCS.PHASECHK.TRANS64.TRYWAIT P0, [R18+URZ+0x28c20], R4 ;  /* 0x028c2004120075a7 */ /* 0x001064000800017f */
[----:B-1----:R-:W-:Y:S05]  /*1bb40*/  @!P0 NANOSLEEP.SYNCS 0x989680 ;  /* 0x009896800000895d */ /* 0x002fea0003900000 */
[----:B------:R-:W1:Y:S02]  /*1bb50*/  @!P0 SYNCS.PHASECHK.TRANS64 P0, [R18+URZ+0x28c20], R4 ;  /* 0x028c2004120085a7 */ /* 0x000e64000800007f */
[----:B-1----:R-:W-:Y:S05]  /*1bb60*/  @!P0 BRA `(.L_x_791) ;  /* 0xfffffffc00f08947 */ /* 0x002fea000383ffff */
[----:B------:R-:W-:Y:S05]  /*1bb70*/  BRA `(.L_x_980) ;  /* 0xffffff7c00b87947 */ /* 0x000fea000383ffff */
.L_x_795:
[----:B-1----:R1:W2:Y:S02]  /*1bb80*/  SYNCS.PHASECHK.TRANS64.TRYWAIT P0, [R5+URZ+0x28ca0], R9 ;  /* 0x028ca009050075a7 */ /* 0x0022a4000800017f */
[----:B--2---:R-:W-:Y:S05]  /*1bb90*/  @!P0 NANOSLEEP.SYNCS 0x989680 ;  /* 0x009896800000895d */ /* 0x004fea0003900000 */
[----:B------:R-:W2:Y:S02]  /*1bba0*/  @!P0 SYNCS.PHASECHK.TRANS64 P0, [R5+URZ+0x28ca0], R9 ;  /* 0x028ca009050085a7 */ /* 0x000ea4000800007f */
[----:B--2---:R-:W-:Y:S05]  /*1bbb0*/  @!P0 BRA `(.L_x_795) ;  /* 0xfffffffc00f08947 */ /* 0x004fea000383ffff */
[----:B------:R-:W-:Y:S05]  /*1bbc0*/  BRA `(.L_x_981) ;  /* 0xffffff7c00d87947 */ /* 0x000fea000383ffff */
.L_x_800:
[----:B0-----:R0:W2:Y:S02]  /*1bbd0*/  SYNCS.PHASECHK.TRANS64.TRYWAIT P0, [R5+URZ+0x28cc0], R9 ;  /* 0x028cc009050075a7 */ /* 0x0010a4000800017f */
[----:B--2---:R-:W-:Y:S05]  /*1bbe0*/  @!P0 NANOSLEEP.SYNCS 0x989680 ;  /* 0x009896800000895d */ /* 0x004fea0003900000 */
[----:B------:R-:W2:Y:S02]  /*1bbf0*/  @!P0 SYNCS.PHASECHK.TRANS64 P0, [R5+URZ+0x28cc0], R9 ;  /* 0x028cc009050085a7 */ /* 0x000ea4000800007f */
[----:B--2---:R-:W-:Y:S05]  /*1bc00*/  @!P0 BRA `(.L_x_800) ;  /* 0xfffffffc00f08947 */ /* 0x004fea000383ffff */
[----:B------:R-:W-:Y:S05]  /*1bc10*/  BRA `(.L_x_982) ;  /* 0xffffff8000587947 */ /* 0x000fea000383ffff */
.L_x_814:
[----:B0-----:R0:W1:Y:S02]  /*1bc20*/  SYNCS.PHASECHK.TRANS64.TRYWAIT P2, [R5+URZ+0x28ca0], R6 ;  /* 0x028ca006050075a7 */ /* 0x001064000804017f */
[----:B-1----:R-:W-:Y:S05]  /*1bc30*/  @!P2 NANOSLEEP.SYNCS 0x989680 ;  /* 0x009896800000a95d */ /* 0x002fea0003900000 */
[----:B------:R-:W1:Y:S02]  /*1bc40*/  @!P2 SYNCS.PHASECHK.TRANS64 P2, [R5+URZ+0x28ca0], R6 ;  /* 0x028ca0060500a5a7 */ /* 0x000e64000804007f */
[----:B-1----:R-:W-:Y:S05]  /*1bc50*/  @!P2 BRA `(.L_x_814) ;  /* 0xfffffffc00f0a947 */ /* 0x002fea000383ffff */
[----:B------:R-:W-:Y:S05]  /*1bc60*/  BRA `(.L_x_983) ;  /* 0xffffff8800d87947 */ /* 0x000fea000383ffff */
.L_x_819:
[----:B-1----:R1:W2:Y:S02]  /*1bc70*/  SYNCS.PHASECHK.TRANS64.TRYWAIT P2, [R5+URZ+0x28cc0], R6 ;  /* 0x028cc006050075a7 */ /* 0x0022a4000804017f */
[----:B--2---:R-:W-:Y:S05]  /*1bc80*/  @!P2 NANOSLEEP.SYNCS 0x989680 ;  /* 0x009896800000a95d */ /* 0x004fea0003900000 */
[----:B------:R-:W2:Y:S02]  /*1bc90*/  @!P2 SYNCS.PHASECHK.TRANS64 P2, [R5+URZ+0x28cc0], R6 ;  /* 0x028cc0060500a5a7 */ /* 0x000ea4000804007f */
[----:B--2---:R-:W-:Y:S05]  /*1bca0*/  @!P2 BRA `(.L_x_819) ;  /* 0xfffffffc00f0a947 */ /* 0x004fea000383ffff */
[----:B------:R-:W-:Y:S05]  /*1bcb0*/  BRA `(.L_x_984) ;  /* 0xffffff8c00547947 */ /* 0x000fea000383ffff */
.L_x_841:
        /* <DEDUP_REMOVED lines=11> */
.L_x_986:
[----:B------:R-:W-:Y:S05]  /*1bd70*/  BSYNC B0 ;  /* 0x0000000000007941 */ /* 0x000fea0003800000 */
.L_x_985:
[----:B------:R-:W-:Y:S05]  /*1bd80*/  BRA `(.L_x_987) ;  /* 0xffffff9c00c47947 */ /* 0x000fea000383ffff */
.L_x_843:
[----:B------:R-:W-:Y:S01]  /*1bd90*/  BSSY B0, `(.L_x_988) ;  /* 0x0000006000007945 */ /* 0x000fe20003800000 */
[----:B------:R-:W-:-:S07]  /*1bda0*/  IMAD.MOV.U32 R15, RZ, RZ, -0x1 ;  /* 0xffffffffff0f7424 */ /* 0x000fce00078e00ff */
[----:B0-----:R-:W-:Y:S05]  /*1bdb0*/  WARPSYNC.COLLECTIVE R15, `(.L_x_989) ;  /* 0x000000000f0c7348 */ /* 0x001fea0003c00000 */
[----:B------:R-:W-:Y:S02]  /*1bdc0*/  ELECT P6, UR62, PT ;  /* 0x00000000003e782f */ /* 0x000fe400038c0000 */
[----:B------:R-:W-:Y:S01]  /*1bdd0*/  MOV R14, UR62 ;  /* 0x0000003e000e7c02 */ /* 0x000fe20008000f00 */
[----:B0-----:R-:W-:Y:S10]  /*1bde0*/  ENDCOLLECTIVE ;  /* 0x000000000000791b */ /* 0x001ff40003800000 */
.L_x_989:
[----:B------:R-:W-:Y:S05]  /*1bdf0*/  BSYNC B0 ;  /* 0x0000000000007941 */ /* 0x000fea0003800000 */
.L_x_988:
[----:B------:R-:W-:Y:S05]  /*1be00*/  BRA `(.L_x_990) ;  /* 0xffffff9c00d07947 */ /* 0x000fea000383ffff */
.L_x_845:
[----:B0-----:R0:W1:Y:S02]  /*1be10*/  SYNCS.PHASECHK.TRANS64.TRYWAIT P0, [R0+URZ+0x28c40], R2 ;  /* 0x028c4002000075a7 */ /* 0x001064000800017f */
[----:B-1----:R-:W-:Y:S05]  /*1be20*/  @!P0 NANOSLEEP.SYNCS 0x989680 ;  /* 0x009896800000895d */ /* 0x002fea0003900000 */
[----:B------:R-:W1:Y:S02]  /*1be30*/  @!P0 SYNCS.PHASECHK.TRANS64 P0, [R0+URZ+0x28c40], R2 ;  /* 0x028c4002000085a7 */ /* 0x000e64000800007f */
[----:B-1----:R-:W-:Y:S05]  /*1be40*/  @!P0 BRA `(.L_x_845) ;  /* 0xfffffffc00f08947 */ /* 0x002fea000383ffff */
[----:B------:R-:W-:Y:S05]  /*1be50*/  BRA `(.L_x_991) ;  /* 0xffffffa000307947 */ /* 0x000fea000383ffff */
.L_x_849:
        /* <DEDUP_REMOVED lines=15> */
.L_x_992:
[----:B------:R-:W-:Y:S02]  /*1bf50*/  IMAD.MOV.U32 R13, RZ, RZ, R4 ;  /* 0x000000ffff0d7224 */ /* 0x000fe400078e0004 */
[----:B------:R-:W-:-:S07]  /*1bf60*/  IMAD.MOV.U32 R6, RZ, RZ, R14 ;  /* 0x000000ffff067224 */ /* 0x000fce00078e000e */
[----:B------:R-:W-:Y:S05]  /*1bf70*/  WARPSYNC.COLLECTIVE R15, `(.L_x_993) ;  /* 0x000000000f087348 */ /* 0x000fea0003c00000 */
[----:B------:R0:W1:Y:S02]  /*1bf80*/  SHFL.IDX P6, R14, R13, R12, R11 ;  /* 0x0000000c0d0e7389 */ /* 0x00006400000c000b */
[----:B01----:R-:W-:Y:S01]  /*1bf90*/  ENDCOLLECTIVE ;  /* 0x000000000000791b */ /* 0x003fe20003800000 */
.L_x_993:
[----:B------:R-:W-:Y:S02]  /*1bfa0*/  IMAD.MOV.U32 R13, RZ, RZ, R3 ;  /* 0x000000ffff0d7224 */ /* 0x000fe400078e0003 */
[----:B------:R-:W-:Y:S02]  /*1bfb0*/  IMAD.MOV.U32 R12, RZ, RZ, 0x1 ;  /* 0x00000001ff0c7424 */ /* 0x000fe400078e00ff */
[----:B------:R-:W-:-:S07]  /*1bfc0*/  IMAD.MOV.U32 R7, RZ, RZ, R14 ;  /* 0x000000ffff077224 */ /* 0x000fce00078e000e */
[----:B------:R-:W-:Y:S05]  /*1bfd0*/  WARPSYNC.COLLECTIVE R15, `(.L_x_994) ;  /* 0x000000000f087348 */ /* 0x000fea0003c00000 */
[----:B------:R0:W1:Y:S02]  /*1bfe0*/  SHFL.IDX P6, R14, R13, R12, R11 ;  /* 0x0000000c0d0e7389 */ /* 0x00006400000c000b */
[----:B01----:R-:W-:Y:S01]  /*1bff0*/  ENDCOLLECTIVE ;  /* 0x000000000000791b */ /* 0x003fe20003800000 */
.L_x_994:
        /* <DEDUP_REMOVED lines=15> */
.L_x_995:
[----:B------:R-:W-:Y:S02]  /*1c0f0*/  IMAD.MOV.U32 R13, RZ, RZ, R3 ;  /* 0x000000ffff0d7224 */ /* 0x000fe400078e0003 */
[----:B------:R-:W-:Y:S02]  /*1c100*/  IMAD.MOV.U32 R12, RZ, RZ, 0x2 ;  /* 0x00000002ff0c7424 */ /* 0x000fe400078e00ff */
[----:B------:R-:W-:-:S07]  /*1c110*/  IMAD.MOV.U32 R5, RZ, RZ, R14 ;  /* 0x000000ffff057224 */ /* 0x000fce00078e000e */
[----:B------:R-:W-:Y:S05]  /*1c120*/  WARPSYNC.COLLECTIVE R15, `(.L_x_996) ;  /* 0x000000000f087348 */ /* 0x000fea0003c00000 */
[----:B------:R0:W1:Y:S02]  /*1c130*/  SHFL.IDX P6, R14, R13, R12, R11 ;  /* 0x0000000c0d0e7389 */ /* 0x00006400000c000b */
[----:B01----:R-:W-:Y:S01]  /*1c140*/  ENDCOLLECTIVE ;  /* 0x000000000000791b */ /* 0x003fe20003800000 */
.L_x_996:
        /* <DEDUP_REMOVED lines=15> */
.L_x_997:
[----:B------:R-:W-:Y:S02]  /*1c240*/  IMAD.MOV.U32 R13, RZ, RZ, R3 ;  /* 0x000000ffff0d7224 */ /* 0x000fe400078e0003 */
[----:B------:R-:W-:Y:S02]  /*1c250*/  IMAD.MOV.U32 R12, RZ, RZ, 0x3 ;  /* 0x00000003ff0c7424 */ /* 0x000fe400078e00ff */
[----:B------:R-:W-:-:S07]  /*1c260*/  IMAD.MOV.U32 R5, RZ, RZ, R14 ;  /* 0x000000ffff057224 */ /* 0x000fce00078e000e */
[----:B------:R-:W-:Y:S05]  /*1c270*/  WARPSYNC.COLLECTIVE R15, `(.L_x_998) ;  /* 0x000000000f087348 */ /* 0x000fea0003c00000 */
[----:B------:R0:W1:Y:S02]  /*1c280*/  SHFL.IDX P6, R14, R13, R12, R11 ;  /* 0x0000000c0d0e7389 */ /* 0x00006400000c000b */
[----:B01----:R-:W-:Y:S01]  /*1c290*/  ENDCOLLECTIVE ;  /* 0x000000000000791b */ /* 0x003fe20003800000 */
.L_x_998:
        /* <DEDUP_REMOVED lines=13> */
.L_x_999:
[----:B------:R-:W-:Y:S01]  /*1c370*/  IMAD.MOV.U32 R3, RZ, RZ, R14 ;  /* 0x000000ffff037224 */ /* 0x000fe200078e000e */
[----:B------:R-:W-:Y:S06]  /*1c380*/  BRA `(.L_x_1000) ;  /* 0xffffffa400787947 */ /* 0x000fec000383ffff */
.L_x_852:
[----:B0-----:R0:W1:Y:S02]  /*1c390*/  SYNCS.PHASECHK.TRANS64.TRYWAIT P0, [R18+URZ+0x28c20], R0 ;  /* 0x028c2000120075a7 */ /* 0x001064000800017f */
[----:B-1----:R-:W-:Y:S05]  /*1c3a0*/  @!P0 NANOSLEEP.SYNCS 0x989680 ;  /* 0x009896800000895d */ /* 0x002fea0003900000 */
[----:B------:R-:W1:Y:S02]  /*1c3b0*/  @!P0 SYNCS.PHASECHK.TRANS64 P0, [R18+URZ+0x28c20], R0 ;  /* 0x028c2000120085a7 */ /* 0x000e64000800007f */
[----:B-1----:R-:W-:Y:S05]  /*1c3c0*/  @!P0 BRA `(.L_x_852) ;  /* 0xfffffffc00f08947 */ /* 0x002fea000383ffff */
[----:B------:R-:W-:Y:S05]  /*1c3d0*/  BRA `(.L_x_1001) ;  /* 0xffffffa400d47947 */ /* 0x000fea000383ffff */
.L_x_856:
[----:B0-----:R0:W1:Y:S02]  /*1c3e0*/  SYNCS.PHASECHK.TRANS64.TRYWAIT P0, [R0+URZ+0x28c60], R2 ;  /* 0x028c6002000075a7 */ /* 0x001064000800017f */
[----:B-1----:R-:W-:Y:S05]  /*1c3f0*/  @!P0 NANOSLEEP.SYNCS 0x989680 ;  /* 0x009896800000895d */ /* 0x002fea0003900000 */
[----:B------:R-:W1:Y:S02]  /*1c400*/  @!P0 SYNCS.PHASECHK.TRANS64 P0, [R0+URZ+0x28c60], R2 ;  /* 0x028c6002000085a7 */ /* 0x000e64000800007f */
[----:B-1----:R-:W-:Y:S05]  /*1c410*/  @!P0 BRA `(.L_x_856) ;  /* 0xfffffffc00f08947 */ /* 0x002fea000383ffff */
[----:B------:R-:W-:Y:S05]  /*1c420*/  BRA `(.L_x_1002) ;  /* 0xffffffa400f87947 */ /* 0x000fea000383ffff */
.L_x_875:
[----:B-1----:R1:W2:Y:S02]  /*1c430*/  SYNCS.PHASECHK.TRANS64.TRYWAIT P0, [R2+URZ+0x28c40], R6 ;  /* 0x028c4006020075a7 */ /* 0x0022a4000800017f */
[----:B--2---:R-:W-:Y:S05]  /*1c440*/  @!P0 NANOSLEEP.SYNCS 0x989680 ;  /* 0x009896800000895d */ /* 0x004fea0003900000 */
[----:B------:R-:W2:Y:S02]  /*1c450*/  @!P0 SYNCS.PHASECHK.TRANS64 P0, [R2+URZ+0x28c40], R6 ;  /* 0x028c4006020085a7 */ /* 0x000ea4000800007f */
[----:B--2---:R-:W-:Y:S05]  /*1c460*/  @!P0 BRA `(.L_x_875) ;  /* 0xfffffffc00f08947 */ /* 0x004fea000383ffff */
[----:B------:R-:W-:Y:S05]  /*1c470*/  BRA `(.L_x_1003) ;  /* 0xffffffb400087947 */ /* 0x000fea000383ffff */
.L_x_880:
[----:B0-----:R0:W2:Y:S02]  /*1c480*/  SYNCS.PHASECHK.TRANS64.TRYWAIT P0, [R2+URZ+0x28c60], R6 ;  /* 0x028c6006020075a7 */ /* 0x0010a4000800017f */
[----:B--2---:R-:W-:Y:S05]  /*1c490*/  @!P0 NANOSLEEP.SYNCS 0x989680 ;  /* 0x009896800000895d */ /* 0x004fea0003900000 */
[----:B------:R-:W2:Y:S02]  /*1c4a0*/  @!P0 SYNCS.PHASECHK.TRANS64 P0, [R2+URZ+0x28c60], R6 ;  /* 0x028c6006020085a7 */ /* 0x000ea4000800007f */
[----:B--2---:R-:W-:Y:S05]  /*1c4b0*/  @!P0 BRA `(.L_x_880) ;  /* 0xfffffffc00f08947 */ /* 0x004fea000383ffff */
[----:B------:R-:W-:Y:S05]  /*1c4c0*/  BRA `(.L_x_1004) ;  /* 0xffffffb400847947 */ /* 0x000fea000383ffff */
.L_x_895:
[----:B-1----:R1:W2:Y:S02]  /*1c4d0*/  SYNCS.PHASECHK.TRANS64.TRYWAIT P0, [R2+URZ+0x28c40], R3 ;  /* 0x028c4003020075a7 */ /* 0x0022a4000800017f */
[----:B--2---:R-:W-:Y:S05]  /*1c4e0*/  @!P0 NANOSLEEP.SYNCS 0x989680 ;  /* 0x009896800000895d */ /* 0x004fea0003900000 */
[----:B------:R-:W2:Y:S02]  /*1c4f0*/  @!P0 SYNCS.PHASECHK.TRANS64 P0, [R2+URZ+0x28c40], R3 ;  /* 0x028c4003020085a7 */ /* 0x000ea4000800007f */
[----:B--2---:R-:W-:Y:S05]  /*1c500*/  @!P0 BRA `(.L_x_895) ;  /* 0xfffffffc00f08947 */ /* 0x004fea000383ffff */
[----:B------:R-:W-:Y:S05]  /*1c510*/  BRA `(.L_x_1005) ;  /* 0xffffffc000607947 */ /* 0x000fea000383ffff */
.L_x_900:
[----:B--2---:R2:W3:Y:S02]  /*1c520*/  SYNCS.PHASECHK.TRANS64.TRYWAIT P0, [R2+URZ+0x28c60], R3 ;  /* 0x028c6003020075a7 */ /* 0x0044e4000800017f */
[----:B---3--:R-:W-:Y:S05]  /*1c530*/  @!P0 NANOSLEEP.SYNCS 0x989680 ;  /* 0x009896800000895d */ /* 0x008fea0003900000 */
[----:B------:R-:W3:Y:S02]  /*1c540*/  @!P0 SYNCS.PHASECHK.TRANS64 P0, [R2+URZ+0x28c60], R3 ;  /* 0x028c6003020085a7 */ /* 0x000ee4000800007f */
[----:B---3--:R-:W-:Y:S05]  /*1c550*/  @!P0 BRA `(.L_x_900) ;  /* 0xfffffffc00f08947 */ /* 0x008fea000383ffff */
[----:B------:R-:W-:Y:S05]  /*1c560*/  BRA `(.L_x_1006) ;  /* 0xffffffc000dc7947 */ /* 0x000fea000383ffff */
.L_x_915:
[----:B-1----:R1:W2:Y:S02]  /*1c570*/  SYNCS.PHASECHK.TRANS64.TRYWAIT P0, [R3+URZ+0x28c40], R2 ;  /* 0x028c4002030075a7 */ /* 0x0022a4000800017f */
[----:B--2---:R-:W-:Y:S05]  /*1c580*/  @!P0 NANOSLEEP.SYNCS 0x989680 ;  /* 0x009896800000895d */ /* 0x004fea0003900000 */
[----:B------:R-:W2:Y:S02]  /*1c590*/  @!P0 SYNCS.PHASECHK.TRANS64 P0, [R3+URZ+0x28c40], R2 ;  /* 0x028c4002030085a7 */ /* 0x000ea4000800007f */
[----:B--2---:R-:W-:Y:S05]  /*1c5a0*/  @!P0 BRA `(.L_x_915) ;  /* 0xfffffffc00f08947 */ /* 0x004fea000383ffff */
[----:B------:R-:W-:Y:S05]  /*1c5b0*/  BRA `(.L_x_1007) ;  /* 0xffffffcc009c7947 */ /* 0x000fea000383ffff */
.L_x_920:
[----:B--2---:R2:W3:Y:S02]  /*1c5c0*/  SYNCS.PHASECHK.TRANS64.TRYWAIT P0, [R3+URZ+0x28c60], R2 ;  /* 0x028c6002030075a7 */ /* 0x0044e4000800017f */
[----:B---3--:R-:W-:Y:S05]  /*1c5d0*/  @!P0 NANOSLEEP.SYNCS 0x989680 ;  /* 0x009896800000895d */ /* 0x008fea0003900000 */
[----:B------:R-:W3:Y:S02]  /*1c5e0*/  @!P0 SYNCS.PHASECHK.TRANS64 P0, [R3+URZ+0x28c60], R2 ;  /* 0x028c6002030085a7 */ /* 0x000ee4000800007f */
[----:B---3--:R-:W-:Y:S05]  /*1c5f0*/  @!P0 BRA `(.L_x_920) ;  /* 0xfffffffc00f08947 */ /* 0x008fea000383ffff */
[----:B------:R-:W-:Y:S05]  /*1c600*/  BRA `(.L_x_1008) ;  /* 0xffffffd000187947 */ /* 0x000fea000383ffff */
.L_x_936:
[----:B------:R-:W2:Y:S01]  /*1c610*/  LDL R3, [R1] ;  /* 0x0000000001037983 */ /* 0x000ea20000100800 */
[----:B------:R-:W-:Y:S01]  /*1c620*/  BSSY B0, `(.L_x_1009) ;  /* 0x0000008000007945 */ /* 0x000fe20003800000 */
[----:B0-----:R-:W-:Y:S02]  /*1c630*/  IMAD.MOV.U32 R12, RZ, RZ, RZ ;  /* 0x000000ffff0c7224 */ /* 0x001fe400078e00ff */
[----:B------:R-:W-:Y:S02]  /*1c640*/  IMAD.MOV.U32 R11, RZ, RZ, 0x1f ;  /* 0x0000001fff0b7424 */ /* 0x000fe400078e00ff */
[----:B------:R-:W-:Y:S02]  /*1c650*/  IMAD.MOV.U32 R15, RZ, RZ, -0x1 ;  /* 0xffffffffff0f7424 */ /* 0x000fe400078e00ff */
[----:B--2---:R-:W-:-:S07]  /*1c660*/  IMAD.MOV.U32 R13, RZ, RZ, R3 ;  /* 0x000000ffff0d7224 */ /* 0x004fce00078e0003 */
[----:B------:R-:W-:Y:S05]  /*1c670*/  WARPSYNC.COLLECTIVE R15, `(.L_x_1010) ;  /* 0x000000000f087348 */ /* 0x000fea0003c00000 */
[----:B------:R0:W1:Y:S02]  /*1c680*/  SHFL.IDX P6, R14, R13, R12, R11 ;  /* 0x0000000c0d0e7389 */ /* 0x00006400000c000b */
[----:B01----:R-:W-:Y:S01]  /*1c690*/  ENDCOLLECTIVE ;  /* 0x000000000000791b */ /* 0x003fe20003800000 */
.L_x_1010:
[----:B------:R-:W-:Y:S05]  /*1c6a0*/  BSYNC B0 ;  /* 0x0000000000007941 */ /* 0x000fea0003800000 */
.L_x_1009:
        /* <DEDUP_REMOVED lines=9> */
.L_x_1011:
        /* <DEDUP_REMOVED lines=9> */
[----:B-1----:R-:W-:-:S06]  /*1c7d0*/  @!P1 IMAD.WIDE R2, R8, 0x4, R4 ;  /* 0x0000000408029825 */ /* 0x002fcc00078e0204 */
[----:B------:R-:W3:Y:S01]  /*1c7e0*/  @!P1 LDG.E R2, desc[UR42][R2.64] ;  /* 0x0000002a02029981 */ /* 0x000ee2000c1e1900 */
[----:B------:R-:W-:Y:S01]  /*1c7f0*/  IMAD.MOV.U32 R5, RZ, RZ, RZ ;  /* 0x000000ffff057224 */ /* 0x000fe200078e00ff */
[C---:B------:R-:W-:Y:S01]  /*1c800*/  ISETP.GE.U32.AND P2, PT, R16.reuse, 0x2, PT ;  /* 0x000000021000780c */ /* 0x040fe20003f46070 */
[----:B------:R-:W-:Y:S01]  /*1c810*/  IMAD.MOV.U32 R8, RZ, RZ, RZ ;  /* 0x000000ffff087224 */ /* 0x000fe200078e00ff */
[C---:B------:R-:W-:Y:S02]  /*1c820*/  ISETP.GE.U32.AND P3, PT, R16.reuse, 0x4, PT ;  /* 0x000000041000780c */ /* 0x040fe40003f66070 */
[C---:B------:R-:W-:Y:S02]  /*1c830*/  ISETP.GE.U32.AND P4, PT, R16.reuse, 0x8, PT ;  /* 0x000000081000780c */ /* 0x040fe40003f86070 */
[----:B------:R-:W-:Y:S01]  /*1c840*/  ISETP.GE.U32.AND P5, PT, R16, 0x10, PT ;  /* 0x000000101000780c */ /* 0x000fe20003fa6070 */
[----:B--2---:R-:W-:Y:S02]  /*1c850*/  @!P1 IMAD.MOV.U32 R5, RZ, RZ, R6 ;  /* 0x000000ffff059224 */ /* 0x004fe400078e0006 */
[----:B------:R-:W-:-:S02]  /*1c860*/  IMAD.MOV.U32 R6, RZ, RZ, RZ ;  /* 0x000000ffff067224 */ /* 0x000fc400078e00ff */
[----:B---3--:R-:W-:Y:S01]  /*1c870*/  @!P1 IMAD.MOV.U32 R6, RZ, RZ, R2 ;  /* 0x000000ffff069224 */ /* 0x008fe200078e0002 */
[----:B------:R-:W-:-:S03]  /*1c880*/  ISETP.NE.AND P1, PT, R16, RZ, PT ;  /* 0x000000ff1000720c */ /* 0x000fc60003f25270 */
[----:B------:R-:W-:-:S04]  /*1c890*/  IMAD R2, R6, R5, RZ ;  /* 0x0000000506027224 */ /* 0x000fc800078e02ff */
[----:B------:R-:W-:-:S07]  /*1c8a0*/  IMAD.MOV.U32 R13, RZ, RZ, R2 ;  /* 0x000000ffff0d7224 */ /* 0x000fce00078e0002 */
[----:B------:R-:W-:Y:S05]  /*1c8b0*/  WARPSYNC.COLLECTIVE R15, `(.L_x_1012) ;  /* 0x000000000f087348 */ /* 0x000fea0003c00000 */
[----:B------:R0:W1:Y:S02]  /*1c8c0*/  SHFL.UP P6, R14, R13, R12, R11 ;  /* 0x0400000c0d0e7389 */ /* 0x00006400000c000b */
[----:B01----:R-:W-:Y:S01]  /*1c8d0*/  ENDCOLLECTIVE ;  /* 0x000000000000791b */ /* 0x003fe20003800000 */
.L_x_1012:
[----:B------:R-:W-:Y:S02]  /*1c8e0*/  IMAD.MOV.U32 R12, RZ, RZ, 0x2 ;  /* 0x00000002ff0c7424 */ /* 0x000fe400078e00ff */
[----:B------:R-:W-:-:S05]  /*1c8f0*/  IMAD.MOV.U32 R3, RZ, RZ, R14 ;  /* 0x000000ffff037224 */ /* 0x000fca00078e000e */
[----:B------:R-:W-:-:S05]  /*1c900*/  SEL R3, R3, RZ, P1 ;  /* 0x000000ff03037207 */ /* 0x000fca0000800000 */
[----:B------:R-:W-:-:S04]  /*1c910*/  IMAD.IADD R2, R2, 0x1, R3 ;  /* 0x0000000102027824 */ /* 0x000fc800078e0203 */
[----:B------:R-:W-:-:S07]  /*1c920*/  IMAD.MOV.U32 R13, RZ, RZ, R2 ;  /* 0x000000ffff0d7224 */ /* 0x000fce00078e0002 */
[----:B------:R-:W-:Y:S05]  /*1c930*/  WARPSYNC.COLLECTIVE R15, `(.L_x_1013) ;  /* 0x000000000f087348 */ /* 0x000fea0003c00000 */
[----:B------:R0:W1:Y:S02]  /*1c940*/  SHFL.UP P6, R14, R13, R12, R11 ;  /* 0x0400000c0d0e7389 */ /* 0x00006400000c000b */
[----:B01----:R-:W-:Y:S01]  /*1c950*/  ENDCOLLECTIVE ;  /* 0x000000000000791b */ /* 0x003fe20003800000 */
.L_x_1013:
        /* <DEDUP_REMOVED lines=8> */
.L_x_1014:
        /* <DEDUP_REMOVED lines=8> */
.L_x_1015:
        /* <DEDUP_REMOVED lines=8> */
.L_x_1016:
[----:B------:R-:W-:Y:S02]  /*1cae0*/  IMAD.MOV.U32 R12, RZ, RZ, 0x1f ;  /* 0x0000001fff0c7424 */ /* 0x000fe400078e00ff */
[----:B------:R-:W-:Y:S02]  /*1caf0*/  IMAD.MOV.U32 R11, RZ, RZ, 0x1f ;  /* 0x0000001fff0b7424 */ /* 0x000fe400078e00ff */
[----:B------:R-:W-:-:S05]  /*1cb00*/  IMAD.MOV.U32 R3, RZ, RZ, R14 ;  /* 0x000000ffff037224 */ /* 0x000fca00078e000e */
[----:B------:R-:W-:-:S05]  /*1cb10*/  SEL R3, R3, RZ, P5 ;  /* 0x000000ff03037207 */ /* 0x000fca0002800000 */
[----:B------:R-:W-:-:S04]  /*1cb20*/  IMAD.IADD R3, R2, 0x1, R3 ;  /* 0x0000000102037824 */ /* 0x000fc800078e0203 */
[----:B------:R-:W-:-:S07]  /*1cb30*/  IMAD.MOV.U32 R13, RZ, RZ, R3 ;  /* 0x000000ffff0d7224 */ /* 0x000fce00078e0003 */
[----:B------:R-:W-:Y:S05]  /*1cb40*/  WARPSYNC.COLLECTIVE R15, `(.L_x_1017) ;  /* 0x000000000f087348 */ /* 0x000fea0003c00000 */
[----:B------:R0:W1:Y:S02]  /*1cb50*/  SHFL.IDX P6, R14, R13, R12, R11 ;  /* 0x0000000c0d0e7389 */ /* 0x00006400000c000b */
[----:B01----:R-:W-:Y:S01]  /*1cb60*/  ENDCOLLECTIVE ;  /* 0x000000000000791b */ /* 0x003fe20003800000 */
.L_x_1017:
[----:B------:R-:W-:Y:S01]  /*1cb70*/  IMAD.MOV.U32 R9, RZ, RZ, R14 ;  /* 0x000000ffff097224 */ /* 0x000fe200078e000e */
[----:B------:R-:W-:Y:S06]  /*1cb80*/  BRA `(.L_x_1018) ;  /* 0xffffffd800507947 */ /* 0x000fec000383ffff */
.L_x_939:
        /* <DEDUP_REMOVED lines=8> */
.L_x_1020:
[----:B------:R-:W-:Y:S05]  /*1cc10*/  BSYNC B0 ;  /* 0x0000000000007941 */ /* 0x000fea0003800000 */
.L_x_1019:
[----:B------:R-:W-:Y:S02]  /*1cc20*/  IMAD.MOV.U32 R3, RZ, RZ, R14 ;  /* 0x000000ffff037224 */ /* 0x000fe400078e000e */
[----:B------:R-:W-:Y:S02]  /*1cc30*/  IMAD.MOV.U32 R12, RZ, RZ, 0x2 ;  /* 0x00000002ff0c7424 */ /* 0x000fe400078e00ff */
[----:B------:R-:W-:Y:S01]  /*1cc40*/  IMAD.MOV.U32 R11, RZ, RZ, RZ ;  /* 0x000000ffff0b7224 */ /* 0x000fe200078e00ff */
[----:B------:R-:W-:Y:S01]  /*1cc50*/  SEL R3, R3, RZ, P1 ;  /* 0x000000ff03037207 */ /* 0x000fe20000800000 */
[----:B------:R-:W-:-:S04]  /*1cc60*/  IMAD.MOV.U32 R15, RZ, RZ, -0x1 ;  /* 0xffffffffff0f7424 */ /* 0x000fc800078e00ff */
[----:B------:R-:W-:-:S04]  /*1cc70*/  IMAD.IADD R2, R2, 0x1, R3 ;  /* 0x0000000102027824 */ /* 0x000fc800078e0203 */
[----:B------:R-:W-:-:S07]  /*1cc80*/  IMAD.MOV.U32 R13, RZ, RZ, R2 ;  /* 0x000000ffff0d7224 */ /* 0x000fce00078e0002 */
[----:B------:R-:W-:Y:S05]  /*1cc90*/  WARPSYNC.COLLECTIVE R15, `(.L_x_1021) ;  /* 0x000000000f087348 */ /* 0x000fea0003c00000 */
[----:B------:R0:W1:Y:S02]  /*1cca0*/  SHFL.UP P6, R14, R13, R12, R11 ;  /* 0x0400000c0d0e7389 */ /* 0x00006400000c000b */
[----:B01----:R-:W-:Y:S01]  /*1ccb0*/  ENDCOLLECTIVE ;  /* 0x000000000000791b */ /* 0x003fe20003800000 */
.L_x_1021:
        /* <DEDUP_REMOVED lines=8> */
.L_x_1022:
        /* <DEDUP_REMOVED lines=8> */
.L_x_1023:
        /* <DEDUP_REMOVED lines=8> */
.L_x_1024:
        /* <DEDUP_REMOVED lines=9> */
.L_x_1025:
[----:B------:R-:W-:Y:S01]  /*1ced0*/  IMAD.MOV.U32 R9, RZ, RZ, R14 ;  /* 0x000000ffff097224 */ /* 0x000fe200078e000e */
[----:B------:R-:W-:Y:S06]  /*1cee0*/  BRA `(.L_x_1026) ;  /* 0xffffffd800287947 */ /* 0x000fec000383ffff */
.L_x_941:
[----:B------:R-:W-:Y:S01]  /*1cef0*/  BSSY B0, `(.L_x_1027) ;  /* 0x0000006000007945 */ /* 0x000fe20003800000 */
[----:B------:R-:W-:Y:S01]  /*1cf00*/  PLOP3.LUT P6, PT, P6, PT, PT, 0x8, 0x0 ;  /* 0x000000000000781c */ /* 0x000fe200037ce170 */
[----:B------:R-:W-:-:S12]  /*1cf10*/  IMAD.MOV.U32 R15, RZ, RZ, -0x1 ;  /* 0xffffffffff0f7424 */ /* 0x000fd800078e00ff */
[----:B------:R-:W-:Y:S05]  /*1cf20*/  WARPSYNC.COLLECTIVE R15, `(.L_x_1028) ;  /* 0x000000000f087348 */ /* 0x000fea0003c00000 */
[----:B------:R-:W-:Y:S01]  /*1cf30*/  VOTE.ANY R14, PT, P6 ;  /* 0x00000000000e7806 */ /* 0x000fe200030e0100 */
[----:B------:R-:W-:Y:S06]  /*1cf40*/  ENDCOLLECTIVE ;  /* 0x000000000000791b */ /* 0x000fec0003800000 */
.L_x_1028:
[----:B------:R-:W-:Y:S05]  /*1cf50*/  BSYNC B0 ;  /* 0x0000000000007941 */ /* 0x000fea0003800000 */
.L_x_1027:
        /* <DEDUP_REMOVED lines=9> */
.L_x_1029:
[----:B------:R-:W-:Y:S02]  /*1cff0*/  IMAD.MOV.U32 R13, RZ, RZ, R6 ;  /* 0x000000ffff0d7224 */ /* 0x000fe400078e0006 */
[----:B------:R-:W-:-:S07]  /*1d000*/  IMAD.MOV.U32 R5, RZ, RZ, R14 ;  /* 0x000000ffff057224 */ /* 0x000fce00078e000e */
[----:B------:R-:W-:Y:S05]  /*1d010*/  WARPSYNC.COLLECTIVE R15, `(.L_x_1030) ;  /* 0x000000000f087348 */ /* 0x000fea0003c00000 */
[----:B------:R0:W1:Y:S02]  /*1d020*/  SHFL.IDX P6, R14, R13, R12, R11 ;  /* 0x0000000c0d0e7389 */ /* 0x00006400000c000b */
[----:B01----:R-:W-:Y:S01]  /*1d030*/  ENDCOLLECTIVE ;  /* 0x000000000000791b */ /* 0x003fe20003800000 */
.L_x_1030:
[----:B------:R-:W-:Y:S01]  /*1d040*/  IMAD.MOV.U32 R6, RZ, RZ, R14 ;  /* 0x000000ffff067224 */ /* 0x000fe200078e000e */
[----:B------:R-:W-:Y:S06]  /*1d050*/  BRA `(.L_x_1031) ;  /* 0xffffffd800087947 */ /* 0x000fec000383ffff */
.L_x_943:
[----:B------:R-:W-:Y:S01]  /*1d060*/  BSSY B0, `(.L_x_1032) ;  /* 0x0000007000007945 */ /* 0x000fe20003800000 */
[----:B------:R-:W-:Y:S02]  /*1d070*/  IMAD.MOV.U32 R13, RZ, RZ, R7 ;  /* 0x000000ffff0d7224 */ /* 0x000fe400078e0007 */
[----:B------:R-:W-:Y:S02]  /*1d080*/  IMAD.MOV.U32 R11, RZ, RZ, 0x1f ;  /* 0x0000001fff0b7424 */ /* 0x000fe400078e00ff */
[----:B------:R-:W-:-:S07]  /*1d090*/  IMAD.MOV.U32 R15, RZ, RZ, -0x1 ;  /* 0xffffffffff0f7424 */ /* 0x000fce00078e00ff */
[----:B012---:R-:W-:Y:S05]  /*1d0a0*/  WARPSYNC.COLLECTIVE R15, `(.L_x_1033) ;  /* 0x000000000f087348 */ /* 0x007fea0003c00000 */
[----:B------:R3:W4:Y:S02]  /*1d0b0*/  SHFL.IDX P6, R14, R13, R12, R11 ;  /* 0x0000000c0d0e7389 */ /* 0x00072400000c000b */
[----:B01234-:R-:W-:Y:S01]  /*1d0c0*/  ENDCOLLECTIVE ;  /* 0x000000000000791b */ /* 0x01ffe20003800000 */
.L_x_1033:
[----:B------:R-:W-:Y:S05]  /*1d0d0*/  BSYNC B0 ;  /* 0x0000000000007941 */ /* 0x000fea0003800000 */
.L_x_1032:
[----:B------:R-:W-:Y:S01]  /*1d0e0*/  IMAD.MOV.U32 R7, RZ, RZ, R14 ;  /* 0x000000ffff077224 */ /* 0x000fe200078e000e */
[----:B------:R-:W-:Y:S06]  /*1d0f0*/  BRA `(.L_x_1034) ;  /* 0xffffffd400f87947 */ /* 0x000fec000383ffff */
.L_x_947:
[----:B0-----:R0:W1:Y:S02]  /*1d100*/  SYNCS.PHASECHK.TRANS64.TRYWAIT P0, [R0+URZ+0x28c20], R3 ;  /* 0x028c2003000075a7 */ /* 0x001064000800017f */
[----:B-1----:R-:W-:Y:S05]  /*1d110*/  @!P0 NANOSLEEP.SYNCS 0x989680 ;  /* 0x009896800000895d */ /* 0x002fea0003900000 */
[----:B------:R-:W1:Y:S02]  /*1d120*/  @!P0 SYNCS.PHASECHK.TRANS64 P0, [R0+URZ+0x28c20], R3 ;  /* 0x028c2003000085a7 */ /* 0x000e64000800007f */
[----:B-1----:R-:W-:Y:S05]  /*1d130*/  @!P0 BRA `(.L_x_947) ;  /* 0xfffffffc00f08947 */ /* 0x002fea000383ffff */
[----:B------:R-:W-:Y:S05]  /*1d140*/  BRA `(.L_x_1035) ;  /* 0xffffffdc00907947 */ /* 0x000fea000383ffff */
.L_x_948:
[----:B------:R-:W1:Y:S01]  /*1d150*/  S2R R2, SR_TID.X ;  /* 0x0000000000027919 */ /* 0x000e620000002100 */
[----:B------:R-:W-:Y:S01]  /*1d160*/  BSSY B0, `(.L_x_1036) ;  /* 0x000000a000007945 */ /* 0x000fe20003800000 */
[----:B---3--:R-:W-:Y:S02]  /*1d170*/  IMAD.MOV.U32 R12, RZ, RZ, RZ ;  /* 0x000000ffff0c7224 */ /* 0x008fe400078e00ff */
[----:B------:R-:W-:Y:S02]  /*1d180*/  IMAD.MOV.U32 R11, RZ, RZ, 0x1f ;  /* 0x0000001fff0b7424 */ /* 0x000fe400078e00ff */
[----:B------:R-:W-:Y:S01]  /*1d190*/  IMAD.MOV.U32 R15, RZ, RZ, -0x1 ;  /* 0xffffffffff0f7424 */ /* 0x000fe200078e00ff */
[----:B-1----:R-:W-:-:S04]  /*1d1a0*/  SHF.R.U32.HI R2, RZ, 0x5, R2 ;  /* 0x00000005ff027819 */ /* 0x002fc80000011602 */
[----:B------:R-:W-:-:S05]  /*1d1b0*/  LOP3.LUT R2, R2, 0x3, RZ, 0xc0, !PT ;  /* 0x0000000302027812 */ /* 0x000fca00078ec0ff */
[----:B------:R-:W-:-:S07]  /*1d1c0*/  IMAD.MOV.U32 R13, RZ, RZ, R2 ;  /* 0x000000ffff0d7224 */ /* 0x000fce00078e0002 */
[----:B0-----:R-:W-:Y:S05]  /*1d1d0*/  WARPSYNC.COLLECTIVE R15, `(.L_x_1037) ;  /* 0x000000000f087348 */ /* 0x001fea0003c00000 */
[----:B------:R1:W2:Y:S02]  /*1d1e0*/  SHFL.IDX P6, R14, R13, R12, R11 ;  /* 0x0000000c0d0e7389 */ /* 0x0002a400000c000b */
[----:B012---:R-:W-:Y:S01]  /*1d1f0*/  ENDCOLLECTIVE ;  /* 0x000000000000791b */ /* 0x007fe20003800000 */
.L_x_1037:
[----:B------:R-:W-:Y:S05]  /*1d200*/  BSYNC B0 ;  /* 0x0000000000007941 */ /* 0x000fea0003800000 */
.L_x_1036:
[----:B------:R-:W-:Y:S05]  /*1d210*/  BRA `(.L_x_1038) ;  /* 0xffffffdc00787947 */ /* 0x000fea000383ffff */
.L_x_949:
[----:B------:R-:W-:Y:S01]  /*1d220*/  BSSY B0, `(.L_x_1039) ;  /* 0x0000006000007945 */ /* 0x000fe20003800000 */
[----:B------:R-:W-:-:S07]  /*1d230*/  IMAD.MOV.U32 R15, RZ, RZ, -0x1 ;  /* 0xffffffffff0f7424 */ /* 0x000fce00078e00ff */
[----:B01-3--:R-:W-:Y:S05]  /*1d240*/  WARPSYNC.COLLECTIVE R15, `(.L_x_1040) ;  /* 0x000000000f0c7348 */ /* 0x00bfea0003c00000 */
[----:B------:R-:W-:Y:S02]  /*1d250*/  ELECT P6, UR62, PT ;  /* 0x00000000003e782f */ /* 0x000fe400038c0000 */
[----:B------:R-:W-:Y:S01]  /*1d260*/  MOV R14, UR62 ;  /* 0x0000003e000e7c02 */ /* 0x000fe20008000f00 */
[----:B01-3--:R-:W-:Y:S10]  /*1d270*/  ENDCOLLECTIVE ;  /* 0x000000000000791b */ /* 0x00bff40003800000 */
.L_x_1040:
[----:B------:R-:W-:Y:S05]  /*1d280*/  BSYNC B0 ;  /* 0x0000000000007941 */ /* 0x000fea0003800000 */
.L_x_1039:
[----:B------:R-:W-:Y:S05]  /*1d290*/  BRA `(.L_x_1041) ;  /* 0xffffffdc006c7947 */ /* 0x000fea000383ffff */
.L_x_951:
[----:B0-----:R0:W1:Y:S02]  /*1d2a0*/  SYNCS.PHASECHK.TRANS64.TRYWAIT P0, [R6+URZ], R5 ;  /* 0x00000005060075a7 */ /* 0x001064000800017f */
[----:B-1----:R-:W-:Y:S05]  /*1d2b0*/  @!P0 NANOSLEEP.SYNCS 0x989680 ;  /* 0x009896800000895d */ /* 0x002fea0003900000 */
[----:B------:R-:W1:Y:S02]  /*1d2c0*/  @!P0 SYNCS.PHASECHK.TRANS64 P0, [R6+URZ], R5 ;  /* 0x00000005060085a7 */ /* 0x000e64000800007f */
[----:B-1----:R-:W-:Y:S05]  /*1d2d0*/  @!P0 BRA `(.L_x_951) ;  /* 0xfffffffc00f08947 */ /* 0x002fea000383ffff */
[----:B------:R-:W-:Y:S05]  /*1d2e0*/  BRA `(.L_x_1042) ;  /* 0xffffffdc00a47947 */ /* 0x000fea000383ffff */
.L_x_952:
[----:B-1----:R1:W2:Y:S02]  /*1d2f0*/  SYNCS.PHASECHK.TRANS64.TRYWAIT P0, [R7+URZ], R2 ;  /* 0x00000002070075a7 */ /* 0x0022a4000800017f */
[----:B--2---:R-:W-:Y:S05]  /*1d300*/  @!P0 NANOSLEEP.SYNCS 0x989680 ;  /* 0x009896800000895d */ /* 0x004fea0003900000 */
[----:B------:R-:W2:Y:S02]  /*1d310*/  @!P0 SYNCS.PHASECHK.TRANS64 P0, [R7+URZ], R2 ;  /* 0x00000002070085a7 */ /* 0x000ea4000800007f */
[----:B--2---:R-:W-:Y:S05]  /*1d320*/  @!P0 BRA `(.L_x_952) ;  /* 0xfffffffc00f08947 */ /* 0x004fea000383ffff */
[----:B------:R-:W-:Y:S05]  /*1d330*/  BRA `(.L_x_1043) ;  /* 0xffffffdc00987947 */ /* 0x000fea000383ffff */
.L_x_954:
[----:B--2---:R2:W4:Y:S02]  /*1d340*/  SYNCS.PHASECHK.TRANS64.TRYWAIT P0, [R4+URZ], R5 ;  /* 0x00000005040075a7 */ /* 0x004524000800017f */
[----:B----4-:R-:W-:Y:S05]  /*1d350*/  @!P0 NANOSLEEP.SYNCS 0x989680 ;  /* 0x009896800000895d */ /* 0x010fea0003900000 */
[----:B------:R-:W4:Y:S02]  /*1d360*/  @!P0 SYNCS.PHASECHK.TRANS64 P0, [R4+URZ], R5 ;  /* 0x00000005040085a7 */ /* 0x000f24000800007f */
[----:B----4-:R-:W-:Y:S05]  /*1d370*/  @!P0 BRA `(.L_x_954) ;  /* 0xfffffffc00f08947 */ /* 0x010fea000383ffff */
[----:B------:R-:W-:Y:S05]  /*1d380*/  BRA `(.L_x_1044) ;  /* 0xffffffdc009c7947 */ /* 0x000fea000383ffff */
.L_x_1045:
        /* <DEDUP_REMOVED lines=15> */
.L_x_6041:


//--------------------- .text._ZN7cutlass13device_kernelIN5flash11enable_sm90INS1_16FlashAttnFwdSm90INS1_25CollectiveMainloopFwdSm90ILi2EN4cute5tupleIJNS5_1CILi1EEES8_S8_EEENS6_IJNS7_ILi64EEESA_SA_EEELi512ENS_6half_tEfNS_4arch4Sm90ELb0ELb0ELb1ELb1ELb0ELb0ELb1ELb0ELb0ELb1ELb1ELb0EEENS1_21CollectiveEpilogueFwdINS6_IJSA_NS7_ILi512EEESA_EEES9_SC_SE_Li256ELb1ELb1ELb1ELb0EEENS1_36VarlenDynamicPersistentTileSchedulerILi64ELi64ELi256ELi128ELb1ELb1ELb1ELb0ELb1ELb1EEEEEEEEEvNT_6ParamsE --------------------------
	.section	.text._ZN7cutlass13device_kernelIN5flash11enable_sm90INS1_16FlashAttnFwdSm90INS1_25CollectiveMainloopFwdSm90ILi2EN4cute5tupleIJNS5_1CILi1EEES8_S8_EEENS6_IJNS7_ILi64EEESA_SA_EEELi512ENS_6half_tEfNS_4arch4Sm90ELb0ELb0ELb1ELb1ELb0ELb0ELb1ELb0ELb0ELb1ELb1ELb0EEENS1_21CollectiveEpilogueFwdINS6_IJSA_NS7_ILi512EEESA_EEES9_SC_SE_Li256ELb1ELb1ELb1ELb0EEENS1_36VarlenDynamicPersistentTileSchedulerILi64ELi64ELi256ELi128ELb1ELb1ELb1ELb0ELb1ELb1EEEEEEEEEvNT_6ParamsE,"ax",@progbits
	.align	128
.text._ZN7cutlass13device_kernelIN5flash11enable_sm90INS1_16FlashAttnFwdSm90INS1_25CollectiveMainloopFwdSm90ILi2EN4cute5tupleIJNS5_1CILi1EEES8_S8_EEENS6_IJNS7_ILi64EEESA_SA_EEELi512ENS_6half_tEfNS_4arch4Sm90ELb0ELb0ELb1ELb1ELb0ELb0ELb1ELb0ELb0ELb1ELb1ELb0EEENS1_21CollectiveEpilogueFwdINS6_IJSA_NS7_ILi512EEESA_EEES9_SC_SE_Li256ELb1ELb1ELb1ELb0EEENS1_36VarlenDynamicPersistentTileSchedulerILi64ELi64ELi256ELi128ELb1ELb1ELb1ELb0ELb1ELb1EEEEEEEEEvNT_6ParamsE:
        .type           _ZN7cutlass13device_kernelIN5flash11enable_sm90INS1_16FlashAttnFwdSm90INS1_25CollectiveMainloopFwdSm90ILi2EN4cute5tupleIJNS5_1CILi1EEES8_S8_EEENS6_IJNS7_ILi64EEESA_SA_EEELi512ENS_6half_tEfNS_4arch4Sm90ELb0ELb0ELb1ELb1ELb0ELb0ELb1ELb0ELb0ELb1ELb1ELb0EEENS1_21CollectiveEpilogueFwdINS6_IJSA_NS7_ILi512EEESA_EEES9_SC_SE_Li256ELb1ELb1ELb1ELb0EEENS1_36VarlenDynamicPersistentTileSchedulerILi64ELi64ELi256ELi128ELb1ELb1ELb1ELb0ELb1ELb1EEEEEEEEEvNT_6ParamsE,@function
        .size           _ZN7cutlass13device_kernelIN5flash11enable_sm90INS1_16FlashAttnFwdSm90INS1_25CollectiveMainloopFwdSm90ILi2EN4cute5tupleIJNS5_1CILi1EEES8_S8_EEENS6_IJNS7_ILi64EEESA_SA_EEELi512ENS_6half_tEfNS_4arch4Sm90ELb0ELb0ELb1ELb1ELb0ELb0ELb1ELb0ELb0ELb1ELb1ELb0EEENS1_21CollectiveEpilogueFwdINS6_IJSA_NS7_ILi512EEESA_EEES9_SC_SE_Li256ELb1ELb1ELb1ELb0EEENS1_36VarlenDynamicPersistentTileSchedulerILi64ELi64ELi256ELi128ELb1ELb1ELb1ELb0ELb1ELb1EEEEEEEEEvNT_6ParamsE,(.L_x_6042 - _ZN7cutlass13device_kernelIN5flash11enable_sm90INS1_16FlashAttnFwdSm90INS1_25CollectiveMainloopFwdSm90ILi2EN4cute5tupleIJNS5_1CILi1EEES8_S8_EEENS6_IJNS7_ILi64EEESA_SA_EEELi512ENS_6half_tEfNS_4arch4Sm90ELb0ELb0ELb1ELb1ELb0ELb0ELb1ELb0ELb0ELb1ELb1ELb0EEENS1_21CollectiveEpilogueFwdINS6_IJSA_NS7_ILi512EEESA_EEES9_SC_SE_Li256ELb1ELb1ELb1ELb0EEENS1_36VarlenDynamicPersistentTileSchedulerILi64ELi64ELi256ELi128ELb1ELb1ELb1ELb0ELb1ELb1EEEEEEEEEvNT_6ParamsE)
        .other          _ZN7cutlass13device_kernelIN5flash11enable_sm90INS1_16FlashAttnFwdSm90INS1_25CollectiveMainloopFwdSm90ILi2EN4cute5tupleIJNS5_1CILi1EEES8_S8_EEENS6_IJNS7_ILi64EEESA_SA_EEELi512ENS_6half_tEfNS_4arch4Sm90ELb0ELb0ELb1ELb1ELb0ELb0ELb1ELb0ELb0ELb1ELb1ELb0EEENS1_21CollectiveEpilogueFwdINS6_IJSA_NS7_ILi512EEESA_EEES9_SC_SE_Li256ELb1ELb1ELb1ELb0EEENS1_36VarlenDynamicPersistentTileSchedulerILi64ELi64ELi256ELi128ELb1ELb1ELb1ELb0ELb1ELb1EEEEEEEEEvNT_6ParamsE,@"STO_CUDA_ENTRY STV_DEFAULT"
_ZN7cutlass13device_kernelIN5flash11enable_sm90INS1_16FlashAttnFwdSm90INS1_25CollectiveMainloopFwdSm90ILi2EN4cute5tupleIJNS5_1CILi1EEES8_S8_EEENS6_IJNS7_ILi64EEESA_SA_EEELi512ENS_6half_tEfNS_4arch4Sm90ELb0ELb0ELb1ELb1ELb0ELb0ELb1ELb0ELb0ELb1ELb1ELb0EEENS1_21CollectiveEpilogueFwdINS6_IJSA_NS7_ILi512EEESA_EEES9_SC_SE_Li256ELb1ELb1ELb1ELb0EEENS1_36VarlenDynamicPersistentTileSchedulerILi64ELi64ELi256ELi128ELb1ELb1ELb1ELb0ELb1ELb1EEEEEEEEEvNT_6ParamsE:
        /* <DEDUP_REMOVED lines=17> */
.L_x_1047:
[----:B------:R-:W-:Y:S05]  /*0110*/  BSYNC B0 ;  /* 0x0000000000007941 */ /* 0x000fea0003800000 */
.L_x_1046:
[----:B------:R-:W-:Y:S01]  /*0120*/  SHF.R.U32.HI R3, RZ, 0x7, R6 ;  /* 0x00000007ff037819 */ /* 0x000fe20000011606 */
[----:B------:R-:W-:Y:S01]  /*0130*/  VOTEU.ANY UP0, P0 ;  /* 0x00000000003f7886 */ /* 0x000fe20000000100 */
[----:B------:R-:W0:Y:S01]  /*0140*/  SHFL.IDX PT, R2, R0, RZ, 0x1f ;  /* 0x00001fff00027589 */ /* 0x000e2200000e0000 */
[----:B------:R-:W-:Y:S01]  /*0150*/  UMOV UR4, 0x80 ;  /* 0x0000008000047882 */ /* 0x000fe20000000000 */
[----:B------:R-:W-:Y:S01]  /*0160*/  UMOV UR7, 0x100 ;  /* 0x0000010000077882 */ /* 0x000fe20000000000 */
[----:B------:R-:W-:Y:S01]  /*0170*/  VOTEU.ANY UP1, P0 ;  /* 0x00000000003f7886 */ /* 0x000fe20000020100 */
[----:B------:R-:W1:Y:S01]  /*0180*/  SHFL.IDX PT, R3, R3, RZ, 0x1f ;  /* 0x00001fff03037589 */ /* 0x000e6200000e0000 */
[----:B------:R-:W2:Y:S01]  /*0190*/  @UP0 S2UR UR8, SR_CgaCtaId ;  /* 0x00000000000809c3 */ /* 0x000ea20000008800 */
[----:B------:R-:W-:Y:S01]  /*01a0*/  @UP0 UMOV UR6, 0x400 ;  /* 0x0000040000060882 */ /* 0x000fe20000000000 */
[----:B------:R-:W-:-:S04]  /*01b0*/  @UP0 UIADD3 UR4, -UR4, 0x100000, URZ ;  /* 0x0010000004040890 */ /* 0x000fc8000fffe13f */
[----:B------:R-:W-:Y:S02]  /*01c0*/  @UP0 USHF.L.U32 UR5, UR4, 0xb, URZ ;  /* 0x0000000b04050899 */ /* 0x000fe4000800063f */
[----:B------:R-:W-:Y:S01]  /*01d0*/  @UP0 USHF.L.U32 UR4, UR4, 0x1, URZ ;  /* 0x0000000104040899 */ /* 0x000fe2000800063f */
[----:B------:R-:W-:Y:S01]  /*01e0*/  VOTEU.ANY UP2, P0 ;  /* 0x00000000003f7886 */ /* 0x000fe20000040100 */
[----:B0-----:R-:W-:Y:S01]  /*01f0*/  ISETP.NE.AND P1, PT, R2, RZ, PT ;  /* 0x000000ff0200720c */ /* 0x001fe20003f25270 */
[----:B-1----:R0:W-:Y:S01]  /*0200*/  STL [R1], R3 ;  /* 0x0000000301007387 */ /* 0x0021e20000100800 */
[----:B--2---:R-:W-:Y:S02]  /*0210*/  @UP0 ULEA UR8, UR8, UR6, 0x18 ;  /* 0x0000000608080291 */ /* 0x004fe4000f8ec03f */
[----:B------:R-:W-:-:S04]  /*0220*/  @UP0 UIADD3 UR6, -UR7, 0x100000, URZ ;  /* 0x0010000007060890 */ /* 0x000fc8000fffe13f */
[----:B------:R-:W-:Y:S02]  /*0230*/  @UP0 USHF.L.U32 UR7, UR6, 0xb, URZ ;  /* 0x0000000b06070899 */ /* 0x000fe4000800063f */
[----:B------:R-:W-:Y:S01]  /*0240*/  @UP0 USHF.L.U32 UR6, UR6, 0x1, URZ ;  /* 0x0000000106060899 */ /* 0x000fe2000800063f */
[----:B------:R-:W-:Y:S01]  /*0250*/  VOTEU.ANY UP0, P0 ;  /* 0x00000000003f7886 */ /* 0x000fe20000000100 */
[----:B------:R-:W1:Y:S04]  /*0260*/  FENCE.VIEW.ASYNC.S ;  /* 0x00000000000073c6 */ /* 0x000e680000000000 */
[----:B-1----:R0:W1:Y:S01]  /*0270*/  @UP0 SYNCS.EXCH.64 URZ, [UR8+0x38800], UR4 ;  /* 0x03880004083f05b2 */ /* 0x0020620008000100 */
[----:B------:R0:W2:Y:S05]  /*0280*/  @UP1 SYNCS.EXCH.64 URZ, [UR8+0x38810], UR4 ;  /* 0x03881004083f15b2 */ /* 0x0000aa0008000100 */
        /* <DEDUP_REMOVED lines=16> */
.L_x_1048:
        /* <DEDUP_REMOVED lines=22> */
.L_x_1049:
        /* <DEDUP_REMOVED lines=18> */
.L_x_1050:
        /* <DEDUP_REMOVED lines=22> */
.L_x_1051:
        /* <DEDUP_REMOVED lines=22> */
.L_x_1052:
[----:B------:R-:W-:Y:S01]  /*08d0*/  ISETP.NE.AND P0, PT, R3, RZ, PT ;  /* 0x000000ff0300720c */ /* 0x000fe20003f05270 */
[----:B------:R-:W-:Y:S01]  /*08e0*/  NOP ;  /* 0x0000000000007918 */ /* 0x000fe20000000000 */
[----:B------:R-:W-:Y:S01]  /*08f0*/  ULDC.64 UR38, c[0x0][0x208] ;  /* 0x0000820000267ab9 */ /* 0x000fe20000000a00 */
[----:B01234-:R-:W-:Y:S10]  /*0900*/  BAR.SYNC.DEFER_BLOCKING 0x0 ;  /* 0x0000000000007b1d */ /* 0x01fff40000010000 */
[----:B------:R-:W-:Y:S05]  /*0910*/  @!P0 BRA `(.L_x_1053) ;  /* 0x000000dc00dc8947 */ /* 0x000fea0003800000 */
.L_x_1054:
        /* <DEDUP_REMOVED lines=22> */
[----:B------:R-:W-:Y:S01]  /*0a80*/  UMOV UR36, URZ ;  /* 0x0000003f00247c82 */ /* 0x000fe20008000000 */
[----:B------:R-:W-:Y:S01]  /*0a90*/  SHF.R.S32.HI R3, RZ, 0x1f, R6 ;  /* 0x0000001fff037819 */ /* 0x000fe20000011406 */
[----:B------:R-:W-:Y:S01]  /*0aa0*/  UMOV UR37, URZ ;  /* 0x0000003f00257c82 */ /* 0x000fe20008000000 */
[----:B------:R-:W-:Y:S02]  /*0ab0*/  UMOV UR40, URZ ;  /* 0x0000003f00287c82 */ /* 0x000fe40008000000 */
[CC--:B------:R-:W-:Y:S02]  /*0ac0*/  LEA.HI R2, R3.reuse, R6.reuse, RZ, 0x4 ;  /* 0x0000000603027211 */ /* 0x0c0fe400078f20ff */
[----:B------:R-:W-:-:S02]  /*0ad0*/  LEA.HI R5, R3, R6, RZ, 0x3 ;  /* 0x0000000603057211 */ /* 0x000fc400078f18ff */
[CC--:B------:R-:W-:Y:S02]  /*0ae0*/  LEA.HI R4, R3.reuse, R6.reuse, RZ, 0x5 ;  /* 0x0000000603047211 */ /* 0x0c0fe400078f28ff */
[CC--:B------:R-:W-:Y:S02]  /*0af0*/  LEA.HI R0, R3.reuse, R6.reuse, RZ, 0x7 ;  /* 0x0000000603007211 */ /* 0x0c0fe400078f38ff */
[----:B------:R-:W-:Y:S02]  /*0b00*/  LEA.HI R3, R3, R6, RZ, 0x2 ;  /* 0x0000000603037211 */ /* 0x000fe400078f10ff */
[----:B------:R-:W-:Y:S02]  /*0b10*/  SHF.R.S32.HI R7, RZ, 0x4, R2 ;  /* 0x00000004ff077819 */ /* 0x000fe40000011402 */
[----:B------:R-:W-:Y:S02]  /*0b20*/  LOP3.LUT R11, R5, 0xfffffff8, RZ, 0xc0, !PT ;  /* 0xfffffff8050b7812 */ /* 0x000fe400078ec0ff */
[----:B------:R-:W-:-:S02]  /*0b30*/  LOP3.LUT R5, R2, 0xfffffff0, RZ, 0xc0, !PT ;  /* 0xfffffff002057812 */ /* 0x000fc400078ec0ff */
[--C-:B------:R-:W-:Y:S01]  /*0b40*/  SHF.R.S32.HI R9, RZ, 0x5, R4.reuse ;  /* 0x00000005ff097819 */ /* 0x100fe20000011404 */
[C---:B------:R-:W-:Y:S01]  /*0b50*/  IMAD.IADD R11, R6.reuse, 0x1, -R11 ;  /* 0x00000001060b7824 */ /* 0x040fe200078e0a0b */
[----:B------:R-:W-:Y:S01]  /*0b60*/  LOP3.LUT R13, R3, 0xfffffffc, RZ, 0xc0, !PT ;  /* 0xfffffffc030d7812 */ /* 0x000fe200078ec0ff */
[----:B------:R-:W-:Y:S01]  /*0b70*/  IMAD.IADD R8, R6, 0x1, -R5 ;  /* 0x0000000106087824 */ /* 0x000fe200078e0a05 */
[----:B------:R-:W-:Y:S02]  /*0b80*/  SHF.R.S32.HI R4, RZ, 0x1f, R4 ;  /* 0x0000001fff047819 */ /* 0x000fe40000011404 */
[----:B------:R-:W-:Y:S01]  /*0b90*/  LOP3.LUT R3, R0, 0xffffff80, RZ, 0xc0, !PT ;  /* 0xffffff8000037812 */ /* 0x000fe200078ec0ff */
[----:B------:R-:W-:Y:S01]  /*0ba0*/  IMAD.IADD R13, R6, 0x1, -R13 ;  /* 0x00000001060d7824 */ /* 0x000fe200078e0a0d */
[----:B------:R-:W-:Y:S02]  /*0bb0*/  LEA.HI R2, R2, R7, RZ, 0x1 ;  /* 0x0000000702027211 */ /* 0x000fe400078f08ff */
[----:B------:R-:W-:Y:S01]  /*0bc0*/  LEA.HI R4, R4, R9, RZ, 0x2 ;  /* 0x0000000904047211 */ /* 0x000fe200078f10ff */
[----:B------:R-:W-:Y:S01]  /*0bd0*/  IMAD.IADD R3, R6, 0x1, -R3 ;  /* 0x0000000106037824 */ /* 0x000fe200078e0a03 */
[----:B------:R-:W-:-:S02]  /*0be0*/  LOP3.LUT R2, R2, 0x1ffffffe, RZ, 0xc0, !PT ;  /* 0x1ffffffe02027812 */ /* 0x000fc400078ec0ff */
[----:B------:R-:W-:Y:S02]  /*0bf0*/  SHF.R.S32.HI R227, RZ, 0x7, R0 ;  /* 0x00000007ffe37819 */ /* 0x000fe40000011400 */
[----:B------:R-:W-:Y:S01]  /*0c00*/  LOP3.LUT R4, R4, 0x3ffffc, RZ, 0xc0, !PT ;  /* 0x003ffffc04047812 */ /* 0x000fe200078ec0ff */
[----:B------:R-:W-:Y:S01]  /*0c10*/  IMAD.IADD R7, R7, 0x1, -R2 ;  /* 0x0000000107077824 */ /* 0x000fe200078e0a02 */
[--C-:B------:R-:W-:Y:S01]  /*0c20*/  SHF.R.S32.HI R5, RZ, 0x1f, R8.reuse ;  /* 0x0000001fff057819 */ /* 0x100fe20000011408 */
[----:B------:R-:W-:Y:S01]  /*0c30*/  IMAD R15, R227, 0x100, R8 ;  /* 0x00000100e30f7824 */ /* 0x000fe200078e0208 */
[----:B------:R-:W-:Y:S01]  /*0c40*/  SHF.R.S32.HI R2, RZ, 0x1f, R3 ;  /* 0x0000001fff027819 */ /* 0x000fe20000011403 */
[----:B------:R-:W-:Y:S01]  /*0c50*/  IMAD.IADD R10, R9, 0x1, -R4 ;  /* 0x00000001090a7824 */ /* 0x000fe200078e0a04 */
        /* <DEDUP_REMOVED lines=19> */
[----:B------:R-:W-:Y:S01]  /*0d90*/  LOP3.LUT R0, R0, 0xfffffe, RZ, 0xc0, !PT ;  /* 0x00fffffe00007812 */ /* 0x000fe200078ec0ff */
[--C-:B------:R-:W-:Y:S01]  /*0da0*/  IMAD.U32 R12, R16, 0x40, R7.reuse ;  /* 0x00000040100c7824 */ /* 0x100fe200078e0007 */
[----:B------:R-:W-:Y:S02]  /*0db0*/  LEA.HI R3, R3, R2, RZ, 0x3 ;  /* 0x0000000203037211 */ /* 0x000fe400078f18ff */
[----:B------:R-:W-:Y:S01]  /*0dc0*/  LOP3.LUT R7, R4, 0x8, R7, 0xf8, !PT ;  /* 0x0000000804077812 */ /* 0x000fe200078ef807 */
[----:B------:R-:W-:Y:S01]  /*0dd0*/  IMAD.IADD R0, R227, 0x1, -R0 ;  /* 0x00000001e3007824 */ /* 0x000fe200078e0a00 */
[----:B------:R-:W-:Y:S01]  /*0de0*/  LOP3.LUT R6, R6, 0x7ffffe00, RZ, 0xc0, !PT ;  /* 0x7ffffe0006067812 */ /* 0x000fe200078ec0ff */
[----:B------:R0:W-:Y:S01]  /*0df0*/  STL [R1+0x70], R12 ;  /* 0x0000700c01007387 */ /* 0x0001e20000100800 */
[----:B------:R-:W-:-:S02]  /*0e00*/  SHF.R.U32.HI R4, RZ, 0x3, R4 ;  /* 0x00000003ff047819 */ /* 0x000fc40000011604 */
[----:B------:R-:W-:Y:S01]  /*0e10*/  LOP3.LUT R3, R3, 0xfffffff8, RZ, 0xc0, !PT ;  /* 0xfffffff803037812 */ /* 0x000fe200078ec0ff */
[----:B------:R-:W-:Y:S01]  /*0e20*/  IMAD R6, R9, 0x400, R6 ;  /* 0x0000040009067824 */ /* 0x000fe200078e0206 */
[----:B------:R-:W-:Y:S02]  /*0e30*/  LOP3.LUT R7, R7, R4, RZ, 0x3c, !PT ;  /* 0x0000000407077212 */ /* 0x000fe400078e3cff */
[----:B------:R-:W-:Y:S01]  /*0e40*/  SHF.R.S32.HI R5, RZ, 0x5, R5 ;  /* 0x00000005ff057819 */ /* 0x000fe20000011405 */
[----:B------:R-:W-:Y:S01]  /*0e50*/  IMAD.IADD R16, R2, 0x1, -R3 ;  /* 0x0000000102107824 */ /* 0x000fe200078e0a03 */
[----:B------:R-:W-:Y:S01]  /*0e60*/  R2P PR, R8, 0x6 ;  /* 0x0000000608007804 */ /* 0x000fe20000000000 */
[----:B0-----:R-:W-:Y:S02]  /*0e70*/  IMAD.SHL.U32 R12, R0, 0x100, RZ ;  /* 0x00000100000c7824 */ /* 0x001fe400078e00ff */
[----:B------:R-:W-:Y:S02]  /*0e80*/  IMAD.IADD R7, R6, 0x1, R7 ;  /* 0x0000000106077824 */ /* 0x000fe400078e0207 */
[----:B------:R-:W-:Y:S01]  /*0e90*/  IMAD.SHL.U32 R2, R11, 0x8, RZ ;  /* 0x000000080b027824 */ /* 0x000fe200078e00ff */
[----:B------:R-:W-:Y:S01]  /*0ea0*/  STL [R1+0x6c], R12 ;  /* 0x00006c0c01007387 */ /* 0x000fe20000100800 */
[----:B------:R-:W-:Y:S01]  /*0eb0*/  IMAD.IADD R17, R230, 0x1, R12 ;  /* 0x00000001e6117824 */ /* 0x000fe200078e020c */
[----:B------:R-:W-:Y:S01]  /*0ec0*/  LEA R19, R7, UR41, 0x1 ;  /* 0x0000002907137c11 */ /* 0x000fe2000f8e08ff */
[----:B------:R-:W-:Y:S01]  /*0ed0*/  IMAD R16, R5, 0x10, R16 ;  /* 0x0000001005107824 */ /* 0x000fe200078e0210 */
[----:B------:R-:W-:Y:S01]  /*0ee0*/  SEL R185, R185, 0xffffffc0, !P2 ;  /* 0xffffffc0b9b97807 */ /* 0x000fe20005000000 */
[----:B------:R-:W-:Y:S01]  /*0ef0*/  VIADD R193, R2, 0x40 ;  /* 0x0000004002c17836 */ /* 0x000fe20000000000 */
[----:B------:R-:W-:Y:S01]  /*0f00*/  SHF.R.S32.HI R0, RZ, 0x1f, R17 ;  /* 0x0000001fff007819 */ /* 0x000fe20000011411 */
        /* <DEDUP_REMOVED lines=69> */
[----:B------:R-:W-:-:S02]  /*1360*/  IMAD.MOV.U32 R6, RZ, RZ, R14 ;  /* 0x000000ffff067224 */ /* 0x000fc400078e000e */
[C---:B------:R-:W-:Y:S02]  /*1370*/  VIADD R192, R2.reuse, 0x80 ;  /* 0x0000008002c07836 */ /* 0x040fe40000000000 */
[C---:B------:R-:W-:Y:S02]  /*1380*/  VIADD R191, R2.reuse, 0xc0 ;  /* 0x000000c002bf7836 */ /* 0x040fe40000000000 */
[C---:B------:R-:W-:Y:S02]  /*1390*/  VIADD R190, R2.reuse, 0x100 ;  /* 0x0000010002be7836 */ /* 0x040fe40000000000 */
[C---:B------:R-:W-:Y:S02]  /*13a0*/  VIADD R189, R2.reuse, 0x140 ;  /* 0x0000014002bd7836 */ /* 0x040fe40000000000 */
[C---:B------:R-:W-:Y:S02]  /*13b0*/  VIADD R229, R2.reuse, 0x180 ;  /* 0x0000018002e57836 */ /* 0x040fe40000000000 */
[----:B------:R-:W-:-:S02]  /*13c0*/  VIADD R228, R2, 0x1c0 ;  /* 0x000001c002e47836 */ /* 0x000fc40000000000 */
[----:B------:R-:W-:-:S07]  /*13d0*/  IMAD.IADD R185, R185, 0x1, R184 ;  /* 0x00000001b9b97824 */ /* 0x000fce00078e02b8 */
.L_x_1098:
[----:B------:R-:W-:Y:S01]  /*13e0*/  ULDC.64 UR6, c[0x0][0xd88] ;  /* 0x0003620000067ab9 */ /* 0x000fe20000000a00 */
[----:B0123-5:R-:W0:Y:S01]  /*13f0*/  LDC.64 R12, c[0x0][0x418] ;  /* 0x00010600ff0c7b82 */ /* 0x02fe220000000a00 */
[----:B------:R-:W-:-:S06]  /*1400*/  UIMAD.WIDE UR6, UR5, 0x4, UR6 ;  /* 0x00000004050678a5 */ /* 0x000fcc000f8e0206 */
[----:B------:R-:W-:Y:S01]  /*1410*/  IMAD.U32 R8, RZ, RZ, UR6 ;  /* 0x00000006ff087e24 */ /* 0x000fe2000f8e00ff */
[----:B------:R-:W1:Y:S01]  /*1420*/  LDC R0, c[0x0][0x424] ;  /* 0x00010900ff007b82 */ /* 0x000e620000000800 */
[----:B------:R-:W-:Y:S01]  /*1430*/  IMAD.U32 R9, RZ, RZ, UR7 ;  /* 0x00000007ff097e24 */ /* 0x000fe2000f8e00ff */
[----:B------:R-:W-:-:S04]  /*1440*/  ULDC.64 UR6, c[0x0][0xb20] ;  /* 0x0002c80000067ab9 */ /* 0x000fc80000000a00 */
[----:B------:R-:W2:Y:S01]  /*1450*/  LDG.E R187, desc[UR38][R8.64] ;  /* 0x0000002608bb7981 */ /* 0x000ea2000c1e1900 */
[----:B------:R-:W-:Y:S01]  /*1460*/  ISETP.NE.U32.AND P0, PT, RZ, UR6, PT ;  /* 0x00000006ff007c0c */ /* 0x000fe2000bf05070 */
[----:B------:R-:W3:Y:S01]  /*1470*/  LDC R153, c[0x0][0x2f0] ;  /* 0x0000bc00ff997b82 */ /* 0x000ee20000000800 */
[----:B------:R-:W-:Y:S02]  /*1480*/  IMAD.MOV.U32 R10, RZ, RZ, RZ ;  /* 0x000000ffff0a7224 */ /* 0x000fe400078e00ff */
[----:B------:R-:W-:-:S05]  /*1490*/  ISETP.NE.AND.EX P0, PT, RZ, UR7, PT, P0 ;  /* 0x00000007ff007c0c */ /* 0x000fca000bf05300 */
[----:B----4-:R-:W4:Y:S01]  /*14a0*/  LDC R7, c[0x0][0xae8] ;  /* 0x0002ba00ff077b82 */ /* 0x010f220000000800 */
[----:B--2---:R-:W-:-:S07]  /*14b0*/  SHF.R.S32.HI R220, RZ, 0x1f, R187 ;  /* 0x0000001fffdc7819 */ /* 0x004fce00000114bb */
[----:B------:R-:W-:-:S04]  /*14c0*/  @P0 LEA R4, P1, R187, UR6, 0x2 ;  /* 0x00000006bb040c11 */ /* 0x000fc8000f8210ff */
[----:B------:R-:W-:Y:S01]  /*14d0*/  @P0 LEA.HI.X R5, R187, UR7, R220, 0x2, P1 ;  /* 0x00000007bb050c11 */ /* 0x000fe200088f14dc */
[----:B------:R-:W-:Y:S02]  /*14e0*/  ULDC.64 UR6, c[0x0][0xb18] ;  /* 0x0002c60000067ab9 */ /* 0x000fe40000000a00 */
[----:B------:R-:W-:Y:S02]  /*14f0*/  ISETP.NE.U32.AND P1, PT, RZ, UR6, PT ;  /* 0x00000006ff007c0c */ /* 0x000fe4000bf25070 */
[----:B------:R2:W5:Y:S01]  /*1500*/  @P0 LDG.E R10, desc[UR38][R4.64] ;  /* 0x00000026040a0981 */ /* 0x000562000c1e1900 */
[----:B0-----:R-:W-:Y:S02]  /*1510*/  ISETP.NE.U32.AND P0, PT, R12, RZ, PT ;  /* 0x000000ff0c00720c */ /* 0x001fe40003f05070 */
[----:B------:R-:W-:Y:S02]  /*1520*/  ISETP.NE.AND.EX P1, PT, RZ, UR7, PT, P1 ;  /* 0x00000007ff007c0c */ /* 0x000fe4000bf25310 */
[----:B------:R-:W-:-:S04]  /*1530*/  ISETP.NE.AND.EX P0, PT, R13, RZ, PT, P0 ;  /* 0x000000ff0d00720c */ /* 0x000fc80003f05300 */
[----:B-1----:R-:W-:-:S05]  /*1540*/  SEL R0, R0, 0x1, P0 ;  /* 0x0000000100007807 */ /* 0x002fca0000000000 */
[----:B---3--:R-:W-:Y:S02]  /*1550*/  IMAD R153, R0, R153, RZ ;  /* 0x0000009900997224 */ /* 0x008fe400078e02ff */
[----:B------:R-:W-:-:S04]  /*1560*/  @P1 LEA R8, P0, R187, UR6, 0x2 ;  /* 0x00000006bb081c11 */ /* 0x000fc8000f8010ff */
[----:B------:R-:W-:-:S05]  /*1570*/  @P1 LEA.HI.X R9, R187, UR7, R220, 0x2, P0 ;  /* 0x00000007bb091c11 */ /* 0x000fca00080f14dc */
[----:B------:R2:W5:Y:S01]  /*1580*/  @P1 LDG.E R153, desc[UR38][R8.64] ;  /* 0x0000002608991981 */ /* 0x000562000c1e1900 */
[C---:B------:R-:W-:Y:S01]  /*1590*/  LOP3.LUT R3, R6.reuse, 0xff000000, RZ, 0xc0, !PT ;  /* 0xff00000006037812 */ /* 0x040fe200078ec0ff */
[----:B------:R-:W-:Y:S01]  /*15a0*/  UMOV UR42, UR4 ;  /* 0x00000004002a7c82 */ /* 0x000fe20008000000 */
[----:B------:R-:W-:Y:S02]  /*15b0*/  LOP3.LUT R0, R6, 0xff0000, RZ, 0xc0, !PT ;  /* 0x00ff000006007812 */ /* 0x000fe400078ec0ff */
[----:B------:R-:W-:Y:S01]  /*15c0*/  SHF.R.U32.HI R3, RZ, 0x8, R3 ;  /* 0x00000008ff037819 */ /* 0x000fe20000011603 */
[----:B----4-:R-:W-:Y:S06]  /*15d0*/  @P1 BRA `(.L_x_1055) ;  /* 0x0000000000241947 */ /* 0x010fec0003800000 */
[----:B------:R-:W-:Y:S02]  /*15e0*/  ULDC.64 UR4, c[0x0][0xb00] ;  /* 0x0002c00000047ab9 */ /* 0x000fe40000000a00 */
[----:B------:R-:W-:-:S04]  /*15f0*/  ISETP.NE.U32.AND P0, PT, RZ, UR4, PT ;  /* 0x00000004ff007c0c */ /* 0x000fc8000bf05070 */
[----:B------:R-:W-:-:S13]  /*1600*/  ISETP.NE.AND.EX P0, PT, RZ, UR5, PT, P0 ;  /* 0x00000005ff007c0c */ /* 0x000fda000bf05300 */
[----:B------:R-:W-:Y:S05]  /*1610*/  @!P0 BRA `(.L_x_1055) ;  /* 0x0000000000148947 */ /* 0x000fea0003800000 */
[----:B--2---:R-:W0:Y:S02]  /*1620*/  LDC.64 R4, c[0x0][0xb00] ;  /* 0x0002c000ff047b82 */ /* 0x004e240000000a00 */
[----:B0-----:R-:W-:-:S05]  /*1630*/  IMAD.WIDE R4, R187, 0x4, R4 ;  /* 0x00000004bb047825 */ /* 0x001fca00078e0204 */
[----:B-----5:R-:W2:Y:S04]  /*1640*/  LDG.E R153, desc[UR38][R4.64] ;  /* 0x0000002604997981 */ /* 0x020ea8000c1e1900 */
[----:B------:R-:W2:Y:S02]  /*1650*/  LDG.E R8, desc[UR38][R4.64+0x4] ;  /* 0x0000042604087981 */ /* 0x000ea4000c1e1900 */
[----:B--2---:R-:W-:-:S07]  /*1660*/  IMAD.IADD R153, R8, 0x1, -R153 ;  /* 0x0000000108997824 */ /* 0x004fce00078e0a99 */
.L_x_1055:
[----:B--2---:R-:W2:Y:S01]  /*1670*/  LDL R4, [R1] ;  /* 0x0000000001047983 */ /* 0x004ea20000100800 */
[----:B-----5:R-:W-:Y:S01]  /*1680*/  IMAD.IADD R153, R153, 0x1, -R10 ;  /* 0x0000000199997824 */ /* 0x020fe200078e0a0a */
[----:B------:R-:W-:Y:S02]  /*1690*/  LEA.HI R194, R0, R3, RZ, 0x10 ;  /* 0x0000000300c27211 */ /* 0x000fe400078f80ff */
[----:B------:R-:W-:Y:S01]  /*16a0*/  LOP3.LUT R188, R6, 0xffff, RZ, 0xc0, !PT ;  /* 0x0000ffff06bc7812 */ /* 0x000fe200078ec0ff */
[----:B------:R-:W-:Y:S01]  /*16b0*/  VIADD R0, R153, 0x3f ;  /* 0x0000003f99007836 */ /* 0x000fe20000000000 */
[----:B------:R-:W-:Y:S02]  /*16c0*/  SHF.R.U32.HI R22, RZ, 0x10, R194 ;  /* 0x00000010ff167819 */ /* 0x000fe400000116c2 */
[----:B------:R-:W-:Y:S02]  /*16d0*/  LOP3.LUT R194, R194, 0xff, RZ, 0xc0, !PT ;  /* 0x000000ffc2c27812 */ /* 0x000fe400078ec0ff */
[----:B------:R-:W-:-:S02]  /*16e0*/  SHF.R.S32.HI R3, RZ, 0x1f, R0 ;  /* 0x0000001fff037819 */ /* 0x000fc40000011400 */
[C---:B------:R-:W-:Y:S02]  /*16f0*/  ISETP.NE.AND P0, PT, R22.reuse, RZ, PT ;  /* 0x000000ff1600720c */ /* 0x040fe40003f05270 */
[----:B------:R-:W-:Y:S02]  /*1700*/  LEA.HI R3, R3, R0, RZ, 0x6 ;  /* 0x0000000003037211 */ /* 0x000fe400078f30ff */
[----:B------:R-:W-:Y:S02]  /*1710*/  SEL R10, R22, R7, P0 ;  /* 0x00000007160a7207 */ /* 0x000fe40000000000 */
[----:B------:R-:W-:Y:S02]  /*1720*/  SHF.R.S32.HI R9, RZ, 0x6, R3 ;  /* 0x00000006ff097819 */ /* 0x000fe40000011403 */
[----:B--2---:R-:W-:-:S13]  /*1730*/  ISETP.NE.AND P1, PT, R4, 0x1, PT ;  /* 0x000000010400780c */ /* 0x004fda0003f25270 */
[----:B------:R-:W-:Y:S05]  /*1740*/  @!P1 BRA `(.L_x_1056) ;  /* 0x0000001c006c9947 */ /* 0x000fea0003800000 */
[----:B------:R-:W-:Y:S01]  /*1750*/  ISETP.GE.AND P0, PT, R153, 0x1, PT ;  /* 0x000000019900780c */ /* 0x000fe20003f06270 */
[----:B------:R-:W-:-:S12]  /*1760*/  IMAD.MOV.U32 R3, RZ, RZ, RZ ;  /* 0x000000ffff037224 */ /* 0x000fd800078e00ff */
[----:B------:R-:W-:Y:S05]  /*1770*/  @!P0 BRA `(.L_x_1057) ;  /* 0x0000000000688947 */ /* 0x000fea0003800000 */
[-C--:B------:R-:W-:Y:S02]  /*1780*/  IABS R6, R10.reuse ;  /* 0x0000000a00067213 */ /* 0x080fe40000000000 */
[----:B------:R-:W-:Y:S02]  /*1790*/  IADD3 R0, R9, -0x1, R10 ;  /* 0xffffffff09007810 */ /* 0x000fe40007ffe00a */
[----:B------:R-:W0:Y:S01]  /*17a0*/  I2F.RP R3, R6 ;  /* 0x0000000600037306 */ /* 0x000e220000209400 */
[----:B------:R-:W-:Y:S02]  /*17b0*/  IABS R11, R10 ;  /* 0x0000000a000b7213 */ /* 0x000fe40000000000 */
        /* <DEDUP_REMOVED lines=22> */
.L_x_1057:
[-C--:B------:R-:W-:Y:S01]  /*1920*/  IMAD R0, R194, R3.reuse, RZ ;  /* 0x00000003c2007224 */ /* 0x080fe200078e02ff */
[----:B------:R-:W-:Y:S01]  /*1930*/  PLOP3.LUT P0, PT, PT, PT, PT, 0x80, 0x0 ;  /* 0x000000000000781c */ /* 0x000fe20003f0f070 */
[----:B------:R-:W-:Y:S01]  /*1940*/  IMAD.MOV.U32 R152, RZ, RZ, RZ ;  /* 0x000000ffff987224 */ /* 0x000fe200078e00ff */
[----:B------:R-:W-:Y:S02]  /*1950*/  CS2R R150, SRZ ;  /* 0x0000000000967805 */ /* 0x000fe4000001ff00 */
[----:B------:R-:W-:Y:S02]  /*1960*/  CS2R R148, SRZ ;  /* 0x0000000000947805 */ /* 0x000fe4000001ff00 */
[----:B------:R-:W-:Y:S02]  /*1970*/  VIADDMNMX R3, R0, R3, R9, PT ;  /* 0x0000000300037246 */ /* 0x000fe40003800109 */
[----:B------:R-:W-:Y:S02]  /*1980*/  CS2R R146, SRZ ;  /* 0x0000000000927805 */ /* 0x000fe4000001ff00 */
[----:B------:R-:W-:-:S02]  /*1990*/  CS2R R144, SRZ ;  /* 0x0000000000907805 */ /* 0x000fc4000001ff00 */
[----:B------:R-:W-:Y:S02]  /*19a0*/  CS2R R142, SRZ ;  /* 0x00000000008e7805 */ /* 0x000fe4000001ff00 */
[----:B------:R-:W-:Y:S01]  /*19b0*/  R2UR UR16, R3 ;  /* 0x00000000031072ca */ /* 0x000fe200000e0000 */
[----:B------:R-:W-:Y:S01]  /*19c0*/  IMAD.MOV.U32 R3, RZ, RZ, RZ ;  /* 0x000000ffff037224 */ /* 0x000fe200078e00ff */
        /* <DEDUP_REMOVED lines=11> */
[----:B------:R-:W-:Y:S02]  /*1a80*/  ISETP.LT.AND P1, PT, R0, UR16, PT ;  /* 0x0000001000007c0c */ /* 0x000fe4000bf21270 */
        /* <DEDUP_REMOVED lines=49> */
[----:B------:R-:W0:Y:S01]  /*1da0*/  SHFL.IDX PT, R3, R227, RZ, 0x1f ;  /* 0x00001fffe3037589 */ /* 0x000e2200000e0000 */
[----:B------:R-:W-:Y:S01]  /*1db0*/  UMOV UR7, 0x40000040 ;  /* 0x4000004000077882 */ /* 0x000fe20000000000 */
[----:B------:R-:W-:Y:S01]  /*1dc0*/  UMOV UR9, 0x40000040 ;  /* 0x4000004000097882 */ /* 0x000fe20000000000 */
[----:B------:R-:W-:Y:S01]  /*1dd0*/  UMOV UR11, 0x40000040 ;  /* 0x40000040000b7882 */ /* 0x000fe20000000000 */
[----:B------:R-:W-:Y:S06]  /*1de0*/  BAR.SYNC.DEFER_BLOCKING 0xe, 0x100 ;  /* 0x0384000000007b1d */ /* 0x000fec0000010000 */
[----:B------:R-:W-:Y:S01]  /*1df0*/  UMOV UR13, 0x40000040 ;  /* 0x40000040000d7882 */ /* 0x000fe20000000000 */
[----:B------:R-:W-:Y:S01]  /*1e00*/  UMOV UR15, 0x40000040 ;  /* 0x40000040000f7882 */ /* 0x000fe20000000000 */
[----:B------:R-:W-:Y:S01]  /*1e10*/  UMOV UR17, 0x40000040 ;  /* 0x4000004000117882 */ /* 0x000fe20000000000 */
[----:B------:R-:W-:Y:S01]  /*1e20*/  UMOV UR19, 0x40000040 ;  /* 0x4000004000137882 */ /* 0x000fe20000000000 */
[----:B------:R-:W1:Y:S01]  /*1e30*/  S2R R4, SR_TID.X ;  /* 0x0000000000047919 */ /* 0x000e620000002100 */
[----:B0-----:R-:W-:Y:S01]  /*1e40*/  R2UR UR4, R3 ;  /* 0x00000000030472ca */ /* 0x001fe200000e0000 */
[----:B------:R-:W-:Y:S01]  /*1e50*/  IMAD.U32 R3, RZ, RZ, UR37 ;  /* 0x00000025ff037e24 */ /* 0x000fe2000f8e00ff */
[----:B------:R-:W-:-:S11]  /*1e60*/  WARPGROUP.ARRIVE ;  /* 0x00000000000079c5 */ /* 0x000fd60000000000 */
[----:B------:R-:W-:-:S04]  /*1e70*/  ULEA.HI UR5, UR4, UR4, URZ, 0x1 ;  /* 0x0000000404057291 */ /* 0x000fc8000f8f083f */
[----:B------:R-:W-:-:S04]  /*1e80*/  ULOP3.LUT UR5, UR5, 0x1fffe, URZ, 0xc0, !UPT ;  /* 0x0001fffe05057892 */ /* 0x000fc8000f8ec03f */
[----:B------:R-:W-:Y:S01]  /*1e90*/  UIADD3 UR5, UR4, -UR5, URZ ;  /* 0x8000000504057290 */ /* 0x000fe2000fffe03f */
[----:B-1----:R-:W-:Y:S01]  /*1ea0*/  LOP3.LUT R4, R4, 0x7f, RZ, 0xc0, !PT ;  /* 0x0000007f04047812 */ /* 0x002fe200078ec0ff */
[----:B------:R-:W-:Y:S02]  /*1eb0*/  UIADD3 UR4, UR41, 0x36400, URZ ;  /* 0x0003640029047890 */ /* 0x000fe4000fffe03f */
[----:B------:R-:W-:Y:S01]  /*1ec0*/  ULEA UR5, UR5, UR41, 0xf ;  /* 0x0000002905057291 */ /* 0x000fe2000f8e783f */
[----:B------:R-:W-:Y:S01]  /*1ed0*/  ISETP.NE.AND P1, PT, R4, RZ, PT ;  /* 0x000000ff0400720c */ /* 0x000fe20003f25270 */
[----:B------:R-:W-:Y:S02]  /*1ee0*/  USHF.R.U32.HI UR4, URZ, 0x4, UR4 ;  /* 0x000000043f047899 */ /* 0x000fe40008011604 */
[----:B------:R-:W-:Y:S02]  /*1ef0*/  UIADD3 UR5, UR5, 0x400, URZ ;  /* 0x0000040005057890 */ /* 0x000fe4000fffe03f */
[----:B------:R-:W-:-:S02]  /*1f00*/  ULOP3.LUT UR4, UR4, 0x3fff, URZ, 0xc0, !UPT ;  /* 0x00003fff04047892 */ /* 0x000fc4000f8ec03f */
[----:B------:R-:W-:Y:S02]  /*1f10*/  USHF.R.U32.HI UR5, URZ, 0x4, UR5 ;  /* 0x000000043f057899 */ /* 0x000fe40008011605 */
[----:B------:R-:W-:Y:S02]  /*1f20*/  ULOP3.LUT UR4, UR4, 0x10000, URZ, 0xfc, !UPT ;  /* 0x0001000004047892 */ /* 0x000fe4000f8efc3f */
[----:B------:R-:W-:Y:S02]  /*1f30*/  ULOP3.LUT UR5, UR5, 0x3fff, URZ, 0xc0, !UPT ;  /* 0x00003fff05057892 */ /* 0x000fe4000f8ec03f */
[----:B------:R-:W-:Y:S01]  /*1f40*/  UIADD3 UR8, UR4, 0x2, URZ ;  /* 0x0000000204087890 */ /* 0x000fe2000fffe03f */
[----:B------:R-:W-:Y:S01]  /*1f50*/  @!P1 LEA R3, R3, UR41, 0x3 ;  /* 0x0000002903039c11 */ /* 0x000fe2000f8e18ff */
[----:B------:R-:W-:Y:S02]  /*1f60*/  ULOP3.LUT UR20, UR5, 0x2000000, URZ, 0xfc, !UPT ;  /* 0x0200000005147892 */ /* 0x000fe4000f8efc3f */
[----:B------:R-:W-:-:S02]  /*1f70*/  UIADD3 UR12, UR4, 0x4, URZ ;  /* 0x00000004040c7890 */ /* 0x000fc4000fffe03f */
[----:B------:R-:W-:Y:S01]  /*1f80*/  ULEA UR6, UR37, UR20, 0xc ;  /* 0x0000001425067291 */ /* 0x000fe2000f8e603f */
[----:B------:R-:W-:Y:S01]  /*1f90*/  @!P1 VIADD R3, R3, 0x38860 ;  /* 0x0003886003039836 */ /* 0x000fe20000000000 */
[----:B------:R-:W-:Y:S02]  /*1fa0*/  UMOV UR5, 0x40000040 ;  /* 0x4000004000057882 */ /* 0x000fe40000000000 */
[----:B------:R-:W-:Y:S02]  /*1fb0*/  UIADD3 UR10, UR6, 0x80, URZ ;  /* 0x00000080060a7890 */ /* 0x000fe4000fffe03f */
[----:B------:R-:W-:Y:S01]  /*1fc0*/  UIADD3 UR14, UR6, 0x100, URZ ;  /* 0x00000100060e7890 */ /* 0x000fe2000fffe03f */
[----:B------:R-:W-:Y:S01]  /*1fd0*/  @!P1 PRMT R3, RZ, 0x654, R3 ;  /* 0x00000654ff039816 */ /* 0x000fe20000000003 */
[----:B------:R-:W-:Y:S02]  /*1fe0*/  UIADD3 UR18, UR6, 0x180, URZ ;  /* 0x0000018006127890 */ /* 0x000fe4000fffe03f */
[----:B------:R-:W-:Y:S01]  /*1ff0*/  HGMMA.64x256x16.F32 R24, gdesc[UR4].tnspB, RZ, !UPT, gsb0 ;  /* 0x43e00000041879f0 */ /* 0x000fe2000c0008ff */
[----:B------:R-:W-:-:S02]  /*2000*/  UIADD3 UR7, UR16, -0x2, URZ ;  /* 0xfffffffe10077890 */ /* 0x000fc4000fffe03f */
[----:B------:R-:W-:-:S04]  /*2010*/  UIADD3 UR16, UR4, 0x6, URZ ;  /* 0x0000000604107890 */ /* 0x000fc8000fffe03f */
[----:B------:R-:W-:Y:S01]  /*2020*/  ISETP.LE.AND P0, PT, R0, UR7, PT ;  /* 0x0000000700007c0c */ /* 0x000fe2000bf03270 */
        /* <DEDUP_REMOVED lines=16> */
[----:B------:R-:W-:-:S05]  /*2130*/  UMOV UR21, UR7 ;  /* 0x0000000700157c82 */ /* 0x000fca0008000000 */
.L_x_1060:
[----:B------:R-:W-:Y:S01]  /*2140*/  BAR.SYNC.DEFER_BLOCKING 0xe, 0x100 ;  /* 0x0384000000007b1d */ /* 0x000fe20000010000 */
[----:B01----:R-:W-:Y:S01]  /*2150*/  IMAD.U32 R3, RZ, RZ, UR37 ;  /* 0x00000025ff037e24 */ /* 0x003fe2000f8e00ff */
[----:B------:R-:W-:-:S03]  /*2160*/  UIADD3 UR37, UR37, 0x1, URZ ;  /* 0x0000000125257890 */ /* 0x000fc6000fffe03f */
[----:B------:R-:W-:Y:S01]  /*2170*/  IMAD R3, R3, 0x40, R16 ;  /* 0x0000004003037824 */ /* 0x000fe200078e0210 */
[----:B------:R-:W-:Y:S01]  /*2180*/  UISETP.NE.AND UP0, UPT, UR37, 0x2, UPT ;  /* 0x000000022500788c */ /* 0x000fe2000bf05270 */
[----:B------:R-:W-:Y:S01]  /*2190*/  UMOV UR7, 0x40000040 ;  /* 0x4000004000077882 */ /* 0x000fe20000000000 */
[----:B------:R-:W-:Y:S02]  /*21a0*/  UMOV UR11, 0x40000040 ;  /* 0x40000040000b7882 */ /* 0x000fe40000000000 */
[----:B------:R-:W-:Y:S01]  /*21b0*/  LEA R3, R3, UR41, 0x2 ;  /* 0x0000002903037c11 */ /* 0x000fe2000f8e10ff */
[----:B------:R-:W-:Y:S01]  /*21c0*/  USEL UR37, UR37, URZ, UP0 ;  /* 0x0000003f25257287 */ /* 0x000fe20008000000 */
[----:B------:R-:W-:Y:S01]  /*21d0*/  UMOV UR15, 0x40000040 ;  /* 0x40000040000f7882 */ /* 0x000fe20000000000 */
[----:B------:R-:W-:Y:S02]  /*21e0*/  UMOV UR19, 0x40000040 ;  /* 0x4000004000137882 */ /* 0x000fe40000000000 */
[----:B------:R-:W-:-:S04]  /*21f0*/  ULEA UR6, UR37, UR20, 0xc ;  /* 0x0000001425067291 */ /* 0x000fc8000f8e603f */
[----:B------:R-:W-:Y:S02]  /*2200*/  UIADD3 UR10, UR6, 0x80, URZ ;  /* 0x00000080060a7890 */ /* 0x000fe4000fffe03f */
[----:B------:R-:W-:Y:S02]  /*2210*/  UIADD3 UR14, UR6, 0x100, URZ ;  /* 0x00000100060e7890 */ /* 0x000fe4000fffe03f */
[----:B------:R-:W-:Y:S01]  /*2220*/  UIADD3 UR18, UR6, 0x180, URZ ;  /* 0x0000018006127890 */ /* 0x000fe2000fffe03f */
[----:B------:R-:W0:Y:S04]  /*2230*/  LDS R4, [R3+0x38400] ;  /* 0x0384000003047984 */ /* 0x000e280000000800 */
[----:B------:R1:W2:Y:S02]  /*2240*/  LDS R5, [R3+0x38420] ;  /* 0x0384200003057984 */ /* 0x0002a40000000800 */
[----:B-1----:R-:W-:-:S05]  /*2250*/  IMAD.U32 R3, RZ, RZ, UR37 ;  /* 0x00000025ff037e24 */ /* 0x002fca000f8e00ff */
[----:B------:R-:W-:-:S05]  /*2260*/  @!P1 LEA R3, R3, UR41, 0x3 ;  /* 0x0000002903039c11 */ /* 0x000fca000f8e18ff */
[----:B------:R-:W-:-:S05]  /*2270*/  @!P1 VIADD R3, R3, 0x38860 ;  /* 0x0003886003039836 */ /* 0x000fca0000000000 */
[----:B------:R-:W-:Y:S01]  /*2280*/  @!P1 PRMT R3, RZ, 0x654, R3 ;  /* 0x00000654ff039816 */ /* 0x000fe20000000003 */
        /* <DEDUP_REMOVED lines=129> */
[----:B------:R-:W-:Y:S01]  /*2aa0*/  HGMMA.64x256x16.F32 R24, gdesc[UR4].tnspB, R24, gsb0 ;  /* 0x43e00000041879f0 */ /* 0x000fe20008000818 */
[----:B------:R-:W-:Y:S01]  /*2ab0*/  UMOV UR6, UR21 ;  /* 0x0000001500067c82 */ /* 0x000fe20008000000 */
[----:B------:R-:W-:Y:S01]  /*2ac0*/  USEL UR7, URZ, 0x1, UP0 ;  /* 0x000000013f077887 */ /* 0x000fe20008000000 */
[----:B------:R-:W-:Y:S01]  /*2ad0*/  ISETP.LT.AND P0, PT, R0, UR6, PT ;  /* 0x0000000600007c0c */ /* 0x000fe2000bf01270 */
[----:B------:R-:W-:Y:S02]  /*2ae0*/  UIADD3 UR21, UR21, -0x1, URZ ;  /* 0xffffffff15157890 */ /* 0x000fe4000fffe03f */
[----:B------:R-:W-:Y:S01]  /*2af0*/  ULOP3.LUT UR36, UR36, UR7, URZ, 0x3c, !UPT ;  /* 0x0000000724247292 */ /* 0x000fe2000f8e3c3f */
[----:B------:R-:W-:Y:S02]  /*2b00*/  WARPGROUP.DEPBAR.LE gsb0, 0x0 ;  /* 0x00008000000079c5 */ /* 0x000fe40000010000 */
[----:B------:R-:W-:-:S15]  /*2b10*/  WARPGROUP.ARRIVE ;  /* 0x00000000000079c5 */ /* 0x000fde0000000000 */
[----:B------:R-:W-:-:S04]  /*2b20*/  NOP ;  /* 0x0000000000007918 */ /* 0x000fc80000000000 */
        /* <DEDUP_REMOVED lines=13> */
.L_x_1059:
[----:B------:R-:W-:Y:S01]  /*2c00*/  BAR.SYNC.DEFER_BLOCKING 0xe, 0x100 ;  /* 0x0384000000007b1d */ /* 0x000fe20000010000 */
[----:B01----:R-:W-:Y:S01]  /*2c10*/  IMAD.U32 R3, RZ, RZ, UR37 ;  /* 0x00000025ff037e24 */ /* 0x003fe2000f8e00ff */
[----:B------:R-:W-:Y:S01]  /*2c20*/  UIADD3 UR37, UR37, 0x1, URZ ;  /* 0x0000000125257890 */ /* 0x000fe2000fffe03f */
[----:B------:R-:W-:Y:S01]  /*2c30*/  PLOP3.LUT P0, PT, PT, PT, PT, 0x8, 0x0 ;  /* 0x000000000000781c */ /* 0x000fe20003f0e170 */
[----:B------:R-:W-:Y:S02]  /*2c40*/  IMAD.MOV.U32 R152, RZ, RZ, RZ ;  /* 0x000000ffff987224 */ /* 0x000fe400078e00ff */
        /* <DEDUP_REMOVED lines=136> */
[----:B------:R-:W-:Y:S01]  /*34d0*/  IMAD.MOV.U32 R3, RZ, RZ, RZ ;  /* 0x000000ffff037224 */ /* 0x000fe200078e00ff */
[----:B------:R-:W-:Y:S06]  /*34e0*/  BAR.ARV 0xf, 0x100 ;  /* 0x03c4000000007b1d */ /* 0x000fec0000002000 */
[----:B------:R-:W-:Y:S05]  /*34f0*/  BRA `(.L_x_1058) ;  /* 0x0000006800c07947 */ /* 0x000fea0003800000 */
.L_x_1056:
[----:B------:R-:W-:Y:S01]  /*3500*/  ISETP.GE.AND P0, PT, R153, 0x1, PT ;  /* 0x000000019900780c */ /* 0x000fe20003f06270 */
[----:B------:R-:W-:-:S12]  /*3510*/  IMAD.MOV.U32 R23, RZ, RZ, RZ ;  /* 0x000000ffff177224 */ /* 0x000fd800078e00ff */
[----:B------:R-:W-:Y:S05]  /*3520*/  @!P0 BRA `(.L_x_1061) ;  /* 0x0000000000688947 */ /* 0x000fea0003800000 */
[-C--:B------:R-:W-:Y:S02]  /*3530*/  IABS R0, R10.reuse ;  /* 0x0000000a00007213 */ /* 0x080fe40000000000 */
        /* <DEDUP_REMOVED lines=25> */
.L_x_1061:
[-C--:B------:R-:W-:Y:S01]  /*36d0*/  IMAD R18, R194, R23.reuse, RZ ;  /* 0x00000017c2127224 */ /* 0x080fe200078e02ff */
[----:B------:R-:W-:Y:S01]  /*36e0*/  PLOP3.LUT P0, PT, PT, PT, PT, 0x80, 0x0 ;  /* 0x000000000000781c */ /* 0x000fe20003f0f070 */
[----:B------:R-:W-:Y:S01]  /*36f0*/  IMAD.MOV.U32 R152, RZ, RZ, RZ ;  /* 0x000000ffff987224 */ /* 0x000fe200078e00ff */
[----:B------:R-:W-:Y:S01]  /*3700*/  CS2R R150, SRZ ;  /* 0x0000000000967805 */ /* 0x000fe2000001ff00 */
[----:B------:R-:W-:Y:S01]  /*3710*/  IMAD.MOV.U32 R3, RZ, RZ, RZ ;  /* 0x000000ffff037224 */ /* 0x000fe200078e00ff */
[----:B------:R-:W-:Y:S02]  /*3720*/  VIADDMNMX R23, R18, R23, R9, PT ;  /* 0x0000001712177246 */ /* 0x000fe40003800109 */
[----:B------:R-:W-:Y:S02]  /*3730*/  CS2R R148, SRZ ;  /* 0x0000000000947805 */ /* 0x000fe4000001ff00 */
        /* <DEDUP_REMOVED lines=93> */
.L_x_1062:
[----:B------:R-:W2:Y:S01]  /*3d10*/  LDL R20, [R1] ;  /* 0x0000000001147983 */ /* 0x000ea20000100800 */
[----:B------:R-:W-:-:S04]  /*3d20*/  ULEA.HI UR4, UR40, UR40, URZ, 0x1 ;  /* 0x0000002828047291 */ /* 0x000fc8000f8f083f */
[----:B------:R-:W-:-:S04]  /*3d30*/  ULOP3.LUT UR4, UR4, 0xfffffffe, URZ, 0xc0, !UPT ;  /* 0xfffffffe04047892 */ /* 0x000fc8000f8ec03f */
[----:B------:R-:W-:-:S06]  /*3d40*/  UIADD3 UR4, UR40, -UR4, URZ ;  /* 0x8000000428047290 */ /* 0x000fcc000fffe03f */
[----:B------:R-:W-:-:S05]  /*3d50*/  IMAD.U32 R3, RZ, RZ, UR4 ;  /* 0x00000004ff037e24 */ /* 0x000fca000f8e00ff */
[----:B------:R-:W-:-:S04]  /*3d60*/  SHF.L.U32 R3, R3, 0x1f, RZ ;  /* 0x0000001f03037819 */ /* 0x000fc800000006ff */
[----:B------:R-:W0:Y:S01]  /*3d70*/  SYNCS.PHASECHK.TRANS64.TRYWAIT P1, [UR41+0x38800], R3 ;  /* 0x03880003ff0075a7 */ /* 0x000e220008020169 */
[----:B--2---:R-:W-:Y:S01]  /*3d80*/  ISETP.NE.AND P0, PT, R20, RZ, PT ;  /* 0x000000ff1400720c */ /* 0x004fe20003f05270 */
[----:B0-----:R-:W-:-:S12]  /*3d90*/  @!P1 BRA `(.L_x_1063) ;  /* 0x0000012c005c9947 */ /* 0x001fd80003800000 */
.L_x_1241:
[----:B------:R-:W-:Y:S05]  /*3da0*/  @P0 BRA `(.L_x_1064) ;  /* 0x0000000000040947 */ /* 0x000fea0003800000 */
[----:B------:R-:W-:Y:S01]  /*3db0*/  BPT.TRAP 0x1 ;  /* 0x000000040000795c */ /* 0x000fe20000300000 */
.L_x_1064:
[----:B------:R-:W-:Y:S02]  /*3dc0*/  IMAD.U32 R4, RZ, RZ, UR37 ;  /* 0x00000025ff047e24 */ /* 0x000fe4000f8e00ff */
[----:B------:R-:W-:-:S03]  /*3dd0*/  IMAD.U32 R5, RZ, RZ, UR36 ;  /* 0x00000024ff057e24 */ /* 0x000fc6000f8e00ff */
[----:B------:R-:W-:Y:S02]  /*3de0*/  LEA R4, R4, UR41, 0x3 ;  /* 0x0000002904047c11 */ /* 0x000fe4000f8e18ff */
[----:B------:R-:W-:-:S04]  /*3df0*/  SHF.L.U32 R5, R5, 0x1f, RZ ;  /* 0x0000001f05057819 */ /* 0x000fc800000006ff */
[----:B------:R1:W2:Y:S01]  /*3e00*/  SYNCS.PHASECHK.TRANS64.TRYWAIT P1, [R4+URZ+0x38830], R5 ;  /* 0x03883005040075a7 */ /* 0x0002a2000802017f */
[----:B------:R-:W-:Y:S05]  /*3e10*/  @P0 BRA `(.L_x_1065) ;  /* 0x0000000000040947 */ /* 0x000fea0003800000 */
[----:B------:R-:W-:Y:S01]  /*3e20*/  BPT.TRAP 0x1 ;  /* 0x000000040000795c */ /* 0x000fe20000300000 */
.L_x_1065:
[----:B--2---:R-:W-:Y:S05]  /*3e30*/  @P1 BRA `(.L_x_1066) ;  /* 0x0000000000081947 */ /* 0x004fea0003800000 */
[----:B------:R-:W2:Y:S02]  /*3e40*/  SYNCS.PHASECHK.TRANS64.TRYWAIT P1, [R4+URZ+0x38830], R5 ;  /* 0x03883005040075a7 */ /* 0x000ea4000802017f */
[----:B--2---:R-:W-:Y:S05]  /*3e50*/  @!P1 BRA `(.L_x_1067) ;  /* 0x0000012c00449947 */ /* 0x004fea0003800000 */
.L_x_1066:
[----:B------:R-:W-:-:S04]  /*3e60*/  UIADD3 UR4, UR41, 0x22400, URZ ;  /* 0x0002240029047890 */ /* 0x000fc8000fffe03f */
[----:B------:R-:W-:-:S04]  /*3e70*/  USHF.R.U32.HI UR4, URZ, 0x4, UR4 ;  /* 0x000000043f047899 */ /* 0x000fc80008011604 */
[----:B------:R-:W-:-:S06]  /*3e80*/  ULOP3.LUT UR4, UR4, 0x3fff, URZ, 0xc0, !UPT ;  /* 0x00003fff04047892 */ /* 0x000fcc000f8ec03f */
[----:B0-----:R-:W-:Y:S01]  /*3e90*/  IMAD.U32 R0, RZ, RZ, UR4 ;  /* 0x00000004ff007e24 */ /* 0x001fe2000f8e00ff */
[----:B------:R-:W-:Y:S05]  /*3ea0*/  WARPSYNC.ALL ;  /* 0x0000000000007948 */ /* 0x000fea0003800000 */
[----:B------:R-:W-:-:S04]  /*3eb0*/  LOP3.LUT R0, R0, 0x10000, RZ, 0xfc, !PT ;  /* 0x0001000000007812 */ /* 0x000fc800078efcff */
        /* <DEDUP_REMOVED lines=10> */
[----:B------:R-:W-:-:S02]  /*3f60*/  UMOV UR13, 0x40000040 ;  /* 0x40000040000d7882 */ /* 0x000fc40000000000 */
[----:B------:R-:W-:Y:S02]  /*3f70*/  ULEA UR6, UR37, UR6, 0x9 ;  /* 0x0000000625067291 */ /* 0x000fe4000f8e483f */
[----:B------:R-:W-:Y:S02]  /*3f80*/  ULOP3.LUT UR4, UR4, 0x10000, URZ, 0xfc, !UPT ;  /* 0x0001000004047892 */ /* 0x000fe4000f8efc3f */
[----:B------:R-:W-:Y:S02]  /*3f90*/  UIADD3 UR10, UR6, 0x2, URZ ;  /* 0x00000002060a7890 */ /* 0x000fe4000fffe03f */
[----:B------:R-:W-:Y:S02]  /*3fa0*/  UIADD3 UR8, UR4, 0x2, URZ ;  /* 0x0000000204087890 */ /* 0x000fe4000fffe03f */
[----:B------:R-:W-:Y:S02]  /*3fb0*/  UIADD3 UR14, UR6, 0x4, URZ ;  /* 0x00000004060e7890 */ /* 0x000fe4000fffe03f */
[----:B------:R-:W-:-:S02]  /*3fc0*/  UIADD3 UR12, UR4, 0x4, URZ ;  /* 0x00000004040c7890 */ /* 0x000fc4000fffe03f */
[----:B------:R-:W-:Y:S01]  /*3fd0*/  HGMMA.64x64x16.F32 R24, gdesc[UR4], RZ, !UPT, gsb0 ;  /* 0x00e00000041879f0 */ /* 0x000fe2000c0008ff */
[----:B------:R-:W-:Y:S02]  /*3fe0*/  UIADD3 UR18, UR6, 0x6, URZ ;  /* 0x0000000606127890 */ /* 0x000fe4000fffe03f */
[----:B------:R-:W-:Y:S01]  /*3ff0*/  UIADD3 UR16, UR4, 0x6, URZ ;  /* 0x0000000604107890 */ /* 0x000fe2000fffe03f */
[----:B------:R-:W-:Y:S01]  /*4000*/  UMOV UR19, 0x40000040 ;  /* 0x4000004000137882 */ /* 0x000fe20000000000 */
        /* <DEDUP_REMOVED lines=11> */
[----:B------:R-:W0:Y:S02]  /*40c0*/  SYNCS.PHASECHK.TRANS64.TRYWAIT P1, [UR41+0x38810], R3 ;  /* 0x03881003ff0075a7 */ /* 0x000e240008020169 */
[----:B0-----:R-:W-:Y:S05]  /*40d0*/  @!P1 BRA `(.L_x_1068) ;  /* 0x0000012800b89947 */ /* 0x001fea0003800000 */
.L_x_1242:
[----:B------:R-:W-:Y:S05]  /*40e0*/  @P0 BRA `(.L_x_1069) ;  /* 0x0000000000040947 */ /* 0x000fea0003800000 */
[----:B------:R-:W-:Y:S01]  /*40f0*/  BPT.TRAP 0x1 ;  /* 0x000000040000795c */ /* 0x000fe20000300000 */
.L_x_1069:
[----:B------:R3:W4:Y:S01]  /*4100*/  SYNCS.PHASECHK.TRANS64.TRYWAIT P1, [R4+URZ+0x38850], R5 ;  /* 0x03885005040075a7 */ /* 0x000722000802017f */
[----:B------:R-:W-:Y:S05]  /*4110*/  @P0 BRA `(.L_x_1070) ;  /* 0x0000000000040947 */ /* 0x000fea0003800000 */
[----:B------:R-:W-:Y:S01]  /*4120*/  BPT.TRAP 0x1 ;  /* 0x000000040000795c */ /* 0x000fe20000300000 */
.L_x_1070:
[----:B----4-:R-:W-:Y:S05]  /*4130*/  @P1 BRA `(.L_x_1071) ;  /* 0x0000000000081947 */ /* 0x010fea0003800000 */
[----:B------:R-:W4:Y:S02]  /*4140*/  SYNCS.PHASECHK.TRANS64.TRYWAIT P1, [R4+URZ+0x38850], R5 ;  /* 0x03885005040075a7 */ /* 0x000f24000802017f */
[----:B----4-:R-:W-:Y:S05]  /*4150*/  @!P1 BRA `(.L_x_1072) ;  /* 0x0000012800b09947 */ /* 0x010fea0003800000 */
.L_x_1071:
[----:B------:R-:W-:Y:S01]  /*4160*/  UIADD3 UR4, UR41, 0x400, URZ ;  /* 0x0000040029047890 */ /* 0x000fe2000fffe03f */
[----:B------:R-:W-:Y:S01]  /*4170*/  WARPGROUP.ARRIVE ;  /* 0x00000000000079c5 */ /* 0x000fe20000000000 */
[----:B------:R-:W-:-:S05]  /*4180*/  UIADD3 UR5, UR41, 0x26400, URZ ;  /* 0x0002640029057890 */ /* 0x000fca000fffe03f */
[----:B0-----:R-:W0:Y:S01]  /*4190*/  S2R R3, SR_TID.X ;  /* 0x0000000000037919 */ /* 0x001e220000002100 */
[----:B------:R-:W-:Y:S01]  /*41a0*/  USHF.R.U32.HI UR4, URZ, 0x4, UR4 ;  /* 0x000000043f047899 */ /* 0x000fe20008011604 */
[C---:B------:R-:W-:Y:S01]  /*41b0*/  IMAD R153, R23.reuse, -0x40, R153 ;  /* 0xffffffc017997824 */ /* 0x040fe200078e0299 */
[----:B------:R-:W-:Y:S01]  /*41c0*/  USHF.R.U32.HI UR5, URZ, 0x4, UR5 ;  /* 0x000000043f057899 */ /* 0x000fe20008011605 */
[----:B------:R-:W5:Y:S01]  /*41d0*/  S2R R15, SR_TID.X ;  /* 0x00000000000f7919 */ /* 0x000f620000002100 */
[----:B------:R-:W-:Y:S01]  /*41e0*/  ULOP3.LUT UR4, UR4, 0x3fff, URZ, 0xc0, !UPT ;  /* 0x00003fff04047892 */ /* 0x000fe2000f8ec03f */
[----:B------:R-:W-:Y:S01]  /*41f0*/  VIADD R23, R23, 0xfffffffe ;  /* 0xfffffffe17177836 */ /* 0x000fe20000000000 */
[----:B------:R-:W-:Y:S01]  /*4200*/  ULOP3.LUT UR5, UR5, 0x3fff, URZ, 0xc0, !UPT ;  /* 0x00003fff05057892 */ /* 0x000fe2000f8ec03f */
[----:B------:R-:W-:Y:S01]  /*4210*/  IADD3 R153, -R230, 0x40, R153 ;  /* 0x00000040e6997810 */ /* 0x000fe20007ffe199 */
[----:B------:R-:W-:Y:S02]  /*4220*/  ULOP3.LUT UR4, UR4, 0x10000, URZ, 0xfc, !UPT ;  /* 0x0001000004047892 */ /* 0x000fe4000f8efc3f */
[----:B------:R-:W-:Y:S01]  /*4230*/  ULOP3.LUT UR6, UR5, 0x10000, URZ, 0xfc, !UPT ;  /* 0x0001000005067892 */ /* 0x000fe2000f8efc3f */
[C---:B------:R-:W-:Y:S01]  /*4240*/  ISETP.GT.AND P1, PT, R153.reuse, RZ, PT ;  /* 0x000000ff9900720c */ /* 0x040fe20003f24270 */
[----:B------:R-:W-:Y:S01]  /*4250*/  ULEA UR10, UR37, UR4, 0xc ;  /* 0x00000004250a7291 */ /* 0x000fe2000f8e603f */
[C---:B------:R-:W-:Y:S01]  /*4260*/  ISETP.GT.AND P2, PT, R153.reuse, 0x1, PT ;  /* 0x000000019900780c */ /* 0x040fe20003f44270 */
[----:B------:R-:W-:Y:S01]  /*4270*/  UMOV UR21, 0x40000040 ;  /* 0x4000004000157882 */ /* 0x000fe20000000000 */
[----:B------:R-:W-:Y:S01]  /*4280*/  UMOV UR23, 0x40000040 ;  /* 0x4000004000177882 */ /* 0x000fe20000000000 */
[----:B------:R-:W-:Y:S01]  /*4290*/  UIADD3 UR14, UR6, 0x800, URZ ;  /* 0x00000800060e7890 */ /* 0x000fe2000fffe03f */
[C---:B------:R-:W-:Y:S01]  /*42a0*/  ISETP.GT.AND P3, PT, R153.reuse, 0x8, PT ;  /* 0x000000089900780c */ /* 0x040fe20003f64270 */
[----:B------:R-:W-:Y:S01]  /*42b0*/  UMOV UR20, UR6 ;  /* 0x0000000600147c82 */ /* 0x000fe20008000000 */
[----:B------:R-:W-:Y:S01]  /*42c0*/  UMOV UR22, UR10 ;  /* 0x0000000a00167c82 */ /* 0x000fe20008000000 */
[----:B------:R-:W-:Y:S01]  /*42d0*/  UIADD3 UR15, UR10, 0x800, URZ ;  /* 0x000008000a0f7890 */ /* 0x000fe2000fffe03f */
[----:B------:R-:W-:Y:S01]  /*42e0*/  HGMMA.64x64x16.F32 R24, gdesc[UR20], R24, gsb0 ;  /* 0x00e00000141879f0 */ /* 0x000fe20008000818 */
[----:B------:R-:W-:Y:S01]  /*42f0*/  UIADD3 UR20, UR6, 0x2, URZ ;  /* 0x0000000206147890 */ /* 0x000fe2000fffe03f */
[C---:B------:R-:W-:Y:S01]  /*4300*/  ISETP.GT.AND P4, PT, R153.reuse, 0x9, PT ;  /* 0x000000099900780c */ /* 0x040fe20003f84270 */
[----:B------:R-:W-:Y:S01]  /*4310*/  UIADD3 UR22, UR10, 0x2, URZ ;  /* 0x000000020a167890 */ /* 0x000fe2000fffe03f */
[C---:B------:R-:W-:Y:S01]  /*4320*/  ISETP.GT.AND P5, PT, R153.reuse, 0x10, PT ;  /* 0x000000109900780c */ /* 0x040fe20003fa4270 */
[----:B------:R-:W-:Y:S01]  /*4330*/  UMOV UR21, 0x40000040 ;  /* 0x4000004000157882 */ /* 0x000fe20000000000 */
[----:B------:R-:W-:Y:S01]  /*4340*/  UMOV UR23, 0x40000040 ;  /* 0x4000004000177882 */ /* 0x000fe20000000000 */
[----:B------:R-:W-:Y:S01]  /*4350*/  ISETP.GT.AND P6, PT, R153, 0x11, PT ;  /* 0x000000119900780c */ /* 0x000fe20003fc4270 */
[----:B------:R-:W-:Y:S01]  /*4360*/  UMOV UR19, 0x40000040 ;  /* 0x4000004000137882 */ /* 0x000fe20000000000 */
[----:B0-----:R-:W-:-:S02]  /*4370*/  SHF.R.U32.HI R3, RZ, 0x7, R3 ;  /* 0x00000007ff037819 */ /* 0x001fc40000011603 */
[----:B-----5:R-:W-:-:S04]  /*4380*/  LOP3.LUT R15, R15, 0x7f, RZ, 0xc0, !PT ;  /* 0x0000007f0f0f7812 */ /* 0x020fc800078ec0ff */
[----:B------:R-:W0:Y:S02]  /*4390*/  SHFL.IDX PT, R3, R3, RZ, 0x1f ;  /* 0x00001fff03037589 */ /* 0x000e2400000e0000 */
[----:B0-----:R-:W-:-:S13]  /*43a0*/  R2UR UR5, R3 ;  /* 0x00000000030572ca */ /* 0x001fda00000e0000 */
[----:B------:R-:W-:-:S03]  /*43b0*/  UISETP.GT.AND UP0, UPT, UR5, 0x7f, UPT ;  /* 0x0000007f0500788c */ /* 0x000fc6000bf04270 */
[----:B------:R-:W-:Y:S01]  /*43c0*/  UMOV UR5, 0x4 ;  /* 0x0000000400057882 */ /* 0x000fe20000000000 */
[----:B------:R-:W-:Y:S02]  /*43d0*/  USEL UR11, URZ, 0x2, !UP0 ;  /* 0x000000023f0b7887 */ /* 0x000fe4000c000000 */
[----:B------:R-:W-:Y:S02]  /*43e0*/  USEL UR7, UR5, 0x2, UP0 ;  /* 0x0000000205077887 */ /* 0x000fe40008000000 */
[----:B------:R-:W-:Y:S01]  /*43f0*/  USEL UR5, UR5, 0x6, !UP0 ;  /* 0x0000000605057887 */ /* 0x000fe2000c000000 */
[----:B------:R-:W-:Y:S02]  /*4400*/  WARPGROUP.DEPBAR.LE gsb0, 0x0 ;  /* 0x00008000000079c5 */ /* 0x000fe40000010000 */
[----:B------:R-:W-:-:S06]  /*4410*/  WARPGROUP.ARRIVE ;  /* 0x00000000000079c5 */ /* 0x000fcc0000000000 */
[----:B------:R-:W-:Y:S01]  /*4420*/  HGMMA.64x64x16.F32 R24, gdesc[UR20], R24, gsb0 ;  /* 0x00e00000141879f0 */ /* 0x000fe20008000818 */
[----:B------:R-:W-:Y:S02]  /*4430*/  UIADD3 UR20, UR6, 0x4, URZ ;  /* 0x0000000406147890 */ /* 0x000fe4000fffe03f */
[----:B------:R-:W-:Y:S01]  /*4440*/  UIADD3 UR22, UR10, 0x4, URZ ;  /* 0x000000040a167890 */ /* 0x000fe2000fffe03f */
[----:B------:R-:W-:Y:S01]  /*4450*/  UMOV UR21, 0x40000040 ;  /* 0x4000004000157882 */ /* 0x000fe20000000000 */
[----:B------:R-:W-:Y:S01]  /*4460*/  UMOV UR23, 0x40000040 ;  /* 0x4000004000177882 */ /* 0x000fe20000000000 */
        /* <DEDUP_REMOVED lines=94> */
[----:B------:R-:W-:Y:S02]  /*4a50*/  UIADD3 UR20, UR11, UR14, URZ ;  /* 0x0000000e0b147290 */ /* 0x000fe4000fffe03f */
[----:B------:R-:W-:Y:S01]  /*4a60*/  UIADD3 UR22, UR11, UR15, URZ ;  /* 0x0000000f0b167290 */ /* 0x000fe2000fffe03f */
        /* <DEDUP_REMOVED lines=16> */
[----:B------:R-:W-:Y:S01]  /*4b70*/  UMOV UR14, 0x28 ;  /* 0x00000028000e7882 */ /* 0x000fe20000000000 */
[----:B------:R-:W-:Y:S01]  /*4b80*/  UMOV UR15, 0xa00 ;  /* 0x00000a00000f7882 */ /* 0x000fe20000000000 */
[----:B------:R-:W-:Y:S02]  /*4b90*/  USEL UR14, UR14, 0x26, UP0 ;  /* 0x000000260e0e7887 */ /* 0x000fe40008000000 */
[----:B------:R-:W-:-:S02]  /*4ba0*/  USEL UR15, UR15, 0x980, UP0 ;  /* 0x000009800f0f7887 */ /* 0x000fc40008000000 */
[----:B------:R-:W-:Y:S02]  /*4bb0*/  ULOP3.LUT UR14, UR14, 0x6, URZ, 0xc0, !UPT ;  /* 0x000000060e0e7892 */ /* 0x000fe4000f8ec03f */
[----:B------:R-:W-:Y:S01]  /*4bc0*/  ULOP3.LUT UR15, UR15, 0xa00, URZ, 0xc0, !UPT ;  /* 0x00000a000f0f7892 */ /* 0x000fe2000f8ec03f */
[----:B------:R-:W-:Y:S02]  /*4bd0*/  WARPGROUP.DEPBAR.LE gsb0, 0x0 ;  /* 0x00008000000079c5 */ /* 0x000fe40000010000 */
[----:B------:R-:W-:-:S06]  /*4be0*/  WARPGROUP.ARRIVE ;  /* 0x00000000000079c5 */ /* 0x000fcc0000000000 */
[----:B------:R-:W-:Y:S01]  /*4bf0*/  HGMMA.64x64x16.F32 R24, gdesc[UR20], R24, gsb0 ;  /* 0x00e00000141879f0 */ /* 0x000fe20008000818 */
[----:B------:R-:W-:Y:S02]  /*4c00*/  UIADD3 UR20, UR14, UR15, UR6 ;  /* 0x0000000f0e147290 */ /* 0x000fe4000fffe006 */
[----:B------:R-:W-:Y:S01]  /*4c10*/  UIADD3 UR22, UR14, UR15, UR10 ;  /* 0x0000000f0e167290 */ /* 0x000fe2000fffe00a */
[----:B------:R-:W-:Y:S01]  /*4c20*/  UMOV UR21, 0x40000040 ;  /* 0x4000004000157882 */ /* 0x000fe20000000000 */
[----:B------:R-:W-:Y:S01]  /*4c30*/  UMOV UR23, 0x40000040 ;  /* 0x4000004000177882 */ /* 0x000fe20000000000 */
[----:B------:R-:W-:Y:S02]  /*4c40*/  UIADD3 UR14, UR6, 0xa00, URZ ;  /* 0x00000a00060e7890 */ /* 0x000fe4000fffe03f */
[----:B------:R-:W-:Y:S01]  /*4c50*/  UIADD3 UR15, UR10, 0xa00, URZ ;  /* 0x00000a000a0f7890 */ /* 0x000fe2000fffe03f */
        /* <DEDUP_REMOVED lines=87> */
[----:B------:R-:W-:Y:S02]  /*51d0*/  UMOV UR7, 0x1000 ;  /* 0x0000100000077882 */ /* 0x000fe40000000000 */
[----:B------:R-:W-:-:S04]  /*51e0*/  USEL UR7, UR7, 0xf80, UP0 ;  /* 0x00000f8007077887 */ /* 0x000fc80008000000 */
[----:B------:R-:W-:Y:S01]  /*51f0*/  ULOP3.LUT UR7, UR7, 0x1e00, URZ, 0xc0, !UPT ;  /* 0x00001e0007077892 */ /* 0x000fe2000f8ec03f */
        /* <DEDUP_REMOVED lines=8> */
[----:B------:R-:W-:Y:S01]  /*5280*/  ULDC UR15, c[0x0][0xa80] ;  /* 0x0002a000000f7ab9 */ /* 0x000fe20000000800 */
[----:B------:R-:W-:-:S04]  /*5290*/  USEL UR5, UR5, 0x3e, UP0 ;  /* 0x0000003e05057887 */ /* 0x000fc80008000000 */
        /* <DEDUP_REMOVED lines=8> */
[----:B------:R-:W-:Y:S01]  /*5320*/  ULDC UR5, c[0x0][0xad0] ;  /* 0x0002b40000057ab9 */ /* 0x000fe20000000800 */
[----:B------:R-:W-:-:S04]  /*5330*/  ULOP3.LUT UR7, UR43, 0x2000000, URZ, 0xfc, !UPT ;  /* 0x020000002b077892 */ /* 0x000fc8000f8efc3f */
[----:B------:R-:W-:-:S04]  /*5340*/  ULEA UR10, UR37, UR7, 0xc ;  /* 0x00000007250a7291 */ /* 0x000fc8000f8e603f */
[----:B------:R-:W-:-:S07]  /*5350*/  UIADD3 UR14, UR10, 0x80, URZ ;  /* 0x000000800a0e7890 */ /* 0x000fce000fffe03f */
[----:B------:R-:W-:Y:S01]  /*5360*/  UMOV UR18, UR14 ;  /* 0x0000000e00127c82 */ /* 0x000fe20008000000 */
[----:B------:R-:W-:Y:S01]  /*5370*/  UIADD3 UR14, UR10, 0x100, URZ ;  /* 0x000001000a0e7890 */ /* 0x000fe2000fffe03f */
        /* <DEDUP_REMOVED lines=18> */
[----:B------:R-:W5:Y:S01]  /*54a0*/  MUFU.TANH R25, R25 ;  /* 0x0000001900197308 */ /* 0x000f620000002400 */
        /* <DEDUP_REMOVED lines=16> */
[----:B-----5:R-:W-:Y:S01]  /*55b0*/  FSEL R25, R25, -INF , P2 ;  /* 0xff80000019197808 */ /* 0x020fe20001000000 */
[----:B------:R-:W-:Y:S01]  /*55c0*/  FMUL.FTZ R46, R46, UR5 ;  /* 0x000000052e2e7c20 */ /* 0x000fe20008410000 */
[----:B------:R-:W-:Y:S01]  /*55d0*/  FMUL.FTZ R47, R47, UR5 ;  /* 0x000000052f2f7c20 */ /* 0x000fe20008410000 */
[----:B------:R-:W-:Y:S01]  /*55e0*/  FMUL.FTZ R50, R50, UR5 ;  /* 0x0000000532327c20 */ /* 0x000fe20008410000 */
[----:B------:R-:W-:Y:S01]  /*55f0*/  FMNMX.FTZ R7, R24, R25, !PT ;  /* 0x0000001918077209 */ /* 0x000fe20007810000 */
[----:B------:R-:W-:Y:S01]  /*5600*/  FMUL.FTZ R51, R51, UR5 ;  /* 0x0000000533337c20 */ /* 0x000fe20008410000 */
[----:B------:R-:W-:Y:S01]  /*5610*/  FMUL.FTZ R54, R54, UR5 ;  /* 0x0000000536367c20 */ /* 0x000fe20008410000 */
[----:B------:R-:W5:Y:S01]  /*5620*/  MUFU.TANH R32, R32 ;  /* 0x0000002000207308 */ /* 0x000f620000002400 */
[----:B-1----:R-:W-:Y:S01]  /*5630*/  FSEL R28, R28, -INF , P3 ;  /* 0xff8000001c1c7808 */ /* 0x002fe20001800000 */
[----:B------:R-:W-:-:S03]  /*5640*/  FMUL.FTZ R55, R55, UR5 ;  /* 0x0000000537377c20 */ /* 0x000fc60008410000 */
[----:B------:R-:W-:-:S03]  /*5650*/  FMNMX.FTZ R6, R28, R7, !PT ;  /* 0x000000071c067209 */ /* 0x000fc60007810000 */
[----:B------:R-:W1:Y:S01]  /*5660*/  MUFU.TANH R3, R26 ;  /* 0x0000001a00037308 */ /* 0x000e620000002400 */
[----:B0-----:R-:W-:-:S04]  /*5670*/  FSEL R29, R29, -INF , P4 ;  /* 0xff8000001d1d7808 */ /* 0x001fc80002000000 */
[----:B------:R-:W-:-:S03]  /*5680*/  FMNMX.FTZ R7, R29, R6, !PT ;  /* 0x000000061d077209 */ /* 0x000fc60007810000 */
[----:B------:R-:W0:Y:S01]  /*5690*/  MUFU.TANH R33, R33 ;  /* 0x0000002100217308 */ /* 0x000e220000002400 */
[----:B-----5:R-:W-:-:S04]  /*56a0*/  FSEL R32, R32, -INF , P5 ;  /* 0xff80000020207808 */ /* 0x020fc80002800000 */
[----:B------:R-:W-:-:S03]  /*56b0*/  FMNMX.FTZ R6, R32, R7, !PT ;  /* 0x0000000720067209 */ /* 0x000fc60007810000 */
[----:B------:R-:W5:Y:S01]  /*56c0*/  MUFU.TANH R8, R27 ;  /* 0x0000001b00087308 */ /* 0x000f620000002400 */
[----:B-1----:R-:W-:Y:S02]  /*56d0*/  FSEL R3, R3, -INF , P1 ;  /* 0xff80000003037808 */ /* 0x002fe40000800000 */
[----:B------:R-:W-:-:S05]  /*56e0*/  ISETP.GT.AND P1, PT, R153, 0x18, PT ;  /* 0x000000189900780c */ /* 0x000fca0003f24270 */
[----:B------:R-:W1:Y:S01]  /*56f0*/  MUFU.TANH R36, R36 ;  /* 0x0000002400247308 */ /* 0x000e620000002400 */
[----:B0-----:R-:W-:-:S04]  /*5700*/  FSEL R33, R33, -INF , P6 ;  /* 0xff80000021217808 */ /* 0x001fc80003000000 */
[----:B------:R-:W-:-:S03]  /*5710*/  FMNMX.FTZ R7, R33, R6, !PT ;  /* 0x0000000621077209 */ /* 0x000fc60007810000 */
[----:B--234-:R-:W0:Y:S01]  /*5720*/  MUFU.TANH R5, R30 ;  /* 0x0000001e00057308 */ /* 0x01ce220000002400 */
[----:B-----5:R-:W-:Y:S02]  /*5730*/  FSEL R8, R8, -INF , P2 ;  /* 0xff80000008087808 */ /* 0x020fe40001000000 */
[----:B------:R-:W-:-:S05]  /*5740*/  ISETP.GT.AND P2, PT, R153, 0x19, PT ;  /* 0x000000199900780c */ /* 0x000fca0003f44270 */
[----:B------:R-:W2:Y:S01]  /*5750*/  MUFU.TANH R37, R37 ;  /* 0x0000002500257308 */ /* 0x000ea20000002400 */
[----:B-1----:R-:W-:-:S04]  /*5760*/  FSEL R36, R36, -INF , P1 ;  /* 0xff80000024247808 */ /* 0x002fc80000800000 */
[----:B------:R-:W-:-:S03]  /*5770*/  FMNMX.FTZ R6, R36, R7, !PT ;  /* 0x0000000724067209 */ /* 0x000fc60007810000 */
[----:B------:R-:W1:Y:S01]  /*5780*/  MUFU.TANH R9, R31 ;  /* 0x0000001f00097308 */ /* 0x000e620000002400 */
[----:B0-----:R-:W-:Y:S02]  /*5790*/  FSEL R5, R5, -INF , P3 ;  /* 0xff80000005057808 */ /* 0x001fe40001800000 */
[----:B------:R-:W-:-:S05]  /*57a0*/  ISETP.GT.AND P3, PT, R153, 0x20, PT ;  /* 0x000000209900780c */ /* 0x000fca0003f64270 */
[----:B------:R-:W0:Y:S01]  /*57b0*/  MUFU.TANH R40, R40 ;  /* 0x0000002800287308 */ /* 0x000e220000002400 */
[----:B--2---:R-:W-:-:S04]  /*57c0*/  FSEL R37, R37, -INF , P2 ;  /* 0xff80000025257808 */ /* 0x004fc80001000000 */
[----:B------:R-:W-:-:S03]  /*57d0*/  FMNMX.FTZ R7, R37, R6, !PT ;  /* 0x0000000625077209 */ /* 0x000fc60007810000 */
[----:B------:R-:W2:Y:S01]  /*57e0*/  MUFU.TANH R10, R34 ;  /* 0x00000022000a7308 */ /* 0x000ea20000002400 */
[----:B-1----:R-:W-:Y:S02]  /*57f0*/  FSEL R9, R9, -INF , P4 ;  /* 0xff80000009097808 */ /* 0x002fe40002000000 */
[----:B------:R-:W-:-:S05]  /*5800*/  ISETP.GT.AND P4, PT, R153, 0x21, PT ;  /* 0x000000219900780c */ /* 0x000fca0003f84270 */
[----:B------:R-:W1:Y:S01]  /*5810*/  MUFU.TANH R41, R41 ;  /* 0x0000002900297308 */ /* 0x000e620000002400 */
[----:B0-----:R-:W-:-:S04]  /*5820*/  FSEL R40, R40, -INF , P3 ;  /* 0xff80000028287808 */ /* 0x001fc80001800000 */
[----:B------:R-:W-:-:S03]  /*5830*/  FMNMX.FTZ R6, R40, R7, !PT ;  /* 0x0000000728067209 */ /* 0x000fc60007810000 */
[----:B------:R-:W0:Y:S01]  /*5840*/  MUFU.TANH R11, R35 ;  /* 0x00000023000b7308 */ /* 0x000e220000002400 */
[----:B--2---:R-:W-:Y:S02]  /*5850*/  FSEL R10, R10, -INF , P5 ;  /* 0xff8000000a0a7808 */ /* 0x004fe40002800000 */
        /* <DEDUP_REMOVED lines=35> */
[----:B--2---:R-:W-:-:S04]  /*5a90*/  FSEL R53, R53, -INF , P4 ;  /* 0xff80000035357808 */ /* 0x004fc80002000000 */
[----:B------:R-:W-:Y:S02]  /*5aa0*/  FMNMX.FTZ R12, R53, R6, !PT ;  /* 0x00000006350c7209 */ /* 0x000fe40007810000 */
[----:B------:R-:W-:Y:S01]  /*5ab0*/  FMNMX.FTZ R6, R3, R8, !PT ;  /* 0x0000000803067209 */ /* 0x000fe20007810000 */
[----:B------:R-:W2:Y:S01]  /*5ac0*/  MUFU.TANH R50, R50 ;  /* 0x0000003200327308 */ /* 0x000ea20000002400 */
[----:B-1----:R-:W-:Y:S01]  /*5ad0*/  FSEL R46, R46, -INF , P5 ;  /* 0xff8000002e2e7808 */ /* 0x002fe20002800000 */
[----:B------:R-:W1:Y:S01]  /*5ae0*/  SHFL.BFLY PT, R7, R12, 0x2, 0x1f ;  /* 0x0c401f000c077f89 */ /* 0x000e6200000e0000 */
[----:B------:R-:W-:-:S05]  /*5af0*/  FMNMX.FTZ R6, R5, R6, !PT ;  /* 0x0000000605067209 */ /* 0x000fca0007810000 */
[----:B------:R-:W3:Y:S01]  /*5b00*/  MUFU.TANH R51, R51 ;  /* 0x0000003300337308 */ /* 0x000ee20000002400 */
[----:B0-----:R-:W-:-:S07]  /*5b10*/  FSEL R47, R47, -INF , P6 ;  /* 0xff8000002f2f7808 */ /* 0x001fce0003000000 */
[----:B------:R-:W0:Y:S01]  /*5b20*/  MUFU.TANH R54, R54 ;  /* 0x0000003600367308 */ /* 0x000e220000002400 */
[----:B--2---:R-:W-:-:S07]  /*5b30*/  FSEL R50, R50, -INF , P1 ;  /* 0xff80000032327808 */ /* 0x004fce0000800000 */
[----:B------:R-:W2:Y:S01]  /*5b40*/  MUFU.TANH R55, R55 ;  /* 0x0000003700377308 */ /* 0x000ea20000002400 */
[----:B---3--:R-:W-:Y:S02]  /*5b50*/  FSEL R51, R51, -INF , P2 ;  /* 0xff80000033337808 */ /* 0x008fe40001000000 */
[----:B-1----:R-:W-:Y:S02]  /*5b60*/  FMNMX.FTZ R13, R12, R7, !PT ;  /* 0x000000070c0d7209 */ /* 0x002fe40007810000 */
[----:B------:R-:W-:Y:S02]  /*5b70*/  FMNMX.FTZ R7, R9, R6, !PT ;  /* 0x0000000609077209 */ /* 0x000fe40007810000 */
[----:B------:R-:W-:Y:S01]  /*5b80*/  ISETP.GE.AND P2, PT, R23, R18, PT ;  /* 0x000000121700720c */ /* 0x000fe20003f46270 */
[----:B------:R-:W1:Y:S01]  /*5b90*/  SHFL.BFLY PT, R14, R13, 0x1, 0x1f ;  /* 0x0c201f000d0e7f89 */ /* 0x000e6200000e0000 */
[----:B------:R-:W-:Y:S02]  /*5ba0*/  FMNMX.FTZ R6, R10, R7, !PT ;  /* 0x000000070a067209 */ /* 0x000fe40007810000 */
[----:B0-----:R-:W-:-:S02]  /*5bb0*/  FSEL R54, R54, -INF , P3 ;  /* 0xff80000036367808 */ /* 0x001fc40001800000 */
[----:B------:R-:W-:-:S04]  /*5bc0*/  FMNMX.FTZ R7, R11, R6, !PT ;  /* 0x000000060b077209 */ /* 0x000fc80007810000 */
[----:B------:R-:W-:Y:S02]  /*5bd0*/  FMNMX.FTZ R12, R38, R7, !PT ;  /* 0x00000007260c7209 */ /* 0x000fe40007810000 */
[----:B--2---:R-:W-:Y:S02]  /*5be0*/  FSEL R55, R55, -INF , P4 ;  /* 0xff80000037377808 */ /* 0x004fe40002000000 */
[----:B------:R-:W-:-:S04]  /*5bf0*/  FMNMX.FTZ R7, R39, R12, !PT ;  /* 0x0000000c27077209 */ /* 0x000fc80007810000 */
[----:B------:R-:W-:-:S04]  /*5c00*/  FMNMX.FTZ R12, R42, R7, !PT ;  /* 0x000000072a0c7209 */ /* 0x000fc80007810000 */
[----:B------:R-:W-:Y:S02]  /*5c10*/  FMNMX.FTZ R7, R43, R12, !PT ;  /* 0x0000000c2b077209 */ /* 0x000fe40007810000 */
[----:B-1----:R-:W-:Y:S02]  /*5c20*/  FMNMX.FTZ R6, R13, R14, !PT ;  /* 0x0000000e0d067209 */ /* 0x002fe40007810000 */
        /* <DEDUP_REMOVED lines=16> */
[--C-:B------:R-:W-:Y:S01]  /*5d30*/  FFMA.FTZ R36, R36, UR15, -R14.reuse ;  /* 0x0000000f24247c23 */ /* 0x100fe2000801080e */
[----:B------:R-:W0:Y:S01]  /*5d40*/  SHFL.BFLY PT, R7, R12, 0x2, 0x1f ;  /* 0x0c401f000c077f89 */ /* 0x000e2200000e0000 */
        /* <DEDUP_REMOVED lines=9> */
[----:B------:R-:W-:-:S02]  /*5de0*/  FFMA.FTZ R14, R53, UR15, -R14 ;  /* 0x0000000f350e7c23 */ /* 0x000fc4000801080e */
[----:B------:R-:W-:Y:S08]  /*5df0*/  MUFU.EX2 R28, R28 ;  /* 0x0000001c001c7308 */ /* 0x000ff00000000800 */
[----:B------:R-:W2:Y:S01]  /*5e00*/  MUFU.EX2 R29, R29 ;  /* 0x0000001d001d7308 */ /* 0x000ea20000000800 */
[----:B-1----:R-:W-:Y:S02]  /*5e10*/  F2FP.F16.F32.PACK_AB R152, R25, R24 ;  /* 0x000000181998723e */ /* 0x002fe400000000ff */
[----:B0-----:R-:W-:-:S05]  /*5e20*/  FMNMX.FTZ R13, R12, R7, !PT ;  /* 0x000000070c0d7209 */ /* 0x001fca0007810000 */
[----:B------:R-:W-:Y:S01]  /*5e30*/  MUFU.EX2 R32, R32 ;  /* 0x0000002000207308 */ /* 0x000fe20000000800 */
[----:B------:R-:W0:Y:S07]  /*5e40*/  SHFL.BFLY PT, R12, R13, 0x1, 0x1f ;  /* 0x0c201f000d0c7f89 */ /* 0x000e2e00000e0000 */
[----:B------:R-:W1:Y:S01]  /*5e50*/  MUFU.EX2 R33, R33 ;  /* 0x0000002100217308 */ /* 0x000e620000000800 */
[----:B--2---:R-:W-:-:S07]  /*5e60*/  F2FP.F16.F32.PACK_AB R154, R29, R28 ;  /* 0x0000001c1d9a723e */ /* 0x004fce00000000ff */
[----:B------:R-:W-:Y:S08]  /*5e70*/  MUFU.EX2 R36, R36 ;  /* 0x0000002400247308 */ /* 0x000ff00000000800 */
[----:B------:R-:W2:Y:S01]  /*5e80*/  MUFU.EX2 R37, R37 ;  /* 0x0000002500257308 */ /* 0x000ea20000000800 */
[----:B0-----:R-:W-:Y:S02]  /*5e90*/  FMNMX.FTZ R7, R13, R12, !PT ;  /* 0x0000000c0d077209 */ /* 0x001fe40007810000 */
[----:B-1----:R-:W-:-:S02]  /*5ea0*/  F2FP.F16.F32.PACK_AB R156, R33, R32 ;  /* 0x00000020219c723e */ /* 0x002fc400000000ff */
[C---:B------:R-:W-:Y:S01]  /*5eb0*/  FSETP.NEU.FTZ.AND P1, PT, R7.reuse, -INF , PT ;  /* 0xff8000000700780b */ /* 0x040fe20003f3d000 */
[----:B------:R-:W-:Y:S02]  /*5ec0*/  FMUL.FTZ R12, R7, UR15 ;  /* 0x0000000f070c7c20 */ /* 0x000fe40008410000 */
[----:B------:R-:W-:Y:S03]  /*5ed0*/  MUFU.EX2 R13, R14 ;  /* 0x0000000e000d7308 */ /* 0x000fe60000000800 */
[----:B------:R-:W-:Y:S02]  /*5ee0*/  FSEL R12, R12, RZ, P1 ;  /* 0x000000ff0c0c7208 */ /* 0x000fe40000800000 */
[----:B------:R-:W-:-:S03]  /*5ef0*/  ISETP.NE.AND P1, PT, R15, RZ, PT ;  /* 0x000000ff0f00720c */ /* 0x000fc60003f25270 */
        /* <DEDUP_REMOVED lines=13> */
[----:B------:R-:W1:Y:S01]  /*5fd0*/  MUFU.EX2 R8, R8 ;  /* 0x0000000800087308 */ /* 0x000e620000000800 */
[----:B0-----:R-:W-:-:S02]  /*5fe0*/  @!P1 VIADD R3, R4, 0x38840 ;  /* 0x0003884004039836 */ /* 0x001fc40000000000 */
[--C-:B------:R-:W-:Y:S01]  /*5ff0*/  FFMA.FTZ R50, R50, UR15, -R12.reuse ;  /* 0x0000000f32327c23 */ /* 0x100fe2000801080c */
[--C-:B------:R-:W-:Y:S01]  /*6000*/  FFMA.FTZ R51, R51, UR15, -R12.reuse ;  /* 0x0000000f33337c23 */ /* 0x100fe2000801080c */
[--C-:B------:R-:W-:Y:S01]  /*6010*/  FFMA.FTZ R54, R54, UR15, -R12.reuse ;  /* 0x0000000f36367c23 */ /* 0x100fe2000801080c */
[----:B------:R-:W-:Y:S01]  /*6020*/  FFMA.FTZ R12, R55, UR15, -R12 ;  /* 0x0000000f370c7c23 */ /* 0x000fe2000801080c */
[----:B------:R-:W-:Y:S01]  /*6030*/  @!P1 PRMT R3, RZ, 0x654, R3 ;  /* 0x00000654ff039816 */ /* 0x000fe20000000003 */
[----:B------:R-:W-:Y:S01]  /*6040*/  @!P1 VIADD R4, R4, 0x38860 ;  /* 0x0003886004049836 */ /* 0x000fe20000000000 */
[----:B------:R-:W0:Y:S01]  /*6050*/  MUFU.EX2 R5, R5 ;  /* 0x0000000500057308 */ /* 0x000e220000000800 */
[----:B--2---:R-:W-:Y:S01]  /*6060*/  F2FP.F16.F32.PACK_AB R158, R37, R36 ;  /* 0x00000024259e723e */ /* 0x004fe200000000ff */
[----:B------:R0:W-:Y:S02]  /*6070*/  @!P1 SYNCS.ARRIVE.TRANS64.RED.A1T0 RZ, [R3+URZ], RZ ;  /* 0x000000ff03ff99a7 */ /* 0x0001e4000810043f */
[----:B------:R-:W-:-:S04]  /*6080*/  @!P1 PRMT R4, RZ, 0x654, R4 ;  /* 0x00000654ff049816 */ /* 0x000fc80000000004 */
[----:B------:R2:W3:Y:S01]  /*6090*/  MUFU.EX2 R20, R9 ;  /* 0x0000000900147308 */ /* 0x0004e20000000800 */
[----:B-1----:R-:W-:Y:S01]  /*60a0*/  FADD.FTZ R14, R153, R8 ;  /* 0x00000008990e7221 */ /* 0x002fe20000010000 */
[----:B------:R-:W-:-:S06]  /*60b0*/  F2FP.F16.F32.PACK_AB R153, R8, R153 ;  /* 0x000000990899723e */ /* 0x000fcc00000000ff */
[----:B------:R-:W1:Y:S01]  /*60c0*/  MUFU.EX2 R10, R10 ;  /* 0x0000000a000a7308 */ /* 0x000e620000000800 */
[----:B--2---:R-:W-:Y:S01]  /*60d0*/  FADD.FTZ R9, R24, R25 ;  /* 0x0000001918097221 */ /* 0x004fe20000010000 */
[----:B0-----:R-:W-:-:S03]  /*60e0*/  FADD.FTZ R3, R5, R14 ;  /* 0x0000000e05037221 */ /* 0x001fc60000010000 */
[----:B------:R-:W-:-:S03]  /*60f0*/  FADD.FTZ R26, R28, R9 ;  /* 0x000000091c1a7221 */ /* 0x000fc60000010000 */
[----:B------:R-:W0:Y:S01]  /*6100*/  MUFU.EX2 R11, R11 ;  /* 0x0000000b000b7308 */ /* 0x000e220000000800 */
[C---:B---3--:R-:W-:Y:S01]  /*6110*/  FADD.FTZ R3, R20.reuse, R3 ;  /* 0x0000000314037221 */ /* 0x048fe20000010000 */
[----:B------:R-:W-:Y:S01]  /*6120*/  FADD.FTZ R9, R29, R26 ;  /* 0x0000001a1d097221 */ /* 0x000fe20000010000 */
[----:B------:R-:W-:Y:S01]  /*6130*/  F2FP.F16.F32.PACK_AB R155, R20, R5 ;  /* 0x00000005149b723e */ /* 0x000fe200000000ff */
[----:B------:R-:W-:Y:S02]  /*6140*/  BAR.SYNC.DEFER_BLOCKING 0xf, 0x100 ;  /* 0x03c4000000007b1d */ /* 0x000fe40000010000 */
[----:B------:R-:W-:Y:S01]  /*6150*/  FADD.FTZ R14, R32, R9 ;  /* 0x00000009200e7221 */ /* 0x000fe20000010000 */
[----:B-1----:R-:W-:-:S03]  /*6160*/  FADD.FTZ R26, R10, R3 ;  /* 0x000000030a1a7221 */ /* 0x002fc60000010000 */
[----:B------:R-:W1:Y:S01]  /*6170*/  MUFU.EX2 R38, R38 ;  /* 0x0000002600267308 */ /* 0x000e620000000800 */
[----:B------:R-:W-:-:S04]  /*6180*/  FADD.FTZ R3, R33, R14 ;  /* 0x0000000e21037221 */ /* 0x000fc80000010000 */
[----:B------:R-:W-:Y:S01]  /*6190*/  FADD.FTZ R14, R36, R3 ;  /* 0x00000003240e7221 */ /* 0x000fe20000010000 */
[----:B0-----:R-:W-:Y:S02]  /*61a0*/  FADD.FTZ R9, R11, R26 ;  /* 0x0000001a0b097221 */ /* 0x001fe40000010000 */
[----:B------:R-:W0:Y:S01]  /*61b0*/  MUFU.EX2 R39, R39 ;  /* 0x0000002700277308 */ /* 0x000e220000000800 */
[----:B------:R-:W-:Y:S01]  /*61c0*/  FADD.FTZ R3, R37, R14 ;  /* 0x0000000e25037221 */ /* 0x000fe20000010000 */
[----:B------:R-:W-:-:S06]  /*61d0*/  F2FP.F16.F32.PACK_AB R157, R11, R10 ;  /* 0x0000000a0b9d723e */ /* 0x000fcc00000000ff */
[----:B------:R-:W2:Y:S01]  /*61e0*/  MUFU.EX2 R42, R42 ;  /* 0x0000002a002a7308 */ /* 0x000ea20000000800 */
[----:B-1----:R-:W-:Y:S01]  /*61f0*/  FADD.FTZ R24, R38, R9 ;  /* 0x0000000926187221 */ /* 0x002fe20000010000 */
[----:B------:R1:W-:Y:S06]  /*6200*/  STSM.16.M88.4 [R19+0x36400], R152 ;  /* 0x0364009813007844 */ /* 0x0003ec0000000200 */
        /* <DEDUP_REMOVED lines=10> */
[----:B0-----:R-:W-:-:S07]  /*62b0*/  FADD.FTZ R10, R46, R5 ;  /* 0x000000052e0a7221 */ /* 0x001fce0000010000 */
        /* <DEDUP_REMOVED lines=12> */
[----:B------:R-:W3:Y:S01]  /*6380*/  MUFU.EX2 R54, R54 ;  /* 0x0000003600367308 */ /* 0x000ee20000000800 */
[C---:B0-----:R-:W-:Y:S01]  /*6390*/  FADD.FTZ R5, R51.reuse, R10 ;  /* 0x0000000a33057221 */ /* 0x041fe20000010000 */
[----:B------:R-:W-:-:S06]  /*63a0*/  F2FP.F16.F32.PACK_AB R165, R51, R50 ;  /* 0x0000003233a5723e */ /* 0x000fcc00000000ff */
[----:B------:R-:W0:Y:S01]  /*63b0*/  MUFU.EX2 R48, R48 ;  /* 0x0000003000307308 */ /* 0x000e220000000800 */
[C---:B--2---:R-:W-:Y:S01]  /*63c0*/  FADD.FTZ R3, R45.reuse, R8 ;  /* 0x000000082d037221 */ /* 0x044fe20000010000 */
[----:B------:R-:W-:-:S05]  /*63d0*/  F2FP.F16.F32.PACK_AB R162, R45, R44 ;  /* 0x0000002c2da2723e */ /* 0x000fca00000000ff */
[----:B------:R1:W-:Y:S01]  /*63e0*/  STSM.16.M88.4 [R186], R160 ;  /* 0x000000a0ba007844 */ /* 0x0003e20000000200 */
[----:B------:R-:W2:Y:S01]  /*63f0*/  MUFU.EX2 R167, R12 ;  /* 0x0000000c00a77308 */ /* 0x000ea20000000800 */
[----:B---3--:R-:W-:-:S07]  /*6400*/  FADD.FTZ R10, R54, R5 ;  /* 0x00000005360a7221 */ /* 0x008fce0000010000 */
[----:B------:R-:W3:Y:S01]  /*6410*/  MUFU.EX2 R49, R49 ;  /* 0x0000003100317308 */ /* 0x000ee20000000800 */
[----:B0-----:R-:W-:-:S07]  /*6420*/  FADD.FTZ R8, R48, R3 ;  /* 0x0000000330087221 */ /* 0x001fce0000010000 */
[----:B------:R-:W0:Y:S01]  /*6430*/  MUFU.EX2 R52, R52 ;  /* 0x0000003400347308 */ /* 0x000e220000000800 */
[C---:B--2---:R-:W-:Y:S01]  /*6440*/  FADD.FTZ R5, R167.reuse, R10 ;  /* 0x0000000aa7057221 */ /* 0x044fe20000010000 */
[----:B------:R-:W-:Y:S02]  /*6450*/  F2FP.F16.F32.PACK_AB R167, R167, R54 ;  /* 0x00000036a7a7723e */ /* 0x000fe400000000ff */
[C---:B---3--:R-:W-:Y:S01]  /*6460*/  F2FP.F16.F32.PACK_AB R164, R49.reuse, R48 ;  /* 0x0000003031a4723e */ /* 0x048fe200000000ff */
[----:B------:R-:W-:Y:S01]  /*6470*/  FADD.FTZ R3, R49, R8 ;  /* 0x0000000831037221 */ /* 0x000fe20000010000 */
[----:B0-----:R-:W-:-:S03]  /*6480*/  F2FP.F16.F32.PACK_AB R166, R13, R52 ;  /* 0x000000340da6723e */ /* 0x001fc600000000ff */
[----:B------:R-:W-:Y:S02]  /*6490*/  FADD.FTZ R8, R52, R3 ;  /* 0x0000000334087221 */ /* 0x000fe40000010000 */
[----:B------:R1:W-:Y:S01]  /*64a0*/  STSM.16.M88.4 [R185], R164 ;  /* 0x000000a4b9007844 */ /* 0x0003e20000000200 */
[----:B------:R-:W-:Y:S01]  /*64b0*/  WARPGROUP.ARRIVE ;  /* 0x00000000000079c5 */ /* 0x000fe20000000000 */
[----:B------:R-:W-:-:S05]  /*64c0*/  FADD.FTZ R3, R13, R8 ;  /* 0x000000080d037221 */ /* 0x000fca0000010000 */
[----:B------:R-:W-:Y:S01]  /*64d0*/  HGMMA.64x256x16.F32 R24, R152, gdesc[UR8].tnspB, RZ, !UPT, gsb0 ;  /* 0x43e0000898187df0 */ /* 0x000fe2000c0008ff */
[----:B------:R-:W-:Y:S01]  /*64e0*/  UIADD3 UR10, UR10, 0x180, URZ ;  /* 0x000001800a0a7890 */ /* 0x000fe2000fffe03f */
[----:B------:R-:W-:Y:S01]  /*64f0*/  UMOV UR11, 0x40000040 ;  /* 0x40000040000b7882 */ /* 0x000fe20000000000 */
[----:B------:R-:W-:Y:S02]  /*6500*/  WARPGROUP.DEPBAR.LE gsb0, 0x0 ;  /* 0x00008000000079c5 */ /* 0x000fe40000010000 */
[----:B------:R-:W-:-:S15]  /*6510*/  WARPGROUP.ARRIVE ;  /* 0x00000000000079c5 */ /* 0x000fde0000000000 */
[----:B------:R-:W-:-:S08]  /*6520*/  NOP ;  /* 0x0000000000007918 */ /* 0x000fd00000000000 */
[----:B------:R-:W-:Y:S01]  /*6530*/  HGMMA.64x256x16.F32 R24, R156, gdesc[UR16].tnspB, R24, gsb0 ;  /* 0x43e000109c187df0 */ /* 0x000fe20008000818 */
[----:B------:R-:W-:Y:S01]  /*6540*/  UMOV UR18, UR14 ;  /* 0x0000000e00127c82 */ /* 0x000fe20008000000 */
[----:B------:R-:W-:Y:S01]  /*6550*/  UMOV UR19, 0x40000040 ;  /* 0x4000004000137882 */ /* 0x000fe20000000000 */
        /* <DEDUP_REMOVED lines=19> */
[----:B------:R-:W-:Y:S01]  /*6690*/  R2UR UR11, R23 ;  /* 0x00000000170b72ca */ /* 0x000fe200000e0000 */
[----:B-1----:R-:W-:Y:S01]  /*66a0*/  IMAD.MOV.U32 R4, RZ, RZ, R7 ;  /* 0x000000ffff047224 */ /* 0x002fe200078e0007 */
[----:B------:R-:W-:Y:S01]  /*66b0*/  UMOV UR10, UR37 ;  /* 0x00000025000a7c82 */ /* 0x000fe20008000000 */
[----:B------:R-:W-:-:S12]  /*66c0*/  IMAD.MOV.U32 R8, RZ, RZ, R6 ;  /* 0x000000ffff087224 */ /* 0x000fd800078e0006 */
.L_x_1082:
[----:B------:R-:W-:Y:S01]  /*66d0*/  UIADD3 UR37, UR10, 0x1, URZ ;  /* 0x000000010a257890 */ /* 0x000fe2000fffe03f */
[----:B------:R-:W-:Y:S01]  /*66e0*/  UMOV UR5, UR11 ;  /* 0x0000000b00057c82 */ /* 0x000fe20008000000 */
[----:B------:R-:W-:Y:S01]  /*66f0*/  UIADD3 UR11, UR11, -0x1, URZ ;  /* 0xffffffff0b0b7890 */ /* 0x000fe2000fffe03f */
[----:B------:R-:W-:Y:S01]  /*6700*/  ISETP.LT.AND P2, PT, R18, UR5, PT ;  /* 0x0000000512007c0c */ /* 0x000fe2000bf41270 */
[----:B------:R-:W-:-:S04]  /*6710*/  UISETP.NE.AND UP0, UPT, UR37, 0x2, UPT ;  /* 0x000000022500788c */ /* 0x000fc8000bf05270 */
[----:B------:R-:W-:Y:S02]  /*6720*/  USEL UR14, URZ, 0x1, UP0 ;  /* 0x000000013f0e7887 */ /* 0x000fe40008000000 */
[----:B------:R-:W-:Y:S02]  /*6730*/  USEL UR37, UR37, URZ, UP0 ;  /* 0x0000003f25257287 */ /* 0x000fe40008000000 */
[----:B------:R-:W-:Y:S01]  /*6740*/  ULOP3.LUT UR36, UR36, UR14, URZ, 0x3c, !UPT ;  /* 0x0000000e24247292 */ /* 0x000fe2000f8e3c3f */
[----:B0-----:R-:W-:Y:S11]  /*6750*/  @P0 BRA `(.L_x_1074) ;  /* 0x0000000000040947 */ /* 0x001ff60003800000 */
[----:B------:R-:W-:Y:S01]  /*6760*/  BPT.TRAP 0x1 ;  /* 0x000000040000795c */ /* 0x000fe20000300000 */
.L_x_1074:
[----:B------:R-:W-:Y:S01]  /*6770*/  ULEA UR5, UR37, UR41, 0x3 ;  /* 0x0000002925057291 */ /* 0x000fe2000f8e183f */
[----:B------:R-:W-:-:S05]  /*6780*/  IMAD.U32 R6, RZ, RZ, UR36 ;  /* 0x00000024ff067e24 */ /* 0x000fca000f8e00ff */
[----:B------:R-:W-:-:S04]  /*6790*/  SHF.L.U32 R6, R6, 0x1f, RZ ;  /* 0x0000001f06067819 */ /* 0x000fc800000006ff */
[----:B------:R0:W1:Y:S01]  /*67a0*/  SYNCS.PHASECHK.TRANS64.TRYWAIT P3, [UR5+0x38830], R6 ;  /* 0x03883006ff0075a7 */ /* 0x0000620008060145 */
[----:B------:R-:W-:Y:S05]  /*67b0*/  @P0 BRA `(.L_x_1075) ;  /* 0x0000000000040947 */ /* 0x000fea0003800000 */
[----:B------:R-:W-:Y:S01]  /*67c0*/  BPT.TRAP 0x1 ;  /* 0x000000040000795c */ /* 0x000fe20000300000 */
.L_x_1075:
[----:B-1----:R-:W-:Y:S05]  /*67d0*/  @P3 BRA `(.L_x_1076) ;  /* 0x0000000000083947 */ /* 0x002fea0003800000 */
[----:B------:R-:W1:Y:S02]  /*67e0*/  SYNCS.PHASECHK.TRANS64.TRYWAIT P3, [UR5+0x38830], R6 ;  /* 0x03883006ff0075a7 */ /* 0x000e640008060145 */
[----:B-1----:R-:W-:Y:S05]  /*67f0*/  @!P3 BRA `(.L_x_1077) ;  /* 0x00000104001cb947 */ /* 0x002fea0003800000 */
.L_x_1076:
        /* <DEDUP_REMOVED lines=8> */
[----:B------:R-:W-:-:S04]  /*6880*/  ULOP3.LUT UR14, UR14, 0x3fff, URZ, 0xc0, !UPT ;  /* 0x00003fff0e0e7892 */ /* 0x000fc8000f8ec03f */
[----:B------:R-:W-:Y:S02]  /*6890*/  ULEA UR18, UR37, UR18, 0x9 ;  /* 0x0000001225127291 */ /* 0x000fe4000f8e483f */
[----:B------:R-:W-:Y:S02]  /*68a0*/  ULOP3.LUT UR20, UR14, 0x10000, URZ, 0xfc, !UPT ;  /* 0x000100000e147892 */ /* 0x000fe4000f8efc3f */
[----:B------:R-:W-:-:S03]  /*68b0*/  UIADD3 UR14, UR18, 0x4, URZ ;  /* 0x00000004120e7890 */ /* 0x000fc6000fffe03f */
[----:B------:R-:W-:-:S04]  /*68c0*/  UMOV UR22, UR18 ;  /* 0x0000001200167c82 */ /* 0x000fc80008000000 */
[----:B------:R-:W-:Y:S01]  /*68d0*/  HGMMA.64x64x16.F32 R152, gdesc[UR20], RZ, !UPT, gsb0 ;  /* 0x00e00000149879f0 */ /* 0x000fe2000c0008ff */
[----:B------:R-:W-:Y:S01]  /*68e0*/  UIADD3 UR22, UR18, 0x2, URZ ;  /* 0x0000000212167890 */ /* 0x000fe2000fffe03f */
[----:B------:R-:W-:Y:S01]  /*68f0*/  UMOV UR20, UR8 ;  /* 0x0000000800147c82 */ /* 0x000fe20008000000 */
[----:B------:R-:W-:Y:S01]  /*6900*/  UMOV UR21, UR9 ;  /* 0x0000000900157c82 */ /* 0x000fe20008000000 */
[----:B------:R-:W-:Y:S01]  /*6910*/  UMOV UR23, 0x40000040 ;  /* 0x4000004000177882 */ /* 0x000fe20000000000 */
[----:B------:R-:W-:Y:S01]  /*6920*/  UIADD3 UR18, UR18, 0x6, URZ ;  /* 0x0000000612127890 */ /* 0x000fe2000fffe03f */
        /* <DEDUP_REMOVED lines=10> */
[----:B------:R-:W-:Y:S05]  /*69d0*/  @P0 BRA `(.L_x_1078) ;  /* 0x0000000000040947 */ /* 0x000fea0003800000 */
[----:B------:R-:W-:Y:S01]  /*69e0*/  BPT.TRAP 0x1 ;  /* 0x000000040000795c */ /* 0x000fe20000300000 */
.L_x_1078:
[----:B------:R2:W3:Y:S01]  /*69f0*/  SYNCS.PHASECHK.TRANS64.TRYWAIT P3, [UR5+0x38850], R6 ;  /* 0x03885006ff0075a7 */ /* 0x0004e20008060145 */
[----:B------:R-:W-:Y:S05]  /*6a00*/  @P0 BRA `(.L_x_1079) ;  /* 0x0000000000040947 */ /* 0x000fea0003800000 */
[----:B------:R-:W-:Y:S01]  /*6a10*/  BPT.TRAP 0x1 ;  /* 0x000000040000795c */ /* 0x000fe20000300000 */
.L_x_1079:
[----:B---3--:R-:W-:Y:S05]  /*6a20*/  @P3 BRA `(.L_x_1080) ;  /* 0x0000000000083947 */ /* 0x008fea0003800000 */
[----:B------:R-:W3:Y:S02]  /*6a30*/  SYNCS.PHASECHK.TRANS64.TRYWAIT P3, [UR5+0x38850], R6 ;  /* 0x03885006ff0075a7 */ /* 0x000ee40008060145 */
[----:B---3--:R-:W-:Y:S05]  /*6a40*/  @!P3 BRA `(.L_x_1081) ;  /* 0x0000010000a0b947 */ /* 0x008fea0003800000 */
.L_x_1080:
[----:B------:R-:W-:Y:S01]  /*6a50*/  UIADD3 UR14, UR41, 0x26400, URZ ;  /* 0x00026400290e7890 */ /* 0x000fe2000fffe03f */
[----:B------:R-:W-:Y:S01]  /*6a60*/  WARPGROUP.ARRIVE ;  /* 0x00000000000079c5 */ /* 0x000fe20000000000 */
[----:B------:R-:W-:-:S05]  /*6a70*/  UIADD3 UR18, UR6, 0x2, URZ ;  /* 0x0000000206127890 */ /* 0x000fca000fffe03f */
[----:B-1----:R-:W1:Y:S01]  /*6a80*/  S2R R7, SR_TID.X ;  /* 0x0000000000077919 */ /* 0x002e620000002100 */
[----:B------:R-:W-:Y:S01]  /*6a90*/  USHF.R.U32.HI UR14, URZ, 0x4, UR14 ;  /* 0x000000043f0e7899 */ /* 0x000fe2000801160e */
[----:B------:R-:W-:Y:S01]  /*6aa0*/  ISETP.NE.AND P3, PT, R17, RZ, PT ;  /* 0x000000ff1100720c */ /* 0x000fe20003f65270 */
[----:B------:R-:W-:Y:S02]  /*6ab0*/  UIADD3 UR15, UR6, 0x4, URZ ;  /* 0x00000004060f7890 */ /* 0x000fe4000fffe03f */
[----:B------:R-:W-:Y:S02]  /*6ac0*/  ULOP3.LUT UR19, UR14, 0x3fff, URZ, 0xc0, !UPT ;  /* 0x00003fff0e137892 */ /* 0x000fe4000f8ec03f */
[----:B------:R-:W-:Y:S02]  /*6ad0*/  ULEA UR14, UR37, UR4, 0xc ;  /* 0x00000004250e7291 */ /* 0x000fe4000f8e603f */
[----:B------:R-:W-:Y:S01]  /*6ae0*/  ULOP3.LUT UR6, UR19, 0x10000, URZ, 0xfc, !UPT ;  /* 0x0001000013067892 */ /* 0x000fe2000f8efc3f */
[----:B------:R-:W-:Y:S01]  /*6af0*/  UMOV UR23, 0x40000040 ;  /* 0x4000004000177882 */ /* 0x000fe20000000000 */
[----:B------:R-:W-:Y:S01]  /*6b00*/  UMOV UR21, 0x40000040 ;  /* 0x4000004000157882 */ /* 0x000fe20000000000 */
[----:B------:R-:W-:-:S02]  /*6b10*/  UIADD3 UR24, UR14, 0x800, URZ ;  /* 0x000008000e187890 */ /* 0x000fc4000fffe03f */
[----:B------:R-:W-:Y:S02]  /*6b20*/  UMOV UR22, UR14 ;  /* 0x0000000e00167c82 */ /* 0x000fe40008000000 */
[----:B------:R-:W-:Y:S01]  /*6b30*/  UMOV UR20, UR6 ;  /* 0x0000000600147c82 */ /* 0x000fe20008000000 */
[----:B------:R-:W-:Y:S01]  /*6b40*/  UIADD3 UR25, UR6, 0x800, URZ ;  /* 0x0000080006197890 */ /* 0x000fe2000fffe03f */
[----:B------:R-:W-:Y:S01]  /*6b50*/  HGMMA.64x64x16.F32 R152, gdesc[UR20], R152, gsb0 ;  /* 0x00e00000149879f0 */ /* 0x000fe20008000898 */
[----:B------:R-:W-:Y:S01]  /*6b60*/  UIADD3 UR22, UR14, 0x2, URZ ;  /* 0x000000020e167890 */ /* 0x000fe2000fffe03f */
[----:B------:R-:W-:Y:S01]  /*6b70*/  UMOV UR20, UR18 ;  /* 0x0000001200147c82 */ /* 0x000fe20008000000 */
[----:B------:R-:W-:Y:S01]  /*6b80*/  UMOV UR21, 0x40000040 ;  /* 0x4000004000157882 */ /* 0x000fe20000000000 */
[----:B------:R-:W-:Y:S01]  /*6b90*/  UMOV UR23, 0x40000040 ;  /* 0x4000004000177882 */ /* 0x000fe20000000000 */
[----:B-1----:R-:W-:-:S05]  /*6ba0*/  SHF.R.U32.HI R7, RZ, 0x7, R7 ;  /* 0x00000007ff077819 */ /* 0x002fca0000011607 */
[----:B0-2---:R-:W0:Y:S01]  /*6bb0*/  SHFL.IDX PT, R6, R7, RZ, 0x1f ;  /* 0x00001fff07067589 */ /* 0x005e2200000e0000 */
[----:B------:R-:W-:Y:S02]  /*6bc0*/  WARPGROUP.DEPBAR.LE gsb0, 0x0 ;  /* 0x00008000000079c5 */ /* 0x000fe40000010000 */
[----:B------:R-:W-:-:S06]  /*6bd0*/  WARPGROUP.ARRIVE ;  /* 0x00000000000079c5 */ /* 0x000fcc0000000000 */
[----:B------:R-:W-:Y:S01]  /*6be0*/  HGMMA.64x64x16.F32 R152, gdesc[UR20], R152, gsb0 ;  /* 0x00e00000149879f0 */ /* 0x000fe20008000898 */
[----:B------:R-:W-:Y:S01]  /*6bf0*/  UIADD3 UR22, UR14, 0x4, URZ ;  /* 0x000000040e167890 */ /* 0x000fe2000fffe03f */
[----:B------:R-:W-:Y:S01]  /*6c00*/  UMOV UR20, UR15 ;  /* 0x0000000f00147c82 */ /* 0x000fe20008000000 */
[----:B------:R-:W-:Y:S01]  /*6c10*/  UMOV UR21, 0x40000040 ;  /* 0x4000004000157882 */ /* 0x000fe20000000000 */
[----:B------:R-:W-:Y:S01]  /*6c20*/  UMOV UR23, 0x40000040 ;  /* 0x4000004000177882 */ /* 0x000fe20000000000 */
        /* <DEDUP_REMOVED lines=118> */
[----:B------:R-:W-:Y:S01]  /*7390*/  UIADD3 UR25, UR6, 0xa00, URZ ;  /* 0x00000a0006197890 */ /* 0x000fe2000fffe03f */
[----:B------:R-:W-:Y:S02]  /*73a0*/  WARPGROUP.DEPBAR.LE gsb0, 0x0 ;  /* 0x00008000000079c5 */ /* 0x000fe40000010000 */
[----:B------:R-:W-:-:S06]  /*73b0*/  WARPGROUP.ARRIVE ;  /* 0x00000000000079c5 */ /* 0x000fcc0000000000 */
[----:B------:R-:W-:Y:S01]  /*73c0*/  HGMMA.64x64x16.F32 R152, gdesc[UR20], R152, gsb0 ;  /* 0x00e00000149879f0 */ /* 0x000fe20008000898 */
[----:B------:R-:W-:Y:S01]  /*73d0*/  UMOV UR20, 0x28 ;  /* 0x0000002800147882 */ /* 0x000fe20000000000 */
[----:B------:R-:W-:Y:S01]  /*73e0*/  UMOV UR21, 0xa00 ;  /* 0x00000a0000157882 */ /* 0x000fe20000000000 */
[----:B------:R-:W-:Y:S02]  /*73f0*/  USEL UR20, UR20, 0x26, UP0 ;  /* 0x0000002614147887 */ /* 0x000fe40008000000 */
[----:B------:R-:W-:Y:S02]  /*7400*/  USEL UR21, UR21, 0x980, UP0 ;  /* 0x0000098015157887 */ /* 0x000fe40008000000 */
[----:B------:R-:W-:Y:S02]  /*7410*/  ULOP3.LUT UR20, UR20, 0x6, URZ, 0xc0, !UPT ;  /* 0x0000000614147892 */ /* 0x000fe4000f8ec03f */
[----:B------:R-:W-:Y:S01]  /*7420*/  ULOP3.LUT UR21, UR21, 0xa00, URZ, 0xc0, !UPT ;  /* 0x00000a0015157892 */ /* 0x000fe2000f8ec03f */
[----:B------:R-:W-:-:S03]  /*7430*/  UMOV UR23, 0x40000040 ;  /* 0x4000004000177882 */ /* 0x000fc60000000000 */
[----:B------:R-:W-:Y:S02]  /*7440*/  UIADD3 UR22, UR20, UR21, UR6 ;  /* 0x0000001514167290 */ /* 0x000fe4000fffe006 */
[----:B------:R-:W-:-:S03]  /*7450*/  UIADD3 UR24, UR20, UR21, UR14 ;  /* 0x0000001514187290 */ /* 0x000fc6000fffe00e */
[----:B------:R-:W-:Y:S02]  /*7460*/  UMOV UR21, 0x40000040 ;  /* 0x4000004000157882 */ /* 0x000fe40000000000 */
[----:B------:R-:W-:Y:S02]  /*7470*/  UMOV UR20, UR22 ;  /* 0x0000001600147c82 */ /* 0x000fe40008000000 */
[----:B------:R-:W-:Y:S01]  /*7480*/  UMOV UR22, UR24 ;  /* 0x0000001800167c82 */ /* 0x000fe20008000000 */
        /* <DEDUP_REMOVED lines=113> */
[----:B------:R-:W-:Y:S01]  /*7ba0*/  ULDC UR15, c[0x0][0xa80] ;  /* 0x0002a000000f7ab9 */ /* 0x000fe20000000800 */
        /* <DEDUP_REMOVED lines=29> */
[----:B------:R-:W-:Y:S01]  /*7d80*/  FMUL.FTZ R167, R167, UR14 ;  /* 0x0000000ea7a77c20 */ /* 0x000fe20008410000 */
[----:B------:R-:W-:Y:S01]  /*7d90*/  FMUL.FTZ R168, R174, UR14 ;  /* 0x0000000eaea87c20 */ /* 0x000fe20008410000 */
[----:B------:R-:W-:Y:S01]  /*7da0*/  FMUL.FTZ R169, R175, UR14 ;  /* 0x0000000eafa97c20 */ /* 0x000fe20008410000 */
[----:B------:R-:W-:Y:S01]  /*7db0*/  FMUL.FTZ R172, R182, UR14 ;  /* 0x0000000eb6ac7c20 */ /* 0x000fe20008410000 */
[----:B------:R-:W-:Y:S01]  /*7dc0*/  FMUL.FTZ R173, R183, UR14 ;  /* 0x0000000eb7ad7c20 */ /* 0x000fe20008410000 */
[----:B------:R-:W0:Y:S01]  /*7dd0*/  MUFU.TANH R11, R11 ;  /* 0x0000000b000b7308 */ /* 0x000e220000002400 */
[----:B-1----:R-:W-:Y:S01]  /*7de0*/  FMNMX.FTZ R6, R9, R6, !PT ;  /* 0x0000000609067209 */ /* 0x002fe20007810000 */
[----:B------:R-:W-:Y:S01]  /*7df0*/  IMAD.U32 R175, RZ, RZ, UR10 ;  /* 0x0000000affaf7e24 */ /* 0x000fe2000f8e00ff */
[----:B------:R-:W-:-:S03]  /*7e00*/  ULEA UR10, UR37, UR7, 0xc ;  /* 0x00000007250a7291 */ /* 0x000fc6000f8e603f */
[----:B------:R-:W-:Y:S02]  /*7e10*/  @!P3 IMAD R175, R175, 0x40, R16 ;  /* 0x00000040afafb824 */ /* 0x000fe400078e0210 */
[----:B------:R-:W1:Y:S01]  /*7e20*/  MUFU.TANH R12, R12 ;  /* 0x0000000c000c7308 */ /* 0x000e620000002400 */
[----:B--2---:R-:W-:Y:S01]  /*7e30*/  FMNMX.FTZ R6, R10, R6, !PT ;  /* 0x000000060a067209 */ /* 0x004fe20007810000 */
[----:B------:R-:W-:Y:S01]  /*7e40*/  UMOV UR18, UR10 ;  /* 0x0000000a00127c82 */ /* 0x000fe20008000000 */
[----:B------:R-:W-:-:S05]  /*7e50*/  @!P3 LEA R175, R175, UR41, 0x2 ;  /* 0x00000029afafbc11 */ /* 0x000fca000f8e10ff */
        /* <DEDUP_REMOVED lines=22> */
[----:B------:R-:W-:Y:S01]  /*7fc0*/  MUFU.TANH R154, R154 ;  /* 0x0000009a009a7308 */ /* 0x000fe20000002400 */
[----:B--2---:R-:W-:-:S07]  /*7fd0*/  FMNMX.FTZ R6, R157, R6, !PT ;  /* 0x000000069d067209 */ /* 0x004fce0007810000 */
[----:B------:R-:W-:Y:S01]  /*7fe0*/  MUFU.TANH R155, R155 ;  /* 0x0000009b009b7308 */ /* 0x000fe20000002400 */
[----:B0-----:R-:W-:-:S05]  /*7ff0*/  FMNMX.FTZ R6, R160, R6, !PT ;  /* 0x00000006a0067209 */ /* 0x001fca0007810000 */
[----:B------:R-:W0:Y:S02]  /*8000*/  SHFL.BFLY PT, R161, R6, 0x2, 0x1f ;  /* 0x0c401f0006a17f89 */ /* 0x000e2400000e0000 */
[----:B------:R-:W-:Y:S08]  /*8010*/  MUFU.TANH R158, R158 ;  /* 0x0000009e009e7308 */ /* 0x000ff00000002400 */
[----:B------:R-:W-:Y:S08]  /*8020*/  MUFU.TANH R159, R159 ;  /* 0x0000009f009f7308 */ /* 0x000ff00000002400 */
[----:B------:R-:W-:Y:S01]  /*8030*/  MUFU.TANH R168, R168 ;  /* 0x000000a800a87308 */ /* 0x000fe20000002400 */
[----:B0-----:R-:W-:-:S07]  /*8040*/  FMNMX.FTZ R6, R6, R161, !PT ;  /* 0x000000a106067209 */ /* 0x001fce0007810000 */
[----:B------:R-:W-:Y:S01]  /*8050*/  MUFU.TANH R169, R169 ;  /* 0x000000a900a97308 */ /* 0x000fe20000002400 */
[----:B------:R-:W0:Y:S07]  /*8060*/  SHFL.BFLY PT, R161, R6, 0x1, 0x1f ;  /* 0x0c201f0006a17f89 */ /* 0x000e2e00000e0000 */
[----:B------:R-:W-:Y:S08]  /*8070*/  MUFU.TANH R172, R172 ;  /* 0x000000ac00ac7308 */ /* 0x000ff00000002400 */
[----:B------:R-:W-:Y:S01]  /*8080*/  MUFU.TANH R173, R173 ;  /* 0x000000ad00ad7308 */ /* 0x000fe20000002400 */
[----:B0-----:R-:W-:-:S05]  /*8090*/  FMNMX.FTZ R6, R6, R161, !PT ;  /* 0x000000a106067209 */ /* 0x001fca0007810000 */
[C---:B------:R-:W-:Y:S01]  /*80a0*/  FMUL.FTZ R161, R6.reuse, UR15 ;  /* 0x0000000f06a17c20 */ /* 0x040fe20008410000 */
[----:B------:R-:W-:Y:S02]  /*80b0*/  FADD.FTZ R165, -R6, R8 ;  /* 0x0000000806a57221 */ /* 0x000fe40000010100 */
[----:B------:R0:W-:Y:S01]  /*80c0*/  MUFU.TANH R8, R162 ;  /* 0x000000a200087308 */ /* 0x0001e20000002400 */
[--C-:B------:R-:W-:Y:S01]  /*80d0*/  FFMA.FTZ R7, R7, UR15, -R161.reuse ;  /* 0x0000000f07077c23 */ /* 0x100fe200080108a1 */
[----:B------:R-:W-:Y:S01]  /*80e0*/  FMUL.FTZ R165, R165, UR15 ;  /* 0x0000000fa5a57c20 */ /* 0x000fe20008410000 */
[--C-:B------:R-:W-:Y:S01]  /*80f0*/  FFMA.FTZ R10, R10, UR15, -R161.reuse ;  /* 0x0000000f0a0a7c23 */ /* 0x100fe200080108a1 */
[--C-:B------:R-:W-:Y:S01]  /*8100*/  FFMA.FTZ R11, R11, UR15, -R161.reuse ;  /* 0x0000000f0b0b7c23 */ /* 0x100fe200080108a1 */
[--C-:B------:R-:W-:Y:S01]  /*8110*/  FFMA.FTZ R12, R12, UR15, -R161.reuse ;  /* 0x0000000f0c0c7c23 */ /* 0x100fe200080108a1 */
[--C-:B------:R-:W-:Y:S01]  /*8120*/  FFMA.FTZ R13, R13, UR15, -R161.reuse ;  /* 0x0000000f0d0d7c23 */ /* 0x100fe200080108a1 */
[--C-:B------:R-:W-:Y:S01]  /*8130*/  FFMA.FTZ R14, R14, UR15, -R161.reuse ;  /* 0x0000000f0e0e7c23 */ /* 0x100fe200080108a1 */
[----:B------:R-:W-:Y:S01]  /*8140*/  MUFU.EX2 R7, R7 ;  /* 0x0000000700077308 */ /* 0x000fe20000000800 */
[--C-:B0-----:R-:W-:Y:S01]  /*8150*/  FFMA.FTZ R162, R9, UR15, -R161.reuse ;  /* 0x0000000f09a27c23 */ /* 0x101fe200080108a1 */
[--C-:B------:R-:W-:Y:S01]  /*8160*/  FFMA.FTZ R164, R15, UR15, -R161.reuse ;  /* 0x0000000f0fa47c23 */ /* 0x100fe200080108a1 */
[--C-:B------:R-:W-:Y:S01]  /*8170*/  FFMA.FTZ R20, R20, UR15, -R161.reuse ;  /* 0x0000000f14147c23 */ /* 0x100fe200080108a1 */
[--C-:B------:R-:W-:Y:S01]  /*8180*/  FFMA.FTZ R21, R21, UR15, -R161.reuse ;  /* 0x0000000f15157c23 */ /* 0x100fe200080108a1 */
[--C-:B------:R-:W-:Y:S01]  /*8190*/  FFMA.FTZ R23, R23, UR15, -R161.reuse ;  /* 0x0000000f17177c23 */ /* 0x100fe200080108a1 */
[--C-:B------:R-:W-:Y:S01]  /*81a0*/  FFMA.FTZ R153, R153, UR15, -R161.reuse ;  /* 0x0000000f99997c23 */ /* 0x100fe200080108a1 */
[--C-:B------:R-:W-:Y:S01]  /*81b0*/  FFMA.FTZ R156, R156, UR15, -R161.reuse ;  /* 0x0000000f9c9c7c23 */ /* 0x100fe200080108a1 */
[----:B------:R0:W1:Y:S01]  /*81c0*/  MUFU.EX2 R9, R165 ;  /* 0x000000a500097308 */ /* 0x0000620000000800 */
[--C-:B------:R-:W-:Y:S01]  /*81d0*/  FFMA.FTZ R157, R157, UR15, -R161.reuse ;  /* 0x0000000f9d9d7c23 */ /* 0x100fe200080108a1 */
[----:B------:R-:W-:Y:S01]  /*81e0*/  FFMA.FTZ R160, R160, UR15, -R161 ;  /* 0x0000000fa0a07c23 */ /* 0x000fe200080108a1 */
[----:B------:R-:W-:-:S05]  /*81f0*/  IMAD.U32 R15, RZ, RZ, UR5 ;  /* 0x00000005ff0f7e24 */ /* 0x000fca000f8e00ff */
[----:B------:R-:W-:Y:S01]  /*8200*/  MUFU.EX2 R10, R10 ;  /* 0x0000000a000a7308 */ /* 0x000fe20000000800 */
[----:B0-----:R-:W-:Y:S01]  /*8210*/  FFMA.FTZ R165, R152, UR15, -R161 ;  /* 0x0000000f98a57c23 */ /* 0x001fe200080108a1 */
[----:B------:R-:W-:-:S06]  /*8220*/  FMUL.FTZ R161, R163, UR14 ;  /* 0x0000000ea3a17c20 */ /* 0x000fcc0008410000 */
[----:B------:R0:W2:Y:S01]  /*8230*/  MUFU.EX2 R152, R162 ;  /* 0x000000a200987308 */ /* 0x0000a20000000800 */
[----:B-1----:R-:W-:Y:S01]  /*8240*/  FFMA.FTZ R163, R9, R3, R7 ;  /* 0x0000000309a37223 */ /* 0x002fe20000010007 */
[-C--:B------:R-:W-:Y:S01]  /*8250*/  FMUL.FTZ R24, R24, R9.reuse ;  /* 0x0000000918187220 */ /* 0x080fe20000410000 */
[-C--:B------:R-:W-:Y:S01]  /*8260*/  FMUL.FTZ R25, R25, R9.reuse ;  /* 0x0000000919197220 */ /* 0x080fe20000410000 */
[-C--:B------:R-:W-:Y:S01]  /*8270*/  FMUL.FTZ R28, R28, R9.reuse ;  /* 0x000000091c1c7220 */ /* 0x080fe20000410000 */
[-C--:B------:R-:W-:Y:S01]  /*8280*/  FMUL.FTZ R29, R29, R9.reuse ;  /* 0x000000091d1d7220 */ /* 0x080fe20000410000 */
[-C--:B------:R-:W-:Y:S01]  /*8290*/  FMUL.FTZ R32, R32, R9.reuse ;  /* 0x0000000920207220 */ /* 0x080fe20000410000 */
[-C--:B------:R-:W-:Y:S01]  /*82a0*/  FMUL.FTZ R33, R33, R9.reuse ;  /* 0x0000000921217220 */ /* 0x080fe20000410000 */
[----:B------:R-:W1:Y:S01]  /*82b0*/  MUFU.TANH R161, R161 ;  /* 0x000000a100a17308 */ /* 0x000e620000002400 */
[----:B0-----:R-:W-:Y:S01]  /*82c0*/  FMUL.FTZ R162, R166, UR14 ;  /* 0x0000000ea6a27c20 */ /* 0x001fe20008410000 */
[----:B------:R-:W-:Y:S01]  /*82d0*/  FMUL.FTZ R166, R170, UR14 ;  /* 0x0000000eaaa67c20 */ /* 0x000fe20008410000 */
[----:B------:R-:W-:Y:S01]  /*82e0*/  FMUL.FTZ R170, R178, UR14 ;  /* 0x0000000eb2aa7c20 */ /* 0x000fe20008410000 */
[-C--:B------:R-:W-:Y:S01]  /*82f0*/  FMUL.FTZ R36, R36, R9.reuse ;  /* 0x0000000924247220 */ /* 0x080fe20000410000 */
[-C--:B------:R-:W-:Y:S01]  /*8300*/  FMUL.FTZ R37, R37, R9.reuse ;  /* 0x0000000925257220 */ /* 0x080fe20000410000 */
[-C--:B------:R-:W-:Y:S01]  /*8310*/  FMUL.FTZ R40, R40, R9.reuse ;  /* 0x0000000928287220 */ /* 0x080fe20000410000 */
[----:B------:R-:W-:Y:S01]  /*8320*/  FMUL.FTZ R41, R41, R9 ;  /* 0x0000000929297220 */ /* 0x000fe20000410000 */
[----:B------:R-:W0:Y:S01]  /*8330*/  MUFU.TANH R162, R162 ;  /* 0x000000a200a27308 */ /* 0x000e220000002400 */
[C---:B--2---:R-:W-:Y:S01]  /*8340*/  FADD.FTZ R163, R152.reuse, R163 ;  /* 0x000000a398a37221 */ /* 0x044fe20000010000 */
[----:B------:R-:W-:Y:S01]  /*8350*/  F2FP.F16.F32.PACK_AB R152, R152, R7 ;  /* 0x000000079898723e */ /* 0x000fe200000000ff */
[----:B------:R-:W-:-:S02]  /*8360*/  @!P1 VIADD R7, R15, 0x38840 ;  /* 0x000388400f079836 */ /* 0x000fc40000000000 */
[-C--:B------:R-:W-:Y:S01]  /*8370*/  FMUL.FTZ R44, R44, R9.reuse ;  /* 0x000000092c2c7220 */ /* 0x080fe20000410000 */
[----:B------:R-:W-:Y:S01]  /*8380*/  FADD.FTZ R163, R10, R163 ;  /* 0x000000a30aa37221 */ /* 0x000fe20000010000 */
[-C--:B------:R-:W-:Y:S01]  /*8390*/  FMUL.FTZ R45, R45, R9.reuse ;  /* 0x000000092d2d7220 */ /* 0x080fe20000410000 */
[-C--:B------:R-:W-:Y:S01]  /*83a0*/  FMUL.FTZ R48, R48, R9.reuse ;  /* 0x0000000930307220 */ /* 0x080fe20000410000 */
[----:B------:R-:W-:Y:S01]  /*83b0*/  @!P1 PRMT R7, RZ, 0x654, R7 ;  /* 0x00000654ff079816 */ /* 0x000fe20000000007 */
[----:B------:R2:W3:Y:S01]  /*83c0*/  MUFU.TANH R3, R167 ;  /* 0x000000a700037308 */ /* 0x0004e20000002400 */
[-C--:B------:R-:W-:Y:S01]  /*83d0*/  FMUL.FTZ R49, R49, R9.reuse ;  /* 0x0000000931317220 */ /* 0x080fe20000410000 */
[-C--:B------:R-:W-:Y:S01]  /*83e0*/  FMUL.FTZ R52, R52, R9.reuse ;  /* 0x0000000934347220 */ /* 0x080fe20000410000 */
[----:B------:R4:W-:Y:S01]  /*83f0*/  @!P1 SYNCS.ARRIVE.TRANS64.RED.A1T0 RZ, [R7+URZ], RZ ;  /* 0x000000ff07ff99a7 */ /* 0x0009e2000810043f */
[----:B------:R-:W-:Y:S01]  /*8400*/  @!P3 STS [R175+0x38400], R9 ;  /* 0x03840009af00b388 */ /* 0x000fe20000000800 */
[-C--:B------:R-:W-:Y:S01]  /*8410*/  FMUL.FTZ R53, R53, R9.reuse ;  /* 0x0000000935357220 */ /* 0x080fe20000410000 */
[-C--:B------:R-:W-:Y:S01]  /*8420*/  FMUL.FTZ R56, R56, R9.reuse ;  /* 0x0000000938387220 */ /* 0x080fe20000410000 */
[-C--:B------:R-:W-:Y:S01]  /*8430*/  FMUL.FTZ R57, R57, R9.reuse ;  /* 0x0000000939397220 */ /* 0x080fe20000410000 */
[----:B------:R-:W5:Y:S01]  /*8440*/  MUFU.TANH R166, R166 ;  /* 0x000000a600a67308 */ /* 0x000f620000002400 */
[----:B--2---:R-:W-:Y:S01]  /*8450*/  FMUL.FTZ R167, R171, UR14 ;  /* 0x0000000eaba77c20 */ /* 0x004fe20008410000 */
[----:B------:R-:W-:Y:S01]  /*8460*/  FMUL.FTZ R171, R179, UR14 ;  /* 0x0000000eb3ab7c20 */ /* 0x000fe20008410000 */
[----:B----4-:R-:W-:Y:S01]  /*8470*/  FMNMX.FTZ R7, R154, R4, !PT ;  /* 0x000000049a077209 */ /* 0x010fe20007810000 */
[-C--:B------:R-:W-:Y:S01]  /*8480*/  FMUL.FTZ R60, R60, R9.reuse ;  /* 0x000000093c3c7220 */ /* 0x080fe20000410000 */
[-C--:B------:R-:W-:Y:S01]  /*8490*/  FMUL.FTZ R61, R61, R9.reuse ;  /* 0x000000093d3d7220 */ /* 0x080fe20000410000 */
[----:B------:R-:W-:Y:S01]  /*84a0*/  FMUL.FTZ R64, R64, R9 ;  /* 0x0000000940407220 */ /* 0x000fe20000410000 */
        /* <DEDUP_REMOVED lines=9> */
[----:B------:R-:W-:Y:S01]  /*8540*/  MUFU.TANH R170, R170 ;  /* 0x000000aa00aa7308 */ /* 0x000fe20000002400 */
[-C--:B------:R-:W-:Y:S01]  /*8550*/  FMUL.FTZ R76, R76, R9.reuse ;  /* 0x000000094c4c7220 */ /* 0x080fe20000410000 */
[----:B------:R-:W-:Y:S01]  /*8560*/  FMUL.FTZ R77, R77, R9 ;  /* 0x000000094d4d7220 */ /* 0x000fe20000410000 */
[----:B------:R-:W-:Y:S01]  /*8570*/  FMNMX.FTZ R7, R8, R7, !PT ;  /* 0x0000000708077209 */ /* 0x000fe20007810000 */
[-C--:B------:R-:W-:Y:S01]  /*8580*/  FMUL.FTZ R80, R80, R9.reuse ;  /* 0x0000000950507220 */ /* 0x080fe20000410000 */
[-C--:B------:R-:W-:Y:S01]  /*8590*/  FMUL.FTZ R81, R81, R9.reuse ;  /* 0x0000000951517220 */ /* 0x080fe20000410000 */
[----:B------:R-:W-:Y:S01]  /*85a0*/  FMUL.FTZ R84, R84, R9 ;  /* 0x0000000954547220 */ /* 0x000fe20000410000 */
[----:B-1----:R-:W-:Y:S01]  /*85b0*/  FMNMX.FTZ R7, R161, R7, !PT ;  /* 0x00000007a1077209 */ /* 0x002fe20007810000 */
[----:B------:R-:W-:Y:S01]  /*85c0*/  MUFU.TANH R171, R171 ;  /* 0x000000ab00ab7308 */ /* 0x000fe20000002400 */
[-C--:B------:R-:W-:Y:S01]  /*85d0*/  FMUL.FTZ R85, R85, R9.reuse ;  /* 0x0000000955557220 */ /* 0x080fe20000410000 */
[----:B------:R-:W-:Y:S01]  /*85e0*/  FMUL.FTZ R88, R88, R9 ;  /* 0x0000000958587220 */ /* 0x000fe20000410000 */
[----:B0-----:R-:W-:Y:S01]  /*85f0*/  FMNMX.FTZ R7, R162, R7, !PT ;  /* 0x00000007a2077209 */ /* 0x001fe20007810000 */
[-C--:B------:R-:W-:Y:S01]  /*8600*/  FMUL.FTZ R89, R89, R9.reuse ;  /* 0x0000000959597220 */ /* 0x080fe20000410000 */
[-C--:B------:R-:W-:Y:S01]  /*8610*/  FMUL.FTZ R92, R92, R9.reuse ;  /* 0x000000095c5c7220 */ /* 0x080fe20000410000 */
[----:B------:R-:W-:Y:S01]  /*8620*/  FMUL.FTZ R93, R93, R9 ;  /* 0x000000095d5d7220 */ /* 0x000fe20000410000 */
[----:B---3--:R-:W-:Y:S01]  /*8630*/  FMNMX.FTZ R7, R3, R7, !PT ;  /* 0x0000000703077209 */ /* 0x008fe20007810000 */
[----:B------:R-:W0:Y:S01]  /*8640*/  MUFU.EX2 R11, R11 ;  /* 0x0000000b000b7308 */ /* 0x000e220000000800 */
[-C--:B------:R-:W-:Y:S01]  /*8650*/  FMUL.FTZ R96, R96, R9.reuse ;  /* 0x0000000960607220 */ /* 0x080fe20000410000 */
[----:B------:R-:W-:Y:S01]  /*8660*/  FMUL.FTZ R97, R97, R9 ;  /* 0x0000000961617220 */ /* 0x000fe20000410000 */
[----:B-----5:R-:W-:Y:S01]  /*8670*/  FMNMX.FTZ R7, R166, R7, !PT ;  /* 0x00000007a6077209 */ /* 0x020fe20007810000 */
[-C--:B------:R-:W-:Y:S01]  /*8680*/  FMUL.FTZ R100, R100, R9.reuse ;  /* 0x0000000964647220 */ /* 0x080fe20000410000 */
[-C--:B------:R-:W-:Y:S01]  /*8690*/  FMUL.FTZ R101, R101, R9.reuse ;  /* 0x0000000965657220 */ /* 0x080fe20000410000 */
[----:B------:R-:W-:Y:S01]  /*86a0*/  FMUL.FTZ R104, R104, R9 ;  /* 0x0000000968687220 */ /* 0x000fe20000410000 */
[----:B--2---:R-:W-:Y:S01]  /*86b0*/  FMNMX.FTZ R7, R167, R7, !PT ;  /* 0x00000007a7077209 */ /* 0x004fe20007810000 */
[----:B------:R-:W1:Y:S01]  /*86c0*/  MUFU.EX2 R12, R12 ;  /* 0x0000000c000c7308 */ /* 0x000e620000000800 */
[-C--:B------:R-:W-:Y:S01]  /*86d0*/  FMUL.FTZ R105, R105, R9.reuse ;  /* 0x0000000969697220 */ /* 0x080fe20000410000 */
[----:B------:R-:W-:Y:S01]  /*86e0*/  FMUL.FTZ R108, R108, R9 ;  /* 0x000000096c6c7220 */ /* 0x000fe20000410000 */
[----:B------:R-:W-:Y:S01]  /*86f0*/  FMNMX.FTZ R7, R168, R7, !PT ;  /* 0x00000007a8077209 */ /* 0x000fe20007810000 */
[-C--:B------:R-:W-:Y:S01]  /*8700*/  FMUL.FTZ R109, R109, R9.reuse ;  /* 0x000000096d6d7220 */ /* 0x080fe20000410000 */
[-C--:B------:R-:W-:Y:S01]  /*8710*/  FMUL.FTZ R112, R112, R9.reuse ;  /* 0x0000000970707220 */ /* 0x080fe20000410000 */
[----:B------:R-:W-:Y:S01]  /*8720*/  FMUL.FTZ R113, R113, R9 ;  /* 0x0000000971717220 */ /* 0x000fe20000410000 */
[----:B------:R-:W-:Y:S01]  /*8730*/  FMNMX.FTZ R7, R169, R7, !PT ;  /* 0x00000007a9077209 */ /* 0x000fe20007810000 */
[----:B------:R-:W2:Y:S01]  /*8740*/  MUFU.EX2 R13, R13 ;  /* 0x0000000d000d7308 */ /* 0x000ea20000000800 */
[----:B0-----:R-:W-:Y:S01]  /*8750*/  FADD.FTZ R163, R11, R163 ;  /* 0x000000a30ba37221 */ /* 0x001fe20000010000 */
[----:B------:R-:W-:Y:S01]  /*8760*/  FMUL.FTZ R116, R116, R9 ;  /* 0x0000000974747220 */ /* 0x000fe20000410000 */
[----:B------:R-:W-:Y:S01]  /*8770*/  FMNMX.FTZ R7, R170, R7, !PT ;  /* 0x00000007aa077209 */ /* 0x000fe20007810000 */
[-C--:B------:R-:W-:Y:S01]  /*8780*/  FMUL.FTZ R117, R117, R9.reuse ;  /* 0x0000000975757220 */ /* 0x080fe20000410000 */
[-C--:B------:R-:W-:Y:S01]  /*8790*/  FMUL.FTZ R120, R120, R9.reuse ;  /* 0x0000000978787220 */ /* 0x080fe20000410000 */
[----:B------:R-:W-:Y:S01]  /*87a0*/  FMUL.FTZ R121, R121, R9 ;  /* 0x0000000979797220 */ /* 0x000fe20000410000 */
[----:B------:R-:W-:Y:S01]  /*87b0*/  FMNMX.FTZ R7, R171, R7, !PT ;  /* 0x00000007ab077209 */ /* 0x000fe20007810000 */
[----:B------:R-:W0:Y:S01]  /*87c0*/  MUFU.EX2 R14, R14 ;  /* 0x0000000e000e7308 */ /* 0x000e220000000800 */
[----:B-1----:R-:W-:Y:S01]  /*87d0*/  FADD.FTZ R163, R12, R163 ;  /* 0x000000a30ca37221 */ /* 0x002fe20000010000 */
[----:B------:R-:W-:Y:S01]  /*87e0*/  FMUL.FTZ R124, R124, R9 ;  /* 0x000000097c7c7220 */ /* 0x000fe20000410000 */
[----:B------:R-:W-:Y:S01]  /*87f0*/  FMNMX.FTZ R7, R172, R7, !PT ;  /* 0x00000007ac077209 */ /* 0x000fe20007810000 */
[-C--:B------:R-:W-:Y:S01]  /*8800*/  FMUL.FTZ R125, R125, R9.reuse ;  /* 0x000000097d7d7220 */ /* 0x080fe20000410000 */
[-C--:B------:R-:W-:Y:S01]  /*8810*/  FMUL.FTZ R128, R128, R9.reuse ;  /* 0x0000000980807220 */ /* 0x080fe20000410000 */
[----:B------:R-:W-:Y:S01]  /*8820*/  FMUL.FTZ R129, R129, R9 ;  /* 0x0000000981817220 */ /* 0x000fe20000410000 */
[----:B------:R-:W-:Y:S01]  /*8830*/  FMNMX.FTZ R7, R173, R7, !PT ;  /* 0x00000007ad077209 */ /* 0x000fe20007810000 */
[----:B------:R-:W1:Y:S01]  /*8840*/  MUFU.EX2 R164, R164 ;  /* 0x000000a400a47308 */ /* 0x000e620000000800 */
[----:B--2---:R-:W-:Y:S01]  /*8850*/  FADD.FTZ R163, R13, R163 ;  /* 0x000000a30da37221 */ /* 0x004fe20000010000 */
[-C--:B------:R-:W-:Y:S01]  /*8860*/  FMUL.FTZ R132, R132, R9.reuse ;  /* 0x0000000984847220 */ /* 0x080fe20000410000 */
[-C--:B------:R-:W-:Y:S01]  /*8870*/  FMUL.FTZ R133, R133, R9.reuse ;  /* 0x0000000985857220 */ /* 0x080fe20000410000 */
[----:B------:R-:W2:Y:S01]  /*8880*/  SHFL.BFLY PT, R174, R7, 0x2, 0x1f ;  /* 0x0c401f0007ae7f89 */ /* 0x000ea200000e0000 */
        /* <DEDUP_REMOVED lines=9> */
[----:B------:R-:W-:Y:S01]  /*8920*/  FMUL.FTZ R149, R149, R9 ;  /* 0x0000000995957220 */ /* 0x000fe20000410000 */
[----:B------:R-:W-:Y:S01]  /*8930*/  UIADD3 UR14, UR10, 0x80, URZ ;  /* 0x000000800a0e7890 */ /* 0x000fe2000fffe03f */
[----:B------:R-:W0:Y:S01]  /*8940*/  MUFU.EX2 R21, R21 ;  /* 0x0000001500157308 */ /* 0x000e220000000800 */
[----:B-1----:R-:W-:Y:S01]  /*8950*/  FADD.FTZ R163, R164, R163 ;  /* 0x000000a3a4a37221 */ /* 0x002fe20000010000 */
[----:B------:R-:W-:-:S05]  /*8960*/  @!P1 VIADD R15, R15, 0x38860 ;  /* 0x000388600f0f9836 */ /* 0x000fca0000000000 */
[----:B------:R-:W-:Y:S01]  /*8970*/  @!P1 PRMT R15, RZ, 0x654, R15 ;  /* 0x00000654ff0f9816 */ /* 0x000fe2000000000f */
[----:B------:R-:W1:Y:S01]  /*8980*/  MUFU.EX2 R23, R23 ;  /* 0x0000001700177308 */ /* 0x000e620000000800 */
[----:B---3--:R-:W-:Y:S01]  /*8990*/  FADD.FTZ R163, R20, R163 ;  /* 0x000000a314a37221 */ /* 0x008fe20000010000 */
[----:B--2---:R-:W-:-:S06]  /*89a0*/  FMNMX.FTZ R7, R7, R174, !PT ;  /* 0x000000ae07077209 */ /* 0x004fcc0007810000 */
[----:B------:R-:W2:Y:S01]  /*89b0*/  MUFU.EX2 R165, R165 ;  /* 0x000000a500a57308 */ /* 0x000ea20000000800 */
[----:B------:R-:W3:Y:S01]  /*89c0*/  SHFL.BFLY PT, R174, R7, 0x1, 0x1f ;  /* 0x0c201f0007ae7f89 */ /* 0x000ee200000e0000 */
[----:B0-----:R-:W-:-:S06]  /*89d0*/  FADD.FTZ R163, R21, R163 ;  /* 0x000000a315a37221 */ /* 0x001fcc0000010000 */
[----:B------:R-:W-:Y:S01]  /*89e0*/  MUFU.EX2 R157, R157 ;  /* 0x0000009d009d7308 */ /* 0x000fe20000000800 */
[----:B-1----:R-:W-:-:S04]  /*89f0*/  FADD.FTZ R163, R23, R163 ;  /* 0x000000a317a37221 */ /* 0x002fc80000010000 */
[----:B--2---:R-:W-:Y:S01]  /*8a00*/  FADD.FTZ R163, R165, R163 ;  /* 0x000000a3a5a37221 */ /* 0x004fe20000010000 */
[----:B---3--:R-:W-:Y:S02]  /*8a10*/  FMNMX.FTZ R7, R7, R174, !PT ;  /* 0x000000ae07077209 */ /* 0x008fe40007810000 */
[----:B------:R0:W-:Y:S03]  /*8a20*/  MUFU.EX2 R174, R153 ;  /* 0x0000009900ae7308 */ /* 0x0001e60000000800 */
[----:B------:R-:W-:-:S04]  /*8a30*/  FADD.FTZ R4, -R7, R4 ;  /* 0x0000000407047221 */ /* 0x000fc80000010100 */
[----:B------:R-:W-:Y:S01]  /*8a40*/  FMUL.FTZ R4, R4, UR15 ;  /* 0x0000000f04047c20 */ /* 0x000fe20008410000 */
[----:B0-----:R-:W-:-:S05]  /*8a50*/  FMUL.FTZ R153, R7, UR15 ;  /* 0x0000000f07997c20 */ /* 0x001fca0008410000 */
[----:B------:R-:W0:Y:S01]  /*8a60*/  MUFU.EX2 R4, R4 ;  /* 0x0000000400047308 */ /* 0x000e220000000800 */
        /* <DEDUP_REMOVED lines=14> */
[--C-:B------:R-:W-:Y:S01]  /*8b50*/  FFMA.FTZ R173, R173, UR15, -R153.reuse ;  /* 0x0000000fadad7c23 */ /* 0x100fe20008010899 */
[----:B------:R-:W-:Y:S01]  /*8b60*/  MUFU.EX2 R155, R155 ;  /* 0x0000009b009b7308 */ /* 0x000fe20000000800 */
[----:B0-----:R0:W-:Y:S01]  /*8b70*/  @!P3 STS [R175+0x38420], R4 ;  /* 0x03842004af00b388 */ /* 0x0011e20000000800 */
[----:B-1----:R-:W-:Y:S01]  /*8b80*/  FFMA.FTZ R160, R168, UR15, -R153 ;  /* 0x0000000fa8a07c23 */ /* 0x002fe20008010899 */
[----:B------:R-:W-:Y:S01]  /*8b90*/  FADD.FTZ R163, R174, R163 ;  /* 0x000000a3aea37221 */ /* 0x000fe20000010000 */
        /* <DEDUP_REMOVED lines=12> */
[----:B0-----:R0:W1:Y:S01]  /*8c60*/  MUFU.EX2 R175, R156 ;  /* 0x0000009c00af7308 */ /* 0x0010620000000800 */
        /* <DEDUP_REMOVED lines=8> */
[----:B0-----:R-:W-:Y:S01]  /*8cf0*/  FFMA.FTZ R156, R8, UR15, -R153 ;  /* 0x0000000f089c7c23 */ /* 0x001fe20008010899 */
[-C--:B------:R-:W-:Y:S01]  /*8d00*/  FMUL.FTZ R62, R62, R4.reuse ;  /* 0x000000043e3e7220 */ /* 0x080fe20000410000 */
[-C--:B------:R-:W-:Y:S01]  /*8d10*/  FMUL.FTZ R63, R63, R4.reuse ;  /* 0x000000043f3f7220 */ /* 0x080fe20000410000 */
[-C--:B------:R-:W-:Y:S01]  /*8d20*/  FMUL.FTZ R66, R66, R4.reuse ;  /* 0x0000000442427220 */ /* 0x080fe20000410000 */
[-C--:B------:R-:W-:Y:S01]  /*8d30*/  FMUL.FTZ R67, R67, R4.reuse ;  /* 0x0000000443437220 */ /* 0x080fe20000410000 */
[-C--:B------:R-:W-:Y:S01]  /*8d40*/  FMUL.FTZ R70, R70, R4.reuse ;  /* 0x0000000446467220 */ /* 0x080fe20000410000 */
[-C--:B------:R-:W-:Y:S01]  /*8d50*/  FMUL.FTZ R71, R71, R4.reuse ;  /* 0x0000000447477220 */ /* 0x080fe20000410000 */
[----:B------:R0:W2:Y:S01]  /*8d60*/  MUFU.EX2 R153, R154 ;  /* 0x0000009a00997308 */ /* 0x0000a20000000800 */
[----:B-1----:R-:W-:Y:S01]  /*8d70*/  FADD.FTZ R163, R175, R163 ;  /* 0x000000a3afa37221 */ /* 0x002fe20000010000 */
[-C--:B------:R-:W-:Y:S01]  /*8d80*/  FMUL.FTZ R74, R74, R4.reuse ;  /* 0x000000044a4a7220 */ /* 0x080fe20000410000 */
[-C--:B------:R-:W-:Y:S01]  /*8d90*/  FMUL.FTZ R75, R75, R4.reuse ;  /* 0x000000044b4b7220 */ /* 0x080fe20000410000 */
[-C--:B------:R-:W-:Y:S01]  /*8da0*/  FMUL.FTZ R78, R78, R4.reuse ;  /* 0x000000044e4e7220 */ /* 0x080fe20000410000 */
[----:B------:R-:W-:Y:S01]  /*8db0*/  FADD.FTZ R163, R157, R163 ;  /* 0x000000a39da37221 */ /* 0x000fe20000010000 */
[-C--:B------:R-:W-:Y:S01]  /*8dc0*/  FMUL.FTZ R79, R79, R4.reuse ;  /* 0x000000044f4f7220 */ /* 0x080fe20000410000 */
[----:B------:R-:W-:Y:S01]  /*8dd0*/  FMUL.FTZ R82, R82, R4 ;  /* 0x0000000452527220 */ /* 0x000fe20000410000 */
[----:B------:R1:W3:Y:S01]  /*8de0*/  MUFU.EX2 R8, R158 ;  /* 0x0000009e00087308 */ /* 0x0002e20000000800 */
[----:B0-----:R-:W-:Y:S01]  /*8df0*/  F2FP.F16.F32.PACK_AB R154, R11, R10 ;  /* 0x0000000a0b9a723e */ /* 0x001fe200000000ff */
        /* <DEDUP_REMOVED lines=8> */
[----:B------:R-:W-:Y:S01]  /*8e80*/  F2FP.F16.F32.PACK_AB R153, R155, R153 ;  /* 0x000000999b99723e */ /* 0x000fe200000000ff */
[----:B------:R-:W-:Y:S01]  /*8e90*/  FMUL.FTZ R95, R95, R4 ;  /* 0x000000045f5f7220 */ /* 0x000fe20000410000 */
[----:B-1----:R-:W-:Y:S01]  /*8ea0*/  F2FP.F16.F32.PACK_AB R158, R164, R14 ;  /* 0x0000000ea49e723e */ /* 0x002fe200000000ff */
[----:B------:R-:W-:Y:S01]  /*8eb0*/  FADD.FTZ R5, R155, R5 ;  /* 0x000000059b057221 */ /* 0x000fe20000010000 */
[----:B------:R-:W-:Y:S01]  /*8ec0*/  F2FP.F16.F32.PACK_AB R164, R175, R174 ;  /* 0x000000aeafa4723e */ /* 0x000fe200000000ff */
[----:B------:R-:W-:Y:S01]  /*8ed0*/  FMUL.FTZ R98, R98, R4 ;  /* 0x0000000462627220 */ /* 0x000fe20000410000 */
[----:B------:R1:W-:Y:S01]  /*8ee0*/  MUFU.EX2 R179, R162 ;  /* 0x000000a200b37308 */ /* 0x0003e20000000800 */
[----:B---3--:R-:W-:Y:S01]  /*8ef0*/  F2FP.F16.F32.PACK_AB R155, R168, R8 ;  /* 0x00000008a89b723e */ /* 0x008fe200000000ff */
[----:B------:R-:W-:Y:S01]  /*8f00*/  BAR.SYNC.DEFER_BLOCKING 0xf, 0x100 ;  /* 0x03c4000000007b1d */ /* 0x000fe20000010000 */
[----:B0-----:R-:W-:Y:S01]  /*8f10*/  F2FP.F16.F32.PACK_AB R156, R13, R12 ;  /* 0x0000000c0d9c723e */ /* 0x001fe200000000ff */
[-C--:B------:R-:W-:Y:S01]  /*8f20*/  FMUL.FTZ R99, R99, R4.reuse ;  /* 0x0000000463637220 */ /* 0x080fe20000410000 */
[-C--:B------:R-:W-:Y:S01]  /*8f30*/  FMUL.FTZ R102, R102, R4.reuse ;  /* 0x0000000466667220 */ /* 0x080fe20000410000 */
[-C--:B------:R-:W-:Y:S01]  /*8f40*/  FMUL.FTZ R103, R103, R4.reuse ;  /* 0x0000000467677220 */ /* 0x080fe20000410000 */
        /* <DEDUP_REMOVED lines=9> */
[----:B------:R1:W-:Y:S01]  /*8fe0*/  MUFU.EX2 R180, R3 ;  /* 0x0000000300b47308 */ /* 0x0003e20000000800 */
        /* <DEDUP_REMOVED lines=8> */
[C---:B-1----:R-:W-:Y:S01]  /*9070*/  FADD.FTZ R3, R166.reuse, R163 ;  /* 0x000000a3a6037221 */ /* 0x042fe20000010000 */
[----:B------:R-:W-:Y:S01]  /*9080*/  F2FP.F16.F32.PACK_AB R166, R166, R157 ;  /* 0x0000009da6a6723e */ /* 0x000fe200000000ff */
[-C--:B------:R-:W-:Y:S01]  /*9090*/  FMUL.FTZ R134, R134, R4.reuse ;  /* 0x0000000486867220 */ /* 0x080fe20000410000 */
[----:B----4-:R-:W-:Y:S01]  /*90a0*/  F2FP.F16.F32.PACK_AB R157, R170, R169 ;  /* 0x000000a9aa9d723e */ /* 0x010fe200000000ff */
[-C--:B------:R-:W-:Y:S01]  /*90b0*/  FMUL.FTZ R135, R135, R4.reuse ;  /* 0x0000000487877220 */ /* 0x080fe20000410000 */
[----:B0-----:R-:W-:Y:S01]  /*90c0*/  F2FP.F16.F32.PACK_AB R159, R176, R179 ;  /* 0x000000b3b09f723e */ /* 0x001fe200000000ff */
        /* <DEDUP_REMOVED lines=11> */
[----:B------:R0:W-:Y:S01]  /*9180*/  STSM.16.M88.4 [R19+0x36400], R152 ;  /* 0x0364009813007844 */ /* 0x0001e20000000200 */
[----:B--2---:R-:W-:Y:S01]  /*9190*/  F2FP.F16.F32.PACK_AB R161, R10, R180 ;  /* 0x000000b40aa1723e */ /* 0x004fe200000000ff */
[----:B------:R-:W-:Y:S01]  /*91a0*/  FADD.FTZ R5, R8, R5 ;  /* 0x0000000508057221 */ /* 0x000fe20000010000 */
[----:B------:R-:W-:Y:S01]  /*91b0*/  IMAD.MOV.U32 R4, RZ, RZ, R7 ;  /* 0x000000ffff047224 */ /* 0x000fe200078e0007 */
[----:B------:R0:W-:Y:S01]  /*91c0*/  STSM.16.M88.4 [R184], R156 ;  /* 0x0000009cb8007844 */ /* 0x0001e20000000200 */
[----:B------:R-:W-:Y:S01]  /*91d0*/  IMAD.MOV.U32 R8, RZ, RZ, R6 ;  /* 0x000000ffff087224 */ /* 0x000fe200078e0006 */
[----:B------:R-:W-:Y:S01]  /*91e0*/  MUFU.EX2 R178, R178 ;  /* 0x000000b200b27308 */ /* 0x000fe20000000800 */
[----:B------:R-:W-:-:S04]  /*91f0*/  FADD.FTZ R5, R168, R5 ;  /* 0x00000005a8057221 */ /* 0x000fc80000010000 */
[----:B------:R-:W-:-:S03]  /*9200*/  FADD.FTZ R5, R169, R5 ;  /* 0x00000005a9057221 */ /* 0x000fc60000010000 */
[----:B------:R-:W2:Y:S01]  /*9210*/  MUFU.EX2 R171, R171 ;  /* 0x000000ab00ab7308 */ /* 0x000ea20000000800 */
[----:B-1----:R-:W-:Y:S01]  /*9220*/  F2FP.F16.F32.PACK_AB R163, R177, R11 ;  /* 0x0000000bb1a3723e */ /* 0x002fe200000000ff */
[----:B------:R-:W-:-:S04]  /*9230*/  FADD.FTZ R170, R170, R5 ;  /* 0x00000005aaaa7221 */ /* 0x000fc80000010000 */
[----:B------:R0:W-:Y:S01]  /*9240*/  STSM.16.M88.4 [R186], R160 ;  /* 0x000000a0ba007844 */ /* 0x0001e20000000200 */
[----:B------:R-:W-:Y:S01]  /*9250*/  FADD.FTZ R179, R179, R170 ;  /* 0x000000aab3b37221 */ /* 0x000fe20000010000 */
[----:B------:R-:W-:Y:S03]  /*9260*/  MUFU.EX2 R172, R172 ;  /* 0x000000ac00ac7308 */ /* 0x000fe60000000800 */
[----:B------:R-:W-:-:S04]  /*9270*/  FADD.FTZ R179, R176, R179 ;  /* 0x000000b3b0b37221 */ /* 0x000fc80000010000 */
[----:B------:R-:W-:Y:S01]  /*9280*/  FADD.FTZ R179, R180, R179 ;  /* 0x000000b3b4b37221 */ /* 0x000fe20000010000 */
[----:B------:R-:W1:Y:S01]  /*9290*/  MUFU.EX2 R173, R173 ;  /* 0x000000ad00ad7308 */ /* 0x000e620000000800 */
[----:B--2---:R-:W-:Y:S02]  /*92a0*/  F2FP.F16.F32.PACK_AB R165, R171, R178 ;  /* 0x000000b2aba5723e */ /* 0x004fe400000000ff */
[----:B------:R-:W-:-:S04]  /*92b0*/  FADD.FTZ R10, R10, R179 ;  /* 0x000000b30a0a7221 */ /* 0x000fc80000010000 */
[----:B------:R-:W-:-:S04]  /*92c0*/  FADD.FTZ R10, R11, R10 ;  /* 0x0000000a0b0a7221 */ /* 0x000fc80000010000 */
[----:B------:R-:W-:-:S04]  /*92d0*/  FADD.FTZ R177, R177, R10 ;  /* 0x0000000ab1b17221 */ /* 0x000fc80000010000 */
[----:B------:R-:W-:Y:S01]  /*92e0*/  FADD.FTZ R178, R178, R177 ;  /* 0x000000b1b2b27221 */ /* 0x000fe20000010000 */
[----:B-1----:R-:W-:-:S03]  /*92f0*/  F2FP.F16.F32.PACK_AB R167, R173, R172 ;  /* 0x000000acada7723e */ /* 0x002fc600000000ff */
[----:B------:R-:W-:Y:S02]  /*9300*/  FADD.FTZ R171, R171, R178 ;  /* 0x000000b2abab7221 */ /* 0x000fe40000010000 */
[----:B------:R0:W-:Y:S01]  /*9310*/  STSM.16.M88.4 [R185], R164 ;  /* 0x000000a4b9007844 */ /* 0x0001e20000000200 */
[----:B------:R-:W-:Y:S01]  /*9320*/  WARPGROUP.ARRIVE ;  /* 0x00000000000079c5 */ /* 0x000fe20000000000 */
[----:B------:R-:W-:-:S04]  /*9330*/  FADD.FTZ R172, R172, R171 ;  /* 0x000000abacac7221 */ /* 0x000fc80000010000 */
[----:B------:R-:W-:Y:S01]  /*9340*/  FADD.FTZ R5, R173, R172 ;  /* 0x000000acad057221 */ /* 0x000fe20000010000 */
[----:B------:R-:W-:Y:S01]  /*9350*/  HGMMA.64x256x16.F32 R24, R152, gdesc[UR16].tnspB, R24, gsb0 ;  /* 0x43e0001098187df0 */ /* 0x000fe20008000818 */
[----:B------:R-:W-:Y:S01]  /*9360*/  UMOV UR18, UR14 ;  /* 0x0000000e00127c82 */ /* 0x000fe20008000000 */
[----:B------:R-:W-:Y:S01]  /*9370*/  UMOV UR19, 0x40000040 ;  /* 0x4000004000137882 */ /* 0x000fe20000000000 */
[----:B------:R-:W-:Y:S02]  /*9380*/  UIADD3 UR14, UR10, 0x100, URZ ;  /* 0x000001000a0e7890 */ /* 0x000fe4000fffe03f */
[----:B------:R-:W-:Y:S01]  /*9390*/  UIADD3 UR10, UR10, 0x180, URZ ;  /* 0x000001800a0a7890 */ /* 0x000fe2000fffe03f */
[----:B------:R-:W-:Y:S02]  /*93a0*/  WARPGROUP.DEPBAR.LE gsb0, 0x0 ;  /* 0x00008000000079c5 */ /* 0x000fe40000010000 */
[----:B------:R-:W-:-:S15]  /*93b0*/  WARPGROUP.ARRIVE ;  /* 0x00000000000079c5 */ /* 0x000fde0000000000 */
[----:B------:R-:W-:-:S05]  /*93c0*/  NOP ;  /* 0x0000000000007918 */ /* 0x000fca0000000000 */
[----:B------:R-:W-:Y:S01]  /*93d0*/  HGMMA.64x256x16.F32 R24, R156, gdesc[UR16].tnspB, R24, gsb0 ;  /* 0x43e000109c187df0 */ /* 0x000fe20008000818 */
[----:B------:R-:W-:Y:S01]  /*93e0*/  UMOV UR18, UR14 ;  /* 0x0000000e00127c82 */ /* 0x000fe20008000000 */
[----:B------:R-:W-:Y:S01]  /*93f0*/  UMOV UR19, 0x40000040 ;  /* 0x4000004000137882 */ /* 0x000fe20000000000 */
[----:B------:R-:W-:Y:S02]  /*9400*/  WARPGROUP.DEPBAR.LE gsb0, 0x0 ;  /* 0x00008000000079c5 */ /* 0x000fe40000010000 */
[----:B------:R-:W-:-:S15]  /*9410*/  WARPGROUP.ARRIVE ;  /* 0x00000000000079c5 */ /* 0x000fde0000000000 */
[----:B------:R-:W-:-:S08]  /*9420*/  NOP ;  /* 0x0000000000007918 */ /* 0x000fd00000000000 */
        /* <DEDUP_REMOVED lines=19> */
.L_x_1073:
[----:B------:R-:W2:Y:S01]  /*9560*/  SHFL.BFLY PT, R0, R3, 0x2, 0x1f ;  /* 0x0c401f0003007f89 */ /* 0x000ea200000e0000 */
[----:B01----:R-:W-:Y:S01]  /*9570*/  IMAD.MOV.U32 R152, RZ, RZ, -0x800000 ;  /* 0xff800000ff987424 */ /* 0x003fe200078e00ff */
[----:B------:R-:W-:Y:S02]  /*9580*/  UIADD3 UR40, UR40, 0x1, URZ ;  /* 0x0000000128287890 */ /* 0x000fe4000fffe03f */
[----:B------:R-:W0:Y:S01]  /*9590*/  SHFL.BFLY PT, R4, R5, 0x2, 0x1f ;  /* 0x0c401f0005047f89 */ /* 0x000e2200000e0000 */
[----:B------:R-:W-:Y:S08]  /*95a0*/  BAR.ARV 0x8, 0x100 ;  /* 0x0204000000007b1d */ /* 0x000ff00000002000 */
[----:B------:R-:W-:Y:S01]  /*95b0*/  BAR.SYNC.DEFER_BLOCKING 0xf, 0x100 ;  /* 0x03c4000000007b1d */ /* 0x000fe20000010000 */
[----:B--2---:R-:W-:Y:S01]  /*95c0*/  FADD.FTZ R0, R0, R3 ;  /* 0x0000000300007221 */ /* 0x004fe20000010000 */
[----:B------:R-:W-:-:S02]  /*95d0*/  IMAD.U32 R3, RZ, RZ, UR15 ;  /* 0x0000000fff037e24 */ /* 0x000fc4000f8e00ff */
[----:B0-----:R-:W-:Y:S02]  /*95e0*/  FADD.FTZ R4, R4, R5 ;  /* 0x0000000504047221 */ /* 0x001fe40000010000 */
[----:B------:R-:W0:Y:S04]  /*95f0*/  SHFL.BFLY PT, R9, R0, 0x1, 0x1f ;  /* 0x0c201f0000097f89 */ /* 0x000e2800000e0000 */
[----:B------:R-:W1:Y:S01]  /*9600*/  SHFL.BFLY PT, R11, R4, 0x1, 0x1f ;  /* 0x0c201f00040b7f89 */ /* 0x000e6200000e0000 */
[----:B0-----:R-:W-:Y:S01]  /*9610*/  FADD.FTZ R10, R0, R9 ;  /* 0x00000009000a7221 */ /* 0x001fe20000010000 */
[----:B-1----:R-:W-:-:S04]  /*9620*/  FADD.FTZ R11, R4, R11 ;  /* 0x0000000b040b7221 */ /* 0x002fc80000010000 */
[----:B------:R-:W-:Y:S01]  /*9630*/  FSETP.NE.FTZ.AND P0, PT, R10, RZ, PT ;  /* 0x000000ff0a00720b */ /* 0x000fe20003f15000 */
[----:B------:R-:W-:Y:S01]  /*9640*/  IMAD.MOV.U32 R4, RZ, RZ, RZ ;  /* 0x000000ffff047224 */ /* 0x000fe200078e00ff */
[----:B------:R-:W-:-:S11]  /*9650*/  FSETP.NE.FTZ.AND P1, PT, R11, RZ, PT ;  /* 0x000000ff0b00720b */ /* 0x000fd60003f35000 */
[----:B------:R-:W0:Y:S01]  /*9660*/  @P0 MUFU.LG2 R8, R10 ;  /* 0x0000000a00080308 */ /* 0x000e220000000c00 */
[----:B------:R-:W-:Y:S01]  /*9670*/  @P0 FMUL.FTZ R5, R3, 0.69314718246459960938 ;  /* 0x3f31721803050820 */ /* 0x000fe20000410000 */
[----:B------:R-:W-:-:S06]  /*9680*/  IMAD.MOV.U32 R3, RZ, RZ, -0x800000 ;  /* 0xff800000ff037424 */ /* 0x000fcc00078e00ff */
[----:B------:R-:W1:Y:S08]  /*9690*/  @P1 MUFU.LG2 R9, R11 ;  /* 0x0000000b00091308 */ /* 0x000e700000000c00 */
[----:B------:R-:W2:Y:S01]  /*96a0*/  @P0 MUFU.RCP R4, R10 ;  /* 0x0000000a00040308 */ /* 0x000ea20000001000 */
[----:B0-----:R-:W-:-:S04]  /*96b0*/  @P0 FMUL.FTZ R8, R8, 0.69314718246459960938 ;  /* 0x3f31721808080820 */ /* 0x001fc80000410000 */
[----:B------:R-:W-:Y:S01]  /*96c0*/  @P0 FFMA.FTZ R3, R5, R6, R8 ;  /* 0x0000000605030223 */ /* 0x000fe20000010008 */
[----:B------:R-:W-:Y:S01]  /*96d0*/  IMAD.U32 R5, RZ, RZ, UR15 ;  /* 0x0000000fff057e24 */ /* 0x000fe2000f8e00ff */
[----:B------:R-:W-:Y:S01]  /*96e0*/  ISETP.NE.AND P0, PT, R17, RZ, PT ;  /* 0x000000ff1100720c */ /* 0x000fe20003f05270 */
[----:B-1----:R-:W-:Y:S02]  /*96f0*/  @P1 FMUL.FTZ R0, R9, 0.69314718246459960938 ;  /* 0x3f31721809001820 */ /* 0x002fe40000410000 */
[----:B------:R-:W-:-:S04]  /*9700*/  @P1 FMUL.FTZ R5, R5, 0.69314718246459960938 ;  /* 0x3f31721805051820 */ /* 0x000fc80000410000 */
[----:B------:R-:W-:Y:S01]  /*9710*/  @P1 FFMA.FTZ R152, R5, R7, R0 ;  /* 0x0000000705981223 */ /* 0x000fe20000010000 */
[----:B------:R-:W-:Y:S02]  /*9720*/  IMAD.MOV.U32 R0, RZ, RZ, RZ ;  /* 0x000000ffff007224 */ /* 0x000fe400078e00ff */
[----:B------:R-:W-:Y:S01]  /*9730*/  IMAD.U32 R5, RZ, RZ, UR37 ;  /* 0x00000025ff057e24 */ /* 0x000fe2000f8e00ff */
[----:B------:R-:W-:Y:S01]  /*9740*/  UIADD3 UR37, UR37, 0x1, URZ ;  /* 0x0000000125257890 */ /* 0x000fe2000fffe03f */
[-C--:B--2---:R-:W-:Y:S01]  /*9750*/  FMUL.FTZ R24, R24, R4.reuse ;  /* 0x0000000418187220 */ /* 0x084fe20000410000 */
[-C--:B------:R-:W-:Y:S01]  /*9760*/  FMUL.FTZ R25, R25, R4.reuse ;  /* 0x0000000419197220 */ /* 0x080fe20000410000 */
[----:B------:R-:W0:Y:S01]  /*9770*/  @P1 MUFU.RCP R0, R11 ;  /* 0x0000000b00001308 */ /* 0x000e220000001000 */
[----:B------:R-:W-:Y:S01]  /*9780*/  @!P0 IMAD R5, R5, 0x40, R16 ;  /* 0x0000004005058824 */ /* 0x000fe200078e0210 */
[----:B------:R-:W-:Y:S01]  /*9790*/  UISETP.NE.AND UP0, UPT, UR37, 0x2, UPT ;  /* 0x000000022500788c */ /* 0x000fe2000bf05270 */
[-C--:B------:R-:W-:Y:S01]  /*97a0*/  FMUL.FTZ R28, R28, R4.reuse ;  /* 0x000000041c1c7220 */ /* 0x080fe20000410000 */
[-C--:B------:R-:W-:Y:S01]  /*97b0*/  FMUL.FTZ R29, R29, R4.reuse ;  /* 0x000000041d1d7220 */ /* 0x080fe20000410000 */
[-C--:B------:R-:W-:Y:S01]  /*97c0*/  FMUL.FTZ R32, R32, R4.reuse ;  /* 0x0000000420207220 */ /* 0x080fe20000410000 */
[----:B------:R-:W-:Y:S01]  /*97d0*/  @!P0 LEA R5, R5, UR41, 0x2 ;  /* 0x0000002905058c11 */ /* 0x000fe2000f8e10ff */
[----:B------:R-:W-:Y:S01]  /*97e0*/  USEL UR4, URZ, 0x1, UP0 ;  /* 0x000000013f047887 */ /* 0x000fe20008000000 */
        /* <DEDUP_REMOVED lines=126> */
[----:B------:R-:W-:-:S02]  /*9fd0*/  USEL UR37, UR37, URZ, UP0 ;  /* 0x0000003f25257287 */ /* 0x000fc40008000000 */
[----:B------:R-:W-:Y:S01]  /*9fe0*/  ULOP3.LUT UR36, UR36, UR4, URZ, 0x3c, !UPT ;  /* 0x0000000424247292 */ /* 0x000fe2000f8e3c3f */
[----:B-1----:R-:W-:Y:S11]  /*9ff0*/  BAR.ARV 0xe, 0x100 ;  /* 0x0384000000007b1d */ /* 0x002ff60000002000 */
.L_x_1058:
[----:B------:R-:W0:Y:S08]  /*a000*/  S2UR UR4, SR_CgaCtaId ;  /* 0x00000000000479c3 */ /* 0x000e300000008800 */
[----:B------:R-:W-:Y:S06]  /*a010*/  BAR.SYNC.DEFER_BLOCKING 0x5, 0x180 ;  /* 0x0146000000007b1d */ /* 0x000fec0000010000 */
[----:B------:R-:W-:Y:S01]  /*a020*/  UMOV UR41, 0x400 ;  /* 0x0000040000297882 */ /* 0x000fe20000000000 */
[----:B------:R-:W-:Y:S01]  /*a030*/  BSSY B0, `(.L_x_1083) ;  /* 0x0000480000007945 */ /* 0x000fe20003800000 */
[----:B0-----:R-:W-:-:S09]  /*a040*/  ULEA UR41, UR4, UR41, 0x18 ;  /* 0x0000002904297291 */ /* 0x001fd2000f8ec03f */
[----:B------:R-:W0:Y:S02]  /*a050*/  LDS.128 R4, [UR41+0x388d0] ;  /* 0x0388d029ff047984 */ /* 0x000e240008000c00 */
[----:B0-----:R-:W-:Y:S02]  /*a060*/  R2UR UR4, R5 ;  /* 0x00000000050472ca */ /* 0x001fe400000e0000 */
[----:B------:R-:W-:Y:S01]  /*a070*/  R2UR UR5, R7 ;  /* 0x00000000070572ca */ /* 0x000fe200000e0000 */
[----:B------:R-:W-:Y:S06]  /*a080*/  BAR.ARV 0x4, 0x180 ;  /* 0x0106000000007b1d */ /* 0x000fec0000002000 */
[----:B------:R-:W-:Y:S08]  /*a090*/  @P0 BRA `(.L_x_1084) ;  /* 0x0000003800200947 */ /* 0x000ff00003800000 */
[----:B------:R-:W2:Y:S01]  /*a0a0*/  LDL R0, [R1+0x70] ;  /* 0x0000700001007983 */ /* 0x000ea20000100800 */
[----:B------:R-:W0:Y:S01]  /*a0b0*/  S2UR UR8, SR_SWINHI ;  /* 0x00000000000879c3 */ /* 0x000e220000002f00 */
[----:B------:R-:W-:Y:S01]  /*a0c0*/  F2FP.F16.F32.PACK_AB R23, R71, R70 ;  /* 0x000000464717723e */ /* 0x000fe200000000ff */
[----:B------:R-:W-:Y:S01]  /*a0d0*/  UMOV UR6, UR41 ;  /* 0x0000002900067c82 */ /* 0x000fe20008000000 */
[----:B0-----:R-:W-:Y:S01]  /*a0e0*/  UMOV UR7, UR8 ;  /* 0x0000000800077c82 */ /* 0x001fe20008000000 */
[----:B------:R-:W-:Y:S02]  /*a0f0*/  IMAD.U32 R4, RZ, RZ, UR6 ;  /* 0x00000006ff047e24 */ /* 0x000fe4000f8e00ff */
[----:B------:R-:W-:Y:S01]  /*a100*/  IMAD.U32 R5, RZ, RZ, UR7 ;  /* 0x00000007ff057e24 */ /* 0x000fe2000f8e00ff */
[----:B------:R-:W-:Y:S01]  /*a110*/  ULDC.64 UR6, c[0x0][0xd08] ;  /* 0x0003420000067ab9 */ /* 0x000fe20000000a00 */
[----:B------:R-:W-:Y:S01]  /*a120*/  BAR.SYNC.DEFER_BLOCKING 0x1, 0x100 ;  /* 0x0044000000007b1d */ /* 0x000fe20000010000 */
[----:B--2---:R-:W-:-:S03]  /*a130*/  IMAD.WIDE R20, R0, 0x2, R4 ;  /* 0x0000000200147825 */ /* 0x004fc600078e0204 */
[C---:B------:R-:W-:Y:S02]  /*a140*/  IADD3 R9, P6, R20.reuse, 0x6060, RZ ;  /* 0x0000606014097810 */ /* 0x040fe40007fde0ff */
[C---:B------:R-:W-:Y:S02]  /*a150*/  IADD3 R13, P1, R20.reuse, 0x6020, RZ ;  /* 0x00006020140d7810 */ /* 0x040fe40007f3e0ff */
[----:B------:R-:W-:Y:S02]  /*a160*/  LOP3.LUT R8, R9, 0x380, RZ, 0xc0, !PT ;  /* 0x0000038009087812 */ /* 0x000fe400078ec0ff */
[----:B------:R-:W-:Y:S02]  /*a170*/  IADD3 R11, P0, R20, 0x6040, RZ ;  /* 0x00006040140b7810 */ /* 0x000fe40007f1e0ff */
[----:B------:R-:W-:Y:S02]  /*a180*/  SHF.R.U64 R8, R8, 0x3, RZ ;  /* 0x0000000308087819 */ /* 0x000fe400000012ff */
[----:B------:R-:W-:-:S02]  /*a190*/  LOP3.LUT R12, R13, 0x380, RZ, 0xc0, !PT ;  /* 0x000003800d0c7812 */ /* 0x000fc400078ec0ff */
[----:B------:R-:W-:Y:S01]  /*a1a0*/  LOP3.LUT R8, R8, R9, RZ, 0x3c, !PT ;  /* 0x0000000908087212 */ /* 0x000fe200078e3cff */
[----:B------:R-:W-:Y:S01]  /*a1b0*/  IMAD.X R9, RZ, RZ, R21, P6 ;  /* 0x000000ffff097224 */ /* 0x000fe200030e0615 */
[----:B------:R-:W-:Y:S02]  /*a1c0*/  LOP3.LUT R10, R11, 0x380, RZ, 0xc0, !PT ;  /* 0x000003800b0a7812 */ /* 0x000fe400078ec0ff */
[----:B------:R-:W-:Y:S02]  /*a1d0*/  LOP3.LUT R0, R20, 0x380, RZ, 0xc0, !PT ;  /* 0x0000038014007812 */ /* 0x000fe400078ec0ff */
[----:B------:R-:W-:Y:S02]  /*a1e0*/  SHF.R.U64 R12, R12, 0x3, RZ ;  /* 0x000000030c0c7819 */ /* 0x000fe400000012ff */
[----:B------:R-:W-:Y:S02]  /*a1f0*/  SHF.R.U64 R10, R10, 0x3, RZ ;  /* 0x000000030a0a7819 */ /* 0x000fe400000012ff */
[----:B------:R-:W-:-:S02]  /*a200*/  SHF.R.U64 R0, R0, 0x3, RZ ;  /* 0x0000000300007819 */ /* 0x000fc400000012ff */
[----:B------:R-:W-:Y:S01]  /*a210*/  LOP3.LUT R12, R12, R13, RZ, 0x3c, !PT ;  /* 0x0000000d0c0c7212 */ /* 0x000fe200078e3cff */
[--C-:B------:R-:W-:Y:S01]  /*a220*/  IMAD.X R13, RZ, RZ, R21.reuse, P1 ;  /* 0x000000ffff0d7224 */ /* 0x100fe200008e0615 */
[----:B------:R-:W-:Y:S01]  /*a230*/  MOV R164, R8 ;  /* 0x0000000800a47202 */ /* 0x000fe20000000f00 */
[--C-:B------:R-:W-:Y:S01]  /*a240*/  IMAD.MOV.U32 R9, RZ, RZ, R21.reuse ;  /* 0x000000ffff097224 */ /* 0x100fe200078e0015 */
[----:B------:R-:W-:Y:S01]  /*a250*/  LOP3.LUT R10, R10, R11, RZ, 0x3c, !PT ;  /* 0x0000000b0a0a7212 */ /* 0x000fe200078e3cff */
[----:B------:R-:W-:Y:S01]  /*a260*/  IMAD.X R11, RZ, RZ, R21, P0 ;  /* 0x000000ffff0b7224 */ /* 0x000fe200000e0615 */
[----:B------:R-:W-:Y:S02]  /*a270*/  LOP3.LUT R8, R0, R20, RZ, 0x3c, !PT ;  /* 0x0000001400087212 */ /* 0x000fe400078e3cff */
[----:B------:R-:W-:Y:S02]  /*a280*/  IADD3 R162, P0, R20, 0x2060, RZ ;  /* 0x0000206014a27810 */ /* 0x000fe40007f1e0ff */
[----:B------:R-:W-:-:S02]  /*a290*/  MOV R18, R12 ;  /* 0x0000000c00127202 */ /* 0x000fc40000000f00 */
[----:B------:R-:W-:Y:S02]  /*a2a0*/  MOV R12, R8 ;  /* 0x00000008000c7202 */ /* 0x000fe40000000f00 */
[----:B------:R-:W0:Y:S01]  /*a2b0*/  LDC R9, c[0x0][0xbd4] ;  /* 0x0002f500ff097b82 */ /* 0x000e220000000800 */
[----:B------:R-:W-:Y:S02]  /*a2c0*/  LOP3.LUT R163, R162, 0x380, RZ, 0xc0, !PT ;  /* 0x00000380a2a37812 */ /* 0x000fe400078ec0ff */
[----:B------:R-:W-:Y:S02]  /*a2d0*/  IADD3 R154, P3, R20, 0x4060, RZ ;  /* 0x00004060149a7810 */ /* 0x000fe40007f7e0ff */
[----:B------:R-:W-:Y:S02]  /*a2e0*/  SHF.R.U64 R163, R163, 0x3, RZ ;  /* 0x00000003a3a37819 */ /* 0x000fe400000012ff */
[----:B------:R-:W-:Y:S02]  /*a2f0*/  LOP3.LUT R155, R154, 0x380, RZ, 0xc0, !PT ;  /* 0x000003809a9b7812 */ /* 0x000fe400078ec0ff */
[----:B------:R-:W-:Y:S01]  /*a300*/  LOP3.LUT R162, R163, R162, RZ, 0x3c, !PT ;  /* 0x000000a2a3a27212 */ /* 0x000fe200078e3cff */
[----:B------:R-:W-:Y:S01]  /*a310*/  IMAD.X R163, RZ, RZ, R21, P0 ;  /* 0x000000ffffa37224 */ /* 0x000fe200000e0615 */
[----:B------:R-:W-:-:S02]  /*a320*/  IADD3 R8, P0, R20, 0x2040, RZ ;  /* 0x0000204014087810 */ /* 0x000fc40007f1e0ff */
[----:B------:R-:W-:Y:S02]  /*a330*/  SHF.R.U64 R155, R155, 0x3, RZ ;  /* 0x000000039b9b7819 */ /* 0x000fe400000012ff */
[----:B------:R-:W-:Y:S02]  /*a340*/  LOP3.LUT R0, R8, 0x380, RZ, 0xc0, !PT ;  /* 0x0000038008007812 */ /* 0x000fe400078ec0ff */
[----:B------:R-:W-:Y:S02]  /*a350*/  ISETP.NE.AND P1, PT, R22, RZ, PT ;  /* 0x000000ff1600720c */ /* 0x000fe40003f25270 */
[----:B------:R-:W-:Y:S02]  /*a360*/  SHF.R.U64 R0, R0, 0x3, RZ ;  /* 0x0000000300007819 */ /* 0x000fe400000012ff */
[----:B------:R-:W-:Y:S01]  /*a370*/  LOP3.LUT R154, R155, R154, RZ, 0x3c, !PT ;  /* 0x0000009a9b9a7212 */ /* 0x000fe200078e3cff */
[----:B------:R-:W-:Y:S01]  /*a380*/  IMAD.X R155, RZ, RZ, R21, P3 ;  /* 0x000000ffff9b7224 */ /* 0x000fe200018e0615 */
[----:B------:R-:W-:-:S02]  /*a390*/  LOP3.LUT R8, R0, R8, RZ, 0x3c, !PT ;  /* 0x0000000800087212 */ /* 0x000fc400078e3cff */
[----:B0-----:R-:W-:Y:S01]  /*a3a0*/  SEL R0, R22, R9, P1 ;  /* 0x0000000916007207 */ /* 0x001fe20000800000 */
[----:B------:R-:W-:Y:S01]  /*a3b0*/  IMAD.X R9, RZ, RZ, R21, P0 ;  /* 0x000000ffff097224 */ /* 0x000fe200000e0615 */
[----:B------:R-:W-:Y:S02]  /*a3c0*/  MOV R154, R154 ;  /* 0x0000009a009a7202 */ /* 0x000fe40000000f00 */
[C---:B------:R-:W-:Y:S02]  /*a3d0*/  IADD3 R156, P4, R20.reuse, 0x4040, RZ ;  /* 0x00004040149c7810 */ /* 0x040fe40007f9e0ff */
[----:B------:R-:W-:Y:S02]  /*a3e0*/  MOV R155, R8 ;  /* 0x00000008009b7202 */ /* 0x000fe40000000f00 */
[----:B------:R-:W-:Y:S02]  /*a3f0*/  IADD3 R8, P0, R20, 0x2020, RZ ;  /* 0x0000202014087810 */ /* 0x000fe40007f1e0ff */
[----:B------:R-:W-:-:S02]  /*a400*/  LOP3.LUT R157, R156, 0x380, RZ, 0xc0, !PT ;  /* 0x000003809c9d7812 */ /* 0x000fc400078ec0ff */
[----:B------:R-:W-:Y:S02]  /*a410*/  LOP3.LUT R9, R8, 0x380, RZ, 0xc0, !PT ;  /* 0x0000038008097812 */ /* 0x000fe400078ec0ff */
[----:B------:R-:W-:Y:S02]  /*a420*/  SHF.R.U64 R157, R157, 0x3, RZ ;  /* 0x000000039d9d7819 */ /* 0x000fe400000012ff */
[----:B------:R-:W-:Y:S02]  /*a430*/  SHF.R.U64 R9, R9, 0x3, RZ ;  /* 0x0000000309097819 */ /* 0x000fe400000012ff */
[----:B------:R-:W-:Y:S01]  /*a440*/  LOP3.LUT R156, R157, R156, RZ, 0x3c, !PT ;  /* 0x0000009c9d9c7212 */ /* 0x000fe200078e3cff */
[--C-:B------:R-:W-:Y:S01]  /*a450*/  IMAD.X R157, RZ, RZ, R21.reuse, P4 ;  /* 0x000000ffff9d7224 */ /* 0x100fe200020e0615 */
[----:B------:R-:W-:Y:S01]  /*a460*/  LOP3.LUT R8, R9, R8, RZ, 0x3c, !PT ;  /* 0x0000000809087212 */ /* 0x000fe200078e3cff */
[----:B------:R-:W-:Y:S01]  /*a470*/  IMAD.X R9, RZ, RZ, R21, P0 ;  /* 0x000000ffff097224 */ /* 0x000fe200000e0615 */
[----:B------:R-:W-:-:S02]  /*a480*/  MOV R153, R10 ;  /* 0x0000000a00997202 */ /* 0x000fc40000000f00 */
[----:B------:R-:W-:Y:S02]  /*a490*/  MOV R156, R156 ;  /* 0x0000009c009c7202 */ /* 0x000fe40000000f00 */
[----:B------:R-:W-:Y:S02]  /*a4a0*/  MOV R157, R8 ;  /* 0x00000008009d7202 */ /* 0x000fe40000000f00 */
[----:B------:R-:W-:Y:S02]  /*a4b0*/  F2FP.F16.F32.PACK_AB R8, R25, R24 ;  /* 0x000000181908723e */ /* 0x000fe400000000ff */
[----:B------:R-:W-:Y:S02]  /*a4c0*/  F2FP.F16.F32.PACK_AB R9, R27, R26 ;  /* 0x0000001a1b09723e */ /* 0x000fe400000000ff */
[----:B------:R-:W-:Y:S02]  /*a4d0*/  F2FP.F16.F32.PACK_AB R10, R29, R28 ;  /* 0x0000001c1d0a723e */ /* 0x000fe400000000ff */
[----:B------:R-:W-:-:S02]  /*a4e0*/  F2FP.F16.F32.PACK_AB R11, R31, R30 ;  /* 0x0000001e1f0b723e */ /* 0x000fc400000000ff */
[----:B------:R-:W-:Y:S02]  /*a4f0*/  IADD3 R14, P2, R20, 0x6000, RZ ;  /* 0x00006000140e7810 */ /* 0x000fe40007f5e0ff */
[----:B------:R-:W-:Y:S01]  /*a500*/  F2FP.F16.F32.PACK_AB R13, R35, R34 ;  /* 0x00000022230d723e */ /* 0x000fe200000000ff */
[----:B------:R0:W-:Y:S01]  /*a510*/  STSM.16.M88.4 [R12], R8 ;  /* 0x000000080c007844 */ /* 0x0001e20000000200 */
[----:B------:R-:W-:Y:S02]  /*a520*/  LOP3.LUT R15, R14, 0x380, RZ, 0xc0, !PT ;  /* 0x000003800e0f7812 */ /* 0x000fe400078ec0ff */
[C---:B------:R-:W-:Y:S02]  /*a530*/  IADD3 R158, P5, R20.reuse, 0x4020, RZ ;  /* 0x00004020149e7810 */ /* 0x040fe40007fbe0ff */
[----:B------:R-:W-:Y:S02]  /*a540*/  SHF.R.U64 R15, R15, 0x3, RZ ;  /* 0x000000030f0f7819 */ /* 0x000fe400000012ff */
[----:B------:R-:W-:-:S02]  /*a550*/  IADD3 R160, P6, R20, 0x4000, RZ ;  /* 0x0000400014a07810 */ /* 0x000fc40007fde0ff */
[----:B------:R-:W-:Y:S01]  /*a560*/  LOP3.LUT R14, R15, R14, RZ, 0x3c, !PT ;  /* 0x0000000e0f0e7212 */ /* 0x000fe200078e3cff */
[----:B------:R-:W-:Y:S01]  /*a570*/  IMAD.X R15, RZ, RZ, R21, P2 ;  /* 0x000000ffff0f7224 */ /* 0x000fe200010e0615 */
[----:B------:R-:W-:Y:S02]  /*a580*/  LOP3.LUT R159, R158, 0x380, RZ, 0xc0, !PT ;  /* 0x000003809e9f7812 */ /* 0x000fe400078ec0ff */
[----:B------:R-:W-:Y:S02]  /*a590*/  LOP3.LUT R161, R160, 0x380, RZ, 0xc0, !PT ;  /* 0x00000380a0a17812 */ /* 0x000fe400078ec0ff */
[----:B------:R-:W-:Y:S02]  /*a5a0*/  MOV R7, R14 ;  /* 0x0000000e00077202 */ /* 0x000fe40000000f00 */
[----:B0-----:R-:W-:Y:S02]  /*a5b0*/  IADD3 R8, P0, R20, 0x20, RZ ;  /* 0x0000002014087810 */ /* 0x001fe40007f1e0ff */
[----:B------:R-:W-:-:S02]  /*a5c0*/  F2FP.F16.F32.PACK_AB R12, R33, R32 ;  /* 0x00000020210c723e */ /* 0x000fc400000000ff */
[----:B------:R-:W-:Y:S02]  /*a5d0*/  LOP3.LUT R9, R8, 0x380, RZ, 0xc0, !PT ;  /* 0x0000038008097812 */ /* 0x000fe400078ec0ff */
[----:B------:R-:W-:Y:S02]  /*a5e0*/  F2FP.F16.F32.PACK_AB R14, R37, R36 ;  /* 0x00000024250e723e */ /* 0x000fe400000000ff */
[----:B------:R-:W-:Y:S02]  /*a5f0*/  SHF.R.U64 R9, R9, 0x3, RZ ;  /* 0x0000000309097819 */ /* 0x000fe400000012ff */
[----:B------:R-:W-:Y:S02]  /*a600*/  F2FP.F16.F32.PACK_AB R15, R39, R38 ;  /* 0x00000026270f723e */ /* 0x000fe400000000ff */
[----:B------:R-:W-:Y:S01]  /*a610*/  LOP3.LUT R8, R9, R8, RZ, 0x3c, !PT ;  /* 0x0000000809087212 */ /* 0x000fe200078e3cff */
[----:B------:R-:W-:Y:S01]  /*a620*/  IMAD.X R9, RZ, RZ, R21, P0 ;  /* 0x000000ffff097224 */ /* 0x000fe200000e0615 */
[----:B------:R-:W-:-:S02]  /*a630*/  F2FP.F16.F32.PACK_AB R10, R45, R44 ;  /* 0x0000002c2d0a723e */ /* 0x000fc400000000ff */
[----:B------:R-:W-:Y:S02]  /*a640*/  F2FP.F16.F32.PACK_AB R11, R47, R46 ;  /* 0x0000002e2f0b723e */ /* 0x000fe400000000ff */
[----:B------:R-:W-:Y:S02]  /*a650*/  MOV R8, R8 ;  /* 0x0000000800087202 */ /* 0x000fe40000000f00 */
[----:B------:R-:W-:Y:S02]  /*a660*/  SHF.R.U64 R159, R159, 0x3, RZ ;  /* 0x000000039f9f7819 */ /* 0x000fe400000012ff */
[----:B------:R-:W-:Y:S01]  /*a670*/  SHF.R.U64 R161, R161, 0x3, RZ ;  /* 0x00000003a1a17819 */ /* 0x000fe200000012ff */
[----:B------:R0:W-:Y:S01]  /*a680*/  STSM.16.M88.4 [R8], R12 ;  /* 0x0000000c08007844 */ /* 0x0001e20000000200 */
[----:B------:R-:W-:Y:S01]  /*a690*/  LOP3.LUT R158, R159, R158, RZ, 0x3c, !PT ;  /* 0x0000009e9f9e7212 */ /* 0x000fe200078e3cff */
[--C-:B------:R-:W-:Y:S01]  /*a6a0*/  IMAD.X R159, RZ, RZ, R21.reuse, P5 ;  /* 0x000000ffff9f7224 */ /* 0x100fe200028e0615 */
[----:B------:R-:W-:Y:S01]  /*a6b0*/  LOP3.LUT R160, R161, R160, RZ, 0x3c, !PT ;  /* 0x000000a0a1a07212 */ /* 0x000fe200078e3cff */
[----:B------:R-:W-:Y:S01]  /*a6c0*/  IMAD.X R161, RZ, RZ, R21, P6 ;  /* 0x000000ffffa17224 */ /* 0x000fe200030e0615 */
[----:B------:R-:W-:-:S02]  /*a6d0*/  MOV R162, R162 ;  /* 0x000000a200a27202 */ /* 0x000fc40000000f00 */
[----:B------:R-:W-:Y:S02]  /*a6e0*/  MOV R158, R158 ;  /* 0x0000009e009e7202 */ /* 0x000fe40000000f00 */
[----:B------:R-:W-:Y:S02]  /*a6f0*/  MOV R160, R160 ;  /* 0x000000a000a07202 */ /* 0x000fe40000000f00 */
[----:B0-----:R-:W-:Y:S02]  /*a700*/  IADD3 R8, P0, R20, 0x40, RZ ;  /* 0x0000004014087810 */ /* 0x001fe40007f1e0ff */
[----:B------:R-:W-:Y:S02]  /*a710*/  F2FP.F16.F32.PACK_AB R13, R59, R58 ;  /* 0x0000003a3b0d723e */ /* 0x000fe400000000ff */
[----:B------:R-:W-:Y:S02]  /*a720*/  LOP3.LUT R9, R8, 0x380, RZ, 0xc0, !PT ;  /* 0x0000038008097812 */ /* 0x000fe400078ec0ff */
[----:B------:R-:W-:-:S02]  /*a730*/  F2FP.F16.F32.PACK_AB R14, R61, R60 ;  /* 0x0000003c3d0e723e */ /* 0x000fc400000000ff */
[----:B------:R-:W-:Y:S02]  /*a740*/  SHF.R.U64 R9, R9, 0x3, RZ ;  /* 0x0000000309097819 */ /* 0x000fe400000012ff */
[----:B------:R-:W-:Y:S02]  /*a750*/  F2FP.F16.F32.PACK_AB R15, R63, R62 ;  /* 0x0000003e3f0f723e */ /* 0x000fe400000000ff */
[----:B------:R-:W-:Y:S01]  /*a760*/  LOP3.LUT R8, R9, R8, RZ, 0x3c, !PT ;  /* 0x0000000809087212 */ /* 0x000fe200078e3cff */
[----:B------:R-:W-:-:S05]  /*a770*/  IMAD.X R9, RZ, RZ, R21, P0 ;  /* 0x000000ffff097224 */ /* 0x000fca00000e0615 */
[----:B------:R-:W-:Y:S02]  /*a780*/  MOV R12, R8 ;  /* 0x00000008000c7202 */ /* 0x000fe40000000f00 */
[----:B------:R-:W-:Y:S02]  /*a790*/  F2FP.F16.F32.PACK_AB R8, R41, R40 ;  /* 0x000000282908723e */ /* 0x000fe400000000ff */
[----:B------:R-:W-:-:S05]  /*a7a0*/  F2FP.F16.F32.PACK_AB R9, R43, R42 ;  /* 0x0000002a2b09723e */ /* 0x000fca00000000ff */
[----:B------:R0:W-:Y:S02]  /*a7b0*/  STSM.16.M88.4 [R12], R8 ;  /* 0x000000080c007844 */ /* 0x0001e40000000200 */
[C---:B0-----:R-:W-:Y:S02]  /*a7c0*/  IADD3 R8, P0, R20.reuse, 0x2000, RZ ;  /* 0x0000200014087810 */ /* 0x041fe40007f1e0ff */
[----:B------:R-:W-:Y:S02]  /*a7d0*/  IADD3 R10, P1, R20, 0x60, RZ ;  /* 0x00000060140a7810 */ /* 0x000fe40007f3e0ff */
[----:B------:R-:W-:Y:S02]  /*a7e0*/  LOP3.LUT R9, R8, 0x380, RZ, 0xc0, !PT ;  /* 0x0000038008097812 */ /* 0x000fe400078ec0ff */
[----:B------:R-:W-:Y:S02]  /*a7f0*/  F2FP.F16.F32.PACK_AB R11, R55, R54 ;  /* 0x00000036370b723e */ /* 0x000fe400000000ff */
[----:B------:R-:W-:-:S02]  /*a800*/  SHF.R.U64 R9, R9, 0x3, RZ ;  /* 0x0000000309097819 */ /* 0x000fc400000012ff */
[----:B------:R-:W-:Y:S02]  /*a810*/  F2FP.F16.F32.PACK_AB R12, R57, R56 ;  /* 0x00000038390c723e */ /* 0x000fe400000000ff */
[----:B------:R-:W-:Y:S01]  /*a820*/  LOP3.LUT R8, R9, R8, RZ, 0x3c, !PT ;  /* 0x0000000809087212 */ /* 0x000fe200078e3cff */
[--C-:B------:R-:W-:Y:S01]  /*a830*/  IMAD.X R9, RZ, RZ, R21.reuse, P0 ;  /* 0x000000ffff097224 */ /* 0x100fe200000e0615 */
[----:B------:R-:W-:Y:S01]  /*a840*/  ISETP.NE.U32.AND P0, PT, RZ, UR6, PT ;  /* 0x00000006ff007c0c */ /* 0x000fe2000bf05070 */
[----:B------:R-:W-:-:S03]  /*a850*/  IMAD.X R21, RZ, RZ, R21, P1 ;  /* 0x000000ffff157224 */ /* 0x000fc600008e0615 */
[----:B------:R-:W-:Y:S02]  /*a860*/  MOV R22, R8 ;  /* 0x0000000800167202 */ /* 0x000fe40000000f00 */
[----:B------:R-:W-:Y:S02]  /*a870*/  LOP3.LUT R8, R10, 0x380, RZ, 0xc0, !PT ;  /* 0x000003800a087812 */ /* 0x000fe400078ec0ff */
[----:B------:R-:W-:Y:S02]  /*a880*/  F2FP.F16.F32.PACK_AB R9, R51, R50 ;  /* 0x000000323309723e */ /* 0x000fe400000000ff */
[----:B------:R-:W-:Y:S02]  /*a890*/  SHF.R.U64 R8, R8, 0x3, RZ ;  /* 0x0000000308087819 */ /* 0x000fe400000012ff */
[----:B------:R-:W-:Y:S02]  /*a8a0*/  ISETP.NE.AND.EX P0, PT, RZ, UR7, PT, P0 ;  /* 0x00000007ff007c0c */ /* 0x000fe4000bf05300 */
[----:B------:R-:W-:-:S02]  /*a8b0*/  LOP3.LUT R20, R8, R10, RZ, 0x3c, !PT ;  /* 0x0000000a08147212 */ /* 0x000fc400078e3cff */
[----:B------:R-:W-:Y:S02]  /*a8c0*/  F2FP.F16.F32.PACK_AB R8, R49, R48 ;  /* 0x000000303108723e */ /* 0x000fe400000000ff */
[----:B------:R-:W-:Y:S02]  /*a8d0*/  MOV R20, R20 ;  /* 0x0000001400147202 */ /* 0x000fe40000000f00 */
[----:B------:R-:W-:Y:S02]  /*a8e0*/  F2FP.F16.F32.PACK_AB R10, R53, R52 ;  /* 0x00000034350a723e */ /* 0x000fe400000000ff */
[----:B------:R-:W-:-:S03]  /*a8f0*/  F2FP.F16.F32.PACK_AB R21, R67, R66 ;  /* 0x000000424315723e */ /* 0x000fc600000000ff */
[----:B------:R0:W-:Y:S04]  /*a900*/  STSM.16.M88.4 [R20], R8 ;  /* 0x0000000814007844 */ /* 0x0001e80000000200 */
[----:B------:R1:W-:Y:S01]  /*a910*/  STSM.16.M88.4 [R22], R12 ;  /* 0x0000000c16007844 */ /* 0x0003e20000000200 */
[----:B0-----:R-:W-:Y:S02]  /*a920*/  F2FP.F16.F32.PACK_AB R20, R65, R64 ;  /* 0x000000404114723e */ /* 0x001fe400000000ff */
[----:B------:R-:W-:Y:S02]  /*a930*/  F2FP.F16.F32.PACK_AB R8, R73, R72 ;  /* 0x000000484908723e */ /* 0x000fe400000000ff */
[----:B-1----:R-:W-:Y:S02]  /*a940*/  F2FP.F16.F32.PACK_AB R22, R69, R68 ;  /* 0x000000444516723e */ /* 0x002fe400000000ff */
[----:B------:R-:W-:-:S02]  /*a950*/  F2FP.F16.F32.PACK_AB R9, R75, R74 ;  /* 0x0000004a4b09723e */ /* 0x000fc400000000ff */
[----:B------:R-:W-:Y:S01]  /*a960*/  F2FP.F16.F32.PACK_AB R10, R77, R76 ;  /* 0x0000004c4d0a723e */ /* 0x000fe200000000ff */
[----:B------:R0:W-:Y:S01]  /*a970*/  STSM.16.M88.4 [R157], R20 ;  /* 0x000000149d007844 */ /* 0x0001e20000000200 */
[----:B------:R-:W-:Y:S02]  /*a980*/  F2FP.F16.F32.PACK_AB R11, R79, R78 ;  /* 0x0000004e4f0b723e */ /* 0x000fe400000000ff */
[----:B------:R-:W-:Y:S02]  /*a990*/  F2FP.F16.F32.PACK_AB R12, R81, R80 ;  /* 0x00000050510c723e */ /* 0x000fe400000000ff */
[----:B------:R-:W-:Y:S01]  /*a9a0*/  F2FP.F16.F32.PACK_AB R13, R83, R82 ;  /* 0x00000052530d723e */ /* 0x000fe200000000ff */
[----:B------:R1:W-:Y:S01]  /*a9b0*/  STSM.16.M88.4 [R155], R8 ;  /* 0x000000089b007844 */ /* 0x0003e20000000200 */
[----:B------:R-:W-:Y:S02]  /*a9c0*/  F2FP.F16.F32.PACK_AB R14, R85, R84 ;  /* 0x00000054550e723e */ /* 0x000fe400000000ff */
[----:B------:R-:W-:-:S05]  /*a9d0*/  F2FP.F16.F32.PACK_AB R15, R87, R86 ;  /* 0x00000056570f723e */ /* 0x000fca00000000ff */
[----:B------:R2:W-:Y:S01]  /*a9e0*/  STSM.16.M88.4 [R162], R12 ;  /* 0x0000000ca2007844 */ /* 0x0005e20000000200 */
[----:B0-----:R-:W-:Y:S02]  /*a9f0*/  F2FP.F16.F32.PACK_AB R20, R89, R88 ;  /* 0x000000585914723e */ /* 0x001fe400000000ff */
[----:B------:R-:W-:Y:S02]  /*aa00*/  F2FP.F16.F32.PACK_AB R21, R91, R90 ;  /* 0x0000005a5b15723e */ /* 0x000fe400000000ff */
[----:B------:R-:W-:Y:S02]  /*aa10*/  F2FP.F16.F32.PACK_AB R22, R93, R92 ;  /* 0x0000005c5d16723e */ /* 0x000fe400000000ff */
[----:B------:R-:W-:Y:S02]  /*aa20*/  F2FP.F16.F32.PACK_AB R23, R95, R94 ;  /* 0x0000005e5f17723e */ /* 0x000fe400000000ff */
[----:B-1----:R-:W-:Y:S02]  /*aa30*/  F2FP.F16.F32.PACK_AB R8, R97, R96 ;  /* 0x000000606108723e */ /* 0x002fe400000000ff */
[----:B------:R-:W-:Y:S01]  /*aa40*/  F2FP.F16.F32.PACK_AB R9, R99, R98 ;  /* 0x000000626309723e */ /* 0x000fe200000000ff */
[----:B------:R0:W-:Y:S01]  /*aa50*/  STSM.16.M88.4 [R160], R20 ;  /* 0x00000014a0007844 */ /* 0x0001e20000000200 */
[----:B------:R-:W-:-:S02]  /*aa60*/  F2FP.F16.F32.PACK_AB R10, R101, R100 ;  /* 0x00000064650a723e */ /* 0x000fc400000000ff */
[----:B------:R-:W-:Y:S02]  /*aa70*/  F2FP.F16.F32.PACK_AB R11, R103, R102 ;  /* 0x00000066670b723e */ /* 0x000fe400000000ff */
[----:B--2---:R-:W-:Y:S02]  /*aa80*/  F2FP.F16.F32.PACK_AB R12, R105, R104 ;  /* 0x00000068690c723e */ /* 0x004fe400000000ff */
[----:B------:R-:W-:Y:S01]  /*aa90*/  F2FP.F16.F32.PACK_AB R13, R107, R106 ;  /* 0x0000006a6b0d723e */ /* 0x000fe200000000ff */
[----:B------:R1:W-:Y:S01]  /*aaa0*/  STSM.16.M88.4 [R158], R8 ;  /* 0x000000089e007844 */ /* 0x0003e20000000200 */
[----:B------:R-:W-:Y:S02]  /*aab0*/  F2FP.F16.F32.PACK_AB R14, R109, R108 ;  /* 0x0000006c6d0e723e */ /* 0x000fe400000000ff */
[----:B------:R-:W-:Y:S02]  /*aac0*/  F2FP.F16.F32.PACK_AB R15, R111, R110 ;  /* 0x0000006e6f0f723e */ /* 0x000fe400000000ff */
[----:B0-----:R-:W-:-:S03]  /*aad0*/  F2FP.F16.F32.PACK_AB R20, R113, R112 ;  /* 0x000000707114723e */ /* 0x001fc600000000ff */
[----:B------:R0:W-:Y:S01]  /*aae0*/  STSM.16.M88.4 [R156], R12 ;  /* 0x0000000c9c007844 */ /* 0x0001e20000000200 */
        /* <DEDUP_REMOVED lines=8> */
[----:B0-----:R-:W-:Y:S02]  /*ab70*/  F2FP.F16.F32.PACK_AB R12, R129, R128 ;  /* 0x00000080810c723e */ /* 0x001fe400000000ff */
[----:B------:R-:W-:Y:S01]  /*ab80*/  F2FP.F16.F32.PACK_AB R13, R131, R130 ;  /* 0x00000082830d723e */ /* 0x000fe200000000ff */
[----:B------:R0:W-:Y:S01]  /*ab90*/  STSM.16.M88.4 [R7], R8 ;  /* 0x0000000807007844 */ /* 0x0001e20000000200 */
[----:B------:R-:W-:Y:S02]  /*aba0*/  F2FP.F16.F32.PACK_AB R14, R133, R132 ;  /* 0x00000084850e723e */ /* 0x000fe400000000ff */
[----:B------:R-:W-:Y:S02]  /*abb0*/  F2FP.F16.F32.PACK_AB R15, R135, R134 ;  /* 0x00000086870f723e */ /* 0x000fe400000000ff */
[----:B-1----:R-:W-:-:S03]  /*abc0*/  F2FP.F16.F32.PACK_AB R20, R137, R136 ;  /* 0x000000888914723e */ /* 0x002fc600000000ff */
[----:B------:R1:W-:Y:S01]  /*abd0*/  STSM.16.M88.4 [R18], R12 ;  /* 0x0000000c12007844 */ /* 0x0003e20000000200 */
[----:B------:R-:W-:Y:S02]  /*abe0*/  F2FP.F16.F32.PACK_AB R21, R139, R138 ;  /* 0x0000008a8b15723e */ /* 0x000fe400000000ff */
[----:B------:R-:W-:Y:S02]  /*abf0*/  F2FP.F16.F32.PACK_AB R22, R141, R140 ;  /* 0x0000008c8d16723e */ /* 0x000fe400000000ff */
[----:B------:R-:W-:Y:S02]  /*ac00*/  F2FP.F16.F32.PACK_AB R23, R143, R142 ;  /* 0x0000008e8f17723e */ /* 0x000fe400000000ff */
[----:B0-----:R-:W-:Y:S02]  /*ac10*/  F2FP.F16.F32.PACK_AB R8, R145, R144 ;  /* 0x000000909108723e */ /* 0x001fe400000000ff */
[----:B------:R-:W-:Y:S01]  /*ac20*/  F2FP.F16.F32.PACK_AB R9, R147, R146 ;  /* 0x000000929309723e */ /* 0x000fe200000000ff */
[----:B------:R-:W-:Y:S01]  /*ac30*/  STSM.16.M88.4 [R153], R20 ;  /* 0x0000001499007844 */ /* 0x000fe20000000200 */
[----:B------:R-:W-:-:S02]  /*ac40*/  F2FP.F16.F32.PACK_AB R10, R149, R148 ;  /* 0x00000094950a723e */ /* 0x000fc400000000ff */
[----:B------:R-:W-:Y:S01]  /*ac50*/  F2FP.F16.F32.PACK_AB R11, R151, R150 ;  /* 0x00000096970b723e */ /* 0x000fe200000000ff */
[C---:B-1----:R-:W-:Y:S01]  /*ac60*/  IMAD.SHL.U32 R13, R187.reuse, 0x4, RZ ;  /* 0x00000004bb0d7824 */ /* 0x042fe200078e00ff */
[----:B------:R-:W-:-:S03]  /*ac70*/  SHF.L.U64.HI R14, R187, 0x2, R220 ;  /* 0x00000002bb0e7819 */ /* 0x000fc600000102dc */
[----:B------:R0:W-:Y:S02]  /*ac80*/  STSM.16.M88.4 [R164], R8 ;  /* 0x00000008a4007844 */ /* 0x0001e40000000200 */
[----:B0-----:R-:W0:Y:S08]  /*ac90*/  LDC.64 R10, c[0x0][0xd00] ;  /* 0x00034000ff0a7b82 */ /* 0x001e300000000a00 */
[----:B------:R-:W-:Y:S01]  /*aca0*/  BAR.SYNC.DEFER_BLOCKING 0x1, 0x100 ;  /* 0x0044000000007b1d */ /* 0x000fe20000010000 */
[----:B------:R-:W-:-:S04]  /*acb0*/  @P0 IADD3 R8, P2, R13, UR6, RZ ;  /* 0x000000060d080c10 */ /* 0x000fc8000ff5e0ff */
[----:B------:R-:W-:Y:S02]  /*acc0*/  @P0 IADD3.X R9, R14, UR7, RZ, P2, !PT ;  /* 0x000000070e090c10 */ /* 0x000fe400097fe4ff */
[----:B0-----:R-:W-:-:S04]  /*acd0*/  ISETP.NE.U32.AND P1, PT, R10, RZ, PT ;  /* 0x000000ff0a00720c */ /* 0x001fc80003f25070 */
[----:B------:R0:W2:Y:S01]  /*ace0*/  @P0 LDG.E R9, desc[UR38][R8.64] ;  /* 0x0000002608090981 */ /* 0x0000a2000c1e1900 */
[----:B------:R-:W-:Y:S02]  /*acf0*/  IADD3 R12, P2, R13, R10, RZ ;  /* 0x0000000a0d0c7210 */ /* 0x000fe40007f5e0ff */
[----:B------:R-:W-:-:S03]  /*ad00*/  ISETP.NE.AND.EX P1, PT, R11, RZ, PT, P1 ;  /* 0x000000ff0b00720c */ /* 0x000fc60003f25310 */
[----:B------:R-:W-:Y:S02]  /*ad10*/  IMAD.X R13, R14, 0x1, R11, P2 ;  /* 0x000000010e0d7824 */ /* 0x000fe400010e060b */
[----:B0-----:R-:W-:-:S08]  /*ad20*/  IMAD.MOV.U32 R8, RZ, RZ, RZ ;  /* 0x000000ffff087224 */ /* 0x001fd000078e00ff */
[----:B------:R0:W5:Y:S01]  /*ad30*/  @P1 LDG.E R8, desc[UR38][R12.64] ;  /* 0x000000260c081981 */ /* 0x000162000c1e1900 */
[----:B------:R-:W-:Y:S01]  /*ad40*/  ULDC UR6, c[0x0][0xb88] ;  /* 0x0002e20000067ab9 */ /* 0x000fe20000000800 */
[----:B--2---:R-:W-:Y:S01]  /*ad50*/  @P0 R2UR UR6, R9 ;  /* 0x00000000090602ca */ /* 0x004fe200000e0000 */
[----:B0-----:R-:W-:-:S14]  /*ad60*/  @P0 BRA `(.L_x_1085) ;  /* 0x0000000000180947 */ /* 0x001fdc0003800000 */
[----:B------:R-:W-:Y:S05]  /*ad70*/  @!P1 BRA `(.L_x_1085) ;  /* 0x0000000000149947 */ /* 0x000fea0003800000 */
[----:B------:R-:W2:Y:S04]  /*ad80*/  LDG.E R9, desc[UR38][R12.64] ;  /* 0x000000260c097981 */ /* 0x000ea8000c1e1900 */
[----:B------:R-:W3:Y:S01]  /*ad90*/  LDG.E R7, desc[UR38][R12.64+0x4] ;  /* 0x000004260c077981 */ /* 0x000ee2000c1e1900 */
[----:B--2---:R-:W-:Y:S02]  /*ada0*/  R2UR UR7, R9 ;  /* 0x00000000090772ca */ /* 0x004fe400000e0000 */
[----:B---3--:R-:W-:-:S13]  /*adb0*/  R2UR UR6, R7 ;  /* 0x00000000070672ca */ /* 0x008fda00000e0000 */
[----:B------:R-:W-:-:S12]  /*adc0*/  UIADD3 UR6, -UR7, UR6, URZ ;  /* 0x0000000607067290 */ /* 0x000fd8000fffe13f */
.L_x_1085:
[----:B------:R-:W0:Y:S02]  /*add0*/  SHFL.IDX PT, R7, R227, RZ, 0x1f ;  /* 0x00001fffe3077589 */ /* 0x000e2400000e0000 */
[----:B0-----:R-:W-:Y:S02]  /*ade0*/  ISETP.NE.AND P0, PT, R7, RZ, PT ;  /* 0x000000ff0700720c */ /* 0x001fe40003f05270 */
[----:B-----5:R-:W-:-:S11]  /*adf0*/  SHF.R.S32.HI R7, RZ, 0x1f, R8 ;  /* 0x0000001fff077819 */ /* 0x020fd60000011408 */
[----:B------:R-:W-:Y:S05]  /*ae00*/  @P0 BRA `(.L_x_1086) ;  /* 0x0000000400000947 */ /* 0x000fea0003800000 */
[----:B------:R-:W2:Y:S04]  /*ae10*/  LDL R153, [R1+0x68] ;  /* 0x0000680001997983 */ /* 0x000ea80000100800 */
[----:B------:R-:W3:Y:S01]  /*ae20*/  LDL R154, [R1+0x6c] ;  /* 0x00006c00019a7983 */ /* 0x000ee20000100800 */
[----:B------:R-:W-:Y:S01]  /*ae30*/  IMAD.MOV.U32 R9, RZ, RZ, 0xab8 ;  /* 0x00000ab8ff097424 */ /* 0x000fe200078e00ff */
[----:B------:R-:W-:Y:S01]  /*ae40*/  ISETP.GT.AND P1, PT, R0, 0x1, PT ;  /* 0x000000010000780c */ /* 0x000fe20003f24270 */
[----:B------:R-:W0:Y:S01]  /*ae50*/  LDC R23, c[0x0][0xce8] ;  /* 0x00033a00ff177b82 */ /* 0x000e220000000800 */
[----:B------:R-:W-:Y:S01]  /*ae60*/  ISETP.NE.U32.AND P0, PT, R10, RZ, PT ;  /* 0x000000ff0a00720c */ /* 0x000fe20003f05070 */
[----:B------:R-:W-:Y:S01]  /*ae70*/  IMAD.U32 R22, RZ, RZ, UR42 ;  /* 0x0000002aff167e24 */ /* 0x000fe2000f8e00ff */
[----:B------:R-:W-:-:S02]  /*ae80*/  SEL R9, R9, 0xa78, P1 ;  /* 0x00000a7809097807 */ /* 0x000fc40000800000 */
[----:B------:R-:W-:-:S03]  /*ae90*/  ISETP.NE.AND.EX P0, PT, R11, RZ, PT, P0 ;  /* 0x000000ff0b00720c */ /* 0x000fc60003f05300 */
[----:B------:R-:W1:Y:S01]  /*aea0*/  LDC.64 R12, c[0x0][R9+0x220] ;  /* 0x00008800090c7b82 */ /* 0x000e620000000a00 */
[----:B------:R-:W-:Y:S02]  /*aeb0*/  SEL R21, R187, RZ, !P0 ;  /* 0x000000ffbb157207 */ /* 0x000fe40004000000 */
[----:B------:R-:W-:Y:S02]  /*aec0*/  SEL R15, R220, RZ, !P0 ;  /* 0x000000ffdc0f7207 */ /* 0x000fe40004000000 */
[----:B0-----:R-:W-:Y:S01]  /*aed0*/  ISETP.NE.AND P0, PT, R23, 0x1, PT ;  /* 0x000000011700780c */ /* 0x001fe20003f05270 */
[----:B-1----:R-:W-:-:S04]  /*aee0*/  IMAD R18, R13, R21, RZ ;  /* 0x000000150d127224 */ /* 0x002fc800078e02ff */
[C---:B------:R-:W-:Y:S02]  /*aef0*/  IMAD R18, R12.reuse, R15, R18 ;  /* 0x0000000f0c127224 */ /* 0x040fe400078e0212 */
[----:B------:R-:W0:Y:S01]  /*af00*/  LDC.64 R14, c[0x0][R9+0x218] ;  /* 0x00008600090e7b82 */ /* 0x000e220000000a00 */
[----:B------:R-:W-:-:S04]  /*af10*/  IMAD.WIDE.U32 R12, R12, R21, RZ ;  /* 0x000000150c0c7225 */ /* 0x000fc800078e00ff */
[----:B------:R-:W-:-:S03]  /*af20*/  IMAD.IADD R18, R13, 0x1, R18 ;  /* 0x000000010d127824 */ /* 0x000fc600078e0212 */
[----:B------:R-:W1:Y:S01]  /*af30*/  @P0 LDC R13, c[0x0][0xcec] ;  /* 0x00033b00ff0d0b82 */ /* 0x000e620000000800 */
[-C--:B0-----:R-:W-:Y:S02]  /*af40*/  IMAD R20, R15, R188.reuse, RZ ;  /* 0x000000bc0f147224 */ /* 0x081fe400078e02ff */
[----:B------:R-:W-:-:S04]  /*af50*/  IMAD.WIDE.U32 R14, R14, R188, RZ ;  /* 0x000000bc0e0e7225 */ /* 0x000fc800078e00ff */
[----:B------:R-:W-:Y:S01]  /*af60*/  IMAD.IADD R20, R15, 0x1, R20 ;  /* 0x000000010f147824 */ /* 0x000fe200078e0214 */
[----:B------:R-:W-:Y:S02]  /*af70*/  IADD3 R21, P2, P3, R12, R14, R8 ;  /* 0x0000000e0c157210 */ /* 0x000fe40007b5e008 */
[----:B------:R-:W0:Y:S02]  /*af80*/  @P0 LDC R12, c[0x0][0xcf0] ;  /* 0x00033c00ff0c0b82 */ /* 0x000e240000000800 */
[----:B------:R-:W-:Y:S01]  /*af90*/  IADD3.X R18, R18, R20, R7, P2, P3 ;  /* 0x0000001412127210 */ /* 0x000fe200017e6407 */
[----:B--2---:R-:W-:Y:S01]  /*afa0*/  IMAD R22, R22, 0x40, R153 ;  /* 0x0000004016167824 */ /* 0x004fe200078e0299 */
[----:B------:R-:W-:-:S03]  /*afb0*/  SEL R153, R194, RZ, P1 ;  /* 0x000000ffc2997207 */ /* 0x000fc60000800000 */
[----:B-1----:R-:W-:-:S04]  /*afc0*/  @P0 IMAD.HI.U32 R13, R22, R13, RZ ;  /* 0x0000000d160d0227 */ /* 0x002fc800078e00ff */
[----:B------:R-:W-:Y:S01]  /*afd0*/  IMAD.MOV.U32 R20, RZ, RZ, R22 ;  /* 0x000000ffff147224 */ /* 0x000fe200078e0016 */
[----:B0-----:R-:W-:Y:S02]  /*afe0*/  @P0 SHF.R.U32.HI R20, RZ, R12, R13 ;  /* 0x0000000cff140219 */ /* 0x001fe4000001160d */
[----:B------:R-:W0:Y:S02]  /*aff0*/  LDC.64 R12, c[0x0][R9+0x228] ;  /* 0x00008a00090c7b82 */ /* 0x000e240000000a00 */
[-C--:B0-----:R-:W-:Y:S02]  /*b000*/  IMAD R13, R13, R153.reuse, RZ ;  /* 0x000000990d0d7224 */ /* 0x081fe400078e02ff */
[----:B------:R-:W-:-:S04]  /*b010*/  IMAD.WIDE.U32 R14, R12, R153, RZ ;  /* 0x000000990c0e7225 */ /* 0x000fc800078e00ff */
[----:B------:R-:W-:Y:S01]  /*b020*/  IMAD.IADD R15, R15, 0x1, R13 ;  /* 0x000000010f0f7824 */ /* 0x000fe200078e020d */
[----:B------:R-:W-:Y:S01]  /*b030*/  IADD3 R14, P0, P2, R20, R21, R14 ;  /* 0x00000015140e7210 */ /* 0x000fe20007a1e00e */
[----:B------:R-:W0:Y:S01]  /*b040*/  LDC.64 R12, c[0x0][R9+0x210] ;  /* 0x00008400090c7b82 */ /* 0x000e220000000a00 */
[--C-:B------:R-:W-:Y:S01]  /*b050*/  IMAD.MOV R21, RZ, RZ, -R20.reuse ;  /* 0x000000ffff157224 */ /* 0x100fe200078e0a14 */
[----:B------:R-:W-:-:S03]  /*b060*/  SHF.R.S32.HI R20, RZ, 0x1f, R20 ;  /* 0x0000001fff147819 */ /* 0x000fc60000011414 */
[C---:B------:R-:W-:Y:S01]  /*b070*/  IMAD R21, R23.reuse, R21, R22 ;  /* 0x0000001517157224 */ /* 0x040fe200078e0216 */
[----:B------:R-:W-:Y:S01]  /*b080*/  IADD3.X R15, R20, R18, R15, P0, P2 ;  /* 0x00000012140f7210 */ /* 0x000fe200007e440f */
[----:B------:R-:W-:-:S03]  /*b090*/  IMAD R22, R23, UR6, RZ ;  /* 0x0000000617167c24 */ /* 0x000fc6000f8e02ff */
[----:B------:R-:W-:Y:S01]  /*b0a0*/  SHF.R.S32.HI R153, RZ, 0x1f, R21 ;  /* 0x0000001fff997819 */ /* 0x000fe20000011415 */
[-C--:B0-----:R-:W-:Y:S02]  /*b0b0*/  IMAD R13, R13, R21.reuse, RZ ;  /* 0x000000150d0d7224 */ /* 0x081fe400078e02ff */
[----:B------:R-:W-:-:S04]  /*b0c0*/  IMAD.WIDE.U32 R14, R12, R21, R14 ;  /* 0x000000150c0e7225 */ /* 0x000fc800078e000e */
[----:B------:R-:W-:Y:S02]  /*b0d0*/  IMAD R9, R12, R153, R13 ;  /* 0x000000990c097224 */ /* 0x000fe400078e020d */
[----:B------:R-:W0:Y:S02]  /*b0e0*/  LDC.64 R12, c[0x0][0xca8] ;  /* 0x00032a00ff0c7b82 */ /* 0x000e240000000a00 */
[----:B------:R-:W-:Y:S02]  /*b0f0*/  IMAD.IADD R15, R15, 0x1, R9 ;  /* 0x000000010f0f7824 */ /* 0x000fe400078e0209 */
[----:B---3--:R-:W-:-:S04]  /*b100*/  IMAD.MOV R9, RZ, RZ, -R154 ;  /* 0x000000ffff097224 */ /* 0x008fc800078e0a9a */
[----:B0-----:R-:W0:Y:S08]  /*b110*/  @!P1 LDC R12, c[0x0][0xc50] ;  /* 0x00031400ff0c9b82 */ /* 0x001e300000000800 */
[----:B------:R-:W1:Y:S01]  /*b120*/  @!P1 LDC R13, c[0x0][0xc54] ;  /* 0x00031500ff0d9b82 */ /* 0x000e620000000800 */
[----:B0-----:R-:W-:-:S05]  /*b130*/  LEA R18, P0, R14, R12, 0x2 ;  /* 0x0000000c0e127211 */ /* 0x001fca00078010ff */
[----:B------:R-:W-:Y:S01]  /*b140*/  SHFL.IDX PT, R12, R18, RZ, 0x1c1f ;  /* 0x001c1fff120c7589 */ /* 0x000fe200000e0000 */
[----:B-1----:R-:W-:Y:S02]  /*b150*/  LEA.HI.X R20, R14, R13, R15, 0x2, P0 ;  /* 0x0000000d0e147211 */ /* 0x002fe400000f140f */
[----:B------:R-:W-:Y:S01]  /*b160*/  ISETP.NE.AND P0, PT, R230, R9, PT ;  /* 0x00000009e600720c */ /* 0x000fe20003f05270 */
[----:B------:R-:W-:Y:S01]  /*b170*/  IMAD.U32 R9, RZ, RZ, UR42 ;  /* 0x0000002aff097e24 */ /* 0x000fe2000f8e00ff */
[----:B------:R-:W-:Y:S03]  /*b180*/  SHFL.IDX PT, R14, R18, 0x1, 0x1c1f ;  /* 0x003c1f00120e7f89 */ /* 0x000fe600000e0000 */
[----:B------:R-:W-:Y:S01]  /*b190*/  IMAD R9, R9, 0x40, R16 ;  /* 0x0000004009097824 */ /* 0x000fe200078e0210 */
[----:B------:R-:W0:Y:S04]  /*b1a0*/  SHFL.IDX PT, R13, R20, RZ, 0x1c1f ;  /* 0x001c1fff140d7589 */ /* 0x000e2800000e0000 */
[----:B------:R-:W1:Y:S01]  /*b1b0*/  SHFL.IDX PT, R15, R20, 0x1, 0x1c1f ;  /* 0x003c1f00140f7f89 */ /* 0x000e6200000e0000 */
[C---:B------:R-:W-:Y:S01]  /*b1c0*/  ISETP.GE.OR P1, PT, R9.reuse, R22, P0 ;  /* 0x000000160900720c */ /* 0x040fe20000726670 */
[----:B------:R-:W-:-:S05]  /*b1d0*/  VIADD R9, R9, 0x8 ;  /* 0x0000000809097836 */ /* 0x000fca0000000000 */
[----:B------:R-:W-:-:S07]  /*b1e0*/  ISETP.GE.OR P0, PT, R9, R22, P0 ;  /* 0x000000160900720c */ /* 0x000fce0000706670 */
[----:B0-----:R0:W-:Y:S06]  /*b1f0*/  @!P1 ST.E desc[UR38][R12.64], R3 ;  /* 0x000000030c009985 */ /* 0x0011ec000c101926 */
[----:B-1----:R0:W-:Y:S02]  /*b200*/  @!P0 ST.E desc[UR38][R14.64], R152 ;  /* 0x000000980e008985 */ /* 0x0021e4000c101926 */
.L_x_1086:
[----:B------:R-:W-:Y:S02]  /*b210*/  ISETP.GT.AND P1, PT, R0, 0x1, PT ;  /* 0x000000010000780c */ /* 0x000fe40003f24270 */
[----:B------:R-:W-:-:S04]  /*b220*/  ISETP.NE.U32.AND P0, PT, R10, RZ, PT ;  /* 0x000000ff0a00720c */ /* 0x000fc80003f05070 */
[----:B------:R-:W-:-:S04]  /*b230*/  ISETP.NE.AND.EX P0, PT, R11, RZ, PT, P0 ;  /* 0x000000ff0b00720c */ /* 0x000fc80003f05300 */
[----:B------:R-:W-:-:S03]  /*b240*/  SEL R187, R187, RZ, !P0 ;  /* 0x000000ffbbbb7207 */ /* 0x000fc60004000000 */
[----:B------:R-:W-:Y:S06]  /*b250*/  @P1 BRA `(.L_x_1087) ;  /* 0x0000001000441947 */ /* 0x000fec0003800000 */
[----:B------:R-:W1:Y:S01]  /*b260*/  S2R R0, SR_TID.X ;  /* 0x0000000000007919 */ /* 0x000e620000002100 */
[----:B------:R-:W2:Y:S01]  /*b270*/  LDC R18, c[0x0][0xce8] ;  /* 0x00033a00ff127b82 */ /* 0x000ea20000000800 */
[----:B------:R-:W-:Y:S01]  /*b280*/  ULDC.64 UR8, c[0x0][0xba0] ;  /* 0x0002e80000087ab9 */ /* 0x000fe20000000a00 */
[----:B------:R-:W-:Y:S01]  /*b290*/  ULDC UR10, c[0x0][0xbc8] ;  /* 0x0002f200000a7ab9 */ /* 0x000fe20000000800 */
[----:B-1----:R-:W-:-:S05]  /*b2a0*/  VIADD R0, R0, 0xffffff80 ;  /* 0xffffff8000007836 */ /* 0x002fca0000000000 */
[----:B0-----:R-:W-:-:S04]  /*b2b0*/  SHF.R.S32.HI R3, RZ, 0x1f, R0 ;  /* 0x0000001fff037819 */ /* 0x001fc80000011400 */
[----:B------:R-:W-:-:S04]  /*b2c0*/  LEA.HI R10, R3, R0, RZ, 0x3 ;  /* 0x00000000030a7211 */ /* 0x000fc800078f18ff */
[----:B------:R-:W-:-:S05]  /*b2d0*/  SHF.R.S32.HI R3, RZ, 0x3, R10 ;  /* 0x00000003ff037819 */ /* 0x000fca000001140a */
[----:B------:R-:W-:-:S04]  /*b2e0*/  IMAD R9, R3, 0x40, R2 ;  /* 0x0000004003097824 */ /* 0x000fc800078e0202 */
[----:B------:R-:W-:-:S03]  /*b2f0*/  IMAD.WIDE R4, R9, 0x2, R4 ;  /* 0x0000000209047825 */ /* 0x000fc600078e0204 */
[C---:B------:R-:W-:Y:S02]  /*b300*/  IADD3 R21, P3, R4.reuse, 0x1000, RZ ;  /* 0x0000100004157810 */ /* 0x040fe40007f7e0ff */
[----:B------:R-:W-:Y:S02]  /*b310*/  IADD3 R45, P2, R4, 0x7000, RZ ;  /* 0x00007000042d7810 */ /* 0x000fe40007f5e0ff */
[----:B------:R-:W-:Y:S02]  /*b320*/  LOP3.LUT R20, R21, 0x380, RZ, 0xc0, !PT ;  /* 0x0000038015147812 */ /* 0x000fe400078ec0ff */
[----:B------:R-:W-:Y:S02]  /*b330*/  LOP3.LUT R44, R45, 0x380, RZ, 0xc0, !PT ;  /* 0x000003802d2c7812 */ /* 0x000fe400078ec0ff */
[----:B------:R-:W-:Y:S02]  /*b340*/  SHF.R.U64 R20, R20, 0x3, RZ ;  /* 0x0000000314147819 */ /* 0x000fe400000012ff */
[----:B------:R-:W-:-:S02]  /*b350*/  IADD3 R37, P0, R4, 0x5000, RZ ;  /* 0x0000500004257810 */ /* 0x000fc40007f1e0ff */
[----:B------:R-:W-:Y:S01]  /*b360*/  LOP3.LUT R20, R20, R21, RZ, 0x3c, !PT ;  /* 0x0000001514147212 */ /* 0x000fe200078e3cff */
[----:B------:R-:W-:Y:S01]  /*b370*/  IMAD.X R21, RZ, RZ, R5, P3 ;  /* 0x000000ffff157224 */ /* 0x000fe200018e0605 */
[----:B------:R-:W-:Y:S02]  /*b380*/  SHF.R.U64 R44, R44, 0x3, RZ ;  /* 0x000000032c2c7819 */ /* 0x000fe400000012ff */
[C---:B------:R-:W-:Y:S02]  /*b390*/  IADD3 R25, P4, R4.reuse, 0x2000, RZ ;  /* 0x0000200004197810 */ /* 0x040fe40007f9e0ff */
[C---:B------:R-:W-:Y:S01]  /*b3a0*/  IADD3 R29, P5, R4.reuse, 0x3000, RZ ;  /* 0x00003000041d7810 */ /* 0x040fe20007fbe0ff */
[----:B------:R-:W-:Y:S01]  /*b3b0*/  IMAD R7, R7, UR8, RZ ;  /* 0x0000000807077c24 */ /* 0x000fe2000f8e02ff */
[C---:B------:R-:W-:Y:S01]  /*b3c0*/  IADD3 R33, P6, R4.reuse, 0x4000, RZ ;  /* 0x0000400004217810 */ /* 0x040fe20007fde0ff */
[----:B------:R-:W5:Y:S01]  /*b3d0*/  LD.E.128 R20, desc[UR38][R20.64] ;  /* 0x0000002614147980 */ /* 0x000f62000c101d00 */
[----:B------:R-:W-:-:S02]  /*b3e0*/  IADD3 R41, P1, R4, 0x6000, RZ ;  /* 0x0000600004297810 */ /* 0x000fc40007f3e0ff */
[----:B------:R-:W-:Y:S02]  /*b3f0*/  LOP3.LUT R36, R37, 0x380, RZ, 0xc0, !PT ;  /* 0x0000038025247812 */ /* 0x000fe400078ec0ff */
[----:B------:R-:W-:Y:S02]  /*b400*/  IADD3 R49, P3, R4, 0x8000, RZ ;  /* 0x0000800004317810 */ /* 0x000fe40007f7e0ff */
[----:B------:R-:W-:Y:S01]  /*b410*/  LOP3.LUT R44, R44, R45, RZ, 0x3c, !PT ;  /* 0x0000002d2c2c7212 */ /* 0x000fe200078e3cff */
[----:B------:R-:W-:Y:S01]  /*b420*/  IMAD.X R45, RZ, RZ, R5, P2 ;  /* 0x000000ffff2d7224 */ /* 0x000fe200010e0605 */
[----:B------:R-:W-:Y:S02]  /*b430*/  LOP3.LUT R24, R25, 0x380, RZ, 0xc0, !PT ;  /* 0x0000038019187812 */ /* 0x000fe400078ec0ff */
[----:B------:R-:W-:Y:S02]  /*b440*/  LOP3.LUT R28, R29, 0x380, RZ, 0xc0, !PT ;  /* 0x000003801d1c7812 */ /* 0x000fe400078ec0ff */
[----:B------:R-:W-:-:S02]  /*b450*/  LOP3.LUT R32, R33, 0x380, RZ, 0xc0, !PT ;  /* 0x0000038021207812 */ /* 0x000fc400078ec0ff */
[----:B------:R-:W-:Y:S01]  /*b460*/  LOP3.LUT R11, R4, 0x380, RZ, 0xc0, !PT ;  /* 0x00000380040b7812 */ /* 0x000fe200078ec0ff */
[----:B------:R-:W-:Y:S01]  /*b470*/  IMAD R7, R8, UR9, R7 ;  /* 0x0000000908077c24 */ /* 0x000fe2000f8e0207 */
[----:B------:R-:W-:Y:S01]  /*b480*/  LOP3.LUT R40, R41, 0x380, RZ, 0xc0, !PT ;  /* 0x0000038029287812 */ /* 0x000fe200078ec0ff */
[----:B------:R-:W5:Y:S01]  /*b490*/  LD.E.128 R44, desc[UR38][R44.64] ;  /* 0x000000262c2c7980 */ /* 0x000f62000c101d00 */
[----:B------:R-:W-:Y:S02]  /*b4a0*/  SHF.R.U64 R36, R36, 0x3, RZ ;  /* 0x0000000324247819 */ /* 0x000fe400000012ff */
[----:B------:R-:W-:Y:S02]  /*b4b0*/  LOP3.LUT R48, R49, 0x380, RZ, 0xc0, !PT ;  /* 0x0000038031307812 */ /* 0x000fe400078ec0ff */
[----:B------:R-:W-:Y:S02]  /*b4c0*/  IADD3 R73, P2, R4, 0xe000, RZ ;  /* 0x0000e00004497810 */ /* 0x000fe40007f5e0ff */
[----:B------:R-:W-:-:S02]  /*b4d0*/  SHF.R.U64 R24, R24, 0x3, RZ ;  /* 0x0000000318187819 */ /* 0x000fc400000012ff */
[----:B------:R-:W-:Y:S02]  /*b4e0*/  SHF.R.U64 R28, R28, 0x3, RZ ;  /* 0x000000031c1c7819 */ /* 0x000fe400000012ff */
[----:B------:R-:W-:Y:S02]  /*b4f0*/  SHF.R.U64 R32, R32, 0x3, RZ ;  /* 0x0000000320207819 */ /* 0x000fe400000012ff */
[----:B------:R-:W-:Y:S02]  /*b500*/  SHF.R.U64 R40, R40, 0x3, RZ ;  /* 0x0000000328287819 */ /* 0x000fe400000012ff */
[----:B------:R-:W-:Y:S01]  /*b510*/  LOP3.LUT R36, R36, R37, RZ, 0x3c, !PT ;  /* 0x0000002524247212 */ /* 0x000fe200078e3cff */
[----:B------:R-:W-:Y:S01]  /*b520*/  IMAD.X R37, RZ, RZ, R5, P0 ;  /* 0x000000ffff257224 */ /* 0x000fe200000e0605 */
[----:B------:R-:W-:Y:S02]  /*b530*/  SHF.R.U64 R48, R48, 0x3, RZ ;  /* 0x0000000330307819 */ /* 0x000fe400000012ff */
[----:B------:R-:W-:-:S02]  /*b540*/  LOP3.LUT R72, R73, 0x380, RZ, 0xc0, !PT ;  /* 0x0000038049487812 */ /* 0x000fc400078ec0ff */
[----:B------:R-:W-:Y:S01]  /*b550*/  IADD3 R65, P0, R4, 0xc000, RZ ;  /* 0x0000c00004417810 */ /* 0x000fe20007f1e0ff */
[----:B------:R-:W5:Y:S01]  /*b560*/  LD.E.128 R36, desc[UR38][R36.64] ;  /* 0x0000002624247980 */ /* 0x000f62000c101d00 */
        /* <DEDUP_REMOVED lines=10> */
[----:B------:R-:W-:Y:S01]  /*b610*/  SHF.R.U64 R72, R72, 0x3, RZ ;  /* 0x0000000348487819 */ /* 0x000fe200000012ff */
[----:B------:R-:W5:Y:S01]  /*b620*/  LD.E.128 R24, desc[UR38][R24.64] ;  /* 0x0000002618187980 */ /* 0x000f62000c101d00 */
[----:B------:R-:W-:-:S02]  /*b630*/  IADD3 R53, P4, R4, 0x9000, RZ ;  /* 0x0000900004357810 */ /* 0x000fc40007f9e0ff */
[C---:B------:R-:W-:Y:S01]  /*b640*/  IADD3 R57, P5, R4.reuse, 0xa000, RZ ;  /* 0x0000a00004397810 */ /* 0x040fe20007fbe0ff */
[----:B------:R-:W5:Y:S01]  /*b650*/  LD.E.128 R28, desc[UR38][R28.64] ;  /* 0x000000261c1c7980 */ /* 0x000f62000c101d00 */
[C---:B------:R-:W-:Y:S02]  /*b660*/  IADD3 R61, P6, R4.reuse, 0xb000, RZ ;  /* 0x0000b000043d7810 */ /* 0x040fe40007fde0ff */
[C---:B------:R-:W-:Y:S01]  /*b670*/  IADD3 R69, P1, R4.reuse, 0xd000, RZ ;  /* 0x0000d00004457810 */ /* 0x040fe20007f3e0ff */
[----:B------:R-:W5:Y:S01]  /*b680*/  LD.E.128 R32, desc[UR38][R32.64] ;  /* 0x0000002620207980 */ /* 0x000f62000c101d00 */
[----:B------:R-:W-:Y:S02]  /*b690*/  LOP3.LUT R64, R65, 0x380, RZ, 0xc0, !PT ;  /* 0x0000038041407812 */ /* 0x000fe400078ec0ff */
[----:B------:R-:W-:Y:S01]  /*b6a0*/  IADD3 R12, P3, R4, 0xf000, RZ ;  /* 0x0000f000040c7810 */ /* 0x000fe20007f7e0ff */
[----:B------:R-:W5:Y:S01]  /*b6b0*/  LD.E.128 R40, desc[UR38][R40.64] ;  /* 0x0000002628287980 */ /* 0x000f62000c101d00 */
[----:B------:R-:W-:Y:S01]  /*b6c0*/  LOP3.LUT R72, R72, R73, RZ, 0x3c, !PT ;  /* 0x0000004948487212 */ /* 0x000fe200078e3cff */
[--C-:B------:R-:W-:Y:S01]  /*b6d0*/  IMAD.X R73, RZ, RZ, R5.reuse, P2 ;  /* 0x000000ffff497224 */ /* 0x100fe200010e0605 */
[----:B------:R-:W-:Y:S01]  /*b6e0*/  LOP3.LUT R52, R53, 0x380, RZ, 0xc0, !PT ;  /* 0x0000038035347812 */ /* 0x000fe200078ec0ff */
[----:B------:R-:W-:Y:S01]  /*b6f0*/  IMAD.X R77, RZ, RZ, R5, P3 ;  /* 0x000000ffff4d7224 */ /* 0x000fe200018e0605 */
[----:B------:R-:W-:Y:S01]  /*b700*/  LOP3.LUT R56, R57, 0x380, RZ, 0xc0, !PT ;  /* 0x0000038039387812 */ /* 0x000fe200078ec0ff */
[----:B------:R-:W5:Y:S01]  /*b710*/  LD.E.128 R48, desc[UR38][R48.64] ;  /* 0x0000002630307980 */ /* 0x000f62000c101d00 */
[----:B------:R-:W-:-:S02]  /*b720*/  LOP3.LUT R60, R61, 0x380, RZ, 0xc0, !PT ;  /* 0x000003803d3c7812 */ /* 0x000fc400078ec0ff */
[----:B------:R-:W-:Y:S01]  /*b730*/  LOP3.LUT R68, R69, 0x380, RZ, 0xc0, !PT ;  /* 0x0000038045447812 */ /* 0x000fe200078ec0ff */
[----:B------:R-:W5:Y:S01]  /*b740*/  LD.E.128 R72, desc[UR38][R72.64] ;  /* 0x0000002648487980 */ /* 0x000f62000c101d00 */
[----:B------:R-:W-:Y:S02]  /*b750*/  SHF.R.U64 R64, R64, 0x3, RZ ;  /* 0x0000000340407819 */ /* 0x000fe400000012ff */
[----:B------:R-:W-:Y:S02]  /*b760*/  SHF.R.U64 R11, R11, 0x3, RZ ;  /* 0x000000030b0b7819 */ /* 0x000fe400000012ff */
[----:B------:R-:W-:Y:S02]  /*b770*/  LOP3.LUT R9, R12, 0x380, RZ, 0xc0, !PT ;  /* 0x000003800c097812 */ /* 0x000fe400078ec0ff */
[----:B--2---:R-:W-:Y:S02]  /*b780*/  ISETP.NE.AND P2, PT, R18, 0x1, PT ;  /* 0x000000011200780c */ /* 0x004fe40003f45270 */
[----:B------:R-:W-:-:S02]  /*b790*/  SHF.R.U64 R52, R52, 0x3, RZ ;  /* 0x0000000334347819 */ /* 0x000fc400000012ff */
[----:B------:R-:W-:Y:S02]  /*b7a0*/  SHF.R.U64 R56, R56, 0x3, RZ ;  /* 0x0000000338387819 */ /* 0x000fe400000012ff */
[----:B------:R-:W-:Y:S02]  /*b7b0*/  SHF.R.U64 R60, R60, 0x3, RZ ;  /* 0x000000033c3c7819 */ /* 0x000fe400000012ff */
[----:B------:R-:W-:Y:S02]  /*b7c0*/  SHF.R.U64 R68, R68, 0x3, RZ ;  /* 0x0000000344447819 */ /* 0x000fe400000012ff */
[----:B------:R-:W-:Y:S01]  /*b7d0*/  LOP3.LUT R64, R64, R65, RZ, 0x3c, !PT ;  /* 0x0000004140407212 */ /* 0x000fe200078e3cff */
[----:B------:R-:W-:Y:S01]  /*b7e0*/  IMAD.X R65, RZ, RZ, R5, P0 ;  /* 0x000000ffff417224 */ /* 0x000fe200000e0605 */
[----:B------:R-:W-:Y:S01]  /*b7f0*/  LOP3.LUT R4, R11, R4, RZ, 0x3c, !PT ;  /* 0x000000040b047212 */ /* 0x000fe200078e3cff */
[----:B------:R-:W0:Y:S01]  /*b800*/  @P2 LDC R81, c[0x0][0xcec] ;  /* 0x00033b00ff512b82 */ /* 0x000e220000000800 */
[----:B------:R-:W-:-:S02]  /*b810*/  SHF.R.U64 R9, R9, 0x3, RZ ;  /* 0x0000000309097819 */ /* 0x000fc400000012ff */
[----:B------:R-:W-:Y:S01]  /*b820*/  ISETP.GE.AND P0, PT, R193, UR10, PT ;  /* 0x0000000ac1007c0c */ /* 0x000fe2000bf06270 */
        /* <DEDUP_REMOVED lines=10> */
[----:B------:R-:W-:Y:S01]  /*b8d0*/  IMAD.WIDE.U32 R8, R8, UR8, RZ ;  /* 0x0000000808087c25 */ /* 0x000fe2000f8e00ff */
[----:B------:R1:W5:Y:S01]  /*b8e0*/  LD.E.128 R12, desc[UR38][R4.64] ;  /* 0x00000026040c7980 */ /* 0x000362000c101d00 */
[----:B------:R-:W-:Y:S01]  /*b8f0*/  ISETP.GE.AND P1, PT, R2, UR10, PT ;  /* 0x0000000a02007c0c */ /* 0x000fe2000bf26270 */
[----:B------:R-:W2:Y:S01]  /*b900*/  @P2 LDC R83, c[0x0][0xcf0] ;  /* 0x00033c00ff532b82 */ /* 0x000ea20000000800 */
[----:B------:R-:W-:Y:S01]  /*b910*/  IMAD.IADD R9, R9, 0x1, R7 ;  /* 0x0000000109097824 */ /* 0x000fe200078e0207 */
[----:B------:R-:W-:Y:S01]  /*b920*/  LOP3.LUT R7, R10, 0xfffffff8, RZ, 0xc0, !PT ;  /* 0xfffffff80a077812 */ /* 0x000fe200078ec0ff */
[----:B------:R-:W-:Y:S01]  /*b930*/  ULDC.64 UR8, c[0x0][0xbe8] ;  /* 0x0002fa0000087ab9 */ /* 0x000fe20000000a00 */
[----:B------:R-:W5:Y:S01]  /*b940*/  LD.E.128 R52, desc[UR38][R52.64] ;  /* 0x0000002634347980 */ /* 0x000f62000c101d00 */
[----:B-1----:R-:W-:-:S03]  /*b950*/  SEL R5, RZ, 0xffffffff, P0 ;  /* 0xffffffffff057807 */ /* 0x002fc60000000000 */
[----:B------:R-:W5:Y:S01]  /*b960*/  LD.E.128 R56, desc[UR38][R56.64] ;  /* 0x0000002638387980 */ /* 0x000f62000c101d00 */
[----:B------:R-:W-:Y:S01]  /*b970*/  ISETP.GE.AND P0, PT, R192, UR10, PT ;  /* 0x0000000ac0007c0c */ /* 0x000fe2000bf06270 */
[----:B------:R-:W-:-:S03]  /*b980*/  IMAD.SHL.U32 R11, R5, 0x2, RZ ;  /* 0x00000002050b7824 */ /* 0x000fc600078e00ff */
[----:B------:R-:W-:Y:S01]  /*b990*/  SEL R5, RZ, 0xffffffff, P0 ;  /* 0xffffffffff057807 */ /* 0x000fe20000000000 */
[----:B------:R-:W5:Y:S01]  /*b9a0*/  LD.E.128 R60, desc[UR38][R60.64] ;  /* 0x000000263c3c7980 */ /* 0x000f62000c101d00 */
[----:B------:R-:W-:Y:S02]  /*b9b0*/  ISETP.GE.AND P0, PT, R191, UR10, PT ;  /* 0x0000000abf007c0c */ /* 0x000fe4000bf06270 */
[----:B------:R-:W-:Y:S01]  /*b9c0*/  SEL R4, RZ, 0x1, P1 ;  /* 0x00000001ff047807 */ /* 0x000fe20000800000 */
[----:B------:R-:W-:Y:S01]  /*b9d0*/  IMAD.IADD R10, R0, 0x1, -R7 ;  /* 0x00000001000a7824 */ /* 0x000fe200078e0a07 */
[----:B------:R-:W-:Y:S01]  /*b9e0*/  SEL R0, RZ, 0xffffffff, P0 ;  /* 0xffffffffff007807 */ /* 0x000fe20000000000 */
[----:B------:R-:W-:Y:S01]  /*b9f0*/  IMAD.SHL.U32 R5, R5, 0x4, RZ ;  /* 0x0000000405057824 */ /* 0x000fe200078e00ff */
[----:B------:R-:W-:Y:S01]  /*ba00*/  LOP3.LUT R4, R11, 0x2, R4, 0xe2, !PT ;  /* 0x000000020b047812 */ /* 0x000fe200078ee204 */
[----:B------:R-:W-:Y:S01]  /*ba10*/  IMAD.WIDE.U32 R8, R188, UR8, R8 ;  /* 0x00000008bc087c25 */ /* 0x000fe2000f8e0008 */
[----:B------:R-:W5:Y:S02]  /*ba20*/  LD.E.128 R68, desc[UR38][R68.64] ;  /* 0x0000002644447980 */ /* 0x000f64000c101d00 */
[----:B------:R-:W-:Y:S01]  /*ba30*/  LOP3.LUT R4, R5, 0x4, R4, 0xe2, !PT ;  /* 0x0000000405047812 */ /* 0x000fe200078ee204 */
[----:B------:R-:W-:Y:S01]  /*ba40*/  IMAD.SHL.U32 R7, R0, 0x8, RZ ;  /* 0x0000000800077824 */ /* 0x000fe200078e00ff */
[----:B------:R-:W-:Y:S01]  /*ba50*/  SHF.R.S32.HI R5, RZ, 0x1f, R187 ;  /* 0x0000001fff057819 */ /* 0x000fe200000114bb */
[----:B------:R-:W-:Y:S01]  /*ba60*/  IMAD.U32 R11, RZ, RZ, UR42 ;  /* 0x0000002aff0b7e24 */ /* 0x000fe2000f8e00ff */
[----:B------:R-:W5:Y:S01]  /*ba70*/  LD.E.128 R76, desc[UR38][R76.64] ;  /* 0x000000264c4c7980 */ /* 0x000f62000c101d00 */
[----:B------:R-:W-:-:S02]  /*ba80*/  IMAD R0, R10, 0x20, R3 ;  /* 0x000000200a007824 */ /* 0x000fc400078e0203 */
[----:B------:R-:W-:Y:S01]  /*ba90*/  IMAD R9, R188, UR9, R9 ;  /* 0x00000009bc097c24 */ /* 0x000fe2000f8e0209 */
[----:B------:R-:W-:Y:S01]  /*baa0*/  ULDC.64 UR8, c[0x0][0xbf0] ;  /* 0x0002fc0000087ab9 */ /* 0x000fe20000000a00 */
[----:B------:R-:W-:Y:S01]  /*bab0*/  IMAD R10, R11, 0x40, R0 ;  /* 0x000000400b0a7824 */ /* 0x000fe200078e0200 */
[----:B------:R-:W-:Y:S01]  /*bac0*/  ISETP.GE.AND P1, PT, R190, UR10, PT ;  /* 0x0000000abe007c0c */ /* 0x000fe2000bf26270 */
[----:B------:R-:W-:Y:S01]  /*bad0*/  IMAD R0, R5, UR8, RZ ;  /* 0x0000000805007c24 */ /* 0x000fe2000f8e02ff */
[----:B------:R-:W-:Y:S01]  /*bae0*/  LOP3.LUT R4, R7, 0x8, R4, 0xe2, !PT ;  /* 0x0000000807047812 */ /* 0x000fe200078ee204 */
[----:B------:R-:W-:Y:S01]  /*baf0*/  @!PT LDS RZ, [RZ] ;  /* 0x00000000fffff984 */ /* 0x000fe20000000800 */
[----:B------:R-:W-:Y:S01]  /*bb00*/  @!PT LDS RZ, [RZ] ;  /* 0x00000000fffff984 */ /* 0x000fe20000000800 */
[----:B------:R-:W-:Y:S01]  /*bb10*/  @!PT LDS RZ, [RZ] ;  /* 0x00000000fffff984 */ /* 0x000fe20000000800 */
[----:B------:R-:W-:Y:S01]  /*bb20*/  @!PT LDS RZ, [RZ] ;  /* 0x00000000fffff984 */ /* 0x000fe20000000800 */
[----:B------:R1:W-:Y:S06]  /*bb30*/  MEMBAR.ALL.CTA ;  /* 0x0000000000007992 */ /* 0x0003ec0000008000 */
[----:B-1----:R-:W1:Y:S01]  /*bb40*/  FENCE.VIEW.ASYNC.S ;  /* 0x00000000000073c6 */ /* 0x002e620000000000 */
[----:B------:R-:W-:Y:S01]  /*bb50*/  SEL R7, RZ, 0xffffffff, P1 ;  /* 0xffffffffff077807 */ /* 0x000fe20000800000 */
[----:B------:R-:W-:Y:S01]  /*bb60*/  IMAD R11, R187, UR9, R0 ;  /* 0x00000009bb0b7c24 */ /* 0x000fe2000f8e0200 */
[----:B------:R-:W-:Y:S01]  /*bb70*/  ISETP.GE.AND P0, PT, R189, UR10, PT ;  /* 0x0000000abd007c0c */ /* 0x000fe2000bf06270 */
[----:B0-----:R-:W-:-:S04]  /*bb80*/  @P2 IMAD.HI.U32 R0, R10, R81, RZ ;  /* 0x000000510a002227 */ /* 0x001fc800078e00ff */
[----:B------:R-:W-:Y:S01]  /*bb90*/  IMAD.SHL.U32 R81, R7, 0x10, RZ ;  /* 0x0000001007517824 */ /* 0x000fe200078e00ff */
[----:B------:R-:W-:Y:S01]  /*bba0*/  SEL R7, RZ, 0xffffffff, P0 ;  /* 0xffffffffff077807 */ /* 0x000fe20000000000 */
[----:B------:R-:W-:Y:S01]  /*bbb0*/  IMAD.MOV.U32 R5, RZ, RZ, R10 ;  /* 0x000000ffff057224 */ /* 0x000fe200078e000a */
[----:B--2---:R-:W-:Y:S02]  /*bbc0*/  @P2 SHF.R.U32.HI R5, RZ, R83, R0 ;  /* 0x00000053ff052219 */ /* 0x004fe40000011600 */
[----:B------:R-:W-:Y:S01]  /*bbd0*/  LOP3.LUT R4, R81, 0x10, R4, 0xe2, !PT ;  /* 0x0000001051047812 */ /* 0x000fe200078ee204 */
[----:B------:R-:W-:Y:S01]  /*bbe0*/  IMAD.SHL.U32 R81, R7, 0x20, RZ ;  /* 0x0000002007517824 */ /* 0x000fe200078e00ff */
[--C-:B------:R-:W-:Y:S01]  /*bbf0*/  SHF.R.S32.HI R0, RZ, 0x1f, R5.reuse ;  /* 0x0000001fff007819 */ /* 0x100fe20000011405 */
[----:B------:R-:W-:Y:S02]  /*bc00*/  IMAD.MOV R7, RZ, RZ, -R5 ;  /* 0x000000ffff077224 */ /* 0x000fe400078e0a05 */
[----:B------:R-:W-:Y:S01]  /*bc10*/  IMAD.WIDE.U32 R8, R187, UR8, R8 ;  /* 0x00000008bb087c25 */ /* 0x000fe2000f8e0008 */
[----:B------:R-:W-:-:S03]  /*bc20*/  ULDC.64 UR8, c[0x0][0xbe0] ;  /* 0x0002f80000087ab9 */ /* 0x000fc60000000a00 */
[----:B------:R-:W-:Y:S02]  /*bc30*/  IMAD R0, R0, UR8, RZ ;  /* 0x0000000800007c24 */ /* 0x000fe4000f8e02ff */
[----:B------:R-:W-:Y:S02]  /*bc40*/  IMAD R7, R18, R7, R10 ;  /* 0x0000000712077224 */ /* 0x000fe400078e020a */
[----:B------:R-:W-:Y:S01]  /*bc50*/  IMAD.IADD R9, R9, 0x1, R11 ;  /* 0x0000000109097824 */ /* 0x000fe200078e020b */
[----:B------:R-:W-:Y:S01]  /*bc60*/  ISETP.GE.AND P0, PT, R229, UR10, PT ;  /* 0x0000000ae5007c0c */ /* 0x000fe2000bf06270 */
[C---:B------:R-:W-:Y:S01]  /*bc70*/  IMAD R11, R5.reuse, UR9, R0 ;  /* 0x00000009050b7c24 */ /* 0x040fe2000f8e0200 */
[----:B------:R-:W-:Y:S01]  /*bc80*/  SHF.R.S32.HI R0, RZ, 0x1f, R7 ;  /* 0x0000001fff007819 */ /* 0x000fe20000011407 */
[----:B------:R-:W-:Y:S01]  /*bc90*/  IMAD.WIDE.U32 R8, R5, UR8, R8 ;  /* 0x0000000805087c25 */ /* 0x000fe2000f8e0008 */
[----:B------:R-:W-:Y:S01]  /*bca0*/  ULDC.64 UR8, c[0x0][0xbd8] ;  /* 0x0002f60000087ab9 */ /* 0x000fe20000000a00 */
[----:B------:R-:W-:-:S02]  /*bcb0*/  LOP3.LUT R4, R81, 0x20, R4, 0xe2, !PT ;  /* 0x0000002051047812 */ /* 0x000fc400078ee204 */
[----:B------:R-:W-:Y:S01]  /*bcc0*/  IMAD.U32 R80, RZ, RZ, UR42 ;  /* 0x0000002aff507e24 */ /* 0x000fe2000f8e00ff */
[----:B------:R-:W-:Y:S01]  /*bcd0*/  SEL R5, RZ, 0x40, P0 ;  /* 0x00000040ff057807 */ /* 0x000fe20000000000 */
[----:B------:R-:W-:Y:S01]  /*bce0*/  IMAD.IADD R9, R9, 0x1, R11 ;  /* 0x0000000109097824 */ /* 0x000fe200078e020b */
[----:B------:R-:W-:Y:S01]  /*bcf0*/  ISETP.GE.AND P0, PT, R228, UR10, PT ;  /* 0x0000000ae4007c0c */ /* 0x000fe2000bf06270 */
[----:B------:R-:W-:Y:S02]  /*bd00*/  IMAD R10, R0, UR8, RZ ;  /* 0x00000008000a7c24 */ /* 0x000fe4000f8e02ff */
        /* <DEDUP_REMOVED lines=13> */
[----:B-1----:R0:W1:Y:S01]  /*bde0*/  SHFL.IDX PT, R4, R18, RZ, 0x181f ;  /* 0x00181fff12047589 */ /* 0x00206200000e0000 */
[----:B------:R-:W-:Y:S02]  /*bdf0*/  BSSY B1, `(.L_x_1088) ;  /* 0x000002b000017945 */ /* 0x000fe40003800000 */
[----:B------:R-:W-:Y:S01]  /*be00*/  SYNCS.ARRIVE.TRANS64.RED.A1T0 RZ, [UR7], RZ ;  /* 0x000000ffffff79a7 */ /* 0x000fe20008100407 */
[----:B------:R0:W2:Y:S01]  /*be10*/  SHFL.IDX PT, R5, R80, RZ, 0x181f ;  /* 0x00181fff50057589 */ /* 0x0000a200000e0000 */
[----:B------:R-:W-:Y:S02]  /*be20*/  LOP3.LUT R3, R0, R3, RZ, 0xfc, !PT ;  /* 0x0000000300037212 */ /* 0x000fe400078efcff */
[----:B------:R-:W-:Y:S01]  /*be30*/  SHF.R.S32.HI R152, RZ, 0x1f, R193 ;  /* 0x0000001fff987819 */ /* 0x000fe200000114c1 */
        /* <DEDUP_REMOVED lines=8> */
[----:B-1----:R-:W-:Y:S01]  /*bec0*/  @!P1 LEA R8, P2, R193, R4, 0x1 ;  /* 0x00000004c1089211 */ /* 0x002fe200078408ff */
[----:B--2---:R-:W-:-:S03]  /*bed0*/  @!P0 IMAD.WIDE R10, R2, 0x2, R4 ;  /* 0x00000002020a8825 */ /* 0x004fc600078e0204 */
[----:B------:R-:W-:Y:S02]  /*bee0*/  @!P1 LEA.HI.X R9, R193, R5, R152, 0x1, P2 ;  /* 0x00000005c1099211 */ /* 0x000fe400010f0c98 */
[----:B------:R-:W-:Y:S01]  /*bef0*/  ISETP.GE.AND P2, PT, R190, UR10, PT ;  /* 0x0000000abe007c0c */ /* 0x000fe2000bf46270 */
[----:B-----5:R1:W-:Y:S01]  /*bf00*/  @!P0 ST.E.128 desc[UR38][R10.64], R12 ;  /* 0x0000000c0a008985 */ /* 0x0203e2000c101d26 */
[----:B------:R-:W-:-:S03]  /*bf10*/  LOP3.LUT P0, RZ, R0, 0x40, RZ, 0xc0, !PT ;  /* 0x0000004000ff7812 */ /* 0x000fc6000780c0ff */
[----:B------:R2:W-:Y:S01]  /*bf20*/  @!P1 ST.E.128 desc[UR38][R8.64], R24 ;  /* 0x0000001808009985 */ /* 0x0005e2000c101d26 */
[----:B------:R-:W-:Y:S02]  /*bf30*/  ISETP.GE.AND P1, PT, R189, UR10, PT ;  /* 0x0000000abd007c0c */ /* 0x000fe4000bf26270 */
[CC--:B-1----:R-:W-:Y:S02]  /*bf40*/  @!P3 LEA R14, P6, R191.reuse, R4.reuse, 0x1 ;  /* 0x00000004bf0eb211 */ /* 0x0c2fe400078c08ff */
[CC--:B--2---:R-:W-:Y:S02]  /*bf50*/  @!P4 LEA R24, P5, R192.reuse, R4.reuse, 0x1 ;  /* 0x00000004c018c211 */ /* 0x0c4fe400078a08ff */
[-C--:B------:R-:W-:Y:S02]  /*bf60*/  @!P3 LEA.HI.X R15, R191, R5.reuse, R83, 0x1, P6 ;  /* 0x00000005bf0fb211 */ /* 0x080fe400030f0c53 */
[----:B------:R-:W-:Y:S02]  /*bf70*/  @!P4 LEA.HI.X R25, R192, R5, R7, 0x1, P5 ;  /* 0x00000005c019c211 */ /* 0x000fe400028f0c07 */
[----:B------:R-:W-:-:S02]  /*bf80*/  @!P2 LEA R12, P5, R190, R4, 0x1 ;  /* 0x00000004be0ca211 */ /* 0x000fc400078a08ff */
[----:B------:R-:W-:Y:S01]  /*bf90*/  LOP3.LUT P6, RZ, R3, 0x80, RZ, 0xc0, !PT ;  /* 0x0000008003ff7812 */ /* 0x000fe200078cc0ff */
[----:B------:R3:W-:Y:S01]  /*bfa0*/  @!P4 ST.E.128 desc[UR38][R24.64], R32 ;  /* 0x000000201800c985 */ /* 0x0007e2000c101d26 */
[-C--:B------:R-:W-:Y:S02]  /*bfb0*/  @!P2 LEA.HI.X R13, R190, R5.reuse, R85, 0x1, P5 ;  /* 0x00000005be0da211 */ /* 0x080fe400028f0c55 */
[----:B------:R-:W-:Y:S01]  /*bfc0*/  SHF.R.S32.HI R7, RZ, 0x1f, R189 ;  /* 0x0000001fff077819 */ /* 0x000fe200000114bd */
[----:B------:R3:W-:Y:S01]  /*bfd0*/  @!P3 ST.E.128 desc[UR38][R14.64], R40 ;  /* 0x000000280e00b985 */ /* 0x0007e2000c101d26 */
[C---:B------:R-:W-:Y:S02]  /*bfe0*/  @!P1 LEA R10, P5, R189.reuse, R4, 0x1 ;  /* 0x00000004bd0a9211 */ /* 0x040fe400078a08ff */
[----:B------:R-:W-:Y:S01]  /*bff0*/  SHF.R.S32.HI R9, RZ, 0x1f, R229 ;  /* 0x0000001fff097819 */ /* 0x000fe200000114e5 */
[----:B------:R3:W-:Y:S01]  /*c000*/  @!P2 ST.E.128 desc[UR38][R12.64], R48 ;  /* 0x000000300c00a985 */ /* 0x0007e2000c101d26 */
[----:B------:R-:W-:-:S02]  /*c010*/  @!P1 LEA.HI.X R11, R189, R5, R7, 0x1, P5 ;  /* 0x00000005bd0b9211 */ /* 0x000fc400028f0c07 */
[CC--:B------:R-:W-:Y:S02]  /*c020*/  @P0 LEA R8, P5, R229.reuse, R4.reuse, 0x1 ;  /* 0x00000004e5080211 */ /* 0x0c0fe400078a08ff */
[----:B------:R-:W-:Y:S01]  /*c030*/  SHF.R.S32.HI R7, RZ, 0x1f, R228 ;  /* 0x0000001fff077819 */ /* 0x000fe200000114e4 */
[----:B------:R3:W-:Y:S01]  /*c040*/  @!P1 ST.E.128 desc[UR38][R10.64], R56 ;  /* 0x000000380a009985 */ /* 0x0007e2000c101d26 */
[----:B------:R-:W-:Y:S02]  /*c050*/  @P0 LEA.HI.X R9, R229, R5, R9, 0x1, P5 ;  /* 0x00000005e5090211 */ /* 0x000fe400028f0c09 */
[----:B------:R-:W-:-:S03]  /*c060*/  @P6 LEA R4, P5, R228, R4, 0x1 ;  /* 0x00000004e4046211 */ /* 0x000fc600078a08ff */
[----:B------:R3:W-:Y:S01]  /*c070*/  @P0 ST.E.128 desc[UR38][R8.64], R64 ;  /* 0x0000004008000985 */ /* 0x0007e2000c101d26 */
[----:B------:R-:W-:-:S05]  /*c080*/  @P6 LEA.HI.X R5, R228, R5, R7, 0x1, P5 ;  /* 0x00000005e4056211 */ /* 0x000fca00028f0c07 */
[----:B------:R3:W-:Y:S04]  /*c090*/  @P6 ST.E.128 desc[UR38][R4.64], R72 ;  /* 0x0000004804006985 */ /* 0x0007e8000c101d26 */
.L_x_1089:
[----:B------:R-:W-:Y:S05]  /*c0a0*/  BSYNC B1 ;  /* 0x0000000000017941 */ /* 0x000fea0003800000 */
.L_x_1088:
[----:B------:R-:W-:Y:S01]  /*c0b0*/  VIADD R7, R81, 0x20 ;  /* 0x0000002051077836 */ /* 0x000fe20000000000 */
[----:B--23--:R2:W3:Y:S04]  /*c0c0*/  SHFL.IDX PT, R5, R80, 0x1, 0x181f ;  /* 0x00381f0050057f89 */ /* 0x00c4e800000e0000 */
[----:B------:R-:W-:Y:S01]  /*c0d0*/  ISETP.GE.AND P0, PT, R7, R82, PT ;  /* 0x000000520700720c */ /* 0x000fe20003f06270 */
[----:B-1----:R2:W1:-:S12]  /*c0e0*/  SHFL.IDX PT, R4, R18, 0x1, 0x181f ;  /* 0x00381f0012047f89 */ /* 0x00245800000e0000 */
[----:B--2---:R-:W-:Y:S05]  /*c0f0*/  @P0 BRA `(.L_x_1090) ;  /* 0x0000002400cc0947 */ /* 0x004fea0003800000 */
[----:B------:R-:W-:Y:S02]  /*c100*/  ISETP.GE.AND P0, PT, R193, UR10, PT ;  /* 0x0000000ac1007c0c */ /* 0x000fe4000bf06270 */
[----:B------:R-:W-:Y:S02]  /*c110*/  ISETP.GE.AND P5, PT, R2, UR10, PT ;  /* 0x0000000a02007c0c */ /* 0x000fe4000bfa6270 */
[----:B------:R-:W-:Y:S02]  /*c120*/  ISETP.GE.AND P2, PT, R192, UR10, PT ;  /* 0x0000000ac0007c0c */ /* 0x000fe4000bf46270 */
[----:B------:R-:W-:Y:S02]  /*c130*/  ISETP.GE.AND P1, PT, R191, UR10, PT ;  /* 0x0000000abf007c0c */ /* 0x000fe4000bf26270 */
[----:B------:R-:W-:Y:S02]  /*c140*/  ISETP.GE.AND P3, PT, R190, UR10, PT ;  /* 0x0000000abe007c0c */ /* 0x000fe4000bf66270 */
[----:B------:R-:W-:-:S02]  /*c150*/  SHF.R.S32.HI R7, RZ, 0x1f, R192 ;  /* 0x0000001fff077819 */ /* 0x000fc400000114c0 */
[----:B-----5:R-:W-:Y:S02]  /*c160*/  SHF.R.S32.HI R15, RZ, 0x1f, R191 ;  /* 0x0000001fff0f7819 */ /* 0x020fe400000114bf */
[C---:B-1----:R-:W-:Y:S01]  /*c170*/  @!P0 LEA R10, P4, R193.reuse, R4, 0x1 ;  /* 0x00000004c10a8211 */ /* 0x042fe200078808ff */
[----:B---3--:R-:W-:Y:S01]  /*c180*/  @!P5 IMAD.WIDE R8, R2, 0x2, R4 ;  /* 0x000000020208d825 */ /* 0x008fe200078e0204 */
[----:B0-----:R-:W-:Y:S02]  /*c190*/  SHF.R.S32.HI R18, RZ, 0x1f, R229 ;  /* 0x0000001fff127819 */ /* 0x001fe400000114e5 */
        /* <DEDUP_REMOVED lines=8> */
[-C--:B------:R-:W-:Y:S02]  /*c220*/  @!P1 LEA R14, P6, R191, R4.reuse, 0x1 ;  /* 0x00000004bf0e9211 */ /* 0x080fe400078c08ff */
        /* <DEDUP_REMOVED lines=20> */
.L_x_1087:
[----:B------:R-:W2:Y:S01]  /*c370*/  LDL R5, [R1+0x68] ;  /* 0x0000680001057983 */ /* 0x000ea20000100800 */
[----:B------:R-:W-:Y:S01]  /*c380*/  ULDC.64 UR8, c[0x0][0xc08] ;  /* 0x0003020000087ab9 */ /* 0x000fe20000000a00 */
[----:B------:R-:W-:Y:S01]  /*c390*/  SHF.R.S32.HI R0, RZ, 0x1f, R187 ;  /* 0x0000001fff007819 */ /* 0x000fe200000114bb */
[----:B------:R-:W-:Y:S01]  /*c3a0*/  IMAD R7, R7, UR8, RZ ;  /* 0x0000000807077c24 */ /* 0x000fe2000f8e02ff */
[----:B------:R-:W-:Y:S01]  /*c3b0*/  ULDC.64 UR10, c[0x0][0xc40] ;  /* 0x00031000000a7ab9 */ /* 0x000fe20000000a00 */
[----:B------:R-:W-:Y:S01]  /*c3c0*/  IMAD.U32 R4, RZ, RZ, UR42 ;  /* 0x0000002aff047e24 */ /* 0x000fe2000f8e00ff */
[----:B------:R-:W-:Y:S01]  /*c3d0*/  BSSY B1, `(.L_x_1091) ;  /* 0x00000cc000017945 */ /* 0x000fe20003800000 */
[C---:B------:R-:W-:Y:S01]  /*c3e0*/  IMAD R7, R8.reuse, UR9, R7 ;  /* 0x0000000908077c24 */ /* 0x040fe2000f8e0207 */
[----:B------:R-:W-:Y:S01]  /*c3f0*/  SHF.R.S32.HI R23, RZ, 0x1f, R202 ;  /* 0x0000001fff177819 */ /* 0x000fe200000114ca */
[----:B------:R-:W-:Y:S01]  /*c400*/  IMAD.WIDE.U32 R8, R8, UR8, RZ ;  /* 0x0000000808087c25 */ /* 0x000fe2000f8e00ff */
[----:B------:R-:W-:Y:S01]  /*c410*/  ULDC.64 UR8, c[0x0][0xc38] ;  /* 0x00030e0000087ab9 */ /* 0x000fe20000000a00 */
[----:B0-----:R-:W-:-:S02]  /*c420*/  SHF.R.S32.HI R152, RZ, 0x1f, R203 ;  /* 0x0000001fff987819 */ /* 0x001fc400000114cb */
[----:B------:R-:W-:Y:S01]  /*c430*/  IMAD.IADD R9, R9, 0x1, R7 ;  /* 0x0000000109097824 */ /* 0x000fe200078e0207 */
[----:B------:R-:W-:Y:S01]  /*c440*/  SHF.R.S32.HI R153, RZ, 0x1f, R204 ;  /* 0x0000001fff997819 */ /* 0x000fe200000114cc */
[----:B------:R-:W-:Y:S01]  /*c450*/  IMAD R0, R0, UR10, RZ ;  /* 0x0000000a00007c24 */ /* 0x000fe2000f8e02ff */
[----:B------:R-:W-:Y:S01]  /*c460*/  SHF.R.S32.HI R154, RZ, 0x1f, R205 ;  /* 0x0000001fff9a7819 */ /* 0x000fe200000114cd */
[C---:B------:R-:W-:Y:S01]  /*c470*/  IMAD.WIDE.U32 R8, R188.reuse, UR8, R8 ;  /* 0x00000008bc087c25 */ /* 0x040fe2000f8e0008 */
[----:B------:R-:W-:Y:S01]  /*c480*/  ULDC UR8, c[0x0][0xce8] ;  /* 0x00033a0000087ab9 */ /* 0x000fe20000000800 */
[----:B------:R-:W-:Y:S01]  /*c490*/  SHF.R.S32.HI R155, RZ, 0x1f, R206 ;  /* 0x0000001fff9b7819 */ /* 0x000fe200000114ce */
[----:B------:R-:W-:Y:S01]  /*c4a0*/  UISETP.NE.AND UP0, UPT, UR8, 0x1, UPT ;  /* 0x000000010800788c */ /* 0x000fe2000bf05270 */
[----:B------:R-:W-:Y:S01]  /*c4b0*/  IMAD R9, R188, UR9, R9 ;  /* 0x00000009bc097c24 */ /* 0x000fe2000f8e0209 */
[----:B------:R-:W-:Y:S01]  /*c4c0*/  UIMAD UR6, UR6, UR8, URZ ;  /* 0x00000008060672a4 */ /* 0x000fe2000f8e023f */
[C---:B------:R-:W-:Y:S01]  /*c4d0*/  IMAD R3, R187.reuse, UR11, R0 ;  /* 0x0000000bbb037c24 */ /* 0x040fe2000f8e0200 */
[----:B------:R-:W-:Y:S01]  /*c4e0*/  SHF.R.S32.HI R156, RZ, 0x1f, R207 ;  /* 0x0000001fff9c7819 */ /* 0x000fe200000114cf */
[----:B------:R-:W-:Y:S01]  /*c4f0*/  IMAD.WIDE.U32 R8, R187, UR10, R8 ;  /* 0x0000000abb087c25 */ /* 0x000fe2000f8e0008 */
[----:B------:R-:W-:Y:S01]  /*c500*/  PLOP3.LUT P0, PT, PT, PT, UP0, 0x80, 0x0 ;  /* 0x000000000000781c */ /* 0x000fe20003f0f008 */
[----:B------:R-:W-:Y:S01]  /*c510*/  ULDC.64 UR10, c[0x0][0xc48] ;  /* 0x00031200000a7ab9 */ /* 0x000fe20000000a00 */
[----:B------:R-:W-:Y:S01]  /*c520*/  SHF.R.S32.HI R157, RZ, 0x1f, R208 ;  /* 0x0000001fff9d7819 */ /* 0x000fe200000114d0 */
[----:B------:R-:W-:Y:S01]  /*c530*/  IMAD.IADD R9, R9, 0x1, R3 ;  /* 0x0000000109097824 */ /* 0x000fe200078e0203 */
[----:B------:R-:W-:Y:S01]  /*c540*/  SHF.R.S32.HI R158, RZ, 0x1f, R209 ;  /* 0x0000001fff9e7819 */ /* 0x000fe200000114d1 */
[----:B------:R-:W-:Y:S01]  /*c550*/  @UP0 ULDC UR7, c[0x0][0xcec] ;  /* 0x00033b0000070ab9 */ /* 0x000fe20000000800 */
[----:B------:R-:W-:Y:S01]  /*c560*/  SHF.R.S32.HI R159, RZ, 0x1f, R210 ;  /* 0x0000001fff9f7819 */ /* 0x000fe200000114d2 */
[----:B------:R-:W-:Y:S01]  /*c570*/  IMAD.WIDE.U32 R8, R194, UR10, R8 ;  /* 0x0000000ac2087c25 */ /* 0x000fe2000f8e0008 */
[----:B------:R-:W-:-:S02]  /*c580*/  SHF.R.S32.HI R160, RZ, 0x1f, R211 ;  /* 0x0000001fffa07819 */ /* 0x000fc400000114d3 */
[----:B------:R-:W-:Y:S01]  /*c590*/  SHF.R.S32.HI R161, RZ, 0x1f, R212 ;  /* 0x0000001fffa17819 */ /* 0x000fe200000114d4 */
[----:B------:R-:W-:Y:S01]  /*c5a0*/  IMAD R9, R194, UR11, R9 ;  /* 0x0000000bc2097c24 */ /* 0x000fe2000f8e0209 */
[----:B------:R-:W-:Y:S01]  /*c5b0*/  ULDC.64 UR10, c[0x0][0xc30] ;  /* 0x00030c00000a7ab9 */ /* 0x000fe20000000a00 */
[----:B------:R-:W-:Y:S02]  /*c5c0*/  SHF.R.S32.HI R162, RZ, 0x1f, R213 ;  /* 0x0000001fffa27819 */ /* 0x000fe400000114d5 */
[----:B------:R-:W-:Y:S02]  /*c5d0*/  SHF.R.S32.HI R163, RZ, 0x1f, R214 ;  /* 0x0000001fffa37819 */ /* 0x000fe400000114d6 */
[----:B------:R-:W-:Y:S02]  /*c5e0*/  SHF.R.S32.HI R164, RZ, 0x1f, R215 ;  /* 0x0000001fffa47819 */ /* 0x000fe400000114d7 */
[----:B------:R-:W-:Y:S02]  /*c5f0*/  SHF.R.S32.HI R165, RZ, 0x1f, R216 ;  /* 0x0000001fffa57819 */ /* 0x000fe400000114d8 */
[----:B------:R-:W-:-:S02]  /*c600*/  SHF.R.S32.HI R166, RZ, 0x1f, R217 ;  /* 0x0000001fffa67819 */ /* 0x000fc400000114d9 */
[----:B------:R-:W-:Y:S02]  /*c610*/  SHF.R.S32.HI R167, RZ, 0x1f, R218 ;  /* 0x0000001fffa77819 */ /* 0x000fe400000114da */
[----:B------:R-:W-:Y:S02]  /*c620*/  SHF.R.S32.HI R168, RZ, 0x1f, R219 ;  /* 0x0000001fffa87819 */ /* 0x000fe400000114db */
[----:B------:R-:W-:Y:S02]  /*c630*/  SHF.R.S32.HI R169, RZ, 0x1f, R221 ;  /* 0x0000001fffa97819 */ /* 0x000fe400000114dd */
[----:B------:R-:W-:Y:S02]  /*c640*/  SHF.R.S32.HI R170, RZ, 0x1f, R222 ;  /* 0x0000001fffaa7819 */ /* 0x000fe400000114de */
[----:B------:R-:W-:Y:S02]  /*c650*/  SHF.R.S32.HI R171, RZ, 0x1f, R223 ;  /* 0x0000001fffab7819 */ /* 0x000fe400000114df */
[----:B------:R-:W-:-:S02]  /*c660*/  SHF.R.S32.HI R14, RZ, 0x1f, R224 ;  /* 0x0000001fff0e7819 */ /* 0x000fc400000114e0 */
[----:B------:R-:W-:Y:S02]  /*c670*/  SHF.R.S32.HI R15, RZ, 0x1f, R225 ;  /* 0x0000001fff0f7819 */ /* 0x000fe400000114e1 */
[----:B------:R-:W-:Y:S02]  /*c680*/  SHF.R.S32.HI R20, RZ, 0x1f, R226 ;  /* 0x0000001fff147819 */ /* 0x000fe400000114e2 */
[----:B------:R-:W-:Y:S01]  /*c690*/  SHF.R.S32.HI R21, RZ, 0x1f, R17 ;  /* 0x0000001fff157819 */ /* 0x000fe20000011411 */
[----:B--2---:R-:W-:-:S04]  /*c6a0*/  IMAD R4, R4, 0x40, R5 ;  /* 0x0000004004047824 */ /* 0x004fc800078e0205 */
[----:B------:R-:W-:Y:S01]  /*c6b0*/  @P0 IMAD.HI.U32 R0, R4, UR7, RZ ;  /* 0x0000000704000c27 */ /* 0x000fe2000f8e00ff */
[----:B------:R-:W-:-:S03]  /*c6c0*/  @UP0 ULDC UR7, c[0x0][0xcf0] ;  /* 0x00033c0000070ab9 */ /* 0x000fc60000000800 */
        /* <DEDUP_REMOVED lines=8> */
[----:B------:R-:W-:Y:S01]  /*c750*/  IMAD R5, R5, UR8, R4 ;  /* 0x0000000805057c24 */ /* 0x000fe2000f8e0204 */
[----:B------:R-:W-:Y:S01]  /*c760*/  ULDC.64 UR8, c[0x0][0xc00] ;  /* 0x0003000000087ab9 */ /* 0x000fe20000000a00 */
[----:B------:R-:W-:Y:S01]  /*c770*/  IMAD R7, R3, UR11, R0 ;  /* 0x0000000b03077c24 */ /* 0x000fe2000f8e0200 */
[----:B------:R-:W-:Y:S01]  /*c780*/  ULDC.64 UR10, c[0x0][0xc28] ;  /* 0x00030a00000a7ab9 */ /* 0x000fe20000000a00 */
[----:B------:R-:W-:Y:S01]  /*c790*/  IMAD.U32 R3, RZ, RZ, UR42 ;  /* 0x0000002aff037e24 */ /* 0x000fe2000f8e00ff */
[----:B------:R-:W-:Y:S01]  /*c7a0*/  SHF.R.S32.HI R0, RZ, 0x1f, R5 ;  /* 0x0000001fff007819 */ /* 0x000fe20000011405 */
[----:B------:R-:W-:Y:S01]  /*c7b0*/  IMAD.IADD R9, R9, 0x1, R7 ;  /* 0x0000000109097824 */ /* 0x000fe200078e0207 */
[----:B------:R-:W-:Y:S03]  /*c7c0*/  SYNCS.ARRIVE.TRANS64.RED.A1T0 RZ, [UR7], RZ ;  /* 0x000000ffffff79a7 */ /* 0x000fe60008100407 */
[----:B------:R-:W-:-:S02]  /*c7d0*/  IMAD R0, R0, UR10, RZ ;  /* 0x0000000a00007c24 */ /* 0x000fc4000f8e02ff */
[----:B------:R-:W-:-:S04]  /*c7e0*/  IMAD.WIDE.U32 R8, R5, UR10, R8 ;  /* 0x0000000a05087c25 */ /* 0x000fc8000f8e0008 */
[----:B------:R-:W-:Y:S02]  /*c7f0*/  IMAD R7, R5, UR11, R0 ;  /* 0x0000000b05077c24 */ /* 0x000fe4000f8e0200 */
[----:B------:R-:W-:Y:S01]  /*c800*/  IMAD R0, R3, 0x40, R16 ;  /* 0x0000004003007824 */ /* 0x000fe200078e0210 */
[----:B------:R-:W-:Y:S01]  /*c810*/  LEA R3, P1, R8, UR8, 0x2 ;  /* 0x0000000808037c11 */ /* 0x000fe2000f8210ff */
[----:B------:R-:W-:-:S03]  /*c820*/  IMAD.IADD R7, R9, 0x1, R7 ;  /* 0x0000000109077824 */ /* 0x000fc600078e0207 */
[----:B------:R-:W-:Y:S01]  /*c830*/  ISETP.GE.AND P0, PT, R0, UR6, PT ;  /* 0x0000000600007c0c */ /* 0x000fe2000bf06270 */
[----:B------:R0:W1:Y:S01]  /*c840*/  SHFL.IDX PT, R12, R3, RZ, 0x1c1f ;  /* 0x001c1fff030c7589 */ /* 0x00006200000e0000 */
[----:B------:R-:W-:-:S05]  /*c850*/  LEA.HI.X R7, R8, UR9, R7, 0x2, P1 ;  /* 0x0000000908077c11 */ /* 0x000fca00088f1407 */
[----:B------:R0:W2:Y:S06]  /*c860*/  SHFL.IDX PT, R13, R7, RZ, 0x1c1f ;  /* 0x001c1fff070d7589 */ /* 0x0000ac00000e0000 */
[----:B------:R-:W-:Y:S05]  /*c870*/  @P0 BRA `(.L_x_1092) ;  /* 0x0000000800040947 */ /* 0x000fea0003800000 */
[----:B------:R-:W-:Y:S02]  /*c880*/  ULDC UR7, c[0x0][0xbc8] ;  /* 0x0002f20000077ab9 */ /* 0x000fe40000000800 */
[----:B------:R-:W-:Y:S02]  /*c890*/  ISETP.GE.AND P0, PT, R17, UR7, PT ;  /* 0x0000000711007c0c */ /* 0x000fe4000bf06270 */
[----:B------:R-:W-:Y:S02]  /*c8a0*/  ISETP.GE.AND P1, PT, R226, UR7, PT ;  /* 0x00000007e2007c0c */ /* 0x000fe4000bf26270 */
[----:B------:R-:W-:Y:S02]  /*c8b0*/  ISETP.GE.AND P3, PT, R224, UR7, PT ;  /* 0x00000007e0007c0c */ /* 0x000fe4000bf66270 */
[----:B------:R-:W-:-:S07]  /*c8c0*/  ISETP.GE.AND P4, PT, R223, UR7, PT ;  /* 0x00000007df007c0c */ /* 0x000fce000bf86270 */
[----:B-1----:R-:W-:-:S04]  /*c8d0*/  @!P0 LEA R4, P2, R17, R12, 0x2 ;  /* 0x0000000c11048211 */ /* 0x002fc800078410ff */
[----:B--2---:R-:W-:Y:S02]  /*c8e0*/  @!P0 LEA.HI.X R5, R17, R13, R21, 0x2, P2 ;  /* 0x0000000d11058211 */ /* 0x004fe400010f1415 */
[----:B------:R-:W-:-:S03]  /*c8f0*/  @!P4 LEA R8, P6, R223, R12, 0x2 ;  /* 0x0000000cdf08c211 */ /* 0x000fc600078c10ff */
[----:B------:R1:W-:Y:S01]  /*c900*/  @!P0 ST.E.64 desc[UR38][R4.64], R24 ;  /* 0x0000001804008985 */ /* 0x0003e2000c101b26 */
[----:B------:R-:W-:Y:S02]  /*c910*/  ISETP.GE.AND P0, PT, R225, UR7, PT ;  /* 0x00000007e1007c0c */ /* 0x000fe4000bf06270 */
[----:B------:R-:W-:Y:S02]  /*c920*/  @!P4 LEA.HI.X R9, R223, R13, R171, 0x2, P6 ;  /* 0x0000000ddf09c211 */ /* 0x000fe400030f14ab */
[----:B-1----:R-:W-:-:S04]  /*c930*/  @!P1 LEA R4, P2, R226, R12, 0x2 ;  /* 0x0000000ce2049211 */ /* 0x002fc800078410ff */
[----:B------:R-:W-:Y:S02]  /*c940*/  @!P1 LEA.HI.X R5, R226, R13, R20, 0x2, P2 ;  /* 0x0000000de2059211 */ /* 0x000fe400010f1414 */
[----:B------:R-:W-:-:S03]  /*c950*/  ISETP.GE.AND P2, PT, R219, UR7, PT ;  /* 0x00000007db007c0c */ /* 0x000fc6000bf46270 */
[----:B------:R1:W-:Y:S10]  /*c960*/  @!P1 ST.E.64 desc[UR38][R4.64], R28 ;  /* 0x0000001c04009985 */ /* 0x0003f4000c101b26 */
[----:B------:R-:W-:-:S02]  /*c970*/  @!P2 LEA R10, P6, R219, R12, 0x2 ;  /* 0x0000000cdb0aa211 */ /* 0x000fc400078c10ff */
[----:B-1----:R-:W-:Y:S02]  /*c980*/  @!P0 LEA R4, P1, R225, R12, 0x2 ;  /* 0x0000000ce1048211 */ /* 0x002fe400078210ff */
[-C--:B------:R-:W-:Y:S02]  /*c990*/  @!P2 LEA.HI.X R11, R219, R13.reuse, R168, 0x2, P6 ;  /* 0x0000000ddb0ba211 */ /* 0x080fe400030f14a8 */
[----:B------:R-:W-:Y:S02]  /*c9a0*/  @!P0 LEA.HI.X R5, R225, R13, R15, 0x2, P1 ;  /* 0x0000000de1058211 */ /* 0x000fe400008f140f */
[----:B------:R-:W-:-:S03]  /*c9b0*/  ISETP.GE.AND P1, PT, R221, UR7, PT ;  /* 0x00000007dd007c0c */ /* 0x000fc6000bf26270 */
[----:B------:R1:W-:Y:S01]  /*c9c0*/  @!P0 ST.E.64 desc[UR38][R4.64], R32 ;  /* 0x0000002004008985 */ /* 0x0003e2000c101b26 */
[----:B------:R-:W-:Y:S02]  /*c9d0*/  ISETP.GE.AND P0, PT, R222, UR7, PT ;  /* 0x00000007de007c0c */ /* 0x000fe4000bf06270 */
[----:B-1----:R-:W-:-:S04]  /*c9e0*/  @!P3 LEA R4, P5, R224, R12, 0x2 ;  /* 0x0000000ce004b211 */ /* 0x002fc800078a10ff */
[----:B------:R-:W-:-:S05]  /*c9f0*/  @!P3 LEA.HI.X R5, R224, R13, R14, 0x2, P5 ;  /* 0x0000000de005b211 */ /* 0x000fca00028f140e */
[----:B------:R1:W-:Y:S01]  /*ca00*/  @!P3 ST.E.64 desc[UR38][R4.64], R36 ;  /* 0x000000240400b985 */ /* 0x0003e2000c101b26 */
[----:B------:R-:W-:-:S03]  /*ca10*/  ISETP.GE.AND P3, PT, R218, UR7, PT ;  /* 0x00000007da007c0c */ /* 0x000fc6000bf66270 */
[----:B------:R2:W-:Y:S01]  /*ca20*/  @!P4 ST.E.64 desc[UR38][R8.64], R40 ;  /* 0x000000280800c985 */ /* 0x0005e2000c101b26 */
[CC--:B-1----:R-:W-:Y:S02]  /*ca30*/  @!P0 LEA R4, P4, R222.reuse, R12.reuse, 0x2 ;  /* 0x0000000cde048211 */ /* 0x0c2fe400078810ff */
[----:B--2---:R-:W-:Y:S02]  /*ca40*/  @!P1 LEA R8, P5, R221, R12, 0x2 ;  /* 0x0000000cdd089211 */ /* 0x004fe400078a10ff */
[-C--:B------:R-:W-:Y:S02]  /*ca50*/  @!P0 LEA.HI.X R5, R222, R13.reuse, R170, 0x2, P4 ;  /* 0x0000000dde058211 */ /* 0x080fe400020f14aa */
[----:B------:R-:W-:Y:S02]  /*ca60*/  ISETP.GE.AND P4, PT, R217, UR7, PT ;  /* 0x00000007d9007c0c */ /* 0x000fe4000bf86270 */
[----:B------:R-:W-:Y:S01]  /*ca70*/  @!P1 LEA.HI.X R9, R221, R13, R169, 0x2, P5 ;  /* 0x0000000ddd099211 */ /* 0x000fe200028f14a9 */
[----:B------:R1:W-:Y:S01]  /*ca80*/  @!P0 ST.E.64 desc[UR38][R4.64], R44 ;  /* 0x0000002c04008985 */ /* 0x0003e2000c101b26 */
[----:B------:R-:W-:-:S02]  /*ca90*/  ISETP.GE.AND P5, PT, R216, UR7, PT ;  /* 0x00000007d8007c0c */ /* 0x000fc4000bfa6270 */
[----:B------:R-:W-:Y:S01]  /*caa0*/  ISETP.GE.AND P0, PT, R215, UR7, PT ;  /* 0x00000007d7007c0c */ /* 0x000fe2000bf06270 */
[----:B------:R2:W-:Y:S01]  /*cab0*/  @!P1 ST.E.64 desc[UR38][R8.64], R48 ;  /* 0x0000003008009985 */ /* 0x0005e2000c101b26 */
[----:B------:R-:W-:-:S03]  /*cac0*/  ISETP.GE.AND P1, PT, R214, UR7, PT ;  /* 0x00000007d6007c0c */ /* 0x000fc6000bf26270 */
[----:B------:R3:W-:Y:S01]  /*cad0*/  @!P2 ST.E.64 desc[UR38][R10.64], R52 ;  /* 0x000000340a00a985 */ /* 0x0007e2000c101b26 */
[CC--:B-1----:R-:W-:Y:S02]  /*cae0*/  @!P3 LEA R4, P6, R218.reuse, R12.reuse, 0x2 ;  /* 0x0000000cda04b211 */ /* 0x0c2fe400078c10ff */
[CC--:B--2---:R-:W-:Y:S02]  /*caf0*/  @!P4 LEA R8, P2, R217.reuse, R12.reuse, 0x2 ;  /* 0x0000000cd908c211 */ /* 0x0c4fe400078410ff */
[-C--:B------:R-:W-:Y:S02]  /*cb00*/  @!P3 LEA.HI.X R5, R218, R13.reuse, R167, 0x2, P6 ;  /* 0x0000000dda05b211 */ /* 0x080fe400030f14a7 */
[----:B---3--:R-:W-:Y:S02]  /*cb10*/  @!P5 LEA R10, P6, R216, R12, 0x2 ;  /* 0x0000000cd80ad211 */ /* 0x008fe400078c10ff */
[----:B------:R-:W-:Y:S01]  /*cb20*/  @!P4 LEA.HI.X R9, R217, R13, R166, 0x2, P2 ;  /* 0x0000000dd909c211 */ /* 0x000fe200010f14a6 */
[----:B------:R1:W-:Y:S01]  /*cb30*/  @!P3 ST.E.64 desc[UR38][R4.64], R56 ;  /* 0x000000380400b985 */ /* 0x0003e2000c101b26 */
[----:B------:R-:W-:-:S02]  /*cb40*/  ISETP.GE.AND P2, PT, R213, UR7, PT ;  /* 0x00000007d5007c0c */ /* 0x000fc4000bf46270 */
[-C--:B------:R-:W-:Y:S01]  /*cb50*/  @!P5 LEA.HI.X R11, R216, R13.reuse, R165, 0x2, P6 ;  /* 0x0000000dd80bd211 */ /* 0x080fe200030f14a5 */
[----:B------:R2:W-:Y:S01]  /*cb60*/  @!P4 ST.E.64 desc[UR38][R8.64], R60 ;  /* 0x0000003c0800c985 */ /* 0x0005e2000c101b26 */
[----:B------:R-:W-:Y:S02]  /*cb70*/  ISETP.GE.AND P3, PT, R212, UR7, PT ;  /* 0x00000007d4007c0c */ /* 0x000fe4000bf66270 */
[----:B------:R-:W-:Y:S01]  /*cb80*/  ISETP.GE.AND P4, PT, R211, UR7, PT ;  /* 0x00000007d3007c0c */ /* 0x000fe2000bf86270 */
[----:B------:R3:W-:Y:S01]  /*cb90*/  @!P5 ST.E.64 desc[UR38][R10.64], R64 ;  /* 0x000000400a00d985 */ /* 0x0007e2000c101b26 */
[CC--:B-1----:R-:W-:Y:S02]  /*cba0*/  @!P0 LEA R4, P6, R215.reuse, R12.reuse, 0x2 ;  /* 0x0000000cd7048211 */ /* 0x0c2fe400078c10ff */
[----:B--2---:R-:W-:Y:S02]  /*cbb0*/  @!P1 LEA R8, P5, R214, R12, 0x2 ;  /* 0x0000000cd6089211 */ /* 0x004fe400078a10ff */
[----:B------:R-:W-:-:S02]  /*cbc0*/  @!P0 LEA.HI.X R5, R215, R13, R164, 0x2, P6 ;  /* 0x0000000dd7058211 */ /* 0x000fc400030f14a4 */
        /* <DEDUP_REMOVED lines=47> */
[----:B-1----:R-:W-:Y:S01]  /*cec0*/  @!P1 LEA R8, P5, R202, R12, 0x2 ;  /* 0x0000000cca089211 */ /* 0x002fe200078a10ff */
[----:B------:R1:W-:Y:S01]  /*ced0*/  @!P2 ST.E.64 desc[UR38][R4.64], R116 ;  /* 0x000000740400a985 */ /* 0x0003e2000c101b26 */
[----:B------:R-:W-:Y:S02]  /*cee0*/  ISETP.GE.AND P2, PT, R198, UR7, PT ;  /* 0x00000007c6007c0c */ /* 0x000fe4000bf46270 */
[----:B------:R-:W-:-:S02]  /*cef0*/  @!P1 LEA.HI.X R9, R202, R13, R23, 0x2, P5 ;  /* 0x0000000dca099211 */ /* 0x000fc400028f1417 */
[----:B--2---:R-:W-:-:S03]  /*cf00*/  @!P0 LEA R10, P6, R201, R12, 0x2 ;  /* 0x0000000cc90a8211 */ /* 0x004fc600078c10ff */
        /* <DEDUP_REMOVED lines=10> */
[----:B------:R-:W-:-:S02]  /*cfb0*/  @!P4 LEA.HI.X R9, R199, R13, R235, 0x2, P6 ;  /* 0x0000000dc709c211 */ /* 0x000fc400030f14eb */
[----:B-1----:R-:W-:-:S03]  /*cfc0*/  @!P1 LEA R10, P6, R197, R12, 0x2 ;  /* 0x0000000cc50a9211 */ /* 0x002fc600078c10ff */
[----:B------:R1:W-:Y:S01]  /*cfd0*/  @!P4 ST.E.64 desc[UR38][R8.64], R132 ;  /* 0x000000840800c985 */ /* 0x0003e2000c101b26 */
[----:B------:R-:W-:Y:S02]  /*cfe0*/  @!P1 LEA.HI.X R11, R197, R13, R233, 0x2, P6 ;  /* 0x0000000dc50b9211 */ /* 0x000fe400030f14e9 */
[----:B--2---:R-:W-:-:S04]  /*cff0*/  @!P2 LEA R4, P3, R198, R12, 0x2 ;  /* 0x0000000cc604a211 */ /* 0x004fc800078610ff */
[----:B------:R-:W-:Y:S02]  /*d000*/  @!P2 LEA.HI.X R5, R198, R13, R234, 0x2, P3 ;  /* 0x0000000dc605a211 */ /* 0x000fe400018f14ea */
[----:B-1----:R-:W-:-:S03]  /*d010*/  @!P0 LEA R8, P4, R196, R12, 0x2 ;  /* 0x0000000cc4088211 */ /* 0x002fc600078810ff */
[----:B------:R3:W-:Y:S01]  /*d020*/  @!P2 ST.E.64 desc[UR38][R4.64], R136 ;  /* 0x000000880400a985 */ /* 0x0007e2000c101b26 */
[C---:B------:R-:W-:Y:S02]  /*d030*/  @!P5 LEA R12, P3, R195.reuse, R12, 0x2 ;  /* 0x0000000cc30cd211 */ /* 0x040fe400078610ff */
[-C--:B------:R-:W-:Y:S01]  /*d040*/  @!P0 LEA.HI.X R9, R196, R13.reuse, R232, 0x2, P4 ;  /* 0x0000000dc4098211 */ /* 0x080fe200020f14e8 */
[----:B------:R3:W-:Y:S01]  /*d050*/  @!P1 ST.E.64 desc[UR38][R10.64], R140 ;  /* 0x0000008c0a009985 */ /* 0x0007e2000c101b26 */
[----:B------:R-:W-:-:S03]  /*d060*/  @!P5 LEA.HI.X R13, R195, R13, R231, 0x2, P3 ;  /* 0x0000000dc30dd211 */ /* 0x000fc600018f14e7 */
[----:B------:R3:W-:Y:S04]  /*d070*/  @!P0 ST.E.64 desc[UR38][R8.64], R144 ;  /* 0x0000009008008985 */ /* 0x0007e8000c101b26 */
[----:B------:R3:W-:Y:S02]  /*d080*/  @!P5 ST.E.64 desc[UR38][R12.64], R148 ;  /* 0x000000940c00d985 */ /* 0x0007e4000c101b26 */
.L_x_1092:
[----:B------:R-:W-:Y:S05]  /*d090*/  BSYNC B1 ;  /* 0x0000000000017941 */ /* 0x000fea0003800000 */
.L_x_1091:
        /* <DEDUP_REMOVED lines=10> */
[----:B0--3--:R-:W-:-:S04]  /*d140*/  @!P4 LEA R4, P3, R17, R22, 0x2 ;  /* 0x000000161104c211 */ /* 0x009fc800078610ff */
        /* <DEDUP_REMOVED lines=11> */
[----:B------:R-:W-:Y:S02]  /*d200*/  @!P0 LEA.HI.X R11, R224, R18, R14, 0x2, P6 ;  /* 0x00000012e00b8211 */ /* 0x000fe400030f140e */
[CC--:B------:R-:W-:Y:S01]  /*d210*/  @!P4 LEA R14, P2, R222.reuse, R22.reuse, 0x2 ;  /* 0x00000016de0ec211 */ /* 0x0c0fe200078410ff */
[----:B------:R3:W-:Y:S01]  /*d220*/  @!P1 ST.E.64 desc[UR38][R8.64], R34 ;  /* 0x0000002208009985 */ /* 0x0007e2000c101b26 */
[----:B-1----:R-:W-:Y:S02]  /*d230*/  @!P3 LEA R12, P1, R223, R22, 0x2 ;  /* 0x00000016df0cb211 */ /* 0x002fe400078210ff */
[-C--:B------:R-:W-:Y:S01]  /*d240*/  @!P4 LEA.HI.X R15, R222, R18.reuse, R170, 0x2, P2 ;  /* 0x00000012de0fc211 */ /* 0x080fe200010f14aa */
[----:B------:R1:W-:Y:S01]  /*d250*/  @!P0 ST.E.64 desc[UR38][R10.64], R38 ;  /* 0x000000260a008985 */ /* 0x0003e2000c101b26 */
[----:B------:R-:W-:Y:S02]  /*d260*/  ISETP.GE.AND P0, PT, R219, UR6, PT ;  /* 0x00000006db007c0c */ /* 0x000fe4000bf06270 */
[----:B--2---:R-:W-:-:S02]  /*d270*/  @!P3 LEA.HI.X R13, R223, R18, R171, 0x2, P1 ;  /* 0x00000012df0db211 */ /* 0x004fc400008f14ab */
[----:B------:R-:W-:Y:S02]  /*d280*/  ISETP.GE.AND P1, PT, R218, UR6, PT ;  /* 0x00000006da007c0c */ /* 0x000fe4000bf26270 */
[----:B------:R-:W-:Y:S01]  /*d290*/  ISETP.GE.AND P2, PT, R217, UR6, PT ;  /* 0x00000006d9007c0c */ /* 0x000fe2000bf46270 */
[----:B------:R2:W-:Y:S01]  /*d2a0*/  @!P3 ST.E.64 desc[UR38][R12.64], R42 ;  /* 0x0000002a0c00b985 */ /* 0x0005e2000c101b26 */
[C---:B------:R-:W-:Y:S02]  /*d2b0*/  @!P5 LEA R20, P6, R221.reuse, R22, 0x2 ;  /* 0x00000016dd14d211 */ /* 0x040fe400078c10ff */
[----:B------:R-:W-:Y:S01]  /*d2c0*/  ISETP.GE.AND P3, PT, R216, UR6, PT ;  /* 0x00000006d8007c0c */ /* 0x000fe2000bf66270 */
[----:B------:R4:W-:Y:S01]  /*d2d0*/  @!P4 ST.E.64 desc[UR38][R14.64], R46 ;  /* 0x0000002e0e00c985 */ /* 0x0009e2000c101b26 */
[----:B------:R-:W-:Y:S02]  /*d2e0*/  @!P5 LEA.HI.X R21, R221, R18, R169, 0x2, P6 ;  /* 0x00000012dd15d211 */ /* 0x000fe400030f14a9 */
[----:B0-----:R-:W-:-:S02]  /*d2f0*/  @!P0 LEA R4, P6, R219, R22, 0x2 ;  /* 0x00000016db048211 */ /* 0x001fc400078c10ff */
[----:B------:R-:W-:Y:S01]  /*d300*/  ISETP.GE.AND P4, PT, R215, UR6, PT ;  /* 0x00000006d7007c0c */ /* 0x000fe2000bf86270 */
[----:B------:R0:W-:Y:S01]  /*d310*/  @!P5 ST.E.64 desc[UR38][R20.64], R50 ;  /* 0x000000321400d985 */ /* 0x0001e2000c101b26 */
[C---:B---3--:R-:W-:Y:S02]  /*d320*/  @!P1 LEA R8, P5, R218.reuse, R22, 0x2 ;  /* 0x00000016da089211 */ /* 0x048fe400078a10ff */
[----:B------:R-:W-:Y:S02]  /*d330*/  @!P0 LEA.HI.X R5, R219, R18, R168, 0x2, P6 ;  /* 0x00000012db058211 */ /* 0x000fe400030f14a8 */
[----:B-1----:R-:W-:Y:S02]  /*d340*/  @!P2 LEA R10, P6, R217, R22, 0x2 ;  /* 0x00000016d90aa211 */ /* 0x002fe400078c10ff */
[----:B------:R-:W-:Y:S01]  /*d350*/  @!P1 LEA.HI.X R9, R218, R18, R167, 0x2, P5 ;  /* 0x00000012da099211 */ /* 0x000fe200028f14a7 */
[----:B------:R1:W-:Y:S01]  /*d360*/  @!P0 ST.E.64 desc[UR38][R4.64], R54 ;  /* 0x0000003604008985 */ /* 0x0003e2000c101b26 */
[----:B------:R-:W-:-:S02]  /*d370*/  ISETP.GE.AND P5, PT, R214, UR6, PT ;  /* 0x00000006d6007c0c */ /* 0x000fc4000bfa6270 */
[----:B------:R-:W-:Y:S01]  /*d380*/  @!P2 LEA.HI.X R11, R217, R18, R166, 0x2, P6 ;  /* 0x00000012d90ba211 */ /* 0x000fe200030f14a6 */
[----:B------:R3:W-:Y:S01]  /*d390*/  @!P1 ST.E.64 desc[UR38][R8.64], R58 ;  /* 0x0000003a08009985 */ /* 0x0007e2000c101b26 */
[----:B------:R-:W-:Y:S02]  /*d3a0*/  ISETP.GE.AND P0, PT, R213, UR6, PT ;  /* 0x00000006d5007c0c */ /* 0x000fe4000bf06270 */
[-C--:B--2---:R-:W-:Y:S01]  /*d3b0*/  @!P3 LEA R12, P6, R216, R22.reuse, 0x2 ;  /* 0x00000016d80cb211 */ /* 0x084fe200078c10ff */
[----:B------:R2:W-:Y:S01]  /*d3c0*/  @!P2 ST.E.64 desc[UR38][R10.64], R62 ;  /* 0x0000003e0a00a985 */ /* 0x0005e2000c101b26 */
[----:B----4-:R-:W-:Y:S02]  /*d3d0*/  @!P4 LEA R14, P2, R215, R22, 0x2 ;  /* 0x00000016d70ec211 */ /* 0x010fe400078410ff */
[----:B------:R-:W-:Y:S02]  /*d3e0*/  ISETP.GE.AND P1, PT, R212, UR6, PT ;  /* 0x00000006d4007c0c */ /* 0x000fe4000bf26270 */
[----:B------:R-:W-:-:S02]  /*d3f0*/  @!P3 LEA.HI.X R13, R216, R18, R165, 0x2, P6 ;  /* 0x00000012d80db211 */ /* 0x000fc400030f14a5 */
[----:B------:R-:W-:Y:S02]  /*d400*/  @!P4 LEA.HI.X R15, R215, R18, R164, 0x2, P2 ;  /* 0x00000012d70fc211 */ /* 0x000fe400010f14a4 */
[----:B------:R-:W-:Y:S01]  /*d410*/  ISETP.GE.AND P2, PT, R211, UR6, PT ;  /* 0x00000006d3007c0c */ /* 0x000fe2000bf46270 */
[----:B------:R-:W-:Y:S01]  /*d420*/  @!P3 ST.E.64 desc[UR38][R12.64], R66 ;  /* 0x000000420c00b985 */ /* 0x000fe2000c101b26 */
[----:B0-----:R-:W-:-:S03]  /*d430*/  @!P5 LEA R20, P6, R214, R22, 0x2 ;  /* 0x00000016d614d211 */ /* 0x001fc600078c10ff */
[----:B------:R0:W-:Y:S01]  /*d440*/  @!P4 ST.E.64 desc[UR38][R14.64], R70 ;  /* 0x000000460e00c985 */ /* 0x0001e2000c101b26 */
[----:B------:R-:W-:Y:S02]  /*d450*/  @!P5 LEA.HI.X R21, R214, R18, R163, 0x2, P6 ;  /* 0x00000012d615d211 */ /* 0x000fe400030f14a3 */
[CC--:B-1----:R-:W-:Y:S02]  /*d460*/  @!P0 LEA R4, P4, R213.reuse, R22.reuse, 0x2 ;  /* 0x00000016d5048211 */ /* 0x0c2fe400078810ff */
        /* <DEDUP_REMOVED lines=12> */
[----:B0-----:R-:W-:Y:S01]  /*d530*/  @!P4 LEA R14, P0, R209, R22, 0x2 ;  /* 0x00000016d10ec211 */ /* 0x001fe200078010ff */
[----:B------:R0:W-:Y:S01]  /*d540*/  @!P2 ST.E.64 desc[UR38][R10.64], R86 ;  /* 0x000000560a00a985 */ /* 0x0001e2000c101b26 */
[----:B------:R-:W-:-:S02]  /*d550*/  ISETP.GE.AND P2, PT, R207, UR6, PT ;  /* 0x00000006cf007c0c */ /* 0x000fc4000bf46270 */
[C---:B------:R-:W-:Y:S02]  /*d560*/  @!P5 LEA R12, P6, R210.reuse, R22, 0x2 ;  /* 0x00000016d20cd211 */ /* 0x040fe400078c10ff */
[-C--:B------:R-:W-:Y:S02]  /*d570*/  @!P4 LEA.HI.X R15, R209, R18.reuse, R158, 0x2, P0 ;  /* 0x00000012d10fc211 */ /* 0x080fe400000f149e */
[----:B------:R-:W-:Y:S02]  /*d580*/  @!P5 LEA.HI.X R13, R210, R18, R159, 0x2, P6 ;  /* 0x00000012d20dd211 */ /* 0x000fe400030f149f */
[----:B------:R-:W-:Y:S02]  /*d590*/  ISETP.GE.AND P0, PT, R205, UR6, PT ;  /* 0x00000006cd007c0c */ /* 0x000fe4000bf06270 */
[----:B-1----:R-:W-:Y:S01]  /*d5a0*/  @!P3 LEA R20, P6, R208, R22, 0x2 ;  /* 0x00000016d014b211 */ /* 0x002fe200078c10ff */
        /* <DEDUP_REMOVED lines=9> */
[----:B0-----:R-:W-:-:S02]  /*d640*/  @!P0 LEA R10, P6, R205, R22, 0x2 ;  /* 0x00000016cd0a8211 */ /* 0x001fc400078c10ff */
[-C--:B------:R-:W-:Y:S01]  /*d650*/  @!P1 LEA.HI.X R9, R206, R18.reuse, R155, 0x2, P3 ;  /* 0x00000012ce099211 */ /* 0x080fe200018f149b */
[----:B------:R0:W-:Y:S01]  /*d660*/  @!P2 ST.E.64 desc[UR38][R4.64], R102 ;  /* 0x000000660400a985 */ /* 0x0001e2000c101b26 */
[----:B------:R-:W-:Y:S02]  /*d670*/  ISETP.GE.AND P3, PT, R202, UR6, PT ;  /* 0x00000006ca007c0c */ /* 0x000fe4000bf66270 */
[----:B------:R-:W-:Y:S01]  /*d680*/  @!P0 LEA.HI.X R11, R205, R18, R154, 0x2, P6 ;  /* 0x00000012cd0b8211 */ /* 0x000fe200030f149a */
[----:B------:R2:W-:Y:S01]  /*d690*/  @!P1 ST.E.64 desc[UR38][R8.64], R106 ;  /* 0x0000006a08009985 */ /* 0x0005e2000c101b26 */
[-C--:B-1----:R-:W-:Y:S02]  /*d6a0*/  @!P5 LEA R12, P1, R204, R22.reuse, 0x2 ;  /* 0x00000016cc0cd211 */ /* 0x082fe400078210ff */
        /* <DEDUP_REMOVED lines=12> */
[C---:B0-----:R-:W-:Y:S01]  /*d770*/  @!P0 LEA R4, P5, R201.reuse, R22, 0x2 ;  /* 0x00000016c9048211 */ /* 0x041fe200078a10ff */
[----:B------:R0:W-:Y:S01]  /*d780*/  @!P3 ST.E.64 desc[UR38][R20.64], R122 ;  /* 0x0000007a1400b985 */ /* 0x0001e2000c101b26 */
[----:B------:R-:W-:Y:S02]  /*d790*/  ISETP.GE.AND P3, PT, R198, UR6, PT ;  /* 0x00000006c6007c0c */ /* 0x000fe4000bf66270 */
[----:B------:R-:W-:Y:S02]  /*d7a0*/  @!P0 LEA.HI.X R5, R201, R18, R237, 0x2, P5 ;  /* 0x00000012c9058211 */ /* 0x000fe400028f14ed */
[----:B------:R-:W-:Y:S02]  /*d7b0*/  ISETP.GE.AND P5, PT, R196, UR6, PT ;  /* 0x00000006c4007c0c */ /* 0x000fe4000bfa6270 */
[-C--:B--2---:R-:W-:Y:S01]  /*d7c0*/  @!P1 LEA R8, P6, R200, R22.reuse, 0x2 ;  /* 0x00000016c8089211 */ /* 0x084fe200078c10ff */
[----:B------:R2:W-:Y:S02]  /*d7d0*/  @!P0 ST.E.64 desc[UR38][R4.64], R126 ;  /* 0x0000007e04008985 */ /* 0x0005e4000c101b26 */
[----:B-1----:R-:W-:-:S02]  /*d7e0*/  @!P4 LEA R10, P0, R199, R22, 0x2 ;  /* 0x00000016c70ac211 */ /* 0x002fc400078010ff */
[----:B------:R-:W-:Y:S02]  /*d7f0*/  @!P1 LEA.HI.X R9, R200, R18, R236, 0x2, P6 ;  /* 0x00000012c8099211 */ /* 0x000fe400030f14ec */
[----:B---3--:R-:W-:Y:S02]  /*d800*/  @!P3 LEA R12, P6, R198, R22, 0x2 ;  /* 0x00000016c60cb211 */ /* 0x008fe400078c10ff */
[----:B------:R-:W-:Y:S01]  /*d810*/  @!P4 LEA.HI.X R11, R199, R18, R235, 0x2, P0 ;  /* 0x00000012c70bc211 */ /* 0x000fe200000f14eb */
[----:B------:R2:W-:Y:S01]  /*d820*/  @!P1 ST.E.64 desc[UR38][R8.64], R130 ;  /* 0x0000008208009985 */ /* 0x0005e2000c101b26 */
[-C--:B----4-:R-:W-:Y:S02]  /*d830*/  @!P2 LEA R14, P1, R197, R22.reuse, 0x2 ;  /* 0x00000016c50ea211 */ /* 0x090fe400078210ff */
[----:B0-----:R-:W-:Y:S01]  /*d840*/  @!P5 LEA R20, P0, R196, R22, 0x2 ;  /* 0x00000016c414d211 */ /* 0x001fe200078010ff */
        /* <DEDUP_REMOVED lines=13> */
.L_x_1084:
[----:B------:R-:W0:Y:S01]  /*d920*/  LDC.64 R8, c[0x0][0xd00] ;  /* 0x00034000ff087b82 */ /* 0x000e220000000a00 */
[----:B------:R-:W-:Y:S01]  /*d930*/  ULDC.64 UR6, c[0x0][0xd08] ;  /* 0x0003420000067ab9 */ /* 0x000fe20000000a00 */
[----:B------:R-:W-:Y:S01]  /*d940*/  IMAD.MOV.U32 R3, RZ, RZ, RZ ;  /* 0x000000ffff037224 */ /* 0x000fe200078e00ff */
[----:B------:R-:W-:-:S04]  /*d950*/  ISETP.NE.U32.AND P0, PT, RZ, UR6, PT ;  /* 0x00000006ff007c0c */ /* 0x000fc8000bf05070 */
[----:B------:R-:W-:Y:S01]  /*d960*/  ISETP.NE.AND.EX P1, PT, RZ, UR7, PT, P0 ;  /* 0x00000007ff007c0c */ /* 0x000fe2000bf25300 */
[----:B------:R-:W1:Y:S01]  /*d970*/  LDC.64 R4, c[0x0][0xd00] ;  /* 0x00034000ff047b82 */ /* 0x000e620000000a00 */
[----:B0-----:R-:W-:-:S04]  /*d980*/  ISETP.NE.U32.AND P0, PT, R8, RZ, PT ;  /* 0x000000ff0800720c */ /* 0x001fc80003f05070 */
[----:B------:R-:W-:-:S07]  /*d990*/  ISETP.NE.AND.EX P0, PT, R9, RZ, PT, P0 ;  /* 0x000000ff0900720c */ /* 0x000fce0003f05300 */
[----:B------:R-:W0:Y:S01]  /*d9a0*/  @P1 LDC.64 R8, c[0x0][0xd08] ;  /* 0x00034200ff081b82 */ /* 0x000e220000000a00 */
[----:B------:R-:W-:Y:S01]  /*d9b0*/  ULDC UR6, c[0x0][0xb88] ;  /* 0x0002e20000067ab9 */ /* 0x000fe20000000800 */
[----:B-1----:R-:W-:-:S04]  /*d9c0*/  IMAD.WIDE R10, R187, 0x4, R4 ;  /* 0x00000004bb0a7825 */ /* 0x002fc800078e0204 */
[----:B------:R-:W-:Y:S01]  /*d9d0*/  IMAD.U32 R0, RZ, RZ, UR6 ;  /* 0x00000006ff007e24 */ /* 0x000fe2000f8e00ff */
[----:B------:R1:W5:Y:S01]  /*d9e0*/  @P0 LDG.E R3, desc[UR38][R10.64] ;  /* 0x000000260a030981 */ /* 0x000362000c1e1900 */
[----:B0-----:R-:W-:-:S05]  /*d9f0*/  @P1 IMAD.WIDE R4, R187, 0x4, R8 ;  /* 0x00000004bb041825 */ /* 0x001fca00078e0208 */
[----:B------:R1:W5:Y:S01]  /*da00*/  @P1 LDG.E R0, desc[UR38][R4.64] ;  /* 0x0000002604001981 */ /* 0x000362000c1e1900 */
[----:B------:R-:W-:Y:S01]  /*da10*/  ISETP.NE.AND P2, PT, R22, RZ, PT ;  /* 0x000000ff1600720c */ /* 0x000fe20003f45270 */
[----:B------:R-:W0:-:S12]  /*da20*/  S2R R7, SR_TID.X ;  /* 0x0000000000077919 */ /* 0x000e180000002100 */
[----:B------:R-:W2:Y:S01]  /*da30*/  @!P2 LDC R22, c[0x0][0xbd4] ;  /* 0x0002f500ff16ab82 */ /* 0x000ea20000000800 */
[----:B0-----:R-:W-:Y:S01]  /*da40*/  VIADD R28, R7, 0xffffff80 ;  /* 0xffffff80071c7836 */ /* 0x001fe20000000000 */
[----:B--2---:R-:W-:-:S04]  /*da50*/  ISETP.GT.AND P2, PT, R22, 0x1, PT ;  /* 0x000000011600780c */ /* 0x004fc80003f44270 */
[----:B------:R-:W-:Y:S01]  /*da60*/  ISETP.GT.AND P3, PT, R28, 0x3f, PT ;  /* 0x0000003f1c00780c */ /* 0x000fe20003f64270 */
[----:B-1----:R-:W-:-:S12]  /*da70*/  @P1 BRA `(.L_x_1093) ;  /* 0x0000000000101947 */ /* 0x002fd80003800000 */
[----:B------:R-:W-:Y:S05]  /*da80*/  @!P0 BRA `(.L_x_1093) ;  /* 0x00000000000c8947 */ /* 0x000fea0003800000 */
[----:B------:R-:W2:Y:S04]  /*da90*/  LDG.E R5, desc[UR38][R10.64] ;  /* 0x000000260a057981 */ /* 0x000ea8000c1e1900 */
[----:B-----5:R-:W2:Y:S02]  /*daa0*/  LDG.E R0, desc[UR38][R10.64+0x4] ;  /* 0x000004260a007981 */ /* 0x020ea4000c1e1900 */
[----:B--2---:R-:W-:-:S07]  /*dab0*/  IMAD.IADD R0, R0, 0x1, -R5 ;  /* 0x0000000100007824 */ /* 0x004fce00078e0a05 */
.L_x_1093:
[----:B------:R-:W-:Y:S01]  /*dac0*/  BSSY B1, `(.L_x_1094) ;  /* 0x0000038000017945 */ /* 0x000fe20003800000 */
[----:B------:R-:W-:Y:S02]  /*dad0*/  SEL R187, R187, RZ, !P0 ;  /* 0x000000ffbbbb7207 */ /* 0x000fe40004000000 */
[----:B------:R-:W-:Y:S02]  /*dae0*/  SEL R220, R220, RZ, !P0 ;  /* 0x000000ffdcdc7207 */ /* 0x000fe40004000000 */
[----:B-----5:R-:W-:Y:S01]  /*daf0*/  SHF.R.S32.HI R24, RZ, 0x1f, R3 ;  /* 0x0000001fff187819 */ /* 0x020fe20000011403 */
[----:B------:R-:W-:Y:S06]  /*db00*/  @P3 BRA `(.L_x_1095) ;  /* 0x0000000000cc3947 */ /* 0x000fec0003800000 */
[----:B------:R-:W0:Y:S01]  /*db10*/  S2R R4, SR_TID.X ;  /* 0x0000000000047919 */ /* 0x000e220000002100 */
[----:B------:R-:W1:Y:S01]  /*db20*/  LDC R27, c[0x0][0xce8] ;  /* 0x00033a00ff1b7b82 */ /* 0x000e620000000800 */
[----:B------:R-:W-:-:S04]  /*db30*/  IMAD.U32 R5, RZ, RZ, UR42 ;  /* 0x0000002aff057e24 */ /* 0x000fc8000f8e00ff */
[----:B0-----:R-:W-:Y:S02]  /*db40*/  IMAD R4, R5, 0x40, R4 ;  /* 0x0000004005047824 */ /* 0x001fe400078e0204 */
[----:B-1----:R-:W-:Y:S02]  /*db50*/  IMAD R5, R0, R27, RZ ;  /* 0x0000001b00057224 */ /* 0x002fe400078e02ff */
[----:B------:R-:W-:-:S05]  /*db60*/  VIADD R26, R4, 0xffffff80 ;  /* 0xffffff80041a7836 */ /* 0x000fca0000000000 */
[----:B------:R-:W-:-:S13]  /*db70*/  ISETP.GE.AND P0, PT, R26, R5, PT ;  /* 0x000000051a00720c */ /* 0x000fda0003f06270 */
[----:B------:R-:W-:Y:S05]  /*db80*/  @P0 BRA `(.L_x_1095) ;  /* 0x0000000000ac0947 */ /* 0x000fea0003800000 */
[----:B------:R-:W-:Y:S01]  /*db90*/  ISETP.NE.AND P1, PT, R27, 0x1, PT ;  /* 0x000000011b00780c */ /* 0x000fe20003f25270 */
[----:B------:R-:W-:Y:S01]  /*dba0*/  IMAD.MOV.U32 R18, RZ, RZ, 0xab8 ;  /* 0x00000ab8ff127424 */ /* 0x000fe200078e00ff */
[----:B------:R-:W-:Y:S01]  /*dbb0*/  ISETP.GT.AND P0, PT, R22, 0x1, PT ;  /* 0x000000011600780c */ /* 0x000fe20003f04270 */
[----:B------:R-:W0:Y:S01]  /*dbc0*/  LDC.64 R4, c[0x0][0xca8] ;  /* 0x00032a00ff047b82 */ /* 0x000e220000000a00 */
[----:B------:R-:W-:Y:S02]  /*dbd0*/  IMAD.MOV.U32 R23, RZ, RZ, R26 ;  /* 0x000000ffff177224 */ /* 0x000fe400078e001a */
[----:B------:R-:W-:-:S05]  /*dbe0*/  SEL R18, R18, 0xa78, P0 ;  /* 0x00000a7812127807 */ /* 0x000fca0000000000 */
[----:B------:R-:W1:Y:S08]  /*dbf0*/  LDC.64 R12, c[0x0][R18+0x220] ;  /* 0x00008800120c7b82 */ /* 0x000e700000000a00 */
[----:B------:R-:W2:Y:S08]  /*dc00*/  @P1 LDC R7, c[0x0][0xcec] ;  /* 0x00033b00ff071b82 */ /* 0x000eb00000000800 */
[----:B------:R-:W3:Y:S08]  /*dc10*/  LDC.64 R10, c[0x0][R18+0x218] ;  /* 0x00008600120a7b82 */ /* 0x000ef00000000a00 */
[----:B------:R-:W4:Y:S01]  /*dc20*/  @P1 LDC R22, c[0x0][0xcf0] ;  /* 0x00033c00ff161b82 */ /* 0x000f220000000800 */
[----:B-1----:R-:W-:-:S02]  /*dc30*/  IMAD R13, R13, R187, RZ ;  /* 0x000000bb0d0d7224 */ /* 0x002fc400078e02ff */
[----:B------:R-:W-:-:S04]  /*dc40*/  IMAD.WIDE.U32 R20, R12, R187, RZ ;  /* 0x000000bb0c147225 */ /* 0x000fc800078e00ff */
[----:B------:R-:W-:Y:S01]  /*dc50*/  IMAD R13, R12, R220, R13 ;  /* 0x000000dc0c0d7224 */ /* 0x000fe200078e020d */
[----:B------:R1:W5:Y:S01]  /*dc60*/  LDC.64 R14, c[0x0][R18+0x228] ;  /* 0x00008a00120e7b82 */ /* 0x0003620000000a00 */
[----:B--2---:R-:W-:-:S07]  /*dc70*/  @P1 IMAD.HI.U32 R7, R26, R7, RZ ;  /* 0x000000071a071227 */ /* 0x004fce00078e00ff */
[----:B------:R1:W2:Y:S01]  /*dc80*/  LDC.64 R8, c[0x0][R18+0x210] ;  /* 0x0000840012087b82 */ /* 0x0002a20000000a00 */
[-C--:B---3--:R-:W-:Y:S02]  /*dc90*/  IMAD R25, R11, R188.reuse, RZ ;  /* 0x000000bc0b197224 */ /* 0x088fe400078e02ff */
[----:B------:R-:W-:-:S04]  /*dca0*/  IMAD.WIDE.U32 R10, R10, R188, RZ ;  /* 0x000000bc0a0a7225 */ /* 0x000fc800078e00ff */
[----:B------:R-:W-:Y:S01]  /*dcb0*/  IMAD.IADD R25, R11, 0x1, R25 ;  /* 0x000000010b197824 */ /* 0x000fe200078e0219 */
[----:B----4-:R-:W-:Y:S01]  /*dcc0*/  @P1 SHF.R.U32.HI R23, RZ, R22, R7 ;  /* 0x00000016ff171219 */ /* 0x010fe20000011607 */
[----:B0-----:R-:W0:Y:S01]  /*dcd0*/  @!P0 LDC R4, c[0x0][0xc50] ;  /* 0x00031400ff048b82 */ /* 0x001e220000000800 */
[----:B------:R-:W-:Y:S02]  /*dce0*/  SEL R7, R194, RZ, P0 ;  /* 0x000000ffc2077207 */ /* 0x000fe40000000000 */
[----:B------:R-:W-:Y:S01]  /*dcf0*/  IADD3 R12, P1, P3, R20, R10, R3 ;  /* 0x0000000a140c7210 */ /* 0x000fe20007b3e003 */
[----:B------:R-:W-:Y:S02]  /*dd00*/  IMAD.IADD R20, R21, 0x1, R13 ;  /* 0x0000000115147824 */ /* 0x000fe400078e020d */
[----:B-1----:R-:W-:Y:S02]  /*dd10*/  IMAD.MOV R18, RZ, RZ, -R23 ;  /* 0x000000ffff127224 */ /* 0x002fe400078e0a17 */
[----:B-----5:R-:W-:Y:S01]  /*dd20*/  IMAD.WIDE.U32 R10, R14, R7, RZ ;  /* 0x000000070e0a7225 */ /* 0x020fe200078e00ff */
[----:B------:R-:W1:Y:S01]  /*dd30*/  @!P0 LDC R5, c[0x0][0xc54] ;  /* 0x00031500ff058b82 */ /* 0x000e620000000800 */
[----:B------:R-:W-:-:S02]  /*dd40*/  IADD3.X R14, R20, R25, R24, P1, P3 ;  /* 0x00000019140e7210 */ /* 0x000fc40000fe6418 */
[----:B------:R-:W-:Y:S01]  /*dd50*/  IMAD R13, R15, R7, RZ ;  /* 0x000000070f0d7224 */ /* 0x000fe200078e02ff */
[----:B------:R-:W-:Y:S01]  /*dd60*/  IADD3 R10, P0, P1, R23, R12, R10 ;  /* 0x0000000c170a7210 */ /* 0x000fe2000791e00a */
[----:B------:R-:W-:Y:S01]  /*dd70*/  IMAD R7, R27, R18, R26 ;  /* 0x000000121b077224 */ /* 0x000fe200078e021a */
[----:B------:R-:W-:Y:S01]  /*dd80*/  SHF.R.S32.HI R23, RZ, 0x1f, R23 ;  /* 0x0000001fff177819 */ /* 0x000fe20000011417 */
[----:B------:R-:W-:Y:S02]  /*dd90*/  IMAD.IADD R13, R11, 0x1, R13 ;  /* 0x000000010b0d7824 */ /* 0x000fe400078e020d */
[----:B--2---:R-:W-:-:S03]  /*dda0*/  IMAD R9, R9, R7, RZ ;  /* 0x0000000709097224 */ /* 0x004fc600078e02ff */
[----:B------:R-:W-:Y:S02]  /*ddb0*/  IADD3.X R11, R23, R14, R13, P0, P1 ;  /* 0x0000000e170b7210 */ /* 0x000fe400007e240d */
[----:B------:R-:W-:-:S05]  /*ddc0*/  SHF.R.S32.HI R13, RZ, 0x1f, R7 ;  /* 0x0000001fff0d7819 */ /* 0x000fca0000011407 */
[C---:B------:R-:W-:Y:S02]  /*ddd0*/  IMAD R13, R8.reuse, R13, R9 ;  /* 0x0000000d080d7224 */ /* 0x040fe400078e0209 */
[----:B------:R-:W-:-:S04]  /*dde0*/  IMAD.WIDE.U32 R8, R8, R7, R10 ;  /* 0x0000000708087225 */ /* 0x000fc800078e000a */
[----:B------:R-:W-:Y:S01]  /*ddf0*/  IMAD.IADD R7, R9, 0x1, R13 ;  /* 0x0000000109077824 */ /* 0x000fe200078e020d */
[----:B0-----:R-:W-:-:S04]  /*de00*/  LEA R4, P0, R8, R4, 0x2 ;  /* 0x0000000408047211 */ /* 0x001fc800078010ff */
[----:B-1----:R-:W-:Y:S01]  /*de10*/  LEA.HI.X R5, R8, R5, R7, 0x2, P0 ;  /* 0x0000000508057211 */ /* 0x002fe200000f1407 */
[----:B------:R-:W-:-:S05]  /*de20*/  IMAD.MOV.U32 R7, RZ, RZ, -0x800000 ;  /* 0xff800000ff077424 */ /* 0x000fca00078e00ff */
[----:B------:R0:W-:Y:S03]  /*de30*/  STG.E desc[UR38][R4.64], R7 ;  /* 0x0000000704007986 */ /* 0x0001e6000c101926 */
.L_x_1095:
[----:B------:R-:W-:Y:S05]  /*de40*/  BSYNC B1 ;  /* 0x0000000000017941 */ /* 0x000fea0003800000 */
.L_x_1094:
[----:B------:R-:W-:Y:S05]  /*de50*/  @P2 BRA `(.L_x_1090) ;  /* 0x0000000800742947 */ /* 0x000fea0003800000 */
[----:B------:R-:W1:Y:S01]  /*de60*/  LDC R11, c[0x0][0xce8] ;  /* 0x00033a00ff0b7b82 */ /* 0x000e620000000800 */
[----:B------:R-:W-:Y:S01]  /*de70*/  ULDC.64 UR6, c[0x0][0xba0] ;  /* 0x0002e80000067ab9 */ /* 0x000fe20000000a00 */
[----:B0-----:R-:W-:Y:S01]  /*de80*/  SHF.R.S32.HI R7, RZ, 0x1f, R28 ;  /* 0x0000001fff077819 */ /* 0x001fe2000001141c */
[----:B------:R-:W-:Y:S01]  /*de90*/  IMAD R8, R24, UR6, RZ ;  /* 0x0000000618087c24 */ /* 0x000fe2000f8e02ff */
[----:B------:R-:W-:Y:S01]  /*dea0*/  ULDC UR8, c[0x0][0xbc8] ;  /* 0x0002f20000087ab9 */ /* 0x000fe20000000800 */
[----:B------:R-:W-:Y:S01]  /*deb0*/  IMAD.WIDE.U32 R4, R3, UR6, RZ ;  /* 0x0000000603047c25 */ /* 0x000fe2000f8e00ff */
[----:B------:R-:W-:Y:S01]  /*dec0*/  ISETP.GE.AND P2, PT, R193, UR8, PT ;  /* 0x00000008c1007c0c */ /* 0x000fe2000bf46270 */
[----:B------:R-:W-:Y:S01]  /*ded0*/  BSSY B1, `(.L_x_1096) ;  /* 0x0000071000017945 */ /* 0x000fe20003800000 */
[----:B------:R-:W-:Y:S01]  /*dee0*/  ISETP.GE.AND P1, PT, R192, UR8, PT ;  /* 0x00000008c0007c0c */ /* 0x000fe2000bf26270 */
[----:B------:R-:W-:Y:S01]  /*def0*/  IMAD R3, R3, UR7, R8 ;  /* 0x0000000703037c24 */ /* 0x000fe2000f8e0208 */
[----:B------:R-:W-:Y:S01]  /*df00*/  LEA.HI R8, R7, R28, RZ, 0x3 ;  /* 0x0000001c07087211 */ /* 0x000fe200078f18ff */
[----:B------:R-:W-:Y:S01]  /*df10*/  ULDC.64 UR6, c[0x0][0xbe8] ;  /* 0x0002fa0000067ab9 */ /* 0x000fe20000000a00 */
[----:B------:R-:W-:Y:S01]  /*df20*/  IMAD.U32 R10, RZ, RZ, UR42 ;  /* 0x0000002aff0a7e24 */ /* 0x000fe2000f8e00ff */
[----:B------:R-:W-:Y:S01]  /*df30*/  SEL R13, RZ, 0xffffffff, P2 ;  /* 0xffffffffff0d7807 */ /* 0x000fe20001000000 */
[----:B------:R-:W-:Y:S01]  /*df40*/  IMAD.IADD R5, R5, 0x1, R3 ;  /* 0x0000000105057824 */ /* 0x000fe200078e0203 */
[----:B------:R-:W-:-:S02]  /*df50*/  LOP3.LUT R3, R8, 0xfffffff8, RZ, 0xc0, !PT ;  /* 0xfffffff808037812 */ /* 0x000fc400078ec0ff */
[----:B------:R-:W-:Y:S01]  /*df60*/  SHF.R.S32.HI R24, RZ, 0x3, R8 ;  /* 0x00000003ff187819 */ /* 0x000fe20000011408 */
[----:B------:R-:W-:Y:S01]  /*df70*/  IMAD.WIDE.U32 R4, R188, UR6, R4 ;  /* 0x00000006bc047c25 */ /* 0x000fe2000f8e0004 */
[----:B------:R-:W-:Y:S02]  /*df80*/  ISETP.GE.AND P3, PT, R2, UR8, PT ;  /* 0x0000000802007c0c */ /* 0x000fe4000bf66270 */
[----:B------:R-:W-:Y:S01]  /*df90*/  SHF.R.S32.HI R25, RZ, 0x1f, R228 ;  /* 0x0000001fff197819 */ /* 0x000fe200000114e4 */
[----:B------:R-:W-:Y:S01]  /*dfa0*/  IMAD.IADD R3, R28, 0x1, -R3 ;  /* 0x000000011c037824 */ /* 0x000fe200078e0a03 */
[----:B------:R-:W-:Y:S01]  /*dfb0*/  SEL R12, RZ, 0x1, P3 ;  /* 0x00000001ff0c7807 */ /* 0x000fe20001800000 */
[----:B------:R-:W-:Y:S01]  /*dfc0*/  IMAD R5, R188, UR7, R5 ;  /* 0x00000007bc057c24 */ /* 0x000fe2000f8e0205 */
[----:B-1----:R-:W-:Y:S01]  /*dfd0*/  ISETP.NE.AND P0, PT, R11, 0x1, PT ;  /* 0x000000010b00780c */ /* 0x002fe20003f05270 */
[----:B------:R-:W-:Y:S01]  /*dfe0*/  IMAD R3, R3, 0x20, R24 ;  /* 0x0000002003037824 */ /* 0x000fe200078e0218 */
[----:B------:R-:W-:Y:S01]  /*dff0*/  ULDC.64 UR6, c[0x0][0xbf0] ;  /* 0x0002fc0000067ab9 */ /* 0x000fe20000000a00 */
[----:B------:R-:W-:Y:S01]  /*e000*/  IMAD.SHL.U32 R15, R13, 0x2, RZ ;  /* 0x000000020d0f7824 */ /* 0x000fe200078e00ff */
[----:B------:R-:W-:Y:S01]  /*e010*/  SEL R13, RZ, 0xffffffff, P1 ;  /* 0xffffffffff0d7807 */ /* 0x000fe20000800000 */
[----:B------:R-:W-:Y:S01]  /*e020*/  IMAD R10, R10, 0x40, R3 ;  /* 0x000000400a0a7824 */ /* 0x000fe200078e0203 */
[----:B------:R-:W-:Y:S01]  /*e030*/  ISETP.GE.AND P1, PT, R228, UR8, PT ;  /* 0x00000008e4007c0c */ /* 0x000fe2000bf26270 */
[----:B------:R-:W-:Y:S01]  /*e040*/  IMAD R3, R220, UR6, RZ ;  /* 0x00000006dc037c24 */ /* 0x000fe2000f8e02ff */
[----:B------:R-:W-:Y:S01]  /*e050*/  LOP3.LUT R12, R15, 0x2, R12, 0xe2, !PT ;  /* 0x000000020f0c7812 */ /* 0x000fe200078ee20c */
[----:B------:R-:W-:Y:S01]  /*e060*/  IMAD.WIDE.U32 R4, R187, UR6, R4 ;  /* 0x00000006bb047c25 */ /* 0x000fe2000f8e0004 */
[----:B------:R-:W-:-:S02]  /*e070*/  SHF.R.S32.HI R27, RZ, 0x1f, R190 ;  /* 0x0000001fff1b7819 */ /* 0x000fc400000114be */
[----:B------:R-:W-:Y:S01]  /*e080*/  SHF.R.S32.HI R29, RZ, 0x1f, R192 ;  /* 0x0000001fff1d7819 */ /* 0x000fe200000114c0 */
[----:B------:R-:W0:Y:S01]  /*e090*/  @P0 LDC R7, c[0x0][0xcec] ;  /* 0x00033b00ff070b82 */ /* 0x000e220000000800 */
[----:B------:R-:W-:Y:S01]  /*e0a0*/  IMAD R9, R187, UR7, R3 ;  /* 0x00000007bb097c24 */ /* 0x000fe2000f8e0203 */
[----:B------:R-:W-:Y:S01]  /*e0b0*/  ULDC.64 UR6, c[0x0][0xbe0] ;  /* 0x0002f80000067ab9 */ /* 0x000fe20000000a00 */
[----:B------:R-:W-:Y:S01]  /*e0c0*/  IMAD.MOV.U32 R3, RZ, RZ, R10 ;  /* 0x000000ffff037224 */ /* 0x000fe200078e000a */
[----:B------:R-:W-:Y:S01]  /*e0d0*/  SHF.R.S32.HI R26, RZ, 0x1f, R189 ;  /* 0x0000001fff1a7819 */ /* 0x000fe200000114bd */
[----:B------:R-:W-:Y:S01]  /*e0e0*/  IMAD.SHL.U32 R13, R13, 0x4, RZ ;  /* 0x000000040d0d7824 */ /* 0x000fe200078e00ff */
[----:B------:R-:W-:Y:S01]  /*e0f0*/  SHF.R.S32.HI R28, RZ, 0x1f, R191 ;  /* 0x0000001fff1c7819 */ /* 0x000fe200000114bf */
[----:B------:R-:W-:Y:S01]  /*e100*/  IMAD.IADD R5, R5, 0x1, R9 ;  /* 0x0000000105057824 */ /* 0x000fe200078e0209 */
[----:B------:R-:W1:Y:S01]  /*e110*/  @P0 LDC R8, c[0x0][0xcf0] ;  /* 0x00033c00ff080b82 */ /* 0x000e620000000800 */
[----:B------:R-:W-:Y:S01]  /*e120*/  IMAD R23, R0, R11, RZ ;  /* 0x0000000b00177224 */ /* 0x000fe200078e02ff */
[----:B------:R-:W-:-:S02]  /*e130*/  LOP3.LUT R12, R13, 0x4, R12, 0xe2, !PT ;  /* 0x000000040d0c7812 */ /* 0x000fc400078ee20c */
[----:B------:R-:W-:Y:S02]  /*e140*/  SHF.R.S32.HI R30, RZ, 0x1f, R229 ;  /* 0x0000001fff1e7819 */ /* 0x000fe400000114e5 */
[----:B------:R-:W-:Y:S01]  /*e150*/  SHF.R.S32.HI R31, RZ, 0x1f, R193 ;  /* 0x0000001fff1f7819 */ /* 0x000fe200000114c1 */
[----:B0-----:R-:W-:-:S05]  /*e160*/  @P0 IMAD.HI.U32 R7, R10, R7, RZ ;  /* 0x000000070a070227 */ /* 0x001fca00078e00ff */
[----:B-1----:R-:W-:Y:S02]  /*e170*/  @P0 SHF.R.U32.HI R3, RZ, R8, R7 ;  /* 0x00000008ff030219 */ /* 0x002fe40000011607 */
[----:B------:R-:W-:Y:S02]  /*e180*/  ISETP.GE.AND P0, PT, R191, UR8, PT ;  /* 0x00000008bf007c0c */ /* 0x000fe4000bf06270 */
[--C-:B------:R-:W-:Y:S01]  /*e190*/  SHF.R.S32.HI R7, RZ, 0x1f, R3.reuse ;  /* 0x0000001fff077819 */ /* 0x100fe20000011403 */
[----:B------:R-:W-:Y:S01]  /*e1a0*/  IMAD.MOV R9, RZ, RZ, -R3 ;  /* 0x000000ffff097224 */ /* 0x000fe200078e0a03 */
[----:B------:R-:W-:Y:S01]  /*e1b0*/  SEL R13, RZ, 0xffffffff, P0 ;  /* 0xffffffffff0d7807 */ /* 0x000fe20000000000 */
[----:B------:R-:W-:Y:S01]  /*e1c0*/  IMAD.WIDE.U32 R4, R3, UR6, R4 ;  /* 0x0000000603047c25 */ /* 0x000fe2000f8e0004 */
[----:B------:R-:W-:-:S03]  /*e1d0*/  ISETP.GE.AND P0, PT, R190, UR8, PT ;  /* 0x00000008be007c0c */ /* 0x000fc6000bf06270 */
[----:B------:R-:W-:Y:S02]  /*e1e0*/  IMAD R8, R7, UR6, RZ ;  /* 0x0000000607087c24 */ /* 0x000fe4000f8e02ff */
[----:B------:R-:W-:Y:S02]  /*e1f0*/  IMAD R7, R11, R9, R10 ;  /* 0x000000090b077224 */ /* 0x000fe400078e020a */
[----:B------:R-:W-:Y:S01]  /*e200*/  IMAD R9, R3, UR7, R8 ;  /* 0x0000000703097c24 */ /* 0x000fe2000f8e0208 */
[----:B------:R-:W-:Y:S01]  /*e210*/  SEL R8, RZ, 0xffffffff, P0 ;  /* 0xffffffffff087807 */ /* 0x000fe20000000000 */
[----:B------:R-:W-:Y:S01]  /*e220*/  IMAD.SHL.U32 R13, R13, 0x8, RZ ;  /* 0x000000080d0d7824 */ /* 0x000fe200078e00ff */
[----:B------:R-:W-:Y:S01]  /*e230*/  ISETP.GE.AND P0, PT, R189, UR8, PT ;  /* 0x00000008bd007c0c */ /* 0x000fe2000bf06270 */
[----:B------:R-:W-:Y:S01]  /*e240*/  IMAD.IADD R5, R5, 0x1, R9 ;  /* 0x0000000105057824 */ /* 0x000fe200078e0209 */
[----:B------:R-:W-:Y:S01]  /*e250*/  SHF.R.S32.HI R3, RZ, 0x1f, R7 ;  /* 0x0000001fff037819 */ /* 0x000fe20000011407 */
[----:B------:R-:W-:Y:S01]  /*e260*/  ULDC.64 UR6, c[0x0][0xbd8] ;  /* 0x0002f60000067ab9 */ /* 0x000fe20000000a00 */
[----:B------:R-:W-:Y:S01]  /*e270*/  LOP3.LUT R12, R13, 0x8, R12, 0xe2, !PT ;  /* 0x000000080d0c7812 */ /* 0x000fe200078ee20c */
[----:B------:R-:W-:Y:S01]  /*e280*/  IMAD.SHL.U32 R13, R8, 0x10, RZ ;  /* 0x00000010080d7824 */ /* 0x000fe200078e00ff */
[----:B------:R-:W-:Y:S01]  /*e290*/  SEL R9, RZ, 0xffffffff, P0 ;  /* 0xffffffffff097807 */ /* 0x000fe20000000000 */
[----:B------:R-:W-:Y:S01]  /*e2a0*/  IMAD R8, R3, UR6, RZ ;  /* 0x0000000603087c24 */ /* 0x000fe2000f8e02ff */
[----:B------:R-:W-:Y:S01]  /*e2b0*/  ISETP.GE.AND P0, PT, R229, UR8, PT ;  /* 0x00000008e5007c0c */ /* 0x000fe2000bf06270 */
[----:B------:R-:W-:Y:S01]  /*e2c0*/  IMAD.WIDE.U32 R4, R7, UR6, R4 ;  /* 0x0000000607047c25 */ /* 0x000fe2000f8e0004 */
[----:B------:R-:W-:-:S03]  /*e2d0*/  LOP3.LUT R12, R13, 0x10, R12, 0xe2, !PT ;  /* 0x000000100d0c7812 */ /* 0x000fc600078ee20c */
[----:B------:R-:W-:Y:S02]  /*e2e0*/  IMAD.SHL.U32 R9, R9, 0x20, RZ ;  /* 0x0000002009097824 */ /* 0x000fe400078e00ff */
[----:B------:R-:W-:Y:S01]  /*e2f0*/  IMAD R3, R7, UR7, R8 ;  /* 0x0000000707037c24 */ /* 0x000fe2000f8e0208 */
[----:B------:R-:W-:Y:S01]  /*e300*/  ULDC.64 UR6, c[0x0][0xb80] ;  /* 0x0002e00000067ab9 */ /* 0x000fe20000000a00 */
[----:B------:R-:W-:Y:S01]  /*e310*/  IMAD.U32 R13, RZ, RZ, UR42 ;  /* 0x0000002aff0d7e24 */ /* 0x000fe2000f8e00ff */
[----:B------:R-:W-:Y:S01]  /*e320*/  LOP3.LUT R12, R9, 0x20, R12, 0xe2, !PT ;  /* 0x00000020090c7812 */ /* 0x000fe200078ee20c */
[----:B------:R-:W-:Y:S01]  /*e330*/  IMAD.IADD R3, R5, 0x1, R3 ;  /* 0x0000000105037824 */ /* 0x000fe200078e0203 */
[----:B------:R-:W-:Y:S01]  /*e340*/  SEL R9, RZ, 0x40, P0 ;  /* 0x00000040ff097807 */ /* 0x000fe20000000000 */
[----:B------:R-:W-:Y:S01]  /*e350*/  IMAD R24, R13, 0x40, R24 ;  /* 0x000000400d187824 */ /* 0x000fe200078e0218 */
[----:B------:R-:W-:Y:S02]  /*e360*/  LEA R7, P0, R4, UR6, 0x1 ;  /* 0x0000000604077c11 */ /* 0x000fe4000f8008ff */
[----:B------:R-:W-:-:S02]  /*e370*/  LOP3.LUT R18, R12, R9, RZ, 0xfc, !PT ;  /* 0x000000090c127212 */ /* 0x000fc400078efcff */
[----:B------:R-:W-:Y:S01]  /*e380*/  LEA.HI.X R3, R4, UR7, R3, 0x1, P0 ;  /* 0x0000000704037c11 */ /* 0x000fe200080f0c03 */
[----:B------:R0:W1:Y:S01]  /*e390*/  SHFL.IDX PT, R8, R7, RZ, 0x181f ;  /* 0x00181fff07087589 */ /* 0x00006200000e0000 */
[----:B------:R-:W-:Y:S02]  /*e3a0*/  ISETP.GE.AND P0, PT, R24, R23, PT ;  /* 0x000000171800720c */ /* 0x000fe40003f06270 */
[----:B------:R-:W-:Y:S01]  /*e3b0*/  SEL R5, RZ, 0x80, P1 ;  /* 0x00000080ff057807 */ /* 0x000fe20000800000 */
[----:B------:R0:W2:Y:S03]  /*e3c0*/  SHFL.IDX PT, R9, R3, RZ, 0x181f ;  /* 0x00181fff03097589 */ /* 0x0000a600000e0000 */
[----:B------:R-:W-:-:S07]  /*e3d0*/  LOP3.LUT R22, R18, R5, RZ, 0xfc, !PT ;  /* 0x0000000512167212 */ /* 0x000fce00078efcff */
[----:B0-----:R-:W-:Y:S05]  /*e3e0*/  @P0 BRA `(.L_x_1097) ;  /* 0x00000000007c0947 */ /* 0x001fea0003800000 */
[----:B------:R-:W-:Y:S02]  /*e3f0*/  ISETP.GE.AND P2, PT, R193, UR8, PT ;  /* 0x00000008c1007c0c */ /* 0x000fe4000bf46270 */
[----:B------:R-:W-:Y:S02]  /*e400*/  ISETP.GE.AND P1, PT, R2, UR8, PT ;  /* 0x0000000802007c0c */ /* 0x000fe4000bf26270 */
[----:B------:R-:W-:Y:S02]  /*e410*/  ISETP.GE.AND P5, PT, R192, UR8, PT ;  /* 0x00000008c0007c0c */ /* 0x000fe4000bfa6270 */
[----:B------:R-:W-:-:S07]  /*e420*/  ISETP.GE.AND P3, PT, R191, UR8, PT ;  /* 0x00000008bf007c0c */ /* 0x000fce000bf66270 */
[CC--:B-1----:R-:W-:Y:S02]  /*e430*/  @!P2 LEA R10, P0, R193.reuse, R8.reuse, 0x1 ;  /* 0x00000008c10aa211 */ /* 0x0c2fe400078008ff */
        /* <DEDUP_REMOVED lines=26> */
.L_x_1097:
[----:B------:R-:W-:Y:S05]  /*e5e0*/  BSYNC B1 ;  /* 0x0000000000017941 */ /* 0x000fea0003800000 */
.L_x_1096:
[----:B------:R-:W-:Y:S01]  /*e5f0*/  VIADD R0, R24, 0x20 ;  /* 0x0000002018007836 */ /* 0x000fe20000000000 */
[----:B--23--:R0:W2:Y:S04]  /*e600*/  SHFL.IDX PT, R9, R3, 0x1, 0x181f ;  /* 0x00381f0003097f89 */ /* 0x00c0a800000e0000 */
        /* <DEDUP_REMOVED lines=18> */
[-C--:B------:R-:W-:Y:S02]  /*e730*/  @!P2 LEA R20, P6, R190, R8.reuse, 0x1 ;  /* 0x00000008be14a211 */ /* 0x080fe400078c08ff */
        /* <DEDUP_REMOVED lines=15> */
.L_x_1090:
[----:B------:R-:W-:Y:S05]  /*e830*/  BSYNC B0 ;  /* 0x0000000000007941 */ /* 0x000fea0003800000 */
.L_x_1083:
[----:B------:R-:W-:Y:S02]  /*e840*/  ULDC UR6, c[0x0][0xd3c] ;  /* 0x00034f0000067ab9 */ /* 0x000fe40000000800 */
[----:B------:R-:W-:-:S06]  /*e850*/  UISETP.GE.AND UP0, UPT, UR5, UR6, UPT ;  /* 0x000000060500728c */ /* 0x000fcc000bf06270 */
[----:B------:R-:W-:-:S13]  /*e860*/  PLOP3.LUT P0, PT, PT, PT, UP0, 0x80, 0x0 ;  /* 0x000000000000781c */ /* 0x000fda0003f0f008 */
[----:B------:R-:W-:Y:S05]  /*e870*/  @!P0 BRA `(.L_x_1098) ;  /* 0xffffff2800d88947 */ /* 0x000fea000383ffff */
[----:B------:R-:W-:Y:S05]  /*e880*/  EXIT ;  /* 0x000000000000794d */ /* 0x000fea0003800000 */
.L_x_1053:
[----:B------:R-:W-:-:S08]  /*e890*/  NOP ;  /* 0x0000000000007918 */ /* 0x000fd00000000000 */
[----:B------:R-:W0:-:S00]  /*e8a0*/  USETMAXREG.DEALLOC.CTAPOOL 0x18 ;  /* 0x00000018000079c8 */ /* 0x000e0000080e0500 */
[----:B0-----:R-:W-:Y:S01]  /*e8b0*/  LOP3.LUT R0, R0, 0x3, RZ, 0xc0, !PT ;  /* 0x0000000300007812 */ /* 0x001fe200078ec0ff */
[----:B------:R-:W-:Y:S01]  /*e8c0*/  IMAD.MOV.U32 R7, RZ, RZ, RZ ;  /* 0x000000ffff077224 */ /* 0x000fe200078e00ff */
[----:B------:R-:W-:-:S04]  /*e8d0*/  LOP3.LUT R19, R19, 0xffffffbf, RZ, 0xc0, !PT ;  /* 0xffffffbf13137812 */ /* 0x000fc800078ec0ff */
[----:B------:R-:W0:Y:S02]  /*e8e0*/  SHFL.IDX PT, R0, R0, RZ, 0x1f ;  /* 0x00001fff00007589 */ /* 0x000e2400000e0000 */
[----:B0-----:R-:W-:-:S13]  /*e8f0*/  ISETP.NE.AND P0, PT, R0, RZ, PT ;  /* 0x000000ff0000720c */ /* 0x001fda0003f05270 */
[----:B------:R-:W-:Y:S01]  /*e900*/  @P0 LOP3.LUT R19, R19, 0x40, RZ, 0xfc, !PT ;  /* 0x0000004013130812 */ /* 0x000fe200078efcff */
[----:B------:R-:W-:Y:S06]  /*e910*/  @!P0 BRA `(.L_x_1099) ;  /* 0x0000000000248947 */ /* 0x000fec0003800000 */
[----:B------:R-:W0:Y:S08]  /*e920*/  S2UR UR5, SR_CgaCtaId ;  /* 0x00000000000579c3 */ /* 0x000e300000008800 */
[----:B------:R-:W-:Y:S06]  /*e930*/  BAR.SYNC.DEFER_BLOCKING 0x5, 0x180 ;  /* 0x0146000000007b1d */ /* 0x000fec0000010000 */
[----:B------:R-:W-:-:S02]  /*e940*/  UMOV UR4, 0x400 ;  /* 0x0000040000047882 */ /* 0x000fc40000000000 */
[----:B0-----:R-:W-:-:S09]  /*e950*/  ULEA UR4, UR5, UR4, 0x18 ;  /* 0x0000000405047291 */ /* 0x001fd2000f8ec03f */
[----:B------:R-:W0:Y:S04]  /*e960*/  LDS.128 R8, [UR4+0x388d0] ;  /* 0x0388d004ff087984 */ /* 0x000e280008000c00 */
[----:B0-----:R2:W-:Y:S04]  /*e970*/  STL.64 [R1], R8 ;  /* 0x0000000801007387 */ /* 0x0015e80000100a00 */
[----:B------:R2:W-:Y:S01]  /*e980*/  STL.64 [R1+0x8], R10 ;  /* 0x0000080a01007387 */ /* 0x0005e20000100a00 */
[----:B------:R-:W-:Y:S06]  /*e990*/  BAR.ARV 0x4, 0x180 ;  /* 0x0106000000007b1d */ /* 0x000fec0000002000 */
[----:B------:R-:W-:Y:S05]  /*e9a0*/  BRA `(.L_x_1100) ;  /* 0x0000000800a47947 */ /* 0x000fea0003800000 */
.L_x_1099:
[----:B------:R-:W-:Y:S01]  /*e9b0*/  LOP3.LUT R0, R6, 0x1f, RZ, 0xc0, !PT ;  /* 0x0000001f06007812 */ /* 0x000fe200078ec0ff */
        /* <DEDUP_REMOVED lines=42> */
.L_x_1103:
        /* <DEDUP_REMOVED lines=38> */
.L_x_1101:
        /* <DEDUP_REMOVED lines=20> */
.L_x_1104:
        /* <DEDUP_REMOVED lines=54> */
.L_x_1102:
[----:B------:R-:W-:Y:S01]  /*f360*/  IMAD.U32 R2, RZ, RZ, UR6 ;  /* 0x00000006ff027e24 */ /* 0x000fe2000f8e00ff */
[----:B------:R1:W-:Y:S04]  /*f370*/  STL [R1+0x4], RZ ;  /* 0x000004ff01007387 */ /* 0x0003e80000100800 */
[----:B------:R1:W-:Y:S04]  /*f380*/  STL [R1+0x8], RZ ;  /* 0x000008ff01007387 */ /* 0x0003e80000100800 */
[----:B------:R1:W-:Y:S02]  /*f390*/  STL [R1], R2 ;  /* 0x0000000201007387 */ /* 0x0003e40000100800 */
.L_x_1105:
        /* <DEDUP_REMOVED lines=10> */
.L_x_1100:
[----:B0-----:R-:W3:Y:S01]  /*f440*/  LDL R0, [R1+0xc] ;  /* 0x00000c0001007983 */ /* 0x001ee20000100800 */
[----:B------:R-:W-:-:S03]  /*f450*/  ULDC UR4, c[0x0][0xd3c] ;  /* 0x00034f0000047ab9 */ /* 0x000fc60000000800 */
[----:B------:R0:W-:Y:S01]  /*f460*/  STL [R1+0x10], RZ ;  /* 0x000010ff01007387 */ /* 0x0001e20000100800 */
[----:B---3--:R-:W-:Y:S01]  /*f470*/  ISETP.GE.AND P0, PT, R0, UR4, PT ;  /* 0x0000000400007c0c */ /* 0x008fe2000bf06270 */
[----:B------:R-:W-:-:S05]  /*f480*/  IMAD.MOV.U32 R0, RZ, RZ, 0x1 ;  /* 0x00000001ff007424 */ /* 0x000fca00078e00ff */
[----:B------:R0:W-:Y:S04]  /*f490*/  STL [R1+0x18], R0 ;  /* 0x0000180001007387 */ /* 0x0001e80000100800 */
[----:B------:R0:W-:Y:S03]  /*f4a0*/  STL [R1+0x64], RZ ;  /* 0x000064ff01007387 */ /* 0x0001e60000100800 */
[----:B------:R-:W-:Y:S05]  /*f4b0*/  @P0 BRA `(.L_x_1106) ;  /* 0x0000007000bc0947 */ /* 0x000fea0003800000 */
[----:B------:R-:W3:Y:S01]  /*f4c0*/  S2UR UR5, SR_CgaCtaId ;  /* 0x00000000000579c3 */ /* 0x000ee20000008800 */
[C---:B0-----:R-:W-:Y:S01]  /*f4d0*/  IMAD.SHL.U32 R0, R6.reuse, 0x8, RZ ;  /* 0x0000000806007824 */ /* 0x041fe200078e00ff */
[----:B------:R-:W-:Y:S01]  /*f4e0*/  LOP3.LUT R4, R6, 0x7f, RZ, 0xc0, !PT ;  /* 0x0000007f06047812 */ /* 0x000fe200078ec0ff */
[----:B------:R-:W-:Y:S01]  /*f4f0*/  UMOV UR4, 0x400 ;  /* 0x0000040000047882 */ /* 0x000fe20000000000 */
[----:B------:R-:W-:Y:S01]  /*f500*/  BSSY B8, `(.L_x_1106) ;  /* 0x000072a000087945 */ /* 0x000fe20003800000 */
[----:B------:R-:W-:Y:S01]  /*f510*/  ULDC UR36, c[0x0][0xc] ;  /* 0x0000030000247ab9 */ /* 0x000fe20000000800 */
[----:B------:R-:W-:Y:S01]  /*f520*/  LOP3.LUT R3, R0, 0x1f8, RZ, 0xc0, !PT ;  /* 0x000001f800037812 */ /* 0x000fe200078ec0ff */
[----:B-1----:R-:W-:Y:S01]  /*f530*/  IMAD.SHL.U32 R2, R4, 0x8, RZ ;  /* 0x0000000804027824 */ /* 0x002fe200078e00ff */
[----:B------:R-:W-:Y:S01]  /*f540*/  LOP3.LUT R0, R0, 0x38, RZ, 0xc0, !PT ;  /* 0x0000003800007812 */ /* 0x000fe200078ec0ff */
[----:B------:R-:W-:Y:S01]  /*f550*/  ULDC.64 UR40, c[0x0][0x198] ;  /* 0x0000660000287ab9 */ /* 0x000fe20000000a00 */
[----:B------:R-:W-:Y:S01]  /*f560*/  LOP3.LUT R3, R3, 0x38, R6, 0x78, !PT ;  /* 0x0000003803037812 */ /* 0x000fe200078e7806 */
[----:B------:R-:W-:-:S03]  /*f570*/  IMAD.SHL.U32 R6, R6, 0x10, RZ ;  /* 0x0000001006067824 */ /* 0x000fc600078e00ff */
[----:B------:R-:W-:Y:S02]  /*f580*/  LOP3.LUT R3, R3, 0x200, R2, 0xf8, !PT ;  /* 0x0000020003037812 */ /* 0x000fe400078ef802 */
[----:B------:R-:W-:-:S04]  /*f590*/  SHF.R.U32.HI R2, RZ, 0x3, R4 ;  /* 0x00000003ff027819 */ /* 0x000fc80000011604 */
[----:B------:R-:W-:Y:S01]  /*f5a0*/  LOP3.LUT R4, R2, 0x70, R6, 0xf8, !PT ;  /* 0x0000007002047812 */ /* 0x000fe200078ef806 */
[----:B------:R-:W-:Y:S01]  /*f5b0*/  IMAD.MOV.U32 R2, RZ, RZ, 0x1 ;  /* 0x00000001ff027424 */ /* 0x000fe200078e00ff */
[C---:B------:R-:W-:Y:S01]  /*f5c0*/  LOP3.LUT R4, R0.reuse, 0x40, RZ, 0xfc, !PT ;  /* 0x0000004000047812 */ /* 0x040fe200078efcff */
[----:B---3--:R-:W-:Y:S01]  /*f5d0*/  ULEA UR4, UR5, UR4, 0x18 ;  /* 0x0000000405047291 */ /* 0x008fe2000f8ec03f */
[----:B------:R-:W-:-:S05]  /*f5e0*/  LOP3.LUT R4, R0, 0x100, RZ, 0xfc, !PT ;  /* 0x0000010000047812 */ /* 0x000fca00078efcff */
[----:B------:R-:W-:-:S04]  /*f5f0*/  IMAD.U32 R18, RZ, RZ, UR4 ;  /* 0x00000004ff127e24 */ /* 0x000fc8000f8e00ff */
[----:B------:R-:W-:-:S05]  /*f600*/  IMAD R3, R3, 0x2, R18 ;  /* 0x0000000203037824 */ /* 0x000fca00078e0212 */
[----:B------:R0:W-:Y:S04]  /*f610*/  STL [R1+0x14], R3 ;  /* 0x0000140301007387 */ /* 0x0001e80000100800 */
[----:B------:R-:W-:Y:S04]  /*f620*/  STL [R1+0x64], RZ ;  /* 0x000064ff01007387 */ /* 0x000fe80000100800 */
[----:B------:R1:W-:Y:S01]  /*f630*/  STL [R1+0x18], R2 ;  /* 0x0000180201007387 */ /* 0x0003e20000100800 */
[----:B0-----:R-:W-:-:S03]  /*f640*/  LOP3.LUT R3, R0, 0x80, RZ, 0xfc, !PT ;  /* 0x0000008000037812 */ /* 0x001fc600078efcff */
[----:B------:R0:W-:Y:S01]  /*f650*/  STL [R1+0x10], RZ ;  /* 0x000010ff01007387 */ /* 0x0001e20000100800 */
[C---:B------:R-:W-:Y:S02]  /*f660*/  LOP3.LUT R3, R0.reuse, 0x140, RZ, 0xfc, !PT ;  /* 0x0000014000037812 */ /* 0x040fe400078efcff */
[C---:B-1----:R-:W-:Y:S02]  /*f670*/  LOP3.LUT R2, R0.reuse, 0xc0, RZ, 0xfc, !PT ;  /* 0x000000c000027812 */ /* 0x042fe400078efcff */
[C---:B------:R-:W-:Y:S02]  /*f680*/  LOP3.LUT R2, R0.reuse, 0x180, RZ, 0xfc, !PT ;  /* 0x0000018000027812 */ /* 0x040fe400078efcff */
[----:B0-----:R-:W-:-:S07]  /*f690*/  LOP3.LUT R0, R0, 0x1c0, RZ, 0xfc, !PT ;  /* 0x000001c000007812 */ /* 0x001fce00078efcff */
.L_x_1230:
[----:B---3--:R-:W3:Y:S01]  /*f6a0*/  LDL R0, [R1+0xc] ;  /* 0x00000c0001007983 */ /* 0x008ee20000100800 */
[----:B-1----:R-:W3:Y:S01]  /*f6b0*/  LDC.64 R2, c[0x0][0xd88] ;  /* 0x00036200ff027b82 */ /* 0x002ee20000000a00 */
[----:B------:R-:W-:Y:S05]  /*f6c0*/  YIELD ;  /* 0x0000000000007946 */ /* 0x000fea0003800000 */
[----:B------:R-:W-:Y:S01]  /*f6d0*/  ULDC.64 UR4, c[0x0][0xb20] ;  /* 0x0002c80000047ab9 */ /* 0x000fe20000000a00 */
[----:B--2---:R-:W-:Y:S01]  /*f6e0*/  IMAD.MOV.U32 R6, RZ, RZ, RZ ;  /* 0x000000ffff067224 */ /* 0x004fe200078e00ff */
[----:B------:R-:W-:Y:S01]  /*f6f0*/  ISETP.NE.U32.AND P0, PT, RZ, UR4, PT ;  /* 0x00000004ff007c0c */ /* 0x000fe2000bf05070 */
[----:B------:R-:W-:Y:S01]  /*f700*/  ULDC.64 UR6, c[0x0][0xb10] ;  /* 0x0002c40000067ab9 */ /* 0x000fe20000000a00 */
[----:B------:R-:W-:Y:S01]  /*f710*/  ULDC.64 UR8, c[0x0][0xb00] ;  /* 0x0002c00000087ab9 */ /* 0x000fe20000000a00 */
[----:B---3--:R-:W-:-:S05]  /*f720*/  IMAD.WIDE R2, R0, 0x4, R2 ;  /* 0x0000000400027825 */ /* 0x008fca00078e0202 */
[----:B0-2---:R-:W2:Y:S01]  /*f730*/  LDG.E R10, desc[UR38][R2.64] ;  /* 0x00000026020a7981 */ /* 0x005ea2000c1e1900 */
        /* <DEDUP_REMOVED lines=46> */
.L_x_1107:
        /* <DEDUP_REMOVED lines=18> */
.L_x_1108:
[----:B------:R-:W-:Y:S05]  /*fb40*/  @!P0 BRA `(.L_x_1109) ;  /* 0x00000000000c8947 */ /* 0x000fea0003800000 */
[----:B------:R-:W2:Y:S04]  /*fb50*/  LDG.E R6, desc[UR38][R4.64] ;  /* 0x0000002604067981 */ /* 0x000ea8000c1e1900 */
[----:B------:R-:W2:Y:S02]  /*fb60*/  LDG.E R4, desc[UR38][R4.64+0x4] ;  /* 0x0000042604047981 */ /* 0x000ea4000c1e1900 */
[----:B--2---:R-:W-:-:S07]  /*fb70*/  IMAD.IADD R6, R4, 0x1, -R6 ;  /* 0x0000000104067824 */ /* 0x004fce00078e0a06 */
.L_x_1109:
[----:B-----5:R-:W-:Y:S01]  /*fb80*/  IMAD.IADD R6, R6, 0x1, -R0 ;  /* 0x0000000106067824 */ /* 0x020fe200078e0a00 */
[----:B------:R-:W-:Y:S01]  /*fb90*/  LOP3.LUT R9, R2, 0xff, RZ, 0xc0, !PT ;  /* 0x000000ff02097812 */ /* 0x000fe200078ec0ff */
[----:B------:R-:W-:Y:S01]  /*fba0*/  IMAD.MOV.U32 R4, RZ, RZ, RZ ;  /* 0x000000ffff047224 */ /* 0x000fe200078e00ff */
[----:B------:R-:W-:Y:S01]  /*fbb0*/  BSSY B0, `(.L_x_1110) ;  /* 0x000002a000007945 */ /* 0x000fe20003800000 */
[C---:B------:R-:W-:Y:S01]  /*fbc0*/  VIADD R0, R6.reuse, 0x3f ;  /* 0x0000003f06007836 */ /* 0x040fe20000000000 */
[----:B------:R-:W-:Y:S01]  /*fbd0*/  ISETP.GE.AND P0, PT, R6, 0x1, PT ;  /* 0x000000010600780c */ /* 0x000fe20003f06270 */
[----:B------:R-:W-:Y:S01]  /*fbe0*/  IMAD.MOV.U32 R10, RZ, RZ, R4 ;  /* 0x000000ffff0a7224 */ /* 0x000fe200078e0004 */
[----:B------:R3:W-:Y:S02]  /*fbf0*/  STL [R1+0x40], R4 ;  /* 0x0000400401007387 */ /* 0x0007e40000100800 */
[----:B-1----:R-:W-:-:S04]  /*fc00*/  SHF.R.S32.HI R3, RZ, 0x1f, R0 ;  /* 0x0000001fff037819 */ /* 0x002fc80000011400 */
[----:B------:R-:W-:-:S04]  /*fc10*/  LEA.HI R3, R3, R0, RZ, 0x6 ;  /* 0x0000000003037211 */ /* 0x000fc800078f30ff */
[----:B------:R-:W-:-:S05]  /*fc20*/  SHF.R.S32.HI R8, RZ, 0x6, R3 ;  /* 0x00000006ff087819 */ /* 0x000fca0000011403 */
[----:B------:R3:W-:Y:S04]  /*fc30*/  STL [R1+0x54], R8 ;  /* 0x0000540801007387 */ /* 0x0007e80000100800 */
[----:B------:R3:W-:Y:S01]  /*fc40*/  STL [R1+0x68], R9 ;  /* 0x0000680901007387 */ /* 0x0007e20000100800 */
[----:B------:R-:W-:Y:S05]  /*fc50*/  @!P0 BRA `(.L_x_1111) ;  /* 0x00000000007c8947 */ /* 0x000fea0003800000 */
[----:B------:R-:W-:-:S04]  /*fc60*/  SHF.R.U32.HI R0, RZ, 0x10, R2 ;  /* 0x00000010ff007819 */ /* 0x000fc80000011602 */
[----:B------:R-:W-:-:S13]  /*fc70*/  ISETP.NE.AND P0, PT, R0, RZ, PT ;  /* 0x000000ff0000720c */ /* 0x000fda0003f05270 */
[----:B------:R-:W3:Y:S02]  /*fc80*/  @!P0 LDC R0, c[0x0][0xae8] ;  /* 0x0002ba00ff008b82 */ /* 0x000ee40000000800 */
[----:B---3--:R-:W-:-:S04]  /*fc90*/  IABS R4, R0 ;  /* 0x0000000000047213 */ /* 0x008fc80000000000 */
        /* <DEDUP_REMOVED lines=27> */
.L_x_1111:
[----:B------:R-:W-:Y:S05]  /*fe50*/  BSYNC B0 ;  /* 0x0000000000007941 */ /* 0x000fea0003800000 */
.L_x_1110:
        /* <DEDUP_REMOVED lines=13> */
[----:B------:R-:W-:Y:S02]  /*ff30*/  VOTEU.ANY UR4, UPT, PT ;  /* 0x0000000000047886 */ /* 0x000fe400038e0100 */
[----:B------:R-:W4:Y:S08]  /*ff40*/  FLO.U32 R0, UR4 ;  /* 0x0000000400007d00 */ /* 0x000f3000080e0000 */
[----:B---3--:R-:W3:Y:S01]  /*ff50*/  POPC R4, UR4 ;  /* 0x0000000400047d09 */ /* 0x008ee20008000000 */
[----:B----4-:R-:W-:-:S02]  /*ff60*/  ISETP.EQ.U32.AND P0, PT, R0, R2, PT ;  /* 0x000000020000720c */ /* 0x010fc40003f02070 */
[----:B------:R-:W3:Y:S11]  /*ff70*/  LDC.64 R2, c[0x0][0xd60] ;  /* 0x00035800ff027b82 */ /* 0x000ef60000000a00 */
[----:B---3--:R-:W3:Y:S04]  /*ff80*/  @P0 ATOMG.E.ADD.STRONG.GPU PT, R2, desc[UR38][R2.64], R4 ;  /* 0x00000004020209a8 */ /* 0x008ee800081ee1e6 */
[----:B---3--:R3:W4:Y:S02]  /*ff90*/  SHFL.IDX PT, R2, R2, R0, 0x1f ;  /* 0x00001f0002027589 */ /* 0x00872400000e0000 */
[----:B---3--:R-:W3:Y:S02]  /*ffa0*/  S2R R0, SR_LTMASK ;  /* 0x0000000000007919 */ /* 0x008ee40000003900 */
[----:B---3--:R-:W-:-:S06]  /*ffb0*/  LOP3.LUT R0, R0, UR4, RZ, 0xc0, !PT ;  /* 0x0000000400007c12 */ /* 0x008fcc000f8ec0ff */
[----:B------:R-:W4:Y:S02]  /*ffc0*/  POPC R0, R0 ;  /* 0x0000000000007309 */ /* 0x000f240000000000 */
[----:B----4-:R-:W-:-:S05]  /*ffd0*/  IADD3 R0, R2, UR36, R0 ;  /* 0x0000002402007c10 */ /* 0x010fca000fffe000 */
[----:B------:R4:W-:Y:S01]  /*ffe0*/  STL [R1], R0 ;  /* 0x0000000001007387 */ /* 0x0009e20000100800 */
[----:B------:R-:W-:Y:S05]  /*fff0*/  BRA `(.L_x_1114) ;  /* 0x0000005800847947 */ /* 0x000fea0003800000 */
.L_x_1113:
        /* <DEDUP_REMOVED lines=8> */
[----:B---3--:R-:W-:Y:S02]  /*10080*/  IMAD.U32 R4, RZ, RZ, UR6 ;  /* 0x00000006ff047e24 */ /* 0x008fe4000f8e00ff */
[----:B------:R-:W3:Y:S01]  /*10090*/  LDC.64 R2, c[0x4][R2] ;  /* 0x0100000002027b82 */ /* 0x000ee20000000a00 */
[----:B------:R-:W-:Y:S02]  /*100a0*/  IMAD.U32 R5, RZ, RZ, UR7 ;  /* 0x00000007ff057e24 */ /* 0x000fe4000f8e00ff */
[----:B------:R-:W-:Y:S02]  /*100b0*/  IMAD.U32 R6, RZ, RZ, UR8 ;  /* 0x00000008ff067e24 */ /* 0x000fe4000f8e00ff */
[----:B--2---:R-:W-:-:S02]  /*100c0*/  IMAD.U32 R7, RZ, RZ, UR9 ;  /* 0x00000009ff077e24 */ /* 0x004fc4000f8e00ff */
[----:B-1----:R-:W-:Y:S02]  /*100d0*/  IMAD.U32 R10, RZ, RZ, UR4 ;  /* 0x00000004ff0a7e24 */ /* 0x002fe4000f8e00ff */
[----:B0-----:R-:W-:Y:S02]  /*100e0*/  IMAD.U32 R11, RZ, RZ, UR5 ;  /* 0x00000005ff0b7e24 */ /* 0x001fe4000f8e00ff */
[----:B------:R-:W-:Y:S02]  /*100f0*/  IMAD.MOV.U32 R8, RZ, RZ, 0x70 ;  /* 0x00000070ff087424 */ /* 0x000fe400078e00ff */
[----:B------:R-:W-:Y:S02]  /*10100*/  IMAD.MOV.U32 R12, RZ, RZ, 0x1 ;  /* 0x00000001ff0c7424 */ /* 0x000fe400078e00ff */
[----:B------:R-:W-:-:S07]  /*10110*/  IMAD.MOV.U32 R13, RZ, RZ, RZ ;  /* 0x000000ffff0d7224 */ /* 0x000fce00078e00ff */
[----:B------:R-:W-:-:S07]  /*10120*/  LEPC R20, `(.L_x_1116) ;  /* 0x000000001014794e */ /* 0x000fce0000000000 */
[----:B---3--:R-:W-:Y:S05]  /*10130*/  CALL.ABS.NOINC R2 ;  /* 0x0000000002007343 */ /* 0x008fea0003c00000 */
.L_x_1116:
[----:B------:R-:W-:Y:S05]  /*10140*/  BSYNC B6 ;  /* 0x0000000000067941 */ /* 0x000fea0003800000 */
.L_x_1115:
        /* <DEDUP_REMOVED lines=9> */
[----:B---3--:R-:W-:Y:S02]  /*101e0*/  IMAD.U32 R4, RZ, RZ, UR6 ;  /* 0x00000006ff047e24 */ /* 0x008fe4000f8e00ff */
        /* <DEDUP_REMOVED lines=9> */
[----:B----4-:R-:W-:Y:S05]  /*10280*/  CALL.ABS.NOINC R2 ;  /* 0x0000000002007343 */ /* 0x010fea0003c00000 */
.L_x_1119:
        /* <DEDUP_REMOVED lines=16> */
.L_x_1118:
[----:B------:R-:W-:Y:S05]  /*10390*/  BSYNC B6 ;  /* 0x0000000000067941 */ /* 0x000fea0003800000 */
.L_x_1117:
[----:B---3--:R-:W3:Y:S01]  /*103a0*/  LDL.LU R4, [R1+0x1c] ;  /* 0x00001c0001047983 */ /* 0x008ee20000300800 */
[----:B------:R-:W-:-:S03]  /*103b0*/  ULDC.64 UR4, c[0x0][0xaf0] ;  /* 0x0002bc0000047ab9 */ /* 0x000fc60000000a00 */
[----:B--2---:R-:W2:Y:S01]  /*103c0*/  LDL R7, [R1+0x8] ;  /* 0x0000080001077983 */ /* 0x004ea20000100800 */
[----:B------:R-:W-:-:S03]  /*103d0*/  ISETP.NE.U32.AND P0, PT, RZ, UR4, PT ;  /* 0x00000004ff007c0c */ /* 0x000fc6000bf05070 */
[----:B------:R-:W4:Y:S01]  /*103e0*/  LDL R0, [R1+0x3c] ;  /* 0x00003c0001007983 */ /* 0x000f220000100800 */
[----:B------:R-:W-:-:S13]  /*103f0*/  ISETP.NE.AND.EX P0, PT, RZ, UR5, PT, P0 ;  /* 0x00000005ff007c0c */ /* 0x000fda000bf05300 */
[----:B------:R-:W-:-:S04]  /*10400*/  @P0 IADD3 R2, P1, R16, UR4, RZ ;  /* 0x0000000410020c10 */ /* 0x000fc8000ff3e0ff */
[----:B---3--:R-:W-:Y:S01]  /*10410*/  @P0 IADD3.X R3, R4, UR5, RZ, P1, !PT ;  /* 0x0000000504030c10 */ /* 0x008fe20008ffe4ff */
[----:B------:R-:W-:-:S04]  /*10420*/  ULDC.64 UR4, c[0x0][0xb00] ;  /* 0x0002c00000047ab9 */ /* 0x000fc80000000a00 */
[----:B--2---:R2:W3:Y:S02]  /*10430*/  @P0 LDG.E R7, desc[UR38][R2.64] ;  /* 0x0000002602070981 */ /* 0x0044e4000c1e1900 */
[----:B--2---:R-:W2:Y:S01]  /*10440*/  LDC.64 R2, c[0x0][0x418] ;  /* 0x00010600ff027b82 */ /* 0x004ea20000000a00 */
[----:B----4-:R-:W-:Y:S01]  /*10450*/  VIADD R0, R0, 0xffffffff ;  /* 0xffffffff00007836 */ /* 0x010fe20000000000 */
[----:B---3--:R-:W-:Y:S01]  /*10460*/  SHF.R.S32.HI R8, RZ, 0x1f, R7 ;  /* 0x0000001fff087819 */ /* 0x008fe20000011407 */
[----:B------:R3:W-:Y:S04]  /*10470*/  @P0 STL [R1+0x8], R7 ;  /* 0x0000080701000387 */ /* 0x0007e80000100800 */
[----:B------:R3:W-:Y:S01]  /*10480*/  STL [R1+0x1c], R8 ;  /* 0x00001c0801007387 */ /* 0x0007e20000100800 */
[----:B--2---:R-:W-:Y:S01]  /*10490*/  LOP3.LUT P0, RZ, R2, UR4, RZ, 0xfc, !PT ;  /* 0x0000000402ff7c12 */ /* 0x004fe2000f80fcff */
[----:B------:R-:W-:-:S03]  /*104a0*/  UMOV UR4, 0xffffffff ;  /* 0xffffffff00047882 */ /* 0x000fc60000000000 */
[----:B------:R-:W-:-:S04]  /*104b0*/  LOP3.LUT P0, RZ, R3, UR5, RZ, 0xfc, P0 ;  /* 0x0000000503ff7c12 */ /* 0x000fc8000800fcff */
[----:B------:R-:W-:Y:S01]  /*104c0*/  SEL R16, R7, RZ, !P0 ;  /* 0x000000ff07107207 */ /* 0x000fe20004000000 */
[----:B---3--:R-:W-:Y:S08]  /*104d0*/  BRA.DIV UR4, `(.L_x_1120) ;  /* 0x0000006a04147947 */ /* 0x008ff0000b800000 */
[----:B------:R-:W2:Y:S02]  /*104e0*/  S2R R4, SR_TID.X ;  /* 0x0000000000047919 */ /* 0x000ea40000002100 */
[----:B--2---:R-:W-:-:S04]  /*104f0*/  SHF.R.U32.HI R4, RZ, 0x5, R4 ;  /* 0x00000005ff047819 */ /* 0x004fc80000011604 */
[----:B------:R-:W-:-:S05]  /*10500*/  LOP3.LUT R4, R4, 0x3, RZ, 0xc0, !PT ;  /* 0x0000000304047812 */ /* 0x000fca00078ec0ff */
[----:B------:R2:W3:Y:S02]  /*10510*/  SHFL.IDX PT, R14, R4, RZ, 0x1f ;  /* 0x00001fff040e7589 */ /* 0x0004e400000e0000 */
.L_x_1245:
[----:B------:R4:W-:Y:S01]  /*10520*/  STL [R1+0x30], R0 ;  /* 0x0000300001007387 */ /* 0x0009e20000100800 */
[----:B---3--:R-:W-:Y:S02]  /*10530*/  ISETP.NE.AND P0, PT, R14, RZ, PT ;  /* 0x000000ff0e00720c */ /* 0x008fe40003f05270 */
[----:B------:R-:W-:Y:S02]  /*10540*/  PLOP3.LUT P1, PT, PT, PT, PT, 0x8, 0x0 ;  /* 0x000000000000781c */ /* 0x000fe40003f2e170 */
[----:B------:R-:W-:-:S11]  /*10550*/  LOP3.LUT R19, R19, 0xfffffffe, RZ, 0xc0, !PT ;  /* 0xfffffffe13137812 */ /* 0x000fd600078ec0ff */
[----:B------:R-:W-:Y:S01]  /*10560*/  @P1 LOP3.LUT R19, R19, 0x1, RZ, 0xfc, !PT ;  /* 0x0000000113131812 */ /* 0x000fe200078efcff */
[----:B----4-:R-:W-:Y:S06]  /*10570*/  @P0 BRA `(.L_x_1121) ;  /* 0x00000004000c0947 */ /* 0x010fec0003800000 */
[----:B------:R-:W-:-:S03]  /*10580*/  UMOV UR4, 0xffffffff ;  /* 0xffffffff00047882 */ /* 0x000fc60000000000 */
[----:B------:R-:W-:Y:S05]  /*10590*/  BRA.DIV UR4, `(.L_x_1122) ;  /* 0x0000006a04187947 */ /* 0x000fea000b800000 */
[----:B------:R-:W-:-:S13]  /*105a0*/  ELECT P6, URZ, PT ;  /* 0x00000000003f782f */ /* 0x000fda00038c0000 */
.L_x_1248:
[----:B------:R-:W-:Y:S05]  /*105b0*/  @!P6 BRA `(.L_x_1121) ;  /* 0x0000000000fce947 */ /* 0x000fea0003800000 */
[----:B------:R-:W-:-:S04]  /*105c0*/  ISETP.NE.U32.AND P0, PT, R2, RZ, PT ;  /* 0x000000ff0200720c */ /* 0x000fc80003f05070 */
[----:B------:R-:W-:-:S13]  /*105d0*/  ISETP.NE.AND.EX P0, PT, R3, RZ, PT, P0 ;  /* 0x000000ff0300720c */ /* 0x000fda0003f05300 */
[----:B------:R-:W-:Y:S05]  /*105e0*/  @!P0 BRA `(.L_x_1123) ;  /* 0x0000000000508947 */ /* 0x000fea0003800000 */
[----:B------:R-:W3:Y:S01]  /*105f0*/  LDC R6, c[0x0][0x43c] ;  /* 0x00010f00ff067b82 */ /* 0x000ee20000000800 */
[----:B------:R-:W-:Y:S01]  /*10600*/  IMAD.MOV.U32 R9, RZ, RZ, R0 ;  /* 0x000000ffff097224 */ /* 0x000fe200078e0000 */
[----:B------:R-:W-:-:S03]  /*10610*/  ULDC.64 UR4, c[0x0][0x428] ;  /* 0x00010a0000047ab9 */ /* 0x000fc60000000a00 */
[----:B------:R-:W-:Y:S01]  /*10620*/  IMAD.MOV.U32 R0, RZ, RZ, R9 ;  /* 0x000000ffff007224 */ /* 0x000fe200078e0009 */
[----:B---3--:R-:W-:-:S13]  /*10630*/  ISETP.NE.AND P0, PT, R6, 0x1, PT ;  /* 0x000000010600780c */ /* 0x008fda0003f05270 */
[----:B--2---:R-:W2:Y:S02]  /*10640*/  @P0 LDC.64 R4, c[0x0][0x440] ;  /* 0x00011000ff040b82 */ /* 0x004ea40000000a00 */
[----:B--2---:R-:W-:-:S05]  /*10650*/  @P0 IMAD.HI.U32 R4, R9, R4, RZ ;  /* 0x0000000409040227 */ /* 0x004fca00078e00ff */
        /* <DEDUP_REMOVED lines=13> */
.L_x_1123:
[----:B------:R-:W4:Y:S04]  /*10730*/  LDL R0, [R1+0x10] ;  /* 0x0000100001007983 */ /* 0x000f280000100800 */
[----:B---3--:R-:W3:Y:S01]  /*10740*/  LDL R2, [R1+0x18] ;  /* 0x0000180001027983 */ /* 0x008ee20000100800 */
[----:B----4-:R-:W-:Y:S01]  /*10750*/  IMAD R0, R0, 0x8, R18 ;  /* 0x0000000800007824 */ /* 0x010fe200078e0212 */
[----:B---3--:R-:W-:-:S04]  /*10760*/  SHF.L.U32 R2, R2, 0x1f, RZ ;  /* 0x0000001f02027819 */ /* 0x008fc800000006ff */
[----:B------:R-:W3:Y:S02]  /*10770*/  SYNCS.PHASECHK.TRANS64.TRYWAIT P0, [R0+URZ+0x38840], R2 ;  /* 0x03884002000075a7 */ /* 0x000ee4000800017f */
[----:B---3--:R-:W-:Y:S05]  /*10780*/  @!P0 BRA `(.L_x_1124) ;  /* 0x0000006400bc8947 */ /* 0x008fea0003800000 */
.L_x_1249:
[----:B------:R-:W4:Y:S02]  /*10790*/  S2R R3, SR_TID.X ;  /* 0x0000000000037919 */ /* 0x000f240000002100 */
[----:B----4-:R-:W-:-:S04]  /*107a0*/  LOP3.LUT R3, R3, 0x7f, RZ, 0xc0, !PT ;  /* 0x0000007f03037812 */ /* 0x010fc800078ec0ff */
[----:B------:R-:W-:-:S13]  /*107b0*/  ISETP.NE.AND P0, PT, R3, RZ, PT ;  /* 0x000000ff0300720c */ /* 0x000fda0003f05270 */
[----:B------:R-:W-:Y:S05]  /*107c0*/  @P0 BRA `(.L_x_1125) ;  /* 0x00000000001c0947 */ /* 0x000fea0003800000 */
[----:B------:R-:W4:Y:S01]  /*107d0*/  S2R R3, SR_TID.X ;  /* 0x0000000000037919 */ /* 0x000f220000002100 */
[----:B---3--:R-:W-:-:S04]  /*107e0*/  IMAD.MOV.U32 R2, RZ, RZ, 0x2000 ;  /* 0x00002000ff027424 */ /* 0x008fc800078e00ff */
[----:B------:R3:W-:Y:S01]  /*107f0*/  SYNCS.ARRIVE.TRANS64 RZ, [R0+URZ+0x38830], R2 ;  /* 0x0388300200ff79a7 */ /* 0x0007e2000800003f */
[----:B----4-:R-:W-:-:S04]  /*10800*/  LOP3.LUT R3, R3, 0x1f, RZ, 0xc0, !PT ;  /* 0x0000001f03037812 */ /* 0x010fc800078ec0ff */
[----:B------:R-:W-:-:S13]  /*10810*/  ISETP.NE.AND P0, PT, R3, RZ, PT ;  /* 0x000000ff0300720c */ /* 0x000fda0003f05270 */
[----:B---3--:R-:W-:Y:S05]  /*10820*/  @!P0 BRA `(.L_x_1125) ;  /* 0x0000000000048947 */ /* 0x008fea0003800000 */
[----:B------:R-:W-:Y:S01]  /*10830*/  BPT.TRAP 0x1 ;  /* 0x000000040000795c */ /* 0x000fe20000300000 */
.L_x_1125:
[----:B------:R-:W4:Y:S04]  /*10840*/  LDL R3, [R1+0x10] ;  /* 0x0000100001037983 */ /* 0x000f280000100800 */
[----:B--2---:R-:W2:Y:S04]  /*10850*/  LDL R4, [R1+0x30] ;  /* 0x0000300001047983 */ /* 0x004ea80000100800 */
[----:B---3--:R-:W3:Y:S01]  /*10860*/  LDL R2, [R1+0x20] ;  /* 0x0000200001027983 */ /* 0x008ee20000100800 */
[----:B------:R-:W-:Y:S01]  /*10870*/  R2UR UR9, R0 ;  /* 0x00000000000972ca */ /* 0x000fe200000e0000 */
[----:B------:R-:W-:Y:S01]  /*10880*/  UIADD3 UR6, UP0, UR40, 0x370, URZ ;  /* 0x0000037028067890 */ /* 0x000fe2000ff1e03f */
[----:B------:R-:W-:-:S02]  /*10890*/  R2UR UR12, R17 ;  /* 0x00000000110c72ca */ /* 0x000fc400000e0000 */
[----:B-----5:R-:W-:Y:S01]  /*108a0*/  R2UR UR13, R16 ;  /* 0x00000000100d72ca */ /* 0x020fe200000e0000 */
[----:B------:R-:W-:-:S08]  /*108b0*/  UIADD3.X UR7, URZ, UR41, URZ, UP0, !UPT ;  /* 0x000000293f077290 */ /* 0x000fd000087fe43f */
[----:B------:R-:W-:Y:S01]  /*108c0*/  UIADD3 UR9, UR9, 0x38830, URZ ;  /* 0x0003883009097890 */ /* 0x000fe2000fffe03f */
[----:B------:R-:W-:Y:S01]  /*108d0*/  UMOV UR5, 0x14f00000 ;  /* 0x14f0000000057882 */ /* 0x000fe20000000000 */
[----:B------:R-:W-:Y:S01]  /*108e0*/  UMOV UR10, URZ ;  /* 0x0000003f000a7c82 */ /* 0x000fe20008000000 */
[----:B------:R-:W-:Y:S02]  /*108f0*/  PLOP3.LUT P0, PT, PT, PT, PT, 0x80, 0x0 ;  /* 0x000000000000781c */ /* 0x000fe40003f0f070 */
[----:B------:R-:W-:-:S11]  /*10900*/  LOP3.LUT R19, R19, 0xfffffffe, RZ, 0xc0, !PT ;  /* 0xfffffffe13137812 */ /* 0x000fd600078ec0ff */
[----:B------:R-:W-:Y:S01]  /*10910*/  @P0 LOP3.LUT R19, R19, 0x1, RZ, 0xfc, !PT ;  /* 0x0000000113130812 */ /* 0x000fe200078efcff */
[----:B----4-:R-:W-:Y:S01]  /*10920*/  IMAD R0, R3, 0x2000, R18 ;  /* 0x0000200003007824 */ /* 0x010fe200078e0212 */
[----:B--2---:R-:W-:-:S04]  /*10930*/  R2UR UR11, R4 ;  /* 0x00000000040b72ca */ /* 0x004fc800000e0000 */
[----:B------:R-:W-:Y:S02]  /*10940*/  R2UR UR8, R0 ;  /* 0x00000000000872ca */ /* 0x000fe400000e0000 */
[----:B---3--:R-:W-:-:S11]  /*10950*/  R2UR UR4, R2 ;  /* 0x00000000020472ca */ /* 0x008fd600000e0000 */
[----:B------:R-:W-:Y:S02]  /*10960*/  UIADD3 UR8, UR8, 0x22400, URZ ;  /* 0x0002240008087890 */ /* 0x000fe4000fffe03f */
[----:B------:R-:W-:-:S03]  /*10970*/  ULEA UR11, UR11, UR4, 0x6 ;  /* 0x000000040b0b7291 */ /* 0x000fc6000f8e303f */
[----:B------:R-:W-:-:S06]  /*10980*/  UMOV UR4, 0x0 ;  /* 0x0000000000047882 */ /* 0x000fcc0000000000 */
[----:B------:R3:W-:Y:S02]  /*10990*/  UTMALDG.4D [UR8], [UR6], desc[UR4] ;  /* 0x00000408060075b4 */ /* 0x0007e40008019000 */
[----:B---3--:R-:W-:Y:S01]  /*109a0*/  NOP ;  /* 0x0000000000007918 */ /* 0x008fe20000000000 */
.L_x_1121:
[----:B--2---:R-:W2:Y:S04]  /*109b0*/  LDL.LU R4, [R1+0x28] ;  /* 0x0000280001047983 */ /* 0x004ea80000300800 */
[----:B------:R-:W3:Y:S04]  /*109c0*/  LDL.LU R3, [R1+0x48] ;  /* 0x0000480001037983 */ /* 0x000ee80000300800 */
[----:B------:R-:W4:Y:S01]  /*109d0*/  LDL R2, [R1+0x2c] ;  /* 0x00002c0001027983 */ /* 0x000f220000100800 */
[----:B------:R-:W-:Y:S05]  /*109e0*/  WARPSYNC.ALL ;  /* 0x0000000000007948 */ /* 0x000fea0003800000 */
[----:B------:R-:W-:Y:S01]  /*109f0*/  ULDC.64 UR4, c[0x0][0xaf8] ;  /* 0x0002be0000047ab9 */ /* 0x000fe20000000a00 */
[----:B------:R-:W-:Y:S01]  /*10a00*/  VIADD R0, R18, 0x20400 ;  /* 0x0002040012007836 */ /* 0x000fe20000000000 */
[----:B------:R-:W-:Y:S01]  /*10a10*/  BAR.SYNC.DEFER_BLOCKING 0x8, 0x100 ;  /* 0x0204000000007b1d */ /* 0x000fe20000010000 */
[----:B------:R-:W-:-:S03]  /*10a20*/  ISETP.NE.U32.AND P0, PT, RZ, UR4, PT ;  /* 0x00000004ff007c0c */ /* 0x000fc6000bf05070 */
[----:B------:R-:W-:Y:S02]  /*10a30*/  LOP3.LUT P1, RZ, R0, 0x3ff, RZ, 0xc0, !PT ;  /* 0x000003ff00ff7812 */ /* 0x000fe4000782c0ff */
[----:B------:R-:W-:Y:S01]  /*10a40*/  ISETP.NE.AND.EX P0, PT, RZ, UR5, PT, P0 ;  /* 0x00000005ff007c0c */ /* 0x000fe2000bf05300 */
[----:B------:R-:W-:Y:S03]  /*10a50*/  BSSY B6, `(.L_x_1126) ;  /* 0x0000018000067945 */ /* 0x000fe60003800000 */
[----:B--2---:R-:W-:Y:S02]  /*10a60*/  SEL R4, R4, RZ, !P0 ;  /* 0x000000ff04047207 */ /* 0x004fe40004000000 */
[----:B---3--:R-:W-:-:S03]  /*10a70*/  SEL R3, R3, RZ, !P0 ;  /* 0x000000ff03037207 */ /* 0x008fc60004000000 */
[----:B------:R2:W-:Y:S01]  /*10a80*/  STL [R1+0x34], R4 ;  /* 0x0000340401007387 */ /* 0x0005e20000100800 */
[----:B----4-:R-:W-:-:S05]  /*10a90*/  SHF.R.S32.HI R0, RZ, 0x1f, R2 ;  /* 0x0000001fff007819 */ /* 0x010fca0000011402 */
[----:B------:R2:W-:Y:S04]  /*10aa0*/  STL [R1+0x48], R0 ;  /* 0x0000480001007387 */ /* 0x0005e80000100800 */
[----:B------:R2:W-:Y:S01]  /*10ab0*/  STL [R1+0x58], R3 ;  /* 0x0000580301007387 */ /* 0x0005e20000100800 */
[----:B------:R-:W-:Y:S05]  /*10ac0*/  @!P1 BRA `(.L_x_1127) ;  /* 0x0000000000409947 */ /* 0x000fea0003800000 */
[----:B------:R-:W-:Y:S01]  /*10ad0*/  MOV R2, 0x0 ;  /* 0x0000000000027802 */ /* 0x000fe20000000f00 */
[----:B------:R-:W-:Y:S01]  /*10ae0*/  ULDC.64 UR4, c[0x4][0x90] ;  /* 0x0100240000047ab9 */ /* 0x000fe20000000a00 */
[----:B------:R-:W-:Y:S01]  /*10af0*/  ULDC.64 UR6, c[0x4][0x98] ;  /* 0x0100260000067ab9 */ /* 0x000fe20000000a00 */
[----:B------:R-:W-:Y:S01]  /*10b00*/  ULDC.64 UR8, c[0x4][0x20] ;  /* 0x0100080000087ab9 */ /* 0x000fe20000000a00 */
[----:B--2---:R-:W-:Y:S02]  /*10b10*/  IMAD.U32 R4, RZ, RZ, UR4 ;  /* 0x00000004ff047e24 */ /* 0x004fe4000f8e00ff */
[----:B------:R-:W2:Y:S01]  /*10b20*/  LDC.64 R2, c[0x4][R2] ;  /* 0x0100000002027b82 */ /* 0x000ea20000000a00 */
[----:B------:R-:W-:Y:S02]  /*10b30*/  IMAD.U32 R5, RZ, RZ, UR5 ;  /* 0x00000005ff057e24 */ /* 0x000fe4000f8e00ff */
[----:B------:R-:W-:Y:S02]  /*10b40*/  IMAD.U32 R6, RZ, RZ, UR6 ;  /* 0x00000006ff067e24 */ /* 0x000fe4000f8e00ff */
[----:B------:R-:W-:-:S02]  /*10b50*/  IMAD.U32 R7, RZ, RZ, UR7 ;  /* 0x00000007ff077e24 */ /* 0x000fc4000f8e00ff */
[----:B-1----:R-:W-:Y:S02]  /*10b60*/  IMAD.U32 R10, RZ, RZ, UR8 ;  /* 0x00000008ff0a7e24 */ /* 0x002fe4000f8e00ff */
[----:B0-----:R-:W-:Y:S02]  /*10b70*/  IMAD.U32 R11, RZ, RZ, UR9 ;  /* 0x00000009ff0b7e24 */ /* 0x001fe4000f8e00ff */
[----:B------:R-:W-:Y:S02]  /*10b80*/  IMAD.MOV.U32 R8, RZ, RZ, 0x70 ;  /* 0x00000070ff087424 */ /* 0x000fe400078e00ff */
[----:B------:R-:W-:Y:S02]  /*10b90*/  IMAD.MOV.U32 R12, RZ, RZ, 0x1 ;  /* 0x00000001ff0c7424 */ /* 0x000fe400078e00ff */
[----:B------:R-:W-:-:S07]  /*10ba0*/  IMAD.MOV.U32 R13, RZ, RZ, RZ ;  /* 0x000000ffff0d7224 */ /* 0x000fce00078e00ff */
[----:B------:R-:W-:-:S07]  /*10bb0*/  LEPC R20, `(.L_x_1127) ;  /* 0x000000001014794e */ /* 0x000fce0000000000 */
[----:B--2---:R-:W-:Y:S05]  /*10bc0*/  CALL.ABS.NOINC R2 ;  /* 0x0000000002007343 */ /* 0x004fea0003c00000 */
.L_x_1127:
[----:B------:R-:W-:Y:S05]  /*10bd0*/  BSYNC B6 ;  /* 0x0000000000067941 */ /* 0x000fea0003800000 */
.L_x_1126:
[----:B-1----:R-:W3:Y:S01]  /*10be0*/  LDL R10, [R1+0x4] ;  /* 0x00000400010a7983 */ /* 0x002ee20000100800 */
[----:B------:R-:W1:Y:S01]  /*10bf0*/  LDC R7, c[0x0][0x448] ;  /* 0x00011200ff077b82 */ /* 0x000e620000000800 */
[----:B------:R-:W-:Y:S01]  /*10c00*/  ULDC.64 UR4, c[0x0][0x298] ;  /* 0x0000a60000047ab9 */ /* 0x000fe20000000a00 */
[----:B------:R-:W-:Y:S01]  /*10c10*/  ULDC.64 UR6, c[0x0][0x280] ;  /* 0x0000a00000067ab9 */ /* 0x000fe20000000a00 */
[----:B--2---:R-:W2:Y:S04]  /*10c20*/  LDL R4, [R1+0x48] ;  /* 0x0000480001047983 */ /* 0x004ea80000100800 */
[----:B------:R-:W4:Y:S04]  /*10c30*/  LDL R9, [R1+0x2c] ;  /* 0x00002c0001097983 */ /* 0x000f280000100800 */
[----:B------:R-:W4:Y:S01]  /*10c40*/  LDL R8, [R1+0x58] ;  /* 0x0000580001087983 */ /* 0x000f220000100800 */
[----:B------:R-:W0:Y:S01]  /*10c50*/  S2R R2, SR_TID.X ;  /* 0x0000000000027919 */ /* 0x000e220000002100 */
[----:B------:R-:W0:Y:S02]  /*10c60*/  S2R R0, SR_TID.X ;  /* 0x0000000000007919 */ /* 0x000e240000002100 */
[----:B------:R-:W4:Y:S01]  /*10c70*/  LDL R6, [R1+0x34] ;  /* 0x0000340001067983 */ /* 0x000f220000100800 */
[----:B-1----:R-:W-:-:S13]  /*10c80*/  ISETP.NE.AND P0, PT, R7, 0x1, PT ;  /* 0x000000010700780c */ /* 0x002fda0003f05270 */
[----:B------:R-:W1:Y:S01]  /*10c90*/  @P0 LDC R3, c[0x0][0x450] ;  /* 0x00011400ff030b82 */ /* 0x000e620000000800 */
[----:B0-----:R-:W-:-:S04]  /*10ca0*/  LOP3.LUT R2, R2, 0x7f, RZ, 0xc0, !PT ;  /* 0x0000007f02027812 */ /* 0x001fc800078ec0ff */
[----:B------:R-:W-:Y:S01]  /*10cb0*/  SHF.R.U32.HI R2, RZ, 0x3, R2 ;  /* 0x00000003ff027819 */ /* 0x000fe20000011602 */
[----:B------:R-:W-:-:S05]  /*10cc0*/  IMAD.SHL.U32 R0, R0, 0x10, RZ ;  /* 0x0000001000007824 */ /* 0x000fca00078e00ff */
[----:B------:R-:W-:Y:S02]  /*10cd0*/  LOP3.LUT R0, R2, 0x70, R0, 0xf8, !PT ;  /* 0x0000007002007812 */ /* 0x000fe400078ef800 */
[----:B------:R-:W0:Y:S03]  /*10ce0*/  @P0 LDC R2, c[0x0][0x44c] ;  /* 0x00011300ff020b82 */ /* 0x000e260000000800 */
[----:B---3--:R-:W-:-:S04]  /*10cf0*/  IMAD R5, R10, 0x40, R0 ;  /* 0x000000400a057824 */ /* 0x008fc800078e0200 */
[----:B0-----:R-:W-:-:S04]  /*10d00*/  @P0 IMAD.HI.U32 R2, R5, R2, RZ ;  /* 0x0000000205020227 */ /* 0x001fc800078e00ff */
[----:B------:R-:W-:Y:S01]  /*10d10*/  IMAD.MOV.U32 R0, RZ, RZ, R5 ;  /* 0x000000ffff007224 */ /* 0x000fe200078e0005 */
[----:B-1----:R-:W-:Y:S01]  /*10d20*/  @P0 SHF.R.U32.HI R0, RZ, R3, R2 ;  /* 0x00000003ff000219 */ /* 0x002fe20000011602 */
[----:B--2---:R-:W-:-:S04]  /*10d30*/  IMAD R2, R4, UR4, RZ ;  /* 0x0000000404027c24 */ /* 0x004fc8000f8e02ff */
[C---:B----4-:R-:W-:Y:S02]  /*10d40*/  IMAD R4, R9.reuse, UR5, R2 ;  /* 0x0000000509047c24 */ /* 0x050fe4000f8e0202 */
[----:B------:R-:W-:Y:S01]  /*10d50*/  IMAD.WIDE.U32 R2, R9, UR4, RZ ;  /* 0x0000000409027c25 */ /* 0x000fe2000f8e00ff */
[----:B------:R-:W-:-:S03]  /*10d60*/  ULDC.64 UR4, c[0x0][0x2d8] ;  /* 0x0000b60000047ab9 */ /* 0x000fc60000000a00 */
[----:B------:R-:W-:Y:S02]  /*10d70*/  IMAD.IADD R3, R3, 0x1, R4 ;  /* 0x0000000103037824 */ /* 0x000fe400078e0204 */
[C---:B------:R-:W-:Y:S01]  /*10d80*/  IMAD.WIDE.U32 R2, R17.reuse, UR4, R2 ;  /* 0x0000000411027c25 */ /* 0x040fe2000f8e0002 */
[----:B------:R0:W-:Y:S03]  /*10d90*/  STL [R1+0x28], R5 ;  /* 0x0000280501007387 */ /* 0x0001e60000100800 */
[----:B------:R-:W-:Y:S01]  /*10da0*/  IMAD R3, R17, UR5, R3 ;  /* 0x0000000511037c24 */ /* 0x000fe2000f8e0203 */
[----:B------:R-:W-:Y:S02]  /*10db0*/  ULDC.64 UR4, c[0x0][0x2e0] ;  /* 0x0000b80000047ab9 */ /* 0x000fe40000000a00 */
[----:B------:R-:W-:Y:S02]  /*10dc0*/  IMAD R4, R8, UR4, RZ ;  /* 0x0000000408047c24 */ /* 0x000fe4000f8e02ff */
[----:B------:R1:W5:Y:S01]  /*10dd0*/  LDL R8, [R1+0x14] ;  /* 0x0000140001087983 */ /* 0x0003620000100800 */
[C---:B------:R-:W-:Y:S01]  /*10de0*/  IMAD.WIDE.U32 R2, R6.reuse, UR4, R2 ;  /* 0x0000000406027c25 */ /* 0x040fe2000f8e0002 */
[----:B------:R-:W2:Y:S03]  /*10df0*/  S2R R9, SR_TID.X ;  /* 0x0000000000097919 */ /* 0x000ea60000002100 */
[----:B------:R-:W-:Y:S01]  /*10e00*/  IMAD R4, R6, UR5, R4 ;  /* 0x0000000506047c24 */ /* 0x000fe2000f8e0204 */
[----:B------:R-:W-:-:S03]  /*10e10*/  ULDC.64 UR4, c[0x0][0x2d0] ;  /* 0x0000b40000047ab9 */ /* 0x000fc60000000a00 */
[----:B------:R-:W-:Y:S01]  /*10e20*/  IMAD.IADD R3, R3, 0x1, R4 ;  /* 0x0000000103037824 */ /* 0x000fe200078e0204 */
[----:B------:R-:W-:-:S05]  /*10e30*/  SHF.R.S32.HI R4, RZ, 0x1f, R0 ;  /* 0x0000001fff047819 */ /* 0x000fca0000011400 */
[----:B------:R-:W-:Y:S02]  /*10e40*/  IMAD R4, R4, UR4, RZ ;  /* 0x0000000404047c24 */ /* 0x000fe4000f8e02ff */
[----:B------:R-:W-:-:S04]  /*10e50*/  IMAD.WIDE.U32 R2, R0, UR4, R2 ;  /* 0x0000000400027c25 */ /* 0x000fc8000f8e0002 */
[----:B------:R-:W-:Y:S01]  /*10e60*/  IMAD R4, R0, UR5, R4 ;  /* 0x0000000500047c24 */ /* 0x000fe2000f8e0204 */
[----:B------:R-:W-:Y:S01]  /*10e70*/  ULDC.64 UR4, c[0x0][0x2c8] ;  /* 0x0000b20000047ab9 */ /* 0x000fe20000000a00 */
[----:B------:R-:W-:-:S04]  /*10e80*/  IMAD.MOV R0, RZ, RZ, -R0 ;  /* 0x000000ffff007224 */ /* 0x000fc800078e0a00 */
[----:B------:R-:W-:-:S05]  /*10e90*/  IMAD R0, R7, R0, R5 ;  /* 0x0000000007007224 */ /* 0x000fca00078e0205 */
[----:B------:R-:W-:Y:S01]  /*10ea0*/  SHF.R.S32.HI R6, RZ, 0x1f, R0 ;  /* 0x0000001fff067819 */ /* 0x000fe20000011400 */
[----:B------:R-:W-:Y:S02]  /*10eb0*/  IMAD.IADD R3, R3, 0x1, R4 ;  /* 0x0000000103037824 */ /* 0x000fe400078e0204 */
[----:B--2---:R-:W-:Y:S02]  /*10ec0*/  IMAD.SHL.U32 R9, R9, 0x8, RZ ;  /* 0x0000000809097824 */ /* 0x004fe400078e00ff */
[----:B------:R-:W-:Y:S02]  /*10ed0*/  IMAD R6, R6, UR4, RZ ;  /* 0x0000000406067c24 */ /* 0x000fe4000f8e02ff */
[C---:B0-----:R-:W-:Y:S01]  /*10ee0*/  IMAD.WIDE.U32 R4, R0.reuse, UR4, R2 ;  /* 0x0000000400047c25 */ /* 0x041fe2000f8e0002 */
[----:B------:R-:W-:Y:S01]  /*10ef0*/  LOP3.LUT R9, R9, 0x38, RZ, 0xc0, !PT ;  /* 0x0000003809097812 */ /* 0x000fe200078ec0ff */
[----:B------:R-:W-:Y:S02]  /*10f00*/  ULDC UR4, c[0x0][0x2b8] ;  /* 0x0000ae0000047ab9 */ /* 0x000fe40000000800 */
[----:B------:R-:W-:Y:S01]  /*10f10*/  IMAD R0, R0, UR5, R6 ;  /* 0x0000000500007c24 */ /* 0x000fe2000f8e0206 */
[----:B------:R-:W-:-:S03]  /*10f20*/  LEA R3, P1, R4, UR6, 0x1 ;  /* 0x0000000604037c11 */ /* 0x000fc6000f8208ff */
[----:B------:R-:W-:Y:S01]  /*10f30*/  IMAD.IADD R0, R5, 0x1, R0 ;  /* 0x0000000105007824 */ /* 0x000fe200078e0200 */
[----:B------:R-:W-:Y:S01]  /*10f40*/  ISETP.GE.AND P0, PT, R9, UR4, PT ;  /* 0x0000000409007c0c */ /* 0x000fe2000bf06270 */
[----:B------:R-:W-:-:S03]  /*10f50*/  UMOV UR4, 0xffffffff ;  /* 0xffffffff00047882 */ /* 0x000fc60000000000 */
[----:B------:R-:W-:Y:S01]  /*10f60*/  LEA.HI.X R2, R4, UR7, R0, 0x1, P1 ;  /* 0x0000000704027c11 */ /* 0x000fe200088f0c00 */
[----:B-1----:R-:W-:Y:S08]  /*10f70*/  BRA.DIV UR4, `(.L_x_1128) ;  /* 0x0000005e04d47947 */ /* 0x002ff0000b800000 */
[----:B------:R-:W2:Y:S01]  /*10f80*/  LDL R11, [R1+0x38] ;  /* 0x00003800010b7983 */ /* 0x000ea20000100800 */
[----:B------:R-:W0:Y:S03]  /*10f90*/  S2R R5, SR_TID.X ;  /* 0x0000000000057919 */ /* 0x000e260000002100 */
[----:B------:R-:W-:Y:S01]  /*10fa0*/  SHFL.IDX PT, R4, R2, RZ, 0x181f ;  /* 0x00181fff02047589 */ /* 0x000fe200000e0000 */
[----:B0-----:R-:W-:-:S04]  /*10fb0*/  LOP3.LUT R5, R5, 0x7f, RZ, 0xc0, !PT ;  /* 0x0000007f05057812 */ /* 0x001fc800078ec0ff */
[----:B------:R-:W-:Y:S02]  /*10fc0*/  SHF.R.U32.HI R6, RZ, 0x3, R5 ;  /* 0x00000003ff067819 */ /* 0x000fe40000011605 */
[----:B------:R-:W0:Y:S03]  /*10fd0*/  SHFL.IDX PT, R5, R3, RZ, 0x181f ;  /* 0x00181fff03057589 */ /* 0x000e2600000e0000 */
[----:B------:R-:W-:Y:S02]  /*10fe0*/  IMAD R10, R10, 0x40, R6 ;  /* 0x000000400a0a7824 */ /* 0x000fe400078e0206 */
[----:B------:R-:W-:Y:S04]  /*10ff0*/  SHFL.IDX PT, R6, R2, 0x1, 0x181f ;  /* 0x00381f0002067f89 */ /* 0x000fe800000e0000 */
[----:B------:R-:W-:Y:S01]  /*11000*/  STL [R1+0x4], R10 ;  /* 0x0000040a01007387 */ /* 0x000fe20000100800 */
[----:B--2---:R-:W-:-:S05]  /*11010*/  IMAD R0, R11, R7, RZ ;  /* 0x000000070b007224 */ /* 0x004fca00078e02ff */
[----:B------:R-:W-:-:S13]  /*11020*/  ISETP.GE.AND P1, PT, R10, R0, PT ;  /* 0x000000000a00720c */ /* 0x000fda0003f26270 */
[----:B0-----:R-:W-:-:S05]  /*11030*/  @!P1 LEA R5, P2, R9, R5, 0x1 ;  /* 0x0000000509059211 */ /* 0x001fca00078408ff */
[----:B------:R-:W-:-:S05]  /*11040*/  @!P1 IMAD.X R4, RZ, RZ, R4, P2 ;  /* 0x000000ffff049224 */ /* 0x000fca00010e0604 */
[----:B------:R-:W-:-:S04]  /*11050*/  @!P1 LOP3.LUT R5, R5, R4, RZ, 0x3c, !PT ;  /* 0x0000000405059212 */ /* 0x000fc800078e3cff */
[----:B------:R-:W-:-:S04]  /*11060*/  @!P1 LOP3.LUT R4, R5, R4, RZ, 0x3c, !PT ;  /* 0x0000000405049212 */ /* 0x000fc800078e3cff */
[----:B------:R-:W-:-:S05]  /*11070*/  @!P1 LOP3.LUT R5, R5, R4, RZ, 0x3c, !PT ;  /* 0x0000000405059212 */ /* 0x000fca00078e3cff */
[----:B-----5:R0:W-:Y:S01]  /*11080*/  @!P1 LDGSTS.E.BYPASS.LTC128B.128 [R8+0x20400], desc[UR38][R4.64], !P0 ;  /* 0x2040000004089fae */ /* 0x0201e2000c101d66 */
[----:B------:R-:W-:-:S03]  /*11090*/  VIADD R7, R10, 0x10 ;  /* 0x000000100a077836 */ /* 0x000fc60000000000 */
[----:B0-----:R-:W0:Y:S02]  /*110a0*/  SHFL.IDX PT, R4, R3, 0x1, 0x181f ;  /* 0x00381f0003047f89 */ /* 0x001e2400000e0000 */
[----:B------:R-:W-:-:S13]  /*110b0*/  ISETP.GE.AND P1, PT, R7, R0, PT ;  /* 0x000000000700720c */ /* 0x000fda0003f26270 */
[----:B0-----:R-:W-:-:S05]  /*110c0*/  @!P1 LEA R5, P2, R9, R4, 0x1 ;  /* 0x0000000409059211 */ /* 0x001fca00078408ff */
[----:B------:R-:W-:-:S05]  /*110d0*/  @!P1 IMAD.X R4, RZ, RZ, R6, P2 ;  /* 0x000000ffff049224 */ /* 0x000fca00010e0606 */
[----:B------:R-:W-:-:S04]  /*110e0*/  @!P1 LOP3.LUT R5, R5, R4, RZ, 0x3c, !PT ;  /* 0x0000000405059212 */ /* 0x000fc800078e3cff */
[----:B------:R-:W-:-:S04]  /*110f0*/  @!P1 LOP3.LUT R4, R5, R4, RZ, 0x3c, !PT ;  /* 0x0000000405049212 */ /* 0x000fc800078e3cff */
[----:B------:R-:W-:-:S05]  /*11100*/  @!P1 LOP3.LUT R5, R5, R4, RZ, 0x3c, !PT ;  /* 0x0000000405059212 */ /* 0x000fca00078e3cff */
[----:B------:R0:W-:Y:S04]  /*11110*/  @!P1 LDGSTS.E.BYPASS.LTC128B.128 [R8+0x20c00], desc[UR38][R4.64], !P0 ;  /* 0x20c0000004089fae */ /* 0x0001e8000c101d66 */
[----:B------:R1:W-:Y:S04]  /*11120*/  STL [R1+0x50], R7 ;  /* 0x0000500701007387 */ /* 0x0003e80000100800 */
[----:B0-----:R-:W0:Y:S01]  /*11130*/  SHFL.IDX PT, R4, R3, 0x2, 0x181f ;  /* 0x00581f0003047f89 */ /* 0x001e2200000e0000 */
[----:B-1----:R-:W-:-:S03]  /*11140*/  VIADD R7, R10, 0x20 ;  /* 0x000000200a077836 */ /* 0x002fc60000000000 */
[----:B------:R-:W1:Y:S02]  /*11150*/  SHFL.IDX PT, R6, R2, 0x2, 0x181f ;  /* 0x00581f0002067f89 */ /* 0x000e6400000e0000 */
[----:B------:R-:W-:-:S13]  /*11160*/  ISETP.GE.AND P1, PT, R7, R0, PT ;  /* 0x000000000700720c */ /* 0x000fda0003f26270 */
[----:B0-----:R-:W-:-:S05]  /*11170*/  @!P1 LEA R5, P2, R9, R4, 0x1 ;  /* 0x0000000409059211 */ /* 0x001fca00078408ff */
[----:B-1----:R-:W-:-:S05]  /*11180*/  @!P1 IMAD.X R4, RZ, RZ, R6, P2 ;  /* 0x000000ffff049224 */ /* 0x002fca00010e0606 */
[----:B------:R-:W-:-:S04]  /*11190*/  @!P1 LOP3.LUT R5, R5, R4, RZ, 0x3c, !PT ;  /* 0x0000000405059212 */ /* 0x000fc800078e3cff */
[----:B------:R-:W-:-:S04]  /*111a0*/  @!P1 LOP3.LUT R4, R5, R4, RZ, 0x3c, !PT ;  /* 0x0000000405049212 */ /* 0x000fc800078e3cff */
[----:B------:R-:W-:Y:S01]  /*111b0*/  @!P1 LOP3.LUT R5, R5, R4, RZ, 0x3c, !PT ;  /* 0x0000000405059212 */ /* 0x000fe200078e3cff */
[----:B------:R0:W-:Y:S04]  /*111c0*/  STL [R1+0x5c], R7 ;  /* 0x00005c0701007387 */ /* 0x0001e80000100800 */
[----:B------:R1:W-:Y:S04]  /*111d0*/  @!P1 LDGSTS.E.BYPASS.LTC128B.128 [R8+0x21400], desc[UR38][R4.64], !P0 ;  /* 0x2140000004089fae */ /* 0x0003e8000c101d66 */
[----:B------:R-:W2:Y:S04]  /*111e0*/  SHFL.IDX PT, R3, R3, 0x3, 0x181f ;  /* 0x00781f0003037f89 */ /* 0x000ea800000e0000 */
[----:B-1----:R0:W1:Y:S02]  /*111f0*/  SHFL.IDX PT, R4, R2, 0x3, 0x181f ;  /* 0x00781f0002047f89 */ /* 0x00206400000e0000 */
.L_x_1258:
[----:B0-----:R-:W3:Y:S02]  /*11200*/  LDL R2, [R1+0x4] ;  /* 0x0000040001027983 */ /* 0x001ee40000100800 */
[----:B---3--:R-:W-:-:S05]  /*11210*/  VIADD R2, R2, 0x30 ;  /* 0x0000003002027836 */ /* 0x008fca0000000000 */
[----:B------:R-:W-:Y:S01]  /*11220*/  ISETP.GE.AND P1, PT, R2, R0, PT ;  /* 0x000000000200720c */ /* 0x000fe20003f26270 */
[----:B------:R2:W-:-:S12]  /*11230*/  STL [R1+0x60], R2 ;  /* 0x0000600201007387 */ /* 0x0005d80000100800 */
[----:B--2---:R-:W-:-:S05]  /*11240*/  @!P1 LEA R2, P2, R9, R3, 0x1 ;  /* 0x0000000309029211 */ /* 0x004fca00078408ff */
[----:B-1----:R-:W-:-:S05]  /*11250*/  @!P1 IMAD.X R3, RZ, RZ, R4, P2 ;  /* 0x000000ffff039224 */ /* 0x002fca00010e0604 */
[----:B------:R-:W-:Y:S01]  /*11260*/  @!PT LDS RZ, [RZ] ;  /* 0x00000000fffff984 */ /* 0x000fe20000000800 */
[----:B------:R-:W-:Y:S01]  /*11270*/  @!PT LDS RZ, [RZ] ;  /* 0x00000000fffff984 */ /* 0x000fe20000000800 */
[----:B------:R-:W-:Y:S01]  /*11280*/  @!PT LDS RZ, [RZ] ;  /* 0x00000000fffff984 */ /* 0x000fe20000000800 */
[----:B------:R0:W-:Y:S01]  /*11290*/  @!P1 LDGSTS.E.BYPASS.LTC128B.128 [R8+0x21c00], desc[UR38][R2.64], !P0 ;  /* 0x21c0000002089fae */ /* 0x0001e2000c101d66 */
[----:B------:R-:W-:Y:S01]  /*112a0*/  PLOP3.LUT P0, PT, PT, PT, PT, 0x80, 0x0 ;  /* 0x000000000000781c */ /* 0x000fe20003f0f070 */
[----:B------:R-:W-:-:S12]  /*112b0*/  NOP ;  /* 0x0000000000007918 */ /* 0x000fd80000000000 */
.L_x_1129:
[----:B------:R-:W-:Y:S02]  /*112c0*/  PLOP3.LUT P1, PT, P1, P0, PT, 0xa2, 0x0 ;  /* 0x000000000000781c */ /* 0x000fe40000f21472 */
[----:B------:R-:W-:-:S08]  /*112d0*/  @P0 R2UR P1, UR4, R18 ;  /* 0x00000000120402ca */ /* 0x000fd00000020000 */
[----:B------:R-:W-:-:S05]  /*112e0*/  @P0 PLOP3.LUT P0, PT, P1, PT, PT, 0x80, 0x0 ;  /* 0x000000000000081c */ /* 0x000fca0000f0f070 */
[----:B------:R-:W-:Y:S01]  /*112f0*/  @!P1 SYNCS.ARRIVE.TRANS64.RED.A0T1 RZ, [UR4+0x38800], RZ ;  /* 0x038800ffffff99a7 */ /* 0x000fe20008200404 */
[----:B------:R-:W-:Y:S07]  /*11300*/  @!P1 ARRIVES.LDGSTSBAR.64.TRANSCNT [UR4+0x38800] ;  /* 0x03880000ff0099b0 */ /* 0x000fee0008000a84 */
[----:B------:R-:W-:Y:S05]  /*11310*/  @P0 BRA.U.ANY `(.L_x_1129) ;  /* 0xfffffffd00e80947 */ /* 0x000fea000393ffff */
[----:B------:R-:W-:Y:S01]  /*11320*/  NOP ;  /* 0x0000000000007918 */ /* 0x000fe20000000000 */
[----:B------:R-:W2:Y:S01]  /*11330*/  LDL.LU R0, [R1+0x48] ;  /* 0x0000480001007983 */ /* 0x000ea20000300800 */
[----:B------:R-:W-:Y:S01]  /*11340*/  ULDC.64 UR4, c[0x0][0x398] ;  /* 0x0000e60000047ab9 */ /* 0x000fe20000000a00 */
[----:B------:R1:W-:Y:S02]  /*11350*/  SYNCS.ARRIVE.TRANS64.A1T0 RZ, [R18+URZ+0x38800], RZ ;  /* 0x038800ff12ff79a7 */ /* 0x0003e4000810003f */
[----:B0-----:R-:W3:Y:S01]  /*11360*/  LDL.LU R3, [R1+0x2c] ;  /* 0x00002c0001037983 */ /* 0x001ee20000300800 */
[----:B------:R-:W-:Y:S01]  /*11370*/  BSSY B6, `(.L_x_1130) ;  /* 0x000001a000067945 */ /* 0x000fe20003800000 */
[----:B--2---:R-:W-:Y:S02]  /*11380*/  IMAD R2, R0, UR4, RZ ;  /* 0x0000000400027c24 */ /* 0x004fe4000f8e02ff */
[----:B------:R-:W-:Y:S02]  /*11390*/  VIADD R0, R18, 0x26400 ;  /* 0x0002640012007836 */ /* 0x000fe40000000000 */
[----:B---3--:R-:W-:-:S02]  /*113a0*/  IMAD R2, R3, UR5, R2 ;  /* 0x0000000503027c24 */ /* 0x008fc4000f8e0202 */
[----:B------:R-:W-:Y:S01]  /*113b0*/  IMAD.WIDE.U32 R4, R3, UR4, RZ ;  /* 0x0000000403047c25 */ /* 0x000fe2000f8e00ff */
[----:B------:R-:W-:-:S03]  /*113c0*/  LOP3.LUT P0, RZ, R0, 0x3ff, RZ, 0xc0, !PT ;  /* 0x000003ff00ff7812 */ /* 0x000fc6000780c0ff */
[----:B------:R-:W-:Y:S01]  /*113d0*/  IMAD.IADD R0, R5, 0x1, R2 ;  /* 0x0000000105007824 */ /* 0x000fe200078e0202 */
[----:B------:R1:W-:Y:S04]  /*113e0*/  STL.64 [R1+0x48], R4 ;  /* 0x0000480401007387 */ /* 0x0003e80000100a00 */
[----:B------:R1:W-:Y:S05]  /*113f0*/  STL [R1+0x2c], R0 ;  /* 0x00002c0001007387 */ /* 0x0003ea0000100800 */
[----:B------:R-:W-:Y:S05]  /*11400*/  @!P0 BRA `(.L_x_1131) ;  /* 0x0000000000408947 */ /* 0x000fea0003800000 */
[----:B------:R-:W-:Y:S01]  /*11410*/  MOV R2, 0x0 ;  /* 0x0000000000027802 */ /* 0x000fe20000000f00 */
[----:B------:R-:W-:Y:S01]  /*11420*/  ULDC.64 UR6, c[0x4][0x90] ;  /* 0x0100240000067ab9 */ /* 0x000fe20000000a00 */
[----:B------:R-:W-:Y:S01]  /*11430*/  ULDC.64 UR8, c[0x4][0x98] ;  /* 0x0100260000087ab9 */ /* 0x000fe20000000a00 */
[----:B------:R-:W-:Y:S01]  /*11440*/  ULDC.64 UR4, c[0x4][0x28] ;  /* 0x01000a0000047ab9 */ /* 0x000fe20000000a00 */
[----:B-1----:R-:W-:Y:S02]  /*11450*/  IMAD.U32 R4, RZ, RZ, UR6 ;  /* 0x00000006ff047e24 */ /* 0x002fe4000f8e00ff */
        /* <DEDUP_REMOVED lines=11> */
.L_x_1131:
[----:B------:R-:W-:Y:S05]  /*11510*/  BSYNC B6 ;  /* 0x0000000000067941 */ /* 0x000fea0003800000 */
.L_x_1130:
[----:B-1----:R-:W2:Y:S01]  /*11520*/  LDL.LU R5, [R1+0x2c] ;  /* 0x00002c0001057983 */ /* 0x002ea20000300800 */
[----:B------:R-:W0:Y:S01]  /*11530*/  LDC R7, c[0x0][0x448] ;  /* 0x00011200ff077b82 */ /* 0x000e220000000800 */
[----:B------:R-:W-:Y:S02]  /*11540*/  ULDC.64 UR4, c[0x0][0x3d8] ;  /* 0x0000f60000047ab9 */ /* 0x000fe40000000a00 */
[----:B------:R-:W2:Y:S04]  /*11550*/  LDL.LU.64 R2, [R1+0x48] ;  /* 0x0000480001027983 */ /* 0x000ea80000300a00 */
[----:B------:R-:W3:Y:S04]  /*11560*/  LDL.LU R0, [R1+0x58] ;  /* 0x0000580001007983 */ /* 0x000ee80000300800 */
[----:B------:R-:W4:Y:S04]  /*11570*/  LDL.LU R4, [R1+0x34] ;  /* 0x0000340001047983 */ /* 0x000f280000300800 */
[----:B------:R-:W5:Y:S01]  /*11580*/  LDL.LU R6, [R1+0x28] ;  /* 0x0000280001067983 */ /* 0x000f620000300800 */
[----:B------:R-:W-:Y:S01]  /*11590*/  LOP3.LUT R19, R19, 0xfffffff7, RZ, 0xc0, !PT ;  /* 0xfffffff713137812 */ /* 0x000fe200078ec0ff */
[----:B------:R-:W1:Y:S01]  /*115a0*/  S2R R10, SR_TID.X ;  /* 0x00000000000a7919 */ /* 0x000e620000002100 */
[----:B0-----:R-:W-:Y:S01]  /*115b0*/  ISETP.NE.AND P0, PT, R7, 0x1, PT ;  /* 0x000000010700780c */ /* 0x001fe20003f05270 */
[----:B-1----:R-:W-:-:S05]  /*115c0*/  IMAD.SHL.U32 R10, R10, 0x8, RZ ;  /* 0x000000080a0a7824 */ /* 0x002fca00078e00ff */
[----:B------:R-:W-:Y:S01]  /*115d0*/  LOP3.LUT R10, R10, 0x38, RZ, 0xc0, !PT ;  /* 0x000000380a0a7812 */ /* 0x000fe200078ec0ff */
[----:B--2---:R-:W-:-:S06]  /*115e0*/  IMAD.MOV.U32 R3, RZ, RZ, R5 ;  /* 0x000000ffff037224 */ /* 0x004fcc00078e0005 */
[----:B------:R-:W0:Y:S01]  /*115f0*/  @P0 LDC R5, c[0x0][0x450] ;  /* 0x00011400ff050b82 */ /* 0x000e220000000800 */
[----:B------:R-:W-:-:S04]  /*11600*/  IMAD.WIDE.U32 R2, R17, UR4, R2 ;  /* 0x0000000411027c25 */ /* 0x000fc8000f8e0002 */
[----:B------:R-:W-:Y:S01]  /*11610*/  IMAD R3, R17, UR5, R3 ;  /* 0x0000000511037c24 */ /* 0x000fe2000f8e0203 */
[----:B------:R-:W-:Y:S02]  /*11620*/  ULDC.64 UR4, c[0x0][0x3e0] ;  /* 0x0000f80000047ab9 */ /* 0x000fe40000000a00 */
[----:B---3--:R-:W-:Y:S02]  /*11630*/  IMAD R0, R0, UR4, RZ ;  /* 0x0000000400007c24 */ /* 0x008fe4000f8e02ff */
[----:B----4-:R-:W-:-:S04]  /*11640*/  IMAD.WIDE.U32 R2, R4, UR4, R2 ;  /* 0x0000000404027c25 */ /* 0x010fc8000f8e0002 */
[----:B------:R-:W-:Y:S01]  /*11650*/  IMAD R0, R4, UR5, R0 ;  /* 0x0000000504007c24 */ /* 0x000fe2000f8e0200 */
[----:B------:R-:W-:Y:S01]  /*11660*/  ULDC.64 UR4, c[0x0][0x3d0] ;  /* 0x0000f40000047ab9 */ /* 0x000fe20000000a00 */
[----:B-----5:R-:W-:Y:S02]  /*11670*/  IMAD.MOV.U32 R4, RZ, RZ, R6 ;  /* 0x000000ffff047224 */ /* 0x020fe400078e0006 */
[----:B------:R-:W-:Y:S02]  /*11680*/  IMAD.IADD R3, R3, 0x1, R0 ;  /* 0x0000000103037824 */ /* 0x000fe400078e0200 */
[----:B------:R-:W1:Y:S02]  /*11690*/  @P0 LDC R0, c[0x0][0x44c] ;  /* 0x00011300ff000b82 */ /* 0x000e640000000800 */
[----:B-1----:R-:W-:-:S05]  /*116a0*/  @P0 IMAD.HI.U32 R0, R6, R0, RZ ;  /* 0x0000000006000227 */ /* 0x002fca00078e00ff */
[----:B0-----:R-:W-:-:S04]  /*116b0*/  @P0 SHF.R.U32.HI R4, RZ, R5, R0 ;  /* 0x00000005ff040219 */ /* 0x001fc80000011600 */
[--C-:B------:R-:W-:Y:S01]  /*116c0*/  SHF.R.S32.HI R5, RZ, 0x1f, R4.reuse ;  /* 0x0000001fff057819 */ /* 0x100fe20000011404 */
[----:B------:R-:W-:Y:S02]  /*116d0*/  IMAD.MOV R0, RZ, RZ, -R4 ;  /* 0x000000ffff007224 */ /* 0x000fe400078e0a04 */
[----:B------:R-:W-:-:S04]  /*116e0*/  IMAD.WIDE.U32 R2, R4, UR4, R2 ;  /* 0x0000000404027c25 */ /* 0x000fc8000f8e0002 */
[----:B------:R-:W-:Y:S02]  /*116f0*/  IMAD R0, R7, R0, R6 ;  /* 0x0000000007007224 */ /* 0x000fe400078e0206 */
[----:B------:R-:W0:Y:S01]  /*11700*/  S2R R6, SR_TID.X ;  /* 0x0000000000067919 */ /* 0x000e220000002100 */
        /* <DEDUP_REMOVED lines=8> */
[----:B------:R-:W-:-:S03]  /*11790*/  ULDC.64 UR4, c[0x0][0x390] ;  /* 0x0000e40000047ab9 */ /* 0x000fc60000000a00 */
[----:B------:R-:W-:Y:S01]  /*117a0*/  IMAD.IADD R4, R3, 0x1, R0 ;  /* 0x0000000103047824 */ /* 0x000fe200078e0200 */
[----:B------:R-:W-:Y:S01]  /*117b0*/  LEA R0, P0, R2, UR4, 0x1 ;  /* 0x0000000402007c11 */ /* 0x000fe2000f8008ff */
[----:B------:R-:W-:Y:S02]  /*117c0*/  ULDC UR4, c[0x0][0x3b8] ;  /* 0x0000ee0000047ab9 */ /* 0x000fe40000000800 */
[----:B------:R-:W-:Y:S02]  /*117d0*/  ISETP.GE.AND P3, PT, R10, UR4, PT ;  /* 0x000000040a007c0c */ /* 0x000fe4000bf66270 */
[----:B------:R-:W-:Y:S01]  /*117e0*/  LEA.HI.X R4, R2, UR5, R4, 0x1, P0 ;  /* 0x0000000502047c11 */ /* 0x000fe200080f0c04 */
[----:B0-----:R-:W-:Y:S01]  /*117f0*/  IMAD.SHL.U32 R6, R6, 0x8, RZ ;  /* 0x0000000806067824 */ /* 0x001fe200078e00ff */
[----:B------:R-:W-:-:S04]  /*11800*/  SEL R5, RZ, 0x1, P3 ;  /* 0x00000001ff057807 */ /* 0x000fc80001800000 */
[----:B------:R-:W-:-:S04]  /*11810*/  LOP3.LUT R6, R6, 0x38, RZ, 0xc0, !PT ;  /* 0x0000003806067812 */ /* 0x000fc800078ec0ff */
[C---:B------:R-:W-:Y:S02]  /*11820*/  LOP3.LUT R8, R6.reuse, 0x80, RZ, 0xfc, !PT ;  /* 0x0000008006087812 */ /* 0x040fe400078efcff */
[----:B------:R-:W-:Y:S02]  /*11830*/  LOP3.LUT R6, R6, 0x40, RZ, 0xfc, !PT ;  /* 0x0000004006067812 */ /* 0x000fe400078efcff */
[----:B------:R-:W-:Y:S02]  /*11840*/  ISETP.GE.AND P2, PT, R8, UR4, PT ;  /* 0x0000000408007c0c */ /* 0x000fe4000bf46270 */
[----:B------:R-:W-:Y:S02]  /*11850*/  ISETP.GE.AND P1, PT, R6, UR4, PT ;  /* 0x0000000406007c0c */ /* 0x000fe4000bf26270 */
[----:B------:R-:W0:Y:S01]  /*11860*/  S2R R6, SR_TID.X ;  /* 0x0000000000067919 */ /* 0x000e220000002100 */
[----:B------:R-:W-:Y:S02]  /*11870*/  @P3 LOP3.LUT R19, R19, 0x8, RZ, 0xfc, !PT ;  /* 0x0000000813133812 */ /* 0x000fe400078efcff */
[----:B------:R-:W-:-:S02]  /*11880*/  SEL R3, RZ, 0x4, P2 ;  /* 0x00000004ff037807 */ /* 0x000fc40001000000 */
[----:B------:R-:W-:Y:S02]  /*11890*/  LOP3.LUT R19, R19, 0xfffffffd, RZ, 0xc0, !PT ;  /* 0xfffffffd13137812 */ /* 0x000fe400078ec0ff */
[----:B------:R-:W-:Y:S02]  /*118a0*/  SEL R2, RZ, 0x2, P1 ;  /* 0x00000002ff027807 */ /* 0x000fe40000800000 */
[----:B------:R-:W-:Y:S02]  /*118b0*/  @P2 LOP3.LUT R19, R19, 0x2, RZ, 0xfc, !PT ;  /* 0x0000000213132812 */ /* 0x000fe400078efcff */
[----:B------:R-:W-:Y:S02]  /*118c0*/  IADD3 R2, R3, R2, R5 ;  /* 0x0000000203027210 */ /* 0x000fe40007ffe005 */
[----:B------:R-:W-:-:S04]  /*118d0*/  LOP3.LUT R19, R19, 0xfffffffb, RZ, 0xc0, !PT ;  /* 0xfffffffb13137812 */ /* 0x000fc800078ec0ff */
[----:B------:R-:W-:Y:S01]  /*118e0*/  @P1 LOP3.LUT R19, R19, 0x4, RZ, 0xfc, !PT ;  /* 0x0000000413131812 */ /* 0x000fe200078efcff */
[----:B0-----:R-:W-:-:S05]  /*118f0*/  IMAD.SHL.U32 R6, R6, 0x8, RZ ;  /* 0x0000000806067824 */ /* 0x001fca00078e00ff */
[----:B------:R-:W-:-:S04]  /*11900*/  LOP3.LUT R6, R6, 0x38, RZ, 0xc0, !PT ;  /* 0x0000003806067812 */ /* 0x000fc800078ec0ff */
[C---:B------:R-:W-:Y:S02]  /*11910*/  LOP3.LUT R8, R6.reuse, 0x100, RZ, 0xfc, !PT ;  /* 0x0000010006087812 */ /* 0x040fe400078efcff */
[----:B------:R-:W-:Y:S02]  /*11920*/  LOP3.LUT R6, R6, 0xc0, RZ, 0xfc, !PT ;  /* 0x000000c006067812 */ /* 0x000fe400078efcff */
[----:B------:R-:W-:Y:S02]  /*11930*/  ISETP.GE.AND P0, PT, R8, UR4, PT ;  /* 0x0000000408007c0c */ /* 0x000fe4000bf06270 */
[----:B------:R-:W0:Y:S01]  /*11940*/  S2R R8, SR_TID.X ;  /* 0x0000000000087919 */ /* 0x000e220000002100 */
[----:B------:R-:W-:Y:S02]  /*11950*/  ISETP.GE.AND P5, PT, R6, UR4, PT ;  /* 0x0000000406007c0c */ /* 0x000fe4000bfa6270 */
[----:B------:R-:W-:Y:S01]  /*11960*/  SEL R5, RZ, 0x10, P0 ;  /* 0x00000010ff057807 */ /* 0x000fe20000000000 */
[----:B------:R-:W1:Y:S01]  /*11970*/  S2R R6, SR_TID.X ;  /* 0x0000000000067919 */ /* 0x000e620000002100 */
[----:B------:R-:W-:-:S04]  /*11980*/  SEL R3, RZ, 0x8, P5 ;  /* 0x00000008ff037807 */ /* 0x000fc80002800000 */
[----:B------:R-:W-:Y:S01]  /*11990*/  IADD3 R2, R5, R2, R3 ;  /* 0x0000000205027210 */ /* 0x000fe20007ffe003 */
[----:B0-----:R-:W-:Y:S02]  /*119a0*/  IMAD.SHL.U32 R8, R8, 0x8, RZ ;  /* 0x0000000808087824 */ /* 0x001fe400078e00ff */
[----:B-1----:R-:W-:-:S03]  /*119b0*/  IMAD.SHL.U32 R6, R6, 0x8, RZ ;  /* 0x0000000806067824 */ /* 0x002fc600078e00ff */
[----:B------:R-:W-:-:S04]  /*119c0*/  LOP3.LUT R8, R8, 0x38, RZ, 0xc0, !PT ;  /* 0x0000003808087812 */ /* 0x000fc800078ec0ff */
[----:B------:R-:W-:Y:S02]  /*119d0*/  LOP3.LUT R9, R8, 0x180, RZ, 0xfc, !PT ;  /* 0x0000018008097812 */ /* 0x000fe400078efcff */
[----:B------:R-:W-:Y:S02]  /*119e0*/  LOP3.LUT R6, R6, 0x38, RZ, 0xc0, !PT ;  /* 0x0000003806067812 */ /* 0x000fe400078ec0ff */
[----:B------:R-:W-:Y:S02]  /*119f0*/  ISETP.GE.AND P1, PT, R9, UR4, PT ;  /* 0x0000000409007c0c */ /* 0x000fe4000bf26270 */
[C---:B------:R-:W-:Y:S02]  /*11a00*/  LOP3.LUT R8, R6.reuse, 0x140, RZ, 0xfc, !PT ;  /* 0x0000014006087812 */ /* 0x040fe400078efcff */
[----:B------:R-:W-:Y:S02]  /*11a10*/  SEL R5, RZ, 0x40, P1 ;  /* 0x00000040ff057807 */ /* 0x000fe40000800000 */
[----:B------:R-:W-:-:S02]  /*11a20*/  LOP3.LUT R6, R6, 0x1c0, RZ, 0xfc, !PT ;  /* 0x000001c006067812 */ /* 0x000fc400078efcff */
[----:B------:R-:W-:Y:S02]  /*11a30*/  ISETP.GE.AND P1, PT, R8, UR4, PT ;  /* 0x0000000408007c0c */ /* 0x000fe4000bf26270 */
[----:B------:R-:W-:Y:S01]  /*11a40*/  ISETP.GE.AND P2, PT, R6, UR4, PT ;  /* 0x0000000406007c0c */ /* 0x000fe2000bf46270 */
[----:B------:R-:W-:Y:S01]  /*11a50*/  UMOV UR4, 0xffffffff ;  /* 0xffffffff00047882 */ /* 0x000fe20000000000 */
[----:B------:R-:W-:Y:S02]  /*11a60*/  SEL R3, RZ, 0x20, P1 ;  /* 0x00000020ff037807 */ /* 0x000fe40000800000 */
[----:B------:R-:W-:Y:S02]  /*11a70*/  SEL R6, RZ, 0x80, P2 ;  /* 0x00000080ff067807 */ /* 0x000fe40001000000 */
[----:B------:R-:W-:-:S05]  /*11a80*/  IADD3 R5, R5, R2, R3 ;  /* 0x0000000205057210 */ /* 0x000fca0007ffe003 */
[----:B------:R-:W-:Y:S01]  /*11a90*/  IMAD.IADD R6, R5, 0x1, R6 ;  /* 0x0000000105067824 */ /* 0x000fe200078e0206 */
[----:B------:R-:W-:Y:S06]  /*11aa0*/  BRA.DIV UR4, `(.L_x_1132) ;  /* 0x0000005a04687947 */ /* 0x000fec000b800000 */
[----:B------:R-:W2:Y:S04]  /*11ab0*/  LDL.LU R8, [R1+0x38] ;  /* 0x0000380001087983 */ /* 0x000ea80000300800 */
[----:B------:R-:W3:Y:S04]  /*11ac0*/  LDL.LU R3, [R1+0x4] ;  /* 0x0000040001037983 */ /* 0x000ee80000300800 */
[----:B------:R-:W4:Y:S04]  /*11ad0*/  LDL.LU R2, [R1+0x50] ;  /* 0x0000500001027983 */ /* 0x000f280000300800 */
[----:B------:R-:W5:Y:S01]  /*11ae0*/  LDL R11, [R1+0x14] ;  /* 0x00001400010b7983 */ /* 0x000f620000100800 */
[----:B------:R-:W-:-:S03]  /*11af0*/  LOP3.LUT R19, R19, 0xfffffbff, RZ, 0xc0, !PT ;  /* 0xfffffbff13137812 */ /* 0x000fc600078ec0ff */
[----:B------:R-:W5:Y:S01]  /*11b00*/  LDL.LU R10, [R1+0x5c] ;  /* 0x00005c00010a7983 */ /* 0x000f620000300800 */
[----:B------:R-:W-:Y:S01]  /*11b10*/  @P1 LOP3.LUT R19, R19, 0x400, RZ, 0xfc, !PT ;  /* 0x0000040013131812 */ /* 0x000fe200078efcff */
[----:B------:R-:W0:Y:S03]  /*11b20*/  S2R R12, SR_TID.X ;  /* 0x00000000000c7919 */ /* 0x000e260000002100 */
[C---:B------:R-:W-:Y:S02]  /*11b30*/  LOP3.LUT P1, RZ, R19.reuse, 0x8, RZ, 0xc0, !PT ;  /* 0x0000000813ff7812 */ /* 0x040fe4000782c0ff */
[C---:B------:R-:W-:Y:S02]  /*11b40*/  LOP3.LUT P4, RZ, R19.reuse, 0x2, RZ, 0xc0, !PT ;  /* 0x0000000213ff7812 */ /* 0x040fe4000788c0ff */
[----:B------:R-:W-:Y:S01]  /*11b50*/  LOP3.LUT R19, R19, 0xfffffeff, RZ, 0xc0, !PT ;  /* 0xfffffeff13137812 */ /* 0x000fe200078ec0ff */
[----:B0-----:R-:W-:-:S05]  /*11b60*/  IMAD.SHL.U32 R12, R12, 0x8, RZ ;  /* 0x000000080c0c7824 */ /* 0x001fca00078e00ff */
[----:B------:R-:W-:Y:S01]  /*11b70*/  LOP3.LUT R12, R12, 0x38, RZ, 0xc0, !PT ;  /* 0x000000380c0c7812 */ /* 0x000fe200078ec0ff */
[----:B------:R-:W-:Y:S01]  /*11b80*/  SHFL.IDX PT, R14, R0, 0x1, 0x181f ;  /* 0x00381f00000e7f89 */ /* 0x000fe200000e0000 */
[----:B--2---:R-:W-:-:S05]  /*11b90*/  IMAD R7, R8, R7, RZ ;  /* 0x0000000708077224 */ /* 0x004fca00078e02ff */
[-C--:B---3--:R-:W-:Y:S02]  /*11ba0*/  ISETP.GE.AND P2, PT, R3, R7.reuse, PT ;  /* 0x000000070300720c */ /* 0x088fe40003f46270 */
[----:B----4-:R-:W-:-:S11]  /*11bb0*/  ISETP.GE.AND P3, PT, R2, R7, PT ;  /* 0x000000070200720c */ /* 0x010fd60003f66270 */
[----:B------:R-:W-:-:S04]  /*11bc0*/  @!P2 LOP3.LUT R2, R5, 0x40, RZ, 0xc0, !PT ;  /* 0x000000400502a812 */ /* 0x000fc800078ec0ff */
[----:B------:R-:W-:Y:S02]  /*11bd0*/  @!P2 SHF.R.U32.HI R2, RZ, 0x2, R2 ;  /* 0x00000002ff02a819 */ /* 0x000fe40000011602 */
[----:B------:R-:W-:Y:S02]  /*11be0*/  @P3 LOP3.LUT R19, R19, 0x100, RZ, 0xfc, !PT ;  /* 0x0000010013133812 */ /* 0x000fe400078efcff */
[----:B------:R-:W-:Y:S02]  /*11bf0*/  @!P2 ISETP.NE.U32.AND P3, PT, R2, RZ, PT ;  /* 0x000000ff0200a20c */ /* 0x000fe40003f65070 */
[----:B------:R-:W-:Y:S01]  /*11c00*/  @!P2 LOP3.LUT R2, R6, 0x80, RZ, 0xc0, !PT ;  /* 0x000000800602a812 */ /* 0x000fe200078ec0ff */
[----:B------:R-:W0:Y:S01]  /*11c10*/  SHFL.IDX PT, R3, R0, RZ, 0x181f ;  /* 0x00181fff00037589 */ /* 0x000e2200000e0000 */
[----:B------:R-:W-:Y:S02]  /*11c20*/  LOP3.LUT R19, R19, 0xffffffdf, RZ, 0xc0, !PT ;  /* 0xffffffdf13137812 */ /* 0x000fe400078ec0ff */
[----:B------:R-:W-:-:S07]  /*11c30*/  @!P2 SHF.R.U32.HI R2, RZ, 0x3, R2 ;  /* 0x00000003ff02a819 */ /* 0x000fce0000011602 */
[----:B------:R-:W-:Y:S02]  /*11c40*/  @P3 LOP3.LUT R19, R19, 0x20, RZ, 0xfc, !PT ;  /* 0x0000002013133812 */ /* 0x000fe400078efcff */
[----:B------:R-:W-:Y:S02]  /*11c50*/  @!P2 ISETP.NE.U32.AND P3, PT, R2, RZ, PT ;  /* 0x000000ff0200a20c */ /* 0x000fe40003f65070 */
[----:B------:R-:W1:Y:S01]  /*11c60*/  SHFL.IDX PT, R2, R4, RZ, 0x181f ;  /* 0x00181fff04027589 */ /* 0x000e6200000e0000 */
[----:B0-----:R-:W-:Y:S02]  /*11c70*/  @!P2 LEA R3, P6, R12, R3, 0x1 ;  /* 0x000000030c03a211 */ /* 0x001fe400078c08ff */
[----:B------:R-:W-:-:S03]  /*11c80*/  LOP3.LUT R19, R19, 0xfffffdff, RZ, 0xc0, !PT ;  /* 0xfffffdff13137812 */ /* 0x000fc600078ec0ff */
[----:B-1----:R-:W-:-:S05]  /*11c90*/  @!P2 IMAD.X R2, RZ, RZ, R2, P6 ;  /* 0x000000ffff02a224 */ /* 0x002fca00030e0602 */
[-C--:B------:R-:W-:Y:S02]  /*11ca0*/  @!P2 LOP3.LUT R3, R3, R2.reuse, RZ, 0x3c, !PT ;  /* 0x000000020303a212 */ /* 0x080fe400078e3cff */
[----:B------:R-:W-:Y:S02]  /*11cb0*/  @P3 LOP3.LUT R19, R19, 0x200, RZ, 0xfc, !PT ;  /* 0x0000020013133812 */ /* 0x000fe400078efcff */
[----:B------:R-:W-:Y:S02]  /*11cc0*/  @!P2 LOP3.LUT R2, R3, R2, RZ, 0x3c, !PT ;  /* 0x000000020302a212 */ /* 0x000fe400078e3cff */
[----:B------:R-:W-:Y:S02]  /*11cd0*/  LOP3.LUT P6, RZ, R19, 0x4, RZ, 0xc0, !PT ;  /* 0x0000000413ff7812 */ /* 0x000fe400078cc0ff */
[----:B------:R-:W-:Y:S02]  /*11ce0*/  @!P2 LOP3.LUT R3, R3, R2, RZ, 0x3c, !PT ;  /* 0x000000020303a212 */ /* 0x000fe400078e3cff */
[----:B------:R-:W-:-:S03]  /*11cf0*/  LOP3.LUT P3, RZ, R19, 0x20, RZ, 0xc0, !PT ;  /* 0x0000002013ff7812 */ /* 0x000fc6000786c0ff */
[----:B-----5:R-:W-:Y:S01]  /*11d00*/  @!P2 LDGSTS.E.BYPASS.LTC128B.128 [R11+0x26400], desc[UR38][R2.64], !P1 ;  /* 0x26400000020bafae */ /* 0x020fe2000c901d66 */
[----:B------:R-:W-:-:S05]  /*11d10*/  LOP3.LUT P1, RZ, R19, 0x400, RZ, 0xc0, !PT ;  /* 0x0000040013ff7812 */ /* 0x000fca000782c0ff */
[----:B------:R-:W-:Y:S04]  /*11d20*/  @!P2 LDGSTS.E.BYPASS.LTC128B.128 [R11+0x28400], desc[UR38][R2.64+0x80], !P6 ;  /* 0x28400080020bafae */ /* 0x000fe8000f101d66 */
[----:B------:R-:W-:Y:S04]  /*11d30*/  @!P2 LDGSTS.E.BYPASS.LTC128B.128 [R11+0x2a400], desc[UR38][R2.64+0x100], !P4 ;  /* 0x2a400100020bafae */ /* 0x000fe8000e101d66 */
[----:B------:R-:W-:Y:S04]  /*11d40*/  @!P2 LDGSTS.E.BYPASS.LTC128B.128 [R11+0x2c400], desc[UR38][R2.64+0x180], !P5 ;  /* 0x2c400180020bafae */ /* 0x000fe8000e901d66 */
[----:B------:R-:W-:Y:S04]  /*11d50*/  @!P2 LDGSTS.E.BYPASS.LTC128B.128 [R11+0x2e400], desc[UR38][R2.64+0x200], !P0 ;  /* 0x2e400200020bafae */ /* 0x000fe8000c101d66 */
[----:B------:R-:W-:Y:S04]  /*11d60*/  @!P2 LDGSTS.E.BYPASS.LTC128B.128 [R11+0x30400], desc[UR38][R2.64+0x280], !P1 ;  /* 0x30400280020bafae */ /* 0x000fe8000c901d66 */
[----:B------:R-:W-:Y:S01]  /*11d70*/  @!P2 LDGSTS.E.BYPASS.LTC128B.128 [R11+0x32400], desc[UR38][R2.64+0x300], P3 ;  /* 0x32400300020bafae */ /* 0x000fe20009901d66 */
[----:B------:R-:W-:-:S03]  /*11d80*/  LOP3.LUT P3, RZ, R19, 0x200, RZ, 0xc0, !PT ;  /* 0x0000020013ff7812 */ /* 0x000fc6000786c0ff */
[----:B------:R-:W0:Y:S10]  /*11d90*/  SHFL.IDX PT, R8, R4, 0x1, 0x181f ;  /* 0x00381f0004087f89 */ /* 0x000e3400000e0000 */
[----:B------:R1:W-:Y:S01]  /*11da0*/  @!P2 LDGSTS.E.BYPASS.LTC128B.128 [R11+0x34400], desc[UR38][R2.64+0x380], P3 ;  /* 0x34400380020bafae */ /* 0x0003e20009901d66 */
[----:B------:R-:W-:-:S13]  /*11db0*/  LOP3.LUT P3, RZ, R19, 0x100, RZ, 0xc0, !PT ;  /* 0x0000010013ff7812 */ /* 0x000fda000786c0ff */
[----:B------:R-:W-:-:S05]  /*11dc0*/  @!P3 LEA R21, P2, R12, R14, 0x1 ;  /* 0x0000000e0c15b211 */ /* 0x000fca00078408ff */
[----:B0-----:R-:W-:Y:S01]  /*11dd0*/  @!P3 IMAD.X R8, RZ, RZ, R8, P2 ;  /* 0x000000ffff08b224 */ /* 0x001fe200010e0608 */
[----:B------:R-:W-:Y:S02]  /*11de0*/  LOP3.LUT P2, RZ, R19, 0x8, RZ, 0xc0, !PT ;  /* 0x0000000813ff7812 */ /* 0x000fe4000784c0ff */
[----:B------:R-:W-:Y:S01]  /*11df0*/  @!P3 LOP3.LUT R9, R5, 0x40, RZ, 0xc0, !PT ;  /* 0x000000400509b812 */ /* 0x000fe200078ec0ff */
[----:B-1----:R-:W-:Y:S02]  /*11e00*/  @!P3 IMAD.MOV.U32 R2, RZ, RZ, R21 ;  /* 0x000000ffff02b224 */ /* 0x002fe400078e0015 */
[----:B------:R-:W-:Y:S01]  /*11e10*/  @!P3 IMAD.MOV.U32 R3, RZ, RZ, R8 ;  /* 0x000000ffff03b224 */ /* 0x000fe200078e0008 */
[----:B------:R-:W-:-:S07]  /*11e20*/  @!P3 SHF.R.U32.HI R9, RZ, 0x2, R9 ;  /* 0x00000002ff09b819 */ /* 0x000fce0000011609 */
[----:B------:R-:W-:Y:S01]  /*11e30*/  @!P3 LDGSTS.E.BYPASS.LTC128B.128 [R11+0x26c00], desc[UR38][R2.64], !P2 ;  /* 0x26c00000020bbfae */ /* 0x000fe2000d101d66 */
[----:B------:R-:W-:Y:S02]  /*11e40*/  @!P3 ISETP.NE.U32.AND P2, PT, R9, RZ, PT ;  /* 0x000000ff0900b20c */ /* 0x000fe40003f45070 */
[----:B------:R-:W-:Y:S01]  /*11e50*/  @!P3 LOP3.LUT R8, R6, 0x80, RZ, 0xc0, !PT ;  /* 0x000000800608b812 */ /* 0x000fe200078ec0ff */
[----:B------:R-:W-:Y:S03]  /*11e60*/  @!P3 LDGSTS.E.BYPASS.LTC128B.128 [R11+0x28c00], desc[UR38][R2.64+0x80], !P6 ;  /* 0x28c00080020bbfae */ /* 0x000fe6000f101d66 */
[----:B------:R-:W-:Y:S01]  /*11e70*/  @!P3 SHF.R.U32.HI R8, RZ, 0x3, R8 ;  /* 0x00000003ff08b819 */ /* 0x000fe20000011608 */
[----:B------:R-:W-:Y:S04]  /*11e80*/  @!P3 LDGSTS.E.BYPASS.LTC128B.128 [R11+0x2ac00], desc[UR38][R2.64+0x100], !P4 ;  /* 0x2ac00100020bbfae */ /* 0x000fe8000e101d66 */
[----:B------:R-:W-:Y:S04]  /*11e90*/  @!P3 LDGSTS.E.BYPASS.LTC128B.128 [R11+0x2cc00], desc[UR38][R2.64+0x180], !P5 ;  /* 0x2cc00180020bbfae */ /* 0x000fe8000e901d66 */
[----:B------:R-:W-:Y:S04]  /*11ea0*/  @!P3 LDGSTS.E.BYPASS.LTC128B.128 [R11+0x2ec00], desc[UR38][R2.64+0x200], !P0 ;  /* 0x2ec00200020bbfae */ /* 0x000fe8000c101d66 */
[----:B------:R-:W-:Y:S04]  /*11eb0*/  @!P3 LDGSTS.E.BYPASS.LTC128B.128 [R11+0x30c00], desc[UR38][R2.64+0x280], !P1 ;  /* 0x30c00280020bbfae */ /* 0x000fe8000c901d66 */
[----:B------:R-:W-:Y:S01]  /*11ec0*/  @!P3 LDGSTS.E.BYPASS.LTC128B.128 [R11+0x32c00], desc[UR38][R2.64+0x300], P2 ;  /* 0x32c00300020bbfae */ /* 0x000fe20009101d66 */
[----:B------:R-:W-:-:S13]  /*11ed0*/  @!P3 ISETP.NE.U32.AND P2, PT, R8, RZ, PT ;  /* 0x000000ff0800b20c */ /* 0x000fda0003f45070 */
[----:B------:R0:W-:Y:S01]  /*11ee0*/  @!P3 LDGSTS.E.BYPASS.LTC128B.128 [R11+0x34c00], desc[UR38][R2.64+0x380], P2 ;  /* 0x34c00380020bbfae */ /* 0x0001e20009101d66 */
[----:B------:R-:W-:-:S03]  /*11ef0*/  ISETP.GE.AND P2, PT, R10, R7, PT ;  /* 0x000000070a00720c */ /* 0x000fc60003f46270 */
[----:B------:R-:W-:Y:S04]  /*11f00*/  SHFL.IDX PT, R10, R4, 0x2, 0x181f ;  /* 0x00581f00040a7f89 */ /* 0x000fe800000e0000 */
[----:B0-----:R-:W0:Y:S01]  /*11f10*/  SHFL.IDX PT, R3, R0, 0x2, 0x181f ;  /* 0x00581f0000037f89 */ /* 0x001e2200000e0000 */
[----:B------:R-:W-:-:S04]  /*11f20*/  LOP3.LUT R19, R19, 0xffffff7f, RZ, 0xc0, !PT ;  /* 0xffffff7f13137812 */ /* 0x000fc800078ec0ff */
[----:B------:R-:W-:Y:S02]  /*11f30*/  @P6 LOP3.LUT R19, R19, 0x80, RZ, 0xfc, !PT ;  /* 0x0000008013136812 */ /* 0x000fe400078efcff */
[----:B------:R-:W-:Y:S02]  /*11f40*/  @!P2 LOP3.LUT R2, R5, 0x40, RZ, 0xc0, !PT ;  /* 0x000000400502a812 */ /* 0x000fe400078ec0ff */
[----:B------:R-:W-:Y:S02]  /*11f50*/  LOP3.LUT P3, RZ, R19, 0x8, RZ, 0xc0, !PT ;  /* 0x0000000813ff7812 */ /* 0x000fe4000786c0ff */
[----:B------:R-:W-:Y:S02]  /*11f60*/  @!P2 SHF.R.U32.HI R9, RZ, 0x2, R2 ;  /* 0x00000002ff09a819 */ /* 0x000fe40000011602 */
[----:B0-----:R-:W-:-:S05]  /*11f70*/  @!P2 LEA R8, P6, R12, R3, 0x1 ;  /* 0x000000030c08a211 */ /* 0x001fca00078c08ff */
[----:B------:R-:W-:Y:S01]  /*11f80*/  @!P2 IMAD.X R3, RZ, RZ, R10, P6 ;  /* 0x000000ffff03a224 */ /* 0x000fe200030e060a */
[----:B------:R-:W-:Y:S01]  /*11f90*/  LOP3.LUT P6, RZ, R19, 0x80, RZ, 0xc0, !PT ;  /* 0x0000008013ff7812 */ /* 0x000fe200078cc0ff */
[----:B------:R-:W-:Y:S01]  /*11fa0*/  @!P2 IMAD.MOV.U32 R2, RZ, RZ, R8 ;  /* 0x000000ffff02a224 */ /* 0x000fe200078e0008 */
[----:B------:R-:W-:-:S04]  /*11fb0*/  @!P2 LOP3.LUT R8, R6, 0x80, RZ, 0xc0, !PT ;  /* 0x000000800608a812 */ /* 0x000fc800078ec0ff */
[----:B------:R-:W-:Y:S01]  /*11fc0*/  @!P2 SHF.R.U32.HI R8, RZ, 0x3, R8 ;  /* 0x00000003ff08a819 */ /* 0x000fe20000011608 */
[----:B------:R0:W-:Y:S03]  /*11fd0*/  @!P2 LDGSTS.E.BYPASS.LTC128B.128 [R11+0x27400], desc[UR38][R2.64], !P3 ;  /* 0x27400000020bafae */ /* 0x0001e6000d901d66 */
[----:B------:R-:W-:-:S03]  /*11fe0*/  @!P2 ISETP.NE.U32.AND P3, PT, R8, RZ, PT ;  /* 0x000000ff0800a20c */ /* 0x000fc60003f65070 */
[----:B------:R0:W-:Y:S01]  /*11ff0*/  @!P2 LDGSTS.E.BYPASS.LTC128B.128 [R11+0x29400], desc[UR38][R2.64+0x80], !P6 ;  /* 0x29400080020bafae */ /* 0x0001e2000f101d66 */
[----:B------:R-:W-:-:S03]  /*12000*/  @!P2 ISETP.NE.U32.AND P6, PT, R9, RZ, PT ;  /* 0x000000ff0900a20c */ /* 0x000fc60003fc5070 */
[----:B------:R0:W-:Y:S04]  /*12010*/  @!P2 LDGSTS.E.BYPASS.LTC128B.128 [R11+0x2b400], desc[UR38][R2.64+0x100], !P4 ;  /* 0x2b400100020bafae */ /* 0x0001e8000e101d66 */
[----:B------:R0:W-:Y:S04]  /*12020*/  @!P2 LDGSTS.E.BYPASS.LTC128B.128 [R11+0x2d400], desc[UR38][R2.64+0x180], !P5 ;  /* 0x2d400180020bafae */ /* 0x0001e8000e901d66 */
[----:B------:R0:W-:Y:S04]  /*12030*/  @!P2 LDGSTS.E.BYPASS.LTC128B.128 [R11+0x2f400], desc[UR38][R2.64+0x200], !P0 ;  /* 0x2f400200020bafae */ /* 0x0001e8000c101d66 */
[----:B------:R0:W-:Y:S04]  /*12040*/  @!P2 LDGSTS.E.BYPASS.LTC128B.128 [R11+0x31400], desc[UR38][R2.64+0x280], !P1 ;  /* 0x31400280020bafae */ /* 0x0001e8000c901d66 */
[----:B------:R0:W-:Y:S04]  /*12050*/  @!P2 LDGSTS.E.BYPASS.LTC128B.128 [R11+0x33400], desc[UR38][R2.64+0x300], P6 ;  /* 0x33400300020bafae */ /* 0x0001e8000b101d66 */
[----:B------:R0:W-:Y:S04]  /*12060*/  @!P2 LDGSTS.E.BYPASS.LTC128B.128 [R11+0x35400], desc[UR38][R2.64+0x380], P3 ;  /* 0x35400380020bafae */ /* 0x0001e80009901d66 */
[----:B------:R-:W1:Y:S04]  /*12070*/  SHFL.IDX PT, R4, R4, 0x3, 0x181f ;  /* 0x00781f0004047f89 */ /* 0x000e6800000e0000 */
[----:B------:R-:W2:Y:S02]  /*12080*/  SHFL.IDX PT, R0, R0, 0x3, 0x181f ;  /* 0x00781f0000007f89 */ /* 0x000ea400000e0000 */
.L_x_1268:
[----:B0-----:R-:W3:Y:S01]  /*12090*/  LDL.LU R2, [R1+0x60] ;  /* 0x0000600001027983 */ /* 0x001ee20000300800 */
[----:B------:R-:W-:Y:S01]  /*120a0*/  BSSY B0, `(.L_x_1133) ;  /* 0x000001d000007945 */ /* 0x000fe20003800000 */
[----:B---3--:R-:W-:-:S13]  /*120b0*/  ISETP.GE.AND P2, PT, R2, R7, PT ;  /* 0x000000070200720c */ /* 0x008fda0003f46270 */
[----:B------:R-:W-:Y:S05]  /*120c0*/  @P2 BRA `(.L_x_1134) ;  /* 0x0000000000682947 */ /* 0x000fea0003800000 */
[----:B------:R-:W3:Y:S01]  /*120d0*/  LDL R8, [R1+0x14] ;  /* 0x0000140001087983 */ /* 0x000ee20000100800 */
[C---:B------:R-:W-:Y:S02]  /*120e0*/  LOP3.LUT P6, RZ, R19.reuse, 0x8, RZ, 0xc0, !PT ;  /* 0x0000000813ff7812 */ /* 0x040fe400078cc0ff */
[C---:B------:R-:W-:Y:S01]  /*120f0*/  LOP3.LUT P4, RZ, R19.reuse, 0x4, RZ, 0xc0, !PT ;  /* 0x0000000413ff7812 */ /* 0x040fe2000788c0ff */
[----:B------:R-:W0:Y:S01]  /*12100*/  S2R R2, SR_TID.X ;  /* 0x0000000000027919 */ /* 0x000e220000002100 */
[----:B------:R-:W-:Y:S02]  /*12110*/  LOP3.LUT P3, RZ, R19, 0x2, RZ, 0xc0, !PT ;  /* 0x0000000213ff7812 */ /* 0x000fe4000786c0ff */
[----:B------:R-:W-:Y:S02]  /*12120*/  LOP3.LUT R5, R5, 0x40, RZ, 0xc0, !PT ;  /* 0x0000004005057812 */ /* 0x000fe400078ec0ff */
[----:B------:R-:W-:Y:S02]  /*12130*/  LOP3.LUT R6, R6, 0x80, RZ, 0xc0, !PT ;  /* 0x0000008006067812 */ /* 0x000fe400078ec0ff */
[----:B------:R-:W-:-:S02]  /*12140*/  SHF.R.U32.HI R5, RZ, 0x2, R5 ;  /* 0x00000002ff057819 */ /* 0x000fc40000011605 */
[----:B------:R-:W-:Y:S01]  /*12150*/  SHF.R.U32.HI R6, RZ, 0x3, R6 ;  /* 0x00000003ff067819 */ /* 0x000fe20000011606 */
[----:B0-----:R-:W-:-:S05]  /*12160*/  IMAD.SHL.U32 R2, R2, 0x8, RZ ;  /* 0x0000000802027824 */ /* 0x001fca00078e00ff */
[----:B------:R-:W-:-:S04]  /*12170*/  LOP3.LUT R2, R2, 0x38, RZ, 0xc0, !PT ;  /* 0x0000003802027812 */ /* 0x000fc800078ec0ff */
[----:B--2---:R-:W-:-:S05]  /*12180*/  LEA R2, P2, R2, R0, 0x1 ;  /* 0x0000000002027211 */ /* 0x004fca00078408ff */
[----:B-1----:R-:W-:Y:S01]  /*12190*/  IMAD.X R3, RZ, RZ, R4, P2 ;  /* 0x000000ffff037224 */ /* 0x002fe200010e0604 */
[----:B------:R-:W-:-:S04]  /*121a0*/  ISETP.NE.U32.AND P2, PT, R5, RZ, PT ;  /* 0x000000ff0500720c */ /* 0x000fc80003f45070 */
[----:B------:R-:W-:Y:S01]  /*121b0*/  @!PT LDS RZ, [RZ] ;  /* 0x00000000fffff984 */ /* 0x000fe20000000800 */
[----:B------:R-:W-:Y:S01]  /*121c0*/  @!PT LDS RZ, [RZ] ;  /* 0x00000000fffff984 */ /* 0x000fe20000000800 */
[----:B------:R-:W-:Y:S01]  /*121d0*/  @!PT LDS RZ, [RZ] ;  /* 0x00000000fffff984 */ /* 0x000fe20000000800 */
[----:B---3--:R0:W-:Y:S04]  /*121e0*/  LDGSTS.E.BYPASS.LTC128B.128 [R8+0x27c00], desc[UR38][R2.64], !P6 ;  /* 0x27c0000002087fae */ /* 0x0081e8000f101d66 */
        /* <DEDUP_REMOVED lines=8> */
.L_x_1134:
[----:B------:R-:W-:Y:S05]  /*12270*/  BSYNC B0 ;  /* 0x0000000000007941 */ /* 0x000fea0003800000 */
.L_x_1133:
[----:B------:R-:W-:Y:S01]  /*12280*/  NOP ;  /* 0x0000000000007918 */ /* 0x000fe20000000000 */
[----:B------:R-:W-:-:S13]  /*12290*/  PLOP3.LUT P0, PT, PT, PT, PT, 0x80, 0x0 ;  /* 0x000000000000781c */ /* 0x000fda0003f0f070 */
.L_x_1135:
[----:B------:R-:W-:Y:S02]  /*122a0*/  PLOP3.LUT P1, PT, P1, P0, PT, 0xa2, 0x0 ;  /* 0x000000000000781c */ /* 0x000fe40000f21472 */
[----:B------:R-:W-:-:S08]  /*122b0*/  @P0 R2UR P1, UR4, R18 ;  /* 0x00000000120402ca */ /* 0x000fd00000020000 */
[----:B------:R-:W-:-:S05]  /*122c0*/  @P0 PLOP3.LUT P0, PT, P1, PT, PT, 0x80, 0x0 ;  /* 0x000000000000081c */ /* 0x000fca0000f0f070 */
[----:B------:R-:W-:Y:S01]  /*122d0*/  @!P1 SYNCS.ARRIVE.TRANS64.RED.A0T1 RZ, [UR4+0x38810], RZ ;  /* 0x038810ffffff99a7 */ /* 0x000fe20008200404 */
[----:B------:R-:W-:Y:S07]  /*122e0*/  @!P1 ARRIVES.LDGSTSBAR.64.TRANSCNT [UR4+0x38810] ;  /* 0x03881000ff0099b0 */ /* 0x000fee0008000a84 */
[----:B------:R-:W-:Y:S05]  /*122f0*/  @P0 BRA.U.ANY `(.L_x_1135) ;  /* 0xfffffffd00e80947 */ /* 0x000fea000393ffff */
[----:B0-----:R-:W3:Y:S02]  /*12300*/  LDL.LU R2, [R1+0x64] ;  /* 0x0000640001027983 */ /* 0x001ee40000300800 */
[----:B---3--:R-:W-:-:S05]  /*12310*/  VIADD R2, R2, 0x1 ;  /* 0x0000000102027836 */ /* 0x008fca0000000000 */
[----:B------:R0:W-:Y:S01]  /*12320*/  STL [R1+0x64], R2 ;  /* 0x0000640201007387 */ /* 0x0001e20000100800 */
[----:B--2---:R-:W-:-:S04]  /*12330*/  LEA.HI R0, R2, R2, RZ, 0x1 ;  /* 0x0000000202007211 */ /* 0x004fc800078f08ff */
[----:B------:R-:W-:-:S05]  /*12340*/  LOP3.LUT R0, R0, 0xfffffffe, RZ, 0xc0, !PT ;  /* 0xfffffffe00007812 */ /* 0x000fca00078ec0ff */
[----:B------:R-:W-:-:S05]  /*12350*/  IMAD.IADD R0, R2, 0x1, -R0 ;  /* 0x0000000102007824 */ /* 0x000fca00078e0a00 */
[----:B------:R-:W-:Y:S01]  /*12360*/  SHF.L.U32 R0, R0, 0x1f, RZ ;  /* 0x0000001f00007819 */ /* 0x000fe200000006ff */
[----:B------:R-:W-:Y:S01]  /*12370*/  NOP ;  /* 0x0000000000007918 */ /* 0x000fe20000000000 */
[----:B------:R0:W-:Y:S01]  /*12380*/  SYNCS.ARRIVE.TRANS64.A1T0 RZ, [R18+URZ+0x38810], RZ ;  /* 0x038810ff12ff79a7 */ /* 0x0001e2000810003f */
[----:B------:R-:W-:Y:S01]  /*12390*/  BSSY B0, `(.L_x_1136) ;  /* 0x0000003000007945 */ /* 0x000fe20003800000 */
[----:B------:R-:W2:Y:S03]  /*123a0*/  SYNCS.PHASECHK.TRANS64.TRYWAIT P0, [R18+URZ+0x38820], R0 ;  /* 0x03882000120075a7 */ /* 0x000ea6000800017f */
[----:B0-2---:R-:W-:Y:S05]  /*123b0*/  @!P0 BRA `(.L_x_1137) ;  /* 0x0000005800f08947 */ /* 0x005fea0003800000 */
.L_x_1269:
[----:B------:R-:W-:Y:S05]  /*123c0*/  BSYNC B0 ;  /* 0x0000000000007941 */ /* 0x000fea0003800000 */
.L_x_1136:
[----:B------:R-:W-:Y:S01]  /*123d0*/  LOP3.LUT P0, RZ, R19, 0x1, RZ, 0xc0, !PT ;  /* 0x0000000113ff7812 */ /* 0x000fe2000780c0ff */
[----:B------:R-:W-:-:S12]  /*123e0*/  BSSY B0, `(.L_x_1138) ;  /* 0x0000097000007945 */ /* 0x000fd80003800000 */
[----:B------:R-:W-:Y:S05]  /*123f0*/  @!P0 BRA `(.L_x_1139) ;  /* 0x0000000800548947 */ /* 0x000fea0003800000 */
[----:B-1----:R-:W0:Y:S04]  /*12400*/  LDL R4, [R1+0x10] ;  /* 0x0000100001047983 */ /* 0x002e280000100800 */
[----:B------:R-:W2:Y:S01]  /*12410*/  LDL R2, [R1+0x18] ;  /* 0x0000180001027983 */ /* 0x000ea20000100800 */
[----:B------:R-:W-:Y:S01]  /*12420*/  BSSY B1, `(.L_x_1140) ;  /* 0x0000008000017945 */ /* 0x000fe20003800000 */
[----:B------:R-:W1:Y:S02]  /*12430*/  S2R R3, SR_TID.X ;  /* 0x0000000000037919 */ /* 0x000e640000002100 */
[----:B-1----:R-:W-:-:S04]  /*12440*/  LOP3.LUT R3, R3, 0x7f, RZ, 0xc0, !PT ;  /* 0x0000007f03037812 */ /* 0x002fc800078ec0ff */
[----:B------:R-:W-:Y:S01]  /*12450*/  ISETP.NE.AND P1, PT, R3, RZ, PT ;  /* 0x000000ff0300720c */ /* 0x000fe20003f25270 */
[----:B0-----:R-:W-:Y:S01]  /*12460*/  IMAD R0, R4, 0x8, R18 ;  /* 0x0000000804007824 */ /* 0x001fe200078e0212 */
[----:B--2---:R-:W-:-:S04]  /*12470*/  SHF.L.U32 R2, R2, 0x1f, RZ ;  /* 0x0000001f02027819 */ /* 0x004fc800000006ff */
[----:B------:R-:W0:Y:S02]  /*12480*/  SYNCS.PHASECHK.TRANS64.TRYWAIT P0, [R0+URZ+0x38860], R2 ;  /* 0x03886002000075a7 */ /* 0x000e24000800017f */
[----:B0-----:R-:W-:Y:S05]  /*12490*/  @!P0 BRA `(.L_x_1141) ;  /* 0x0000005800cc8947 */ /* 0x001fea0003800000 */
.L_x_1270:
[----:B------:R-:W-:Y:S05]  /*124a0*/  BSYNC B1 ;  /* 0x0000000000017941 */ /* 0x000fea0003800000 */
.L_x_1140:
        /* <DEDUP_REMOVED lines=9> */
.L_x_1143:
[----:B------:R-:W-:Y:S05]  /*12540*/  BSYNC B1 ;  /* 0x0000000000017941 */ /* 0x000fea0003800000 */
.L_x_1142:
[----:B------:R-:W2:Y:S04]  /*12550*/  LDL R4, [R1+0x20] ;  /* 0x0000200001047983 */ /* 0x000ea80000100800 */
[----:B------:R-:W2:Y:S04]  /*12560*/  LDL.LU R3, [R1+0x30] ;  /* 0x0000300001037983 */ /* 0x000ea80000300800 */
[----:B0-----:R-:W3:Y:S01]  /*12570*/  LDL R2, [R1+0x10] ;  /* 0x0000100001027983 */ /* 0x001ee20000100800 */
        /* <DEDUP_REMOVED lines=8> */
[----:B---3--:R-:W-:-:S04]  /*12600*/  IMAD R2, R2, 0x10000, R18 ;  /* 0x0001000002027824 */ /* 0x008fc800078e0212 */
[----:B------:R-:W-:-:S07]  /*12610*/  VIADD R4, R2, 0x400 ;  /* 0x0000040002047836 */ /* 0x000fce0000000000 */
.L_x_1144:
        /* <DEDUP_REMOVED lines=15> */
.L_x_1145:
        /* <DEDUP_REMOVED lines=15> */
.L_x_1146:
        /* <DEDUP_REMOVED lines=15> */
.L_x_1147:
        /* <DEDUP_REMOVED lines=15> */
.L_x_1148:
        /* <DEDUP_REMOVED lines=15> */
.L_x_1149:
        /* <DEDUP_REMOVED lines=15> */
.L_x_1150:
        /* <DEDUP_REMOVED lines=15> */
.L_x_1151:
        /* <DEDUP_REMOVED lines=10> */
.L_x_1139:
[----:B------:R-:W-:Y:S05]  /*12d50*/  BSYNC B0 ;  /* 0x0000000000007941 */ /* 0x000fea0003800000 */
.L_x_1138:
[----:B-1----:R-:W0:Y:S04]  /*12d60*/  LDL R4, [R1+0x3c] ;  /* 0x00003c0001047983 */ /* 0x002e280000100800 */
        /* <DEDUP_REMOVED lines=19> */
[----:B------:R-:W2:Y:S04]  /*12ea0*/  LDL.LU R5, [R1+0x10] ;  /* 0x0000100001057983 */ /* 0x000ea80000300800 */
[----:B------:R-:W3:Y:S01]  /*12eb0*/  LDL.LU R9, [R1+0x18] ;  /* 0x0000180001097983 */ /* 0x000ee20000300800 */
[----:B------:R-:W-:Y:S01]  /*12ec0*/  LOP3.LUT P2, RZ, R19, 0x1, RZ, 0xc0, !PT ;  /* 0x0000000113ff7812 */ /* 0x000fe2000784c0ff */
[----:B------:R-:W-:Y:S01]  /*12ed0*/  BSSY B1, `(.L_x_1156) ;  /* 0x00000d7000017945 */ /* 0x000fe20003800000 */
[----:B--2---:R-:W-:-:S05]  /*12ee0*/  VIADD R2, R5, 0x1 ;  /* 0x0000000105027836 */ /* 0x004fca0000000000 */
[----:B------:R-:W-:-:S04]  /*12ef0*/  ISETP.NE.AND P0, PT, R2, 0x2, PT ;  /* 0x000000020200780c */ /* 0x000fc80003f05270 */
[----:B------:R-:W-:Y:S02]  /*12f00*/  SEL R3, RZ, 0x1, P0 ;  /* 0x00000001ff037807 */ /* 0x000fe40000000000 */
[----:B------:R-:W-:Y:S02]  /*12f10*/  SEL R10, R2, RZ, P0 ;  /* 0x000000ff020a7207 */ /* 0x000fe40000000000 */
[----:B---3--:R-:W-:-:S05]  /*12f20*/  LOP3.LUT R9, R9, R3, RZ, 0x3c, !PT ;  /* 0x0000000309097212 */ /* 0x008fca00078e3cff */
[----:B------:R0:W-:Y:S04]  /*12f30*/  STL [R1+0x18], R9 ;  /* 0x0000180901007387 */ /* 0x0001e80000100800 */
[----:B------:R0:W-:Y:S01]  /*12f40*/  STL [R1+0x10], R10 ;  /* 0x0000100a01007387 */ /* 0x0001e20000100800 */
        /* <DEDUP_REMOVED lines=24> */
.L_x_1158:
[----:B------:R-:W-:Y:S01]  /*130d0*/  IMAD R3, R10, 0x8, R18 ;  /* 0x000000080a037824 */ /* 0x000fe200078e0212 */
[----:B------:R-:W-:Y:S01]  /*130e0*/  SHF.L.U32 R2, R9, 0x1f, RZ ;  /* 0x0000001f09027819 */ /* 0x000fe200000006ff */
[----:B------:R-:W2:Y:S01]  /*130f0*/  S2R R5, SR_TID.X ;  /* 0x0000000000057919 */ /* 0x000ea20000002100 */
[----:B------:R-:W-:Y:S02]  /*13100*/  BSSY B3, `(.L_x_1159) ;  /* 0x0000005000037945 */ /* 0x000fe40003800000 */
[----:B------:R-:W3:Y:S01]  /*13110*/  SYNCS.PHASECHK.TRANS64.TRYWAIT P0, [R3+URZ+0x38840], R2 ;  /* 0x03884002030075a7 */ /* 0x000ee2000800017f */
[----:B--2---:R-:W-:-:S04]  /*13120*/  LOP3.LUT R5, R5, 0x7f, RZ, 0xc0, !PT ;  /* 0x0000007f05057812 */ /* 0x004fc800078ec0ff */
[----:B------:R-:W-:Y:S01]  /*13130*/  ISETP.NE.AND P1, PT, R5, RZ, PT ;  /* 0x000000ff0500720c */ /* 0x000fe20003f25270 */
[----:B---3--:R-:W-:-:S12]  /*13140*/  @!P0 BRA `(.L_x_1160) ;  /* 0x0000004c00b48947 */ /* 0x008fd80003800000 */
.L_x_1271:
[----:B------:R-:W-:Y:S05]  /*13150*/  BSYNC B3 ;  /* 0x0000000000037941 */ /* 0x000fea0003800000 */
.L_x_1159:
[----:B------:R-:W-:Y:S04]  /*13160*/  BSSY B3, `(.L_x_1161) ;  /* 0x0000009000037945 */ /* 0x000fe80003800000 */
[----:B------:R-:W-:Y:S05]  /*13170*/  @P1 BRA `(.L_x_1162) ;  /* 0x00000000001c1947 */ /* 0x000fea0003800000 */
[----:B-1----:R-:W1:Y:S01]  /*13180*/  S2R R6, SR_TID.X ;  /* 0x0000000000067919 */ /* 0x002e620000002100 */
[----:B------:R-:W-:-:S04]  /*13190*/  IMAD.MOV.U32 R5, RZ, RZ, 0x2000 ;  /* 0x00002000ff057424 */ /* 0x000fc800078e00ff */
[----:B------:R3:W-:Y:S01]  /*131a0*/  SYNCS.ARRIVE.TRANS64 RZ, [R3+URZ+0x38830], R5 ;  /* 0x0388300503ff79a7 */ /* 0x0007e2000800003f */
[----:B-1----:R-:W-:-:S04]  /*131b0*/  LOP3.LUT R6, R6, 0x1f, RZ, 0xc0, !PT ;  /* 0x0000001f06067812 */ /* 0x002fc800078ec0ff */
[----:B------:R-:W-:-:S13]  /*131c0*/  ISETP.NE.AND P0, PT, R6, RZ, PT ;  /* 0x000000ff0600720c */ /* 0x000fda0003f05270 */
[----:B---3--:R-:W-:Y:S05]  /*131d0*/  @!P0 BRA `(.L_x_1162) ;  /* 0x0000000000048947 */ /* 0x008fea0003800000 */
[----:B------:R-:W-:Y:S01]  /*131e0*/  BPT.TRAP 0x1 ;  /* 0x000000040000795c */ /* 0x000fe20000300000 */
.L_x_1162:
[----:B------:R-:W-:Y:S05]  /*131f0*/  BSYNC B3 ;  /* 0x0000000000037941 */ /* 0x000fea0003800000 */
.L_x_1161:
[----:B------:R-:W3:Y:S04]  /*13200*/  LDL R5, [R1+0x10] ;  /* 0x0000100001057983 */ /* 0x000ee80000100800 */
[----:B-1----:R-:W4:Y:S01]  /*13210*/  LDL R6, [R1+0x20] ;  /* 0x0000200001067983 */ /* 0x002f220000100800 */
[----:B0-----:R-:W-:Y:S01]  /*13220*/  IMAD.MOV.U32 R9, RZ, RZ, RZ ;  /* 0x000000ffff097224 */ /* 0x001fe200078e00ff */
[----:B------:R-:W-:Y:S01]  /*13230*/  UIADD3 UR4, UP0, UR40, 0x370, URZ ;  /* 0x0000037028047890 */ /* 0x000fe2000ff1e03f */
[----:B------:R-:W-:Y:S01]  /*13240*/  PLOP3.LUT P0, PT, PT, PT, PT, 0x80, 0x0 ;  /* 0x000000000000781c */ /* 0x000fe20003f0f070 */
[----:B------:R-:W-:Y:S01]  /*13250*/  UMOV UR6, 0x0 ;  /* 0x0000000000067882 */ /* 0x000fe20000000000 */
[----:B------:R-:W-:Y:S01]  /*13260*/  UMOV UR7, 0x14f00000 ;  /* 0x14f0000000077882 */ /* 0x000fe20000000000 */
[----:B------:R-:W-:Y:S01]  /*13270*/  R2UR UR10, R9 ;  /* 0x00000000090a72ca */ /* 0x000fe200000e0000 */
[----:B------:R-:W-:Y:S01]  /*13280*/  UIADD3.X UR5, URZ, UR41, URZ, UP0, !UPT ;  /* 0x000000293f057290 */ /* 0x000fe200087fe43f */
[----:B---3--:R-:W-:-:S02]  /*13290*/  IMAD R5, R5, 0x2000, R18 ;  /* 0x0000200005057824 */ /* 0x008fc400078e0212 */
[----:B----4-:R-:W-:Y:S02]  /*132a0*/  IMAD R0, R0, 0x40, R6 ;  /* 0x0000004000007824 */ /* 0x010fe400078e0206 */
[----:B------:R-:W-:Y:S02]  /*132b0*/  VIADD R5, R5, 0x22400 ;  /* 0x0002240005057836 */ /* 0x000fe40000000000 */
[----:B------:R-:W-:-:S07]  /*132c0*/  VIADD R6, R3, 0x38830 ;  /* 0x0003883003067836 */ /* 0x000fce0000000000 */
.L_x_1163:
        /* <DEDUP_REMOVED lines=13> */
.L_x_1272:
[----:B------:R-:W-:Y:S05]  /*133a0*/  BSYNC B3 ;  /* 0x0000000000037941 */ /* 0x000fea0003800000 */
.L_x_1164:
[----:B------:R-:W-:Y:S01]  /*133b0*/  BSSY B3, `(.L_x_1166) ;  /* 0x000000b000037945 */ /* 0x000fe20003800000 */
[----:B------:R-:W-:Y:S02]  /*133c0*/  IMAD.MOV.U32 R6, RZ, RZ, 0x0 ;  /* 0x00000000ff067424 */ /* 0x000fe400078e00ff */
[----:B------:R-:W-:Y:S01]  /*133d0*/  IMAD.MOV.U32 R7, RZ, RZ, 0x14f00000 ;  /* 0x14f00000ff077424 */ /* 0x000fe200078e00ff */
[----:B------:R-:W-:Y:S06]  /*133e0*/  @P1 BRA `(.L_x_1167) ;  /* 0x00000000001c1947 */ /* 0x000fec0003800000 */
[----:B------:R-:W1:Y:S01]  /*133f0*/  S2R R5, SR_TID.X ;  /* 0x0000000000057919 */ /* 0x000e620000002100 */
[----:B0-2---:R-:W-:-:S04]  /*13400*/  IMAD.MOV.U32 R2, RZ, RZ, 0x10000 ;  /* 0x00010000ff027424 */ /* 0x005fc800078e00ff */
[----:B------:R3:W-:Y:S01]  /*13410*/  SYNCS.ARRIVE.TRANS64 RZ, [R3+URZ+0x38850], R2 ;  /* 0x0388500203ff79a7 */ /* 0x0007e2000800003f */
[----:B-1----:R-:W-:-:S04]  /*13420*/  LOP3.LUT R5, R5, 0x1f, RZ, 0xc0, !PT ;  /* 0x0000001f05057812 */ /* 0x002fc800078ec0ff */
[----:B------:R-:W-:-:S13]  /*13430*/  ISETP.NE.AND P0, PT, R5, RZ, PT ;  /* 0x000000ff0500720c */ /* 0x000fda0003f05270 */
[----:B---3--:R-:W-:Y:S05]  /*13440*/  @!P0 BRA `(.L_x_1167) ;  /* 0x0000000000048947 */ /* 0x008fea0003800000 */
[----:B------:R-:W-:Y:S01]  /*13450*/  BPT.TRAP 0x1 ;  /* 0x000000040000795c */ /* 0x000fe20000300000 */
.L_x_1167:
[----:B------:R-:W-:Y:S05]  /*13460*/  BSYNC B3 ;  /* 0x0000000000037941 */ /* 0x000fea0003800000 */
.L_x_1166:
[----:B0-2---:R-:W2:Y:S01]  /*13470*/  LDL R2, [R1+0x10] ;  /* 0x0000100001027983 */ /* 0x005ea20000100800 */
        /* <DEDUP_REMOVED lines=9> */
.L_x_1168:
        /* <DEDUP_REMOVED lines=15> */
.L_x_1169:
        /* <DEDUP_REMOVED lines=15> */
.L_x_1170:
        /* <DEDUP_REMOVED lines=15> */
.L_x_1171:
        /* <DEDUP_REMOVED lines=15> */
.L_x_1172:
        /* <DEDUP_REMOVED lines=15> */
.L_x_1173:
        /* <DEDUP_REMOVED lines=15> */
.L_x_1174:
        /* <DEDUP_REMOVED lines=15> */
.L_x_1175:
        /* <DEDUP_REMOVED lines=10> */
.L_x_1157:
[----:B------:R-:W-:Y:S05]  /*13c40*/  BSYNC B1 ;  /* 0x0000000000017941 */ /* 0x000fea0003800000 */
.L_x_1156:
[----:B------:R-:W2:Y:S02]  /*13c50*/  LDL.LU R5, [R1+0x3c] ;  /* 0x00003c0001057983 */ /* 0x000ea40000300800 */
[----:B--2---:R-:W-:-:S07]  /*13c60*/  VIADD R0, R5, 0xfffffffd ;  /* 0xfffffffd05007836 */ /* 0x004fce0000000000 */
.L_x_1155:
[----:B------:R-:W-:Y:S05]  /*13c70*/  BSYNC B2 ;  /* 0x0000000000027941 */ /* 0x000fea0003800000 */
.L_x_1154:
[----:B------:R-:W-:Y:S01]  /*13c80*/  VIADD R8, R8, 0xfffffffe ;  /* 0xfffffffe08087836 */ /* 0x000fe20000000000 */
[----:B------:R-:W-:-:S04]  /*13c90*/  LOP3.LUT R4, RZ, R4, RZ, 0x33, !PT ;  /* 0x00000004ff047212 */ /* 0x000fc800078e33ff */
[----:B------:R-:W-:-:S13]  /*13ca0*/  ISETP.NE.AND P0, PT, R8, R4, PT ;  /* 0x000000040800720c */ /* 0x000fda0003f05270 */
[----:B------:R-:W-:Y:S05]  /*13cb0*/  @!P0 BRA `(.L_x_1153) ;  /* 0x0000001800e08947 */ /* 0x000fea0003800000 */
.L_x_1216:
[----:B------:R-:W2:Y:S04]  /*13cc0*/  LDL.LU R3, [R1+0x10] ;  /* 0x0000100001037983 */ /* 0x000ea80000300800 */
[----:B------:R-:W3:Y:S01]  /*13cd0*/  LDL.LU R2, [R1+0x18] ;  /* 0x0000180001027983 */ /* 0x000ee20000300800 */
[----:B------:R-:W-:Y:S01]  /*13ce0*/  LOP3.LUT P1, RZ, R19, 0x1, RZ, 0xc0, !PT ;  /* 0x0000000113ff7812 */ /* 0x000fe2000782c0ff */
[----:B------:R-:W-:Y:S05]  /*13cf0*/  YIELD ;  /* 0x0000000000007946 */ /* 0x000fea0003800000 */
[----:B------:R-:W-:Y:S01]  /*13d00*/  BSSY B1, `(.L_x_1176) ;  /* 0x00000d4000017945 */ /* 0x000fe20003800000 */
[----:B--2---:R-:W-:-:S05]  /*13d10*/  VIADD R7, R3, 0x1 ;  /* 0x0000000103077836 */ /* 0x004fca0000000000 */
[----:B------:R-:W-:-:S04]  /*13d20*/  ISETP.NE.AND P0, PT, R7, 0x2, PT ;  /* 0x000000020700780c */ /* 0x000fc80003f05270 */
[----:B------:R-:W-:Y:S02]  /*13d30*/  SEL R6, RZ, 0x1, P0 ;  /* 0x00000001ff067807 */ /* 0x000fe40000000000 */
[----:B------:R-:W-:Y:S02]  /*13d40*/  SEL R7, R7, RZ, P0 ;  /* 0x000000ff07077207 */ /* 0x000fe40000000000 */
[----:B---3--:R-:W-:Y:S01]  /*13d50*/  LOP3.LUT R6, R2, R6, RZ, 0x3c, !PT ;  /* 0x0000000602067212 */ /* 0x008fe200078e3cff */
[----:B0-----:R-:W-:Y:S06]  /*13d60*/  @!P1 BRA `(.L_x_1177) ;  /* 0x0000000c00349947 */ /* 0x001fec0003800000 */
        /* <DEDUP_REMOVED lines=24> */
.L_x_1178:
        /* <DEDUP_REMOVED lines=8> */
.L_x_1273:
[----:B------:R-:W-:Y:S05]  /*13f70*/  BSYNC B2 ;  /* 0x0000000000027941 */ /* 0x000fea0003800000 */
.L_x_1179:
        /* <DEDUP_REMOVED lines=9> */
.L_x_1182:
[----:B------:R-:W-:Y:S05]  /*14010*/  BSYNC B2 ;  /* 0x0000000000027941 */ /* 0x000fea0003800000 */
.L_x_1181:
        /* <DEDUP_REMOVED lines=12> */
.L_x_1183:
        /* <DEDUP_REMOVED lines=13> */
.L_x_1274:
[----:B------:R-:W-:Y:S05]  /*141b0*/  BSYNC B2 ;  /* 0x0000000000027941 */ /* 0x000fea0003800000 */
.L_x_1184:
        /* <DEDUP_REMOVED lines=11> */
.L_x_1187:
[----:B------:R-:W-:Y:S05]  /*14270*/  BSYNC B2 ;  /* 0x0000000000027941 */ /* 0x000fea0003800000 */
.L_x_1186:
        /* <DEDUP_REMOVED lines=9> */
.L_x_1188:
        /* <DEDUP_REMOVED lines=15> */
.L_x_1189:
        /* <DEDUP_REMOVED lines=15> */
.L_x_1190:
        /* <DEDUP_REMOVED lines=15> */
.L_x_1191:
        /* <DEDUP_REMOVED lines=15> */
.L_x_1192:
        /* <DEDUP_REMOVED lines=15> */
.L_x_1193:
        /* <DEDUP_REMOVED lines=15> */
.L_x_1194:
        /* <DEDUP_REMOVED lines=15> */
.L_x_1195:
        /* <DEDUP_REMOVED lines=10> */
.L_x_1177:
[----:B------:R-:W-:Y:S05]  /*14a40*/  BSYNC B1 ;  /* 0x0000000000017941 */ /* 0x000fea0003800000 */
.L_x_1176:
[----:B------:R-:W-:Y:S01]  /*14a50*/  VIADD R7, R7, 0x1 ;  /* 0x0000000107077836 */ /* 0x000fe20000000000 */
[----:B------:R-:W-:Y:S01]  /*14a60*/  LOP3.LUT P2, RZ, R19, 0x1, RZ, 0xc0, !PT ;  /* 0x0000000113ff7812 */ /* 0x000fe2000784c0ff */
[----:B------:R-:W-:Y:S03]  /*14a70*/  BSSY B1, `(.L_x_1196) ;  /* 0x00000d8000017945 */ /* 0x000fe60003800000 */
[----:B------:R-:W-:-:S04]  /*14a80*/  ISETP.NE.AND P0, PT, R7, 0x2, PT ;  /* 0x000000020700780c */ /* 0x000fc80003f05270 */
[----:B------:R-:W-:Y:S02]  /*14a90*/  SEL R2, RZ, 0x1, P0 ;  /* 0x00000001ff027807 */ /* 0x000fe40000000000 */
[----:B0-----:R-:W-:Y:S02]  /*14aa0*/  SEL R9, R7, RZ, P0 ;  /* 0x000000ff07097207 */ /* 0x001fe40000000000 */
[----:B------:R-:W-:Y:S01]  /*14ab0*/  LOP3.LUT R8, R6, R2, RZ, 0x3c, !PT ;  /* 0x0000000206087212 */ /* 0x000fe200078e3cff */
[----:B------:R-:W-:-:S04]  /*14ac0*/  VIADD R6, R0, 0xffffffff ;  /* 0xffffffff00067836 */ /* 0x000fc80000000000 */
[----:B------:R0:W-:Y:S04]  /*14ad0*/  STL [R1+0x18], R8 ;  /* 0x0000180801007387 */ /* 0x0001e80000100800 */
[----:B------:R0:W-:Y:S01]  /*14ae0*/  STL [R1+0x10], R9 ;  /* 0x0000100901007387 */ /* 0x0001e20000100800 */
        /* <DEDUP_REMOVED lines=25> */
.L_x_1198:
        /* <DEDUP_REMOVED lines=8> */
.L_x_1275:
[----:B------:R-:W-:Y:S05]  /*14d00*/  BSYNC B2 ;  /* 0x0000000000027941 */ /* 0x000fea0003800000 */
.L_x_1199:
        /* <DEDUP_REMOVED lines=9> */
.L_x_1202:
[----:B------:R-:W-:Y:S05]  /*14da0*/  BSYNC B2 ;  /* 0x0000000000027941 */ /* 0x000fea0003800000 */
.L_x_1201:
[----:B------:R-:W2:Y:S04]  /*14db0*/  LDL R3, [R1+0x10] ;  /* 0x0000100001037983 */ /* 0x000ea80000100800 */
[----:B------:R-:W3:Y:S01]  /*14dc0*/  LDL R5, [R1+0x20] ;  /* 0x0000200001057983 */ /* 0x000ee20000100800 */
[----:B0-----:R-:W-:Y:S01]  /*14dd0*/  IMAD.MOV.U32 R8, RZ, RZ, RZ ;  /* 0x000000ffff087224 */ /* 0x001fe200078e00ff */
[----:B------:R-:W-:Y:S01]  /*14de0*/  UIADD3 UR4, UP0, UR40, 0x370, URZ ;  /* 0x0000037028047890 */ /* 0x000fe2000ff1e03f */
[----:B------:R-:W-:Y:S01]  /*14df0*/  PLOP3.LUT P0, PT, PT, PT, PT, 0x80, 0x0 ;  /* 0x000000000000781c */ /* 0x000fe20003f0f070 */
[----:B------:R-:W-:Y:S01]  /*14e00*/  UMOV UR6, 0x0 ;  /* 0x0000000000067882 */ /* 0x000fe20000000000 */
[----:B------:R-:W-:Y:S01]  /*14e10*/  UMOV UR7, 0x14f00000 ;  /* 0x14f0000000077882 */ /* 0x000fe20000000000 */
[----:B------:R-:W-:Y:S01]  /*14e20*/  R2UR UR10, R8 ;  /* 0x00000000080a72ca */ /* 0x000fe200000e0000 */
[----:B------:R-:W-:Y:S01]  /*14e30*/  UIADD3.X UR5, URZ, UR41, URZ, UP0, !UPT ;  /* 0x000000293f057290 */ /* 0x000fe200087fe43f */
[----:B--2---:R-:W-:-:S02]  /*14e40*/  IMAD R3, R3, 0x2000, R18 ;  /* 0x0000200003037824 */ /* 0x004fc400078e0212 */
[----:B---3--:R-:W-:Y:S02]  /*14e50*/  IMAD R7, R7, 0x40, R5 ;  /* 0x0000004007077824 */ /* 0x008fe400078e0205 */
[----:B------:R-:W-:Y:S02]  /*14e60*/  VIADD R3, R3, 0x22400 ;  /* 0x0002240003037836 */ /* 0x000fe40000000000 */
[----:B------:R-:W-:-:S07]  /*14e70*/  VIADD R5, R4, 0x38830 ;  /* 0x0003883004057836 */ /* 0x000fce0000000000 */
.L_x_1203:
        /* <DEDUP_REMOVED lines=13> */
.L_x_1276:
[----:B------:R-:W-:Y:S05]  /*14f50*/  BSYNC B2 ;  /* 0x0000000000027941 */ /* 0x000fea0003800000 */
.L_x_1204:
        /* <DEDUP_REMOVED lines=11> */
.L_x_1207:
[----:B------:R-:W-:Y:S05]  /*15010*/  BSYNC B2 ;  /* 0x0000000000027941 */ /* 0x000fea0003800000 */
.L_x_1206:
[----:B------:R-:W2:Y:S01]  /*15020*/  LDL R5, [R1+0x10] ;  /* 0x0000100001057983 */ /* 0x000ea20000100800 */
        /* <DEDUP_REMOVED lines=9> */
.L_x_1208:
        /* <DEDUP_REMOVED lines=15> */
.L_x_1209:
        /* <DEDUP_REMOVED lines=15> */
.L_x_1210:
        /* <DEDUP_REMOVED lines=15> */
.L_x_1211:
        /* <DEDUP_REMOVED lines=15> */
.L_x_1212:
        /* <DEDUP_REMOVED lines=15> */
.L_x_1213:
        /* <DEDUP_REMOVED lines=15> */
.L_x_1214:
        /* <DEDUP_REMOVED lines=15> */
.L_x_1215:
        /* <DEDUP_REMOVED lines=10> */
.L_x_1197:
[----:B------:R-:W-:Y:S05]  /*157f0*/  BSYNC B1 ;  /* 0x0000000000017941 */ /* 0x000fea0003800000 */
.L_x_1196:
[----:B------:R-:W2:Y:S01]  /*15800*/  LDL R2, [R1+0x24] ;  /* 0x0000240001027983 */ /* 0x000ea20000100800 */
[----:B------:R-:W-:Y:S01]  /*15810*/  VIADD R0, R0, 0xfffffffe ;  /* 0xfffffffe00007836 */ /* 0x000fe20000000000 */
[----:B--2---:R-:W-:-:S13]  /*15820*/  ISETP.GT.AND P0, PT, R6, R2, PT ;  /* 0x000000020600720c */ /* 0x004fda0003f04270 */
[----:B------:R-:W-:Y:S05]  /*15830*/  @P0 BRA `(.L_x_1216) ;  /* 0xffffffe400200947 */ /* 0x000fea000383ffff */
.L_x_1153:
[----:B------:R-:W-:Y:S05]  /*15840*/  BSYNC B0 ;  /* 0x0000000000007941 */ /* 0x000fea0003800000 */
.L_x_1152:
[----:B------:R-:W2:Y:S04]  /*15850*/  LDL.LU R4, [R1+0x10] ;  /* 0x0000100001047983 */ /* 0x000ea80000300800 */
[----:B------:R-:W3:Y:S01]  /*15860*/  LDL.LU R3, [R1+0x18] ;  /* 0x0000180001037983 */ /* 0x000ee20000300800 */
[----:B------:R-:W1:Y:S01]  /*15870*/  S2R R2, SR_TID.X ;  /* 0x0000000000027919 */ /* 0x000e620000002100 */
[----:B------:R-:W-:Y:S01]  /*15880*/  BSSY B0, `(.L_x_1217) ;  /* 0x0000016000007945 */ /* 0x000fe20003800000 */
[----:B-1----:R-:W-:-:S04]  /*15890*/  LOP3.LUT R2, R2, 0x7f, RZ, 0xc0, !PT ;  /* 0x0000007f02027812 */ /* 0x002fc800078ec0ff */
[----:B------:R-:W-:Y:S01]  /*158a0*/  ISETP.NE.AND P1, PT, R2, RZ, PT ;  /* 0x000000ff0200720c */ /* 0x000fe20003f25270 */
[----:B--2---:R-:W-:-:S05]  /*158b0*/  VIADD R0, R4, 0x1 ;  /* 0x0000000104007836 */ /* 0x004fca0000000000 */
[----:B------:R-:W-:-:S04]  /*158c0*/  ISETP.NE.AND P0, PT, R0, 0x2, PT ;  /* 0x000000020000780c */ /* 0x000fc80003f05270 */
[----:B------:R-:W-:-:S04]  /*158d0*/  SEL R2, RZ, 0x1, P0 ;  /* 0x00000001ff027807 */ /* 0x000fc80000000000 */
[----:B---3--:R-:W-:-:S05]  /*158e0*/  LOP3.LUT R3, R3, R2, RZ, 0x3c, !PT ;  /* 0x0000000203037212 */ /* 0x008fca00078e3cff */
[----:B------:R1:W-:Y:S01]  /*158f0*/  STL [R1+0x18], R3 ;  /* 0x0000180301007387 */ /* 0x0003e20000100800 */
[----:B------:R-:W-:Y:S05]  /*15900*/  @P1 BRA `(.L_x_1218) ;  /* 0x0000000000341947 */ /* 0x000fea0003800000 */
[----:B------:R-:W2:Y:S01]  /*15910*/  S2R R2, SR_LANEID ;  /* 0x0000000000027919 */ /* 0x000ea20000000000 */
[----:B------:R-:W-:Y:S02]  /*15920*/  VOTEU.ANY UR4, UPT, PT ;  /* 0x0000000000047886 */ /* 0x000fe400038e0100 */
[----:B------:R-:W2:Y:S08]  /*15930*/  FLO.U32 R4, UR4 ;  /* 0x0000000400047d00 */ /* 0x000eb000080e0000 */
[----:B------:R-:W3:Y:S01]  /*15940*/  POPC R5, UR4 ;  /* 0x0000000400057d09 */ /* 0x000ee20008000000 */
[----:B--2---:R-:W-:-:S02]  /*15950*/  ISETP.EQ.U32.AND P1, PT, R4, R2, PT ;  /* 0x000000020400720c */ /* 0x004fc40003f22070 */
[----:B-1----:R-:W3:Y:S11]  /*15960*/  LDC.64 R2, c[0x0][0xd60] ;  /* 0x00035800ff027b82 */ /* 0x002ef60000000a00 */
[----:B---3--:R1:W2:Y:S02]  /*15970*/  @P1 ATOMG.E.ADD.STRONG.GPU PT, R2, desc[UR38][R2.64], R5 ;  /* 0x00000005020219a8 */ /* 0x0082a400081ee1e6 */
[----:B-1----:R-:W1:Y:S02]  /*15980*/  S2R R3, SR_LTMASK ;  /* 0x0000000000037919 */ /* 0x002e640000003900 */
[----:B-1----:R-:W-:-:S06]  /*15990*/  LOP3.LUT R3, R3, UR4, RZ, 0xc0, !PT ;  /* 0x0000000403037c12 */ /* 0x002fcc000f8ec0ff */
[----:B------:R-:W1:Y:S01]  /*159a0*/  POPC R3, R3 ;  /* 0x0000000300037309 */ /* 0x000e620000000000 */
[----:B--2---:R-:W1:Y:S02]  /*159b0*/  SHFL.IDX PT, R2, R2, R4, 0x1f ;  /* 0x00001f0402027589 */ /* 0x004e6400000e0000 */
[----:B-1----:R-:W-:-:S05]  /*159c0*/  IADD3 R2, R2, UR36, R3 ;  /* 0x0000002402027c10 */ /* 0x002fca000fffe003 */
[----:B------:R2:W-:Y:S02]  /*159d0*/  STL [R1], R2 ;  /* 0x0000000201007387 */ /* 0x0005e40000100800 */
.L_x_1218:
[----:B------:R-:W-:Y:S05]  /*159e0*/  BSYNC B0 ;  /* 0x0000000000007941 */ /* 0x000fea0003800000 */
.L_x_1217:
[----:B------:R-:W-:-:S05]  /*159f0*/  SEL R0, R0, RZ, P0 ;  /* 0x000000ff00007207 */ /* 0x000fca0000000000 */
[----:B------:R3:W-:Y:S02]  /*15a00*/  STL [R1+0x10], R0 ;  /* 0x0000100001007387 */ /* 0x0007e40000100800 */
.L_x_1114:
[----:B------:R-:W-:Y:S05]  /*15a10*/  BSYNC B7 ;  /* 0x0000000000077941 */ /* 0x000fea0003800000 */
.L_x_1112:
[----:B------:R-:W-:-:S13]  /*15a20*/  LOP3.LUT P0, RZ, R19, 0x40, RZ, 0xc0, !PT ;  /* 0x0000004013ff7812 */ /* 0x000fda000780c0ff */
[----:B------:R-:W-:Y:S05]  /*15a30*/  @!P0 BRA `(.L_x_1219) ;  /* 0x00000000002c8947 */ /* 0x000fea0003800000 */
[----:B------:R-:W-:Y:S05]  /*15a40*/  WARPSYNC.ALL ;  /* 0x0000000000007948 */ /* 0x000fea0003800000 */
[----:B------:R-:W5:Y:S08]  /*15a50*/  S2UR UR5, SR_CgaCtaId ;  /* 0x00000000000579c3 */ /* 0x000f700000008800 */
[----:B------:R-:W-:Y:S06]  /*15a60*/  BAR.SYNC.DEFER_BLOCKING 0x5, 0x180 ;  /* 0x0146000000007b1d */ /* 0x000fec0000010000 */
[----:B------:R-:W-:-:S02]  /*15a70*/  UMOV UR4, 0x400 ;  /* 0x0000040000047882 */ /* 0x000fc40000000000 */
[----:B-----5:R-:W-:-:S06]  /*15a80*/  ULEA UR4, UR5, UR4, 0x18 ;  /* 0x0000000405047291 */ /* 0x020fcc000f8ec03f */
[----:B------:R-:W-:-:S05]  /*15a90*/  IMAD.U32 R18, RZ, RZ, UR4 ;  /* 0x00000004ff127e24 */ /* 0x000fca000f8e00ff */
[----:B--23--:R-:W2:Y:S04]  /*15aa0*/  LDS.128 R4, [R18+0x388d0] ;  /* 0x0388d00012047984 */ /* 0x00cea80000000c00 */
[----:B--2---:R2:W-:Y:S04]  /*15ab0*/  STL.64 [R1], R4 ;  /* 0x0000000401007387 */ /* 0x0045e80000100a00 */
[----:B------:R2:W-:Y:S01]  /*15ac0*/  STL.64 [R1+0x8], R6 ;  /* 0x0000080601007387 */ /* 0x0005e20000100a00 */
[----:B------:R-:W-:Y:S06]  /*15ad0*/  BAR.ARV 0x4, 0x180 ;  /* 0x0106000000007b1d */ /* 0x000fec0000002000 */
[----:B------:R-:W-:Y:S05]  /*15ae0*/  BRA `(.L_x_1220) ;  /* 0x0000000c001c7947 */ /* 0x000fea0003800000 */
.L_x_1219:
[----:B------:R-:W5:Y:S01]  /*15af0*/  S2R R16, SR_TID.X ;  /* 0x0000000000107919 */ /* 0x000f620000002100 */
[----:B------:R-:W-:Y:S01]  /*15b00*/  UMOV UR4, 0xffffffff ;  /* 0xffffffff00047882 */ /* 0x000fe20000000000 */
[----:B-----5:R-:W-:-:S04]  /*15b10*/  LOP3.LUT R16, R16, 0x1f, RZ, 0xc0, !PT ;  /* 0x0000001f10107812 */ /* 0x020fc800078ec0ff */
[----:B------:R-:W-:Y:S01]  /*15b20*/  ISETP.NE.AND P0, PT, R16, 0x1f, PT ;  /* 0x0000001f1000780c */ /* 0x000fe20003f05270 */
[----:B------:R-:W-:-:S12]  /*15b30*/  BRA.DIV UR4, `(.L_x_1221) ;  /* 0x0000002604b07947 */ /* 0x000fd8000b800000 */
[----:B-1----:R-:W0:Y:S01]  /*15b40*/  LDL.LU R3, [R1] ;  /* 0x0000000001037983 */ /* 0x002e220000300800 */
[----:B------:R-:W-:-:S03]  /*15b50*/  ULDC UR4, c[0x0][0xd3c] ;  /* 0x00034f0000047ab9 */ /* 0x000fc60000000800 */
[----:B---3--:R-:W4:Y:S01]  /*15b60*/  LDL R4, [R1+0xc] ;  /* 0x00000c0001047983 */ /* 0x008f220000100800 */
[----:B0-----:R-:W-:Y:S02]  /*15b70*/  IMAD.MOV.U32 R10, RZ, RZ, R3 ;  /* 0x000000ffff0a7224 */ /* 0x001fe400078e0003 */
[----:B----4-:R-:W-:-:S05]  /*15b80*/  IMAD.IADD R0, R4, 0x1, R16 ;  /* 0x0000000104007824 */ /* 0x010fca00078e0210 */
[----:B------:R-:W-:-:S13]  /*15b90*/  ISETP.GE.OR P1, PT, R0, UR4, !P0 ;  /* 0x0000000400007c0c */ /* 0x000fda000c726670 */
[----:B--2---:R-:W0:Y:S08]  /*15ba0*/  @!P1 LDC.64 R2, c[0x0][0xd80] ;  /* 0x00036000ff029b82 */ /* 0x004e300000000a00 */
[----:B------:R-:W1:Y:S01]  /*15bb0*/  @!P1 LDC.64 R4, c[0x0][0xd78] ;  /* 0x00035e00ff049b82 */ /* 0x000e620000000a00 */
[----:B0-----:R-:W-:-:S05]  /*15bc0*/  @!P1 IMAD.WIDE R2, R0, 0x4, R2 ;  /* 0x0000000400029825 */ /* 0x001fca00078e0202 */
[----:B------:R1:W2:Y:S02]  /*15bd0*/  @!P1 LDG.E R6, desc[UR38][R2.64] ;  /* 0x0000002602069981 */ /* 0x0002a4000c1e1900 */
[----:B-1----:R-:W-:-:S06]  /*15be0*/  @!P1 IMAD.WIDE R2, R0, 0x4, R4 ;  /* 0x0000000400029825 */ /* 0x002fcc00078e0204 */
[----:B------:R-:W3:Y:S01]  /*15bf0*/  @!P1 LDG.E R2, desc[UR38][R2.64] ;  /* 0x0000002602029981 */ /* 0x000ee2000c1e1900 */
[----:B------:R-:W-:Y:S01]  /*15c00*/  IMAD.MOV.U32 R5, RZ, RZ, RZ ;  /* 0x000000ffff057224 */ /* 0x000fe200078e00ff */
[C---:B------:R-:W-:Y:S02]  /*15c10*/  ISETP.GE.U32.AND P2, PT, R16.reuse, 0x2, PT ;  /* 0x000000021000780c */ /* 0x040fe40003f46070 */
[C---:B------:R-:W-:Y:S01]  /*15c20*/  ISETP.GE.U32.AND P3, PT, R16.reuse, 0x4, PT ;  /* 0x000000041000780c */ /* 0x040fe20003f66070 */
[----:B------:R-:W-:Y:S01]  /*15c30*/  SHFL.IDX PT, R0, R10, RZ, 0x1f ;  /* 0x00001fff0a007589 */ /* 0x000fe200000e0000 */
[C---:B------:R-:W-:Y:S02]  /*15c40*/  ISETP.GE.U32.AND P4, PT, R16.reuse, 0x8, PT ;  /* 0x000000081000780c */ /* 0x040fe40003f86070 */
[----:B------:R-:W-:Y:S01]  /*15c50*/  ISETP.GE.U32.AND P5, PT, R16, 0x10, PT ;  /* 0x000000101000780c */ /* 0x000fe20003fa6070 */
[----:B------:R-:W-:Y:S01]  /*15c60*/  SHFL.IDX PT, R8, R10, 0x1, 0x1f ;  /* 0x00201f000a087f89 */ /* 0x000fe200000e0000 */
[----:B--2---:R-:W-:Y:S01]  /*15c70*/  @!P1 IMAD.MOV.U32 R5, RZ, RZ, R6 ;  /* 0x000000ffff059224 */ /* 0x004fe200078e0006 */
[----:B------:R-:W-:-:S02]  /*15c80*/  CS2R R6, SRZ ;  /* 0x0000000000067805 */ /* 0x000fc4000001ff00 */
[----:B---3--:R-:W-:Y:S01]  /*15c90*/  @!P1 IMAD.MOV.U32 R7, RZ, RZ, R2 ;  /* 0x000000ffff079224 */ /* 0x008fe200078e0002 */
[----:B------:R-:W-:-:S03]  /*15ca0*/  ISETP.NE.AND P1, PT, R16, RZ, PT ;  /* 0x000000ff1000720c */ /* 0x000fc60003f25270 */
        /* <DEDUP_REMOVED lines=17> */
.L_x_1286:
[----:B------:R-:W-:Y:S02]  /*15dc0*/  ULDC UR4, c[0x0][0xd38] ;  /* 0x00034e0000047ab9 */ /* 0x000fe40000000800 */
[----:B------:R-:W-:-:S04]  /*15dd0*/  IMAD.U32 R3, RZ, RZ, UR4 ;  /* 0x00000004ff037e24 */ /* 0x000fc8000f8e00ff */
[----:B-1----:R-:W-:-:S04]  /*15de0*/  IMAD R9, R9, R3, RZ ;  /* 0x0000000309097224 */ /* 0x002fc800078e02ff */
[----:B------:R-:W-:-:S05]  /*15df0*/  IMAD.IADD R4, R8, 0x1, R9 ;  /* 0x0000000108047824 */ /* 0x000fca00078e0209 */
[----:B------:R-:W-:-:S13]  /*15e00*/  ISETP.GT.AND P6, PT, R4, R0, PT ;  /* 0x000000000400720c */ /* 0x000fda0003fc4270 */
[----:B------:R-:W-:Y:S05]  /*15e10*/  @P6 BRA `(.L_x_1222) ;  /* 0x0000000000ac6947 */ /* 0x000fea0003800000 */
.L_x_1225:
        /* <DEDUP_REMOVED lines=37> */
.L_x_1294:
[----:B------:R-:W-:Y:S02]  /*16070*/  ULDC UR4, c[0x0][0xd38] ;  /* 0x00034e0000047ab9 */ /* 0x000fe40000000800 */
[----:B------:R-:W-:-:S04]  /*16080*/  IMAD.U32 R3, RZ, RZ, UR4 ;  /* 0x00000004ff037e24 */ /* 0x000fc8000f8e00ff */
[----:B-1----:R-:W-:-:S04]  /*16090*/  IMAD R9, R9, R3, RZ ;  /* 0x0000000309097224 */ /* 0x002fc800078e02ff */
[----:B------:R-:W-:-:S05]  /*160a0*/  IMAD.IADD R4, R9, 0x1, R4 ;  /* 0x0000000109047824 */ /* 0x000fca00078e0204 */
[----:B------:R-:W-:-:S13]  /*160b0*/  ISETP.GT.AND P6, PT, R4, R0, PT ;  /* 0x000000000400720c */ /* 0x000fda0003fc4270 */
[----:B------:R-:W-:Y:S05]  /*160c0*/  @!P6 BRA `(.L_x_1225) ;  /* 0xfffffffc0054e947 */ /* 0x000fea000383ffff */
.L_x_1222:
        /* <DEDUP_REMOVED lines=9> */
.L_x_1299:
[----:B------:R-:W-:-:S13]  /*16160*/  ISETP.NE.AND P0, PT, R8, RZ, PT ;  /* 0x000000ff0800720c */ /* 0x000fda0003f05270 */
[----:B------:R-:W-:Y:S05]  /*16170*/  @!P0 BRA `(.L_x_1227) ;  /* 0x0000000000148947 */ /* 0x000fea0003800000 */
[----:B------:R-:W-:Y:S01]  /*16180*/  UMOV UR4, 0xffffffff ;  /* 0xffffffff00047882 */ /* 0x000fe20000000000 */
[----:B------:R-:W-:Y:S02]  /*16190*/  VIADD R12, R4, 0xffffffff ;  /* 0xffffffff040c7836 */ /* 0x000fe40000000000 */
[----:B------:R-:W-:Y:S05]  /*161a0*/  BRA.DIV UR4, `(.L_x_1228) ;  /* 0x0000002a04a47947 */ /* 0x000fea000b800000 */
[----:B0-----:R0:W4:Y:S02]  /*161b0*/  SHFL.IDX PT, R2, R2, R12, 0x1f ;  /* 0x00001f0c02027589 */ /* 0x00112400000e0000 */
.L_x_1302:
[----:B----4-:R-:W-:-:S07]  /*161c0*/  IMAD.MOV.U32 R6, RZ, RZ, R2 ;  /* 0x000000ffff067224 */ /* 0x010fce00078e0002 */
.L_x_1227:
[----:B------:R-:W4:Y:S01]  /*161d0*/  LDL.LU R10, [R1+0xc] ;  /* 0x00000c00010a7983 */ /* 0x000f220000300800 */
[----:B------:R-:W-:Y:S01]  /*161e0*/  IMAD R9, R6, R3, R9 ;  /* 0x0000000306097224 */ /* 0x000fe200078e0209 */
[----:B--2---:R-:W-:-:S03]  /*161f0*/  IABS R6, R5 ;  /* 0x0000000500067213 */ /* 0x004fc60000000000 */
[----:B------:R-:W-:Y:S01]  /*16200*/  IMAD.IADD R0, R0, 0x1, -R9 ;  /* 0x0000000100007824 */ /* 0x000fe200078e0a09 */
[----:B0-----:R-:W0:Y:S01]  /*16210*/  I2F.RP R2, R6 ;  /* 0x0000000600027306 */ /* 0x001e220000209400 */
        /* <DEDUP_REMOVED lines=52> */
[----:B-1----:R-:W-:Y:S02]  /*16560*/  IMAD.IADD R4, R0, 0x1, -R5 ;  /* 0x0000000100047824 */ /* 0x002fe400078e0a05 */
[----:B------:R-:W-:-:S05]  /*16570*/  IMAD R0, R3, 0x10000, R2 ;  /* 0x0001000003007824 */ /* 0x000fca00078e0202 */
[----:B------:R0:W-:Y:S04]  /*16580*/  STL [R1+0x8], R0 ;  /* 0x0000080001007387 */ /* 0x0001e80000100800 */
[----:B------:R0:W-:Y:S04]  /*16590*/  STL [R1+0xc], R10 ;  /* 0x00000c0a01007387 */ /* 0x0001e80000100800 */
[----:B------:R0:W-:Y:S01]  /*165a0*/  STL [R1+0x4], R4 ;  /* 0x0000040401007387 */ /* 0x0001e20000100800 */
[----:B------:R-:W-:Y:S05]  /*165b0*/  BRA `(.L_x_1229) ;  /* 0x0000000000287947 */ /* 0x000fea0003800000 */
.L_x_1223:
        /* <DEDUP_REMOVED lines=10> */
.L_x_1229:
        /* <DEDUP_REMOVED lines=9> */
[----:B------:R-:W0:Y:S01]  /*166f0*/  @!P0 S2R R0, SR_CgaCtaId ;  /* 0x0000000000008919 */ /* 0x000e220000008800 */
[----:B--2---:R-:W-:Y:S01]  /*16700*/  IMAD.MOV.U32 R7, RZ, RZ, R2 ;  /* 0x000000ffff077224 */ /* 0x004fe200078e0002 */
[----:B------:R-:W-:Y:S01]  /*16710*/  @!P0 MOV R2, 0x400 ;  /* 0x0000040000028802 */ /* 0x000fe20000000f00 */
[----:B---3--:R-:W-:-:S03]  /*16720*/  IMAD.MOV.U32 R6, RZ, RZ, R3 ;  /* 0x000000ffff067224 */ /* 0x008fc600078e0003 */
[----:B0-----:R-:W-:-:S05]  /*16730*/  @!P0 LEA R18, R0, R2, 0x18 ;  /* 0x0000000200128211 */ /* 0x001fca00078ec0ff */
[----:B----4-:R3:W-:Y:S01]  /*16740*/  @!P0 STS.128 [R18+0x388d0], R4 ;  /* 0x0388d00412008388 */ /* 0x0107e20000000c00 */
[----:B------:R-:W-:Y:S06]  /*16750*/  BAR.ARV 0x5, 0x180 ;  /* 0x0146000000007b1d */ /* 0x000fec0000002000 */
.L_x_1220:
[----:B----4-:R-:W4:Y:S01]  /*16760*/  LDL R0, [R1+0xc] ;  /* 0x00000c0001007983 */ /* 0x010f220000100800 */
[----:B------:R-:W-:Y:S02]  /*16770*/  ULDC UR4, c[0x0][0xd3c] ;  /* 0x00034f0000047ab9 */ /* 0x000fe40000000800 */
[----:B----4-:R-:W-:-:S13]  /*16780*/  ISETP.GE.AND P0, PT, R0, UR4, PT ;  /* 0x0000000400007c0c */ /* 0x010fda000bf06270 */
[----:B------:R-:W-:Y:S05]  /*16790*/  @!P0 BRA `(.L_x_1230) ;  /* 0xffffff8c00c08947 */ /* 0x000fea000383ffff */
[----:B------:R-:W-:Y:S05]  /*167a0*/  BSYNC B8 ;  /* 0x0000000000087941 */ /* 0x000fea0003800000 */
.L_x_1106:
[----:B0-----:R-:W4:Y:S01]  /*167b0*/  LDL.LU R0, [R1+0x64] ;  /* 0x0000640001007983 */ /* 0x001f220000300800 */
[----:B------:R-:W-:Y:S01]  /*167c0*/  BSSY B0, `(.L_x_1231) ;  /* 0x000000b000007945 */ /* 0x000fe20003800000 */
[----:B--23--:R-:W0:Y:S01]  /*167d0*/  S2R R5, SR_CgaCtaId ;  /* 0x0000000000057919 */ /* 0x00ce220000008800 */
[----:B----4-:R-:W-:-:S05]  /*167e0*/  VIADD R0, R0, 0x1 ;  /* 0x0000000100007836 */ /* 0x010fca0000000000 */
[----:B-1----:R-:W-:-:S04]  /*167f0*/  LEA.HI R2, R0, R0, RZ, 0x1 ;  /* 0x0000000000027211 */ /* 0x002fc800078f08ff */
[----:B------:R-:W-:Y:S02]  /*16800*/  LOP3.LUT R3, R2, 0xfffffffe, RZ, 0xc0, !PT ;  /* 0xfffffffe02037812 */ /* 0x000fe400078ec0ff */
[----:B------:R-:W-:-:S03]  /*16810*/  MOV R2, 0x400 ;  /* 0x0000040000027802 */ /* 0x000fc60000000f00 */
[----:B------:R-:W-:Y:S01]  /*16820*/  IMAD.IADD R0, R0, 0x1, -R3 ;  /* 0x0000000100007824 */ /* 0x000fe200078e0a03 */
[----:B0-----:R-:W-:-:S04]  /*16830*/  LEA R9, R5, R2, 0x18 ;  /* 0x0000000205097211 */ /* 0x001fc800078ec0ff */
[----:B------:R-:W-:-:S04]  /*16840*/  SHF.L.U32 R0, R0, 0x1f, RZ ;  /* 0x0000001f00007819 */ /* 0x000fc800000006ff */
[----:B------:R-:W0:Y:S02]  /*16850*/  SYNCS.PHASECHK.TRANS64.TRYWAIT P0, [R9+URZ+0x38820], R0 ;  /* 0x03882000090075a7 */ /* 0x000e24000800017f */
[----:B0-----:R-:W-:Y:S05]  /*16860*/  @!P0 BRA `(.L_x_1232) ;  /* 0x00000024001c8947 */ /* 0x001fea0003800000 */
.L_x_1303:
[----:B------:R-:W-:Y:S05]  /*16870*/  BSYNC B0 ;  /* 0x0000000000007941 */ /* 0x000fea0003800000 */
.L_x_1231:
[----:B------:R-:W-:-:S03]  /*16880*/  UMOV UR4, 0xffffffff ;  /* 0xffffffff00047882 */ /* 0x000fc60000000000 */
[----:B------:R-:W-:Y:S05]  /*16890*/  BRA.DIV UR4, `(.L_x_1233) ;  /* 0x0000002604247947 */ /* 0x000fea000b800000 */
[----:B0-----:R-:W0:Y:S02]  /*168a0*/  S2R R0, SR_TID.X ;  /* 0x0000000000007919 */ /* 0x001e240000002100 */
[----:B0-----:R-:W-:-:S04]  /*168b0*/  SHF.R.U32.HI R0, RZ, 0x5, R0 ;  /* 0x00000005ff007819 */ /* 0x001fc80000011600 */
[----:B------:R-:W-:-:S05]  /*168c0*/  LOP3.LUT R0, R0, 0x3, RZ, 0xc0, !PT ;  /* 0x0000000300007812 */ /* 0x000fca00078ec0ff */
[----:B------:R0:W1:Y:S02]  /*168d0*/  SHFL.IDX PT, R14, R0, RZ, 0x1f ;  /* 0x00001fff000e7589 */ /* 0x00006400000e0000 */
.L_x_1306:
[----:B-1----:R-:W-:Y:S01]  /*168e0*/  ISETP.NE.AND P0, PT, R14, RZ, PT ;  /* 0x000000ff0e00720c */ /* 0x002fe20003f05270 */
[----:B------:R-:W-:-:S12]  /*168f0*/  BSSY B0, `(.L_x_1234) ;  /* 0x0000020000007945 */ /* 0x000fd80003800000 */
[----:B------:R-:W-:Y:S05]  /*16900*/  @P0 BRA `(.L_x_1235) ;  /* 0x0000000000780947 */ /* 0x000fea0003800000 */
[----:B------:R-:W-:-:S03]  /*16910*/  UMOV UR4, 0xffffffff ;  /* 0xffffffff00047882 */ /* 0x000fc60000000000 */
[----:B------:R-:W-:Y:S05]  /*16920*/  BRA.DIV UR4, `(.L_x_1236) ;  /* 0x0000002604347947 */ /* 0x000fea000b800000 */
[----:B------:R-:W-:-:S13]  /*16930*/  ELECT P6, URZ, PT ;  /* 0x00000000003f782f */ /* 0x000fda00038c0000 */
.L_x_1309:
[----:B------:R-:W-:Y:S05]  /*16940*/  @!P6 BRA `(.L_x_1235) ;  /* 0x000000000068e947 */ /* 0x000fea0003800000 */
[----:B------:R-:W2:Y:S04]  /*16950*/  LDL R2, [R1+0x10] ;  /* 0x0000100001027983 */ /* 0x000ea80000100800 */
[----:B------:R-:W3:Y:S01]  /*16960*/  LDL.LU R6, [R1+0x18] ;  /* 0x0000180001067983 */ /* 0x000ee20000300800 */
[----:B0-----:R-:W-:-:S04]  /*16970*/  VIADD R0, R9, 0x38840 ;  /* 0x0003884009007836 */ /* 0x001fc80000000000 */
[C---:B--2---:R-:W-:Y:S02]  /*16980*/  IMAD R5, R2.reuse, 0x8, R0 ;  /* 0x0000000802057824 */ /* 0x044fe400078e0200 */
[----:B------:R-:W-:Y:S01]  /*16990*/  VIADD R2, R2, 0x1 ;  /* 0x0000000102027836 */ /* 0x000fe20000000000 */
[----:B---3--:R-:W-:-:S04]  /*169a0*/  SHF.L.U32 R4, R6, 0x1f, RZ ;  /* 0x0000001f06047819 */ /* 0x008fc800000006ff */
[----:B------:R-:W-:Y:S01]  /*169b0*/  ISETP.NE.AND P1, PT, R2, 0x2, PT ;  /* 0x000000020200780c */ /* 0x000fe20003f25270 */
[----:B------:R-:W0:Y:S03]  /*169c0*/  SYNCS.PHASECHK.TRANS64.TRYWAIT P0, [R5+URZ], R4 ;  /* 0x00000004050075a7 */ /* 0x000e26000800017f */
[----:B------:R-:W-:-:S04]  /*169d0*/  SEL R3, RZ, 0x1, P1 ;  /* 0x00000001ff037807 */ /* 0x000fc80000800000 */
[----:B------:R-:W-:Y:S02]  /*169e0*/  LOP3.LUT R6, R6, R3, RZ, 0x3c, !PT ;  /* 0x0000000306067212 */ /* 0x000fe400078e3cff */
[----:B------:R-:W-:Y:S02]  /*169f0*/  SEL R3, R2, RZ, P1 ;  /* 0x000000ff02037207 */ /* 0x000fe40000800000 */
[----:B------:R-:W-:-:S03]  /*16a00*/  SHF.L.U32 R2, R6, 0x1f, RZ ;  /* 0x0000001f06027819 */ /* 0x000fc600000006ff */
[----:B------:R-:W-:Y:S01]  /*16a10*/  IMAD R7, R3, 0x8, R0 ;  /* 0x0000000803077824 */ /* 0x000fe200078e0200 */
[----:B0-----:R-:W-:Y:S06]  /*16a20*/  @!P0 BRA `(.L_x_1237) ;  /* 0x0000002400148947 */ /* 0x001fec0003800000 */
.L_x_1310:
[----:B------:R-:W0:Y:S01]  /*16a30*/  LDL.LU R6, [R1+0x10] ;  /* 0x0000100001067983 */ /* 0x000e220000300800 */
[----:B------:R-:W1:Y:S01]  /*16a40*/  SYNCS.PHASECHK.TRANS64.TRYWAIT P0, [R7+URZ], R2 ;  /* 0x00000002070075a7 */ /* 0x000e62000800017f */
[----:B------:R-:W-:-:S04]  /*16a50*/  VIADD R0, R9, 0x38860 ;  /* 0x0003886009007836 */ /* 0x000fc80000000000 */
[----:B0-----:R-:W-:Y:S01]  /*16a60*/  IMAD R5, R6, 0x8, R0 ;  /* 0x0000000806057824 */ /* 0x001fe200078e0200 */
[----:B-1----:R-:W-:Y:S06]  /*16a70*/  @!P0 BRA `(.L_x_1238) ;  /* 0x0000002400148947 */ /* 0x002fec0003800000 */
.L_x_1311:
[----:B------:R-:W1:Y:S02]  /*16a80*/  SYNCS.PHASECHK.TRANS64.TRYWAIT P0, [R5+URZ], R4 ;  /* 0x00000004050075a7 */ /* 0x000e64000800017f */
[----:B-1----:R-:W-:Y:S05]  /*16a90*/  @!P0 BRA `(.L_x_1239) ;  /* 0x0000002400208947 */ /* 0x002fea0003800000 */
.L_x_1312:
[----:B------:R-:W-:-:S07]  /*16aa0*/  IMAD R3, R3, 0x8, R0 ;  /* 0x0000000803037824 */ /* 0x000fce00078e0200 */
.L_x_1240:
[----:B--2---:R2:W3:Y:S02]  /*16ab0*/  SYNCS.PHASECHK.TRANS64.TRYWAIT P0, [R3+URZ], R2 ;  /* 0x00000002030075a7 */ /* 0x0044e4000800017f */
[----:B---3--:R-:W-:Y:S05]  /*16ac0*/  @!P0 NANOSLEEP.SYNCS 0x989680 ;  /* 0x009896800000895d */ /* 0x008fea0003900000 */
[----:B------:R-:W3:Y:S02]  /*16ad0*/  @!P0 SYNCS.PHASECHK.TRANS64 P0, [R3+URZ], R2 ;  /* 0x00000002030085a7 */ /* 0x000ee4000800007f */
[----:B---3--:R-:W-:Y:S05]  /*16ae0*/  @!P0 BRA `(.L_x_1240) ;  /* 0xfffffffc00f08947 */ /* 0x008fea000383ffff */
.L_x_1235:
[----:B------:R-:W-:Y:S05]  /*16af0*/  BSYNC B0 ;  /* 0x0000000000007941 */ /* 0x000fea0003800000 */
.L_x_1234:
[----:B------:R-:W-:Y:S05]  /*16b00*/  EXIT ;  /* 0x000000000000794d */ /* 0x000fea0003800000 */
.L_x_1063:
[----:B0-----:R-:W-:-:S04]  /*16b10*/  IMAD.U32 R0, RZ, RZ, UR41 ;  /* 0x00000029ff007e24 */ /* 0x001fc8000f8e00ff */
[----:B------:R0:W1:Y:S03]  /*16b20*/  SYNCS.PHASECHK.TRANS64.TRYWAIT P1, [R0+URZ+0x38800], R3 ;  /* 0x03880003000075a7 */ /* 0x000066000802017f */
[----:B-1----:R-:W-:Y:S05]  /*16b30*/  @!P1 NANOSLEEP.SYNCS 0x989680 ;  /* 0x009896800000995d */ /* 0x002fea0003900000 */
[----:B------:R-:W1:Y:S02]  /*16b40*/  @!P1 SYNCS.PHASECHK.TRANS64 P1, [R0+URZ+0x38800], R3 ;  /* 0x03880003000095a7 */ /* 0x000e64000802007f */
[----:B-1----:R-:W-:Y:S05]  /*16b50*/  @!P1 BRA `(.L_x_1063) ;  /* 0xfffffffc00ec9947 */ /* 0x002fea000383ffff */
[----:B------:R-:W-:Y:S05]  /*16b60*/  BRA `(.L_x_1241) ;  /* 0xfffffed0008c7947 */ /* 0x000fea000383ffff */
.L_x_1067:
[----:B--2---:R2:W3:Y:S02]  /*16b70*/  SYNCS.PHASECHK.TRANS64.TRYWAIT P1, [R4+URZ+0x38830], R5 ;  /* 0x03883005040075a7 */ /* 0x0044e4000802017f */
[----:B---3--:R-:W-:Y:S05]  /*16b80*/  @!P1 NANOSLEEP.SYNCS 0x989680 ;  /* 0x009896800000995d */ /* 0x008fea0003900000 */
[----:B------:R-:W3:Y:S02]  /*16b90*/  @!P1 SYNCS.PHASECHK.TRANS64 P1, [R4+URZ+0x38830], R5 ;  /* 0x03883005040095a7 */ /* 0x000ee4000802007f */
[----:B---3--:R-:W-:Y:S05]  /*16ba0*/  @!P1 BRA `(.L_x_1067) ;  /* 0xfffffffc00f09947 */ /* 0x008fea000383ffff */
[----:B------:R-:W-:Y:S05]  /*16bb0*/  BRA `(.L_x_1066) ;  /* 0xfffffed000a87947 */ /* 0x000fea000383ffff */
.L_x_1068:
[----:B0-----:R-:W-:-:S04]  /*16bc0*/  IMAD.U32 R6, RZ, RZ, UR41 ;  /* 0x00000029ff067e24 */ /* 0x001fc8000f8e00ff */
[----:B------:R0:W3:Y:S03]  /*16bd0*/  SYNCS.PHASECHK.TRANS64.TRYWAIT P1, [R6+URZ+0x38810], R3 ;  /* 0x03881003060075a7 */ /* 0x0000e6000802017f */
[----:B---3--:R-:W-:Y:S05]  /*16be0*/  @!P1 NANOSLEEP.SYNCS 0x989680 ;  /* 0x009896800000995d */ /* 0x008fea0003900000 */
[----:B------:R-:W3:Y:S02]  /*16bf0*/  @!P1 SYNCS.PHASECHK.TRANS64 P1, [R6+URZ+0x38810], R3 ;  /* 0x03881003060095a7 */ /* 0x000ee4000802007f */
[----:B---3--:R-:W-:Y:S05]  /*16c00*/  @!P1 BRA `(.L_x_1068) ;  /* 0xfffffffc00ec9947 */ /* 0x008fea000383ffff */
[----:B------:R-:W-:Y:S05]  /*16c10*/  BRA `(.L_x_1242) ;  /* 0xfffffed400307947 */ /* 0x000fea000383ffff */
.L_x_1072:
[----:B----4-:R4:W0:Y:S02]  /*16c20*/  SYNCS.PHASECHK.TRANS64.TRYWAIT P1, [R4+URZ+0x38850], R5 ;  /* 0x03885005040075a7 */ /* 0x010824000802017f */
[----:B0-----:R-:W-:Y:S05]  /*16c30*/  @!P1 NANOSLEEP.SYNCS 0x989680 ;  /* 0x009896800000995d */ /* 0x001fea0003900000 */
[----:B------:R-:W0:Y:S02]  /*16c40*/  @!P1 SYNCS.PHASECHK.TRANS64 P1, [R4+URZ+0x38850], R5 ;  /* 0x03885005040095a7 */ /* 0x000e24000802007f */
[----:B0-----:R-:W-:Y:S05]  /*16c50*/  @!P1 BRA `(.L_x_1072) ;  /* 0xfffffffc00f09947 */ /* 0x001fea000383ffff */
[----:B------:R-:W-:Y:S05]  /*16c60*/  BRA `(.L_x_1071) ;  /* 0xfffffed4003c7947 */ /* 0x000fea000383ffff */
.L_x_1077:
[----:B-1----:R-:W-:-:S04]  /*16c70*/  IMAD.U32 R7, RZ, RZ, UR5 ;  /* 0x00000005ff077e24 */ /* 0x002fc8000f8e00ff */
[----:B------:R1:W2:Y:S03]  /*16c80*/  SYNCS.PHASECHK.TRANS64.TRYWAIT P3, [R7+URZ+0x38830], R6 ;  /* 0x03883006070075a7 */ /* 0x0002a6000806017f */
[----:B--2---:R-:W-:Y:S05]  /*16c90*/  @!P3 NANOSLEEP.SYNCS 0x989680 ;  /* 0x009896800000b95d */ /* 0x004fea0003900000 */
[----:B------:R-:W2:Y:S02]  /*16ca0*/  @!P3 SYNCS.PHASECHK.TRANS64 P3, [R7+URZ+0x38830], R6 ;  /* 0x038830060700b5a7 */ /* 0x000ea4000806007f */
[----:B--2---:R-:W-:Y:S05]  /*16cb0*/  @!P3 BRA `(.L_x_1077) ;  /* 0xfffffffc00ecb947 */ /* 0x004fea000383ffff */
[----:B------:R-:W-:Y:S05]  /*16cc0*/  BRA `(.L_x_1076) ;  /* 0xfffffef800cc7947 */ /* 0x000fea000383ffff */
.L_x_1081:
[----:B-1----:R-:W-:-:S04]  /*16cd0*/  IMAD.U32 R7, RZ, RZ, UR5 ;  /* 0x00000005ff077e24 */ /* 0x002fc8000f8e00ff */
[----:B------:R1:W3:Y:S03]  /*16ce0*/  SYNCS.PHASECHK.TRANS64.TRYWAIT P3, [R7+URZ+0x38850], R6 ;  /* 0x03885006070075a7 */ /* 0x0002e6000806017f */
[----:B---3--:R-:W-:Y:S05]  /*16cf0*/  @!P3 NANOSLEEP.SYNCS 0x989680 ;  /* 0x009896800000b95d */ /* 0x008fea0003900000 */
[----:B------:R-:W3:Y:S02]  /*16d00*/  @!P3 SYNCS.PHASECHK.TRANS64 P3, [R7+URZ+0x38850], R6 ;  /* 0x038850060700b5a7 */ /* 0x000ee4000806007f */
[----:B---3--:R-:W-:Y:S05]  /*16d10*/  @!P3 BRA `(.L_x_1081) ;  /* 0xfffffffc00ecb947 */ /* 0x008fea000383ffff */
[----:B------:R-:W-:Y:S05]  /*16d20*/  BRA `(.L_x_1080) ;  /* 0xfffffefc00487947 */ /* 0x000fea000383ffff */
.L_x_1120:
[----:B------:R-:W2:Y:S01]  /*16d30*/  S2R R4, SR_TID.X ;  /* 0x0000000000047919 */ /* 0x000ea20000002100 */
[----:B------:R-:W-:Y:S01]  /*16d40*/  BSSY B0, `(.L_x_1243) ;  /* 0x000000a000007945 */ /* 0x000fe20003800000 */
[----:B------:R-:W-:Y:S02]  /*16d50*/  IMAD.MOV.U32 R12, RZ, RZ, RZ ;  /* 0x000000ffff0c7224 */ /* 0x000fe400078e00ff */
[----:B0-----:R-:W-:Y:S02]  /*16d60*/  IMAD.MOV.U32 R11, RZ, RZ, 0x1f ;  /* 0x0000001fff0b7424 */ /* 0x001fe400078e00ff */
[----:B------:R-:W-:Y:S01]  /*16d70*/  IMAD.MOV.U32 R15, RZ, RZ, -0x1 ;  /* 0xffffffffff0f7424 */ /* 0x000fe200078e00ff */
[----:B--2---:R-:W-:-:S04]  /*16d80*/  SHF.R.U32.HI R4, RZ, 0x5, R4 ;  /* 0x00000005ff047819 */ /* 0x004fc80000011604 */
[----:B------:R-:W-:-:S05]  /*16d90*/  LOP3.LUT R4, R4, 0x3, RZ, 0xc0, !PT ;  /* 0x0000000304047812 */ /* 0x000fca00078ec0ff */
[----:B------:R-:W-:-:S07]  /*16da0*/  IMAD.MOV.U32 R13, RZ, RZ, R4 ;  /* 0x000000ffff0d7224 */ /* 0x000fce00078e0004 */
[----:B-1----:R-:W-:Y:S05]  /*16db0*/  WARPSYNC.COLLECTIVE R15, `(.L_x_1244) ;  /* 0x000000000f087348 */ /* 0x002fea0003c00000 */
[----:B------:R0:W2:Y:S02]  /*16dc0*/  SHFL.IDX P6, R14, R13, R12, R11 ;  /* 0x0000000c0d0e7389 */ /* 0x0000a400000c000b */
[----:B012---:R-:W-:Y:S01]  /*16dd0*/  ENDCOLLECTIVE ;  /* 0x000000000000791b */ /* 0x007fe20003800000 */
.L_x_1244:
[----:B------:R-:W-:Y:S05]  /*16de0*/  BSYNC B0 ;  /* 0x0000000000007941 */ /* 0x000fea0003800000 */
.L_x_1243:
[----:B------:R-:W-:Y:S05]  /*16df0*/  BRA `(.L_x_1245) ;  /* 0xffffff9400c87947 */ /* 0x000fea000383ffff */
.L_x_1122:
[----:B------:R-:W-:Y:S01]  /*16e00*/  BSSY B0, `(.L_x_1246) ;  /* 0x0000006000007945 */ /* 0x000fe20003800000 */
[----:B------:R-:W-:-:S07]  /*16e10*/  IMAD.MOV.U32 R15, RZ, RZ, -0x1 ;  /* 0xffffffffff0f7424 */ /* 0x000fce00078e00ff */
[----:B012---:R-:W-:Y:S05]  /*16e20*/  WARPSYNC.COLLECTIVE R15, `(.L_x_1247) ;  /* 0x000000000f0c7348 */ /* 0x007fea0003c00000 */
[----:B------:R-:W-:Y:S02]  /*16e30*/  ELECT P6, UR62, PT ;  /* 0x00000000003e782f */ /* 0x000fe400038c0000 */
[----:B------:R-:W-:Y:S01]  /*16e40*/  MOV R14, UR62 ;  /* 0x0000003e000e7c02 */ /* 0x000fe20008000f00 */
[----:B012---:R-:W-:Y:S10]  /*16e50*/  ENDCOLLECTIVE ;  /* 0x000000000000791b */ /* 0x007ff40003800000 */
.L_x_1247:
[----:B------:R-:W-:Y:S05]  /*16e60*/  BSYNC B0 ;  /* 0x0000000000007941 */ /* 0x000fea0003800000 */
.L_x_1246:
[----:B------:R-:W-:Y:S05]  /*16e70*/  BRA `(.L_x_1248) ;  /* 0xffffff9400cc7947 */ /* 0x000fea000383ffff */
.L_x_1124:
[----:B---3--:R3:W4:Y:S02]  /*16e80*/  SYNCS.PHASECHK.TRANS64.TRYWAIT P0, [R0+URZ+0x38840], R2 ;  /* 0x03884002000075a7 */ /* 0x008724000800017f */
[----:B----4-:R-:W-:Y:S05]  /*16e90*/  @!P0 NANOSLEEP.SYNCS 0x989680 ;  /* 0x009896800000895d */ /* 0x010fea0003900000 */
[----:B------:R-:W4:Y:S02]  /*16ea0*/  @!P0 SYNCS.PHASECHK.TRANS64 P0, [R0+URZ+0x38840], R2 ;  /* 0x03884002000085a7 */ /* 0x000f24000800007f */
[----:B----4-:R-:W-:Y:S05]  /*16eb0*/  @!P0 BRA `(.L_x_1124) ;  /* 0xfffffffc00f08947 */ /* 0x010fea000383ffff */
[----:B------:R-:W-:Y:S05]  /*16ec0*/  BRA `(.L_x_1249) ;  /* 0xffffff9800307947 */ /* 0x000fea000383ffff */
.L_x_1128:
[----:B------:R0:W5:Y:S01]  /*16ed0*/  LDL R0, [R1+0x38] ;  /* 0x0000380001007983 */ /* 0x0001620000100800 */
[----:B------:R-:W-:Y:S02]  /*16ee0*/  IMAD.MOV.U32 R13, RZ, RZ, R2 ;  /* 0x000000ffff0d7224 */ /* 0x000fe400078e0002 */
[----:B------:R-:W-:Y:S01]  /*16ef0*/  IMAD.MOV.U32 R12, RZ, RZ, RZ ;  /* 0x000000ffff0c7224 */ /* 0x000fe200078e00ff */
[----:B------:R-:W1:Y:S01]  /*16f00*/  S2R R6, SR_TID.X ;  /* 0x0000000000067919 */ /* 0x000e620000002100 */
[----:B------:R-:W-:Y:S02]  /*16f10*/  IMAD.MOV.U32 R11, RZ, RZ, 0x181f ;  /* 0x0000181fff0b7424 */ /* 0x000fe400078e00ff */
[----:B------:R-:W-:-:S07]  /*16f20*/  IMAD.MOV.U32 R15, RZ, RZ, -0x1 ;  /* 0xffffffffff0f7424 */ /* 0x000fce00078e00ff */
[----:B01---5:R-:W-:Y:S05]  /*16f30*/  WARPSYNC.COLLECTIVE R15, `(.L_x_1250) ;  /* 0x000000000f087348 */ /* 0x023fea0003c00000 */
[----:B------:R2:W3:Y:S02]  /*16f40*/  SHFL.IDX P6, R14, R13, R12, R11 ;  /* 0x0000000c0d0e7389 */ /* 0x0004e400000c000b */
[----:B0123-5:R-:W-:Y:S01]  /*16f50*/  ENDCOLLECTIVE ;  /* 0x000000000000791b */ /* 0x02ffe20003800000 */
.L_x_1250:
[----:B------:R-:W-:Y:S02]  /*16f60*/  IMAD.MOV.U32 R13, RZ, RZ, R3 ;  /* 0x000000ffff0d7224 */ /* 0x000fe400078e0003 */
[----:B------:R-:W-:Y:S01]  /*16f70*/  IMAD.MOV.U32 R4, RZ, RZ, R14 ;  /* 0x000000ffff047224 */ /* 0x000fe200078e000e */
[----:B------:R-:W-:-:S07]  /*16f80*/  LOP3.LUT R6, R6, 0x7f, RZ, 0xc0, !PT ;  /* 0x0000007f06067812 */ /* 0x000fce00078ec0ff */
[----:B------:R-:W-:Y:S05]  /*16f90*/  WARPSYNC.COLLECTIVE R15, `(.L_x_1251) ;  /* 0x000000000f087348 */ /* 0x000fea0003c00000 */
[----:B------:R0:W1:Y:S02]  /*16fa0*/  SHFL.IDX P6, R14, R13, R12, R11 ;  /* 0x0000000c0d0e7389 */ /* 0x00006400000c000b */
[----:B01----:R-:W-:Y:S01]  /*16fb0*/  ENDCOLLECTIVE ;  /* 0x000000000000791b */ /* 0x003fe20003800000 */
.L_x_1251:
[----:B------:R-:W-:-:S05]  /*16fc0*/  SHF.R.U32.HI R6, RZ, 0x3, R6 ;  /* 0x00000003ff067819 */ /* 0x000fca0000011606 */
[----:B------:R-:W-:-:S05]  /*16fd0*/  IMAD R10, R10, 0x40, R6 ;  /* 0x000000400a0a7824 */ /* 0x000fca00078e0206 */
[----:B------:R0:W-:Y:S01]  /*16fe0*/  STL [R1+0x4], R10 ;  /* 0x0000040a01007387 */ /* 0x0001e20000100800 */
[----:B------:R-:W-:Y:S02]  /*16ff0*/  IMAD.MOV.U32 R13, RZ, RZ, R2 ;  /* 0x000000ffff0d7224 */ /* 0x000fe400078e0002 */
[----:B------:R-:W-:Y:S02]  /*17000*/  IMAD.MOV.U32 R12, RZ, RZ, 0x1 ;  /* 0x00000001ff0c7424 */ /* 0x000fe400078e00ff */
[----:B------:R-:W-:-:S07]  /*17010*/  IMAD.MOV.U32 R5, RZ, RZ, R14 ;  /* 0x000000ffff057224 */ /* 0x000fce00078e000e */
[----:B0-----:R-:W-:Y:S05]  /*17020*/  WARPSYNC.COLLECTIVE R15, `(.L_x_1252) ;  /* 0x000000000f087348 */ /* 0x001fea0003c00000 */
[----:B------:R1:W2:Y:S02]  /*17030*/  SHFL.IDX P6, R14, R13, R12, R11 ;  /* 0x0000000c0d0e7389 */ /* 0x0002a400000c000b */
[----:B012---:R-:W-:Y:S01]  /*17040*/  ENDCOLLECTIVE ;  /* 0x000000000000791b */ /* 0x007fe20003800000 */
.L_x_1252:
[----:B------:R-:W-:Y:S02]  /*17050*/  IMAD.MOV.U32 R13, RZ, RZ, R3 ;  /* 0x000000ffff0d7224 */ /* 0x000fe400078e0003 */
[----:B------:R-:W-:-:S07]  /*17060*/  IMAD.MOV.U32 R6, RZ, RZ, R14 ;  /* 0x000000ffff067224 */ /* 0x000fce00078e000e */
[----:B------:R-:W-:Y:S05]  /*17070*/  WARPSYNC.COLLECTIVE R15, `(.L_x_1253) ;  /* 0x000000000f087348 */ /* 0x000fea0003c00000 */
[----:B------:R0:W1:Y:S02]  /*17080*/  SHFL.IDX P6, R14, R13, R12, R11 ;  /* 0x0000000c0d0e7389 */ /* 0x00006400000c000b */
[----:B01----:R-:W-:Y:S01]  /*17090*/  ENDCOLLECTIVE ;  /* 0x000000000000791b */ /* 0x003fe20003800000 */
.L_x_1253:
[----:B------:R-:W-:Y:S02]  /*170a0*/  IMAD.MOV.U32 R13, RZ, RZ, R2 ;  /* 0x000000ffff0d7224 */ /* 0x000fe400078e0002 */
[----:B------:R-:W-:Y:S02]  /*170b0*/  IMAD.MOV.U32 R12, RZ, RZ, 0x2 ;  /* 0x00000002ff0c7424 */ /* 0x000fe400078e00ff */
[----:B------:R-:W-:Y:S02]  /*170c0*/  IMAD R0, R0, R7, RZ ;  /* 0x0000000700007224 */ /* 0x000fe400078e02ff */
[----:B------:R-:W-:-:S03]  /*170d0*/  VIADD R7, R10, 0x10 ;  /* 0x000000100a077836 */ /* 0x000fc60000000000 */
[----:B------:R-:W-:Y:S02]  /*170e0*/  ISETP.GE.AND P1, PT, R10, R0, PT ;  /* 0x000000000a00720c */ /* 0x000fe40003f26270 */
[----:B------:R0:W-:Y:S11]  /*170f0*/  STL [R1+0x50], R7 ;  /* 0x0000500701007387 */ /* 0x0001f60000100800 */
        /* <DEDUP_REMOVED lines=8> */
[----:B------:R1:W-:Y:S01]  /*17180*/  @!P1 LDGSTS.E.BYPASS.LTC128B.128 [R8+0x20400], desc[UR38][R4.64], !P0 ;  /* 0x2040000004089fae */ /* 0x0003e2000c101d66 */
[----:B------:R-:W-:Y:S01]  /*17190*/  ISETP.GE.AND P1, PT, R7, R0, PT ;  /* 0x000000000700720c */ /* 0x000fe20003f26270 */
[----:B0-----:R-:W-:-:S05]  /*171a0*/  VIADD R7, R10, 0x20 ;  /* 0x000000200a077836 */ /* 0x001fca0000000000 */
[----:B------:R0:W-:Y:S01]  /*171b0*/  STL [R1+0x5c], R7 ;  /* 0x00005c0701007387 */ /* 0x0001e20000100800 */
[----:B-1----:R-:W-:-:S07]  /*171c0*/  IMAD.MOV.U32 R4, RZ, RZ, R14 ;  /* 0x000000ffff047224 */ /* 0x002fce00078e000e */
[----:B0-----:R-:W-:Y:S05]  /*171d0*/  WARPSYNC.COLLECTIVE R15, `(.L_x_1254) ;  /* 0x000000000f087348 */ /* 0x001fea0003c00000 */
[----:B------:R1:W2:Y:S02]  /*171e0*/  SHFL.IDX P6, R14, R13, R12, R11 ;  /* 0x0000000c0d0e7389 */ /* 0x0002a400000c000b */
[----:B012---:R-:W-:Y:S01]  /*171f0*/  ENDCOLLECTIVE ;  /* 0x000000000000791b */ /* 0x007fe20003800000 */
.L_x_1254:
[----:B------:R-:W-:-:S05]  /*17200*/  @!P1 LEA R5, P2, R9, R4, 0x1 ;  /* 0x0000000409059211 */ /* 0x000fca00078408ff */
[----:B------:R-:W-:-:S05]  /*17210*/  @!P1 IMAD.X R4, RZ, RZ, R6, P2 ;  /* 0x000000ffff049224 */ /* 0x000fca00010e0606 */
[----:B------:R-:W-:Y:S01]  /*17220*/  @!P1 LOP3.LUT R5, R5, R4, RZ, 0x3c, !PT ;  /* 0x0000000405059212 */ /* 0x000fe200078e3cff */
[----:B------:R-:W-:-:S03]  /*17230*/  IMAD.MOV.U32 R13, RZ, RZ, R3 ;  /* 0x000000ffff0d7224 */ /* 0x000fc600078e0003 */
[----:B------:R-:W-:-:S04]  /*17240*/  @!P1 LOP3.LUT R4, R5, R4, RZ, 0x3c, !PT ;  /* 0x0000000405049212 */ /* 0x000fc800078e3cff */
[----:B------:R-:W-:Y:S01]  /*17250*/  @!P1 LOP3.LUT R5, R5, R4, RZ, 0x3c, !PT ;  /* 0x0000000405059212 */ /* 0x000fe200078e3cff */
[----:B------:R-:W-:-:S07]  /*17260*/  IMAD.MOV.U32 R6, RZ, RZ, R14 ;  /* 0x000000ffff067224 */ /* 0x000fce00078e000e */
[----:B------:R-:W-:Y:S05]  /*17270*/  WARPSYNC.COLLECTIVE R15, `(.L_x_1255) ;  /* 0x000000000f087348 */ /* 0x000fea0003c00000 */
[----:B------:R0:W1:Y:S02]  /*17280*/  SHFL.IDX P6, R14, R13, R12, R11 ;  /* 0x0000000c0d0e7389 */ /* 0x00006400000c000b */
[----:B01----:R-:W-:Y:S01]  /*17290*/  ENDCOLLECTIVE ;  /* 0x000000000000791b */ /* 0x003fe20003800000 */
.L_x_1255:
[----:B------:R-:W-:Y:S01]  /*172a0*/  @!PT LDS RZ, [RZ] ;  /* 0x00000000fffff984 */ /* 0x000fe20000000800 */
[----:B------:R-:W-:Y:S01]  /*172b0*/  @!PT LDS RZ, [RZ] ;  /* 0x00000000fffff984 */ /* 0x000fe20000000800 */
[----:B------:R-:W-:Y:S01]  /*172c0*/  @!PT LDS RZ, [RZ] ;  /* 0x00000000fffff984 */ /* 0x000fe20000000800 */
[----:B------:R0:W-:Y:S01]  /*172d0*/  @!P1 LDGSTS.E.BYPASS.LTC128B.128 [R8+0x20c00], desc[UR38][R4.64], !P0 ;  /* 0x20c0000004089fae */ /* 0x0001e2000c101d66 */
[----:B------:R-:W-:Y:S01]  /*172e0*/  ISETP.GE.AND P1, PT, R7, R0, PT ;  /* 0x000000000700720c */ /* 0x000fe20003f26270 */
[----:B------:R-:W-:Y:S02]  /*172f0*/  IMAD.MOV.U32 R13, RZ, RZ, R2 ;  /* 0x000000ffff0d7224 */ /* 0x000fe400078e0002 */
[----:B------:R-:W-:Y:S02]  /*17300*/  IMAD.MOV.U32 R12, RZ, RZ, 0x3 ;  /* 0x00000003ff0c7424 */ /* 0x000fe400078e00ff */
[----:B0-----:R-:W-:-:S08]  /*17310*/  IMAD.MOV.U32 R4, RZ, RZ, R14 ;  /* 0x000000ffff047224 */ /* 0x001fd000078e000e */
[----:B------:R-:W-:Y:S05]  /*17320*/  WARPSYNC.COLLECTIVE R15, `(.L_x_1256) ;  /* 0x000000000f087348 */ /* 0x000fea0003c00000 */
[----:B------:R0:W1:Y:S02]  /*17330*/  SHFL.IDX P6, R14, R13, R12, R11 ;  /* 0x0000000c0d0e7389 */ /* 0x00006400000c000b */
[----:B01----:R-:W-:Y:S01]  /*17340*/  ENDCOLLECTIVE ;  /* 0x000000000000791b */ /* 0x003fe20003800000 */
.L_x_1256:
        /* <DEDUP_REMOVED lines=9> */
[----:B------:R0:W-:Y:S02]  /*173e0*/  @!P1 LDGSTS.E.BYPASS.LTC128B.128 [R8+0x21400], desc[UR38][R4.64], !P0 ;  /* 0x2140000004089fae */ /* 0x0001e4000c101d66 */
[----:B0-----:R-:W-:-:S07]  /*173f0*/  IMAD.MOV.U32 R4, RZ, RZ, R14 ;  /* 0x000000ffff047224 */ /* 0x001fce00078e000e */
[----:B------:R-:W-:Y:S05]  /*17400*/  WARPSYNC.COLLECTIVE R15, `(.L_x_1257) ;  /* 0x000000000f087348 */ /* 0x000fea0003c00000 */
[----:B------:R0:W1:Y:S02]  /*17410*/  SHFL.IDX P6, R14, R13, R12, R11 ;  /* 0x0000000c0d0e7389 */ /* 0x00006400000c000b */
[----:B01----:R-:W-:Y:S01]  /*17420*/  ENDCOLLECTIVE ;  /* 0x000000000000791b */ /* 0x003fe20003800000 */
.L_x_1257:
[----:B------:R-:W-:Y:S01]  /*17430*/  IMAD.MOV.U32 R3, RZ, RZ, R14 ;  /* 0x000000ffff037224 */ /* 0x000fe200078e000e */
[----:B------:R-:W-:Y:S06]  /*17440*/  BRA `(.L_x_1258) ;  /* 0xffffff9c006c7947 */ /* 0x000fec000383ffff */
.L_x_1132:
[----:B------:R-:W2:Y:S04]  /*17450*/  LDL.LU R12, [R1+0x38] ;  /* 0x00003800010c7983 */ /* 0x000ea80000300800 */
[----:B------:R-:W3:Y:S04]  /*17460*/  LDL.LU R11, [R1+0x4] ;  /* 0x00000400010b7983 */ /* 0x000ee80000300800 */
[----:B------:R-:W4:Y:S04]  /*17470*/  LDL.LU R9, [R1+0x50] ;  /* 0x0000500001097983 */ /* 0x000f280000300800 */
[----:B------:R-:W5:Y:S01]  /*17480*/  LDL.LU R8, [R1+0x5c] ;  /* 0x00005c0001087983 */ /* 0x000f620000300800 */
[----:B------:R-:W-:Y:S01]  /*17490*/  LOP3.LUT R19, R19, 0xffffffdf, RZ, 0xc0, !PT ;  /* 0xffffffdf13137812 */ /* 0x000fe200078ec0ff */
[----:B------:R-:W-:Y:S01]  /*174a0*/  BSSY B0, `(.L_x_1259) ;  /* 0x0000015000007945 */ /* 0x000fe20003800000 */
[----:B------:R-:W-:-:S02]  /*174b0*/  IMAD.MOV.U32 R13, RZ, RZ, R4 ;  /* 0x000000ffff0d7224 */ /* 0x000fc400078e0004 */
[----:B------:R-:W-:Y:S02]  /*174c0*/  IMAD.MOV.U32 R15, RZ, RZ, -0x1 ;  /* 0xffffffffff0f7424 */ /* 0x000fe400078e00ff */
[----:B--2---:R-:W-:Y:S02]  /*174d0*/  IMAD R7, R12, R7, RZ ;  /* 0x000000070c077224 */ /* 0x004fe400078e02ff */
[----:B------:R-:W-:-:S03]  /*174e0*/  IMAD.MOV.U32 R12, RZ, RZ, RZ ;  /* 0x000000ffff0c7224 */ /* 0x000fc600078e00ff */
[-C--:B---3--:R-:W-:Y:S01]  /*174f0*/  ISETP.GE.AND P2, PT, R11, R7.reuse, PT ;  /* 0x000000070b00720c */ /* 0x088fe20003f46270 */
[----:B------:R-:W-:Y:S01]  /*17500*/  IMAD.MOV.U32 R11, RZ, RZ, 0x181f ;  /* 0x0000181fff0b7424 */ /* 0x000fe200078e00ff */
[-C--:B----4-:R-:W-:Y:S02]  /*17510*/  ISETP.GE.AND P3, PT, R9, R7.reuse, PT ;  /* 0x000000070900720c */ /* 0x090fe40003f66270 */
[----:B-----5:R-:W-:-:S09]  /*17520*/  ISETP.GE.AND P4, PT, R8, R7, PT ;  /* 0x000000070800720c */ /* 0x020fd20003f86270 */
[----:B------:R-:W-:-:S04]  /*17530*/  @!P2 LOP3.LUT R2, R5, 0x40, RZ, 0xc0, !PT ;  /* 0x000000400502a812 */ /* 0x000fc800078ec0ff */
[----:B------:R-:W-:-:S04]  /*17540*/  @!P2 SHF.R.U32.HI R2, RZ, 0x2, R2 ;  /* 0x00000002ff02a819 */ /* 0x000fc80000011602 */
[----:B------:R-:W-:Y:S02]  /*17550*/  @!P2 ISETP.NE.U32.AND P6, PT, R2, RZ, PT ;  /* 0x000000ff0200a20c */ /* 0x000fe40003fc5070 */
[----:B------:R-:W-:-:S04]  /*17560*/  @!P2 LOP3.LUT R2, R6, 0x80, RZ, 0xc0, !PT ;  /* 0x000000800602a812 */ /* 0x000fc800078ec0ff */
[----:B------:R-:W-:-:S07]  /*17570*/  @!P2 SHF.R.U32.HI R2, RZ, 0x3, R2 ;  /* 0x00000003ff02a819 */ /* 0x000fce0000011602 */
[----:B------:R-:W-:Y:S02]  /*17580*/  @P6 LOP3.LUT R19, R19, 0x20, RZ, 0xfc, !PT ;  /* 0x0000002013136812 */ /* 0x000fe400078efcff */
[----:B------:R-:W-:Y:S02]  /*17590*/  @!P2 ISETP.NE.U32.AND P6, PT, R2, RZ, PT ;  /* 0x000000ff0200a20c */ /* 0x000fe40003fc5070 */
[----:B------:R-:W-:-:S11]  /*175a0*/  LOP3.LUT R19, R19, 0xffffffef, RZ, 0xc0, !PT ;  /* 0xffffffef13137812 */ /* 0x000fd600078ec0ff */
[----:B------:R-:W-:-:S07]  /*175b0*/  @P6 LOP3.LUT R19, R19, 0x10, RZ, 0xfc, !PT ;  /* 0x0000001013136812 */ /* 0x000fce00078efcff */
[----:B------:R-:W-:Y:S05]  /*175c0*/  WARPSYNC.COLLECTIVE R15, `(.L_x_1260) ;  /* 0x000000000f087348 */ /* 0x000fea0003c00000 */
[----:B------:R0:W1:Y:S02]  /*175d0*/  SHFL.IDX P6, R14, R13, R12, R11 ;  /* 0x0000000c0d0e7389 */ /* 0x00006400000c000b */
[----:B01----:R-:W-:Y:S01]  /*175e0*/  ENDCOLLECTIVE ;  /* 0x000000000000791b */ /* 0x003fe20003800000 */
.L_x_1260:
[----:B------:R-:W-:Y:S05]  /*175f0*/  BSYNC B0 ;  /* 0x0000000000007941 */ /* 0x000fea0003800000 */
.L_x_1259:
[----:B------:R0:W-:Y:S04]  /*17600*/  STL [R1+0x74], R7 ;  /* 0x0000740701007387 */ /* 0x0001e80000100800 */
[----:B0-----:R0:W5:Y:S01]  /*17610*/  LDL R7, [R1+0x14] ;  /* 0x0000140001077983 */ /* 0x0011620000100800 */
[----:B------:R-:W-:Y:S01]  /*17620*/  IMAD.MOV.U32 R13, RZ, RZ, R0 ;  /* 0x000000ffff0d7224 */ /* 0x000fe200078e0000 */
[----:B------:R-:W-:Y:S01]  /*17630*/  LOP3.LUT R19, R19, 0xffff7fff, RZ, 0xc0, !PT ;  /* 0xffff7fff13137812 */ /* 0x000fe200078ec0ff */
[----:B------:R-:W-:Y:S02]  /*17640*/  IMAD.MOV.U32 R12, RZ, RZ, RZ ;  /* 0x000000ffff0c7224 */ /* 0x000fe400078e00ff */
[----:B------:R-:W-:Y:S01]  /*17650*/  IMAD.MOV.U32 R11, RZ, RZ, 0x181f ;  /* 0x0000181fff0b7424 */ /* 0x000fe200078e00ff */
[----:B------:R-:W-:Y:S01]  /*17660*/  @P0 LOP3.LUT R19, R19, 0x8000, RZ, 0xfc, !PT ;  /* 0x0000800013130812 */ /* 0x000fe200078efcff */
[----:B------:R-:W-:-:S02]  /*17670*/  IMAD.MOV.U32 R15, RZ, RZ, -0x1 ;  /* 0xffffffffff0f7424 */ /* 0x000fc400078e00ff */
[----:B------:R-:W-:Y:S01]  /*17680*/  IMAD.MOV.U32 R2, RZ, RZ, R14 ;  /* 0x000000ffff027224 */ /* 0x000fe200078e000e */
[----:B0-----:R-:W-:-:S13]  /*17690*/  LOP3.LUT P0, RZ, R19, 0x8, RZ, 0xc0, !PT ;  /* 0x0000000813ff7812 */ /* 0x001fda000780c0ff */
[----:B-----5:R-:W-:Y:S05]  /*176a0*/  WARPSYNC.COLLECTIVE R15, `(.L_x_1261) ;  /* 0x000000000f087348 */ /* 0x020fea0003c00000 */
[----:B------:R0:W1:Y:S02]  /*176b0*/  SHFL.IDX P6, R14, R13, R12, R11 ;  /* 0x0000000c0d0e7389 */ /* 0x00006400000c000b */
[----:B01---5:R-:W-:Y:S01]  /*176c0*/  ENDCOLLECTIVE ;  /* 0x000000000000791b */ /* 0x023fe20003800000 */
.L_x_1261:
[----:B------:R-:W-:-:S04]  /*176d0*/  LOP3.LUT R19, R19, 0xffffbfff, RZ, 0xc0, !PT ;  /* 0xffffbfff13137812 */ /* 0x000fc800078ec0ff */
[----:B------:R-:W-:-:S04]  /*176e0*/  @P1 LOP3.LUT R19, R19, 0x4000, RZ, 0xfc, !PT ;  /* 0x0000400013131812 */ /* 0x000fc800078efcff */
[C---:B------:R-:W-:Y:S02]  /*176f0*/  LOP3.LUT P1, RZ, R19.reuse, 0x4, RZ, 0xc0, !PT ;  /* 0x0000000413ff7812 */ /* 0x040fe4000782c0ff */
[----:B------:R-:W-:Y:S01]  /*17700*/  LOP3.LUT R19, R19, 0xffffdfff, RZ, 0xc0, !PT ;  /* 0xffffdfff13137812 */ /* 0x000fe200078ec0ff */
[----:B------:R-:W-:-:S03]  /*17710*/  IMAD.MOV.U32 R13, RZ, RZ, R4 ;  /* 0x000000ffff0d7224 */ /* 0x000fc600078e0004 */
[----:B------:R-:W-:Y:S01]  /*17720*/  @P3 LOP3.LUT R19, R19, 0x2000, RZ, 0xfc, !PT ;  /* 0x0000200013133812 */ /* 0x000fe200078efcff */
[----:B------:R-:W-:-:S03]  /*17730*/  IMAD.MOV.U32 R12, RZ, RZ, 0x1 ;  /* 0x00000001ff0c7424 */ /* 0x000fc600078e00ff */
[C---:B------:R-:W-:Y:S02]  /*17740*/  LOP3.LUT P3, RZ, R19.reuse, 0x2, RZ, 0xc0, !PT ;  /* 0x0000000213ff7812 */ /* 0x040fe4000786c0ff */
[----:B------:R-:W-:Y:S01]  /*17750*/  LOP3.LUT R19, R19, 0xfffffbff, RZ, 0xc0, !PT ;  /* 0xfffffbff13137812 */ /* 0x000fe200078ec0ff */
[----:B------:R-:W-:-:S03]  /*17760*/  IMAD.MOV.U32 R3, RZ, RZ, R14 ;  /* 0x000000ffff037224 */ /* 0x000fc600078e000e */
[----:B------:R-:W-:Y:S02]  /*17770*/  @P4 LOP3.LUT R19, R19, 0x400, RZ, 0xfc, !PT ;  /* 0x0000040013134812 */ /* 0x000fe400078efcff */
[----:B------:R-:W-:Y:S02]  /*17780*/  @!P2 LEA R3, P6, R10, R3, 0x1 ;  /* 0x000000030a03a211 */ /* 0x000fe400078c08ff */
[----:B------:R-:W-:-:S03]  /*17790*/  LOP3.LUT P4, RZ, R19, 0x10, RZ, 0xc0, !PT ;  /* 0x0000001013ff7812 */ /* 0x000fc6000788c0ff */
[----:B------:R-:W-:Y:S01]  /*177a0*/  @!P2 IMAD.X R2, RZ, RZ, R2, P6 ;  /* 0x000000ffff02a224 */ /* 0x000fe200030e0602 */
[----:B------:R-:W-:-:S04]  /*177b0*/  LOP3.LUT P6, RZ, R19, 0x20, RZ, 0xc0, !PT ;  /* 0x0000002013ff7812 */ /* 0x000fc800078cc0ff */
[----:B------:R-:W-:-:S04]  /*177c0*/  @!P2 LOP3.LUT R3, R3, R2, RZ, 0x3c, !PT ;  /* 0x000000020303a212 */ /* 0x000fc800078e3cff */
[----:B------:R-:W-:-:S04]  /*177d0*/  @!P2 LOP3.LUT R2, R3, R2, RZ, 0x3c, !PT ;  /* 0x000000020302a212 */ /* 0x000fc800078e3cff */
[----:B------:R-:W-:-:S05]  /*177e0*/  @!P2 LOP3.LUT R3, R3, R2, RZ, 0x3c, !PT ;  /* 0x000000020303a212 */ /* 0x000fca00078e3cff */
[----:B------:R-:W-:Y:S01]  /*177f0*/  @!PT LDS RZ, [RZ] ;  /* 0x00000000fffff984 */ /* 0x000fe20000000800 */
[----:B------:R-:W-:Y:S01]  /*17800*/  @!PT LDS RZ, [RZ] ;  /* 0x00000000fffff984 */ /* 0x000fe20000000800 */
[----:B------:R-:W-:Y:S01]  /*17810*/  @!PT LDS RZ, [RZ] ;  /* 0x00000000fffff984 */ /* 0x000fe20000000800 */
[----:B------:R0:W-:Y:S01]  /*17820*/  @!P2 LDGSTS.E.BYPASS.LTC128B.128 [R7+0x26400], desc[UR38][R2.64], !P0 ;  /* 0x264000000207afae */ /* 0x0001e2000c101d66 */
[----:B------:R-:W-:-:S03]  /*17830*/  LOP3.LUT P0, RZ, R19, 0x8000, RZ, 0xc0, !PT ;  /* 0x0000800013ff7812 */ /* 0x000fc6000780c0ff */
[----:B------:R0:W-:Y:S01]  /*17840*/  @!P2 LDGSTS.E.BYPASS.LTC128B.128 [R7+0x28400], desc[UR38][R2.64+0x80], !P1 ;  /* 0x284000800207afae */ /* 0x0001e2000c901d66 */
[----:B------:R-:W-:-:S03]  /*17850*/  LOP3.LUT P1, RZ, R19, 0x4000, RZ, 0xc0, !PT ;  /* 0x0000400013ff7812 */ /* 0x000fc6000782c0ff */
[----:B------:R0:W-:Y:S01]  /*17860*/  @!P2 LDGSTS.E.BYPASS.LTC128B.128 [R7+0x2a400], desc[UR38][R2.64+0x100], !P3 ;  /* 0x2a4001000207afae */ /* 0x0001e2000d901d66 */
[C---:B------:R-:W-:Y:S02]  /*17870*/  LOP3.LUT P3, RZ, R19.reuse, 0x2000, RZ, 0xc0, !PT ;  /* 0x0000200013ff7812 */ /* 0x040fe4000786c0ff */
[----:B------:R-:W-:Y:S01]  /*17880*/  LOP3.LUT R19, R19, 0xfffff7ff, RZ, 0xc0, !PT ;  /* 0xfffff7ff13137812 */ /* 0x000fe200078ec0ff */
[----:B------:R0:W-:Y:S03]  /*17890*/  @!P2 LDGSTS.E.BYPASS.LTC128B.128 [R7+0x2c400], desc[UR38][R2.64+0x180], !P5 ;  /* 0x2c4001800207afae */ /* 0x0001e6000e901d66 */
[----:B------:R-:W-:Y:S01]  /*178a0*/  @P5 LOP3.LUT R19, R19, 0x800, RZ, 0xfc, !PT ;  /* 0x0000080013135812 */ /* 0x000fe200078efcff */
[----:B------:R0:W-:Y:S03]  /*178b0*/  @!P2 LDGSTS.E.BYPASS.LTC128B.128 [R7+0x2e400], desc[UR38][R2.64+0x200], !P0 ;  /* 0x2e4002000207afae */ /* 0x0001e6000c101d66 */
[C---:B------:R-:W-:Y:S01]  /*178c0*/  LOP3.LUT P5, RZ, R19.reuse, 0x4, RZ, 0xc0, !PT ;  /* 0x0000000413ff7812 */ /* 0x040fe200078ac0ff */
[----:B------:R0:W-:Y:S01]  /*178d0*/  @!P2 LDGSTS.E.BYPASS.LTC128B.128 [R7+0x30400], desc[UR38][R2.64+0x280], !P1 ;  /* 0x304002800207afae */ /* 0x0001e2000c901d66 */
[----:B------:R-:W-:-:S02]  /*178e0*/  LOP3.LUT R19, R19, 0xffffefff, RZ, 0xc0, !PT ;  /* 0xffffefff13137812 */ /* 0x000fc400078ec0ff */
[----:B------:R-:W-:Y:S01]  /*178f0*/  @!P3 LOP3.LUT R8, R6, 0x80, RZ, 0xc0, !PT ;  /* 0x000000800608b812 */ /* 0x000fe200078ec0ff */
[----:B------:R0:W-:Y:S01]  /*17900*/  @!P2 LDGSTS.E.BYPASS.LTC128B.128 [R7+0x32400], desc[UR38][R2.64+0x300], P6 ;  /* 0x324003000207afae */ /* 0x0001e2000b101d66 */
[----:B------:R-:W-:Y:S02]  /*17910*/  @!P3 LOP3.LUT R9, R5, 0x40, RZ, 0xc0, !PT ;  /* 0x000000400509b812 */ /* 0x000fe400078ec0ff */
[----:B------:R-:W-:-:S07]  /*17920*/  @!P3 SHF.R.U32.HI R8, RZ, 0x3, R8 ;  /* 0x00000003ff08b819 */ /* 0x000fce0000011608 */
[----:B0-----:R-:W-:Y:S05]  /*17930*/  WARPSYNC.COLLECTIVE R15, `(.L_x_1262) ;  /* 0x000000000f087348 */ /* 0x001fea0003c00000 */
[----:B------:R1:W2:Y:S02]  /*17940*/  SHFL.IDX P6, R14, R13, R12, R11 ;  /* 0x0000000c0d0e7389 */ /* 0x0002a400000c000b */
[----:B012---:R-:W-:Y:S01]  /*17950*/  ENDCOLLECTIVE ;  /* 0x000000000000791b */ /* 0x007fe20003800000 */
.L_x_1262:
[----:B------:R-:W-:Y:S01]  /*17960*/  @!P3 SHF.R.U32.HI R9, RZ, 0x2, R9 ;  /* 0x00000002ff09b819 */ /* 0x000fe20000011609 */
[----:B------:R-:W-:Y:S01]  /*17970*/  @!PT LDS RZ, [RZ] ;  /* 0x00000000fffff984 */ /* 0x000fe20000000800 */
[----:B------:R-:W-:Y:S01]  /*17980*/  @!PT LDS RZ, [RZ] ;  /* 0x00000000fffff984 */ /* 0x000fe20000000800 */
[----:B------:R-:W-:Y:S01]  /*17990*/  @!PT LDS RZ, [RZ] ;  /* 0x00000000fffff984 */ /* 0x000fe20000000800 */
[----:B------:R0:W-:Y:S01]  /*179a0*/  @!P2 LDGSTS.E.BYPASS.LTC128B.128 [R7+0x34400], desc[UR38][R2.64+0x380], P4 ;  /* 0x344003800207afae */ /* 0x0001e2000a101d66 */
[----:B------:R-:W-:Y:S02]  /*179b0*/  @!P3 ISETP.NE.U32.AND P4, PT, R8, RZ, PT ;  /* 0x000000ff0800b20c */ /* 0x000fe40003f85070 */
[----:B------:R-:W-:Y:S02]  /*179c0*/  @!P3 ISETP.NE.U32.AND P2, PT, R9, RZ, PT ;  /* 0x000000ff0900b20c */ /* 0x000fe40003f45070 */
[----:B------:R-:W-:-:S04]  /*179d0*/  @P5 LOP3.LUT R19, R19, 0x1000, RZ, 0xfc, !PT ;  /* 0x0000100013135812 */ /* 0x000fc800078efcff */
[C---:B------:R-:W-:Y:S01]  /*179e0*/  LOP3.LUT P5, RZ, R19.reuse, 0x8, RZ, 0xc0, !PT ;  /* 0x0000000813ff7812 */ /* 0x040fe200078ac0ff */
[----:B------:R-:W-:Y:S01]  /*179f0*/  IMAD.MOV.U32 R13, RZ, RZ, R0 ;  /* 0x000000ffff0d7224 */ /* 0x000fe200078e0000 */
[----:B------:R-:W-:-:S05]  /*17a00*/  LOP3.LUT R19, R19, 0xffffffdf, RZ, 0xc0, !PT ;  /* 0xffffffdf13137812 */ /* 0x000fca00078ec0ff */
[----:B------:R-:W-:Y:S01]  /*17a10*/  @P2 LOP3.LUT R19, R19, 0x20, RZ, 0xfc, !PT ;  /* 0x0000002013132812 */ /* 0x000fe200078efcff */
[----:B0-----:R-:W-:-:S07]  /*17a20*/  IMAD.MOV.U32 R8, RZ, RZ, R14 ;  /* 0x000000ffff087224 */ /* 0x001fce00078e000e */
[----:B------:R-:W-:Y:S05]  /*17a30*/  WARPSYNC.COLLECTIVE R15, `(.L_x_1263) ;  /* 0x000000000f087348 */ /* 0x000fea0003c00000 */
[----:B------:R0:W1:Y:S02]  /*17a40*/  SHFL.IDX P6, R14, R13, R12, R11 ;  /* 0x0000000c0d0e7389 */ /* 0x00006400000c000b */
[----:B01----:R-:W-:Y:S01]  /*17a50*/  ENDCOLLECTIVE ;  /* 0x000000000000791b */ /* 0x003fe20003800000 */
.L_x_1263:
[----:B------:R-:W-:Y:S02]  /*17a60*/  IMAD.MOV.U32 R13, RZ, RZ, R4 ;  /* 0x000000ffff0d7224 */ /* 0x000fe400078e0004 */
[----:B------:R-:W-:Y:S01]  /*17a70*/  IMAD.MOV.U32 R12, RZ, RZ, 0x2 ;  /* 0x00000002ff0c7424 */ /* 0x000fe200078e00ff */
[----:B------:R-:W-:Y:S02]  /*17a80*/  @!P3 LEA R21, P2, R10, R14, 0x1 ;  /* 0x0000000e0a15b211 */ /* 0x000fe400078408ff */
[----:B------:R-:W-:-:S03]  /*17a90*/  LOP3.LUT P6, RZ, R19, 0x20, RZ, 0xc0, !PT ;  /* 0x0000002013ff7812 */ /* 0x000fc600078cc0ff */
[----:B------:R-:W-:Y:S01]  /*17aa0*/  @!P3 IMAD.X R8, RZ, RZ, R8, P2 ;  /* 0x000000ffff08b224 */ /* 0x000fe200010e0608 */
[----:B------:R-:W-:Y:S01]  /*17ab0*/  LOP3.LUT P2, RZ, R19, 0x2, RZ, 0xc0, !PT ;  /* 0x0000000213ff7812 */ /* 0x000fe2000784c0ff */
[----:B------:R-:W-:Y:S02]  /*17ac0*/  @!P3 IMAD.MOV.U32 R2, RZ, RZ, R21 ;  /* 0x000000ffff02b224 */ /* 0x000fe400078e0015 */
[----:B------:R-:W-:-:S05]  /*17ad0*/  @!P3 IMAD.MOV.U32 R3, RZ, RZ, R8 ;  /* 0x000000ffff03b224 */ /* 0x000fca00078e0008 */
[----:B------:R-:W-:Y:S01]  /*17ae0*/  @!PT LDS RZ, [RZ] ;  /* 0x00000000fffff984 */ /* 0x000fe20000000800 */
[----:B------:R-:W-:Y:S01]  /*17af0*/  @!PT LDS RZ, [RZ] ;  /* 0x00000000fffff984 */ /* 0x000fe20000000800 */
[----:B------:R-:W-:Y:S01]  /*17b00*/  @!PT LDS RZ, [RZ] ;  /* 0x00000000fffff984 */ /* 0x000fe20000000800 */
[----:B------:R0:W-:Y:S01]  /*17b10*/  @!P3 LDGSTS.E.BYPASS.LTC128B.128 [R7+0x26c00], desc[UR38][R2.64], !P5 ;  /* 0x26c000000207bfae */ /* 0x0001e2000e901d66 */
[----:B------:R-:W-:-:S13]  /*17b20*/  LOP3.LUT P5, RZ, R19, 0x1000, RZ, 0xc0, !PT ;  /* 0x0000100013ff7812 */ /* 0x000fda00078ac0ff */
[----:B------:R0:W-:Y:S01]  /*17b30*/  @!P3 LDGSTS.E.BYPASS.LTC128B.128 [R7+0x28c00], desc[UR38][R2.64+0x80], !P5 ;  /* 0x28c000800207bfae */ /* 0x0001e2000e901d66 */
[C---:B------:R-:W-:Y:S02]  /*17b40*/  LOP3.LUT P5, RZ, R19.reuse, 0x800, RZ, 0xc0, !PT ;  /* 0x0000080013ff7812 */ /* 0x040fe400078ac0ff */
[----:B------:R-:W-:Y:S01]  /*17b50*/  LOP3.LUT R19, R19, 0xffffff7f, RZ, 0xc0, !PT ;  /* 0xffffff7f13137812 */ /* 0x000fe200078ec0ff */
[----:B------:R0:W-:Y:S03]  /*17b60*/  @!P3 LDGSTS.E.BYPASS.LTC128B.128 [R7+0x2ac00], desc[UR38][R2.64+0x100], !P2 ;  /* 0x2ac001000207bfae */ /* 0x0001e6000d101d66 */
[----:B------:R-:W-:-:S04]  /*17b70*/  @P2 LOP3.LUT R19, R19, 0x80, RZ, 0xfc, !PT ;  /* 0x0000008013132812 */ /* 0x000fc800078efcff */
[C---:B------:R-:W-:Y:S02]  /*17b80*/  LOP3.LUT P2, RZ, R19.reuse, 0x4, RZ, 0xc0, !PT ;  /* 0x0000000413ff7812 */ /* 0x040fe4000784c0ff */
[----:B------:R-:W-:Y:S01]  /*17b90*/  LOP3.LUT R19, R19, 0xfffffeff, RZ, 0xc0, !PT ;  /* 0xfffffeff13137812 */ /* 0x000fe200078ec0ff */
[----:B------:R0:W-:Y:S04]  /*17ba0*/  @!P3 LDGSTS.E.BYPASS.LTC128B.128 [R7+0x2cc00], desc[UR38][R2.64+0x180], !P5 ;  /* 0x2cc001800207bfae */ /* 0x0001e8000e901d66 */
[----:B------:R0:W-:Y:S04]  /*17bb0*/  @!P3 LDGSTS.E.BYPASS.LTC128B.128 [R7+0x2ec00], desc[UR38][R2.64+0x200], !P0 ;  /* 0x2ec002000207bfae */ /* 0x0001e8000c101d66 */
[----:B------:R0:W-:Y:S02]  /*17bc0*/  @!P3 LDGSTS.E.BYPASS.LTC128B.128 [R7+0x30c00], desc[UR38][R2.64+0x280], !P1 ;  /* 0x30c002800207bfae */ /* 0x0001e4000c901d66 */
[----:B------:R-:W-:-:S02]  /*17bd0*/  @P2 LOP3.LUT R19, R19, 0x100, RZ, 0xfc, !PT ;  /* 0x0000010013132812 */ /* 0x000fc400078efcff */
[----:B------:R0:W-:Y:S02]  /*17be0*/  @!P3 LDGSTS.E.BYPASS.LTC128B.128 [R7+0x32c00], desc[UR38][R2.64+0x300], P6 ;  /* 0x32c003000207bfae */ /* 0x0001e4000b101d66 */
[----:B------:R-:W-:-:S13]  /*17bf0*/  LOP3.LUT P2, RZ, R19, 0x8, RZ, 0xc0, !PT ;  /* 0x0000000813ff7812 */ /* 0x000fda000784c0ff */
[----:B0-----:R-:W-:Y:S05]  /*17c00*/  WARPSYNC.COLLECTIVE R15, `(.L_x_1264) ;  /* 0x000000000f087348 */ /* 0x001fea0003c00000 */
[----:B------:R1:W2:Y:S02]  /*17c10*/  SHFL.IDX P6, R14, R13, R12, R11 ;  /* 0x0000000c0d0e7389 */ /* 0x0002a400000c000b */
[----:B012---:R-:W-:Y:S01]  /*17c20*/  ENDCOLLECTIVE ;  /* 0x000000000000791b */ /* 0x007fe20003800000 */
.L_x_1264:
[----:B------:R-:W-:Y:S01]  /*17c30*/  LOP3.LUT R19, R19, 0xfffffdff, RZ, 0xc0, !PT ;  /* 0xfffffdff13137812 */ /* 0x000fe200078ec0ff */
[----:B------:R-:W-:Y:S01]  /*17c40*/  @!PT LDS RZ, [RZ] ;  /* 0x00000000fffff984 */ /* 0x000fe20000000800 */
[----:B------:R-:W-:Y:S01]  /*17c50*/  @!PT LDS RZ, [RZ] ;  /* 0x00000000fffff984 */ /* 0x000fe20000000800 */
[----:B------:R-:W-:Y:S01]  /*17c60*/  @!PT LDS RZ, [RZ] ;  /* 0x00000000fffff984 */ /* 0x000fe20000000800 */
[----:B------:R0:W-:Y:S03]  /*17c70*/  @!P3 LDGSTS.E.BYPASS.LTC128B.128 [R7+0x34c00], desc[UR38][R2.64+0x380], P4 ;  /* 0x34c003800207bfae */ /* 0x0001e6000a101d66 */
[----:B------:R-:W-:Y:S01]  /*17c80*/  @P2 LOP3.LUT R19, R19, 0x200, RZ, 0xfc, !PT ;  /* 0x0000020013132812 */ /* 0x000fe200078efcff */
[----:B------:R-:W-:-:S03]  /*17c90*/  IMAD.MOV.U32 R13, RZ, RZ, R0 ;  /* 0x000000ffff0d7224 */ /* 0x000fc600078e0000 */
[----:B------:R-:W-:Y:S01]  /*17ca0*/  LOP3.LUT P4, RZ, R19, 0x400, RZ, 0xc0, !PT ;  /* 0x0000040013ff7812 */ /* 0x000fe2000788c0ff */
[----:B------:R-:W-:-:S12]  /*17cb0*/  IMAD.MOV.U32 R10, RZ, RZ, R14 ;  /* 0x000000ffff0a7224 */ /* 0x000fd800078e000e */
[----:B0-----:R-:W-:Y:S05]  /*17cc0*/  WARPSYNC.COLLECTIVE R15, `(.L_x_1265) ;  /* 0x000000000f087348 */ /* 0x001fea0003c00000 */
[----:B------:R1:W2:Y:S02]  /*17cd0*/  SHFL.IDX P6, R14, R13, R12, R11 ;  /* 0x0000000c0d0e7389 */ /* 0x0002a400000c000b */
[----:B012---:R-:W-:Y:S01]  /*17ce0*/  ENDCOLLECTIVE ;  /* 0x000000000000791b */ /* 0x007fe20003800000 */
.L_x_1265:
[----:B------:R-:W-:Y:S02]  /*17cf0*/  @!P4 LOP3.LUT R8, R6, 0x80, RZ, 0xc0, !PT ;  /* 0x000000800608c812 */ /* 0x000fe400078ec0ff */
[----:B------:R-:W-:Y:S02]  /*17d00*/  @!P4 LOP3.LUT R2, R5, 0x40, RZ, 0xc0, !PT ;  /* 0x000000400502c812 */ /* 0x000fe400078ec0ff */
[----:B------:R-:W-:Y:S02]  /*17d10*/  @!P4 SHF.R.U32.HI R8, RZ, 0x3, R8 ;  /* 0x00000003ff08c819 */ /* 0x000fe40000011608 */
[----:B------:R-:W-:Y:S02]  /*17d20*/  @!P4 SHF.R.U32.HI R9, RZ, 0x2, R2 ;  /* 0x00000002ff09c819 */ /* 0x000fe40000011602 */
[----:B------:R-:W-:Y:S01]  /*17d30*/  @!P4 ISETP.NE.U32.AND P3, PT, R8, RZ, PT ;  /* 0x000000ff0800c20c */ /* 0x000fe20003f65070 */
[----:B------:R-:W0:Y:S01]  /*17d40*/  S2R R15, SR_TID.X ;  /* 0x00000000000f7919 */ /* 0x000e220000002100 */
[----:B------:R-:W-:Y:S01]  /*17d50*/  IMAD.MOV.U32 R3, RZ, RZ, R14 ;  /* 0x000000ffff037224 */ /* 0x000fe200078e000e */
[----:B------:R-:W-:Y:S01]  /*17d60*/  @!P4 ISETP.NE.U32.AND P6, PT, R9, RZ, PT ;  /* 0x000000ff0900c20c */ /* 0x000fe20003fc5070 */
[----:B0-----:R-:W-:-:S05]  /*17d70*/  IMAD.SHL.U32 R15, R15, 0x8, RZ ;  /* 0x000000080f0f7824 */ /* 0x001fca00078e00ff */
[----:B------:R-:W-:-:S04]  /*17d80*/  LOP3.LUT R15, R15, 0x38, RZ, 0xc0, !PT ;  /* 0x000000380f0f7812 */ /* 0x000fc800078ec0ff */
[----:B------:R-:W-:-:S05]  /*17d90*/  @!P4 LEA R8, P2, R15, R3, 0x1 ;  /* 0x000000030f08c211 */ /* 0x000fca00078408ff */
[----:B------:R-:W-:Y:S01]  /*17da0*/  @!P4 IMAD.X R3, RZ, RZ, R10, P2 ;  /* 0x000000ffff03c224 */ /* 0x000fe200010e060a */
[----:B------:R-:W-:Y:S01]  /*17db0*/  LOP3.LUT P2, RZ, R19, 0x200, RZ, 0xc0, !PT ;  /* 0x0000020013ff7812 */ /* 0x000fe2000784c0ff */
[----:B------:R-:W-:-:S12]  /*17dc0*/  @!P4 IMAD.MOV.U32 R2, RZ, RZ, R8 ;  /* 0x000000ffff02c224 */ /* 0x000fd800078e0008 */
[----:B------:R-:W-:Y:S01]  /*17dd0*/  @!PT LDS RZ, [RZ] ;  /* 0x00000000fffff984 */ /* 0x000fe20000000800 */
[----:B------:R-:W-:Y:S01]  /*17de0*/  @!PT LDS RZ, [RZ] ;  /* 0x00000000fffff984 */ /* 0x000fe20000000800 */
[----:B------:R-:W-:Y:S01]  /*17df0*/  @!PT LDS RZ, [RZ] ;  /* 0x00000000fffff984 */ /* 0x000fe20000000800 */
[----:B------:R0:W-:Y:S01]  /*17e00*/  @!P4 LDGSTS.E.BYPASS.LTC128B.128 [R7+0x27400], desc[UR38][R2.64], !P2 ;  /* 0x274000000207cfae */ /* 0x0001e2000d101d66 */
[----:B------:R-:W-:-:S13]  /*17e10*/  LOP3.LUT P2, RZ, R19, 0x100, RZ, 0xc0, !PT ;  /* 0x0000010013ff7812 */ /* 0x000fda000784c0ff */
[----:B------:R0:W-:Y:S01]  /*17e20*/  @!P4 LDGSTS.E.BYPASS.LTC128B.128 [R7+0x29400], desc[UR38][R2.64+0x80], !P2 ;  /* 0x294000800207cfae */ /* 0x0001e2000d101d66 */
[----:B------:R-:W-:-:S13]  /*17e30*/  LOP3.LUT P2, RZ, R19, 0x80, RZ, 0xc0, !PT ;  /* 0x0000008013ff7812 */ /* 0x000fda000784c0ff */
[----:B------:R0:W-:Y:S04]  /*17e40*/  @!P4 LDGSTS.E.BYPASS.LTC128B.128 [R7+0x2b400], desc[UR38][R2.64+0x100], !P2 ;  /* 0x2b4001000207cfae */ /* 0x0001e8000d101d66 */
[----:B------:R0:W-:Y:S04]  /*17e50*/  @!P4 LDGSTS.E.BYPASS.LTC128B.128 [R7+0x2d400], desc[UR38][R2.64+0x180], !P5 ;  /* 0x2d4001800207cfae */ /* 0x0001e8000e901d66 */
[----:B------:R0:W-:Y:S04]  /*17e60*/  @!P4 LDGSTS.E.BYPASS.LTC128B.128 [R7+0x2f400], desc[UR38][R2.64+0x200], !P0 ;  /* 0x2f4002000207cfae */ /* 0x0001e8000c101d66 */
[----:B------:R0:W-:Y:S04]  /*17e70*/  @!P4 LDGSTS.E.BYPASS.LTC128B.128 [R7+0x31400], desc[UR38][R2.64+0x280], !P1 ;  /* 0x314002800207cfae */ /* 0x0001e8000c901d66 */
[----:B------:R0:W-:Y:S04]  /*17e80*/  @!P4 LDGSTS.E.BYPASS.LTC128B.128 [R7+0x33400], desc[UR38][R2.64+0x300], P6 ;  /* 0x334003000207cfae */ /* 0x0001e8000b101d66 */
[----:B------:R0:W-:Y:S04]  /*17e90*/  @!P4 LDGSTS.E.BYPASS.LTC128B.128 [R7+0x35400], desc[UR38][R2.64+0x380], P3 ;  /* 0x354003800207cfae */ /* 0x0001e80009901d66 */
[----:B------:R0:W5:Y:S01]  /*17ea0*/  LDL.LU R7, [R1+0x74] ;  /* 0x0000740001077983 */ /* 0x0001620000300800 */
[----:B------:R-:W-:-:S02]  /*17eb0*/  IMAD.MOV.U32 R13, RZ, RZ, R4 ;  /* 0x000000ffff0d7224 */ /* 0x000fc400078e0004 */
[----:B------:R-:W-:Y:S02]  /*17ec0*/  IMAD.MOV.U32 R12, RZ, RZ, 0x3 ;  /* 0x00000003ff0c7424 */ /* 0x000fe400078e00ff */
[----:B------:R-:W-:-:S07]  /*17ed0*/  IMAD.MOV.U32 R15, RZ, RZ, -0x1 ;  /* 0xffffffffff0f7424 */ /* 0x000fce00078e00ff */
[----:B0----5:R-:W-:Y:S05]  /*17ee0*/  WARPSYNC.COLLECTIVE R15, `(.L_x_1266) ;  /* 0x000000000f087348 */ /* 0x021fea0003c00000 */
[----:B------:R1:W2:Y:S02]  /*17ef0*/  SHFL.IDX P6, R14, R13, R12, R11 ;  /* 0x0000000c0d0e7389 */ /* 0x0002a400000c000b */
[----:B012--5:R-:W-:Y:S01]  /*17f00*/  ENDCOLLECTIVE ;  /* 0x000000000000791b */ /* 0x027fe20003800000 */
.L_x_1266:
[----:B------:R-:W-:Y:S02]  /*17f10*/  IMAD.MOV.U32 R13, RZ, RZ, R0 ;  /* 0x000000ffff0d7224 */ /* 0x000fe400078e0000 */
[----:B------:R-:W-:-:S07]  /*17f20*/  IMAD.MOV.U32 R4, RZ, RZ, R14 ;  /* 0x000000ffff047224 */ /* 0x000fce00078e000e */
[----:B------:R-:W-:Y:S05]  /*17f30*/  WARPSYNC.COLLECTIVE R15, `(.L_x_1267) ;  /* 0x000000000f087348 */ /* 0x000fea0003c00000 */
[----:B------:R0:W1:Y:S02]  /*17f40*/  SHFL.IDX P6, R14, R13, R12, R11 ;  /* 0x0000000c0d0e7389 */ /* 0x00006400000c000b */
[----:B01----:R-:W-:Y:S01]  /*17f50*/  ENDCOLLECTIVE ;  /* 0x000000000000791b */ /* 0x003fe20003800000 */
.L_x_1267:
[----:B------:R-:W-:Y:S01]  /*17f60*/  IMAD.MOV.U32 R0, RZ, RZ, R14 ;  /* 0x000000ffff007224 */ /* 0x000fe200078e000e */
[----:B------:R-:W-:Y:S06]  /*17f70*/  BRA `(.L_x_1268) ;  /* 0xffffffa000447947 */ /* 0x000fec000383ffff */
.L_x_1137:
[----:B0-----:R0:W2:Y:S02]  /*17f80*/  SYNCS.PHASECHK.TRANS64.TRYWAIT P0, [R18+URZ+0x38820], R0 ;  /* 0x03882000120075a7 */ /* 0x0010a4000800017f */
[----:B--2---:R-:W-:Y:S05]  /*17f90*/  @!P0 NANOSLEEP.SYNCS 0x989680 ;  /* 0x009896800000895d */ /* 0x004fea0003900000 */
[----:B------:R-:W2:Y:S02]  /*17fa0*/  @!P0 SYNCS.PHASECHK.TRANS64 P0, [R18+URZ+0x38820], R0 ;  /* 0x03882000120085a7 */ /* 0x000ea4000800007f */
[----:B--2---:R-:W-:Y:S05]  /*17fb0*/  @!P0 BRA `(.L_x_1137) ;  /* 0xfffffffc00f08947 */ /* 0x004fea000383ffff */
[----:B------:R-:W-:Y:S05]  /*17fc0*/  BRA `(.L_x_1269) ;  /* 0xffffffa000fc7947 */ /* 0x000fea000383ffff */
.L_x_1141:
[----:B0-----:R0:W1:Y:S02]  /*17fd0*/  SYNCS.PHASECHK.TRANS64.TRYWAIT P0, [R0+URZ+0x38860], R2 ;  /* 0x03886002000075a7 */ /* 0x001064000800017f */
[----:B-1----:R-:W-:Y:S05]  /*17fe0*/  @!P0 NANOSLEEP.SYNCS 0x989680 ;  /* 0x009896800000895d */ /* 0x002fea0003900000 */
[----:B------:R-:W1:Y:S02]  /*17ff0*/  @!P0 SYNCS.PHASECHK.TRANS64 P0, [R0+URZ+0x38860], R2 ;  /* 0x03886002000085a7 */ /* 0x000e64000800007f */
[----:B-1----:R-:W-:Y:S05]  /*18000*/  @!P0 BRA `(.L_x_1141) ;  /* 0xfffffffc00f08947 */ /* 0x002fea000383ffff */
[----:B------:R-:W-:Y:S05]  /*18010*/  BRA `(.L_x_1270) ;  /* 0xffffffa400207947 */ /* 0x000fea000383ffff */
.L_x_1160:
[----:B--2---:R2:W3:Y:S02]  /*18020*/  SYNCS.PHASECHK.TRANS64.TRYWAIT P0, [R3+URZ+0x38840], R2 ;  /* 0x03884002030075a7 */ /* 0x0044e4000800017f */
[----:B---3--:R-:W-:Y:S05]  /*18030*/  @!P0 NANOSLEEP.SYNCS 0x989680 ;  /* 0x009896800000895d */ /* 0x008fea0003900000 */
[----:B------:R-:W3:Y:S02]  /*18040*/  @!P0 SYNCS.PHASECHK.TRANS64 P0, [R3+URZ+0x38840], R2 ;  /* 0x03884002030085a7 */ /* 0x000ee4000800007f */
[----:B---3--:R-:W-:Y:S05]  /*18050*/  @!P0 BRA `(.L_x_1160) ;  /* 0xfffffffc00f08947 */ /* 0x008fea000383ffff */
[----:B------:R-:W-:Y:S05]  /*18060*/  BRA `(.L_x_1271) ;  /* 0xffffffb000387947 */ /* 0x000fea000383ffff */
.L_x_1165:
[----:B0-----:R0:W1:Y:S02]  /*18070*/  SYNCS.PHASECHK.TRANS64.TRYWAIT P0, [R3+URZ+0x38860], R2 ;  /* 0x03886002030075a7 */ /* 0x001064000800017f */
[----:B-1----:R-:W-:Y:S05]  /*18080*/  @!P0 NANOSLEEP.SYNCS 0x989680 ;  /* 0x009896800000895d */ /* 0x002fea0003900000 */
[----:B------:R-:W1:Y:S02]  /*18090*/  @!P0 SYNCS.PHASECHK.TRANS64 P0, [R3+URZ+0x38860], R2 ;  /* 0x03886002030085a7 */ /* 0x000e64000800007f */
[----:B-1----:R-:W-:Y:S05]  /*180a0*/  @!P0 BRA `(.L_x_1165) ;  /* 0xfffffffc00f08947 */ /* 0x002fea000383ffff */
[----:B------:R-:W-:Y:S05]  /*180b0*/  BRA `(.L_x_1272) ;  /* 0xffffffb000b87947 */ /* 0x000fea000383ffff */
.L_x_1180:
[----:B-1----:R1:W2:Y:S02]  /*180c0*/  SYNCS.PHASECHK.TRANS64.TRYWAIT P0, [R4+URZ+0x38840], R2 ;  /* 0x03884002040075a7 */ /* 0x0022a4000800017f */
[----:B--2---:R-:W-:Y:S05]  /*180d0*/  @!P0 NANOSLEEP.SYNCS 0x989680 ;  /* 0x009896800000895d */ /* 0x004fea0003900000 */
[----:B------:R-:W2:Y:S02]  /*180e0*/  @!P0 SYNCS.PHASECHK.TRANS64 P0, [R4+URZ+0x38840], R2 ;  /* 0x03884002040085a7 */ /* 0x000ea4000800007f */
[----:B--2---:R-:W-:Y:S05]  /*180f0*/  @!P0 BRA `(.L_x_1180) ;  /* 0xfffffffc00f08947 */ /* 0x004fea000383ffff */
[----:B------:R-:W-:Y:S05]  /*18100*/  BRA `(.L_x_1273) ;  /* 0xffffffbc00987947 */ /* 0x000fea000383ffff */
.L_x_1185:
[----:B0-----:R0:W2:Y:S02]  /*18110*/  SYNCS.PHASECHK.TRANS64.TRYWAIT P0, [R4+URZ+0x38860], R2 ;  /* 0x03886002040075a7 */ /* 0x0010a4000800017f */
[----:B--2---:R-:W-:Y:S05]  /*18120*/  @!P0 NANOSLEEP.SYNCS 0x989680 ;  /* 0x009896800000895d */ /* 0x004fea0003900000 */
[----:B------:R-:W2:Y:S02]  /*18130*/  @!P0 SYNCS.PHASECHK.TRANS64 P0, [R4+URZ+0x38860], R2 ;  /* 0x03886002040085a7 */ /* 0x000ea4000800007f */
[----:B--2---:R-:W-:Y:S05]  /*18140*/  @!P0 BRA `(.L_x_1185) ;  /* 0xfffffffc00f08947 */ /* 0x004fea000383ffff */
[----:B------:R-:W-:Y:S05]  /*18150*/  BRA `(.L_x_1274) ;  /* 0xffffffc000147947 */ /* 0x000fea000383ffff */
.L_x_1200:
[----:B-1----:R1:W2:Y:S02]  /*18160*/  SYNCS.PHASECHK.TRANS64.TRYWAIT P0, [R4+URZ+0x38840], R2 ;  /* 0x03884002040075a7 */ /* 0x0022a4000800017f */
[----:B--2---:R-:W-:Y:S05]  /*18170*/  @!P0 NANOSLEEP.SYNCS 0x989680 ;  /* 0x009896800000895d */ /* 0x004fea0003900000 */
[----:B------:R-:W2:Y:S02]  /*18180*/  @!P0 SYNCS.PHASECHK.TRANS64 P0, [R4+URZ+0x38840], R2 ;  /* 0x03884002040085a7 */ /* 0x000ea4000800007f */
[----:B--2---:R-:W-:Y:S05]  /*18190*/  @!P0 BRA `(.L_x_1200) ;  /* 0xfffffffc00f08947 */ /* 0x004fea000383ffff */
[----:B------:R-:W-:Y:S05]  /*181a0*/  BRA `(.L_x_1275) ;  /* 0xffffffc800d47947 */ /* 0x000fea000383ffff */
.L_x_1205:
[----:B0-----:R0:W2:Y:S02]  /*181b0*/  SYNCS.PHASECHK.TRANS64.TRYWAIT P0, [R4+URZ+0x38860], R2 ;  /* 0x03886002040075a7 */ /* 0x0010a4000800017f */
[----:B--2---:R-:W-:Y:S05]  /*181c0*/  @!P0 NANOSLEEP.SYNCS 0x989680 ;  /* 0x009896800000895d */ /* 0x004fea0003900000 */
[----:B------:R-:W2:Y:S02]  /*181d0*/  @!P0 SYNCS.PHASECHK.TRANS64 P0, [R4+URZ+0x38860], R2 ;  /* 0x03886002040085a7 */ /* 0x000ea4000800007f */
[----:B--2---:R-:W-:Y:S05]  /*181e0*/  @!P0 BRA `(.L_x_1205) ;  /* 0xfffffffc00f08947 */ /* 0x004fea000383ffff */
[----:B------:R-:W-:Y:S05]  /*181f0*/  BRA `(.L_x_1276) ;  /* 0xffffffcc00547947 */ /* 0x000fea000383ffff */
.L_x_1221:
[----:B-1----:R-:W5:Y:S01]  /*18200*/  LDL R3, [R1] ;  /* 0x0000000001037983 */ /* 0x002f620000100800 */
[----:B------:R-:W-:Y:S01]  /*18210*/  BSSY B0, `(.L_x_1277) ;  /* 0x0000008000007945 */ /* 0x000fe20003800000 */
[----:B------:R-:W-:Y:S02]  /*18220*/  IMAD.MOV.U32 R12, RZ, RZ, RZ ;  /* 0x000000ffff0c7224 */ /* 0x000fe400078e00ff */
[----:B0-----:R-:W-:Y:S02]  /*18230*/  IMAD.MOV.U32 R11, RZ, RZ, 0x1f ;  /* 0x0000001fff0b7424 */ /* 0x001fe400078e00ff */
[----:B------:R-:W-:Y:S02]  /*18240*/  IMAD.MOV.U32 R15, RZ, RZ, -0x1 ;  /* 0xffffffffff0f7424 */ /* 0x000fe400078e00ff */
[----:B-----5:R-:W-:-:S07]  /*18250*/  IMAD.MOV.U32 R13, RZ, RZ, R3 ;  /* 0x000000ffff0d7224 */ /* 0x020fce00078e0003 */
[----:B--234-:R-:W-:Y:S05]  /*18260*/  WARPSYNC.COLLECTIVE R15, `(.L_x_1278) ;  /* 0x000000000f087348 */ /* 0x01cfea0003c00000 */
[----:B------:R0:W1:Y:S02]  /*18270*/  SHFL.IDX P6, R14, R13, R12, R11 ;  /* 0x0000000c0d0e7389 */ /* 0x00006400000c000b */
[----:B01234-:R-:W-:Y:S01]  /*18280*/  ENDCOLLECTIVE ;  /* 0x000000000000791b */ /* 0x01ffe20003800000 */
.L_x_1278:
[----:B------:R-:W-:Y:S05]  /*18290*/  BSYNC B0 ;  /* 0x0000000000007941 */ /* 0x000fea0003800000 */
.L_x_1277:
        /* <DEDUP_REMOVED lines=9> */
.L_x_1279:
        /* <DEDUP_REMOVED lines=12> */
[C---:B------:R-:W-:Y:S02]  /*183f0*/  ISETP.GE.U32.AND P2, PT, R16.reuse, 0x2, PT ;  /* 0x000000021000780c */ /* 0x040fe40003f46070 */
[C---:B------:R-:W-:Y:S02]  /*18400*/  ISETP.GE.U32.AND P3, PT, R16.reuse, 0x4, PT ;  /* 0x000000041000780c */ /* 0x040fe40003f66070 */
[C---:B------:R-:W-:Y:S02]  /*18410*/  ISETP.GE.U32.AND P4, PT, R16.reuse, 0x8, PT ;  /* 0x000000081000780c */ /* 0x040fe40003f86070 */
[----:B------:R-:W-:Y:S01]  /*18420*/  ISETP.GE.U32.AND P5, PT, R16, 0x10, PT ;  /* 0x000000101000780c */ /* 0x000fe20003fa6070 */
[----:B--2---:R-:W-:Y:S01]  /*18430*/  @!P1 IMAD.MOV.U32 R5, RZ, RZ, R6 ;  /* 0x000000ffff059224 */ /* 0x004fe200078e0006 */
[----:B------:R-:W-:-:S02]  /*18440*/  CS2R R6, SRZ ;  /* 0x0000000000067805 */ /* 0x000fc4000001ff00 */
[----:B---3--:R-:W-:Y:S01]  /*18450*/  @!P1 IMAD.MOV.U32 R7, RZ, RZ, R2 ;  /* 0x000000ffff079224 */ /* 0x008fe200078e0002 */
[----:B------:R-:W-:-:S03]  /*18460*/  ISETP.NE.AND P1, PT, R16, RZ, PT ;  /* 0x000000ff1000720c */ /* 0x000fc60003f25270 */
[----:B------:R-:W-:-:S04]  /*18470*/  IMAD R2, R7, R5, RZ ;  /* 0x0000000507027224 */ /* 0x000fc800078e02ff */
[----:B------:R-:W-:-:S07]  /*18480*/  IMAD.MOV.U32 R13, RZ, RZ, R2 ;  /* 0x000000ffff0d7224 */ /* 0x000fce00078e0002 */
[----:B------:R-:W-:Y:S05]  /*18490*/  WARPSYNC.COLLECTIVE R15, `(.L_x_1280) ;  /* 0x000000000f087348 */ /* 0x000fea0003c00000 */
[----:B------:R0:W1:Y:S02]  /*184a0*/  SHFL.UP P6, R14, R13, R12, R11 ;  /* 0x0400000c0d0e7389 */ /* 0x00006400000c000b */
[----:B01----:R-:W-:Y:S01]  /*184b0*/  ENDCOLLECTIVE ;  /* 0x000000000000791b */ /* 0x003fe20003800000 */
.L_x_1280:
        /* <DEDUP_REMOVED lines=8> */
.L_x_1281:
        /* <DEDUP_REMOVED lines=8> */
.L_x_1282:
        /* <DEDUP_REMOVED lines=8> */
.L_x_1283:
        /* <DEDUP_REMOVED lines=8> */
.L_x_1284:
        /* <DEDUP_REMOVED lines=9> */
.L_x_1285:
[----:B------:R-:W-:Y:S01]  /*18750*/  IMAD.MOV.U32 R9, RZ, RZ, R14 ;  /* 0x000000ffff097224 */ /* 0x000fe200078e000e */
[----:B------:R-:W-:Y:S06]  /*18760*/  BRA `(.L_x_1286) ;  /* 0xffffffd400947947 */ /* 0x000fec000383ffff */
.L_x_1224:
        /* <DEDUP_REMOVED lines=8> */
.L_x_1288:
[----:B------:R-:W-:Y:S05]  /*187f0*/  BSYNC B0 ;  /* 0x0000000000007941 */ /* 0x000fea0003800000 */
.L_x_1287:
        /* <DEDUP_REMOVED lines=10> */
.L_x_1289:
        /* <DEDUP_REMOVED lines=8> */
.L_x_1290:
        /* <DEDUP_REMOVED lines=8> */
.L_x_1291:
        /* <DEDUP_REMOVED lines=8> */
.L_x_1292:
        /* <DEDUP_REMOVED lines=9> */
.L_x_1293:
[----:B------:R-:W-:Y:S01]  /*18ab0*/  IMAD.MOV.U32 R9, RZ, RZ, R14 ;  /* 0x000000ffff097224 */ /* 0x000fe200078e000e */
[----:B------:R-:W-:Y:S06]  /*18ac0*/  BRA `(.L_x_1294) ;  /* 0xffffffd400687947 */ /* 0x000fec000383ffff */
.L_x_1226:
[----:B------:R-:W-:Y:S01]  /*18ad0*/  BSSY B0, `(.L_x_1295) ;  /* 0x0000006000007945 */ /* 0x000fe20003800000 */
[----:B------:R-:W-:Y:S01]  /*18ae0*/  PLOP3.LUT P6, PT, P6, PT, PT, 0x8, 0x0 ;  /* 0x000000000000781c */ /* 0x000fe200037ce170 */
[----:B------:R-:W-:-:S12]  /*18af0*/  IMAD.MOV.U32 R15, RZ, RZ, -0x1 ;  /* 0xffffffffff0f7424 */ /* 0x000fd800078e00ff */
[----:B0-----:R-:W-:Y:S05]  /*18b00*/  WARPSYNC.COLLECTIVE R15, `(.L_x_1296) ;  /* 0x000000000f087348 */ /* 0x001fea0003c00000 */
[----:B------:R-:W-:Y:S01]  /*18b10*/  VOTE.ANY R14, PT, P6 ;  /* 0x00000000000e7806 */ /* 0x000fe200030e0100 */
[----:B0-----:R-:W-:Y:S06]  /*18b20*/  ENDCOLLECTIVE ;  /* 0x000000000000791b */ /* 0x001fec0003800000 */
.L_x_1296:
[----:B------:R-:W-:Y:S05]  /*18b30*/  BSYNC B0 ;  /* 0x0000000000007941 */ /* 0x000fea0003800000 */
.L_x_1295:
        /* <DEDUP_REMOVED lines=9> */
.L_x_1297:
[----:B------:R-:W-:Y:S02]  /*18bd0*/  IMAD.MOV.U32 R13, RZ, RZ, R7 ;  /* 0x000000ffff0d7224 */ /* 0x000fe400078e0007 */
[----:B------:R-:W-:-:S07]  /*18be0*/  IMAD.MOV.U32 R5, RZ, RZ, R14 ;  /* 0x000000ffff057224 */ /* 0x000fce00078e000e */
[----:B------:R-:W-:Y:S05]  /*18bf0*/  WARPSYNC.COLLECTIVE R15, `(.L_x_1298) ;  /* 0x000000000f087348 */ /* 0x000fea0003c00000 */
[----:B------:R0:W1:Y:S02]  /*18c00*/  SHFL.IDX P6, R14, R13, R12, R11 ;  /* 0x0000000c0d0e7389 */ /* 0x00006400000c000b */
[----:B01----:R-:W-:Y:S01]  /*18c10*/  ENDCOLLECTIVE ;  /* 0x000000000000791b */ /* 0x003fe20003800000 */
.L_x_1298:
[----:B------:R-:W-:Y:S01]  /*18c20*/  IMAD.MOV.U32 R7, RZ, RZ, R14 ;  /* 0x000000ffff077224 */ /* 0x000fe200078e000e */
[----:B------:R-:W-:Y:S06]  /*18c30*/  BRA `(.L_x_1299) ;  /* 0xffffffd400487947 */ /* 0x000fec000383ffff */
.L_x_1228:
[----:B------:R-:W-:Y:S01]  /*18c40*/  BSSY B0, `(.L_x_1300) ;  /* 0x0000007000007945 */ /* 0x000fe20003800000 */
[----:B------:R-:W-:Y:S02]  /*18c50*/  IMAD.MOV.U32 R13, RZ, RZ, R2 ;  /* 0x000000ffff0d7224 */ /* 0x000fe400078e0002 */
[----:B------:R-:W-:Y:S02]  /*18c60*/  IMAD.MOV.U32 R11, RZ, RZ, 0x1f ;  /* 0x0000001fff0b7424 */ /* 0x000fe400078e00ff */
[----:B------:R-:W-:-:S07]  /*18c70*/  IMAD.MOV.U32 R15, RZ, RZ, -0x1 ;  /* 0xffffffffff0f7424 */ /* 0x000fce00078e00ff */
[----:B0123--:R-:W-:Y:S05]  /*18c80*/  WARPSYNC.COLLECTIVE R15, `(.L_x_1301) ;  /* 0x000000000f087348 */ /* 0x00ffea0003c00000 */
[----:B------:R4:W0:Y:S02]  /*18c90*/  SHFL.IDX P6, R14, R13, R12, R11 ;  /* 0x0000000c0d0e7389 */ /* 0x00082400000c000b */
[----:B01234-:R-:W-:Y:S01]  /*18ca0*/  ENDCOLLECTIVE ;  /* 0x000000000000791b */ /* 0x01ffe20003800000 */
.L_x_1301:
[----:B------:R-:W-:Y:S05]  /*18cb0*/  BSYNC B0 ;  /* 0x0000000000007941 */ /* 0x000fea0003800000 */
.L_x_1300:
[----:B------:R-:W-:Y:S01]  /*18cc0*/  IMAD.MOV.U32 R2, RZ, RZ, R14 ;  /* 0x000000ffff027224 */ /* 0x000fe200078e000e */
[----:B------:R-:W-:Y:S06]  /*18cd0*/  BRA `(.L_x_1302) ;  /* 0xffffffd400387947 */ /* 0x000fec000383ffff */
.L_x_1232:
[----:B0-----:R0:W1:Y:S02]  /*18ce0*/  SYNCS.PHASECHK.TRANS64.TRYWAIT P0, [R9+URZ+0x38820], R0 ;  /* 0x03882000090075a7 */ /* 0x001064000800017f */
[----:B-1----:R-:W-:Y:S05]  /*18cf0*/  @!P0 NANOSLEEP.SYNCS 0x989680 ;  /* 0x009896800000895d */ /* 0x002fea0003900000 */
[----:B------:R-:W1:Y:S02]  /*18d00*/  @!P0 SYNCS.PHASECHK.TRANS64 P0, [R9+URZ+0x38820], R0 ;  /* 0x03882000090085a7 */ /* 0x000e64000800007f */
[----:B-1----:R-:W-:Y:S05]  /*18d10*/  @!P0 BRA `(.L_x_1232) ;  /* 0xfffffffc00f08947 */ /* 0x002fea000383ffff */
[----:B------:R-:W-:Y:S05]  /*18d20*/  BRA `(.L_x_1303) ;  /* 0xffffffd800d07947 */ /* 0x000fea000383ffff */
.L_x_1233:
[----:B------:R-:W1:Y:S01]  /*18d30*/  S2R R2, SR_TID.X ;  /* 0x0000000000027919 */ /* 0x000e620000002100 */
[----:B------:R-:W-:Y:S01]  /*18d40*/  BSSY B0, `(.L_x_1304) ;  /* 0x000000a000007945 */ /* 0x000fe20003800000 */
[----:B------:R-:W-:Y:S02]  /*18d50*/  IMAD.MOV.U32 R12, RZ, RZ, RZ ;  /* 0x000000ffff0c7224 */ /* 0x000fe400078e00ff */
        /* <DEDUP_REMOVED lines=8> */
.L_x_1305:
[----:B------:R-:W-:Y:S05]  /*18de0*/  BSYNC B0 ;  /* 0x0000000000007941 */ /* 0x000fea0003800000 */
.L_x_1304:
[----:B------:R-:W-:Y:S05]  /*18df0*/  BRA `(.L_x_1306) ;  /* 0xffffffd800b87947 */ /* 0x000fea000383ffff */
.L_x_1236:
[----:B------:R-:W-:Y:S01]  /*18e00*/  BSSY B1, `(.L_x_1307) ;  /* 0x0000006000017945 */ /* 0x000fe20003800000 */
[----:B------:R-:W-:-:S07]  /*18e10*/  IMAD.MOV.U32 R15, RZ, RZ, -0x1 ;  /* 0xffffffffff0f7424 */ /* 0x000fce00078e00ff */
[----:B0-----:R-:W-:Y:S05]  /*18e20*/  WARPSYNC.COLLECTIVE R15, `(.L_x_1308) ;  /* 0x000000000f0c7348 */ /* 0x001fea0003c00000 */
[----:B------:R-:W-:Y:S02]  /*18e30*/  ELECT P6, UR62, PT ;  /* 0x00000000003e782f */ /* 0x000fe400038c0000 */
[----:B------:R-:W-:Y:S01]  /*18e40*/  MOV R14, UR62 ;  /* 0x0000003e000e7c02 */ /* 0x000fe20008000f00 */
[----:B0-----:R-:W-:Y:S10]  /*18e50*/  ENDCOLLECTIVE ;  /* 0x000000000000791b */ /* 0x001ff40003800000 */
.L_x_1308:
[----:B------:R-:W-:Y:S05]  /*18e60*/  BSYNC B1 ;  /* 0x0000000000017941 */ /* 0x000fea0003800000 */
.L_x_1307:
[----:B------:R-:W-:Y:S05]  /*18e70*/  BRA `(.L_x_1309) ;  /* 0xffffffd800b07947 */ /* 0x000fea000383ffff */
.L_x_1237:
[----:B0-----:R0:W1:Y:S02]  /*18e80*/  SYNCS.PHASECHK.TRANS64.TRYWAIT P0, [R5+URZ], R4 ;  /* 0x00000004050075a7 */ /* 0x001064000800017f */
[----:B-1----:R-:W-:Y:S05]  /*18e90*/  @!P0 NANOSLEEP.SYNCS 0x989680 ;  /* 0x009896800000895d */ /* 0x002fea0003900000 */
[----:B------:R-:W1:Y:S02]  /*18ea0*/  @!P0 SYNCS.PHASECHK.TRANS64 P0, [R5+URZ], R4 ;  /* 0x00000004050085a7 */ /* 0x000e64000800007f */
[----:B-1----:R-:W-:Y:S05]  /*18eb0*/  @!P0 BRA `(.L_x_1237) ;  /* 0xfffffffc00f08947 */ /* 0x002fea000383ffff */
[----:B------:R-:W-:Y:S05]  /*18ec0*/  BRA `(.L_x_1310) ;  /* 0xffffffd800d87947 */ /* 0x000fea000383ffff */
.L_x_1238:
[----:B0-----:R0:W1:Y:S02]  /*18ed0*/  SYNCS.PHASECHK.TRANS64.TRYWAIT P0, [R7+URZ], R2 ;  /* 0x00000002070075a7 */ /* 0x001064000800017f */
[----:B-1----:R-:W-:Y:S05]  /*18ee0*/  @!P0 NANOSLEEP.SYNCS 0x989680 ;  /* 0x009896800000895d */ /* 0x002fea0003900000 */
[----:B------:R-:W1:Y:S02]  /*18ef0*/  @!P0 SYNCS.PHASECHK.TRANS64 P0, [R7+URZ], R2 ;  /* 0x00000002070085a7 */ /* 0x000e64000800007f */
[----:B-1----:R-:W-:Y:S05]  /*18f00*/  @!P0 BRA `(.L_x_1238) ;  /* 0xfffffffc00f08947 */ /* 0x002fea000383ffff */
[----:B------:R-:W-:Y:S05]  /*18f10*/  BRA `(.L_x_1311) ;  /* 0xffffffd800d87947 */ /* 0x000fea000383ffff */
.L_x_1239:
[----:B-1----:R1:W2:Y:S02]  /*18f20*/  SYNCS.PHASECHK.TRANS64.TRYWAIT P0, [R5+URZ], R4 ;  /* 0x00000004050075a7 */ /* 0x0022a4000800017f */
[----:B--2---:R-:W-:Y:S05]  /*18f30*/  @!P0 NANOSLEEP.SYNCS 0x989680 ;  /* 0x009896800000895d */ /* 0x004fea0003900000 */
[----:B------:R-:W2:Y:S02]  /*18f40*/  @!P0 SYNCS.PHASECHK.TRANS64 P0, [R5+URZ], R4 ;  /* 0x00000004050085a7 */ /* 0x000ea4000800007f */
[----:B--2---:R-:W-:Y:S05]  /*18f50*/  @!P0 BRA `(.L_x_1239) ;  /* 0xfffffffc00f08947 */ /* 0x004fea000383ffff */
[----:B------:R-:W-:Y:S05]  /*18f60*/  BRA `(.L_x_1312) ;  /* 0xffffffd800cc7947 */ /* 0x000fea000383ffff */
.L_x_1313:
        /* <DEDUP_REMOVED lines=9> */
.L_x_6042:


//--------------------- .text._ZN7cutlass13device_kernelIN5flash11enable_sm90INS1_16FlashAttnFwdSm90INS1_25CollectiveMainloopFwdSm90ILi2EN4cute5tupleIJNS5_1CILi1EEES8_S8_EEENS6_IJNS7_ILi64EEESA_SA_EEELi512ENS_6half_tEfNS_4arch4Sm90ELb0ELb0ELb1ELb1ELb0ELb1ELb1ELb0ELb0ELb1ELb1ELb0EEENS1_21CollectiveEpilogueFwdINS6_IJSA_NS7_ILi512EEESA_EEES9_SC_SE_Li256ELb1ELb1ELb1ELb0EEENS1_36VarlenDynamicPersistentTileSchedulerILi64ELi64ELi256ELi128ELb1ELb1ELb1ELb0ELb1ELb1EEEEEEEEEvNT_6ParamsE --------------------------
	.section	.text._ZN7cutlass13device_kernelIN5flash11enable_sm90INS1_16FlashAttnFwdSm90INS1_25CollectiveMainloopFwdSm90ILi2EN4cute5tupleIJNS5_1CILi1EEES8_S8_EEENS6_IJNS7_ILi64EEESA_SA_EEELi512ENS_6half_tEfNS_4arch4Sm90ELb0ELb0ELb1ELb1ELb0ELb1ELb1ELb0ELb0ELb1ELb1ELb0EEENS1_21CollectiveEpilogueFwdINS6_IJSA_NS7_ILi512EEESA_EEES9_SC_SE_Li256ELb1ELb1ELb1ELb0EEENS1_36VarlenDynamicPersistentTileSchedulerILi64ELi64ELi256ELi128ELb1ELb1ELb1ELb0ELb1ELb1EEEEEEEEEvNT_6ParamsE,"ax",@progbits
	.align	128
.text._ZN7cutlass13device_kernelIN5flash11enable_sm90INS1_16FlashAttnFwdSm90INS1_25CollectiveMainloopFwdSm90ILi2EN4cute5tupleIJNS5_1CILi1EEES8_S8_EEENS6_IJNS7_ILi64EEESA_SA_EEELi512ENS_6half_tEfNS_4arch4Sm90ELb0ELb0ELb1ELb1ELb0ELb1ELb1ELb0ELb0ELb1ELb1ELb0EEENS1_21CollectiveEpilogueFwdINS6_IJSA_NS7_ILi512EEESA_EEES9_SC_SE_Li256ELb1ELb1ELb1ELb0EEENS1_36VarlenDynamicPersistentTileSchedulerILi64ELi64ELi256ELi128ELb1ELb1ELb1ELb0ELb1ELb1EEEEEEEEEvNT_6ParamsE:
        .type           _ZN7cutlass13device_kernelIN5flash11enable_sm90INS1_16FlashAttnFwdSm90INS1_25CollectiveMainloopFwdSm90ILi2EN4cute5tupleIJNS5_1CILi1EEES8_S8_EEENS6_IJNS7_ILi64EEESA_SA_EEELi512ENS_6half_tEfNS_4arch4Sm90ELb0ELb0ELb1ELb1ELb0ELb1ELb1ELb0ELb0ELb1ELb1ELb0EEENS1_21CollectiveEpilogueFwdINS6_IJSA_NS7_ILi512EEESA_EEES9_SC_SE_Li256ELb1ELb1ELb1ELb0EEENS1_36VarlenDynamicPersistentTileSchedulerILi64ELi64ELi256ELi128ELb1ELb1ELb1ELb0ELb1ELb1EEEEEEEEEvNT_6ParamsE,@function
        .size           _ZN7cutlass13device_kernelIN5flash11enable_sm90INS1_16FlashAttnFwdSm90INS1_25CollectiveMainloopFwdSm90ILi2EN4cute5tupleIJNS5_1CILi1EEES8_S8_EEENS6_IJNS7_ILi64EEESA_SA_EEELi512ENS_6half_tEfNS_4arch4Sm90ELb0ELb0ELb1ELb1ELb0ELb1ELb1ELb0ELb0ELb1ELb1ELb0EEENS1_21CollectiveEpilogueFwdINS6_IJSA_NS7_ILi512EEESA_EEES9_SC_SE_Li256ELb1ELb1ELb1ELb0EEENS1_36VarlenDynamicPersistentTileSchedulerILi64ELi64ELi256ELi128ELb1ELb1ELb1ELb0ELb1ELb1EEEEEEEEEvNT_6ParamsE,(.L_x_6043 - _ZN7cutlass13device_kernelIN5flash11enable_sm90INS1_16FlashAttnFwdSm90INS1_25CollectiveMainloopFwdSm90ILi2EN4cute5tupleIJNS5_1CILi1EEES8_S8_EEENS6_IJNS7_ILi64EEESA_SA_EEELi512ENS_6half_tEfNS_4arch4Sm90ELb0ELb0ELb1ELb1ELb0ELb1ELb1ELb0ELb0ELb1ELb1ELb0EEENS1_21CollectiveEpilogueFwdINS6_IJSA_NS7_ILi512EEESA_EEES9_SC_SE_Li256ELb1ELb1ELb1ELb0EEENS1_36VarlenDynamicPersistentTileSchedulerILi64ELi64ELi256ELi128ELb1ELb1ELb1ELb0ELb1ELb1EEEEEEEEEvNT_6ParamsE)
        .other          _ZN7cutlass13device_kernelIN5flash11enable_sm90INS1_16FlashAttnFwdSm90INS1_25CollectiveMainloopFwdSm90ILi2EN4cute5tupleIJNS5_1CILi1EEES8_S8_EEENS6_IJNS7_ILi64EEESA_SA_EEELi512ENS_6half_tEfNS_4arch4Sm90ELb0ELb0ELb1ELb1ELb0ELb1ELb1ELb0ELb0ELb1ELb1ELb0EEENS1_21CollectiveEpilogueFwdINS6_IJSA_NS7_ILi512EEESA_EEES9_SC_SE_Li256ELb1ELb1ELb1ELb0EEENS1_36VarlenDynamicPersistentTileSchedulerILi64ELi64ELi256ELi128ELb1ELb1ELb1ELb0ELb1ELb1EEEEEEEEEvNT_6ParamsE,@"STO_CUDA_ENTRY STV_DEFAULT"
_ZN7cutlass13device_kernelIN5flash11enable_sm90INS1_16FlashAttnFwdSm90INS1_25CollectiveMainloopFwdSm90ILi2EN4cute5tupleIJNS5_1CILi1EEES8_S8_EEENS6_IJNS7_ILi64EEESA_SA_EEELi512ENS_6half_tEfNS_4arch4Sm90ELb0ELb0ELb1ELb1ELb0ELb1ELb1ELb0ELb0ELb1ELb1ELb0EEENS1_21CollectiveEpilogueFwdINS6_IJSA_NS7_ILi512EEESA_EEES9_SC_SE_Li256ELb1ELb1ELb1ELb0EEENS1_36VarlenDynamicPersistentTileSchedulerILi64ELi64ELi256ELi128ELb1ELb1ELb1ELb0ELb1ELb1EEEEEEEEEvNT_6ParamsE:
        /* <DEDUP_REMOVED lines=24> */
.L_x_1315:
[----:B------:R-:W-:Y:S05]  /*0180*/  BSYNC B0 ;  /* 0x0000000000007941 */ /* 0x000fea0003800000 */
.L_x_1314:
        /* <DEDUP_REMOVED lines=39> */
.L_x_1316:
        /* <DEDUP_REMOVED lines=22> */
.L_x_1317:
        /* <DEDUP_REMOVED lines=18> */
.L_x_1318:
        /* <DEDUP_REMOVED lines=22> */
.L_x_1319:
        /* <DEDUP_REMOVED lines=22> */
.L_x_1320:
[----:B------:R-:W-:Y:S01]  /*0940*/  PLOP3.LUT P0, PT, PT, PT, UP0, 0x80, 0x0 ;  /* 0x000000000000781c */ /* 0x000fe20003f0f008 */
[----:B------:R-:W-:Y:S01]  /*0950*/  UMOV UR36, 0x1 ;  /* 0x0000000100247882 */ /* 0x000fe20000000000 */
[----:B------:R-:W-:Y:S01]  /*0960*/  NOP ;  /* 0x0000000000007918 */ /* 0x000fe20000000000 */
[----:B------:R-:W-:Y:S01]  /*0970*/  USEL UR36, UR36, 0x2, !UP0 ;  /* 0x0000000224247887 */ /* 0x000fe2000c000000 */
[----:B------:R-:W-:Y:S01]  /*0980*/  BSSY B9, `(.L_x_1321) ;  /* 0x0001ea5000097945 */ /* 0x000fe20003800000 */
[----:B------:R-:W-:Y:S01]  /*0990*/  ULDC.64 UR42, c[0x0][0x208] ;  /* 0x00008200002a7ab9 */ /* 0x000fe20000000a00 */
[----:B0123--:R-:W-:Y:S07]  /*09a0*/  BAR.SYNC.DEFER_BLOCKING 0x0 ;  /* 0x0000000000007b1d */ /* 0x00ffee0000010000 */
[----:B------:R-:W-:Y:S05]  /*09b0*/  @!P0 BRA `(.L_x_1322) ;  /* 0x0000014800288947 */ /* 0x000fea0003800000 */
.L_x_1323:
[----:B------:R-:W-:-:S08]  /*09c0*/  NOP ;  /* 0x0000000000007918 */ /* 0x000fd00000000000 */
[----:B------:R-:W0:Y:S02]  /*09d0*/  USETMAXREG.TRY_ALLOC.CTAPOOL UP0, 0xf0 ;  /* 0x000000f0000079c8 */ /* 0x000e240008000600 */
[----:B0-----:R-:W-:-:S13]  /*09e0*/  PLOP3.LUT P0, PT, PT, PT, UP0, 0x80, 0x0 ;  /* 0x000000000000781c */ /* 0x001fda0003f0f008 */
[----:B------:R-:W-:Y:S05]  /*09f0*/  @!P0 BRA `(.L_x_1323) ;  /* 0xfffffffc00f08947 */ /* 0x000fea000383ffff */
[----:B------:R-:W-:Y:S01]  /*0a00*/  SHF.R.U32.HI R0, RZ, 0x7, R6 ;  /* 0x00000007ff007819 */ /* 0x000fe20000011606 */
[----:B------:R-:W0:Y:S01]  /*0a10*/  S2UR UR5, SR_CgaCtaId ;  /* 0x00000000000579c3 */ /* 0x000e220000008800 */
[----:B------:R-:W-:Y:S02]  /*0a20*/  UMOV UR4, 0x400 ;  /* 0x0000040000047882 */ /* 0x000fe40000000000 */
[----:B------:R-:W-:-:S13]  /*0a30*/  ISETP.NE.AND P0, PT, R0, 0x1, PT ;  /* 0x000000010000780c */ /* 0x000fda0003f05270 */
[----:B------:R-:W-:Y:S06]  /*0a40*/  @!P0 BAR.ARV 0x8, 0x100 ;  /* 0x0204000000008b1d */ /* 0x000fec0000002000 */
[----:B------:R-:W-:Y:S01]  /*0a50*/  ISETP.GE.U32.AND P0, PT, R6, 0x100, PT ;  /* 0x000001000600780c */ /* 0x000fe20003f06070 */
[----:B0-----:R-:W-:-:S06]  /*0a60*/  ULEA UR4, UR5, UR4, 0x18 ;  /* 0x0000000405047291 */ /* 0x001fcc000f8ec03f */
[----:B------:R-:W-:Y:S01]  /*0a70*/  IMAD.U32 R2, RZ, RZ, UR4 ;  /* 0x00000004ff027e24 */ /* 0x000fe2000f8e00ff */
[----:B------:R-:W-:-:S05]  /*0a80*/  ULDC UR4, c[0x0][0xd3c] ;  /* 0x00034f0000047ab9 */ /* 0x000fca0000000800 */
[----:B------:R-:W-:Y:S08]  /*0a90*/  @P0 BAR.ARV 0xf, 0x100 ;  /* 0x03c4000000000b1d */ /* 0x000ff00000002000 */
        /* <DEDUP_REMOVED lines=28> */
[----:B------:R-:W-:Y:S01]  /*0c60*/  LOP3.LUT R9, R13, 0xfffffffc, RZ, 0xc0, !PT ;  /* 0xfffffffc0d097812 */ /* 0x000fe200078ec0ff */
[----:B------:R-:W-:Y:S01]  /*0c70*/  IMAD.IADD R3, R6, 0x1, -R3 ;  /* 0x0000000106037824 */ /* 0x000fe200078e0a03 */
[----:B------:R-:W-:Y:S01]  /*0c80*/  LEA.HI R12, R12, R193, RZ, 0x2 ;  /* 0x000000c10c0c7211 */ /* 0x000fe200078f10ff */
[----:B------:R-:W-:Y:S01]  /*0c90*/  IMAD.IADD R10, R7, 0x1, -R4 ;  /* 0x00000001070a7824 */ /* 0x000fe200078e0a04 */
[----:B------:R-:W-:Y:S01]  /*0ca0*/  SHF.R.S32.HI R5, RZ, 0x1f, R8 ;  /* 0x0000001fff057819 */ /* 0x000fe20000011408 */
[----:B------:R-:W-:Y:S01]  /*0cb0*/  IMAD.IADD R184, R6, 0x1, -R9 ;  /* 0x0000000106b87824 */ /* 0x000fe200078e0a09 */
[----:B------:R-:W-:Y:S01]  /*0cc0*/  SHF.R.S32.HI R20, RZ, 0x7, R0 ;  /* 0x00000007ff147819 */ /* 0x000fe20000011400 */
[----:B------:R-:W-:Y:S01]  /*0cd0*/  IMAD.SHL.U32 R10, R10, 0x8, RZ ;  /* 0x000000080a0a7824 */ /* 0x000fe200078e00ff */
[----:B------:R-:W-:Y:S01]  /*0ce0*/  SHF.R.S32.HI R4, RZ, 0x1f, R3 ;  /* 0x0000001fff047819 */ /* 0x000fe20000011403 */
[----:B------:R-:W-:Y:S01]  /*0cf0*/  IMAD.SHL.U32 R16, R184, 0x8, RZ ;  /* 0x00000008b8107824 */ /* 0x000fe200078e00ff */
[----:B------:R-:W-:Y:S01]  /*0d00*/  LOP3.LUT R12, R12, 0x3ffffc, RZ, 0xc0, !PT ;  /* 0x003ffffc0c0c7812 */ /* 0x000fe200078ec0ff */
[----:B------:R-:W-:Y:S01]  /*0d10*/  IMAD R15, R20, 0x100, R8 ;  /* 0x00000100140f7824 */ /* 0x000fe200078e0208 */
[----:B------:R-:W-:Y:S01]  /*0d20*/  LEA.HI R9, R5, R8, RZ, 0x3 ;  /* 0x0000000805097211 */ /* 0x000fe200078f18ff */
[----:B------:R-:W-:Y:S01]  /*0d30*/  STL [R1+0x3c], R20 ;  /* 0x00003c1401007387 */ /* 0x000fe20000100800 */
[-C--:B------:R-:W-:Y:S01]  /*0d40*/  LEA.HI R5, R4, R3.reuse, RZ, 0x2 ;  /* 0x0000000304057211 */ /* 0x080fe200078f10ff */
[----:B------:R-:W-:Y:S01]  /*0d50*/  IMAD.IADD R12, R193, 0x1, -R12 ;  /* 0x00000001c10c7824 */ /* 0x000fe200078e0a0c */
[----:B------:R-:W-:Y:S01]  /*0d60*/  SHF.R.S32.HI R19, RZ, 0x2, R13 ;  /* 0x00000002ff137819 */ /* 0x000fe2000001140d */
[----:B------:R-:W-:Y:S01]  /*0d70*/  IMAD.SHL.U32 R187, R187, 0x8, RZ ;  /* 0x00000008bbbb7824 */ /* 0x000fe200078e00ff */
[----:B------:R-:W-:Y:S01]  /*0d80*/  LOP3.LUT R11, R9, 0xfffffff8, RZ, 0xc0, !PT ;  /* 0xfffffff8090b7812 */ /* 0x000fe200078ec0ff */
[----:B------:R-:W-:Y:S01]  /*0d90*/  IMAD R15, R12, 0x10, R15 ;  /* 0x000000100c0f7824 */ /* 0x000fe200078e020f */
[--C-:B------:R-:W-:Y:S01]  /*0da0*/  SHF.R.S32.HI R6, RZ, 0x2, R5.reuse ;  /* 0x00000002ff067819 */ /* 0x100fe20000011405 */
[----:B------:R-:W-:Y:S01]  /*0db0*/  VIADD R12, R19, 0x20 ;  /* 0x00000020130c7836 */ /* 0x000fe20000000000 */
[----:B------:R-:W-:Y:S01]  /*0dc0*/  SHF.R.S32.HI R7, RZ, 0x1f, R5 ;  /* 0x0000001fff077819 */ /* 0x000fe20000011405 */
[----:B------:R-:W-:Y:S01]  /*0dd0*/  IMAD.IADD R11, R8, 0x1, -R11 ;  /* 0x00000001080b7824 */ /* 0x000fe200078e0a0b */
[----:B------:R-:W-:Y:S01]  /*0de0*/  LOP3.LUT R8, R5, 0x7ffffffc, RZ, 0xc0, !PT ;  /* 0x7ffffffc05087812 */ /* 0x000fe200078ec0ff */
[----:B------:R-:W-:Y:S01]  /*0df0*/  IMAD.SHL.U32 R9, R9, 0x40, RZ ;  /* 0x0000004009097824 */ /* 0x000fe200078e00ff */
        /* <DEDUP_REMOVED lines=18> */
[----:B------:R-:W-:Y:S01]  /*0f20*/  LOP3.LUT R10, R3, 0x8, R10, 0xf8, !PT ;  /* 0x00000008030a7812 */ /* 0x000fe200078ef80a */
[----:B------:R0:W-:Y:S01]  /*0f30*/  STL [R1+0x80], R6 ;  /* 0x0000800601007387 */ /* 0x0001e20000100800 */
[----:B------:R-:W-:Y:S01]  /*0f40*/  SHF.R.U32.HI R3, RZ, 0x3, R3 ;  /* 0x00000003ff037819 */ /* 0x000fe20000011603 */
[C---:B------:R-:W-:Y:S01]  /*0f50*/  VIADD R214, R187.reuse, 0x140 ;  /* 0x00000140bbd67836 */ /* 0x040fe20000000000 */
[----:B------:R-:W-:Y:S01]  /*0f60*/  SHF.R.S32.HI R4, RZ, 0x1f, R13 ;  /* 0x0000001fff047819 */ /* 0x000fe2000001140d */
[C---:B------:R-:W-:Y:S01]  /*0f70*/  VIADD R218, R187.reuse, 0x40 ;  /* 0x00000040bbda7836 */ /* 0x040fe20000000000 */
[----:B------:R-:W-:Y:S01]  /*0f80*/  SHF.R.U32.HI R12, RZ, 0x3, R5 ;  /* 0x00000003ff0c7819 */ /* 0x000fe20000011605 */
[----:B------:R-:W-:Y:S01]  /*0f90*/  VIADD R216, R187, 0xc0 ;  /* 0x000000c0bbd87836 */ /* 0x000fe20000000000 */
[----:B------:R-:W-:-:S02]  /*0fa0*/  LOP3.LUT R0, R0, 0xfffffe, RZ, 0xc0, !PT ;  /* 0x00fffffe00007812 */ /* 0x000fc400078ec0ff */
[----:B------:R-:W-:Y:S02]  /*0fb0*/  LOP3.LUT R5, R5, 0x38, R16, 0xf8, !PT ;  /* 0x0000003805057812 */ /* 0x000fe400078ef810 */
[----:B0-----:R-:W-:Y:S01]  /*0fc0*/  LOP3.LUT R6, R9, 0x7ffffe00, RZ, 0xc0, !PT ;  /* 0x7ffffe0009067812 */ /* 0x001fe200078ec0ff */
[----:B------:R-:W-:Y:S01]  /*0fd0*/  IMAD.IADD R0, R20, 0x1, -R0 ;  /* 0x0000000114007824 */ /* 0x000fe200078e0a00 */
[----:B------:R-:W-:Y:S02]  /*0fe0*/  LOP3.LUT R14, R14, 0xfffffe00, RZ, 0xc0, !PT ;  /* 0xfffffe000e0e7812 */ /* 0x000fe400078ec0ff */
[----:B------:R-:W-:Y:S01]  /*0ff0*/  LOP3.LUT R3, R10, R3, RZ, 0x3c, !PT ;  /* 0x000000030a037212 */ /* 0x000fe200078e3cff */
[----:B------:R-:W-:Y:S01]  /*1000*/  IMAD R6, R193, 0x400, R6 ;  /* 0x00000400c1067824 */ /* 0x000fe200078e0206 */
[----:B------:R-:W-:Y:S02]  /*1010*/  LEA.HI R4, R4, R19, RZ, 0x3 ;  /* 0x0000001304047211 */ /* 0x000fe400078f18ff */
[----:B------:R-:W-:Y:S01]  /*1020*/  LOP3.LUT R9, R14, R5, R12, 0xf6, !PT ;  /* 0x000000050e097212 */ /* 0x000fe200078ef60c */
        /* <DEDUP_REMOVED lines=10> */
[----:B------:R-:W-:Y:S01]  /*10d0*/  IMAD.IADD R192, R0, 0x1, R6 ;  /* 0x0000000100c07824 */ /* 0x000fe200078e0206 */
[----:B------:R-:W-:Y:S01]  /*10e0*/  SHF.R.S32.HI R4, RZ, 0x1f, R215 ;  /* 0x0000001fff047819 */ /* 0x000fe200000114d7 */
[----:B------:R-:W-:Y:S01]  /*10f0*/  IMAD.IADD R5, R184, 0x1, -R5 ;  /* 0x00000001b8057824 */ /* 0x000fe200078e0a05 */
[----:B------:R-:W-:Y:S01]  /*1100*/  STL [R1+0x7c], R6 ;  /* 0x00007c0601007387 */ /* 0x000fe20000100800 */
[----:B------:R-:W-:Y:S01]  /*1110*/  IMAD R4, R9, 0x2, R2 ;  /* 0x0000000209047824 */ /* 0x000fe200078e0202 */
[----:B------:R-:W-:Y:S01]  /*1120*/  SHF.R.S32.HI R7, RZ, 0x1f, R218 ;  /* 0x0000001fff077819 */ /* 0x000fe200000114da */
[----:B------:R-:W-:Y:S01]  /*1130*/  IMAD R5, R5, 0x8, R190 ;  /* 0x0000000805057824 */ /* 0x000fe200078e02be */
[----:B------:R0:W-:Y:S01]  /*1140*/  STL [R1+0x40], R0 ;  /* 0x0000400001007387 */ /* 0x0001e20000100800 */
[C---:B------:R-:W-:Y:S01]  /*1150*/  VIADD R15, R192.reuse, 0x18 ;  /* 0x00000018c00f7836 */ /* 0x040fe20000000000 */
[----:B------:R-:W-:Y:S01]  /*1160*/  SHF.R.S32.HI R7, RZ, 0x1f, R216 ;  /* 0x0000001fff077819 */ /* 0x000fe200000114d8 */
[C---:B------:R-:W-:Y:S01]  /*1170*/  VIADD R12, R192.reuse, 0x30 ;  /* 0x00000030c00c7836 */ /* 0x040fe20000000000 */
[----:B------:R1:W-:Y:S01]  /*1180*/  STL [R1+0x74], R4 ;  /* 0x0000740401007387 */ /* 0x0003e20000100800 */
[----:B------:R-:W-:Y:S01]  /*1190*/  VIADD R235, R192, 0x88 ;  /* 0x00000088c0eb7836 */ /* 0x000fe20000000000 */
[----:B------:R-:W-:Y:S01]  /*11a0*/  SEL R206, R206, 0xffffffc0, !P2 ;  /* 0xffffffc0cece7807 */ /* 0x000fe20005000000 */
[C---:B------:R-:W-:Y:S01]  /*11b0*/  VIADD R9, R192.reuse, 0x48 ;  /* 0x00000048c0097836 */ /* 0x040fe20000000000 */
[----:B------:R2:W-:Y:S01]  /*11c0*/  STL [R1+0x78], R5 ;  /* 0x0000780501007387 */ /* 0x0005e20000100800 */
[C---:B------:R-:W-:Y:S01]  /*11d0*/  VIADD R236, R192.reuse, 0x80 ;  /* 0x00000080c0ec7836 */ /* 0x040fe20000000000 */
[----:B0-----:R-:W-:Y:S01]  /*11e0*/  SHF.R.S32.HI R0, RZ, 0x1f, R214 ;  /* 0x0000001fff007819 */ /* 0x001fe200000114d6 */
[C---:B------:R-:W-:Y:S01]  /*11f0*/  VIADD R232, R192.reuse, 0xa0 ;  /* 0x000000a0c0e87836 */ /* 0x040fe20000000000 */
[----:B------:R-:W-:Y:S01]  /*1200*/  SHF.R.S32.HI R0, RZ, 0x1f, R192 ;  /* 0x0000001fff007819 */ /* 0x000fe200000114c0 */
[----:B------:R-:W-:-:S02]  /*1210*/  VIADD R0, R192, 0x70 ;  /* 0x00000070c0007836 */ /* 0x000fc40000000000 */
[C---:B-1----:R-:W-:Y:S02]  /*1220*/  VIADD R4, R192.reuse, 0x68 ;  /* 0x00000068c0047836 */ /* 0x042fe40000000000 */
[C---:B------:R-:W-:Y:S01]  /*1230*/  VIADD R6, R192.reuse, 0x60 ;  /* 0x00000060c0067836 */ /* 0x040fe20000000000 */
[----:B--2---:R-:W-:Y:S01]  /*1240*/  SHF.R.S32.HI R5, RZ, 0x1f, R15 ;  /* 0x0000001fff057819 */ /* 0x004fe2000001140f */
        /* <DEDUP_REMOVED lines=59> */
.L_x_1446:
[----:B01--4-:R-:W0:Y:S01]  /*1600*/  LDC.64 R4, c[0x0][0xd88] ;  /* 0x00036200ff047b82 */ /* 0x013e220000000a00 */
[----:B------:R-:W-:Y:S01]  /*1610*/  ULDC.64 UR4, c[0x0][0xb20] ;  /* 0x0002c80000047ab9 */ /* 0x000fe20000000a00 */
[----:B------:R-:W-:Y:S01]  /*1620*/  ULDC.64 UR8, c[0x0][0xb10] ;  /* 0x0002c40000087ab9 */ /* 0x000fe20000000a00 */
[----:B------:R-:W-:Y:S01]  /*1630*/  ULDC.64 UR6, c[0x0][0xb00] ;  /* 0x0002c00000067ab9 */ /* 0x000fe20000000a00 */
[----:B0-----:R-:W-:-:S05]  /*1640*/  IMAD.WIDE R4, R155, 0x4, R4 ;  /* 0x000000049b047825 */ /* 0x001fca00078e0204 */
[----:B--2---:R-:W2:Y:S01]  /*1650*/  LDG.E R209, desc[UR42][R4.64] ;  /* 0x0000002a04d17981 */ /* 0x004ea2000c1e1900 */
        /* <DEDUP_REMOVED lines=50> */
.L_x_1325:
[----:B------:R-:W-:Y:S02]  /*1980*/  IMAD.U32 R42, RZ, RZ, UR5 ;  /* 0x00000005ff2a7e24 */ /* 0x000fe4000f8e00ff */
[----:B------:R-:W-:Y:S01]  /*1990*/  IMAD.U32 R24, RZ, RZ, UR4 ;  /* 0x00000004ff187e24 */ /* 0x000fe2000f8e00ff */
[----:B------:R-:W-:Y:S06]  /*19a0*/  @!P2 BRA `(.L_x_1326) ;  /* 0x000000000010a947 */ /* 0x000fec0003800000 */
[----:B------:R-:W-:-:S04]  /*19b0*/  IADD3 R4, P0, R212, UR8, RZ ;  /* 0x00000008d4047c10 */ /* 0x000fc8000ff1e0ff */
[----:B------:R-:W-:-:S05]  /*19c0*/  IADD3.X R5, R213, UR9, RZ, P0, !PT ;  /* 0x00000009d5057c10 */ /* 0x000fca00087fe4ff */
[----:B------:R0:W5:Y:S01]  /*19d0*/  LDG.E R24, desc[UR42][R4.64] ;  /* 0x0000002a04187981 */ /* 0x000162000c1e1900 */
[----:B------:R-:W-:Y:S05]  /*19e0*/  BRA `(.L_x_1327) ;  /* 0x0000000000107947 */ /* 0x000fea0003800000 */
.L_x_1326:
[----:B------:R-:W-:Y:S05]  /*19f0*/  @!P0 BRA `(.L_x_1327) ;  /* 0x00000000000c8947 */ /* 0x000fea0003800000 */
[----:B------:R-:W2:Y:S04]  /*1a00*/  LDG.E R3, desc[UR42][R4.64] ;  /* 0x0000002a04037981 */ /* 0x000ea8000c1e1900 */
[----:B------:R-:W2:Y:S02]  /*1a10*/  LDG.E R24, desc[UR42][R4.64+0x4] ;  /* 0x0000042a04187981 */ /* 0x000ea4000c1e1900 */
[----:B--2---:R-:W-:-:S07]  /*1a20*/  IMAD.IADD R24, R24, 0x1, -R3 ;  /* 0x0000000118187824 */ /* 0x004fce00078e0a03 */
.L_x_1327:
        /* <DEDUP_REMOVED lines=59> */
.L_x_1329:
[----:B------:R-:W-:Y:S05]  /*1de0*/  BSYNC B0 ;  /* 0x0000000000007941 */ /* 0x000fea0003800000 */
.L_x_1328:
        /* <DEDUP_REMOVED lines=36> */
.L_x_1332:
[----:B------:R-:W-:Y:S05]  /*2030*/  BSYNC B6 ;  /* 0x0000000000067941 */ /* 0x000fea0003800000 */
.L_x_1331:
        /* <DEDUP_REMOVED lines=20> */
.L_x_1334:
[----:B------:R-:W-:Y:S05]  /*2180*/  BSYNC B6 ;  /* 0x0000000000067941 */ /* 0x000fea0003800000 */
.L_x_1333:
[----:B------:R-:W-:Y:S01]  /*2190*/  ULDC.64 UR4, c[0x0][0xaf0] ;  /* 0x0002bc0000047ab9 */ /* 0x000fe20000000a00 */
[----:B------:R-:W-:Y:S01]  /*21a0*/  IMAD.MOV.U32 R0, RZ, RZ, R209 ;  /* 0x000000ffff007224 */ /* 0x000fe200078e00d1 */
[----:B------:R-:W-:Y:S01]  /*21b0*/  ISETP.NE.U32.AND P0, PT, RZ, UR4, PT ;  /* 0x00000004ff007c0c */ /* 0x000fe2000bf05070 */
[----:B-1----:R-:W0:Y:S01]  /*21c0*/  LDC.64 R6, c[0x0][0x300] ;  /* 0x0000c000ff067b82 */ /* 0x002e220000000a00 */
[----:B------:R-:W-:Y:S01]  /*21d0*/  IMAD.IADD R38, R25, 0x1, R24 ;  /* 0x0000000119267824 */ /* 0x000fe200078e0218 */
[----:B------:R-:W-:Y:S01]  /*21e0*/  SHF.R.S32.HI R17, RZ, 0x1f, R16 ;  /* 0x0000001fff117819 */ /* 0x000fe20000011410 */
[----:B------:R-:W-:Y:S01]  /*21f0*/  ULDC.64 UR6, c[0x0][0xb00] ;  /* 0x0002c00000067ab9 */ /* 0x000fe20000000a00 */
[----:B------:R-:W-:-:S04]  /*2200*/  ISETP.NE.AND.EX P0, PT, RZ, UR5, PT, P0 ;  /* 0x00000005ff007c0c */ /* 0x000fc8000bf05300 */
[----:B------:R-:W1:Y:S08]  /*2210*/  LDC R25, c[0x0][0x3f4] ;  /* 0x0000fd00ff197b82 */ /* 0x000e700000000800 */
[----:B------:R-:W2:Y:S01]  /*2220*/  LDC.64 R52, c[0x0][0x408] ;  /* 0x00010200ff347b82 */ /* 0x000ea20000000a00 */
[----:B------:R-:W-:-:S04]  /*2230*/  @P0 IADD3 R4, P1, R212, UR4, RZ ;  /* 0x00000004d4040c10 */ /* 0x000fc8000ff3e0ff */
        /* <DEDUP_REMOVED lines=10> */
[----:B------:R-:W-:Y:S01]  /*22e0*/  IMAD.WIDE.U32 R28, R208, UR4, R16 ;  /* 0x00000004d01c7c25 */ /* 0x000fe2000f8e0010 */
[----:B------:R-:W-:Y:S01]  /*22f0*/  ULDC.64 UR6, c[0x0][0x338] ;  /* 0x0000ce0000067ab9 */ /* 0x000fe20000000a00 */
[----:B---3--:R-:W3:Y:S01]  /*2300*/  LDC.64 R4, c[0x0][0x3f8] ;  /* 0x0000fe00ff047b82 */ /* 0x008ee20000000a00 */
[----:B-1----:R-:W-:Y:S01]  /*2310*/  ISETP.GE.AND P2, PT, R16, R25, PT ;  /* 0x000000191000720c */ /* 0x002fe20003f46270 */
[----:B------:R-:W-:Y:S01]  /*2320*/  IMAD R3, R38, R7, R3 ;  /* 0x0000000726037224 */ /* 0x000fe200078e0203 */
[----:B------:R-:W-:Y:S01]  /*2330*/  SHF.L.U64.HI R46, R6, 0x6, R7 ;  /* 0x00000006062e7819 */ /* 0x000fe20000010207 */
[----:B------:R-:W-:Y:S01]  /*2340*/  IMAD R29, R208, UR5, R29 ;  /* 0x00000005d01d7c24 */ /* 0x000fe2000f8e021d */
[----:B------:R-:W-:Y:S01]  /*2350*/  ULDC.64 UR4, c[0x0][0x308] ;  /* 0x0000c20000047ab9 */ /* 0x000fe20000000a00 */
[----:B------:R-:W-:Y:S01]  /*2360*/  IMAD.IADD R21, R21, 0x1, R3 ;  /* 0x0000000115157824 */ /* 0x000fe200078e0203 */
[----:B------:R-:W-:Y:S01]  /*2370*/  SEL R9, R25, RZ, P2 ;  /* 0x000000ff19097207 */ /* 0x000fe20001000000 */
[----:B------:R-:W-:Y:S01]  /*2380*/  IMAD.WIDE.U32 R44, R19, R6, R16 ;  /* 0x00000006132c7225 */ /* 0x000fe200078e0010 */
[----:B------:R-:W-:-:S02]  /*2390*/  P2R R72, PR, RZ, 0x4 ;  /* 0x00000004ff487803 */ /* 0x000fc40000000000 */
[----:B--2---:R-:W-:Y:S01]  /*23a0*/  SHF.L.U64.HI R51, R52, 0x6, R53 ;  /* 0x0000000634337819 */ /* 0x004fe20000010235 */
[----:B------:R-:W-:Y:S01]  /*23b0*/  IMAD.WIDE.U32 R20, R208, UR4, R20 ;  /* 0x00000004d0147c25 */ /* 0x000fe2000f8e0014 */
[----:B------:R-:W-:-:S03]  /*23c0*/  IADD3 R38, P2, R19, R38, RZ ;  /* 0x0000002613267210 */ /* 0x000fc60007f5e0ff */
[----:B------:R-:W-:Y:S01]  /*23d0*/  IMAD R21, R208, UR5, R21 ;  /* 0x00000005d0157c24 */ /* 0x000fe2000f8e0215 */
[----:B------:R-:W-:Y:S01]  /*23e0*/  ULDC.64 UR4, c[0x0][0x310] ;  /* 0x0000c40000047ab9 */ /* 0x000fe20000000a00 */
[----:B------:R-:W-:Y:S02]  /*23f0*/  IMAD.IADD R9, R16, 0x1, R9 ;  /* 0x0000000110097824 */ /* 0x000fe400078e0209 */
[----:B------:R-:W-:Y:S02]  /*2400*/  IMAD.SHL.U32 R50, R188, 0x40, RZ ;  /* 0x00000040bc327824 */ /* 0x000fe400078e00ff */
[----:B------:R-:W-:Y:S01]  /*2410*/  IMAD.WIDE.U32 R34, R19, R52, R184 ;  /* 0x0000003413227225 */ /* 0x000fe200078e00b8 */
[----:B---3--:R-:W-:-:S03]  /*2420*/  SHF.L.U64.HI R48, R4, 0x6, R5 ;  /* 0x0000000604307819 */ /* 0x008fc60000010205 */
[CC--:B------:R-:W-:Y:S01]  /*2430*/  IMAD.WIDE.U32 R30, R19.reuse, R4.reuse, R184 ;  /* 0x00000004131e7225 */ /* 0x0c0fe200078e00b8 */
[----:B------:R-:W-:Y:S02]  /*2440*/  LOP3.LUT R50, R50, 0x1c0, RZ, 0xc0, !PT ;  /* 0x000001c032327812 */ /* 0x000fe400078ec0ff */
[----:B0-----:R-:W-:Y:S01]  /*2450*/  SHF.R.U32.HI R26, RZ, 0x7, R26 ;  /* 0x00000007ff1a7819 */ /* 0x001fe2000001161a */
[----:B------:R-:W-:Y:S01]  /*2460*/  IMAD.WIDE.U32 R32, R19, R4, R16 ;  /* 0x0000000413207225 */ /* 0x000fe200078e0010 */
[----:B------:R-:W-:-:S03]  /*2470*/  SHF.R.U32.HI R54, RZ, 0x3, R50 ;  /* 0x00000003ff367819 */ /* 0x000fc60000011632 */
[----:B------:R-:W-:-:S04]  /*2480*/  IMAD.WIDE.U32 R36, R19, R52, R16 ;  /* 0x0000003413247225 */ /* 0x000fc800078e0010 */
[----:B------:R-:W-:Y:S02]  /*2490*/  IMAD.SHL.U32 R49, R4, 0x40, RZ ;  /* 0x0000004004317824 */ /* 0x000fe400078e00ff */
[----:B------:R-:W-:Y:S02]  /*24a0*/  IMAD.SHL.U32 R47, R6, 0x40, RZ ;  /* 0x00000040062f7824 */ /* 0x000fe400078e00ff */
[----:B------:R-:W-:Y:S02]  /*24b0*/  VIADD R55, R26, 0x8 ;  /* 0x000000081a377836 */ /* 0x000fe40000000000 */
[----:B------:R-:W-:Y:S01]  /*24c0*/  IMAD.SHL.U32 R56, R25, 0x2, RZ ;  /* 0x0000000219387824 */ /* 0x000fe200078e00ff */
[----:B----4-:R-:W-:-:S04]  /*24d0*/  SHF.R.S32.HI R3, RZ, 0x1f, R0 ;  /* 0x0000001fff037819 */ /* 0x010fc80000011400 */
[----:B------:R-:W-:Y:S02]  /*24e0*/  SEL R8, R3, RZ, !P0 ;  /* 0x000000ff03087207 */ /* 0x000fe40004000000 */
[----:B------:R-:W-:Y:S02]  /*24f0*/  SEL R3, R0, RZ, !P0 ;  /* 0x000000ff00037207 */ /* 0x000fe40004000000 */
[----:B------:R-:W-:Y:S01]  /*2500*/  SHF.R.S32.HI R0, RZ, 0x1f, R19 ;  /* 0x0000001fff007819 */ /* 0x000fe20000011413 */
[C---:B------:R-:W-:Y:S02]  /*2510*/  IMAD R10, R8.reuse, UR4, RZ ;  /* 0x00000004080a7c24 */ /* 0x040fe4000f8e02ff */
[----:B------:R-:W-:Y:S02]  /*2520*/  IMAD R8, R8, UR6, RZ ;  /* 0x0000000608087c24 */ /* 0x000fe4000f8e02ff */
[C---:B------:R-:W-:Y:S02]  /*2530*/  IMAD R43, R3.reuse, UR5, R10 ;  /* 0x00000005032b7c24 */ /* 0x040fe4000f8e020a */
[----:B------:R-:W-:-:S02]  /*2540*/  IMAD R71, R3, UR7, R8 ;  /* 0x0000000703477c24 */ /* 0x000fc4000f8e0208 */
[----:B------:R-:W-:Y:S02]  /*2550*/  IMAD R8, R0, R4, RZ ;  /* 0x0000000400087224 */ /* 0x000fe400078e02ff */
[----:B------:R-:W-:Y:S01]  /*2560*/  IMAD.WIDE.U32 R20, R3, UR4, R20 ;  /* 0x0000000403147c25 */ /* 0x000fe2000f8e0014 */
[----:B------:R-:W-:-:S03]  /*2570*/  ULDC UR4, c[0x0][0x2f4] ;  /* 0x0000bd0000047ab9 */ /* 0x000fc60000000800 */
[C---:B------:R-:W-:Y:S02]  /*2580*/  IMAD R10, R0.reuse, R6, RZ ;  /* 0x00000006000a7224 */ /* 0x040fe400078e02ff */
[----:B------:R-:W-:Y:S02]  /*2590*/  IMAD R13, R19, R5, R8 ;  /* 0x00000005130d7224 */ /* 0x000fe400078e0208 */
[----:B------:R-:W-:Y:S02]  /*25a0*/  IMAD R8, R0, R52, RZ ;  /* 0x0000003400087224 */ /* 0x000fe400078e02ff */
[----:B------:R-:W-:Y:S01]  /*25b0*/  IMAD.WIDE.U32 R28, R3, UR6, R28 ;  /* 0x00000006031c7c25 */ /* 0x000fe2000f8e001c */
[----:B------:R-:W-:-:S03]  /*25c0*/  IADD3 R3, P0, R20, R44, RZ ;  /* 0x0000002c14037210 */ /* 0x000fc60007f1e0ff */
[----:B------:R-:W-:Y:S02]  /*25d0*/  IMAD R10, R19, R7, R10 ;  /* 0x00000007130a7224 */ /* 0x000fe400078e020a */
[----:B------:R-:W-:Y:S02]  /*25e0*/  IMAD.IADD R43, R21, 0x1, R43 ;  /* 0x00000001152b7824 */ /* 0x000fe400078e022b */
[----:B------:R-:W-:Y:S02]  /*25f0*/  IMAD.IADD R31, R31, 0x1, R13 ;  /* 0x000000011f1f7824 */ /* 0x000fe400078e020d */
[----:B------:R-:W-:Y:S01]  /*2600*/  IMAD R15, R19, R53, R8 ;  /* 0x00000035130f7224 */ /* 0x000fe200078e0208 */
[----:B------:R-:W-:Y:S01]  /*2610*/  SHF.R.S32.HI R8, RZ, 0x1f, R9 ;  /* 0x0000001fff087819 */ /* 0x000fe20000011409 */
[----:B------:R-:W-:Y:S01]  /*2620*/  IMAD.IADD R33, R13, 0x1, R33 ;  /* 0x000000010d217824 */ /* 0x000fe200078e0221 */
[----:B-----5:R-:W-:Y:S01]  /*2630*/  SHF.R.S32.HI R13, RZ, 0x1f, R154 ;  /* 0x0000001fff0d7819 */ /* 0x020fe2000001149a */
[----:B------:R-:W-:Y:S01]  /*2640*/  IMAD.WIDE.U32 R30, R154, R4, R30 ;  /* 0x000000049a1e7225 */ /* 0x000fe200078e001e */
[----:B------:R-:W-:-:S02]  /*2650*/  IADD3.X R44, R43, R45, R10, P0, !PT ;  /* 0x0000002d2b2c7210 */ /* 0x000fc400007fe40a */
[----:B------:R-:W-:Y:S01]  /*2660*/  LEA.HI R45, R8, R9, RZ, 0x3 ;  /* 0x00000009082d7211 */ /* 0x000fe200078f18ff */
[-C--:B------:R-:W-:Y:S01]  /*2670*/  IMAD R8, R13, R4.reuse, RZ ;  /* 0x000000040d087224 */ /* 0x080fe200078e02ff */
[----:B------:R-:W-:Y:S01]  /*2680*/  ISETP.GE.AND P0, PT, R16, UR4, PT ;  /* 0x0000000410007c0c */ /* 0x000fe2000bf06270 */
[----:B------:R-:W-:Y:S01]  /*2690*/  IMAD.WIDE.U32 R32, R154, R4, R32 ;  /* 0x000000049a207225 */ /* 0x000fe200078e0020 */
[----:B------:R-:W-:-:S03]  /*26a0*/  LOP3.LUT R60, R45, 0xfffffff8, RZ, 0xc0, !PT ;  /* 0xfffffff82d3c7812 */ /* 0x000fc600078ec0ff */
[----:B------:R-:W-:Y:S01]  /*26b0*/  IMAD R59, R154, R5, R8 ;  /* 0x000000059a3b7224 */ /* 0x000fe200078e0208 */
[C---:B------:R-:W-:Y:S01]  /*26c0*/  LOP3.LUT R5, R50.reuse, 0x18, R16, 0xf8, !PT ;  /* 0x0000001832057812 */ /* 0x040fe200078ef810 */
[----:B------:R-:W-:Y:S01]  /*26d0*/  IMAD R13, R13, R52, RZ ;  /* 0x000000340d0d7224 */ /* 0x000fe200078e02ff */
[----:B------:R-:W-:Y:S01]  /*26e0*/  SHF.R.S32.HI R63, RZ, 0x1f, R60 ;  /* 0x0000001fff3f7819 */ /* 0x000fe2000001143c */
[----:B------:R-:W-:Y:S01]  /*26f0*/  IMAD.IADD R35, R35, 0x1, R15 ;  /* 0x0000000123237824 */ /* 0x000fe200078e020f */
[-C--:B------:R-:W-:Y:S01]  /*2700*/  LOP3.LUT R4, R5, R54.reuse, RZ, 0x3c, !PT ;  /* 0x0000003605047212 */ /* 0x080fe200078e3cff */
[----:B------:R-:W-:Y:S01]  /*2710*/  IMAD.IADD R37, R15, 0x1, R37 ;  /* 0x000000010f257824 */ /* 0x000fe200078e0225 */
[----:B------:R-:W-:Y:S01]  /*2720*/  LOP3.LUT R5, R50, 0x38, R45, 0xf8, !PT ;  /* 0x0000003832057812 */ /* 0x000fe200078ef82d */
[----:B------:R-:W-:Y:S02]  /*2730*/  IMAD R13, R154, R53, R13 ;  /* 0x000000359a0d7224 */ /* 0x000fe400078e020d */
[----:B------:R-:W-:Y:S01]  /*2740*/  VIADD R53, R16, 0x20 ;  /* 0x0000002010357836 */ /* 0x000fe20000000000 */
[----:B------:R-:W-:Y:S01]  /*2750*/  LOP3.LUT R70, R5, R54, RZ, 0x3c, !PT ;  /* 0x0000003605467212 */ /* 0x000fe200078e3cff */
[----:B------:R-:W-:-:S03]  /*2760*/  IMAD.WIDE.U32 R34, R154, R52, R34 ;  /* 0x000000349a227225 */ /* 0x000fc600078e0022 */
[----:B------:R-:W-:Y:S01]  /*2770*/  ISETP.GE.AND P1, PT, R53, UR4, PT ;  /* 0x0000000435007c0c */ /* 0x000fe2000bf26270 */
[----:B------:R-:W-:-:S04]  /*2780*/  IMAD.WIDE.U32 R36, R154, R52, R36 ;  /* 0x000000349a247225 */ /* 0x000fc800078e0024 */
[----:B------:R-:W-:Y:S02]  /*2790*/  IMAD.IADD R58, R31, 0x1, R59 ;  /* 0x000000011f3a7824 */ /* 0x000fe400078e023b */
[----:B------:R-:W-:Y:S02]  /*27a0*/  IMAD.SHL.U32 R52, R52, 0x40, RZ ;  /* 0x0000004034347824 */ /* 0x000fe400078e00ff */
[----:B------:R-:W-:Y:S02]  /*27b0*/  IMAD.X R39, R11, 0x1, R0, P2 ;  /* 0x000000010b277824 */ /* 0x000fe400010e0600 */
[----:B------:R-:W-:Y:S02]  /*27c0*/  IMAD R57, R193, 0x200, R4 ;  /* 0x00000200c1397824 */ /* 0x000fe400078e0204 */
[----:B------:R-:W-:Y:S02]  /*27d0*/  IMAD.IADD R59, R59, 0x1, R33 ;  /* 0x000000013b3b7824 */ /* 0x000fe400078e0221 */
[----:B------:R-:W-:-:S02]  /*27e0*/  IMAD.IADD R61, R35, 0x1, R13 ;  /* 0x00000001233d7824 */ /* 0x000fc400078e020d */
[----:B------:R-:W-:Y:S02]  /*27f0*/  IMAD.IADD R62, R13, 0x1, R37 ;  /* 0x000000010d3e7824 */ /* 0x000fe400078e0225 */
[----:B------:R-:W-:Y:S02]  /*2800*/  IMAD R70, R193, 0x200, R70 ;  /* 0x00000200c1467824 */ /* 0x000fe400078e0246 */
[----:B------:R-:W-:-:S07]  /*2810*/  IMAD.IADD R71, R29, 0x1, R71 ;  /* 0x000000011d477824 */ /* 0x000fce00078e0247 */
.L_x_1364:
        /* <DEDUP_REMOVED lines=58> */
.L_x_1339:
[----:B------:R-:W-:Y:S05]  /*2bc0*/  BSYNC B1 ;  /* 0x0000000000017941 */ /* 0x000fea0003800000 */
.L_x_1338:
        /* <DEDUP_REMOVED lines=16> */
.L_x_1340:
[----:B------:R-:W-:Y:S01]  /*2cd0*/  IMAD R73, R22, 0x8, R2 ;  /* 0x0000000816497824 */ /* 0x000fe200078e0202 */
[----:B------:R-:W-:Y:S01]  /*2ce0*/  SHF.L.U32 R76, R186, 0x1f, RZ ;  /* 0x0000001fba4c7819 */ /* 0x000fe200000006ff */
[----:B------:R-:W-:Y:S03]  /*2cf0*/  BSSY B1, `(.L_x_1341) ;  /* 0x0000003000017945 */ /* 0x000fe60003800000 */
[----:B------:R-:W0:Y:S02]  /*2d00*/  SYNCS.PHASECHK.TRANS64.TRYWAIT P5, [R73+URZ+0x38890], R76 ;  /* 0x0388904c490075a7 */ /* 0x000e2400080a017f */
[----:B0-----:R-:W-:Y:S05]  /*2d10*/  @!P5 BRA `(.L_x_1342) ;  /* 0x000001c400b4d947 */ /* 0x001fea0003800000 */
.L_x_1637:
[----:B------:R-:W-:Y:S05]  /*2d20*/  BSYNC B1 ;  /* 0x0000000000017941 */ /* 0x000fea0003800000 */
.L_x_1341:
        /* <DEDUP_REMOVED lines=48> */
.L_x_1347:
[----:B------:R-:W-:Y:S05]  /*3030*/  BSYNC B2 ;  /* 0x0000000000027941 */ /* 0x000fea0003800000 */
.L_x_1346:
[----:B--2---:R1:W-:Y:S02]  /*3040*/  STG.E.128 desc[UR42][R12.64], R4 ;  /* 0x000000040c007986 */ /* 0x0043e4000c101d2a */
.L_x_1345:
[----:B------:R-:W-:Y:S05]  /*3050*/  BSYNC B1 ;  /* 0x0000000000017941 */ /* 0x000fea0003800000 */
.L_x_1344:
        /* <DEDUP_REMOVED lines=51> */
.L_x_1349:
[----:B------:R-:W-:Y:S05]  /*3390*/  BSYNC B1 ;  /* 0x0000000000017941 */ /* 0x000fea0003800000 */
.L_x_1348:
[----:B-1----:R2:W-:Y:S01]  /*33a0*/  STG.E.128 desc[UR42][R12.64+0x40], R4 ;  /* 0x000040040c007986 */ /* 0x0025e2000c101d2a */
[----:B------:R-:W-:Y:S05]  /*33b0*/  BRA `(.L_x_1343) ;  /* 0x0000000c001c7947 */ /* 0x000fea0003800000 */
.L_x_1337:
        /* <DEDUP_REMOVED lines=42> */
.L_x_1350:
[----:B------:R-:W-:Y:S01]  /*3660*/  IMAD R73, R22, 0x8, R2 ;  /* 0x0000000816497824 */ /* 0x000fe200078e0202 */
[----:B------:R-:W-:Y:S01]  /*3670*/  SHF.L.U32 R76, R186, 0x1f, RZ ;  /* 0x0000001fba4c7819 */ /* 0x000fe200000006ff */
[----:B------:R-:W-:Y:S03]  /*3680*/  BSSY B1, `(.L_x_1351) ;  /* 0x0000003000017945 */ /* 0x000fe60003800000 */
[----:B------:R-:W0:Y:S02]  /*3690*/  SYNCS.PHASECHK.TRANS64.TRYWAIT P5, [R73+URZ+0x38890], R76 ;  /* 0x0388904c490075a7 */ /* 0x000e2400080a017f */
[----:B0-----:R-:W-:Y:S05]  /*36a0*/  @!P5 BRA `(.L_x_1352) ;  /* 0x000001bc0064d947 */ /* 0x001fea0003800000 */
.L_x_1638:
[----:B------:R-:W-:Y:S05]  /*36b0*/  BSYNC B1 ;  /* 0x0000000000017941 */ /* 0x000fea0003800000 */
.L_x_1351:
        /* <DEDUP_REMOVED lines=115> */
.L_x_1354:
[----:B------:R-:W-:Y:S05]  /*3df0*/  BSYNC B1 ;  /* 0x0000000000017941 */ /* 0x000fea0003800000 */
.L_x_1353:
        /* <DEDUP_REMOVED lines=10> */
.L_x_1336:
[----:B------:R-:W-:-:S06]  /*3ea0*/  UISETP.NE.AND UP0, UPT, UR37, 0x3, UPT ;  /* 0x000000032500788c */ /* 0x000fcc000bf05270 */
[----:B------:R-:W-:-:S13]  /*3eb0*/  PLOP3.LUT P3, PT, PT, PT, UP0, 0x80, 0x0 ;  /* 0x000000000000781c */ /* 0x000fda0003f6f008 */
[----:B------:R-:W-:Y:S05]  /*3ec0*/  @!P3 BRA `(.L_x_1355) ;  /* 0x000000000004b947 */ /* 0x000fea0003800000 */
[----:B------:R-:W-:Y:S01]  /*3ed0*/  BPT.TRAP 0x1 ;  /* 0x000000040000795c */ /* 0x000fe20000300000 */
.L_x_1355:
[----:B------:R-:W-:Y:S01]  /*3ee0*/  IMAD R73, R22, 0x8, R2 ;  /* 0x0000000816497824 */ /* 0x000fe200078e0202 */
[----:B------:R-:W-:Y:S01]  /*3ef0*/  SHF.L.U32 R76, R186, 0x1f, RZ ;  /* 0x0000001fba4c7819 */ /* 0x000fe200000006ff */
[----:B------:R-:W-:Y:S01]  /*3f00*/  IMAD R74, R40, -0x40, R42 ;  /* 0xffffffc0284a7824 */ /* 0x000fe200078e022a */
[----:B------:R-:W-:Y:S02]  /*3f10*/  BSSY B1, `(.L_x_1356) ;  /* 0x0000004000017945 */ /* 0x000fe40003800000 */
[----:B------:R-:W0:Y:S02]  /*3f20*/  SYNCS.PHASECHK.TRANS64.TRYWAIT P4, [R73+URZ+0x38890], R76 ;  /* 0x0388904c490075a7 */ /* 0x000e24000808017f */
[----:B------:R-:W-:Y:S01]  /*3f30*/  VIMNMX R74, R74, 0x40, PT ;  /* 0x000000404a4a7848 */ /* 0x000fe20003fe0100 */
[----:B0-----:R-:W-:Y:S06]  /*3f40*/  @!P4 BRA `(.L_x_1357) ;  /* 0x000001b40050c947 */ /* 0x001fec0003800000 */
.L_x_1639:
[----:B------:R-:W-:Y:S05]  /*3f50*/  BSYNC B1 ;  /* 0x0000000000017941 */ /* 0x000fea0003800000 */
.L_x_1356:
        /* <DEDUP_REMOVED lines=13> */
.L_x_1343:
[----:B------:R-:W-:Y:S05]  /*4030*/  BSYNC B0 ;  /* 0x0000000000007941 */ /* 0x000fea0003800000 */
.L_x_1335:
        /* <DEDUP_REMOVED lines=17> */
.L_x_1359:
[----:B------:R-:W-:Y:S05]  /*4150*/  BSYNC B0 ;  /* 0x0000000000007941 */ /* 0x000fea0003800000 */
.L_x_1358:
[----:B------:R-:W2:Y:S01]  /*4160*/  SYNCS.PHASECHK.TRANS64.TRYWAIT P3, [R73+URZ+0x388b0], R76 ;  /* 0x0388b04c490075a7 */ /* 0x000ea2000806017f */
[----:B------:R-:W-:Y:S04]  /*4170*/  BSSY B0, `(.L_x_1360) ;  /* 0x0000002000007945 */ /* 0x000fe80003800000 */
[----:B--2---:R-:W-:Y:S05]  /*4180*/  @!P3 BRA `(.L_x_1361) ;  /* 0x000001b000d4b947 */ /* 0x004fea0003800000 */
.L_x_1640:
[----:B------:R-:W-:Y:S05]  /*4190*/  BSYNC B0 ;  /* 0x0000000000007941 */ /* 0x000fea0003800000 */
.L_x_1360:
        /* <DEDUP_REMOVED lines=83> */
.L_x_1363:
[----:B------:R-:W-:Y:S05]  /*46d0*/  BSYNC B0 ;  /* 0x0000000000007941 */ /* 0x000fea0003800000 */
.L_x_1362:
        /* <DEDUP_REMOVED lines=17> */
.L_x_1330:
[----:B------:R-:W-:Y:S04]  /*47f0*/  BSSY B0, `(.L_x_1365) ;  /* 0x0000004000007945 */ /* 0x000fe80003800000 */
[----:B------:R-:W-:Y:S05]  /*4800*/  @P3 BRA `(.L_x_1366) ;  /* 0x0000000000083947 */ /* 0x000fea0003800000 */
[----:B------:R-:W0:Y:S02]  /*4810*/  FENCE.VIEW.ASYNC.G ;  /* 0x00000000000073c6 */ /* 0x000e240000000100 */
[----:B0-----:R-:W-:Y:S06]  /*4820*/  BAR.ARV 0xc, 0x180 ;  /* 0x0306000000007b1d */ /* 0x001fec0000002000 */
.L_x_1366:
[----:B------:R-:W-:Y:S05]  /*4830*/  BSYNC B0 ;  /* 0x0000000000007941 */ /* 0x000fea0003800000 */
.L_x_1365:
        /* <DEDUP_REMOVED lines=37> */
.L_x_1370:
[----:B------:R-:W-:Y:S05]  /*4a90*/  BSYNC B0 ;  /* 0x0000000000007941 */ /* 0x000fea0003800000 */
.L_x_1369:
[-C--:B------:R-:W-:Y:S01]  /*4aa0*/  IMAD R0, R220, R5.reuse, RZ ;  /* 0x00000005dc007224 */ /* 0x080fe200078e02ff */
[----:B------:R-:W-:Y:S01]  /*4ab0*/  PLOP3.LUT P0, PT, PT, PT, PT, 0x80, 0x0 ;  /* 0x000000000000781c */ /* 0x000fe20003f0f070 */
[----:B------:R-:W-:Y:S01]  /*4ac0*/  IMAD.MOV.U32 R3, RZ, RZ, RZ ;  /* 0x000000ffff037224 */ /* 0x000fe200078e00ff */
[----:B------:R-:W-:Y:S01]  /*4ad0*/  CS2R R150, SRZ ;  /* 0x0000000000967805 */ /* 0x000fe2000001ff00 */
[----:B---3--:R-:W-:Y:S01]  /*4ae0*/  IMAD.MOV.U32 R14, RZ, RZ, RZ ;  /* 0x000000ffff0e7224 */ /* 0x008fe200078e00ff */
        /* <DEDUP_REMOVED lines=66> */
[----:B-1----:R-:W2:Y:S01]  /*4f10*/  LDL R6, [R1+0x3c] ;  /* 0x00003c0001067983 */ /* 0x002ea20000100800 */
[----:B------:R-:W-:Y:S01]  /*4f20*/  IMAD.MOV.U32 R7, RZ, RZ, 0x40000040 ;  /* 0x40000040ff077424 */ /* 0x000fe200078e00ff */
[----:B------:R-:W-:Y:S01]  /*4f30*/  BSSY B0, `(.L_x_1372) ;  /* 0x0000100000007945 */ /* 0x000fe20003800000 */
[----:B------:R-:W-:Y:S01]  /*4f40*/  IMAD.MOV.U32 R9, RZ, RZ, 0x40000040 ;  /* 0x40000040ff097424 */ /* 0x000fe200078e00ff */
[----:B------:R-:W-:Y:S01]  /*4f50*/  BAR.SYNC.DEFER_BLOCKING 0xe, 0x100 ;  /* 0x0384000000007b1d */ /* 0x000fe20000010000 */
[----:B------:R-:W-:Y:S01]  /*4f60*/  IMAD.MOV.U32 R11, RZ, RZ, 0x40000040 ;  /* 0x40000040ff0b7424 */ /* 0x000fe200078e00ff */
[----:B------:R-:W-:Y:S01]  /*4f70*/  R2UR UR5, R7 ;  /* 0x00000000070572ca */ /* 0x000fe200000e0000 */
[----:B------:R-:W-:Y:S01]  /*4f80*/  IMAD.MOV.U32 R13, RZ, RZ, 0x40000040 ;  /* 0x40000040ff0d7424 */ /* 0x000fe200078e00ff */
[----:B------:R-:W-:Y:S01]  /*4f90*/  R2UR UR7, R9 ;  /* 0x00000000090772ca */ /* 0x000fe200000e0000 */
[----:B------:R-:W-:Y:S02]  /*4fa0*/  IMAD.MOV.U32 R9, RZ, RZ, 0x40000040 ;  /* 0x40000040ff097424 */ /* 0x000fe400078e00ff */
[----:B------:R-:W-:Y:S01]  /*4fb0*/  VIADD R4, R4, 0xfffffffe ;  /* 0xfffffffe04047836 */ /* 0x000fe20000000000 */
[----:B------:R-:W0:Y:S02]  /*4fc0*/  S2R R14, SR_TID.X ;  /* 0x00000000000e7919 */ /* 0x000e240000002100 */
[----:B------:R-:W-:Y:S01]  /*4fd0*/  R2UR UR15, R9 ;  /* 0x00000000090f72ca */ /* 0x000fe200000e0000 */
[----:B------:R-:W-:Y:S01]  /*4fe0*/  IMAD.MOV.U32 R9, RZ, RZ, 0x40000040 ;  /* 0x40000040ff097424 */ /* 0x000fe200078e00ff */
[----:B------:R-:W-:-:S04]  /*4ff0*/  ISETP.GE.AND P0, PT, R4, R0, PT ;  /* 0x000000000400720c */ /* 0x000fc80003f06270 */
[----:B------:R-:W-:Y:S01]  /*5000*/  R2UR UR13, R9 ;  /* 0x00000000090d72ca */ /* 0x000fe200000e0000 */
[----:B------:R-:W-:Y:S01]  /*5010*/  WARPGROUP.ARRIVE ;  /* 0x00000000000079c5 */ /* 0x000fe20000000000 */
[----:B0-----:R-:W-:-:S04]  /*5020*/  LOP3.LUT R14, R14, 0x7f, RZ, 0xc0, !PT ;  /* 0x0000007f0e0e7812 */ /* 0x001fc800078ec0ff */
[----:B------:R-:W-:Y:S01]  /*5030*/  ISETP.NE.AND P2, PT, R14, RZ, PT ;  /* 0x000000ff0e00720c */ /* 0x000fe20003f45270 */
[----:B--2---:R-:W0:Y:S02]  /*5040*/  SHFL.IDX PT, R3, R6, RZ, 0x1f ;  /* 0x00001fff06037589 */ /* 0x004e2400000e0000 */
[----:B0-----:R-:W-:-:S04]  /*5050*/  LEA.HI R5, R3, R3, RZ, 0x1 ;  /* 0x0000000303057211 */ /* 0x001fc800078f08ff */
[----:B------:R-:W-:Y:S01]  /*5060*/  LOP3.LUT R6, R5, 0x1fffe, RZ, 0xc0, !PT ;  /* 0x0001fffe05067812 */ /* 0x000fe200078ec0ff */
[----:B------:R-:W-:-:S04]  /*5070*/  VIADD R5, R2, 0x36400 ;  /* 0x0003640002057836 */ /* 0x000fc80000000000 */
[----:B------:R-:W-:Y:S01]  /*5080*/  IMAD.IADD R3, R3, 0x1, -R6 ;  /* 0x0000000103037824 */ /* 0x000fe200078e0a06 */
[----:B------:R-:W-:-:S03]  /*5090*/  SHF.R.U32.HI R5, RZ, 0x4, R5 ;  /* 0x00000004ff057819 */ /* 0x000fc60000011605 */
[----:B------:R-:W-:Y:S01]  /*50a0*/  IMAD R3, R3, 0x8000, R2 ;  /* 0x0000800003037824 */ /* 0x000fe200078e0202 */
[----:B------:R-:W-:-:S03]  /*50b0*/  LOP3.LUT R5, R5, 0x3fff, RZ, 0xc0, !PT ;  /* 0x00003fff05057812 */ /* 0x000fc600078ec0ff */
[----:B------:R-:W-:Y:S01]  /*50c0*/  VIADD R3, R3, 0x400 ;  /* 0x0000040003037836 */ /* 0x000fe20000000000 */
[----:B------:R-:W-:Y:S01]  /*50d0*/  LOP3.LUT R6, R5, 0x10000, RZ, 0xfc, !PT ;  /* 0x0001000005067812 */ /* 0x000fe200078efcff */
[----:B------:R-:W-:-:S03]  /*50e0*/  @!P2 IMAD R5, R18, 0x8, R2 ;  /* 0x000000081205a824 */ /* 0x000fc600078e0202 */
[----:B------:R-:W-:Y:S01]  /*50f0*/  SHF.R.U32.HI R3, RZ, 0x4, R3 ;  /* 0x00000004ff037819 */ /* 0x000fe20000011603 */
[C---:B------:R-:W-:Y:S01]  /*5100*/  VIADD R12, R6.reuse, 0x2 ;  /* 0x00000002060c7836 */ /* 0x040fe20000000000 */
[----:B------:R-:W-:Y:S01]  /*5110*/  R2UR UR4, R6 ;  /* 0x00000000060472ca */ /* 0x000fe200000e0000 */
[----:B------:R-:W-:Y:S01]  /*5120*/  @!P2 VIADD R5, R5, 0x38860 ;  /* 0x000388600505a836 */ /* 0x000fe20000000000 */
[----:B------:R-:W-:-:S04]  /*5130*/  LOP3.LUT R3, R3, 0x3fff, RZ, 0xc0, !PT ;  /* 0x00003fff03037812 */ /* 0x000fc800078ec0ff */
[----:B------:R-:W-:Y:S02]  /*5140*/  LOP3.LUT R3, R3, 0x2000000, RZ, 0xfc, !PT ;  /* 0x0200000003037812 */ /* 0x000fe400078efcff */
[----:B------:R-:W-:-:S03]  /*5150*/  @!P2 PRMT R5, RZ, 0x654, R5 ;  /* 0x00000654ff05a816 */ /* 0x000fc60000000005 */
[----:B------:R-:W-:-:S04]  /*5160*/  IMAD R8, R18, 0x1000, R3 ;  /* 0x0000100012087824 */ /* 0x000fc800078e0203 */
[C---:B------:R-:W-:Y:S01]  /*5170*/  VIADD R10, R8.reuse, 0x80 ;  /* 0x00000080080a7836 */ /* 0x040fe20000000000 */
[----:B------:R-:W-:-:S13]  /*5180*/  R2UR UR6, R8 ;  /* 0x00000000080672ca */ /* 0x000fda00000e0000 */
[----:B------:R-:W-:Y:S01]  /*5190*/  HGMMA.64x256x16.F32 R24, gdesc[UR4].tnspB, RZ, !UPT, gsb0 ;  /* 0x43e00000041879f0 */ /* 0x000fe2000c0008ff */
[----:B------:R-:W-:Y:S01]  /*51a0*/  R2UR UR6, R10 ;  /* 0x000000000a0672ca */ /* 0x000fe200000e0000 */
[----:B------:R-:W-:Y:S01]  /*51b0*/  VIADD R10, R8, 0x100 ;  /* 0x00000100080a7836 */ /* 0x000fe20000000000 */
[----:B------:R-:W-:Y:S01]  /*51c0*/  R2UR UR7, R11 ;  /* 0x000000000b0772ca */ /* 0x000fe200000e0000 */
[----:B------:R-:W-:Y:S01]  /*51d0*/  IMAD.MOV.U32 R11, RZ, RZ, 0x40000040 ;  /* 0x40000040ff0b7424 */ /* 0x000fe200078e00ff */
[----:B------:R-:W-:Y:S01]  /*51e0*/  R2UR UR4, R12 ;  /* 0x000000000c0472ca */ /* 0x000fe200000e0000 */
[----:B------:R-:W-:Y:S01]  /*51f0*/  VIADD R8, R8, 0x180 ;  /* 0x0000018008087836 */ /* 0x000fe20000000000 */
[----:B------:R-:W-:Y:S02]  /*5200*/  R2UR UR5, R13 ;  /* 0x000000000d0572ca */ /* 0x000fe400000e0000 */
[----:B------:R-:W-:Y:S01]  /*5210*/  R2UR UR10, R10 ;  /* 0x000000000a0a72ca */ /* 0x000fe200000e0000 */
[----:B------:R-:W-:Y:S01]  /*5220*/  VIADD R10, R6, 0x4 ;  /* 0x00000004060a7836 */ /* 0x000fe20000000000 */
[----:B------:R-:W-:Y:S01]  /*5230*/  R2UR UR11, R11 ;  /* 0x000000000b0b72ca */ /* 0x000fe200000e0000 */
[----:B------:R-:W-:Y:S01]  /*5240*/  IMAD.MOV.U32 R11, RZ, RZ, 0x40000040 ;  /* 0x40000040ff0b7424 */ /* 0x000fe200078e00ff */
[----:B------:R-:W-:Y:S01]  /*5250*/  R2UR UR14, R8 ;  /* 0x00000000080e72ca */ /* 0x000fe200000e0000 */
[----:B------:R-:W-:Y:S01]  /*5260*/  VIADD R8, R6, 0x6 ;  /* 0x0000000606087836 */ /* 0x000fe20000000000 */
[----:B------:R-:W-:-:S02]  /*5270*/  R2UR UR8, R10 ;  /* 0x000000000a0872ca */ /* 0x000fc400000e0000 */
[----:B------:R-:W-:Y:S02]  /*5280*/  R2UR UR9, R11 ;  /* 0x000000000b0972ca */ /* 0x000fe400000e0000 */
[----:B------:R-:W-:Y:S01]  /*5290*/  R2UR UR12, R8 ;  /* 0x00000000080c72ca */ /* 0x000fe200000e0000 */
        /* <DEDUP_REMOVED lines=15> */
[----:B------:R-:W-:-:S07]  /*5390*/  IMAD.MOV.U32 R20, RZ, RZ, R4 ;  /* 0x000000ffff147224 */ /* 0x000fce00078e0004 */
.L_x_1374:
[----:B------:R-:W-:Y:S01]  /*53a0*/  BAR.SYNC.DEFER_BLOCKING 0xe, 0x100 ;  /* 0x0384000000007b1d */ /* 0x000fe20000010000 */
[----:B-1----:R-:W-:Y:S01]  /*53b0*/  IMAD R4, R18, 0x40, R190 ;  /* 0x0000004012047824 */ /* 0x002fe200078e02be */
[----:B------:R-:W-:Y:S01]  /*53c0*/  R2UR UR4, R6 ;  /* 0x00000000060472ca */ /* 0x000fe200000e0000 */
[----:B------:R-:W-:Y:S01]  /*53d0*/  VIADD R18, R18, 0x1 ;  /* 0x0000000112127836 */ /* 0x000fe20000000000 */
[----:B------:R-:W-:Y:S01]  /*53e0*/  R2UR UR5, R7 ;  /* 0x00000000070572ca */ /* 0x000fe200000e0000 */
[----:B------:R-:W-:Y:S02]  /*53f0*/  IMAD R4, R4, 0x4, R2 ;  /* 0x0000000404047824 */ /* 0x000fe400078e0202 */
[----:B------:R-:W-:Y:S01]  /*5400*/  IMAD.MOV.U32 R15, RZ, RZ, 0x40000040 ;  /* 0x40000040ff0f7424 */ /* 0x000fe200078e00ff */
[----:B------:R-:W-:-:S04]  /*5410*/  ISETP.NE.AND P0, PT, R18, 0x2, PT ;  /* 0x000000021200780c */ /* 0x000fc80003f05270 */
[----:B------:R-:W-:Y:S01]  /*5420*/  SEL R18, R18, RZ, P0 ;  /* 0x000000ff12127207 */ /* 0x000fe20000000000 */
[----:B0-----:R-:W0:Y:S04]  /*5430*/  LDS R5, [R4+0x38400] ;  /* 0x0384000004057984 */ /* 0x001e280000000800 */
        /* <DEDUP_REMOVED lines=129> */
[----:B------:R-:W-:-:S02]  /*5c50*/  IMAD R4, R18, 0x1000, R3 ;  /* 0x0000100012047824 */ /* 0x000fc400078e0203 */
[----:B------:R-:W-:Y:S02]  /*5c60*/  IMAD.MOV.U32 R5, RZ, RZ, 0x40000040 ;  /* 0x40000040ff057424 */ /* 0x000fe400078e00ff */
[C---:B------:R-:W-:Y:S01]  /*5c70*/  VIADD R14, R4.reuse, 0x80 ;  /* 0x00000080040e7836 */ /* 0x040fe20000000000 */
[----:B------:R-:W-:Y:S01]  /*5c80*/  R2UR UR6, R4 ;  /* 0x00000000040672ca */ /* 0x000fe200000e0000 */
[----:B------:R-:W-:Y:S01]  /*5c90*/  WARPGROUP.ARRIVE ;  /* 0x00000000000079c5 */ /* 0x000fe20000000000 */
[----:B------:R-:W-:Y:S01]  /*5ca0*/  R2UR UR7, R5 ;  /* 0x00000000050772ca */ /* 0x000fe200000e0000 */
[----:B------:R-:W-:-:S12]  /*5cb0*/  IMAD.MOV.U32 R5, RZ, RZ, 0x40000040 ;  /* 0x40000040ff057424 */ /* 0x000fd800078e00ff */
[----:B------:R-:W-:Y:S01]  /*5cc0*/  HGMMA.64x256x16.F32 R24, gdesc[UR4].tnspB, R24, gsb0 ;  /* 0x43e00000041879f0 */ /* 0x000fe20008000818 */
[----:B------:R-:W-:Y:S01]  /*5cd0*/  R2UR UR6, R14 ;  /* 0x000000000e0672ca */ /* 0x000fe200000e0000 */
[----:B------:R-:W-:Y:S01]  /*5ce0*/  VIADD R14, R4, 0x100 ;  /* 0x00000100040e7836 */ /* 0x000fe20000000000 */
[----:B------:R-:W-:Y:S01]  /*5cf0*/  R2UR UR7, R15 ;  /* 0x000000000f0772ca */ /* 0x000fe200000e0000 */
[----:B------:R-:W-:Y:S01]  /*5d00*/  IMAD.MOV.U32 R15, RZ, RZ, 0x40000040 ;  /* 0x40000040ff0f7424 */ /* 0x000fe200078e00ff */
[----:B------:R-:W-:Y:S01]  /*5d10*/  R2UR UR4, R12 ;  /* 0x000000000c0472ca */ /* 0x000fe200000e0000 */
[----:B------:R-:W-:Y:S01]  /*5d20*/  VIADD R4, R4, 0x180 ;  /* 0x0000018004047836 */ /* 0x000fe20000000000 */
[----:B------:R-:W-:Y:S01]  /*5d30*/  R2UR UR5, R13 ;  /* 0x000000000d0572ca */ /* 0x000fe200000e0000 */
[----:B------:R-:W-:Y:S02]  /*5d40*/  WARPGROUP.DEPBAR.LE gsb0, 0x0 ;  /* 0x00008000000079c5 */ /* 0x000fe40000010000 */
[----:B------:R-:W-:-:S15]  /*5d50*/  WARPGROUP.ARRIVE ;  /* 0x00000000000079c5 */ /* 0x000fde0000000000 */
[----:B------:R-:W-:-:S03]  /*5d60*/  NOP ;  /* 0x0000000000007918 */ /* 0x000fc60000000000 */
        /* <DEDUP_REMOVED lines=10> */
[----:B------:R-:W-:Y:S01]  /*5e10*/  IMAD.MOV.U32 R4, RZ, RZ, R20 ;  /* 0x000000ffff047224 */ /* 0x000fe200078e0014 */
[----:B------:R-:W-:Y:S01]  /*5e20*/  R2UR UR7, R5 ;  /* 0x00000000050772ca */ /* 0x000fe200000e0000 */
[----:B------:R-:W-:Y:S01]  /*5e30*/  VIADD R20, R20, 0xffffffff ;  /* 0xffffffff14147836 */ /* 0x000fe20000000000 */
[----:B------:R-:W-:Y:S02]  /*5e40*/  R2UR UR4, R8 ;  /* 0x00000000080472ca */ /* 0x000fe400000e0000 */
[----:B------:R-:W-:Y:S02]  /*5e50*/  R2UR UR5, R9 ;  /* 0x00000000090572ca */ /* 0x000fe400000e0000 */
[----:B------:R-:W-:Y:S02]  /*5e60*/  ISETP.GT.AND P1, PT, R4, R0, PT ;  /* 0x000000000400720c */ /* 0x000fe40003f24270 */
[----:B------:R-:W-:-:S04]  /*5e70*/  SEL R4, RZ, 0x1, P0 ;  /* 0x00000001ff047807 */ /* 0x000fc80000000000 */
[----:B------:R-:W-:Y:S01]  /*5e80*/  LOP3.LUT R23, R23, R4, RZ, 0x3c, !PT ;  /* 0x0000000417177212 */ /* 0x000fe200078e3cff */
[----:B------:R-:W-:-:S04]  /*5e90*/  @!P2 IMAD R4, R18, 0x8, R2 ;  /* 0x000000081204a824 */ /* 0x000fc800078e0202 */
[----:B------:R-:W-:-:S05]  /*5ea0*/  @!P2 VIADD R4, R4, 0x38860 ;  /* 0x000388600404a836 */ /* 0x000fca0000000000 */
[----:B------:R-:W-:Y:S01]  /*5eb0*/  @!P2 PRMT R4, RZ, 0x654, R4 ;  /* 0x00000654ff04a816 */ /* 0x000fe20000000004 */
[----:B------:R-:W-:Y:S02]  /*5ec0*/  WARPGROUP.DEPBAR.LE gsb0, 0x0 ;  /* 0x00008000000079c5 */ /* 0x000fe40000010000 */
[----:B------:R-:W-:-:S06]  /*5ed0*/  WARPGROUP.ARRIVE ;  /* 0x00000000000079c5 */ /* 0x000fcc0000000000 */
[----:B------:R-:W-:Y:S03]  /*5ee0*/  HGMMA.64x256x16.F32 R24, gdesc[UR4].tnspB, R24, gsb0 ;  /* 0x43e00000041879f0 */ /* 0x000fe60008000818 */
[----:B------:R-:W-:Y:S02]  /*5ef0*/  WARPGROUP.DEPBAR.LE gsb0, 0x0 ;  /* 0x00008000000079c5 */ /* 0x000fe40000010000 */
[----:B------:R-:W-:Y:S06]  /*5f00*/  BAR.ARV 0xf, 0x100 ;  /* 0x03c4000000007b1d */ /* 0x000fec0000002000 */
[----:B------:R1:W-:Y:S01]  /*5f10*/  @!P2 SYNCS.ARRIVE.TRANS64.RED.A1T0 RZ, [R4+URZ], RZ ;  /* 0x000000ff04ffa9a7 */ /* 0x0003e2000810043f */
[----:B------:R-:W-:Y:S05]  /*5f20*/  @P1 BRA `(.L_x_1374) ;  /* 0xfffffff4001c1947 */ /* 0x000fea000383ffff */
.L_x_1373:
[----:B------:R-:W-:Y:S05]  /*5f30*/  BSYNC B0 ;  /* 0x0000000000007941 */ /* 0x000fea0003800000 */
.L_x_1372:
        /* <DEDUP_REMOVED lines=9> */
[----:B------:R-:W2:Y:S04]  /*5fd0*/  LDS R2, [R0+0x38400] ;  /* 0x0384000000027984 */ /* 0x000ea80000000800 */
[----:B------:R-:W3:Y:S01]  /*5fe0*/  LDS R0, [R0+0x38420] ;  /* 0x0384200000007984 */ /* 0x000ee20000000800 */
[-C--:B--2---:R-:W-:Y:S01]  /*5ff0*/  FMUL.FTZ R24, R24, R2.reuse ;  /* 0x0000000218187220 */ /* 0x084fe20000410000 */
        /* <DEDUP_REMOVED lines=131> */
.L_x_1368:
        /* <DEDUP_REMOVED lines=31> */
.L_x_1376:
[----:B------:R-:W-:Y:S05]  /*6a20*/  BSYNC B0 ;  /* 0x0000000000007941 */ /* 0x000fea0003800000 */
.L_x_1375:
        /* <DEDUP_REMOVED lines=100> */
.L_x_1378:
[----:B------:R-:W-:Y:S05]  /*7070*/  BSYNC B6 ;  /* 0x0000000000067941 */ /* 0x000fea0003800000 */
.L_x_1377:
        /* <DEDUP_REMOVED lines=12> */
.L_x_1382:
[----:B--2---:R2:W3:Y:S02]  /*7140*/  SYNCS.PHASECHK.TRANS64.TRYWAIT P0, [R2+URZ+0x38800], R3 ;  /* 0x03880003020075a7 */ /* 0x0044e4000800017f */
[----:B---3--:R-:W-:Y:S05]  /*7150*/  @!P0 NANOSLEEP.SYNCS 0x989680 ;  /* 0x009896800000895d */ /* 0x008fea0003900000 */
[----:B------:R-:W3:Y:S02]  /*7160*/  @!P0 SYNCS.PHASECHK.TRANS64 P0, [R2+URZ+0x38800], R3 ;  /* 0x03880003020085a7 */ /* 0x000ee4000800007f */
[----:B---3--:R-:W-:Y:S05]  /*7170*/  @!P0 BRA `(.L_x_1382) ;  /* 0xfffffffc00f08947 */ /* 0x008fea000383ffff */
.L_x_1381:
[----:B------:R-:W-:Y:S05]  /*7180*/  BSYNC B0 ;  /* 0x0000000000007941 */ /* 0x000fea0003800000 */
.L_x_1380:
[----:B------:R-:W-:Y:S05]  /*7190*/  BRA `(.L_x_1383) ;  /* 0x0000002000ac7947 */ /* 0x000fea0003800000 */
.L_x_1379:
[----:B-----5:R-:W-:Y:S01]  /*71a0*/  SHF.R.S32.HI R0, RZ, 0x1f, R154 ;  /* 0x0000001fff007819 */ /* 0x020fe2000001149a */
[----:B------:R-:W-:Y:S01]  /*71b0*/  VIADD R4, R2, 0x20400 ;  /* 0x0002040002047836 */ /* 0x000fe20000000000 */
[----:B------:R-:W-:Y:S01]  /*71c0*/  ULDC.64 UR4, c[0x0][0x3f8] ;  /* 0x0000fe0000047ab9 */ /* 0x000fe20000000a00 */
[----:B------:R-:W-:Y:S01]  /*71d0*/  ULDC.64 UR6, c[0x0][0x408] ;  /* 0x0001020000067ab9 */ /* 0x000fe20000000a00 */
[----:B------:R-:W-:Y:S01]  /*71e0*/  BSSY B6, `(.L_x_1384) ;  /* 0x0000021000067945 */ /* 0x000fe20003800000 */
[----:B------:R-:W-:Y:S01]  /*71f0*/  IMAD R3, R0, UR4, RZ ;  /* 0x0000000400037c24 */ /* 0x000fe2000f8e02ff */
[----:B------:R-:W-:Y:S01]  /*7200*/  LOP3.LUT P0, RZ, R4, 0x3ff, RZ, 0xc0, !PT ;  /* 0x000003ff04ff7812 */ /* 0x000fe2000780c0ff */
[----:B------:R-:W-:Y:S02]  /*7210*/  IMAD R9, R0, UR6, RZ ;  /* 0x0000000600097c24 */ /* 0x000fe4000f8e02ff */
[----:B------:R-:W-:-:S04]  /*7220*/  IMAD.WIDE.U32 R4, R154, UR4, RZ ;  /* 0x000000049a047c25 */ /* 0x000fc8000f8e00ff */
[C---:B------:R-:W-:Y:S01]  /*7230*/  IMAD R3, R154.reuse, UR5, R3 ;  /* 0x000000059a037c24 */ /* 0x040fe2000f8e0203 */
[----:B------:R-:W-:Y:S01]  /*7240*/  ULDC.64 UR4, c[0x0][0x3e8] ;  /* 0x0000fa0000047ab9 */ /* 0x000fe20000000a00 */
[----:B-1----:R-:W-:Y:S01]  /*7250*/  IMAD.WIDE.U32 R6, R154, UR6, RZ ;  /* 0x000000069a067c25 */ /* 0x002fe2000f8e00ff */
        /* <DEDUP_REMOVED lines=25> */
.L_x_1385:
[----:B------:R-:W-:Y:S05]  /*73f0*/  BSYNC B6 ;  /* 0x0000000000067941 */ /* 0x000fea0003800000 */
.L_x_1384:
        /* <DEDUP_REMOVED lines=10> */
[----:B0-----:R-:W4:Y:S02]  /*74a0*/  SHFL.IDX PT, R27, R27, RZ, 0x1c1f ;  /* 0x001c1fff1b1b7589 */ /* 0x001f2400000e0000 */
.L_x_1646:
[----:B------:R-:W-:Y:S01]  /*74b0*/  ULDC UR4, c[0x0][0x448] ;  /* 0x0001120000047ab9 */ /* 0x000fe20000000800 */
[----:B------:R-:W-:Y:S01]  /*74c0*/  IMAD.SHL.U32 R0, R188, 0x40, RZ ;  /* 0x00000040bc007824 */ /* 0x000fe200078e00ff */
[----:B------:R-:W-:Y:S01]  /*74d0*/  BSSY B1, `(.L_x_1389) ;  /* 0x0000027000017945 */ /* 0x000fe20003800000 */
[----:B------:R-:W-:Y:S01]  /*74e0*/  IMAD R28, R155, UR4, RZ ;  /* 0x000000049b1c7c24 */ /* 0x000fe2000f8e02ff */
[----:B------:R-:W-:Y:S02]  /*74f0*/  CS2R R8, SRZ ;  /* 0x0000000000087805 */ /* 0x000fe4000001ff00 */
[----:B------:R-:W-:Y:S02]  /*7500*/  CS2R R10, SRZ ;  /* 0x00000000000a7805 */ /* 0x000fe4000001ff00 */
[----:B------:R-:W-:Y:S02]  /*7510*/  LOP3.LUT R7, R0, 0x1c0, RZ, 0xc0, !PT ;  /* 0x000001c000077812 */ /* 0x000fe400078ec0ff */
[----:B------:R-:W-:Y:S01]  /*7520*/  ISETP.GE.AND P0, PT, R5, R28, PT ;  /* 0x0000001c0500720c */ /* 0x000fe20003f06270 */
[----:B------:R-:W-:Y:S01]  /*7530*/  IMAD R28, R153, -0x40, R28 ;  /* 0xffffffc0991c7824 */ /* 0x000fe200078e021c */
[----:B------:R-:W-:-:S02]  /*7540*/  LEA.HI R0, R219, R219, RZ, 0x1 ;  /* 0x000000dbdb007211 */ /* 0x000fc400078f08ff */
[----:B------:R-:W-:Y:S02]  /*7550*/  LOP3.LUT R4, R7, 0x18, R16, 0xf8, !PT ;  /* 0x0000001807047812 */ /* 0x000fe400078ef810 */
[----:B------:R-:W-:Y:S02]  /*7560*/  SHF.R.U32.HI R7, RZ, 0x3, R7 ;  /* 0x00000003ff077819 */ /* 0x000fe40000011607 */
[----:B------:R-:W-:Y:S02]  /*7570*/  LOP3.LUT R0, R0, 0xfffffffe, RZ, 0xc0, !PT ;  /* 0xfffffffe00007812 */ /* 0x000fe400078ec0ff */
[----:B------:R-:W-:Y:S02]  /*7580*/  LOP3.LUT R30, R4, R7, RZ, 0x3c, !PT ;  /* 0x00000007041e7212 */ /* 0x000fe400078e3cff */
[----:B------:R-:W-:Y:S02]  /*7590*/  CS2R R4, SRZ ;  /* 0x0000000000047805 */ /* 0x000fe4000001ff00 */
[----:B------:R-:W-:Y:S01]  /*75a0*/  CS2R R6, SRZ ;  /* 0x0000000000067805 */ /* 0x000fe2000001ff00 */
[----:B------:R-:W-:Y:S01]  /*75b0*/  IMAD.IADD R0, R219, 0x1, -R0 ;  /* 0x00000001db007824 */ /* 0x000fe200078e0a00 */
[----:B------:R-:W-:Y:S06]  /*75c0*/  @P0 BRA `(.L_x_1390) ;  /* 0x00000000005c0947 */ /* 0x000fec0003800000 */
[----:B------:R-:W-:Y:S01]  /*75d0*/  ULDC UR4, c[0x0][0x3f4] ;  /* 0x0000fd0000047ab9 */ /* 0x000fe20000000800 */
[C---:B------:R-:W-:Y:S01]  /*75e0*/  IMAD.SHL.U32 R14, R189.reuse, 0x2, RZ ;  /* 0x00000002bd0e7824 */ /* 0x040fe200078e00ff */
[C---:B------:R-:W-:Y:S01]  /*75f0*/  ISETP.GE.AND P3, PT, R189.reuse, UR4, PT ;  /* 0x00000004bd007c0c */ /* 0x040fe2000bf66270 */
[----:B-1----:R-:W-:Y:S01]  /*7600*/  IMAD.MOV.U32 R21, RZ, RZ, R3 ;  /* 0x000000ffff157224 */ /* 0x002fe200078e0003 */
[----:B------:R-:W-:Y:S02]  /*7610*/  ISETP.GE.AND P2, PT, R184, UR4, PT ;  /* 0x00000004b8007c0c */ /* 0x000fe4000bf46270 */
[----:B------:R-:W-:Y:S01]  /*7620*/  SHF.R.S32.HI R4, RZ, 0x1f, R189 ;  /* 0x0000001fff047819 */ /* 0x000fe200000114bd */
[----:B----4-:R-:W-:Y:S01]  /*7630*/  IMAD.MOV.U32 R6, RZ, RZ, R27 ;  /* 0x000000ffff067224 */ /* 0x010fe200078e001b */
[----:B------:R-:W-:Y:S01]  /*7640*/  CS2R R8, SRZ ;  /* 0x0000000000087805 */ /* 0x000fe2000001ff00 */
[----:B---3--:R-:W-:Y:S01]  /*7650*/  IMAD.MOV.U32 R7, RZ, RZ, R26 ;  /* 0x000000ffff077224 */ /* 0x008fe200078e001a */
[----:B------:R-:W-:-:S05]  /*7660*/  SHF.L.U64.HI R15, R189, 0x1, R4 ;  /* 0x00000001bd0f7819 */ /* 0x000fca0000010204 */
[-C--:B--2---:R-:W-:Y:S02]  /*7670*/  @!P3 IADD3 R12, P0, R20, R14.reuse, RZ ;  /* 0x0000000e140cb210 */ /* 0x084fe40007f1e0ff */
        /* <DEDUP_REMOVED lines=12> */
.L_x_1390:
[----:B------:R-:W-:Y:S05]  /*7740*/  BSYNC B1 ;  /* 0x0000000000017941 */ /* 0x000fea0003800000 */
.L_x_1389:
[----:B0-----:R-:W-:Y:S01]  /*7750*/  SHF.L.U32 R13, R0, 0x1f, RZ ;  /* 0x0000001f000d7819 */ /* 0x001fe200000006ff */
[----:B-1----:R-:W-:Y:S01]  /*7760*/  IMAD R3, R193, 0x200, R30 ;  /* 0x00000200c1037824 */ /* 0x002fe200078e021e */
[----:B------:R-:W-:Y:S01]  /*7770*/  LOP3.LUT P1, RZ, R188, 0x4, RZ, 0xc0, !PT ;  /* 0x00000004bcff7812 */ /* 0x000fe2000782c0ff */
[----:B-----5:R-:W-:Y:S01]  /*7780*/  IMAD.MOV.U32 R12, RZ, RZ, R8 ;  /* 0x000000ffff0c7224 */ /* 0x020fe200078e0008 */
[----:B------:R-:W0:Y:S01]  /*7790*/  SYNCS.PHASECHK.TRANS64.TRYWAIT P0, [R2+URZ+0x38800], R13 ;  /* 0x0388000d020075a7 */ /* 0x000e22000800017f */
[----:B------:R-:W-:Y:S01]  /*77a0*/  SHF.R.U64 R32, R8, 0x10, R9 ;  /* 0x0000001008207819 */ /* 0x000fe20000001209 */
[----:B------:R-:W-:Y:S01]  /*77b0*/  IMAD R8, R3, 0x2, R2 ;  /* 0x0000000203087824 */ /* 0x000fe200078e0202 */
[----:B------:R-:W-:Y:S01]  /*77c0*/  SHF.R.U64 R33, R10, 0x10, R11 ;  /* 0x000000100a217819 */ /* 0x000fe2000000120b */
[----:B------:R-:W-:Y:S01]  /*77d0*/  IMAD.MOV.U32 R31, RZ, RZ, R10 ;  /* 0x000000ffff1f7224 */ /* 0x000fe200078e000a */
[--C-:B--2---:R-:W-:Y:S01]  /*77e0*/  SHF.R.U32.HI R20, RZ, 0x10, R9.reuse ;  /* 0x00000010ff147819 */ /* 0x104fe20000011609 */
[----:B------:R-:W-:Y:S01]  /*77f0*/  IMAD.MOV.U32 R14, RZ, RZ, R9 ;  /* 0x000000ffff0e7224 */ /* 0x000fe200078e0009 */
[--C-:B------:R-:W-:Y:S01]  /*7800*/  SHF.R.U32.HI R10, RZ, 0x10, R11.reuse ;  /* 0x00000010ff0a7819 */ /* 0x100fe2000001160b */
[----:B------:R-:W-:Y:S01]  /*7810*/  IMAD.MOV.U32 R15, RZ, RZ, R11 ;  /* 0x000000ffff0f7224 */ /* 0x000fe200078e000b */
[--C-:B------:R-:W-:Y:S01]  /*7820*/  SHF.R.U64 R34, R4, 0x10, R5.reuse ;  /* 0x0000001004227819 */ /* 0x100fe20000001205 */
[----:B----4-:R-:W-:Y:S01]  /*7830*/  IMAD.MOV.U32 R27, RZ, RZ, R4 ;  /* 0x000000ffff1b7224 */ /* 0x010fe200078e0004 */
[--C-:B------:R-:W-:Y:S01]  /*7840*/  SHF.R.U32.HI R11, RZ, 0x10, R5.reuse ;  /* 0x00000010ff0b7819 */ /* 0x100fe20000011605 */
[----:B------:R-:W-:Y:S01]  /*7850*/  IMAD.MOV.U32 R9, RZ, RZ, R5 ;  /* 0x000000ffff097224 */ /* 0x000fe200078e0005 */
[----:B------:R-:W-:Y:S01]  /*7860*/  VIMNMX R28, R28, 0x40, PT ;  /* 0x000000401c1c7848 */ /* 0x000fe20003fe0100 */
[----:B------:R-:W-:Y:S01]  /*7870*/  IMAD.MOV.U32 R29, RZ, RZ, R6 ;  /* 0x000000ffff1d7224 */ /* 0x000fe200078e0006 */
[----:B------:R-:W-:Y:S01]  /*7880*/  BSSY B1, `(.L_x_1391) ;  /* 0x0000010000017945 */ /* 0x000fe20003800000 */
[----:B------:R-:W-:Y:S01]  /*7890*/  VIADD R4, R8, 0x20400 ;  /* 0x0002040008047836 */ /* 0x000fe20000000000 */
[--C-:B------:R-:W-:Y:S01]  /*78a0*/  SHF.R.U64 R35, R6, 0x10, R7.reuse ;  /* 0x0000001006237819 */ /* 0x100fe20000001207 */
[--C-:B------:R-:W-:Y:S01]  /*78b0*/  IMAD.MOV.U32 R5, RZ, RZ, R7.reuse ;  /* 0x000000ffff057224 */ /* 0x100fe200078e0007 */
[----:B------:R-:W-:Y:S01]  /*78c0*/  SHF.R.U32.HI R6, RZ, 0x10, R7 ;  /* 0x00000010ff067819 */ /* 0x000fe20000011607 */
[----:B------:R-:W-:Y:S01]  /*78d0*/  VIADD R3, R8, 0x20440 ;  /* 0x0002044008037836 */ /* 0x000fe20000000000 */
[----:B------:R-:W-:Y:S01]  /*78e0*/  PRMT R30, R12, 0x5410, R14 ;  /* 0x000054100c1e7816 */ /* 0x000fe2000000000e */
[----:B------:R-:W-:Y:S01]  /*78f0*/  @P1 VIADD R3, R4, 0xffffffc0 ;  /* 0xffffffc004031836 */ /* 0x000fe20000000000 */
[----:B------:R-:W-:-:S02]  /*7900*/  PRMT R32, R32, 0x5410, R20 ;  /* 0x0000541020207816 */ /* 0x000fc40000000014 */
[----:B------:R-:W-:Y:S02]  /*7910*/  PRMT R31, R31, 0x5410, R15 ;  /* 0x000054101f1f7816 */ /* 0x000fe4000000000f */
[----:B------:R-:W-:Y:S02]  /*7920*/  PRMT R33, R33, 0x5410, R10 ;  /* 0x0000541021217816 */ /* 0x000fe4000000000a */
[----:B------:R-:W-:Y:S02]  /*7930*/  ISETP.GE.AND P1, PT, R19, R28, PT ;  /* 0x0000001c1300720c */ /* 0x000fe40003f26270 */
[----:B------:R-:W-:Y:S02]  /*7940*/  PRMT R27, R27, 0x5410, R9 ;  /* 0x000054101b1b7816 */ /* 0x000fe40000000009 */
[----:B------:R-:W-:Y:S02]  /*7950*/  PRMT R34, R34, 0x5410, R11 ;  /* 0x0000541022227816 */ /* 0x000fe4000000000b */
[----:B------:R-:W-:Y:S01]  /*7960*/  PRMT R29, R29, 0x5410, R5 ;  /* 0x000054101d1d7816 */ /* 0x000fe20000000005 */
[----:B0-----:R-:W-:Y:S06]  /*7970*/  @!P0 BRA `(.L_x_1392) ;  /* 0x0000017c00608947 */ /* 0x001fec0003800000 */
.L_x_1647:
[----:B------:R-:W-:Y:S05]  /*7980*/  BSYNC B1 ;  /* 0x0000000000017941 */ /* 0x000fea0003800000 */
.L_x_1391:
        /* <DEDUP_REMOVED lines=17> */
[C---:B------:R-:W-:Y:S01]  /*7aa0*/  FMUL.FTZ R24, R4.reuse, R15 ;  /* 0x0000000f04187220 */ /* 0x040fe20000410000 */
[-C--:B------:R-:W-:Y:S01]  /*7ab0*/  FMUL.FTZ R4, R4, R13.reuse ;  /* 0x0000000d04047220 */ /* 0x080fe20000410000 */
[--C-:B------:R-:W-:Y:S02]  /*7ac0*/  HADD2.F32 R11, -RZ, R6.reuse.H0_H0 ;  /* 0x20000006ff0b7230 */ /* 0x100fe40000004100 */
[----:B------:R-:W-:Y:S02]  /*7ad0*/  HADD2.F32 R12, -RZ, R7.H0_H0 ;  /* 0x20000007ff0c7230 */ /* 0x000fe40000004100 */
[----:B------:R-:W-:Y:S01]  /*7ae0*/  FMUL.FTZ R21, R5, R20 ;  /* 0x0000001405157220 */ /* 0x000fe20000410000 */
        /* <DEDUP_REMOVED lines=13> */
[----:B------:R-:W-:Y:S01]  /*7bc0*/  FMUL.FTZ R25, R7, R13 ;  /* 0x0000000d07197220 */ /* 0x000fe20000410000 */
[----:B------:R-:W-:Y:S01]  /*7bd0*/  FFMA.FTZ R6, R11, R4, -R14 ;  /* 0x000000040b067223 */ /* 0x000fe2000001080e */
[----:B---3--:R-:W-:Y:S01]  /*7be0*/  FMUL.FTZ R26, R7, R5 ;  /* 0x00000005071a7220 */ /* 0x008fe20000410000 */
        /* <DEDUP_REMOVED lines=8> */
.L_x_1396:
[----:B------:R-:W-:Y:S05]  /*7c70*/  BSYNC B2 ;  /* 0x0000000000027941 */ /* 0x000fea0003800000 */
.L_x_1395:
        /* <DEDUP_REMOVED lines=39> */
.L_x_1394:
[----:B------:R-:W-:Y:S05]  /*7ef0*/  BSYNC B1 ;  /* 0x0000000000017941 */ /* 0x000fea0003800000 */
.L_x_1393:
        /* <DEDUP_REMOVED lines=9> */
[--C-:B------:R-:W-:Y:S02]  /*7f90*/  HADD2.F32 R21, -RZ, R27.reuse.H0_H0 ;  /* 0x2000001bff157230 */ /* 0x100fe40000004100 */
[----:B------:R-:W-:Y:S02]  /*7fa0*/  HADD2.F32 R15, -RZ, R30.H0_H0 ;  /* 0x2000001eff0f7230 */ /* 0x000fe40000004100 */
[----:B---3--:R-:W-:Y:S02]  /*7fb0*/  HADD2.F32 R26, -RZ, R34.H0_H0 ;  /* 0x20000022ff1a7230 */ /* 0x008fe40000004100 */
[----:B------:R-:W-:Y:S02]  /*7fc0*/  HADD2.F32 R24, -RZ, R32.H0_H0 ;  /* 0x20000020ff187230 */ /* 0x000fe40000004100 */
[----:B------:R-:W-:Y:S02]  /*7fd0*/  HADD2.F32 R25, -RZ, R27.H1_H1 ;  /* 0x3000001bff197230 */ /* 0x000fe40000004100 */
        /* <DEDUP_REMOVED lines=8> */
[----:B0-----:R-:W-:Y:S01]  /*8060*/  FMUL.FTZ R13, R26, R5 ;  /* 0x000000051a0d7220 */ /* 0x001fe20000410000 */
        /* <DEDUP_REMOVED lines=22> */
[----:B------:R1:W-:Y:S02]  /*81d0*/  STS.128 [R8+0x21400], R4 ;  /* 0x0214000408007388 */ /* 0x0003e40000000c00 */
.L_x_1399:
[----:B------:R-:W-:Y:S05]  /*81e0*/  BSYNC B1 ;  /* 0x0000000000017941 */ /* 0x000fea0003800000 */
.L_x_1398:
[----:B------:R-:W-:Y:S05]  /*81f0*/  @P1 BRA `(.L_x_1397) ;  /* 0x0000001000701947 */ /* 0x000fea0003800000 */
[----:B-1----:R-:W1:Y:S01]  /*8200*/  LDS.128 R4, [R3+0x1000] ;  /* 0x0010000003047984 */ /* 0x002e620000000c00 */
[----:B------:R-:W-:Y:S02]  /*8210*/  HADD2.F32 R14, -RZ, R31.H0_H0 ;  /* 0x2000001fff0e7230 */ /* 0x000fe40000004100 */
[----:B------:R-:W-:Y:S02]  /*8220*/  HADD2.F32 R20, -RZ, R29.H0_H0 ;  /* 0x2000001dff147230 */ /* 0x000fe40000004100 */
[----:B------:R-:W-:Y:S02]  /*8230*/  HADD2.F32 R25, -RZ, R35.H0_H0 ;  /* 0x20000023ff197230 */ /* 0x000fe40000004100 */
[----:B------:R-:W-:Y:S02]  /*8240*/  HADD2.F32 R21, -RZ, R33.H0_H0 ;  /* 0x20000021ff157230 */ /* 0x000fe40000004100 */
[----:B------:R-:W-:Y:S02]  /*8250*/  HADD2.F32 R24, -RZ, R29.H1_H1 ;  /* 0x3000001dff187230 */ /* 0x000fe40000004100 */
        /* <DEDUP_REMOVED lines=31> */
[----:B------:R2:W-:Y:S01]  /*8450*/  STS.128 [R3+0x1000], R4 ;  /* 0x0010000403007388 */ /* 0x0005e20000000c00 */
[----:B------:R-:W-:Y:S05]  /*8460*/  BRA `(.L_x_1397) ;  /* 0x0000000c00d47947 */ /* 0x000fea0003800000 */
.L_x_1387:
        /* <DEDUP_REMOVED lines=8> */
.L_x_1653:
        /* <DEDUP_REMOVED lines=22> */
.L_x_1402:
[----:B------:R-:W-:Y:S05]  /*8650*/  BSYNC B1 ;  /* 0x0000000000017941 */ /* 0x000fea0003800000 */
.L_x_1401:
[----:B0-----:R-:W-:Y:S01]  /*8660*/  SHF.L.U32 R13, R0, 0x1f, RZ ;  /* 0x0000001f000d7819 */ /* 0x001fe200000006ff */
[----:B------:R-:W0:Y:S01]  /*8670*/  LDC R15, c[0x0][0x3f4] ;  /* 0x0000fd00ff0f7b82 */ /* 0x000e220000000800 */
[----:B-----5:R-:W-:Y:S01]  /*8680*/  IMAD.MOV.U32 R12, RZ, RZ, R8 ;  /* 0x000000ffff0c7224 */ /* 0x020fe200078e0008 */
[----:B------:R-:W-:Y:S01]  /*8690*/  SHF.R.U64 R45, R4, 0x10, R5 ;  /* 0x00000010042d7819 */ /* 0x000fe20000001205 */
[----:B------:R-:W-:Y:S01]  /*86a0*/  IMAD.MOV.U32 R42, RZ, RZ, R10 ;  /* 0x000000ffff2a7224 */ /* 0x000fe200078e000a */
[--C-:B----4-:R-:W-:Y:S01]  /*86b0*/  SHF.R.U64 R14, R8, 0x10, R9.reuse ;  /* 0x00000010080e7819 */ /* 0x110fe20000001209 */
[----:B------:R-:W-:Y:S01]  /*86c0*/  IMAD.MOV.U32 R41, RZ, RZ, R4 ;  /* 0x000000ffff297224 */ /* 0x000fe200078e0004 */
[--C-:B------:R-:W-:Y:S01]  /*86d0*/  SHF.R.U32.HI R44, RZ, 0x10, R9.reuse ;  /* 0x00000010ff2c7819 */ /* 0x100fe20000011609 */
[----:B------:R-:W-:Y:S01]  /*86e0*/  IMAD.MOV.U32 R43, RZ, RZ, R9 ;  /* 0x000000ffff2b7224 */ /* 0x000fe200078e0009 */
[----:B------:R-:W1:Y:S01]  /*86f0*/  SYNCS.PHASECHK.TRANS64.TRYWAIT P1, [R2+URZ+0x38800], R13 ;  /* 0x0388000d020075a7 */ /* 0x000e62000802017f */
[----:B------:R-:W-:Y:S01]  /*8700*/  IMAD.MOV.U32 R40, RZ, RZ, R6 ;  /* 0x000000ffff287224 */ /* 0x000fe200078e0006 */
[----:B------:R-:W-:Y:S01]  /*8710*/  PRMT R42, R42, 0x5410, R12 ;  /* 0x000054102a2a7816 */ /* 0x000fe2000000000c */
[----:B------:R-:W-:Y:S01]  /*8720*/  IMAD.MOV.U32 R4, RZ, RZ, R7 ;  /* 0x000000ffff047224 */ /* 0x000fe200078e0007 */
[--C-:B------:R-:W-:Y:S01]  /*8730*/  SHF.R.U64 R9, R10, 0x10, R11.reuse ;  /* 0x000000100a097819 */ /* 0x100fe2000000120b */
[----:B------:R-:W-:Y:S01]  /*8740*/  IMAD.MOV.U32 R3, RZ, RZ, R11 ;  /* 0x000000ffff037224 */ /* 0x000fe200078e000b */
[----:B------:R-:W-:Y:S01]  /*8750*/  SHF.R.U64 R46, R6, 0x10, R7 ;  /* 0x00000010062e7819 */ /* 0x000fe20000001207 */
[----:B------:R-:W-:Y:S01]  /*8760*/  IMAD.MOV.U32 R8, RZ, RZ, R5 ;  /* 0x000000ffff087224 */ /* 0x000fe200078e0005 */
[----:B------:R-:W-:Y:S01]  /*8770*/  VIMNMX R20, R20, 0x40, PT ;  /* 0x0000004014147848 */ /* 0x000fe20003fe0100 */
[----:B------:R-:W-:Y:S01]  /*8780*/  VIADD R12, R19, 0x20 ;  /* 0x00000020130c7836 */ /* 0x000fe20000000000 */
[----:B------:R-:W-:Y:S01]  /*8790*/  SHF.R.U32.HI R10, RZ, 0x10, R11 ;  /* 0x00000010ff0a7819 */ /* 0x000fe2000001160b */
[----:B------:R-:W-:Y:S01]  /*87a0*/  BSSY B1, `(.L_x_1403) ;  /* 0x000000f000017945 */ /* 0x000fe20003800000 */
[----:B------:R-:W-:-:S02]  /*87b0*/  SHF.R.U32.HI R5, RZ, 0x10, R5 ;  /* 0x00000010ff057819 */ /* 0x000fc40000011605 */
[----:B------:R-:W-:Y:S02]  /*87c0*/  SHF.R.U32.HI R6, RZ, 0x10, R7 ;  /* 0x00000010ff067819 */ /* 0x000fe40000011607 */
[----:B0-----:R-:W-:Y:S02]  /*87d0*/  ISETP.GE.AND P0, PT, R16, R15, PT ;  /* 0x0000000f1000720c */ /* 0x001fe40003f06270 */
[----:B------:R-:W-:Y:S01]  /*87e0*/  PRMT R40, R40, 0x5410, R4 ;  /* 0x0000541028287816 */ /* 0x000fe20000000004 */
[----:B------:R-:W-:Y:S01]  /*87f0*/  IMAD.IADD R4, R16, 0x1, R15 ;  /* 0x0000000110047824 */ /* 0x000fe200078e020f */
[----:B------:R-:W-:Y:S02]  /*8800*/  ISETP.GE.OR P2, PT, R19, R20, P0 ;  /* 0x000000141300720c */ /* 0x000fe40000746670 */
[----:B------:R-:W-:Y:S02]  /*8810*/  PRMT R43, R43, 0x5410, R14 ;  /* 0x000054102b2b7816 */ /* 0x000fe4000000000e */
[----:B------:R-:W-:-:S02]  /*8820*/  PRMT R3, R10, 0x5410, R3 ;  /* 0x000054100a037816 */ /* 0x000fc40000000003 */
[----:B------:R-:W-:Y:S02]  /*8830*/  PRMT R44, R44, 0x5410, R9 ;  /* 0x000054102c2c7816 */ /* 0x000fe40000000009 */
[----:B------:R-:W-:Y:S02]  /*8840*/  PRMT R41, R41, 0x5410, R8 ;  /* 0x0000541029297816 */ /* 0x000fe40000000008 */
[----:B------:R-:W-:Y:S02]  /*8850*/  ISETP.GE.OR P0, PT, R12, R20, P0 ;  /* 0x000000140c00720c */ /* 0x000fe40000706670 */
[----:B------:R-:W-:Y:S02]  /*8860*/  PRMT R45, R45, 0x5410, R5 ;  /* 0x000054102d2d7816 */ /* 0x000fe40000000005 */
[----:B------:R-:W-:Y:S01]  /*8870*/  PRMT R46, R46, 0x5410, R6 ;  /* 0x000054102e2e7816 */ /* 0x000fe20000000006 */
[----:B-1----:R-:W-:Y:S08]  /*8880*/  @!P1 BRA `(.L_x_1404) ;  /* 0x0000017000289947 */ /* 0x002ff00003800000 */
.L_x_1654:
[----:B------:R-:W-:Y:S05]  /*8890*/  BSYNC B1 ;  /* 0x0000000000017941 */ /* 0x000fea0003800000 */
.L_x_1403:
[----:B------:R-:W-:Y:S01]  /*88a0*/  BSSY B1, `(.L_x_1405) ;  /* 0x0000059000017945 */ /* 0x000fe20003800000 */
[----:B0-----:R-:W-:-:S03]  /*88b0*/  LOP3.LUT R13, R4, 0x38, RZ, 0xc0, !PT ;  /* 0x00000038040d7812 */ /* 0x001fc600078ec0ff */
[----:B------:R-:W-:Y:S05]  /*88c0*/  @P2 BRA `(.L_x_1406) ;  /* 0x0000000400582947 */ /* 0x000fea0003800000 */
[----:B------:R-:W-:Y:S02]  /*88d0*/  IMAD.SHL.U32 R4, R188, 0x40, RZ ;  /* 0x00000040bc047824 */ /* 0x000fe400078e00ff */
[----:B------:R-:W-:Y:S02]  /*88e0*/  HADD2.F32 R31, -RZ, R41.H0_H0 ;  /* 0x20000029ff1f7230 */ /* 0x000fe40000004100 */
[----:B------:R-:W-:Y:S01]  /*88f0*/  HADD2.F32 R29, -RZ, R42.H1_H1 ;  /* 0x3000002aff1d7230 */ /* 0x000fe20000004100 */
[----:B------:R-:W-:Y:S01]  /*8900*/  LOP3.LUT R8, R4, 0x1c0, RZ, 0xc0, !PT ;  /* 0x000001c004087812 */ /* 0x000fe200078ec0ff */
[----:B------:R-:W-:-:S03]  /*8910*/  HADD2.F32 R33, -RZ, R45.H0_H0 ;  /* 0x2000002dff217230 */ /* 0x000fc60000004100 */
        /* <DEDUP_REMOVED lines=18> */
[----:B------:R-:W-:Y:S02]  /*8a40*/  HADD2.F32 R29, -RZ, R43.H1_H1 ;  /* 0x3000002bff1d7230 */ /* 0x000fe40000004100 */
[----:B------:R-:W-:Y:S01]  /*8a50*/  FFMA.FTZ R37, R14, R31, R37 ;  /* 0x0000001f0e257223 */ /* 0x000fe20000010025 */
[----:B------:R-:W-:Y:S02]  /*8a60*/  HADD2.F32 R24, -RZ, R41.H1_H1 ;  /* 0x30000029ff187230 */ /* 0x000fe40000004100 */
        /* <DEDUP_REMOVED lines=9> */
[----:B------:R-:W-:Y:S02]  /*8b00*/  HADD2.F32 R8, -RZ, R45.H1_H1 ;  /* 0x3000002dff087230 */ /* 0x000fe40000004100 */
        /* <DEDUP_REMOVED lines=10> */
[----:B------:R-:W-:-:S02]  /*8bb0*/  HADD2.F32 R15, -RZ, R42.H0_H0 ;  /* 0x2000002aff0f7230 */ /* 0x000fc40000004100 */
[C---:B------:R-:W-:Y:S01]  /*8bc0*/  FFMA.FTZ R31, R5.reuse, R4, -R14 ;  /* 0x00000004051f7223 */ /* 0x040fe2000001080e */
[----:B------:R-:W-:Y:S02]  /*8bd0*/  HADD2.F32 R10, -RZ, R10.H1_H1 ;  /* 0x3000000aff0a7230 */ /* 0x000fe40000004100 */
[----:B------:R-:W-:Y:S01]  /*8be0*/  FFMA.FTZ R33, R5, R8, R34 ;  /* 0x0000000805217223 */ /* 0x000fe20000010022 */
[----:B------:R-:W-:Y:S02]  /*8bf0*/  HADD2.F32 R29, -RZ, R46.H0_H0 ;  /* 0x2000002eff1d7230 */ /* 0x000fe40000004100 */
[-C--:B------:R-:W-:Y:S01]  /*8c00*/  FMUL.FTZ R26, R26, R15.reuse ;  /* 0x0000000f1a1a7220 */ /* 0x080fe20000410000 */
[----:B------:R-:W-:Y:S02]  /*8c10*/  HADD2.F32 R9, -RZ, R44.H1_H1 ;  /* 0x3000002cff097230 */ /* 0x000fe40000004100 */
[----:B------:R-:W-:Y:S01]  /*8c20*/  FFMA.FTZ R39, R20, R15, -R39 ;  /* 0x0000000f14277223 */ /* 0x000fe20000010827 */
[----:B------:R-:W-:-:S02]  /*8c30*/  HADD2.F32 R6, -RZ, R6.H1_H1 ;  /* 0x30000006ff067230 */ /* 0x000fc40000004100 */
[C---:B------:R-:W-:Y:S01]  /*8c40*/  FMUL.FTZ R5, R10.reuse, R29 ;  /* 0x0000001d0a057220 */ /* 0x040fe20000410000 */
[--C-:B------:R-:W-:Y:S02]  /*8c50*/  HADD2.F32 R27, -RZ, R11.reuse.H0_H0 ;  /* 0x2000000bff1b7230 */ /* 0x100fe40000004100 */
[----:B------:R-:W-:Y:S01]  /*8c60*/  FMUL.FTZ R15, R10, R9 ;  /* 0x000000090a0f7220 */ /* 0x000fe20000410000 */
[----:B------:R-:W-:Y:S02]  /*8c70*/  HADD2.F32 R11, -RZ, R11.H1_H1 ;  /* 0x3000000bff0b7230 */ /* 0x000fe40000004100 */
[----:B------:R-:W-:Y:S01]  /*8c80*/  FFMA.FTZ R26, R20, R25, R26 ;  /* 0x00000019141a7223 */ /* 0x000fe2000001001a */
[----:B------:R-:W-:Y:S02]  /*8c90*/  HADD2.F32 R10, -RZ, R40.H1_H1 ;  /* 0x30000028ff0a7230 */ /* 0x000fe40000004100 */
[----:B------:R-:W-:Y:S01]  /*8ca0*/  FFMA.FTZ R20, R6, R9, -R5 ;  /* 0x0000000906147223 */ /* 0x000fe20000010805 */
[----:B------:R-:W-:-:S02]  /*8cb0*/  HADD2.F32 R14, -RZ, R46.H1_H1 ;  /* 0x3000002eff0e7230 */ /* 0x000fc40000004100 */
        /* <DEDUP_REMOVED lines=23> */
.L_x_1406:
[----:B------:R-:W-:Y:S05]  /*8e30*/  BSYNC B1 ;  /* 0x0000000000017941 */ /* 0x000fea0003800000 */
.L_x_1405:
[----:B------:R-:W-:Y:S05]  /*8e40*/  @P0 BRA `(.L_x_1397) ;  /* 0x00000004005c0947 */ /* 0x000fea0003800000 */
[----:B0-----:R-:W2:Y:S01]  /*8e50*/  LDL R36, [R1+0x74] ;  /* 0x0000740001247983 */ /* 0x001ea20000100800 */
[----:B------:R-:W-:Y:S01]  /*8e60*/  SHF.R.S32.HI R5, RZ, 0x1f, R12 ;  /* 0x0000001fff057819 */ /* 0x000fe2000001140c */
[----:B------:R-:W-:Y:S02]  /*8e70*/  IMAD.SHL.U32 R4, R12, 0x40, RZ ;  /* 0x000000400c047824 */ /* 0x000fe400078e00ff */
[----:B------:R-:W-:Y:S01]  /*8e80*/  HADD2.F32 R30, -RZ, R41.H0_H0 ;  /* 0x20000029ff1e7230 */ /* 0x000fe20000004100 */
[----:B------:R-:W-:Y:S01]  /*8e90*/  LEA.HI R5, R5, R12, RZ, 0x3 ;  /* 0x0000000c05057211 */ /* 0x000fe200078f18ff */
[----:B------:R-:W-:Y:S01]  /*8ea0*/  HADD2.F32 R28, -RZ, R42.H1_H1 ;  /* 0x3000002aff1c7230 */ /* 0x000fe20000004100 */
[----:B------:R-:W-:Y:S01]  /*8eb0*/  LOP3.LUT R4, R4, 0x1c0, RZ, 0xc0, !PT ;  /* 0x000001c004047812 */ /* 0x000fe200078ec0ff */
[----:B------:R-:W-:Y:S02]  /*8ec0*/  HADD2.F32 R32, -RZ, R45.H0_H0 ;  /* 0x2000002dff207230 */ /* 0x000fe40000004100 */
[----:B------:R-:W-:Y:S01]  /*8ed0*/  IMAD.SHL.U32 R5, R5, 0x40, RZ ;  /* 0x0000004005057824 */ /* 0x000fe200078e00ff */
[----:B------:R-:W-:Y:S01]  /*8ee0*/  SHF.R.U32.HI R6, RZ, 0x3, R4 ;  /* 0x00000003ff067819 */ /* 0x000fe20000011604 */
[----:B------:R-:W-:-:S02]  /*8ef0*/  HADD2.F32 R34, -RZ, R41.H1_H1 ;  /* 0x30000029ff227230 */ /* 0x000fc40000004100 */
[----:B------:R-:W-:Y:S01]  /*8f00*/  HADD2.F32 R37, -RZ, R45.H1_H1 ;  /* 0x3000002dff257230 */ /* 0x000fe20000004100 */
        /* <DEDUP_REMOVED lines=9> */
[--C-:B------:R-:W-:Y:S02]  /*8fa0*/  HADD2.F32 R24, -RZ, R9.reuse.H0_H0 ;  /* 0x20000009ff187230 */ /* 0x100fe40000004100 */
[-C--:B------:R-:W-:Y:S01]  /*8fb0*/  FMUL.FTZ R27, R30, R21.reuse ;  /* 0x000000151e1b7220 */ /* 0x080fe20000410000 */
[----:B------:R-:W-:Y:S01]  /*8fc0*/  FMUL.FTZ R21, R28, R21 ;  /* 0x000000151c157220 */ /* 0x000fe20000410000 */
[----:B------:R-:W-:Y:S01]  /*8fd0*/  FMUL.FTZ R29, R32, R8 ;  /* 0x00000008201d7220 */ /* 0x000fe20000410000 */
[----:B------:R-:W-:-:S02]  /*8fe0*/  HADD2.F32 R9, -RZ, R9.H1_H1 ;  /* 0x30000009ff097230 */ /* 0x000fc40000004100 */
[--C-:B------:R-:W-:Y:S02]  /*8ff0*/  HADD2.F32 R25, -RZ, R10.reuse.H0_H0 ;  /* 0x2000000aff197230 */ /* 0x100fe40000004100 */
[----:B------:R-:W-:Y:S02]  /*9000*/  HADD2.F32 R10, -RZ, R10.H1_H1 ;  /* 0x3000000aff0a7230 */ /* 0x000fe40000004100 */
[--C-:B------:R-:W-:Y:S02]  /*9010*/  HADD2.F32 R26, -RZ, R11.reuse.H0_H0 ;  /* 0x2000000bff1a7230 */ /* 0x100fe40000004100 */
[----:B------:R-:W-:Y:S01]  /*9020*/  HADD2.F32 R11, -RZ, R11.H1_H1 ;  /* 0x3000000bff0b7230 */ /* 0x000fe20000004100 */
[----:B--2---:R-:W0:Y:S02]  /*9030*/  LDS.128 R4, [R36+0x20400] ;  /* 0x0204000024047984 */ /* 0x004e240000000c00 */
[--C-:B0-----:R-:W-:Y:S02]  /*9040*/  HADD2.F32 R12, -RZ, R4.reuse.H0_H0 ;  /* 0x20000004ff0c7230 */ /* 0x101fe40000004100 */
[----:B------:R-:W-:-:S02]  /*9050*/  HADD2.F32 R4, -RZ, R4.H1_H1 ;  /* 0x30000004ff047230 */ /* 0x000fc40000004100 */
[----:B------:R-:W-:Y:S02]  /*9060*/  HADD2.F32 R14, -RZ, R5.H0_H0 ;  /* 0x20000005ff0e7230 */ /* 0x000fe40000004100 */
[-C--:B------:R-:W-:Y:S01]  /*9070*/  FFMA.FTZ R27, R28, R12.reuse, -R27 ;  /* 0x0000000c1c1b7223 */ /* 0x080fe2000001081b */
[--C-:B------:R-:W-:Y:S02]  /*9080*/  HADD2.F32 R28, -RZ, R43.reuse.H1_H1 ;  /* 0x3000002bff1c7230 */ /* 0x100fe40000004100 */
[----:B------:R-:W-:Y:S01]  /*9090*/  FFMA.FTZ R21, R30, R12, R21 ;  /* 0x0000000c1e157223 */ /* 0x000fe20000010015 */
[----:B------:R-:W-:Y:S02]  /*90a0*/  HADD2.F32 R30, -RZ, R43.H0_H0 ;  /* 0x2000002bff1e7230 */ /* 0x000fe40000004100 */
[----:B------:R-:W-:Y:S02]  /*90b0*/  HADD2.F32 R5, -RZ, R5.H1_H1 ;  /* 0x30000005ff057230 */ /* 0x000fe40000004100 */
[C---:B------:R-:W-:Y:S01]  /*90c0*/  FMUL.FTZ R31, R28.reuse, R8 ;  /* 0x000000081c1f7220 */ /* 0x040fe20000410000 */
[----:B------:R-:W-:Y:S01]  /*90d0*/  FFMA.FTZ R8, R28, R4, -R29 ;  /* 0x000000041c087223 */ /* 0x000fe2000001081d */
[-C--:B------:R-:W-:Y:S01]  /*90e0*/  FMUL.FTZ R29, R34, R24.reuse ;  /* 0x00000018221d7220 */ /* 0x080fe20000410000 */
[----:B------:R-:W-:Y:S01]  /*90f0*/  FMUL.FTZ R33, R30, R24 ;  /* 0x000000181e217220 */ /* 0x000fe20000410000 */
[----:B------:R-:W-:Y:S01]  /*9100*/  FFMA.FTZ R12, R32, R4, R31 ;  /* 0x00000004200c7223 */ /* 0x000fe2000001001f */
[----:B------:R-:W-:-:S02]  /*9110*/  HADD2.F32 R31, -RZ, R44.H0_H0 ;  /* 0x2000002cff1f7230 */ /* 0x000fc40000004100 */
[-C--:B------:R-:W-:Y:S01]  /*9120*/  FMUL.FTZ R4, R37, R9.reuse ;  /* 0x0000000925047220 */ /* 0x080fe20000410000 */
[----:B------:R-:W-:Y:S02]  /*9130*/  HADD2.F32 R32, -RZ, R46.H0_H0 ;  /* 0x2000002eff207230 */ /* 0x000fe40000004100 */
[-C--:B------:R-:W-:Y:S01]  /*9140*/  FFMA.FTZ R29, R30, R14.reuse, -R29 ;  /* 0x0000000e1e1d7223 */ /* 0x080fe2000001081d */
[----:B------:R-:W-:Y:S02]  /*9150*/  HADD2.F32 R15, -RZ, R6.H0_H0 ;  /* 0x20000006ff0f7230 */ /* 0x000fe40000004100 */
[C---:B------:R-:W-:Y:S01]  /*9160*/  FMUL.FTZ R24, R31.reuse, R9 ;  /* 0x000000091f187220 */ /* 0x040fe20000410000 */
[----:B------:R-:W-:Y:S01]  /*9170*/  FFMA.FTZ R33, R34, R14, R33 ;  /* 0x0000000e22217223 */ /* 0x000fe20000010021 */
[----:B------:R-:W-:Y:S02]  /*9180*/  HADD2.F32 R30, -RZ, R44.H1_H1 ;  /* 0x3000002cff1e7230 */ /* 0x000fe40000004100 */
[----:B------:R-:W-:Y:S01]  /*9190*/  FFMA.FTZ R14, R31, R5, -R4 ;  /* 0x000000051f0e7223 */ /* 0x000fe20000010804 */
[----:B------:R-:W-:-:S02]  /*91a0*/  HADD2.F32 R6, -RZ, R6.H1_H1 ;  /* 0x30000006ff067230 */ /* 0x000fc40000004100 */
[----:B------:R-:W-:Y:S01]  /*91b0*/  FFMA.FTZ R24, R37, R5, R24 ;  /* 0x0000000525187223 */ /* 0x000fe20000010018 */
[-C--:B------:R-:W-:Y:S01]  /*91c0*/  FMUL.FTZ R4, R39, R25.reuse ;  /* 0x0000001927047220 */ /* 0x080fe20000410000 */
[C---:B------:R-:W-:Y:S01]  /*91d0*/  FMUL.FTZ R28, R35.reuse, R25 ;  /* 0x00000019231c7220 */ /* 0x040fe20000410000 */
[-C--:B------:R-:W-:Y:S01]  /*91e0*/  FMUL.FTZ R5, R32, R10.reuse ;  /* 0x0000000a20057220 */ /* 0x080fe20000410000 */
[C---:B------:R-:W-:Y:S01]  /*91f0*/  FMUL.FTZ R9, R30.reuse, R10 ;  /* 0x0000000a1e097220 */ /* 0x040fe20000410000 */
[-C--:B------:R-:W-:Y:S01]  /*9200*/  FFMA.FTZ R25, R35, R15.reuse, -R4 ;  /* 0x0000000f23197223 */ /* 0x080fe20000010804 */
[----:B------:R-:W-:Y:S01]  /*9210*/  FFMA.FTZ R28, R39, R15, R28 ;  /* 0x0000000f271c7223 */ /* 0x000fe2000001001c */
[----:B------:R-:W-:Y:S01]  /*9220*/  FFMA.FTZ R10, R30, R6, -R5 ;  /* 0x000000061e0a7223 */ /* 0x000fe20000010805 */
[----:B------:R-:W-:Y:S02]  /*9230*/  HADD2.F32 R34, -RZ, R40.H1_H1 ;  /* 0x30000028ff227230 */ /* 0x000fe40000004100 */
[----:B------:R-:W-:-:S02]  /*9240*/  HADD2.F32 R31, -RZ, R46.H1_H1 ;  /* 0x3000002eff1f7230 */ /* 0x000fc40000004100 */
[--C-:B------:R-:W-:Y:S02]  /*9250*/  HADD2.F32 R30, -RZ, R3.reuse.H1_H1 ;  /* 0x30000003ff1e7230 */ /* 0x100fe40000004100 */
[----:B------:R-:W-:Y:S01]  /*9260*/  FMUL.FTZ R5, R34, R26 ;  /* 0x0000001a22057220 */ /* 0x000fe20000410000 */
[----:B------:R-:W-:Y:S02]  /*9270*/  HADD2.F32 R15, -RZ, R3.H0_H0 ;  /* 0x20000003ff0f7230 */ /* 0x000fe40000004100 */
[----:B------:R-:W-:Y:S01]  /*9280*/  FFMA.FTZ R3, R32, R6, R9 ;  /* 0x0000000620037223 */ /* 0x000fe20000010009 */
[--C-:B------:R-:W-:Y:S02]  /*9290*/  HADD2.F32 R20, -RZ, R7.reuse.H0_H0 ;  /* 0x20000007ff147230 */ /* 0x100fe40000004100 */
[-C--:B------:R-:W-:Y:S01]  /*92a0*/  FMUL.FTZ R4, R31, R11.reuse ;  /* 0x0000000b1f047220 */ /* 0x080fe20000410000 */
[----:B------:R-:W-:Y:S02]  /*92b0*/  HADD2.F32 R7, -RZ, R7.H1_H1 ;  /* 0x30000007ff077230 */ /* 0x000fe40000004100 */
[C---:B------:R-:W-:Y:S01]  /*92c0*/  FMUL.FTZ R9, R30.reuse, R26 ;  /* 0x0000001a1e097220 */ /* 0x040fe20000410000 */
[C---:B------:R-:W-:Y:S01]  /*92d0*/  FMUL.FTZ R6, R15.reuse, R11 ;  /* 0x0000000b0f067220 */ /* 0x040fe20000410000 */
[-C--:B------:R-:W-:Y:S01]  /*92e0*/  FFMA.FTZ R11, R30, R20.reuse, -R5 ;  /* 0x000000141e0b7223 */ /* 0x080fe20000010805 */
[----:B------:R-:W-:Y:S01]  /*92f0*/  F2FP.F16.F32.PACK_AB R5, R14, R29 ;  /* 0x0000001d0e05723e */ /* 0x000fe200000000ff */
[-C--:B------:R-:W-:Y:S01]  /*9300*/  FFMA.FTZ R26, R15, R7.reuse, -R4 ;  /* 0x000000070f1a7223 */ /* 0x080fe20000010804 */
[----:B------:R-:W-:Y:S01]  /*9310*/  FFMA.FTZ R20, R34, R20, R9 ;  /* 0x0000001422147223 */ /* 0x000fe20000010009 */
[----:B------:R-:W-:Y:S01]  /*9320*/  FFMA.FTZ R15, R31, R7, R6 ;  /* 0x000000071f0f7223 */ /* 0x000fe20000010006 */
[----:B------:R-:W-:-:S02]  /*9330*/  F2FP.F16.F32.PACK_AB R4, R8, R27 ;  /* 0x0000001b0804723e */ /* 0x000fc400000000ff */
[----:B------:R-:W-:Y:S02]  /*9340*/  F2FP.F16.F32.PACK_AB R6, R10, R25 ;  /* 0x000000190a06723e */ /* 0x000fe400000000ff */
[----:B------:R-:W-:Y:S02]  /*9350*/  F2FP.F16.F32.PACK_AB R7, R26, R11 ;  /* 0x0000000b1a07723e */ /* 0x000fe400000000ff */
[----:B------:R-:W-:Y:S02]  /*9360*/  F2FP.F16.F32.PACK_AB R8, R12, R21 ;  /* 0x000000150c08723e */ /* 0x000fe400000000ff */
[----:B------:R-:W-:Y:S01]  /*9370*/  F2FP.F16.F32.PACK_AB R9, R24, R33 ;  /* 0x000000211809723e */ /* 0x000fe200000000ff */
[----:B------:R4:W-:Y:S01]  /*9380*/  STS.128 [R36+0x20400], R4 ;  /* 0x0204000424007388 */ /* 0x0009e20000000c00 */
[----:B------:R-:W-:Y:S02]  /*9390*/  F2FP.F16.F32.PACK_AB R10, R3, R28 ;  /* 0x0000001c030a723e */ /* 0x000fe400000000ff */
[----:B------:R-:W-:-:S05]  /*93a0*/  F2FP.F16.F32.PACK_AB R11, R15, R20 ;  /* 0x000000140f0b723e */ /* 0x000fca00000000ff */
[----:B------:R4:W-:Y:S02]  /*93b0*/  STS.128 [R13+0x20400], R8 ;  /* 0x020400080d007388 */ /* 0x0009e40000000c00 */
.L_x_1397:
[----:B------:R-:W-:Y:S05]  /*93c0*/  BSYNC B0 ;  /* 0x0000000000007941 */ /* 0x000fea0003800000 */
.L_x_1386:
        /* <DEDUP_REMOVED lines=8> */
.L_x_1383:
[----:B0-2---:R-:W-:-:S05]  /*9450*/  IMAD.U32 R3, RZ, RZ, UR37 ;  /* 0x00000025ff037e24 */ /* 0x005fca000f8e00ff */
[----:B------:R-:W-:-:S13]  /*9460*/  ISETP.NE.AND P0, PT, R3, 0x3, PT ;  /* 0x000000030300780c */ /* 0x000fda0003f05270 */
[----:B------:R-:W-:Y:S05]  /*9470*/  @!P0 BRA `(.L_x_1407) ;  /* 0x0000000000048947 */ /* 0x000fea0003800000 */
[----:B------:R-:W-:Y:S01]  /*9480*/  BPT.TRAP 0x1 ;  /* 0x000000040000795c */ /* 0x000fe20000300000 */
.L_x_1407:
[----:B------:R-:W-:Y:S01]  /*9490*/  IMAD R14, R18, 0x8, R2 ;  /* 0x00000008120e7824 */ /* 0x000fe200078e0202 */
[----:B------:R-:W-:-:S04]  /*94a0*/  SHF.L.U32 R15, R23, 0x1f, RZ ;  /* 0x0000001f170f7819 */ /* 0x000fc800000006ff */
[----:B------:R0:W2:Y:S01]  /*94b0*/  SYNCS.PHASECHK.TRANS64.TRYWAIT P1, [R14+URZ+0x38830], R15 ;  /* 0x0388300f0e0075a7 */ /* 0x0000a2000802017f */
[----:B------:R-:W-:Y:S05]  /*94c0*/  @!P0 BRA `(.L_x_1408) ;  /* 0x0000000000048947 */ /* 0x000fea0003800000 */
[----:B------:R-:W-:Y:S01]  /*94d0*/  BPT.TRAP 0x1 ;  /* 0x000000040000795c */ /* 0x000fe20000300000 */
.L_x_1408:
[C---:B------:R-:W-:Y:S02]  /*94e0*/  VIADD R3, R2.reuse, 0x22400 ;  /* 0x0002240002037836 */ /* 0x040fe40000000000 */
[----:B-1--4-:R-:W-:-:S03]  /*94f0*/  VIADD R4, R2, 0x20400 ;  /* 0x0002040002047836 */ /* 0x012fc60000000000 */
[----:B------:R-:W-:Y:S02]  /*9500*/  SHF.R.U32.HI R3, RZ, 0x4, R3 ;  /* 0x00000004ff037819 */ /* 0x000fe40000011603 */
[----:B------:R-:W-:Y:S02]  /*9510*/  SHF.R.U32.HI R4, RZ, 0x4, R4 ;  /* 0x00000004ff047819 */ /* 0x000fe40000011604 */
[----:B------:R-:W-:Y:S02]  /*9520*/  LOP3.LUT R3, R3, 0x3fff, RZ, 0xc0, !PT ;  /* 0x00003fff03037812 */ /* 0x000fe400078ec0ff */
[----:B------:R-:W-:Y:S02]  /*9530*/  LOP3.LUT R4, R4, 0x3fff, RZ, 0xc0, !PT ;  /* 0x00003fff04047812 */ /* 0x000fe400078ec0ff */
[----:B------:R-:W-:Y:S01]  /*9540*/  LOP3.LUT R3, R3, 0x10000, RZ, 0xfc, !PT ;  /* 0x0001000003037812 */ /* 0x000fe200078efcff */
[----:B--2---:R-:W-:Y:S06]  /*9550*/  @P1 BRA `(.L_x_1409) ;  /* 0x0000000000081947 */ /* 0x004fec0003800000 */
[----:B------:R-:W1:Y:S02]  /*9560*/  SYNCS.PHASECHK.TRANS64.TRYWAIT P1, [R14+URZ+0x38830], R15 ;  /* 0x0388300f0e0075a7 */ /* 0x000e64000802017f */
[----:B-1----:R-:W-:Y:S05]  /*9570*/  @!P1 BRA `(.L_x_1410) ;  /* 0x0000016400009947 */ /* 0x002fea0003800000 */
.L_x_1409:
[----:B------:R-:W-:Y:S01]  /*9580*/  IMAD R10, R18, 0x200, R3 ;  /* 0x00000200120a7824 */ /* 0x000fe200078e0203 */
[----:B------:R-:W-:Y:S01]  /*9590*/  LOP3.LUT R8, R4, 0x10000, RZ, 0xfc, !PT ;  /* 0x0001000004087812 */ /* 0x000fe200078efcff */
[----:B------:R-:W-:Y:S01]  /*95a0*/  IMAD.MOV.U32 R9, RZ, RZ, 0x40000040 ;  /* 0x40000040ff097424 */ /* 0x000fe200078e00ff */
[----:B------:R-:W-:Y:S05]  /*95b0*/  WARPSYNC.ALL ;  /* 0x0000000000007948 */ /* 0x000fea0003800000 */
[----:B------:R-:W-:Y:S01]  /*95c0*/  IMAD.MOV.U32 R11, RZ, RZ, 0x40000040 ;  /* 0x40000040ff0b7424 */ /* 0x000fe200078e00ff */
        /* <DEDUP_REMOVED lines=8> */
[----:B------:R-:W-:Y:S01]  /*9650*/  BSSY B0, `(.L_x_1411) ;  /* 0x0000024000007945 */ /* 0x000fe20003800000 */
        /* <DEDUP_REMOVED lines=8> */
[----:B------:R-:W-:-:S02]  /*96e0*/  R2UR UR5, R5 ;  /* 0x00000000050572ca */ /* 0x000fc400000e0000 */
[----:B------:R-:W-:Y:S01]  /*96f0*/  R2UR UR6, R6 ;  /* 0x00000000060672ca */ /* 0x000fe200000e0000 */
[C---:B------:R-:W-:Y:S01]  /*9700*/  VIADD R6, R8.reuse, 0x4 ;  /* 0x0000000408067836 */ /* 0x040fe20000000000 */
[----:B------:R-:W-:Y:S01]  /*9710*/  R2UR UR7, R7 ;  /* 0x00000000070772ca */ /* 0x000fe200000e0000 */
[----:B------:R-:W-:Y:S02]  /*9720*/  IMAD.MOV.U32 R7, RZ, RZ, 0x40000040 ;  /* 0x40000040ff077424 */ /* 0x000fe400078e00ff */
[----:B------:R-:W-:Y:S01]  /*9730*/  VIADD R8, R8, 0x6 ;  /* 0x0000000608087836 */ /* 0x000fe20000000000 */
[----:B------:R-:W-:Y:S02]  /*9740*/  WARPGROUP.DEPBAR.LE gsb0, 0x0 ;  /* 0x00008000000079c5 */ /* 0x000fe40000010000 */
[----:B------:R-:W-:-:S07]  /*9750*/  WARPGROUP.ARRIVE ;  /* 0x00000000000079c5 */ /* 0x000fce0000000000 */
        /* <DEDUP_REMOVED lines=11> */
[----:B------:R-:W-:Y:S02]  /*9810*/  R2UR UR7, R11 ;  /* 0x000000000b0772ca */ /* 0x000fe400000e0000 */
[----:B------:R-:W-:Y:S01]  /*9820*/  SHF.L.U32 R11, R0, 0x1f, RZ ;  /* 0x0000001f000b7819 */ /* 0x000fe200000006ff */
[----:B------:R-:W-:-:S02]  /*9830*/  WARPGROUP.DEPBAR.LE gsb0, 0x0 ;  /* 0x00008000000079c5 */ /* 0x000fc40000010000 */
[----:B------:R-:W-:-:S08]  /*9840*/  WARPGROUP.ARRIVE ;  /* 0x00000000000079c5 */ /* 0x000fd00000000000 */
[----:B------:R-:W-:Y:S03]  /*9850*/  HGMMA.64x64x16.F32 R24, gdesc[UR4], R24, gsb0 ;  /* 0x00e00000041879f0 */ /* 0x000fe60008000818 */
[----:B------:R-:W-:Y:S02]  /*9860*/  WARPGROUP.DEPBAR.LE gsb0, 0x0 ;  /* 0x00008000000079c5 */ /* 0x000fe40000010000 */
[----:B------:R-:W2:Y:S02]  /*9870*/  SYNCS.PHASECHK.TRANS64.TRYWAIT P1, [R2+URZ+0x38810], R11 ;  /* 0x0388100b020075a7 */ /* 0x000ea4000802017f */
[----:B--2---:R-:W-:Y:S05]  /*9880*/  @!P1 BRA `(.L_x_1412) ;  /* 0x0000016000509947 */ /* 0x004fea0003800000 */
.L_x_1655:
[----:B------:R-:W-:Y:S05]  /*9890*/  BSYNC B0 ;  /* 0x0000000000007941 */ /* 0x000fea0003800000 */
.L_x_1411:
[----:B------:R-:W-:Y:S05]  /*98a0*/  @!P0 BRA `(.L_x_1413) ;  /* 0x0000000000048947 */ /* 0x000fea0003800000 */
[----:B------:R-:W-:Y:S01]  /*98b0*/  BPT.TRAP 0x1 ;  /* 0x000000040000795c */ /* 0x000fe20000300000 */
.L_x_1413:
[----:B------:R3:W4:Y:S01]  /*98c0*/  SYNCS.PHASECHK.TRANS64.TRYWAIT P1, [R14+URZ+0x38850], R15 ;  /* 0x0388500f0e0075a7 */ /* 0x000722000802017f */
[----:B------:R-:W-:Y:S05]  /*98d0*/  @!P0 BRA `(.L_x_1414) ;  /* 0x0000000000048947 */ /* 0x000fea0003800000 */
[----:B------:R-:W-:Y:S01]  /*98e0*/  BPT.TRAP 0x1 ;  /* 0x000000040000795c */ /* 0x000fe20000300000 */
.L_x_1414:
[C---:B------:R-:W-:Y:S01]  /*98f0*/  VIADD R0, R2.reuse, 0x400 ;  /* 0x0000040002007836 */ /* 0x040fe20000000000 */
[----:B------:R-:W-:Y:S01]  /*9900*/  BSSY B0, `(.L_x_1415) ;  /* 0x000000a000007945 */ /* 0x000fe20003800000 */
[----:B------:R-:W-:-:S03]  /*9910*/  VIADD R10, R2, 0x26400 ;  /* 0x00026400020a7836 */ /* 0x000fc60000000000 */
[----:B------:R-:W-:Y:S02]  /*9920*/  SHF.R.U32.HI R0, RZ, 0x4, R0 ;  /* 0x00000004ff007819 */ /* 0x000fe40000011600 */
[----:B------:R-:W-:Y:S02]  /*9930*/  SHF.R.U32.HI R10, RZ, 0x4, R10 ;  /* 0x00000004ff0a7819 */ /* 0x000fe4000001160a */
[----:B------:R-:W-:Y:S02]  /*9940*/  LOP3.LUT R0, R0, 0x3fff, RZ, 0xc0, !PT ;  /* 0x00003fff00007812 */ /* 0x000fe400078ec0ff */
[----:B--2---:R-:W-:Y:S02]  /*9950*/  LOP3.LUT R11, R10, 0x3fff, RZ, 0xc0, !PT ;  /* 0x00003fff0a0b7812 */ /* 0x004fe400078ec0ff */
[----:B------:R-:W-:Y:S01]  /*9960*/  LOP3.LUT R10, R0, 0x10000, RZ, 0xfc, !PT ;  /* 0x00010000000a7812 */ /* 0x000fe200078efcff */
[----:B----4-:R-:W-:Y:S06]  /*9970*/  @P1 BRA `(.L_x_1416) ;  /* 0x0000000000081947 */ /* 0x010fec0003800000 */
[----:B------:R-:W2:Y:S02]  /*9980*/  SYNCS.PHASECHK.TRANS64.TRYWAIT P1, [R14+URZ+0x38850], R15 ;  /* 0x0388500f0e0075a7 */ /* 0x000ea4000802017f */
[----:B--2---:R-:W-:Y:S05]  /*9990*/  @!P1 BRA `(.L_x_1417) ;  /* 0x0000016000209947 */ /* 0x004fea0003800000 */
.L_x_1416:
[----:B------:R-:W-:Y:S05]  /*99a0*/  BSYNC B0 ;  /* 0x0000000000007941 */ /* 0x000fea0003800000 */
.L_x_1415:
[----:B------:R-:W-:Y:S01]  /*99b0*/  LOP3.LUT R0, R11, 0x10000, RZ, 0xfc, !PT ;  /* 0x000100000b007812 */ /* 0x000fe200078efcff */
[----:B------:R-:W-:Y:S01]  /*99c0*/  IMAD R12, R18, 0x1000, R10 ;  /* 0x00001000120c7824 */ /* 0x000fe200078e020a */
[----:B------:R-:W-:Y:S05]  /*99d0*/  WARPSYNC.ALL ;  /* 0x0000000000007948 */ /* 0x000fea0003800000 */
[----:B------:R-:W-:Y:S01]  /*99e0*/  IMAD.MOV.U32 R20, RZ, RZ, R0 ;  /* 0x000000ffff147224 */ /* 0x000fe200078e0000 */
[----:B------:R-:W-:Y:S01]  /*99f0*/  R2UR UR6, R12 ;  /* 0x000000000c0672ca */ /* 0x000fe200000e0000 */
[----:B------:R-:W-:Y:S01]  /*9a00*/  IMAD.MOV.U32 R21, RZ, RZ, 0x40000040 ;  /* 0x40000040ff157424 */ /* 0x000fe200078e00ff */
[----:B------:R-:W-:Y:S01]  /*9a10*/  WARPGROUP.ARRIVE ;  /* 0x00000000000079c5 */ /* 0x000fe20000000000 */
[----:B------:R-:W-:Y:S01]  /*9a20*/  IMAD.MOV.U32 R13, RZ, RZ, 0x40000040 ;  /* 0x40000040ff0d7424 */ /* 0x000fe200078e00ff */
[----:B------:R-:W-:Y:S01]  /*9a30*/  R2UR UR4, R20 ;  /* 0x00000000140472ca */ /* 0x000fe200000e0000 */
[----:B------:R-:W-:Y:S01]  /*9a40*/  VIADD R20, R0, 0x2 ;  /* 0x0000000200147836 */ /* 0x000fe20000000000 */
[----:B------:R-:W-:Y:S01]  /*9a50*/  R2UR UR5, R21 ;  /* 0x00000000150572ca */ /* 0x000fe200000e0000 */
[----:B------:R-:W-:Y:S01]  /*9a60*/  VIADD R58, R12, 0x2 ;  /* 0x000000020c3a7836 */ /* 0x000fe20000000000 */
[----:B------:R-:W-:Y:S01]  /*9a70*/  R2UR UR7, R13 ;  /* 0x000000000d0772ca */ /* 0x000fe200000e0000 */
[----:B------:R-:W-:Y:S01]  /*9a80*/  IMAD.MOV.U32 R21, RZ, RZ, 0x40000040 ;  /* 0x40000040ff157424 */ /* 0x000fe200078e00ff */
[----:B------:R-:W4:Y:S01]  /*9a90*/  S2R R57, SR_TID.X ;  /* 0x0000000000397919 */ /* 0x000f220000002100 */
[----:B------:R-:W-:-:S10]  /*9aa0*/  IMAD.MOV.U32 R59, RZ, RZ, 0x40000040 ;  /* 0x40000040ff3b7424 */ /* 0x000fd400078e00ff */
[----:B------:R-:W-:Y:S01]  /*9ab0*/  HGMMA.64x64x16.F32 R24, gdesc[UR4], R24, gsb0 ;  /* 0x00e00000041879f0 */ /* 0x000fe20008000818 */
        /* <DEDUP_REMOVED lines=8> */
[----:B----4-:R-:W-:-:S05]  /*9b40*/  SHF.R.U32.HI R57, RZ, 0x7, R57 ;  /* 0x00000007ff397819 */ /* 0x010fca0000011639 */
[----:B------:R4:W4:Y:S01]  /*9b50*/  SHFL.IDX PT, R11, R57, RZ, 0x1f ;  /* 0x00001fff390b7589 */ /* 0x00092200000e0000 */
[----:B------:R-:W-:Y:S02]  /*9b60*/  VIADD R62, R12, 0x800 ;  /* 0x000008000c3e7836 */ /* 0x000fe40000000000 */
[----:B------:R-:W-:Y:S02]  /*9b70*/  VIADD R60, R0, 0x800 ;  /* 0x00000800003c7836 */ /* 0x000fe40000000000 */
[----:B0123--:R-:W-:Y:S01]  /*9b80*/  IMAD.MOV.U32 R15, RZ, RZ, 0x4 ;  /* 0x00000004ff0f7424 */ /* 0x00ffe200078e00ff */
[----:B----4-:R-:W2:Y:S01]  /*9b90*/  LDL R57, [R1+0x40] ;  /* 0x0000400001397983 */ /* 0x010ea20000100800 */
[----:B------:R-:W-:Y:S02]  /*9ba0*/  WARPGROUP.DEPBAR.LE gsb0, 0x0 ;  /* 0x00008000000079c5 */ /* 0x000fe40000010000 */
[----:B------:R-:W-:-:S06]  /*9bb0*/  WARPGROUP.ARRIVE ;  /* 0x00000000000079c5 */ /* 0x000fcc0000000000 */
        /* <DEDUP_REMOVED lines=9> */
[----:B------:R-:W-:Y:S02]  /*9c50*/  WARPGROUP.DEPBAR.LE gsb0, 0x0 ;  /* 0x00008000000079c5 */ /* 0x000fe40000010000 */
[----:B------:R-:W-:-:S09]  /*9c60*/  WARPGROUP.ARRIVE ;  /* 0x00000000000079c5 */ /* 0x000fd20000000000 */
        /* <DEDUP_REMOVED lines=133> */
[----:B------:R-:W-:Y:S02]  /*a4c0*/  R2UR UR4, R20 ;  /* 0x00000000140472ca */ /* 0x000fe400000e0000 */
[----:B------:R-:W-:Y:S02]  /*a4d0*/  R2UR UR5, R21 ;  /* 0x00000000150572ca */ /* 0x000fe400000e0000 */
[----:B------:R-:W-:Y:S02]  /*a4e0*/  R2UR UR6, R58 ;  /* 0x000000003a0672ca */ /* 0x000fe400000e0000 */
[----:B------:R-:W-:Y:S02]  /*a4f0*/  R2UR UR7, R59 ;  /* 0x000000003b0772ca */ /* 0x000fe400000e0000 */
[----:B------:R-:W-:Y:S01]  /*a500*/  ISETP.GT.AND P1, PT, R11, 0x7f, PT ;  /* 0x0000007f0b00780c */ /* 0x000fe20003f24270 */
[----:B------:R-:W-:-:S02]  /*a510*/  WARPGROUP.DEPBAR.LE gsb0, 0x0 ;  /* 0x00008000000079c5 */ /* 0x000fc40000010000 */
[----:B------:R-:W-:-:S08]  /*a520*/  WARPGROUP.ARRIVE ;  /* 0x00000000000079c5 */ /* 0x000fd00000000000 */
[----:B------:R-:W-:Y:S01]  /*a530*/  HGMMA.64x64x16.F32 R24, gdesc[UR4], R24, gsb0 ;  /* 0x00e00000041879f0 */ /* 0x000fe20008000818 */
[----:B------:R-:W-:Y:S01]  /*a540*/  SEL R11, RZ, 0x2, !P1 ;  /* 0x00000002ff0b7807 */ /* 0x000fe20004800000 */
[----:B------:R-:W-:Y:S02]  /*a550*/  IMAD.MOV.U32 R21, RZ, RZ, 0x40000040 ;  /* 0x40000040ff157424 */ /* 0x000fe400078e00ff */
[----:B------:R-:W-:Y:S02]  /*a560*/  IMAD.MOV.U32 R59, RZ, RZ, 0x40000040 ;  /* 0x40000040ff3b7424 */ /* 0x000fe400078e00ff */
[C---:B------:R-:W-:Y:S02]  /*a570*/  IMAD.IADD R20, R11.reuse, 0x1, R62 ;  /* 0x000000010b147824 */ /* 0x040fe400078e023e */
[----:B------:R-:W-:Y:S01]  /*a580*/  IMAD.IADD R58, R11, 0x1, R60 ;  /* 0x000000010b3a7824 */ /* 0x000fe200078e023c */
[----:B------:R-:W-:Y:S02]  /*a590*/  R2UR UR7, R21 ;  /* 0x00000000150772ca */ /* 0x000fe400000e0000 */
[----:B------:R-:W-:-:S02]  /*a5a0*/  R2UR UR6, R20 ;  /* 0x00000000140672ca */ /* 0x000fc400000e0000 */
[----:B------:R-:W-:Y:S02]  /*a5b0*/  R2UR UR4, R58 ;  /* 0x000000003a0472ca */ /* 0x000fe400000e0000 */
[----:B------:R-:W-:Y:S01]  /*a5c0*/  R2UR UR5, R59 ;  /* 0x000000003b0572ca */ /* 0x000fe200000e0000 */
[----:B------:R-:W-:Y:S02]  /*a5d0*/  WARPGROUP.DEPBAR.LE gsb0, 0x0 ;  /* 0x00008000000079c5 */ /* 0x000fe40000010000 */
[----:B------:R-:W-:-:S10]  /*a5e0*/  WARPGROUP.ARRIVE ;  /* 0x00000000000079c5 */ /* 0x000fd40000000000 */
[----:B------:R-:W-:Y:S01]  /*a5f0*/  HGMMA.64x64x16.F32 R24, gdesc[UR4], R24, gsb0 ;  /* 0x00e00000041879f0 */ /* 0x000fe20008000818 */
[----:B------:R-:W-:Y:S01]  /*a600*/  SEL R13, R15, 0x2, P1 ;  /* 0x000000020f0d7807 */ /* 0x000fe20000800000 */
[----:B------:R-:W-:Y:S02]  /*a610*/  IMAD.MOV.U32 R21, RZ, RZ, 0x40000040 ;  /* 0x40000040ff157424 */ /* 0x000fe400078e00ff */
[----:B------:R-:W-:Y:S02]  /*a620*/  IMAD.MOV.U32 R59, RZ, RZ, 0x40000040 ;  /* 0x40000040ff3b7424 */ /* 0x000fe400078e00ff */
[--C-:B------:R-:W-:Y:S02]  /*a630*/  IMAD.IADD R20, R62, 0x1, R13.reuse ;  /* 0x000000013e147824 */ /* 0x100fe400078e020d */
        /* <DEDUP_REMOVED lines=8> */
[----:B------:R-:W-:Y:S01]  /*a6c0*/  SEL R15, R15, 0x6, !P1 ;  /* 0x000000060f0f7807 */ /* 0x000fe20004800000 */
        /* <DEDUP_REMOVED lines=8> */
[----:B------:R-:W-:Y:S02]  /*a750*/  IMAD.MOV.U32 R20, RZ, RZ, 0x28 ;  /* 0x00000028ff147424 */ /* 0x000fe400078e00ff */
[----:B------:R-:W-:Y:S01]  /*a760*/  IMAD.MOV.U32 R21, RZ, RZ, 0xa00 ;  /* 0x00000a00ff157424 */ /* 0x000fe200078e00ff */
[----:B------:R-:W-:Y:S02]  /*a770*/  WARPGROUP.DEPBAR.LE gsb0, 0x0 ;  /* 0x00008000000079c5 */ /* 0x000fe40000010000 */
[----:B------:R-:W-:-:S07]  /*a780*/  WARPGROUP.ARRIVE ;  /* 0x00000000000079c5 */ /* 0x000fce0000000000 */
[----:B------:R-:W-:Y:S01]  /*a790*/  HGMMA.64x64x16.F32 R24, gdesc[UR4], R24, gsb0 ;  /* 0x00e00000041879f0 */ /* 0x000fe20008000818 */
[----:B------:R-:W-:Y:S02]  /*a7a0*/  SEL R20, R20, 0x26, P1 ;  /* 0x0000002614147807 */ /* 0x000fe40000800000 */
[----:B------:R-:W-:Y:S02]  /*a7b0*/  SEL R21, R21, 0x980, P1 ;  /* 0x0000098015157807 */ /* 0x000fe40000800000 */
[----:B------:R-:W-:Y:S02]  /*a7c0*/  LOP3.LUT R59, R20, 0x6, RZ, 0xc0, !PT ;  /* 0x00000006143b7812 */ /* 0x000fe400078ec0ff */
[----:B------:R-:W-:-:S04]  /*a7d0*/  LOP3.LUT R21, R21, 0xa00, RZ, 0xc0, !PT ;  /* 0x00000a0015157812 */ /* 0x000fc800078ec0ff */
[CC--:B------:R-:W-:Y:S02]  /*a7e0*/  IADD3 R20, R59.reuse, R21.reuse, R0 ;  /* 0x000000153b147210 */ /* 0x0c0fe40007ffe000 */
[----:B------:R-:W-:Y:S01]  /*a7f0*/  IADD3 R58, R59, R21, R12 ;  /* 0x000000153b3a7210 */ /* 0x000fe20007ffe00c */
[----:B------:R-:W-:Y:S02]  /*a800*/  IMAD.MOV.U32 R21, RZ, RZ, 0x40000040 ;  /* 0x40000040ff157424 */ /* 0x000fe400078e00ff */
[----:B------:R-:W-:Y:S01]  /*a810*/  IMAD.MOV.U32 R59, RZ, RZ, 0x40000040 ;  /* 0x40000040ff3b7424 */ /* 0x000fe200078e00ff */
[----:B------:R-:W-:Y:S02]  /*a820*/  R2UR UR4, R20 ;  /* 0x00000000140472ca */ /* 0x000fe400000e0000 */
[----:B------:R-:W-:Y:S02]  /*a830*/  R2UR UR5, R21 ;  /* 0x00000000150572ca */ /* 0x000fe400000e0000 */
[----:B------:R-:W-:-:S02]  /*a840*/  R2UR UR6, R58 ;  /* 0x000000003a0672ca */ /* 0x000fc400000e0000 */
[----:B------:R-:W-:Y:S01]  /*a850*/  R2UR UR7, R59 ;  /* 0x000000003b0772ca */ /* 0x000fe200000e0000 */
[----:B------:R-:W-:Y:S02]  /*a860*/  WARPGROUP.DEPBAR.LE gsb0, 0x0 ;  /* 0x00008000000079c5 */ /* 0x000fe40000010000 */
[----:B------:R-:W-:-:S10]  /*a870*/  WARPGROUP.ARRIVE ;  /* 0x00000000000079c5 */ /* 0x000fd40000000000 */
[----:B------:R-:W-:Y:S01]  /*a880*/  HGMMA.64x64x16.F32 R24, gdesc[UR4], R24, gsb0 ;  /* 0x00e00000041879f0 */ /* 0x000fe20008000818 */
[----:B------:R-:W-:Y:S02]  /*a890*/  VIADD R60, R0, 0xa00 ;  /* 0x00000a00003c7836 */ /* 0x000fe40000000000 */
[----:B------:R-:W-:Y:S02]  /*a8a0*/  VIADD R62, R12, 0xa00 ;  /* 0x00000a000c3e7836 */ /* 0x000fe40000000000 */
[C---:B------:R-:W-:Y:S02]  /*a8b0*/  IMAD.IADD R20, R11.reuse, 0x1, R60 ;  /* 0x000000010b147824 */ /* 0x040fe400078e023c */
[----:B------:R-:W-:Y:S02]  /*a8c0*/  IMAD.IADD R58, R11, 0x1, R62 ;  /* 0x000000010b3a7824 */ /* 0x000fe400078e023e */
[----:B------:R-:W-:Y:S02]  /*a8d0*/  IMAD.MOV.U32 R21, RZ, RZ, 0x40000040 ;  /* 0x40000040ff157424 */ /* 0x000fe400078e00ff */
[----:B------:R-:W-:Y:S01]  /*a8e0*/  IMAD.MOV.U32 R59, RZ, RZ, 0x40000040 ;  /* 0x40000040ff3b7424 */ /* 0x000fe200078e00ff */
[----:B------:R-:W-:-:S02]  /*a8f0*/  R2UR UR4, R20 ;  /* 0x00000000140472ca */ /* 0x000fc400000e0000 */
[----:B------:R-:W-:Y:S02]  /*a900*/  R2UR UR5, R21 ;  /* 0x00000000150572ca */ /* 0x000fe400000e0000 */
[----:B------:R-:W-:Y:S02]  /*a910*/  R2UR UR6, R58 ;  /* 0x000000003a0672ca */ /* 0x000fe400000e0000 */
[----:B------:R-:W-:Y:S01]  /*a920*/  R2UR UR7, R59 ;  /* 0x000000003b0772ca */ /* 0x000fe200000e0000 */
[----:B------:R-:W-:Y:S02]  /*a930*/  WARPGROUP.DEPBAR.LE gsb0, 0x0 ;  /* 0x00008000000079c5 */ /* 0x000fe40000010000 */
[----:B------:R-:W-:-:S10]  /*a940*/  WARPGROUP.ARRIVE ;  /* 0x00000000000079c5 */ /* 0x000fd40000000000 */
[----:B------:R-:W-:Y:S01]  /*a950*/  HGMMA.64x64x16.F32 R24, gdesc[UR4], R24, gsb0 ;  /* 0x00e00000041879f0 */ /* 0x000fe20008000818 */
[C---:B------:R-:W-:Y:S02]  /*a960*/  IMAD.IADD R20, R13.reuse, 0x1, R60 ;  /* 0x000000010d147824 */ /* 0x040fe400078e023c */
[----:B------:R-:W-:Y:S02]  /*a970*/  IMAD.IADD R58, R13, 0x1, R62 ;  /* 0x000000010d3a7824 */ /* 0x000fe400078e023e */
[----:B------:R-:W-:Y:S02]  /*a980*/  IMAD.MOV.U32 R21, RZ, RZ, 0x40000040 ;  /* 0x40000040ff157424 */ /* 0x000fe400078e00ff */
[----:B------:R-:W-:Y:S01]  /*a990*/  IMAD.MOV.U32 R59, RZ, RZ, 0x40000040 ;  /* 0x40000040ff3b7424 */ /* 0x000fe200078e00ff */
[----:B------:R-:W-:Y:S02]  /*a9a0*/  R2UR UR4, R20 ;  /* 0x00000000140472ca */ /* 0x000fe400000e0000 */
[----:B------:R-:W-:-:S02]  /*a9b0*/  R2UR UR5, R21 ;  /* 0x00000000150572ca */ /* 0x000fc400000e0000 */
        /* <DEDUP_REMOVED lines=125> */
[----:B------:R-:W-:Y:S01]  /*b190*/  LOP3.LUT R13, R13, 0x1e00, RZ, 0xc0, !PT ;  /* 0x00001e000d0d7812 */ /* 0x000fe200078ec0ff */
[----:B------:R-:W-:-:S03]  /*b1a0*/  IMAD.MOV.U32 R21, RZ, RZ, 0x40000040 ;  /* 0x40000040ff157424 */ /* 0x000fc600078e00ff */
[CC--:B------:R-:W-:Y:S02]  /*b1b0*/  IADD3 R20, R11.reuse, R13.reuse, R0 ;  /* 0x0000000d0b147210 */ /* 0x0c0fe40007ffe000 */
[----:B------:R-:W-:Y:S01]  /*b1c0*/  IADD3 R12, R11, R13, R12 ;  /* 0x0000000d0b0c7210 */ /* 0x000fe20007ffe00c */
[----:B------:R-:W-:Y:S01]  /*b1d0*/  IMAD.MOV.U32 R13, RZ, RZ, 0x40000040 ;  /* 0x40000040ff0d7424 */ /* 0x000fe200078e00ff */
[----:B------:R-:W-:Y:S02]  /*b1e0*/  R2UR UR4, R20 ;  /* 0x00000000140472ca */ /* 0x000fe400000e0000 */
[----:B------:R-:W-:Y:S02]  /*b1f0*/  R2UR UR5, R21 ;  /* 0x00000000150572ca */ /* 0x000fe400000e0000 */
[----:B------:R-:W-:Y:S02]  /*b200*/  R2UR UR6, R12 ;  /* 0x000000000c0672ca */ /* 0x000fe400000e0000 */
[----:B------:R-:W-:Y:S01]  /*b210*/  R2UR UR7, R13 ;  /* 0x000000000d0772ca */ /* 0x000fe200000e0000 */
[----:B------:R-:W-:-:S02]  /*b220*/  WARPGROUP.DEPBAR.LE gsb0, 0x0 ;  /* 0x00008000000079c5 */ /* 0x000fc40000010000 */
[----:B------:R-:W-:-:S10]  /*b230*/  WARPGROUP.ARRIVE ;  /* 0x00000000000079c5 */ /* 0x000fd40000000000 */
[----:B------:R-:W-:Y:S01]  /*b240*/  HGMMA.64x64x16.F32 R24, gdesc[UR4], R24, gsb0 ;  /* 0x00e00000041879f0 */ /* 0x000fe20008000818 */
[----:B------:R-:W-:Y:S01]  /*b250*/  ULDC UR4, c[0x0][0xad0] ;  /* 0x0002b40000047ab9 */ /* 0x000fe20000000800 */
[----:B------:R-:W-:Y:S01]  /*b260*/  IMAD R152, R168, -0x40, R152 ;  /* 0xffffffc0a8987824 */ /* 0x000fe200078e0298 */
[----:B------:R-:W-:-:S04]  /*b270*/  ULDC UR5, c[0x0][0xa80] ;  /* 0x0002a00000057ab9 */ /* 0x000fc80000000800 */
        /* <DEDUP_REMOVED lines=11> */
[----:B------:R-:W-:Y:S02]  /*b330*/  FMUL.FTZ R29, R29, UR4 ;  /* 0x000000041d1d7c20 */ /* 0x000fe40008410000 */
[----:B------:R-:W0:Y:S01]  /*b340*/  MUFU.TANH R20, R24 ;  /* 0x0000001800147308 */ /* 0x000e220000002400 */
[----:B------:R-:W-:-:S07]  /*b350*/  FMUL.FTZ R32, R32, UR4 ;  /* 0x0000000420207c20 */ /* 0x000fce0008410000 */
[----:B------:R-:W1:Y:S01]  /*b360*/  MUFU.TANH R25, R25 ;  /* 0x0000001900197308 */ /* 0x000e620000002400 */
[----:B------:R-:W-:-:S07]  /*b370*/  FMUL.FTZ R33, R33, UR4 ;  /* 0x0000000421217c20 */ /* 0x000fce0008410000 */
[----:B------:R-:W2:Y:S01]  /*b380*/  MUFU.TANH R28, R28 ;  /* 0x0000001c001c7308 */ /* 0x000ea20000002400 */
[----:B------:R-:W-:Y:S01]  /*b390*/  FMUL.FTZ R26, R26, UR4 ;  /* 0x000000041a1a7c20 */ /* 0x000fe20008410000 */
[----:B------:R-:W-:-:S06]  /*b3a0*/  FMUL.FTZ R27, R27, UR4 ;  /* 0x000000041b1b7c20 */ /* 0x000fcc0008410000 */
[----:B------:R-:W3:Y:S01]  /*b3b0*/  MUFU.TANH R29, R29 ;  /* 0x0000001d001d7308 */ /* 0x000ee20000002400 */
[----:B------:R-:W-:Y:S01]  /*b3c0*/  FMUL.FTZ R36, R36, UR4 ;  /* 0x0000000424247c20 */ /* 0x000fe20008410000 */
[----:B------:R-:W-:Y:S01]  /*b3d0*/  FMUL.FTZ R34, R34, UR4 ;  /* 0x0000000422227c20 */ /* 0x000fe20008410000 */
[----:B0-----:R-:W-:-:S05]  /*b3e0*/  FSEL R20, R20, -INF , P1 ;  /* 0xff80000014147808 */ /* 0x001fca0000800000 */
[----:B------:R-:W-:Y:S01]  /*b3f0*/  MUFU.TANH R32, R32 ;  /* 0x0000002000207308 */ /* 0x000fe20000002400 */
[----:B------:R-:W-:Y:S01]  /*b400*/  FMUL.FTZ R37, R37, UR4 ;  /* 0x0000000425257c20 */ /* 0x000fe20008410000 */
[----:B------:R-:W-:-:S06]  /*b410*/  FMUL.FTZ R30, R30, UR4 ;  /* 0x000000041e1e7c20 */ /* 0x000fcc0008410000 */
[----:B------:R-:W0:Y:S01]  /*b420*/  MUFU.TANH R11, R26 ;  /* 0x0000001a000b7308 */ /* 0x000e220000002400 */
[----:B------:R-:W-:-:S07]  /*b430*/  FMUL.FTZ R40, R40, UR4 ;  /* 0x0000000428287c20 */ /* 0x000fce0008410000 */
[----:B------:R1:W4:Y:S01]  /*b440*/  MUFU.TANH R12, R27 ;  /* 0x0000001b000c7308 */ /* 0x0003220000002400 */
[----:B------:R-:W-:-:S07]  /*b450*/  FMUL.FTZ R31, R31, UR4 ;  /* 0x000000041f1f7c20 */ /* 0x000fce0008410000 */
[----:B------:R-:W4:Y:S01]  /*b460*/  MUFU.TANH R33, R33 ;  /* 0x0000002100217308 */ /* 0x000f220000002400 */
[----:B-1----:R-:W-:Y:S02]  /*b470*/  FSEL R27, R25, -INF , P2 ;  /* 0xff800000191b7808 */ /* 0x002fe40001000000 */
[----:B--2---:R-:W-:-:S05]  /*b480*/  FSEL R25, R28, -INF , P3 ;  /* 0xff8000001c197808 */ /* 0x004fca0001800000 */
[----:B------:R1:W-:Y:S01]  /*b490*/  MUFU.TANH R21, R34 ;  /* 0x0000002200157308 */ /* 0x0003e20000002400 */
[----:B---3--:R-:W-:-:S07]  /*b4a0*/  FSEL R29, R29, -INF , P4 ;  /* 0xff8000001d1d7808 */ /* 0x008fce0002000000 */
[----:B------:R-:W-:Y:S01]  /*b4b0*/  MUFU.TANH R36, R36 ;  /* 0x0000002400247308 */ /* 0x000fe20000002400 */
[----:B-1----:R-:W-:Y:S01]  /*b4c0*/  FMNMX.FTZ R34, R20, R27, !PT ;  /* 0x0000001b14227209 */ /* 0x002fe20007810000 */
[----:B------:R-:W-:-:S03]  /*b4d0*/  FMUL.FTZ R35, R35, UR4 ;  /* 0x0000000423237c20 */ /* 0x000fc60008410000 */
[----:B------:R-:W-:-:S03]  /*b4e0*/  FMNMX.FTZ R34, R25, R34, !PT ;  /* 0x0000002219227209 */ /* 0x000fc60007810000 */
[----:B------:R-:W1:Y:S01]  /*b4f0*/  MUFU.TANH R13, R30 ;  /* 0x0000001e000d7308 */ /* 0x000e620000002400 */
[----:B------:R-:W-:Y:S01]  /*b500*/  FMUL.FTZ R41, R41, UR4 ;  /* 0x0000000429297c20 */ /* 0x000fe20008410000 */
[----:B------:R-:W-:-:S06]  /*b510*/  FMNMX.FTZ R34, R29, R34, !PT ;  /* 0x000000221d227209 */ /* 0x000fcc0007810000 */
[----:B------:R-:W2:Y:S01]  /*b520*/  MUFU.TANH R37, R37 ;  /* 0x0000002500257308 */ /* 0x000ea20000002400 */
[----:B------:R-:W-:Y:S01]  /*b530*/  FMUL.FTZ R44, R44, UR4 ;  /* 0x000000042c2c7c20 */ /* 0x000fe20008410000 */
[----:B------:R-:W-:Y:S01]  /*b540*/  FMUL.FTZ R39, R39, UR4 ;  /* 0x0000000427277c20 */ /* 0x000fe20008410000 */
[----:B0-----:R-:W-:-:S05]  /*b550*/  FSEL R11, R11, -INF , P1 ;  /* 0xff8000000b0b7808 */ /* 0x001fca0000800000 */
[----:B------:R0:W3:Y:S01]  /*b560*/  MUFU.TANH R15, R31 ;  /* 0x0000001f000f7308 */ /* 0x0000e20000002400 */
[----:B------:R-:W-:Y:S01]  /*b570*/  FMUL.FTZ R38, R38, UR4 ;  /* 0x0000000426267c20 */ /* 0x000fe20008410000 */
[----:B------:R-:W-:-:S06]  /*b580*/  ISETP.GT.AND P1, PT, R152, 0x18, PT ;  /* 0x000000189800780c */ /* 0x000fcc0003f24270 */
[----:B------:R-:W-:Y:S01]  /*b590*/  MUFU.TANH R40, R40 ;  /* 0x0000002800287308 */ /* 0x000fe20000002400 */
[----:B0-----:R-:W-:Y:S01]  /*b5a0*/  FSEL R31, R32, -INF , P5 ;  /* 0xff800000201f7808 */ /* 0x001fe20002800000 */
[----:B------:R-:W-:-:S03]  /*b5b0*/  FMUL.FTZ R45, R45, UR4 ;  /* 0x000000042d2d7c20 */ /* 0x000fc60008410000 */
[----:B------:R-:W-:-:S03]  /*b5c0*/  FMNMX.FTZ R34, R31, R34, !PT ;  /* 0x000000221f227209 */ /* 0x000fc60007810000 */
[----:B------:R0:W3:Y:S01]  /*b5d0*/  MUFU.TANH R24, R35 ;  /* 0x0000002300187308 */ /* 0x0000e20000002400 */
[----:B----4-:R-:W-:Y:S01]  /*b5e0*/  FSEL R12, R12, -INF , P2 ;  /* 0xff8000000c0c7808 */ /* 0x010fe20001000000 */
[----:B------:R-:W-:Y:S01]  /*b5f0*/  FMUL.FTZ R48, R48, UR4 ;  /* 0x0000000430307c20 */ /* 0x000fe20008410000 */
[----:B------:R-:W-:-:S05]  /*b600*/  ISETP.GT.AND P2, PT, R152, 0x19, PT ;  /* 0x000000199800780c */ /* 0x000fca0003f44270 */
[----:B------:R-:W4:Y:S01]  /*b610*/  MUFU.TANH R30, R41 ;  /* 0x00000029001e7308 */ /* 0x000f220000002400 */
[----:B0-----:R-:W-:Y:S01]  /*b620*/  FSEL R35, R33, -INF , P6 ;  /* 0xff80000021237808 */ /* 0x001fe20003000000 */
[----:B------:R-:W-:-:S03]  /*b630*/  FMUL.FTZ R43, R43, UR4 ;  /* 0x000000042b2b7c20 */ /* 0x000fc60008410000 */
[----:B------:R-:W-:-:S03]  /*b640*/  FMNMX.FTZ R34, R35, R34, !PT ;  /* 0x0000002223227209 */ /* 0x000fc60007810000 */
[----:B------:R0:W-:Y:S01]  /*b650*/  MUFU.TANH R26, R39 ;  /* 0x00000027001a7308 */ /* 0x0001e20000002400 */
[----:B-1----:R-:W-:Y:S01]  /*b660*/  FSEL R13, R13, -INF , P3 ;  /* 0xff8000000d0d7808 */ /* 0x002fe20001800000 */
[----:B------:R-:W-:Y:S01]  /*b670*/  FMUL.FTZ R42, R42, UR4 ;  /* 0x000000042a2a7c20 */ /* 0x000fe20008410000 */
[----:B------:R-:W-:-:S05]  /*b680*/  ISETP.GT.AND P3, PT, R152, 0x20, PT ;  /* 0x000000209800780c */ /* 0x000fca0003f64270 */
[----:B------:R-:W1:Y:S01]  /*b690*/  MUFU.TANH R44, R44 ;  /* 0x0000002c002c7308 */ /* 0x000e620000002400 */
[----:B0-----:R-:W-:Y:S02]  /*b6a0*/  FSEL R39, R36, -INF , P1 ;  /* 0xff80000024277808 */ /* 0x001fe40000800000 */
[----:B--2---:R-:W-:Y:S02]  /*b6b0*/  FSEL R41, R37, -INF , P2 ;  /* 0xff80000025297808 */ /* 0x004fe40001000000 */
[----:B------:R-:W-:-:S03]  /*b6c0*/  FMNMX.FTZ R34, R39, R34, !PT ;  /* 0x0000002227227209 */ /* 0x000fc60007810000 */
[----:B------:R-:W0:Y:S01]  /*b6d0*/  MUFU.TANH R38, R38 ;  /* 0x0000002600267308 */ /* 0x000e220000002400 */
[----:B---3--:R-:W-:Y:S01]  /*b6e0*/  FSEL R15, R15, -INF , P4 ;  /* 0xff8000000f0f7808 */ /* 0x008fe20002000000 */
[----:B------:R-:W-:Y:S01]  /*b6f0*/  FMUL.FTZ R49, R49, UR4 ;  /* 0x0000000431317c20 */ /* 0x000fe20008410000 */
[----:B------:R-:W-:-:S05]  /*b700*/  ISETP.GT.AND P4, PT, R152, 0x21, PT ;  /* 0x000000219800780c */ /* 0x000fca0003f84270 */
[----:B------:R-:W2:Y:S01]  /*b710*/  MUFU.TANH R28, R45 ;  /* 0x0000002d001c7308 */ /* 0x000ea20000002400 */
[----:B------:R-:W-:Y:S01]  /*b720*/  FMNMX.FTZ R34, R41, R34, !PT ;  /* 0x0000002229227209 */ /* 0x000fe20007810000 */
[----:B------:R-:W-:Y:S01]  /*b730*/  FMUL.FTZ R52, R52, UR4 ;  /* 0x0000000434347c20 */ /* 0x000fe20008410000 */
[----:B------:R-:W-:-:S05]  /*b740*/  FSEL R21, R21, -INF , P5 ;  /* 0xff80000015157808 */ /* 0x000fca0002800000 */
[----:B------:R3:W-:Y:S01]  /*b750*/  MUFU.TANH R57, R43 ;  /* 0x0000002b00397308 */ /* 0x0007e20000002400 */
[----:B------:R-:W-:Y:S02]  /*b760*/  ISETP.GT.AND P5, PT, R152, 0x28, PT ;  /* 0x000000289800780c */ /* 0x000fe40003fa4270 */
[----:B------:R-:W-:-:S05]  /*b770*/  FSEL R33, R24, -INF , P6 ;  /* 0xff80000018217808 */ /* 0x000fca0003000000 */
[----:B------:R-:W2:Y:S01]  /*b780*/  MUFU.TANH R48, R48 ;  /* 0x0000003000307308 */ /* 0x000ea20000002400 */
[----:B---3--:R-:W-:Y:S01]  /*b790*/  FSEL R43, R40, -INF , P3 ;  /* 0xff800000282b7808 */ /* 0x008fe20001800000 */
[----:B------:R-:W-:Y:S01]  /*b7a0*/  FMUL.FTZ R24, R53, UR4 ;  /* 0x0000000435187c20 */ /* 0x000fe20008410000 */
[----:B----4-:R-:W-:Y:S02]  /*b7b0*/  FSEL R45, R30, -INF , P4 ;  /* 0xff8000001e2d7808 */ /* 0x010fe40002000000 */
[----:B------:R-:W-:-:S03]  /*b7c0*/  FMNMX.FTZ R34, R43, R34, !PT ;  /* 0x000000222b227209 */ /* 0x000fc60007810000 */
[----:B------:R-:W3:Y:S01]  /*b7d0*/  MUFU.TANH R42, R42 ;  /* 0x0000002a002a7308 */ /* 0x000ee20000002400 */
[----:B------:R-:W-:Y:S02]  /*b7e0*/  ISETP.GT.AND P6, PT, R152, 0x29, PT ;  /* 0x000000299800780c */ /* 0x000fe40003fc4270 */
[----:B-1----:R-:W-:-:S05]  /*b7f0*/  FSEL R61, R44, -INF , P5 ;  /* 0xff8000002c3d7808 */ /* 0x002fca0002800000 */
[----:B------:R1:W4:Y:S01]  /*b800*/  MUFU.TANH R32, R49 ;  /* 0x0000003100207308 */ /* 0x0003220000002400 */
[----:B------:R-:W-:Y:S02]  /*b810*/  FMNMX.FTZ R34, R45, R34, !PT ;  /* 0x000000222d227209 */ /* 0x000fe40007810000 */
[----:B0-----:R-:W-:-:S05]  /*b820*/  FSEL R37, R38, -INF , P1 ;  /* 0xff80000026257808 */ /* 0x001fca0000800000 */
[----:B------:R-:W0:Y:S01]  /*b830*/  MUFU.TANH R52, R52 ;  /* 0x0000003400347308 */ /* 0x000e220000002400 */
[----:B------:R-:W-:Y:S02]  /*b840*/  ISETP.GT.AND P1, PT, R152, 0x30, PT ;  /* 0x000000309800780c */ /* 0x000fe40003f24270 */
[----:B--2---:R-:W-:Y:S02]  /*b850*/  FSEL R63, R28, -INF , P6 ;  /* 0xff8000001c3f7808 */ /* 0x004fe40003000000 */
[----:B------:R-:W-:-:S03]  /*b860*/  FMNMX.FTZ R34, R61, R34, !PT ;  /* 0x000000223d227209 */ /* 0x000fc60007810000 */
[----:B------:R-:W2:Y:S01]  /*b870*/  MUFU.TANH R24, R24 ;  /* 0x0000001800187308 */ /* 0x000ea20000002400 */
[----:B-1----:R-:W-:Y:S02]  /*b880*/  FSEL R49, R26, -INF , P2 ;  /* 0xff8000001a317808 */ /* 0x002fe40001000000 */
[----:B------:R-:W-:Y:S02]  /*b890*/  ISETP.GT.AND P2, PT, R152, 0x31, PT ;  /* 0x000000319800780c */ /* 0x000fe40003f44270 */
[----:B------:R-:W-:Y:S02]  /*b8a0*/  FSEL R67, R48, -INF , P1 ;  /* 0xff80000030437808 */ /* 0x000fe40000800000 */
[----:B------:R-:W-:Y:S02]  /*b8b0*/  FMNMX.FTZ R34, R63, R34, !PT ;  /* 0x000000223f227209 */ /* 0x000fe40007810000 */
[----:B---3--:R-:W-:Y:S02]  /*b8c0*/  FSEL R53, R42, -INF , P3 ;  /* 0xff8000002a357808 */ /* 0x008fe40001800000 */
[----:B------:R-:W-:-:S02]  /*b8d0*/  ISETP.GT.AND P3, PT, R152, 0x38, PT ;  /* 0x000000389800780c */ /* 0x000fc40003f64270 */
[----:B----4-:R-:W-:Y:S02]  /*b8e0*/  FSEL R69, R32, -INF , P2 ;  /* 0xff80000020457808 */ /* 0x010fe40001000000 */
[----:B------:R-:W-:Y:S02]  /*b8f0*/  FMNMX.FTZ R34, R67, R34, !PT ;  /* 0x0000002243227209 */ /* 0x000fe40007810000 */
[----:B------:R-:W-:Y:S02]  /*b900*/  FSEL R57, R57, -INF , P4 ;  /* 0xff80000039397808 */ /* 0x000fe40002000000 */
[----:B------:R-:W-:Y:S02]  /*b910*/  ISETP.GT.AND P4, PT, R152, 0x39, PT ;  /* 0x000000399800780c */ /* 0x000fe40003f84270 */
[----:B0-----:R-:W-:Y:S02]  /*b920*/  FSEL R73, R52, -INF , P3 ;  /* 0xff80000034497808 */ /* 0x001fe40001800000 */
[----:B------:R-:W-:-:S02]  /*b930*/  FMNMX.FTZ R34, R69, R34, !PT ;  /* 0x0000002245227209 */ /* 0x000fc40007810000 */
[----:B--2---:R-:W-:Y:S02]  /*b940*/  FSEL R75, R24, -INF , P4 ;  /* 0xff800000184b7808 */ /* 0x004fe40002000000 */
[----:B------:R-:W-:-:S04]  /*b950*/  FMNMX.FTZ R34, R73, R34, !PT ;  /* 0x0000002249227209 */ /* 0x000fc80007810000 */
[----:B------:R-:W-:-:S05]  /*b960*/  FMNMX.FTZ R34, R75, R34, !PT ;  /* 0x000000224b227209 */ /* 0x000fca0007810000 */
[----:B------:R-:W0:Y:S01]  /*b970*/  SHFL.BFLY PT, R59, R34, 0x2, 0x1f ;  /* 0x0c401f00223b7f89 */ /* 0x000e2200000e0000 */
[----:B------:R-:W-:-:S04]  /*b980*/  FMNMX.FTZ R24, R11, R12, !PT ;  /* 0x0000000c0b187209 */ /* 0x000fc80007810000 */
[----:B------:R-:W-:Y:S01]  /*b990*/  FMNMX.FTZ R24, R13, R24, !PT ;  /* 0x000000180d187209 */ /* 0x000fe20007810000 */
[----:B------:R-:W-:-:S03]  /*b9a0*/  FMUL.FTZ R46, R46, UR4 ;  /* 0x000000042e2e7c20 */ /* 0x000fc60008410000 */
[----:B------:R-:W-:Y:S01]  /*b9b0*/  FMNMX.FTZ R24, R15, R24, !PT ;  /* 0x000000180f187209 */ /* 0x000fe20007810000 */
[----:B------:R-:W-:-:S03]  /*b9c0*/  FMUL.FTZ R47, R47, UR4 ;  /* 0x000000042f2f7c20 */ /* 0x000fc60008410000 */
[----:B------:R-:W-:Y:S02]  /*b9d0*/  FMNMX.FTZ R24, R21, R24, !PT ;  /* 0x0000001815187209 */ /* 0x000fe40007810000 */
[----:B0-----:R-:W-:-:S05]  /*b9e0*/  FMNMX.FTZ R59, R34, R59, !PT ;  /* 0x0000003b223b7209 */ /* 0x001fca0007810000 */
[----:B------:R-:W0:Y:S01]  /*b9f0*/  SHFL.BFLY PT, R26, R59, 0x1, 0x1f ;  /* 0x0c201f003b1a7f89 */ /* 0x000e2200000e0000 */
[----:B------:R-:W1:Y:S01]  /*ba00*/  MUFU.TANH R46, R46 ;  /* 0x0000002e002e7308 */ /* 0x000e620000002400 */
[----:B------:R-:W-:Y:S01]  /*ba10*/  FMNMX.FTZ R24, R33, R24, !PT ;  /* 0x0000001821187209 */ /* 0x000fe20007810000 */
[----:B------:R-:W-:Y:S01]  /*ba20*/  FMUL.FTZ R50, R50, UR4 ;  /* 0x0000000432327c20 */ /* 0x000fe20008410000 */
[----:B------:R-:W-:Y:S02]  /*ba30*/  FMUL.FTZ R51, R51, UR4 ;  /* 0x0000000433337c20 */ /* 0x000fe40008410000 */
[----:B------:R-:W-:-:S03]  /*ba40*/  FMNMX.FTZ R24, R37, R24, !PT ;  /* 0x0000001825187209 */ /* 0x000fc60007810000 */
[----:B------:R-:W2:Y:S01]  /*ba50*/  MUFU.TANH R47, R47 ;  /* 0x0000002f002f7308 */ /* 0x000ea20000002400 */
[----:B------:R-:W-:Y:S01]  /*ba60*/  FMNMX.FTZ R24, R49, R24, !PT ;  /* 0x0000001831187209 */ /* 0x000fe20007810000 */
[----:B------:R-:W-:-:S06]  /*ba70*/  FMUL.FTZ R54, R54, UR4 ;  /* 0x0000000436367c20 */ /* 0x000fcc0008410000 */
[----:B------:R-:W3:Y:S01]  /*ba80*/  MUFU.TANH R50, R50 ;  /* 0x0000003200327308 */ /* 0x000ee20000002400 */
[----:B------:R-:W-:Y:S01]  /*ba90*/  FMNMX.FTZ R24, R53, R24, !PT ;  /* 0x0000001835187209 */ /* 0x000fe20007810000 */
[----:B------:R-:W-:-:S06]  /*baa0*/  FMUL.FTZ R55, R55, UR4 ;  /* 0x0000000437377c20 */ /* 0x000fcc0008410000 */
[----:B------:R-:W4:Y:S01]  /*bab0*/  MUFU.TANH R51, R51 ;  /* 0x0000003300337308 */ /* 0x000f220000002400 */
[----:B0-----:R-:W-:Y:S02]  /*bac0*/  FMNMX.FTZ R169, R59, R26, !PT ;  /* 0x0000001a3ba97209 */ /* 0x001fe40007810000 */
[----:B-1----:R-:W-:Y:S02]  /*bad0*/  FSEL R59, R46, -INF , P5 ;  /* 0xff8000002e3b7808 */ /* 0x002fe40002800000 */
[----:B------:R-:W-:-:S03]  /*bae0*/  FMNMX.FTZ R24, R57, R24, !PT ;  /* 0x0000001839187209 */ /* 0x000fc60007810000 */
[----:B------:R-:W0:Y:S01]  /*baf0*/  MUFU.TANH R54, R54 ;  /* 0x0000003600367308 */ /* 0x000e220000002400 */
[----:B--2---:R-:W-:Y:S02]  /*bb00*/  FSEL R47, R47, -INF , P6 ;  /* 0xff8000002f2f7808 */ /* 0x004fe40003000000 */
[----:B------:R-:W-:-:S05]  /*bb10*/  FMNMX.FTZ R24, R59, R24, !PT ;  /* 0x000000183b187209 */ /* 0x000fca0007810000 */
[----:B------:R-:W1:Y:S01]  /*bb20*/  MUFU.TANH R55, R55 ;  /* 0x0000003700377308 */ /* 0x000e620000002400 */
[----:B---3--:R-:W-:Y:S02]  /*bb30*/  FSEL R65, R50, -INF , P1 ;  /* 0xff80000032417808 */ /* 0x008fe40000800000 */
[----:B------:R-:W-:Y:S02]  /*bb40*/  FMNMX.FTZ R24, R47, R24, !PT ;  /* 0x000000182f187209 */ /* 0x000fe40007810000 */
[----:B----4-:R-:W-:Y:S02]  /*bb50*/  FSEL R51, R51, -INF , P2 ;  /* 0xff80000033337808 */ /* 0x010fe40001000000 */
[----:B------:R-:W-:Y:S02]  /*bb60*/  FMNMX.FTZ R24, R65, R24, !PT ;  /* 0x0000001841187209 */ /* 0x000fe40007810000 */
[----:B0-----:R-:W-:Y:S02]  /*bb70*/  FSEL R71, R54, -INF , P3 ;  /* 0xff80000036477808 */ /* 0x001fe40001800000 */
[----:B------:R-:W-:-:S04]  /*bb80*/  FMNMX.FTZ R24, R51, R24, !PT ;  /* 0x0000001833187209 */ /* 0x000fc80007810000 */
[----:B------:R-:W-:Y:S02]  /*bb90*/  FMNMX.FTZ R24, R71, R24, !PT ;  /* 0x0000001847187209 */ /* 0x000fe40007810000 */
[----:B-1----:R-:W-:-:S04]  /*bba0*/  FSEL R55, R55, -INF , P4 ;  /* 0xff80000037377808 */ /* 0x002fc80002000000 */
[----:B------:R-:W-:-:S05]  /*bbb0*/  FMNMX.FTZ R24, R55, R24, !PT ;  /* 0x0000001837187209 */ /* 0x000fca0007810000 */
[----:B------:R-:W0:Y:S01]  /*bbc0*/  SHFL.BFLY PT, R77, R24, 0x2, 0x1f ;  /* 0x0c401f00184d7f89 */ /* 0x000e2200000e0000 */
[----:B------:R-:W-:Y:S01]  /*bbd0*/  IMAD.U32 R170, RZ, RZ, UR5 ;  /* 0x00000005ffaa7e24 */ /* 0x000fe2000f8e00ff */
[----:B------:R-:W-:-:S03]  /*bbe0*/  FSETP.NEU.FTZ.AND P5, PT, R169, -INF , PT ;  /* 0xff800000a900780b */ /* 0x000fc60003fbd000 */
[----:B------:R-:W-:-:S05]  /*bbf0*/  FMUL.FTZ R26, R169, R170 ;  /* 0x000000aaa91a7220 */ /* 0x000fca0000410000 */
[----:B------:R-:W-:-:S05]  /*bc00*/  FSEL R26, R26, RZ, P5 ;  /* 0x000000ff1a1a7208 */ /* 0x000fca0002800000 */
[----:B------:R-:W-:Y:S01]  /*bc10*/  FFMA.FTZ R152, R20, R170, -R26 ;  /* 0x000000aa14987223 */ /* 0x000fe2000001081a */
[----:B0-----:R-:W-:-:S05]  /*bc20*/  FMNMX.FTZ R77, R24, R77, !PT ;  /* 0x0000004d184d7209 */ /* 0x001fca0007810000 */
[----:B------:R-:W0:Y:S01]  /*bc30*/  SHFL.BFLY PT, R20, R77, 0x1, 0x1f ;  /* 0x0c201f004d147f89 */ /* 0x000e2200000e0000 */
[----:B------:R-:W1:Y:S01]  /*bc40*/  S2R R58, SR_TID.X ;  /* 0x00000000003a7919 */ /* 0x000e620000002100 */
[-CC-:B------:R-:W-:Y:S01]  /*bc50*/  FFMA.FTZ R27, R27, R170.reuse, -R26.reuse ;  /* 0x000000aa1b1b7223 */ /* 0x180fe2000001081a */
[----:B-----5:R-:W-:Y:S01]  /*bc60*/  FFMA.FTZ R154, R25, R170, -R26 ;  /* 0x000000aa199a7223 */ /* 0x020fe2000001081a */
[----:B0-----:R-:W-:-:S04]  /*bc70*/  FMNMX.FTZ R171, R77, R20, !PT ;  /* 0x000000144dab7209 */ /* 0x001fc80007810000 */
[C---:B------:R-:W-:Y:S01]  /*bc80*/  FSETP.NEU.FTZ.AND P1, PT, R171.reuse, -INF , PT ;  /* 0xff800000ab00780b */ /* 0x040fe20003f3d000 */
[----:B------:R-:W-:-:S05]  /*bc90*/  FMUL.FTZ R20, R171, R170 ;  /* 0x000000aaab147220 */ /* 0x000fca0000410000 */
[----:B------:R-:W-:Y:S01]  /*bca0*/  FSEL R20, R20, RZ, P1 ;  /* 0x000000ff14147208 */ /* 0x000fe20000800000 */
[----:B------:R-:W-:Y:S04]  /*bcb0*/  MUFU.EX2 R152, R152 ;  /* 0x0000009800987308 */ /* 0x000fe80000000800 */
[-CC-:B------:R-:W-:Y:S01]  /*bcc0*/  FFMA.FTZ R11, R11, R170.reuse, -R20.reuse ;  /* 0x000000aa0b0b7223 */ /* 0x180fe20000010814 */
[-CC-:B------:R-:W-:Y:S01]  /*bcd0*/  FFMA.FTZ R12, R12, R170.reuse, -R20.reuse ;  /* 0x000000aa0c0c7223 */ /* 0x180fe20000010814 */
[-C--:B------:R-:W-:Y:S02]  /*bce0*/  FFMA.FTZ R13, R13, R170.reuse, -R20 ;  /* 0x000000aa0d0d7223 */ /* 0x080fe40000010814 */
[----:B------:R-:W0:Y:S01]  /*bcf0*/  MUFU.EX2 R27, R27 ;  /* 0x0000001b001b7308 */ /* 0x000e220000000800 */
[-C--:B------:R-:W-:Y:S01]  /*bd00*/  FFMA.FTZ R25, R29, R170.reuse, -R26 ;  /* 0x000000aa1d197223 */ /* 0x080fe2000001081a */
[-C--:B------:R-:W-:Y:S01]  /*bd10*/  FFMA.FTZ R15, R15, R170.reuse, -R20 ;  /* 0x000000aa0f0f7223 */ /* 0x080fe20000010814 */
[----:B------:R-:W-:-:S05]  /*bd20*/  FFMA.FTZ R156, R31, R170, -R26 ;  /* 0x000000aa1f9c7223 */ /* 0x000fca000001081a */
[----:B------:R-:W-:Y:S01]  /*bd30*/  MUFU.EX2 R153, R11 ;  /* 0x0000000b00997308 */ /* 0x000fe20000000800 */
[-CC-:B------:R-:W-:Y:S01]  /*bd40*/  FFMA.FTZ R31, R35, R170.reuse, -R26.reuse ;  /* 0x000000aa231f7223 */ /* 0x180fe2000001081a */
[----:B------:R-:W-:-:S06]  /*bd50*/  FFMA.FTZ R158, R39, R170, -R26 ;  /* 0x000000aa279e7223 */ /* 0x000fcc000001081a */
[----:B------:R-:W2:Y:S01]  /*bd60*/  MUFU.EX2 R24, R12 ;  /* 0x0000000c00187308 */ /* 0x000ea20000000800 */
[-CC-:B------:R-:W-:Y:S01]  /*bd70*/  FFMA.FTZ R29, R41, R170.reuse, -R26.reuse ;  /* 0x000000aa291d7223 */ /* 0x180fe2000001081a */
[-CC-:B------:R-:W-:Y:S01]  /*bd80*/  FFMA.FTZ R160, R43, R170.reuse, -R26.reuse ;  /* 0x000000aa2ba07223 */ /* 0x180fe2000001081a */
[-CC-:B------:R-:W-:Y:S01]  /*bd90*/  FFMA.FTZ R35, R45, R170.reuse, -R26.reuse ;  /* 0x000000aa2d237223 */ /* 0x180fe2000001081a */
[----:B------:R-:W-:-:S04]  /*bda0*/  FFMA.FTZ R162, R61, R170, -R26 ;  /* 0x000000aa3da27223 */ /* 0x000fc8000001081a */
[----:B------:R-:W3:Y:S01]  /*bdb0*/  MUFU.EX2 R154, R154 ;  /* 0x0000009a009a7308 */ /* 0x000ee20000000800 */
[-CC-:B------:R-:W-:Y:S01]  /*bdc0*/  FFMA.FTZ R39, R63, R170.reuse, -R26.reuse ;  /* 0x000000aa3f277223 */ /* 0x180fe2000001081a */
[-CC-:B------:R-:W-:Y:S01]  /*bdd0*/  FFMA.FTZ R164, R67, R170.reuse, -R26.reuse ;  /* 0x000000aa43a47223 */ /* 0x180fe2000001081a */
[-CC-:B------:R-:W-:Y:S01]  /*bde0*/  FFMA.FTZ R41, R69, R170.reuse, -R26.reuse ;  /* 0x000000aa45297223 */ /* 0x180fe2000001081a */
[-CC-:B------:R-:W-:Y:S01]  /*bdf0*/  FFMA.FTZ R166, R73, R170.reuse, -R26.reuse ;  /* 0x000000aa49a67223 */ /* 0x180fe2000001081a */
[----:B------:R-:W-:-:S03]  /*be00*/  FFMA.FTZ R43, R75, R170, -R26 ;  /* 0x000000aa4b2b7223 */ /* 0x000fc6000001081a */
[----:B------:R0:W4:Y:S01]  /*be10*/  MUFU.EX2 R155, R13 ;  /* 0x0000000d009b7308 */ /* 0x0001220000000800 */
[-CC-:B------:R-:W-:Y:S01]  /*be20*/  FFMA.FTZ R21, R21, R170.reuse, -R20.reuse ;  /* 0x000000aa15157223 */ /* 0x180fe20000010814 */
[----:B-1----:R-:W-:Y:S01]  /*be30*/  LOP3.LUT R58, R58, 0x7f, RZ, 0xc0, !PT ;  /* 0x0000007f3a3a7812 */ /* 0x002fe200078ec0ff */
[----:B------:R-:W-:-:S05]  /*be40*/  FFMA.FTZ R33, R33, R170, -R20 ;  /* 0x000000aa21217223 */ /* 0x000fca0000010814 */
[----:B------:R-:W1:Y:S01]  /*be50*/  MUFU.EX2 R25, R25 ;  /* 0x0000001900197308 */ /* 0x000e620000000800 */
[----:B------:R-:W-:Y:S01]  /*be60*/  FFMA.FTZ R37, R37, R170, -R20 ;  /* 0x000000aa25257223 */ /* 0x000fe20000010814 */
[----:B------:R-:W-:-:S06]  /*be70*/  ISETP.NE.AND P1, PT, R58, RZ, PT ;  /* 0x000000ff3a00720c */ /* 0x000fcc0003f25270 */
[----:B------:R1:W1:Y:S01]  /*be80*/  MUFU.EX2 R26, R15 ;  /* 0x0000000f001a7308 */ /* 0x0002620000000800 */
[----:B0-----:R-:W-:Y:S01]  /*be90*/  FADD.FTZ R13, R152, R27 ;  /* 0x0000001b980d7221 */ /* 0x001fe20000010000 */
[----:B--2---:R-:W-:-:S06]  /*bea0*/  FADD.FTZ R12, R153, R24 ;  /* 0x00000018990c7221 */ /* 0x004fcc0000010000 */
[----:B------:R-:W0:Y:S08]  /*beb0*/  MUFU.EX2 R156, R156 ;  /* 0x0000009c009c7308 */ /* 0x000e300000000800 */
[----:B------:R-:W2:Y:S01]  /*bec0*/  MUFU.EX2 R157, R21 ;  /* 0x00000015009d7308 */ /* 0x000ea20000000800 */
[----:B------:R-:W-:Y:S01]  /*bed0*/  FFMA.FTZ R49, R49, R170, -R20 ;  /* 0x000000aa31317223 */ /* 0x000fe20000010814 */
[----:B---3--:R-:W-:-:S06]  /*bee0*/  FADD.FTZ R34, R154, R13 ;  /* 0x0000000d9a227221 */ /* 0x008fcc0000010000 */
[----:B------:R-:W3:Y:S01]  /*bef0*/  MUFU.EX2 R31, R31 ;  /* 0x0000001f001f7308 */ /* 0x000ee20000000800 */
[----:B----4-:R-:W-:Y:S01]  /*bf00*/  FADD.FTZ R13, R155, R12 ;  /* 0x0000000c9b0d7221 */ /* 0x010fe20000010000 */
[----:B------:R-:W-:-:S06]  /*bf10*/  FFMA.FTZ R53, R53, R170, -R20 ;  /* 0x000000aa35357223 */ /* 0x000fcc0000010814 */
[----:B------:R-:W4:Y:S01]  /*bf20*/  MUFU.EX2 R28, R33 ;  /* 0x00000021001c7308 */ /* 0x000f220000000800 */
[----:B-1----:R-:W-:Y:S01]  /*bf30*/  FADD.FTZ R15, R25, R34 ;  /* 0x00000022190f7221 */ /* 0x002fe20000010000 */
[----:B------:R-:W-:-:S06]  /*bf40*/  FADD.FTZ R36, R26, R13 ;  /* 0x0000000d1a247221 */ /* 0x000fcc0000010000 */
[----:B------:R-:W1:Y:S01]  /*bf50*/  MUFU.EX2 R158, R158 ;  /* 0x0000009e009e7308 */ /* 0x000e620000000800 */
[----:B------:R-:W-:-:S07]  /*bf60*/  IMAD.MOV.U32 R13, RZ, RZ, 0x40000040 ;  /* 0x40000040ff0d7424 */ /* 0x000fce00078e00ff */
[----:B------:R-:W1:Y:S01]  /*bf70*/  MUFU.EX2 R37, R37 ;  /* 0x0000002500257308 */ /* 0x000e620000000800 */
[----:B------:R-:W-:Y:S02]  /*bf80*/  @!P1 VIADD R11, R14, 0x38840 ;  /* 0x000388400e0b9836 */ /* 0x000fe40000000000 */
[----:B------:R-:W-:Y:S01]  /*bf90*/  FFMA.FTZ R57, R57, R170, -R20 ;  /* 0x000000aa39397223 */ /* 0x000fe20000010814 */
[----:B0-----:R-:W-:-:S04]  /*bfa0*/  FADD.FTZ R38, R156, R15 ;  /* 0x0000000f9c267221 */ /* 0x001fc80000010000 */
[----:B------:R-:W0:Y:S01]  /*bfb0*/  MUFU.EX2 R30, R49 ;  /* 0x00000031001e7308 */ /* 0x000e220000000800 */
[----:B--2---:R-:W-:Y:S01]  /*bfc0*/  FADD.FTZ R15, R157, R36 ;  /* 0x000000249d0f7221 */ /* 0x004fe20000010000 */
[----:B------:R-:W-:Y:S01]  /*bfd0*/  FFMA.FTZ R59, R59, R170, -R20 ;  /* 0x000000aa3b3b7223 */ /* 0x000fe20000010814 */
[----:B------:R-:W-:-:S05]  /*bfe0*/  R2UR UR7, R13 ;  /* 0x000000000d0772ca */ /* 0x000fca00000e0000 */
[----:B------:R-:W2:Y:S01]  /*bff0*/  MUFU.EX2 R29, R29 ;  /* 0x0000001d001d7308 */ /* 0x000ea20000000800 */
[----:B------:R-:W-:Y:S01]  /*c000*/  @!P1 PRMT R11, RZ, 0x654, R11 ;  /* 0x00000654ff0b9816 */ /* 0x000fe2000000000b */
[----:B---3--:R-:W-:Y:S01]  /*c010*/  FADD.FTZ R13, R31, R38 ;  /* 0x000000261f0d7221 */ /* 0x008fe20000010000 */
[----:B----4-:R-:W-:Y:S02]  /*c020*/  FADD.FTZ R36, R28, R15 ;  /* 0x0000000f1c247221 */ /* 0x010fe40000010000 */
[----:B------:R3:W-:Y:S03]  /*c030*/  @!P1 SYNCS.ARRIVE.TRANS64.RED.A1T0 RZ, [R11+URZ], RZ ;  /* 0x000000ff0bff99a7 */ /* 0x0007e6000810043f */
[----:B------:R-:W4:Y:S01]  /*c040*/  MUFU.EX2 R53, R53 ;  /* 0x0000003500357308 */ /* 0x000f220000000800 */
[----:B-1----:R-:W-:-:S07]  /*c050*/  FADD.FTZ R38, R158, R13 ;  /* 0x0000000d9e267221 */ /* 0x002fce0000010000 */
[----:B------:R-:W1:Y:S01]  /*c060*/  MUFU.EX2 R160, R160 ;  /* 0x000000a000a07308 */ /* 0x000e620000000800 */
[----:B---3--:R-:W-:Y:S01]  /*c070*/  LOP3.LUT R11, R56, 0x2000000, RZ, 0xfc, !PT ;  /* 0x02000000380b7812 */ /* 0x008fe200078efcff */
[----:B------:R-:W-:-:S06]  /*c080*/  FADD.FTZ R13, R37, R36 ;  /* 0x00000024250d7221 */ /* 0x000fcc0000010000 */
[----:B------:R-:W3:Y:S01]  /*c090*/  MUFU.EX2 R32, R57 ;  /* 0x0000003900207308 */ /* 0x000ee20000000800 */
[----:B------:R-:W-:-:S07]  /*c0a0*/  FFMA.FTZ R47, R47, R170, -R20 ;  /* 0x000000aa2f2f7223 */ /* 0x000fce0000010814 */
[----:B------:R-:W3:Y:S01]  /*c0b0*/  MUFU.EX2 R35, R35 ;  /* 0x0000002300237308 */ /* 0x000ee20000000800 */
[----:B0-----:R-:W-:Y:S01]  /*c0c0*/  FADD.FTZ R36, R30, R13 ;  /* 0x0000000d1e247221 */ /* 0x001fe20000010000 */
[----:B------:R-:W-:Y:S01]  /*c0d0*/  FFMA.FTZ R65, R65, R170, -R20 ;  /* 0x000000aa41417223 */ /* 0x000fe20000010814 */
[----:B------:R-:W-:-:S05]  /*c0e0*/  IMAD R12, R18, 0x1000, R11 ;  /* 0x00001000120c7824 */ /* 0x000fca00078e020b */
[----:B------:R-:W0:Y:S01]  /*c0f0*/  MUFU.EX2 R59, R59 ;  /* 0x0000003b003b7308 */ /* 0x000e220000000800 */
[----:B--2---:R-:W-:-:S07]  /*c100*/  FADD.FTZ R15, R29, R38 ;  /* 0x000000261d0f7221 */ /* 0x004fce0000010000 */
[----:B------:R-:W2:Y:S01]  /*c110*/  MUFU.EX2 R162, R162 ;  /* 0x000000a200a27308 */ /* 0x000ea20000000800 */
[-CC-:B------:R-:W-:Y:S01]  /*c120*/  FFMA.FTZ R51, R51, R170.reuse, -R20.reuse ;  /* 0x000000aa33337223 */ /* 0x180fe20000010814 */
[-CC-:B------:R-:W-:Y:S01]  /*c130*/  FFMA.FTZ R71, R71, R170.reuse, -R20.reuse ;  /* 0x000000aa47477223 */ /* 0x180fe20000010814 */
[----:B------:R-:W-:Y:S01]  /*c140*/  FFMA.FTZ R55, R55, R170, -R20 ;  /* 0x000000aa37377223 */ /* 0x000fe20000010814 */
[----:B----4-:R-:W-:-:S04]  /*c150*/  FADD.FTZ R13, R53, R36 ;  /* 0x00000024350d7221 */ /* 0x010fc80000010000 */
[----:B------:R-:W4:Y:S01]  /*c160*/  MUFU.EX2 R39, R39 ;  /* 0x0000002700277308 */ /* 0x000f220000000800 */
[----:B------:R-:W-:Y:S02]  /*c170*/  VIADD R20, R12, 0x80 ;  /* 0x000000800c147836 */ /* 0x000fe40000000000 */
[----:B-1----:R-:W-:Y:S01]  /*c180*/  FADD.FTZ R38, R160, R15 ;  /* 0x0000000fa0267221 */ /* 0x002fe20000010000 */
[----:B------:R-:W-:-:S04]  /*c190*/  F2FP.F16.F32.PACK_AB R153, R24, R153 ;  /* 0x000000991899723e */ /* 0x000fc800000000ff */
[----:B------:R-:W1:Y:S01]  /*c1a0*/  MUFU.EX2 R34, R47 ;  /* 0x0000002f00227308 */ /* 0x000e620000000800 */
[----:B---3--:R-:W-:Y:S01]  /*c1b0*/  FADD.FTZ R24, R32, R13 ;  /* 0x0000000d20187221 */ /* 0x008fe20000010000 */
[----:B------:R-:W-:Y:S01]  /*c1c0*/  R2UR UR10, R20 ;  /* 0x00000000140a72ca */ /* 0x000fe200000e0000 */
[----:B------:R-:W-:-:S05]  /*c1d0*/  FADD.FTZ R15, R35, R38 ;  /* 0x00000026230f7221 */ /* 0x000fca0000010000 */
[----:B------:R-:W3:Y:S01]  /*c1e0*/  MUFU.EX2 R164, R164 ;  /* 0x000000a400a47308 */ /* 0x000ee20000000800 */
[----:B------:R-:W-:Y:S01]  /*c1f0*/  F2FP.F16.F32.PACK_AB R155, R26, R155 ;  /* 0x0000009b1a9b723e */ /* 0x000fe200000000ff */
[----:B0-----:R-:W-:-:S06]  /*c200*/  FADD.FTZ R13, R59, R24 ;  /* 0x000000183b0d7221 */ /* 0x001fcc0000010000 */
[----:B------:R-:W0:Y:S01]  /*c210*/  MUFU.EX2 R65, R65 ;  /* 0x0000004100417308 */ /* 0x000e220000000800 */
[----:B--2---:R-:W-:-:S07]  /*c220*/  FADD.FTZ R26, R162, R15 ;  /* 0x0000000fa21a7221 */ /* 0x004fce0000010000 */
[----:B------:R-:W2:Y:S01]  /*c230*/  MUFU.EX2 R41, R41 ;  /* 0x0000002900297308 */ /* 0x000ea20000000800 */
[----:B----4-:R-:W-:-:S07]  /*c240*/  FADD.FTZ R15, R39, R26 ;  /* 0x0000001a270f7221 */ /* 0x010fce0000010000 */
[----:B------:R-:W4:Y:S01]  /*c250*/  MUFU.EX2 R20, R51 ;  /* 0x0000003300147308 */ /* 0x000f220000000800 */
[----:B-1----:R-:W-:-:S07]  /*c260*/  FADD.FTZ R26, R34, R13 ;  /* 0x0000000d221a7221 */ /* 0x002fce0000010000 */
[----:B------:R-:W1:Y:S01]  /*c270*/  MUFU.EX2 R166, R166 ;  /* 0x000000a600a67308 */ /* 0x000e620000000800 */
[----:B------:R-:W-:-:S07]  /*c280*/  F2FP.F16.F32.PACK_AB R157, R28, R157 ;  /* 0x0000009d1c9d723e */ /* 0x000fce00000000ff */
[----:B------:R-:W-:Y:S08]  /*c290*/  MUFU.EX2 R43, R43 ;  /* 0x0000002b002b7308 */ /* 0x000ff00000000800 */
[----:B------:R-:W1:Y:S08]  /*c2a0*/  MUFU.EX2 R71, R71 ;  /* 0x0000004700477308 */ /* 0x000e700000000800 */
[----:B------:R-:W1:Y:S01]  /*c2b0*/  MUFU.EX2 R24, R55 ;  /* 0x0000003700187308 */ /* 0x000e620000000800 */
[----:B---3--:R-:W-:Y:S01]  /*c2c0*/  FADD.FTZ R28, R164, R15 ;  /* 0x0000000fa41c7221 */ /* 0x008fe20000010000 */
[----:B0-----:R-:W-:Y:S01]  /*c2d0*/  FADD.FTZ R13, R65, R26 ;  /* 0x0000001a410d7221 */ /* 0x001fe20000010000 */
[----:B------:R-:W-:-:S02]  /*c2e0*/  F2FP.F16.F32.PACK_AB R152, R27, R152 ;  /* 0x000000981b98723e */ /* 0x000fc400000000ff */
[----:B--2---:R-:W-:Y:S01]  /*c2f0*/  FADD.FTZ R15, R41, R28 ;  /* 0x0000001c290f7221 */ /* 0x004fe20000010000 */
[----:B------:R-:W-:Y:S01]  /*c300*/  F2FP.F16.F32.PACK_AB R154, R25, R154 ;  /* 0x0000009a199a723e */ /* 0x000fe200000000ff */
[----:B------:R-:W-:Y:S01]  /*c310*/  BAR.SYNC.DEFER_BLOCKING 0xf, 0x100 ;  /* 0x03c4000000007b1d */ /* 0x000fe20000010000 */
[----:B----4-:R-:W-:Y:S01]  /*c320*/  FADD.FTZ R26, R20, R13 ;  /* 0x0000000d141a7221 */ /* 0x010fe20000010000 */
[----:B------:R-:W-:Y:S01]  /*c330*/  F2FP.F16.F32.PACK_AB R156, R31, R156 ;  /* 0x0000009c1f9c723e */ /* 0x000fe200000000ff */
[----:B-1----:R-:W-:Y:S01]  /*c340*/  FADD.FTZ R28, R166, R15 ;  /* 0x0000000fa61c7221 */ /* 0x002fe20000010000 */
[----:B------:R-:W-:Y:S02]  /*c350*/  F2FP.F16.F32.PACK_AB R158, R29, R158 ;  /* 0x0000009e1d9e723e */ /* 0x000fe400000000ff */
[----:B------:R-:W-:Y:S02]  /*c360*/  F2FP.F16.F32.PACK_AB R159, R30, R37 ;  /* 0x000000251e9f723e */ /* 0x000fe400000000ff */
[----:B------:R-:W-:-:S02]  /*c370*/  R2UR UR6, R12 ;  /* 0x000000000c0672ca */ /* 0x000fc400000e0000 */
[----:B------:R-:W-:Y:S02]  /*c380*/  F2FP.F16.F32.PACK_AB R160, R35, R160 ;  /* 0x000000a023a0723e */ /* 0x000fe400000000ff */
[----:B------:R-:W-:Y:S02]  /*c390*/  F2FP.F16.F32.PACK_AB R161, R32, R53 ;  /* 0x0000003520a1723e */ /* 0x000fe400000000ff */
[----:B------:R-:W-:Y:S02]  /*c3a0*/  F2FP.F16.F32.PACK_AB R162, R39, R162 ;  /* 0x000000a227a2723e */ /* 0x000fe400000000ff */
[----:B------:R-:W-:Y:S01]  /*c3b0*/  F2FP.F16.F32.PACK_AB R163, R34, R59 ;  /* 0x0000003b22a3723e */ /* 0x000fe200000000ff */
[----:B------:R-:W-:Y:S01]  /*c3c0*/  FADD.FTZ R15, R71, R26 ;  /* 0x0000001a470f7221 */ /* 0x000fe20000010000 */
[----:B------:R-:W-:Y:S02]  /*c3d0*/  F2FP.F16.F32.PACK_AB R164, R41, R164 ;  /* 0x000000a429a4723e */ /* 0x000fe400000000ff */
[----:B------:R-:W-:-:S02]  /*c3e0*/  F2FP.F16.F32.PACK_AB R165, R20, R65 ;  /* 0x0000004114a5723e */ /* 0x000fc400000000ff */
[C---:B------:R-:W-:Y:S02]  /*c3f0*/  F2FP.F16.F32.PACK_AB R166, R43.reuse, R166 ;  /* 0x000000a62ba6723e */ /* 0x040fe400000000ff */
[C---:B------:R-:W-:Y:S01]  /*c400*/  F2FP.F16.F32.PACK_AB R167, R24.reuse, R71 ;  /* 0x0000004718a7723e */ /* 0x040fe200000000ff */
[----:B------:R0:W-:Y:S01]  /*c410*/  STSM.16.M88.4 [R194+0x36400], R152 ;  /* 0x03640098c2007844 */ /* 0x0001e20000000200 */
[----:B------:R-:W-:Y:S01]  /*c420*/  FADD.FTZ R13, R43, R28 ;  /* 0x0000001c2b0d7221 */ /* 0x000fe20000010000 */
[----:B------:R-:W-:Y:S02]  /*c430*/  FADD.FTZ R15, R24, R15 ;  /* 0x0000000f180f7221 */ /* 0x000fe40000010000 */
[----:B------:R0:W-:Y:S04]  /*c440*/  STSM.16.M88.4 [R195], R156 ;  /* 0x0000009cc3007844 */ /* 0x0001e80000000200 */
[----:B------:R0:W-:Y:S04]  /*c450*/  STSM.16.M88.4 [R207], R160 ;  /* 0x000000a0cf007844 */ /* 0x0001e80000000200 */
[----:B------:R0:W-:Y:S01]  /*c460*/  STSM.16.M88.4 [R206], R164 ;  /* 0x000000a4ce007844 */ /* 0x0001e20000000200 */
[----:B------:R-:W-:-:S06]  /*c470*/  WARPGROUP.ARRIVE ;  /* 0x00000000000079c5 */ /* 0x000fcc0000000000 */
[----:B------:R-:W-:Y:S01]  /*c480*/  HGMMA.64x256x16.F32 R24, R152, gdesc[UR4].tnspB, RZ, !UPT, gsb0 ;  /* 0x43e0000498187df0 */ /* 0x000fe2000c0008ff */
[----:B------:R-:W-:-:S05]  /*c490*/  IMAD.MOV.U32 R21, RZ, RZ, 0x40000040 ;  /* 0x40000040ff157424 */ /* 0x000fca00078e00ff */
[----:B------:R-:W-:Y:S01]  /*c4a0*/  R2UR UR11, R21 ;  /* 0x00000000150b72ca */ /* 0x000fe200000e0000 */
[----:B------:R-:W-:Y:S02]  /*c4b0*/  VIADD R20, R12, 0x100 ;  /* 0x000001000c147836 */ /* 0x000fe40000000000 */
[----:B------:R-:W-:-:S03]  /*c4c0*/  IMAD.MOV.U32 R21, RZ, RZ, 0x40000040 ;  /* 0x40000040ff157424 */ /* 0x000fc600078e00ff */
[----:B------:R-:W-:Y:S02]  /*c4d0*/  R2UR UR6, R20 ;  /* 0x00000000140672ca */ /* 0x000fe400000e0000 */
[----:B------:R-:W-:Y:S01]  /*c4e0*/  R2UR UR7, R21 ;  /* 0x00000000150772ca */ /* 0x000fe200000e0000 */
[----:B------:R-:W-:Y:S02]  /*c4f0*/  WARPGROUP.DEPBAR.LE gsb0, 0x0 ;  /* 0x00008000000079c5 */ /* 0x000fe40000010000 */
[----:B------:R-:W-:-:S11]  /*c500*/  WARPGROUP.ARRIVE ;  /* 0x00000000000079c5 */ /* 0x000fd60000000000 */
[----:B------:R-:W-:Y:S01]  /*c510*/  HGMMA.64x256x16.F32 R24, R156, gdesc[UR8].tnspB, R24, gsb0 ;  /* 0x43e000089c187df0 */ /* 0x000fe20008000818 */
[----:B------:R-:W-:Y:S02]  /*c520*/  VIADD R20, R12, 0x180 ;  /* 0x000001800c147836 */ /* 0x000fe40000000000 */
[----:B------:R-:W-:Y:S01]  /*c530*/  IMAD.MOV.U32 R21, RZ, RZ, 0x40000040 ;  /* 0x40000040ff157424 */ /* 0x000fe200078e00ff */
[----:B------:R-:W-:Y:S02]  /*c540*/  WARPGROUP.DEPBAR.LE gsb0, 0x0 ;  /* 0x00008000000079c5 */ /* 0x000fe40000010000 */
[----:B------:R-:W-:-:S15]  /*c550*/  WARPGROUP.ARRIVE ;  /* 0x00000000000079c5 */ /* 0x000fde0000000000 */
[----:B------:R-:W-:-:S07]  /*c560*/  NOP ;  /* 0x0000000000007918 */ /* 0x000fce0000000000 */
[----:B------:R-:W-:Y:S01]  /*c570*/  HGMMA.64x256x16.F32 R24, R160, gdesc[UR4].tnspB, R24, gsb0 ;  /* 0x43e00004a0187df0 */ /* 0x000fe20008000818 */
[----:B------:R-:W-:Y:S02]  /*c580*/  R2UR UR6, R20 ;  /* 0x00000000140672ca */ /* 0x000fe400000e0000 */
[----:B------:R-:W-:Y:S01]  /*c590*/  R2UR UR7, R21 ;  /* 0x00000000150772ca */ /* 0x000fe200000e0000 */
[----:B------:R-:W-:Y:S02]  /*c5a0*/  VIADD R12, R168, 0xfffffffe ;  /* 0xfffffffea80c7836 */ /* 0x000fe40000000000 */
[----:B------:R-:W-:-:S03]  /*c5b0*/  @!P1 VIADD R14, R14, 0x38860 ;  /* 0x000388600e0e9836 */ /* 0x000fc60000000000 */
[----:B------:R-:W-:Y:S02]  /*c5c0*/  ISETP.GE.AND P2, PT, R12, R191, PT ;  /* 0x000000bf0c00720c */ /* 0x000fe40003f46270 */
[----:B------:R-:W-:Y:S01]  /*c5d0*/  @!P1 PRMT R14, RZ, 0x654, R14 ;  /* 0x00000654ff0e9816 */ /* 0x000fe2000000000e */
[----:B------:R-:W-:Y:S01]  /*c5e0*/  BSSY B0, `(.L_x_1418) ;  /* 0x0000380000007945 */ /* 0x000fe20003800000 */
[----:B------:R-:W-:Y:S02]  /*c5f0*/  WARPGROUP.DEPBAR.LE gsb0, 0x0 ;  /* 0x00008000000079c5 */ /* 0x000fe40000010000 */
[----:B------:R-:W-:-:S13]  /*c600*/  WARPGROUP.ARRIVE ;  /* 0x00000000000079c5 */ /* 0x000fda0000000000 */
        /* <DEDUP_REMOVED lines=11> */
[----:B------:R-:W-:Y:S05]  /*c6c0*/  @!P2 BRA `(.L_x_1419) ;  /* 0x0000003400c4a947 */ /* 0x000fea0003800000 */
[----:B------:R-:W-:Y:S02]  /*c6d0*/  IMAD.MOV.U32 R198, RZ, RZ, R171 ;  /* 0x000000ffffc67224 */ /* 0x000fe400078e00ab */
[----:B------:R-:W-:Y:S02]  /*c6e0*/  IMAD.MOV.U32 R196, RZ, RZ, R169 ;  /* 0x000000ffffc47224 */ /* 0x000fe400078e00a9 */
[----:B------:R-:W-:-:S07]  /*c6f0*/  IMAD.MOV.U32 R197, RZ, RZ, R18 ;  /* 0x000000ffffc57224 */ /* 0x000fce00078e0012 */
.L_x_1430:
[----:B------:R-:W-:Y:S01]  /*c700*/  VIADD R18, R197, 0x1 ;  /* 0x00000001c5127836 */ /* 0x000fe20000000000 */
[C---:B------:R-:W-:Y:S01]  /*c710*/  ISETP.GT.AND P2, PT, R12.reuse, R191, PT ;  /* 0x000000bf0c00720c */ /* 0x040fe20003f44270 */
[----:B------:R-:W-:-:S03]  /*c720*/  VIADD R12, R12, 0xffffffff ;  /* 0xffffffff0c0c7836 */ /* 0x000fc60000000000 */
[----:B------:R-:W-:-:S04]  /*c730*/  ISETP.NE.AND P3, PT, R18, 0x2, PT ;  /* 0x000000021200780c */ /* 0x000fc80003f65270 */
[----:B01----:R-:W-:Y:S02]  /*c740*/  SEL R14, RZ, 0x1, P3 ;  /* 0x00000001ff0e7807 */ /* 0x003fe40001800000 */
[----:B------:R-:W-:Y:S02]  /*c750*/  SEL R18, R18, RZ, P3 ;  /* 0x000000ff12127207 */ /* 0x000fe40001800000 */
[----:B------:R-:W-:Y:S01]  /*c760*/  LOP3.LUT R23, R23, R14, RZ, 0x3c, !PT ;  /* 0x0000000e17177212 */ /* 0x000fe200078e3cff */
[----:B------:R-:W-:Y:S06]  /*c770*/  @!P0 BRA `(.L_x_1420) ;  /* 0x0000000000048947 */ /* 0x000fec0003800000 */
[----:B------:R-:W-:Y:S01]  /*c780*/  BPT.TRAP 0x1 ;  /* 0x000000040000795c */ /* 0x000fe20000300000 */
.L_x_1420:
[----:B------:R-:W-:Y:S01]  /*c790*/  IMAD R14, R18, 0x8, R2 ;  /* 0x00000008120e7824 */ /* 0x000fe200078e0202 */
[----:B------:R-:W-:-:S04]  /*c7a0*/  SHF.L.U32 R199, R23, 0x1f, RZ ;  /* 0x0000001f17c77819 */ /* 0x000fc800000006ff */
[----:B------:R0:W1:Y:S01]  /*c7b0*/  SYNCS.PHASECHK.TRANS64.TRYWAIT P3, [R14+URZ+0x38830], R199 ;  /* 0x038830c70e0075a7 */ /* 0x000062000806017f */
[----:B------:R-:W-:Y:S05]  /*c7c0*/  @!P0 BRA `(.L_x_1421) ;  /* 0x0000000000048947 */ /* 0x000fea0003800000 */
[----:B------:R-:W-:Y:S01]  /*c7d0*/  BPT.TRAP 0x1 ;  /* 0x000000040000795c */ /* 0x000fe20000300000 */
.L_x_1421:
[----:B------:R-:W-:Y:S01]  /*c7e0*/  VIADD R20, R2, 0x20400 ;  /* 0x0002040002147836 */ /* 0x000fe20000000000 */
[----:B------:R-:W-:Y:S01]  /*c7f0*/  BSSY B1, `(.L_x_1422) ;  /* 0x0000009000017945 */ /* 0x000fe20003800000 */
[----:B------:R-:W-:Y:S02]  /*c800*/  IMAD R154, R18, 0x200, R3 ;  /* 0x00000200129a7824 */ /* 0x000fe400078e0203 */
[----:B------:R-:W-:Y:S01]  /*c810*/  IMAD.MOV.U32 R155, RZ, RZ, 0x40000040 ;  /* 0x40000040ff9b7424 */ /* 0x000fe200078e00ff */
[----:B------:R-:W-:-:S04]  /*c820*/  SHF.R.U32.HI R20, RZ, 0x4, R20 ;  /* 0x00000004ff147819 */ /* 0x000fc80000011614 */
[----:B------:R-:W-:-:S04]  /*c830*/  LOP3.LUT R20, R20, 0x3fff, RZ, 0xc0, !PT ;  /* 0x00003fff14147812 */ /* 0x000fc800078ec0ff */
[----:B------:R-:W-:Y:S01]  /*c840*/  LOP3.LUT R20, R20, 0x10000, RZ, 0xfc, !PT ;  /* 0x0001000014147812 */ /* 0x000fe200078efcff */
[----:B-1----:R-:W-:Y:S06]  /*c850*/  @P3 BRA `(.L_x_1423) ;  /* 0x0000000000083947 */ /* 0x002fec0003800000 */
[----:B------:R-:W1:Y:S02]  /*c860*/  SYNCS.PHASECHK.TRANS64.TRYWAIT P3, [R14+URZ+0x38830], R199 ;  /* 0x038830c70e0075a7 */ /* 0x000e64000806017f */
[----:B-1----:R-:W-:Y:S05]  /*c870*/  @!P3 BRA `(.L_x_1424) ;  /* 0x00000130007cb947 */ /* 0x002fea0003800000 */
.L_x_1423:
[----:B------:R-:W-:Y:S05]  /*c880*/  BSYNC B1 ;  /* 0x0000000000017941 */ /* 0x000fea0003800000 */
.L_x_1422:
        /* <DEDUP_REMOVED lines=13> */
[----:B------:R-:W-:Y:S02]  /*c960*/  R2UR UR19, R155 ;  /* 0x000000009b1372ca */ /* 0x000fe400000e0000 */
[----:B------:R-:W-:Y:S01]  /*c970*/  WARPGROUP.ARRIVE ;  /* 0x00000000000079c5 */ /* 0x000fe20000000000 */
[----:B------:R-:W-:Y:S02]  /*c980*/  R2UR UR8, R4 ;  /* 0x00000000040872ca */ /* 0x000fe400000e0000 */
[----:B------:R-:W-:Y:S02]  /*c990*/  R2UR UR9, R5 ;  /* 0x00000000050972ca */ /* 0x000fe400000e0000 */
[----:B------:R-:W-:Y:S01]  /*c9a0*/  R2UR UR14, R20 ;  /* 0x00000000140e72ca */ /* 0x000fe200000e0000 */
[----:B------:R-:W-:Y:S01]  /*c9b0*/  HGMMA.64x64x16.F32 R152, gdesc[UR4], RZ, !UPT, gsb0 ;  /* 0x00e00000049879f0 */ /* 0x000fe2000c0008ff */
[----:B------:R-:W-:-:S02]  /*c9c0*/  R2UR UR15, R21 ;  /* 0x00000000150f72ca */ /* 0x000fc400000e0000 */
[----:B------:R-:W-:Y:S02]  /*c9d0*/  R2UR UR12, R6 ;  /* 0x00000000060c72ca */ /* 0x000fe400000e0000 */
[----:B------:R-:W-:Y:S02]  /*c9e0*/  R2UR UR13, R7 ;  /* 0x00000000070d72ca */ /* 0x000fe400000e0000 */
[----:B------:R-:W-:Y:S02]  /*c9f0*/  R2UR UR16, R8 ;  /* 0x00000000081072ca */ /* 0x000fe400000e0000 */
[----:B------:R-:W-:Y:S01]  /*ca00*/  R2UR UR17, R9 ;  /* 0x00000000091172ca */ /* 0x000fe200000e0000 */
        /* <DEDUP_REMOVED lines=10> */
[----:B------:R-:W-:Y:S05]  /*cab0*/  @!P0 BRA `(.L_x_1425) ;  /* 0x0000000000048947 */ /* 0x000fea0003800000 */
[----:B------:R-:W-:Y:S01]  /*cac0*/  BPT.TRAP 0x1 ;  /* 0x000000040000795c */ /* 0x000fe20000300000 */
.L_x_1425:
[----:B------:R2:W3:Y:S01]  /*cad0*/  SYNCS.PHASECHK.TRANS64.TRYWAIT P3, [R14+URZ+0x38850], R199 ;  /* 0x038850c70e0075a7 */ /* 0x0004e2000806017f */
[----:B------:R-:W-:Y:S05]  /*cae0*/  @!P0 BRA `(.L_x_1426) ;  /* 0x0000000000048947 */ /* 0x000fea0003800000 */
[----:B------:R-:W-:Y:S01]  /*caf0*/  BPT.TRAP 0x1 ;  /* 0x000000040000795c */ /* 0x000fe20000300000 */
.L_x_1426:
[----:B------:R-:W-:Y:S04]  /*cb00*/  BSSY B1, `(.L_x_1427) ;  /* 0x0000004000017945 */ /* 0x000fe80003800000 */
[----:B---3--:R-:W-:Y:S05]  /*cb10*/  @P3 BRA `(.L_x_1428) ;  /* 0x0000000000083947 */ /* 0x008fea0003800000 */
[----:B------:R-:W3:Y:S02]  /*cb20*/  SYNCS.PHASECHK.TRANS64.TRYWAIT P3, [R14+URZ+0x38850], R199 ;  /* 0x038850c70e0075a7 */ /* 0x000ee4000806017f */
[----:B---3--:R-:W-:Y:S05]  /*cb30*/  @!P3 BRA `(.L_x_1429) ;  /* 0x0000012c00e0b947 */ /* 0x008fea0003800000 */
.L_x_1428:
[----:B------:R-:W-:Y:S05]  /*cb40*/  BSYNC B1 ;  /* 0x0000000000017941 */ /* 0x000fea0003800000 */
.L_x_1427:
[----:B------:R-:W-:Y:S01]  /*cb50*/  VIADD R20, R2, 0x26400 ;  /* 0x0002640002147836 */ /* 0x000fe20000000000 */
[----:B------:R-:W-:Y:S01]  /*cb60*/  WARPGROUP.ARRIVE ;  /* 0x00000000000079c5 */ /* 0x000fe20000000000 */
[----:B------:R-:W-:-:S05]  /*cb70*/  VIADD R202, R0, 0x4 ;  /* 0x0000000400ca7836 */ /* 0x000fca0000000000 */
[----:B0123--:R-:W0:Y:S01]  /*cb80*/  S2R R199, SR_TID.X ;  /* 0x0000000000c77919 */ /* 0x00fe220000002100 */
[----:B------:R-:W-:Y:S01]  /*cb90*/  IMAD R200, R18, 0x1000, R10 ;  /* 0x0000100012c87824 */ /* 0x000fe200078e020a */
[----:B------:R-:W-:Y:S01]  /*cba0*/  SHF.R.U32.HI R20, RZ, 0x4, R20 ;  /* 0x00000004ff147819 */ /* 0x000fe20000011614 */
[----:B------:R-:W-:Y:S02]  /*cbb0*/  IMAD.MOV.U32 R201, RZ, RZ, 0x40000040 ;  /* 0x40000040ffc97424 */ /* 0x000fe400078e00ff */
[----:B------:R-:W-:Y:S01]  /*cbc0*/  IMAD.MOV.U32 R205, RZ, RZ, 0x40000040 ;  /* 0x40000040ffcd7424 */ /* 0x000fe200078e00ff */
[----:B------:R-:W-:Y:S01]  /*cbd0*/  LOP3.LUT R21, R20, 0x3fff, RZ, 0xc0, !PT ;  /* 0x00003fff14157812 */ /* 0x000fe200078ec0ff */
[----:B------:R-:W-:Y:S01]  /*cbe0*/  VIADD R20, R0, 0x2 ;  /* 0x0000000200147836 */ /* 0x000fe20000000000 */
[C---:B------:R-:W-:Y:S01]  /*cbf0*/  R2UR UR6, R200.reuse ;  /* 0x00000000c80672ca */ /* 0x040fe200000e0000 */
[----:B------:R-:W-:Y:S01]  /*cc00*/  IMAD.MOV.U32 R203, RZ, RZ, 0x40000040 ;  /* 0x40000040ffcb7424 */ /* 0x000fe200078e00ff */
[----:B------:R-:W-:Y:S01]  /*cc10*/  LOP3.LUT R0, R21, 0x10000, RZ, 0xfc, !PT ;  /* 0x0001000015007812 */ /* 0x000fe200078efcff */
[----:B------:R-:W-:Y:S01]  /*cc20*/  IMAD.MOV.U32 R21, RZ, RZ, 0x40000040 ;  /* 0x40000040ff157424 */ /* 0x000fe200078e00ff */
[----:B------:R-:W-:Y:S01]  /*cc30*/  R2UR UR7, R201 ;  /* 0x00000000c90772ca */ /* 0x000fe200000e0000 */
[----:B------:R-:W-:Y:S01]  /*cc40*/  VIADD R201, R200, 0x800 ;  /* 0x00000800c8c97836 */ /* 0x000fe20000000000 */
[----:B------:R-:W-:Y:S01]  /*cc50*/  R2UR UR5, R205 ;  /* 0x00000000cd0572ca */ /* 0x000fe200000e0000 */
[----:B------:R-:W-:-:S02]  /*cc60*/  IMAD.MOV.U32 R204, RZ, RZ, R0 ;  /* 0x000000ffffcc7224 */ /* 0x000fc400078e0000 */
[----:B------:R-:W-:-:S03]  /*cc70*/  IMAD.MOV.U32 R205, RZ, RZ, 0xa00 ;  /* 0x00000a00ffcd7424 */ /* 0x000fc600078e00ff */
[----:B------:R-:W-:Y:S01]  /*cc80*/  R2UR UR4, R204 ;  /* 0x00000000cc0472ca */ /* 0x000fe200000e0000 */
[----:B------:R-:W-:Y:S01]  /*cc90*/  VIADD R204, R0, 0x800 ;  /* 0x0000080000cc7836 */ /* 0x000fe20000000000 */
[----:B0-----:R-:W-:-:S11]  /*cca0*/  SHF.R.U32.HI R199, RZ, 0x7, R199 ;  /* 0x00000007ffc77819 */ /* 0x001fd600000116c7 */
[----:B------:R-:W-:Y:S01]  /*ccb0*/  HGMMA.64x64x16.F32 R152, gdesc[UR4], R152, gsb0 ;  /* 0x00e00000049879f0 */ /* 0x000fe20008000898 */
[----:B------:R-:W-:Y:S01]  /*ccc0*/  R2UR UR4, R20 ;  /* 0x00000000140472ca */ /* 0x000fe200000e0000 */
[----:B------:R-:W-:Y:S01]  /*ccd0*/  VIADD R20, R200, 0x2 ;  /* 0x00000002c8147836 */ /* 0x000fe20000000000 */
[----:B------:R-:W-:Y:S01]  /*cce0*/  R2UR UR5, R21 ;  /* 0x00000000150572ca */ /* 0x000fe200000e0000 */
[----:B------:R-:W-:-:S03]  /*ccf0*/  IMAD.MOV.U32 R21, RZ, RZ, 0x40000040 ;  /* 0x40000040ff157424 */ /* 0x000fc600078e00ff */
        /* <DEDUP_REMOVED lines=153> */
[----:B------:R-:W-:Y:S02]  /*d690*/  R2UR UR4, R20 ;  /* 0x00000000140472ca */ /* 0x000fe400000e0000 */
[----:B------:R-:W-:Y:S01]  /*d6a0*/  R2UR UR5, R21 ;  /* 0x00000000150572ca */ /* 0x000fe200000e0000 */
[----:B------:R0:W1:Y:S02]  /*d6b0*/  SHFL.IDX PT, R20, R199, RZ, 0x1f ;  /* 0x00001fffc7147589 */ /* 0x00006400000e0000 */
[----:B0-----:R-:W-:Y:S01]  /*d6c0*/  IMAD.MOV.U32 R199, RZ, RZ, 0x4 ;  /* 0x00000004ffc77424 */ /* 0x001fe200078e00ff */
[----:B-1----:R-:W-:-:S04]  /*d6d0*/  ISETP.GT.AND P3, PT, R20, 0x7f, PT ;  /* 0x0000007f1400780c */ /* 0x002fc80003f64270 */
[----:B------:R-:W-:Y:S02]  /*d6e0*/  SEL R21, RZ, 0x2, !P3 ;  /* 0x00000002ff157807 */ /* 0x000fe40005800000 */
[C---:B------:R-:W-:Y:S02]  /*d6f0*/  SEL R20, R199.reuse, 0x2, P3 ;  /* 0x00000002c7147807 */ /* 0x040fe40001800000 */
[----:B------:R-:W-:Y:S01]  /*d700*/  SEL R199, R199, 0x6, !P3 ;  /* 0x00000006c7c77807 */ /* 0x000fe20005800000 */
[----:B------:R-:W-:Y:S01]  /*d710*/  IMAD.IADD R202, R21, 0x1, R201 ;  /* 0x0000000115ca7824 */ /* 0x000fe200078e02c9 */
[----:B------:R-:W-:-:S04]  /*d720*/  SEL R205, R205, 0x980, P3 ;  /* 0x00000980cdcd7807 */ /* 0x000fc80001800000 */
[----:B------:R-:W-:Y:S01]  /*d730*/  LOP3.LUT R205, R205, 0xa00, RZ, 0xc0, !PT ;  /* 0x00000a00cdcd7812 */ /* 0x000fe200078ec0ff */
[----:B------:R-:W-:Y:S02]  /*d740*/  WARPGROUP.DEPBAR.LE gsb0, 0x0 ;  /* 0x00008000000079c5 */ /* 0x000fe40000010000 */
[----:B------:R-:W-:-:S06]  /*d750*/  WARPGROUP.ARRIVE ;  /* 0x00000000000079c5 */ /* 0x000fcc0000000000 */
[----:B------:R-:W-:Y:S01]  /*d760*/  HGMMA.64x64x16.F32 R152, gdesc[UR4], R152, gsb0 ;  /* 0x00e00000049879f0 */ /* 0x000fe20008000898 */
[----:B------:R-:W-:Y:S01]  /*d770*/  R2UR UR6, R202 ;  /* 0x00000000ca0672ca */ /* 0x000fe200000e0000 */
[----:B------:R-:W-:Y:S01]  /*d780*/  IMAD.IADD R202, R204, 0x1, R21 ;  /* 0x00000001ccca7824 */ /* 0x000fe200078e0215 */
[----:B------:R-:W-:Y:S01]  /*d790*/  R2UR UR7, R203 ;  /* 0x00000000cb0772ca */ /* 0x000fe200000e0000 */
[----:B------:R-:W-:-:S03]  /*d7a0*/  IMAD.MOV.U32 R203, RZ, RZ, 0x40000040 ;  /* 0x40000040ffcb7424 */ /* 0x000fc600078e00ff */
[----:B------:R-:W-:Y:S01]  /*d7b0*/  R2UR UR4, R202 ;  /* 0x00000000ca0472ca */ /* 0x000fe200000e0000 */
[----:B------:R-:W-:Y:S01]  /*d7c0*/  IMAD.IADD R202, R201, 0x1, R20 ;  /* 0x00000001c9ca7824 */ /* 0x000fe200078e0214 */
[----:B------:R-:W-:Y:S01]  /*d7d0*/  R2UR UR5, R203 ;  /* 0x00000000cb0572ca */ /* 0x000fe200000e0000 */
[----:B------:R-:W-:Y:S01]  /*d7e0*/  IMAD.MOV.U32 R203, RZ, RZ, 0x40000040 ;  /* 0x40000040ffcb7424 */ /* 0x000fe200078e00ff */
[----:B------:R-:W-:Y:S02]  /*d7f0*/  WARPGROUP.DEPBAR.LE gsb0, 0x0 ;  /* 0x00008000000079c5 */ /* 0x000fe40000010000 */
[----:B------:R-:W-:-:S09]  /*d800*/  WARPGROUP.ARRIVE ;  /* 0x00000000000079c5 */ /* 0x000fd20000000000 */
        /* <DEDUP_REMOVED lines=8> */
[----:B------:R-:W-:Y:S02]  /*d890*/  IMAD.MOV.U32 R203, RZ, RZ, 0x40000040 ;  /* 0x40000040ffcb7424 */ /* 0x000fe400078e00ff */
[----:B------:R-:W-:-:S05]  /*d8a0*/  IMAD.MOV.U32 R204, RZ, RZ, 0x28 ;  /* 0x00000028ffcc7424 */ /* 0x000fca00078e00ff */
        /* <DEDUP_REMOVED lines=8> */
[----:B------:R-:W-:Y:S02]  /*d930*/  IMAD.MOV.U32 R203, RZ, RZ, 0x40000040 ;  /* 0x40000040ffcb7424 */ /* 0x000fe400078e00ff */
[----:B------:R-:W-:Y:S01]  /*d940*/  VIADD R201, R0, 0xa00 ;  /* 0x00000a0000c97836 */ /* 0x000fe20000000000 */
[----:B------:R-:W-:Y:S02]  /*d950*/  R2UR UR6, R202 ;  /* 0x00000000ca0672ca */ /* 0x000fe400000e0000 */
[----:B------:R-:W-:Y:S01]  /*d960*/  R2UR UR7, R203 ;  /* 0x00000000cb0772ca */ /* 0x000fe200000e0000 */
[----:B------:R-:W-:Y:S01]  /*d970*/  IMAD.MOV.U32 R203, RZ, RZ, 0x40000040 ;  /* 0x40000040ffcb7424 */ /* 0x000fe200078e00ff */
[----:B------:R-:W-:-:S02]  /*d980*/  IADD3 R202, R204, R205, R0 ;  /* 0x000000cdccca7210 */ /* 0x000fc40007ffe000 */
[----:B------:R-:W-:Y:S01]  /*d990*/  IADD3 R204, R204, R205, R200 ;  /* 0x000000cdcccc7210 */ /* 0x000fe20007ffe0c8 */
[----:B------:R-:W-:Y:S01]  /*d9a0*/  IMAD.MOV.U32 R205, RZ, RZ, 0x40000040 ;  /* 0x40000040ffcd7424 */ /* 0x000fe200078e00ff */
[----:B------:R-:W-:Y:S02]  /*d9b0*/  WARPGROUP.DEPBAR.LE gsb0, 0x0 ;  /* 0x00008000000079c5 */ /* 0x000fe40000010000 */
[----:B------:R-:W-:-:S06]  /*d9c0*/  WARPGROUP.ARRIVE ;  /* 0x00000000000079c5 */ /* 0x000fcc0000000000 */
[----:B------:R-:W-:Y:S01]  /*d9d0*/  HGMMA.64x64x16.F32 R152, gdesc[UR4], R152, gsb0 ;  /* 0x00e00000049879f0 */ /* 0x000fe20008000898 */
[----:B------:R-:W-:Y:S01]  /*d9e0*/  R2UR UR4, R202 ;  /* 0x00000000ca0472ca */ /* 0x000fe200000e0000 */
[----:B------:R-:W-:Y:S01]  /*d9f0*/  IMAD.IADD R202, R201, 0x1, R21 ;  /* 0x00000001c9ca7824 */ /* 0x000fe200078e0215 */
[----:B------:R-:W-:Y:S01]  /*da00*/  R2UR UR5, R203 ;  /* 0x00000000cb0572ca */ /* 0x000fe200000e0000 */
[----:B------:R-:W-:Y:S01]  /*da10*/  IMAD.MOV.U32 R203, RZ, RZ, 0x40000040 ;  /* 0x40000040ffcb7424 */ /* 0x000fe200078e00ff */
[----:B------:R-:W-:Y:S01]  /*da20*/  R2UR UR6, R204 ;  /* 0x00000000cc0672ca */ /* 0x000fe200000e0000 */
[----:B------:R-:W-:Y:S01]  /*da30*/  VIADD R204, R200, 0xa00 ;  /* 0x00000a00c8cc7836 */ /* 0x000fe20000000000 */
[----:B------:R-:W-:Y:S01]  /*da40*/  R2UR UR7, R205 ;  /* 0x00000000cd0772ca */ /* 0x000fe200000e0000 */
        /* <DEDUP_REMOVED lines=25> */
[----:B------:R-:W-:Y:S01]  /*dbe0*/  VIADD R201, R0, 0xc00 ;  /* 0x00000c0000c97836 */ /* 0x000fe20000000000 */
[----:B------:R-:W-:Y:S02]  /*dbf0*/  WARPGROUP.DEPBAR.LE gsb0, 0x0 ;  /* 0x00008000000079c5 */ /* 0x000fe40000010000 */
[----:B------:R-:W-:-:S07]  /*dc00*/  WARPGROUP.ARRIVE ;  /* 0x00000000000079c5 */ /* 0x000fce0000000000 */
[----:B------:R-:W-:Y:S01]  /*dc10*/  HGMMA.64x64x16.F32 R152, gdesc[UR4], R152, gsb0 ;  /* 0x00e00000049879f0 */ /* 0x000fe20008000898 */
[----:B------:R-:W-:Y:S01]  /*dc20*/  R2UR UR4, R202 ;  /* 0x00000000ca0472ca */ /* 0x000fe200000e0000 */
[----:B------:R-:W-:Y:S01]  /*dc30*/  IMAD.IADD R202, R199, 0x1, R204 ;  /* 0x00000001c7ca7824 */ /* 0x000fe200078e02cc */
[----:B------:R-:W-:Y:S01]  /*dc40*/  R2UR UR5, R203 ;  /* 0x00000000cb0572ca */ /* 0x000fe200000e0000 */
[----:B------:R-:W-:Y:S02]  /*dc50*/  IMAD.MOV.U32 R203, RZ, RZ, 0x40000040 ;  /* 0x40000040ffcb7424 */ /* 0x000fe400078e00ff */
[----:B------:R-:W-:Y:S01]  /*dc60*/  IMAD.MOV.U32 R204, RZ, RZ, 0x30 ;  /* 0x00000030ffcc7424 */ /* 0x000fe200078e00ff */
[----:B------:R-:W-:Y:S02]  /*dc70*/  R2UR UR6, R202 ;  /* 0x00000000ca0672ca */ /* 0x000fe400000e0000 */
[----:B------:R-:W-:Y:S01]  /*dc80*/  R2UR UR7, R203 ;  /* 0x00000000cb0772ca */ /* 0x000fe200000e0000 */
[----:B------:R-:W-:Y:S01]  /*dc90*/  IMAD.MOV.U32 R203, RZ, RZ, 0x40000040 ;  /* 0x40000040ffcb7424 */ /* 0x000fe200078e00ff */
[----:B------:R-:W-:-:S04]  /*dca0*/  SEL R204, R204, 0x2e, P3 ;  /* 0x0000002ecccc7807 */ /* 0x000fc80001800000 */
[----:B------:R-:W-:-:S04]  /*dcb0*/  LOP3.LUT R204, R204, 0x6, RZ, 0xc0, !PT ;  /* 0x00000006cccc7812 */ /* 0x000fc800078ec0ff */
[CC--:B------:R-:W-:Y:S02]  /*dcc0*/  IADD3 R202, R204.reuse, R205.reuse, R0 ;  /* 0x000000cdccca7210 */ /* 0x0c0fe40007ffe000 */
        /* <DEDUP_REMOVED lines=64> */
[----:B------:R-:W-:Y:S02]  /*e0d0*/  WARPGROUP.DEPBAR.LE gsb0, 0x0 ;  /* 0x00008000000079c5 */ /* 0x000fe40000010000 */
[----:B------:R-:W-:-:S10]  /*e0e0*/  WARPGROUP.ARRIVE ;  /* 0x00000000000079c5 */ /* 0x000fd40000000000 */
[----:B------:R-:W-:Y:S01]  /*e0f0*/  HGMMA.64x64x16.F32 R152, gdesc[UR4], R152, gsb0 ;  /* 0x00e00000049879f0 */ /* 0x000fe20008000898 */
[----:B------:R-:W-:Y:S01]  /*e100*/  R2UR UR6, R202 ;  /* 0x00000000ca0672ca */ /* 0x000fe200000e0000 */
[----:B------:R-:W-:Y:S01]  /*e110*/  IMAD.IADD R202, R204, 0x1, R21 ;  /* 0x00000001ccca7824 */ /* 0x000fe200078e0215 */
[----:B------:R-:W-:Y:S01]  /*e120*/  R2UR UR7, R203 ;  /* 0x00000000cb0772ca */ /* 0x000fe200000e0000 */
[----:B------:R-:W-:Y:S02]  /*e130*/  IMAD.MOV.U32 R203, RZ, RZ, 0x40000040 ;  /* 0x40000040ffcb7424 */ /* 0x000fe400078e00ff */
[----:B------:R-:W-:Y:S01]  /*e140*/  IMAD.MOV.U32 R21, RZ, RZ, 0x40000040 ;  /* 0x40000040ff157424 */ /* 0x000fe200078e00ff */
[----:B------:R-:W-:Y:S01]  /*e150*/  R2UR UR4, R202 ;  /* 0x00000000ca0472ca */ /* 0x000fe200000e0000 */
[----:B------:R-:W-:Y:S01]  /*e160*/  IMAD.IADD R202, R204, 0x1, R20 ;  /* 0x00000001ccca7824 */ /* 0x000fe200078e0214 */
[----:B------:R-:W-:Y:S01]  /*e170*/  R2UR UR5, R203 ;  /* 0x00000000cb0572ca */ /* 0x000fe200000e0000 */
[----:B------:R-:W-:-:S02]  /*e180*/  IMAD.MOV.U32 R203, RZ, RZ, 0x40000040 ;  /* 0x40000040ffcb7424 */ /* 0x000fc400078e00ff */
[----:B------:R-:W-:Y:S01]  /*e190*/  IMAD.IADD R20, R20, 0x1, R201 ;  /* 0x0000000114147824 */ /* 0x000fe200078e02c9 */
[----:B------:R-:W-:Y:S02]  /*e1a0*/  WARPGROUP.DEPBAR.LE gsb0, 0x0 ;  /* 0x00008000000079c5 */ /* 0x000fe40000010000 */
[----:B------:R-:W-:-:S07]  /*e1b0*/  WARPGROUP.ARRIVE ;  /* 0x00000000000079c5 */ /* 0x000fce0000000000 */
[----:B------:R-:W-:Y:S01]  /*e1c0*/  HGMMA.64x64x16.F32 R152, gdesc[UR4], R152, gsb0 ;  /* 0x00e00000049879f0 */ /* 0x000fe20008000898 */
[----:B------:R-:W-:Y:S01]  /*e1d0*/  R2UR UR4, R202 ;  /* 0x00000000ca0472ca */ /* 0x000fe200000e0000 */
[----:B------:R-:W-:Y:S01]  /*e1e0*/  IMAD.IADD R202, R204, 0x1, R199 ;  /* 0x00000001ccca7824 */ /* 0x000fe200078e02c7 */
[----:B------:R-:W-:Y:S01]  /*e1f0*/  R2UR UR5, R203 ;  /* 0x00000000cb0572ca */ /* 0x000fe200000e0000 */
[----:B------:R-:W-:Y:S01]  /*e200*/  IMAD.MOV.U32 R203, RZ, RZ, 0x40000040 ;  /* 0x40000040ffcb7424 */ /* 0x000fe200078e00ff */
        /* <DEDUP_REMOVED lines=10> */
[----:B------:R-:W-:Y:S02]  /*e2b0*/  R2UR UR6, R20 ;  /* 0x00000000140672ca */ /* 0x000fe400000e0000 */
[----:B------:R-:W-:Y:S01]  /*e2c0*/  R2UR UR7, R21 ;  /* 0x00000000150772ca */ /* 0x000fe200000e0000 */
[----:B------:R-:W-:Y:S01]  /*e2d0*/  IMAD.MOV.U32 R21, RZ, RZ, 0x1000 ;  /* 0x00001000ff157424 */ /* 0x000fe200078e00ff */
[----:B------:R-:W-:Y:S02]  /*e2e0*/  R2UR UR4, R202 ;  /* 0x00000000ca0472ca */ /* 0x000fe400000e0000 */
[----:B------:R-:W-:Y:S02]  /*e2f0*/  R2UR UR5, R203 ;  /* 0x00000000cb0572ca */ /* 0x000fe400000e0000 */
[----:B------:R-:W-:Y:S02]  /*e300*/  SEL R21, R21, 0xf80, P3 ;  /* 0x00000f8015157807 */ /* 0x000fe40001800000 */
[----:B------:R-:W-:-:S02]  /*e310*/  ISETP.NE.AND P3, PT, R192, RZ, PT ;  /* 0x000000ffc000720c */ /* 0x000fc40003f65270 */
[----:B------:R-:W-:-:S04]  /*e320*/  LOP3.LUT R21, R21, 0x1e00, RZ, 0xc0, !PT ;  /* 0x00001e0015157812 */ /* 0x000fc800078ec0ff */
[CC--:B------:R-:W-:Y:S02]  /*e330*/  IADD3 R20, R201.reuse, R21.reuse, R0 ;  /* 0x00000015c9147210 */ /* 0x0c0fe40007ffe000 */
[----:B------:R-:W-:Y:S01]  /*e340*/  IADD3 R200, R201, R21, R200 ;  /* 0x00000015c9c87210 */ /* 0x000fe20007ffe0c8 */
[----:B------:R-:W-:Y:S02]  /*e350*/  IMAD.MOV.U32 R21, RZ, RZ, 0x40000040 ;  /* 0x40000040ff157424 */ /* 0x000fe400078e00ff */
[----:B------:R-:W-:Y:S01]  /*e360*/  IMAD.MOV.U32 R201, RZ, RZ, 0x40000040 ;  /* 0x40000040ffc97424 */ /* 0x000fe200078e00ff */
[----:B------:R-:W-:Y:S02]  /*e370*/  WARPGROUP.DEPBAR.LE gsb0, 0x0 ;  /* 0x00008000000079c5 */ /* 0x000fe40000010000 */
[----:B------:R-:W-:-:S06]  /*e380*/  WARPGROUP.ARRIVE ;  /* 0x00000000000079c5 */ /* 0x000fcc0000000000 */
[----:B------:R-:W-:Y:S01]  /*e390*/  HGMMA.64x64x16.F32 R152, gdesc[UR4], R152, gsb0 ;  /* 0x00e00000049879f0 */ /* 0x000fe20008000898 */
[----:B------:R-:W-:Y:S01]  /*e3a0*/  R2UR UR4, R20 ;  /* 0x00000000140472ca */ /* 0x000fe200000e0000 */
[----:B------:R-:W-:Y:S01]  /*e3b0*/  IMAD R20, R18, 0x1000, R11 ;  /* 0x0000100012147824 */ /* 0x000fe200078e020b */
[----:B------:R-:W-:Y:S01]  /*e3c0*/  R2UR UR5, R21 ;  /* 0x00000000150572ca */ /* 0x000fe200000e0000 */
[----:B------:R-:W-:Y:S01]  /*e3d0*/  IMAD.MOV.U32 R21, RZ, RZ, 0x40000040 ;  /* 0x40000040ff157424 */ /* 0x000fe200078e00ff */
[----:B------:R-:W-:Y:S02]  /*e3e0*/  R2UR UR6, R200 ;  /* 0x00000000c80672ca */ /* 0x000fe400000e0000 */
[----:B------:R-:W-:Y:S01]  /*e3f0*/  R2UR UR7, R201 ;  /* 0x00000000c90772ca */ /* 0x000fe200000e0000 */
[----:B------:R-:W-:Y:S02]  /*e400*/  WARPGROUP.DEPBAR.LE gsb0, 0x0 ;  /* 0x00008000000079c5 */ /* 0x000fe40000010000 */
[----:B------:R-:W-:-:S10]  /*e410*/  WARPGROUP.ARRIVE ;  /* 0x00000000000079c5 */ /* 0x000fd40000000000 */
[----:B------:R-:W-:Y:S01]  /*e420*/  HGMMA.64x64x16.F32 R152, gdesc[UR4], R152, gsb0 ;  /* 0x00e00000049879f0 */ /* 0x000fe20008000898 */
[----:B------:R-:W-:Y:S01]  /*e430*/  ULDC UR4, c[0x0][0xad0] ;  /* 0x0002b40000047ab9 */ /* 0x000fe20000000800 */
[----:B------:R-:W-:Y:S02]  /*e440*/  R2UR UR7, R21 ;  /* 0x00000000150772ca */ /* 0x000fe400000e0000 */
[----:B------:R-:W-:Y:S01]  /*e450*/  R2UR UR6, R20 ;  /* 0x00000000140672ca */ /* 0x000fe200000e0000 */
        /* <DEDUP_REMOVED lines=33> */
[----:B------:R-:W-:Y:S01]  /*e670*/  FMUL.FTZ R201, R174, UR4 ;  /* 0x00000004aec97c20 */ /* 0x000fe20008410000 */
[----:B------:R-:W-:Y:S01]  /*e680*/  FMUL.FTZ R203, R178, UR4 ;  /* 0x00000004b2cb7c20 */ /* 0x000fe20008410000 */
[----:B------:R-:W-:Y:S01]  /*e690*/  FMUL.FTZ R204, R179, UR4 ;  /* 0x00000004b3cc7c20 */ /* 0x000fe20008410000 */
[----:B------:R-:W-:Y:S01]  /*e6a0*/  FMUL.FTZ R182, R182, UR4 ;  /* 0x00000004b6b67c20 */ /* 0x000fe20008410000 */
[----:B------:R-:W-:-:S02]  /*e6b0*/  FMUL.FTZ R183, R183, UR4 ;  /* 0x00000004b7b77c20 */ /* 0x000fc40008410000 */
        /* <DEDUP_REMOVED lines=27> */
[----:B0-----:R-:W-:-:S05]  /*e870*/  FMNMX.FTZ R169, R180, R169, !PT ;  /* 0x000000a9b4a97209 */ /* 0x001fca0007810000 */
[----:B------:R-:W0:Y:S02]  /*e880*/  SHFL.BFLY PT, R202, R169, 0x2, 0x1f ;  /* 0x0c401f00a9ca7f89 */ /* 0x000e2400000e0000 */
[----:B------:R-:W3:Y:S01]  /*e890*/  MUFU.TANH R156, R156 ;  /* 0x0000009c009c7308 */ /* 0x000ee20000002400 */
[----:B-1----:R-:W-:-:S07]  /*e8a0*/  FMNMX.FTZ R171, R153, R198, !PT ;  /* 0x000000c699ab7209 */ /* 0x002fce0007810000 */
[----:B------:R-:W1:Y:S01]  /*e8b0*/  MUFU.TANH R158, R158 ;  /* 0x0000009e009e7308 */ /* 0x000e620000002400 */
[----:B--2---:R-:W-:-:S07]  /*e8c0*/  FMNMX.FTZ R171, R154, R171, !PT ;  /* 0x000000ab9aab7209 */ /* 0x004fce0007810000 */
[----:B------:R-:W2:Y:S01]  /*e8d0*/  MUFU.TANH R162, R162 ;  /* 0x000000a200a27308 */ /* 0x000ea20000002400 */
[----:B---3--:R-:W-:Y:S02]  /*e8e0*/  FMNMX.FTZ R171, R156, R171, !PT ;  /* 0x000000ab9cab7209 */ /* 0x008fe40007810000 */
[----:B0-----:R-:W-:Y:S01]  /*e8f0*/  FMNMX.FTZ R169, R169, R202, !PT ;  /* 0x000000caa9a97209 */ /* 0x001fe20007810000 */
[----:B------:R-:W-:-:S04]  /*e900*/  FMUL.FTZ R202, R175, UR4 ;  /* 0x00000004afca7c20 */ /* 0x000fc80008410000 */
[----:B------:R-:W0:Y:S01]  /*e910*/  MUFU.TANH R163, R163 ;  /* 0x000000a300a37308 */ /* 0x000e220000002400 */
[----:B-1----:R-:W-:Y:S01]  /*e920*/  FMNMX.FTZ R171, R158, R171, !PT ;  /* 0x000000ab9eab7209 */ /* 0x002fe20007810000 */
[----:B------:R-:W-:Y:S01]  /*e930*/  ULDC UR4, c[0x0][0xa80] ;  /* 0x0002a00000047ab9 */ /* 0x000fe20000000800 */
[----:B------:R-:W1:Y:S05]  /*e940*/  SHFL.BFLY PT, R170, R169, 0x1, 0x1f ;  /* 0x0c201f00a9aa7f89 */ /* 0x000e6a00000e0000 */
[----:B------:R-:W3:Y:S01]  /*e950*/  MUFU.TANH R166, R166 ;  /* 0x000000a600a67308 */ /* 0x000ee20000002400 */
[----:B--2---:R-:W-:-:S07]  /*e960*/  FMNMX.FTZ R171, R162, R171, !PT ;  /* 0x000000aba2ab7209 */ /* 0x004fce0007810000 */
[----:B------:R-:W2:Y:S01]  /*e970*/  MUFU.TANH R167, R167 ;  /* 0x000000a700a77308 */ /* 0x000ea20000002400 */
[----:B0-----:R-:W-:-:S07]  /*e980*/  FMNMX.FTZ R171, R163, R171, !PT ;  /* 0x000000aba3ab7209 */ /* 0x001fce0007810000 */
[----:B------:R-:W0:Y:S01]  /*e990*/  MUFU.TANH R181, R181 ;  /* 0x000000b500b57308 */ /* 0x000e220000002400 */
[----:B---3--:R-:W-:Y:S02]  /*e9a0*/  FMNMX.FTZ R171, R166, R171, !PT ;  /* 0x000000aba6ab7209 */ /* 0x008fe40007810000 */
[----:B-1----:R-:W-:Y:S01]  /*e9b0*/  FMNMX.FTZ R169, R169, R170, !PT ;  /* 0x000000aaa9a97209 */ /* 0x002fe20007810000 */
[----:B------:R-:W-:-:S04]  /*e9c0*/  IMAD.U32 R170, RZ, RZ, UR4 ;  /* 0x00000004ffaa7e24 */ /* 0x000fc8000f8e00ff */
[----:B------:R-:W1:Y:S01]  /*e9d0*/  MUFU.TANH R200, R200 ;  /* 0x000000c800c87308 */ /* 0x000e620000002400 */
[----:B--2---:R-:W-:Y:S01]  /*e9e0*/  FMNMX.FTZ R171, R167, R171, !PT ;  /* 0x000000aba7ab7209 */ /* 0x004fe20007810000 */
[C---:B------:R-:W-:Y:S01]  /*e9f0*/  FMUL.FTZ R179, R169.reuse, R170 ;  /* 0x000000aaa9b37220 */ /* 0x040fe20000410000 */
[----:B------:R-:W-:-:S03]  /*ea00*/  FADD.FTZ R174, -R169, R196 ;  /* 0x000000c4a9ae7221 */ /* 0x000fc60000010100 */
[-CC-:B------:R-:W-:Y:S01]  /*ea10*/  FFMA.FTZ R205, R157, R170.reuse, -R179.reuse ;  /* 0x000000aa9dcd7223 */ /* 0x180fe200000108b3 */
[-CC-:B------:R-:W-:Y:S01]  /*ea20*/  FFMA.FTZ R157, R159, R170.reuse, -R179.reuse ;  /* 0x000000aa9f9d7223 */ /* 0x180fe200000108b3 */
[----:B------:R-:W2:Y:S01]  /*ea30*/  MUFU.TANH R201, R201 ;  /* 0x000000c900c97308 */ /* 0x000ea20000002400 */
[----:B0-----:R-:W-:Y:S01]  /*ea40*/  FMNMX.FTZ R171, R181, R171, !PT ;  /* 0x000000abb5ab7209 */ /* 0x001fe20007810000 */
[-CC-:B------:R-:W-:Y:S01]  /*ea50*/  FFMA.FTZ R159, R161, R170.reuse, -R179.reuse ;  /* 0x000000aaa19f7223 */ /* 0x180fe200000108b3 */
[-C--:B------:R-:W-:Y:S01]  /*ea60*/  FMUL.FTZ R174, R174, R170.reuse ;  /* 0x000000aaaeae7220 */ /* 0x080fe20000410000 */
[-CC-:B------:R-:W-:Y:S01]  /*ea70*/  FFMA.FTZ R196, R21, R170.reuse, -R179.reuse ;  /* 0x000000aa15c47223 */ /* 0x180fe200000108b3 */
[-CC-:B------:R-:W-:Y:S01]  /*ea80*/  FFMA.FTZ R152, R152, R170.reuse, -R179.reuse ;  /* 0x000000aa98987223 */ /* 0x180fe200000108b3 */
[-CC-:B------:R-:W-:Y:S01]  /*ea90*/  FFMA.FTZ R155, R155, R170.reuse, -R179.reuse ;  /* 0x000000aa9b9b7223 */ /* 0x180fe200000108b3 */
[-CC-:B------:R-:W-:Y:S01]  /*eaa0*/  FFMA.FTZ R21, R164, R170.reuse, -R179.reuse ;  /* 0x000000aaa4157223 */ /* 0x180fe200000108b3 */
[----:B------:R-:W0:Y:S01]  /*eab0*/  MUFU.TANH R202, R202 ;  /* 0x000000ca00ca7308 */ /* 0x000e220000002400 */
[----:B-1----:R-:W-:Y:S01]  /*eac0*/  FMNMX.FTZ R171, R200, R171, !PT ;  /* 0x000000abc8ab7209 */ /* 0x002fe20007810000 */
[-CC-:B------:R-:W-:Y:S01]  /*ead0*/  FFMA.FTZ R160, R160, R170.reuse, -R179.reuse ;  /* 0x000000aaa0a07223 */ /* 0x180fe200000108b3 */
[-CC-:B------:R-:W-:Y:S01]  /*eae0*/  FFMA.FTZ R168, R168, R170.reuse, -R179.reuse ;  /* 0x000000aaa8a87223 */ /* 0x180fe200000108b3 */
[-CC-:B------:R-:W-:Y:S01]  /*eaf0*/  FFMA.FTZ R172, R172, R170.reuse, -R179.reuse ;  /* 0x000000aaacac7223 */ /* 0x180fe200000108b3 */
[-CC-:B------:R-:W-:Y:S01]  /*eb00*/  FFMA.FTZ R173, R173, R170.reuse, -R179.reuse ;  /* 0x000000aaadad7223 */ /* 0x180fe200000108b3 */
[----:B------:R-:W-:-:S02]  /*eb10*/  FFMA.FTZ R177, R177, R170, -R179 ;  /* 0x000000aab1b17223 */ /* 0x000fc400000108b3 */
        /* <DEDUP_REMOVED lines=8> */
[----:B------:R2:W3:Y:S01]  /*eba0*/  MUFU.EX2 R178, R174 ;  /* 0x000000ae00b27308 */ /* 0x0004e20000000800 */
[----:B0-----:R-:W-:-:S07]  /*ebb0*/  FMNMX.FTZ R171, R182, R171, !PT ;  /* 0x000000abb6ab7209 */ /* 0x001fce0007810000 */
[----:B------:R-:W-:Y:S01]  /*ebc0*/  MUFU.EX2 R196, R196 ;  /* 0x000000c400c47308 */ /* 0x000fe20000000800 */
[----:B-1----:R-:W-:Y:S01]  /*ebd0*/  FMNMX.FTZ R171, R183, R171, !PT ;  /* 0x000000abb7ab7209 */ /* 0x002fe20007810000 */
[----:B--2---:R-:W-:-:S04]  /*ebe0*/  FFMA.FTZ R174, R165, R170, -R179 ;  /* 0x000000aaa5ae7223 */ /* 0x004fc800000108b3 */
[----:B------:R-:W0:Y:S02]  /*ebf0*/  SHFL.BFLY PT, R175, R171, 0x2, 0x1f ;  /* 0x0c401f00abaf7f89 */ /* 0x000e2400000e0000 */
[----:B------:R-:W-:Y:S01]  /*ec00*/  MUFU.EX2 R152, R152 ;  /* 0x0000009800987308 */ /* 0x000fe20000000800 */
[-C--:B---3--:R-:W-:Y:S01]  /*ec10*/  FMUL.FTZ R24, R24, R178.reuse ;  /* 0x000000b218187220 */ /* 0x088fe20000410000 */
        /* <DEDUP_REMOVED lines=19> */
[----:B------:R-:W-:Y:S01]  /*ed50*/  FMUL.FTZ R60, R60, R178 ;  /* 0x000000b23c3c7220 */ /* 0x000fe20000410000 */
[----:B0-----:R-:W-:Y:S01]  /*ed60*/  FMNMX.FTZ R171, R171, R175, !PT ;  /* 0x000000afabab7209 */ /* 0x001fe20007810000 */
[-CC-:B------:R-:W-:Y:S01]  /*ed70*/  FFMA.FTZ R175, R176, R170.reuse, -R179.reuse ;  /* 0x000000aab0af7223 */ /* 0x180fe200000108b3 */
[-CC-:B------:R-:W-:Y:S01]  /*ed80*/  FFMA.FTZ R176, R199, R170.reuse, -R179.reuse ;  /* 0x000000aac7b07223 */ /* 0x180fe200000108b3 */
[----:B------:R-:W-:Y:S01]  /*ed90*/  FFMA.FTZ R179, R180, R170, -R179 ;  /* 0x000000aab4b37223 */ /* 0x000fe200000108b3 */
[----:B------:R-:W-:Y:S01]  /*eda0*/  MUFU.EX2 R157, R157 ;  /* 0x0000009d009d7308 */ /* 0x000fe20000000800 */
[----:B------:R-:W0:Y:S01]  /*edb0*/  SHFL.BFLY PT, R161, R171, 0x1, 0x1f ;  /* 0x0c201f00aba17f89 */ /* 0x000e2200000e0000 */
        /* <DEDUP_REMOVED lines=23> */
[----:B0-----:R-:W-:Y:S01]  /*ef30*/  FMNMX.FTZ R171, R171, R161, !PT ;  /* 0x000000a1abab7209 */ /* 0x001fe20007810000 */
[-C--:B------:R-:W-:Y:S01]  /*ef40*/  FMUL.FTZ R101, R101, R178.reuse ;  /* 0x000000b265657220 */ /* 0x080fe20000410000 */
[-C--:B------:R-:W-:Y:S01]  /*ef50*/  FMUL.FTZ R104, R104, R178.reuse ;  /* 0x000000b268687220 */ /* 0x080fe20000410000 */
[-C--:B------:R-:W-:Y:S01]  /*ef60*/  FMUL.FTZ R105, R105, R178.reuse ;  /* 0x000000b269697220 */ /* 0x080fe20000410000 */
[----:B------:R-:W-:Y:S01]  /*ef70*/  FMUL.FTZ R108, R108, R178 ;  /* 0x000000b26c6c7220 */ /* 0x000fe20000410000 */
[C---:B------:R-:W-:Y:S01]  /*ef80*/  FADD.FTZ R161, -R171.reuse, R198 ;  /* 0x000000c6aba17221 */ /* 0x040fe20000010100 */
[----:B------:R-:W-:Y:S01]  /*ef90*/  FMUL.FTZ R165, R171, R170 ;  /* 0x000000aaaba57220 */ /* 0x000fe20000410000 */
[----:B------:R-:W-:Y:S01]  /*efa0*/  MUFU.EX2 R174, R174 ;  /* 0x000000ae00ae7308 */ /* 0x000fe20000000800 */
[----:B------:R-:W-:Y:S01]  /*efb0*/  FMUL.FTZ R109, R109, R178 ;  /* 0x000000b26d6d7220 */ /* 0x000fe20000410000 */
[-C--:B------:R-:W-:Y:S01]  /*efc0*/  FMUL.FTZ R161, R161, R170.reuse ;  /* 0x000000aaa1a17220 */ /* 0x080fe20000410000 */
[-CC-:B------:R-:W-:Y:S01]  /*efd0*/  FFMA.FTZ R153, R153, R170.reuse, -R165.reuse ;  /* 0x000000aa99997223 */ /* 0x180fe200000108a5 */
[-CC-:B------:R-:W-:Y:S01]  /*efe0*/  FFMA.FTZ R154, R154, R170.reuse, -R165.reuse ;  /* 0x000000aa9a9a7223 */ /* 0x180fe200000108a5 */
[-CC-:B------:R-:W-:Y:S01]  /*eff0*/  FFMA.FTZ R156, R156, R170.reuse, -R165.reuse ;  /* 0x000000aa9c9c7223 */ /* 0x180fe200000108a5 */
[-CC-:B------:R-:W-:Y:S01]  /*f000*/  FFMA.FTZ R164, R158, R170.reuse, -R165.reuse ;  /* 0x000000aa9ea47223 */ /* 0x180fe200000108a5 */
[-CC-:B------:R-:W-:Y:S01]  /*f010*/  FFMA.FTZ R158, R162, R170.reuse, -R165.reuse ;  /* 0x000000aaa29e7223 */ /* 0x180fe200000108a5 */
[----:B------:R-:W0:Y:S01]  /*f020*/  MUFU.EX2 R161, R161 ;  /* 0x000000a100a17308 */ /* 0x000e220000000800 */
[-CC-:B------:R-:W-:Y:S01]  /*f030*/  FFMA.FTZ R162, R163, R170.reuse, -R165.reuse ;  /* 0x000000aaa3a27223 */ /* 0x180fe200000108a5 */
[----:B------:R-:W-:Y:S01]  /*f040*/  FFMA.FTZ R180, R166, R170, -R165 ;  /* 0x000000aaa6b47223 */ /* 0x000fe200000108a5 */
[----:B------:R-:W-:-:S02]  /*f050*/  @!P1 VIADD R163, R14, 0x38840 ;  /* 0x000388400ea39836 */ /* 0x000fc40000000000 */
[-CC-:B------:R-:W-:Y:S01]  /*f060*/  FFMA.FTZ R198, R167, R170.reuse, -R165.reuse ;  /* 0x000000aaa7c67223 */ /* 0x180fe200000108a5 */
[----:B------:R-:W-:Y:S02]  /*f070*/  @!P3 IMAD R166, R197, 0x40, R190 ;  /* 0x00000040c5a6b824 */ /* 0x000fe400078e02be */
[-CC-:B------:R-:W-:Y:S01]  /*f080*/  FFMA.FTZ R181, R181, R170.reuse, -R165.reuse ;  /* 0x000000aab5b57223 */ /* 0x180fe200000108a5 */
[-C--:B------:R-:W-:Y:S01]  /*f090*/  FFMA.FTZ R199, R200, R170.reuse, -R165 ;  /* 0x000000aac8c77223 */ /* 0x080fe200000108a5 */
[----:B------:R-:W1:Y:S01]  /*f0a0*/  MUFU.EX2 R153, R153 ;  /* 0x0000009900997308 */ /* 0x000e620000000800 */
[----:B------:R-:W-:Y:S01]  /*f0b0*/  @!P1 PRMT R163, RZ, 0x654, R163 ;  /* 0x00000654ffa39816 */ /* 0x000fe200000000a3 */
[----:B------:R-:W-:Y:S02]  /*f0c0*/  @!P3 IMAD R166, R166, 0x4, R2 ;  /* 0x00000004a6a6b824 */ /* 0x000fe400078e0202 */
[-CC-:B------:R-:W-:Y:S01]  /*f0d0*/  FFMA.FTZ R197, R201, R170.reuse, -R165.reuse ;  /* 0x000000aac9c57223 */ /* 0x180fe200000108a5 */
[-CC-:B------:R-:W-:Y:S01]  /*f0e0*/  FFMA.FTZ R202, R202, R170.reuse, -R165.reuse ;  /* 0x000000aacaca7223 */ /* 0x180fe200000108a5 */
[----:B------:R2:W-:Y:S01]  /*f0f0*/  @!P1 SYNCS.ARRIVE.TRANS64.RED.A1T0 RZ, [R163+URZ], RZ ;  /* 0x000000ffa3ff99a7 */ /* 0x0005e2000810043f */
[-CC-:B------:R-:W-:Y:S01]  /*f100*/  FFMA.FTZ R203, R203, R170.reuse, -R165.reuse ;  /* 0x000000aacbcb7223 */ /* 0x180fe200000108a5 */
[----:B------:R-:W-:Y:S01]  /*f110*/  @!P3 STS [R166+0x38400], R178 ;  /* 0x038400b2a600b388 */ /* 0x000fe20000000800 */
[----:B------:R-:W3:Y:S01]  /*f120*/  MUFU.EX2 R154, R154 ;  /* 0x0000009a009a7308 */ /* 0x000ee20000000800 */
[--C-:B------:R-:W-:Y:S01]  /*f130*/  FFMA.FTZ R204, R204, R170, -R165.reuse ;  /* 0x000000aacccc7223 */ /* 0x100fe200000108a5 */
[-C--:B------:R-:W-:Y:S01]  /*f140*/  FMUL.FTZ R112, R112, R178.reuse ;  /* 0x000000b270707220 */ /* 0x080fe20000410000 */
[----:B0-----:R0:W-:Y:S01]  /*f150*/  @!P3 STS [R166+0x38420], R161 ;  /* 0x038420a1a600b388 */ /* 0x0011e20000000800 */
[----:B------:R-:W-:Y:S01]  /*f160*/  FMUL.FTZ R113, R113, R178 ;  /* 0x000000b271717220 */ /* 0x000fe20000410000 */
[-CC-:B--2---:R-:W-:Y:S01]  /*f170*/  FFMA.FTZ R163, R182, R170.reuse, -R165.reuse ;  /* 0x000000aab6a37223 */ /* 0x184fe200000108a5 */
[----:B------:R-:W-:Y:S01]  /*f180*/  FFMA.FTZ R165, R183, R170, -R165 ;  /* 0x000000aab7a57223 */ /* 0x000fe200000108a5 */
[-C--:B------:R-:W-:Y:S01]  /*f190*/  FMUL.FTZ R116, R116, R178.reuse ;  /* 0x000000b274747220 */ /* 0x080fe20000410000 */
[----:B------:R-:W2:Y:S01]  /*f1a0*/  MUFU.EX2 R156, R156 ;  /* 0x0000009c009c7308 */ /* 0x000ea20000000800 */
[-C--:B------:R-:W-:Y:S01]  /*f1b0*/  FMUL.FTZ R117, R117, R178.reuse ;  /* 0x000000b275757220 */ /* 0x080fe20000410000 */
[-C--:B------:R-:W-:Y:S01]  /*f1c0*/  FMUL.FTZ R120, R120, R178.reuse ;  /* 0x000000b278787220 */ /* 0x080fe20000410000 */
[-C--:B------:R-:W-:Y:S01]  /*f1d0*/  FMUL.FTZ R121, R121, R178.reuse ;  /* 0x000000b279797220 */ /* 0x080fe20000410000 */
[-C--:B------:R-:W-:Y:S01]  /*f1e0*/  FMUL.FTZ R124, R124, R178.reuse ;  /* 0x000000b27c7c7220 */ /* 0x080fe20000410000 */
[----:B0-----:R-:W-:Y:S01]  /*f1f0*/  FFMA.FTZ R166, R178, R13, R196 ;  /* 0x0000000db2a67223 */ /* 0x001fe200000100c4 */
[----:B-1----:R-:W-:Y:S01]  /*f200*/  FFMA.FTZ R13, R161, R15, R153 ;  /* 0x0000000fa10d7223 */ /* 0x002fe20000010099 */
[-C--:B------:R-:W-:Y:S01]  /*f210*/  FMUL.FTZ R125, R125, R178.reuse ;  /* 0x000000b27d7d7220 */ /* 0x080fe20000410000 */
[----:B------:R-:W0:Y:S01]  /*f220*/  MUFU.EX2 R164, R164 ;  /* 0x000000a400a47308 */ /* 0x000e220000000800 */
[----:B------:R-:W-:Y:S01]  /*f230*/  FADD.FTZ R15, R152, R166 ;  /* 0x000000a6980f7221 */ /* 0x000fe20000010000 */
[C---:B---3--:R-:W-:Y:S01]  /*f240*/  FADD.FTZ R166, R154.reuse, R13 ;  /* 0x0000000d9aa67221 */ /* 0x048fe20000010000 */
[----:B------:R-:W-:Y:S01]  /*f250*/  F2FP.F16.F32.PACK_AB R153, R154, R153 ;  /* 0x000000999a99723e */ /* 0x000fe200000000ff */
[----:B------:R-:W-:Y:S01]  /*f260*/  FMUL.FTZ R128, R128, R178 ;  /* 0x000000b280807220 */ /* 0x000fe20000410000 */
[----:B------:R-:W-:Y:S01]  /*f270*/  FADD.FTZ R154, R155, R15 ;  /* 0x0000000f9b9a7221 */ /* 0x000fe20000010000 */
[----:B------:R-:W-:Y:S01]  /*f280*/  F2FP.F16.F32.PACK_AB R152, R152, R196 ;  /* 0x000000c49898723e */ /* 0x000fe200000000ff */
[-C--:B------:R-:W-:Y:S01]  /*f290*/  FMUL.FTZ R129, R129, R178.reuse ;  /* 0x000000b281817220 */ /* 0x080fe20000410000 */
[----:B------:R-:W1:Y:S01]  /*f2a0*/  MUFU.EX2 R158, R158 ;  /* 0x0000009e009e7308 */ /* 0x000e620000000800 */
        /* <DEDUP_REMOVED lines=9> */
[-C--:B------:R-:W-:Y:S01]  /*f340*/  FMUL.FTZ R144, R144, R178.reuse ;  /* 0x000000b290907220 */ /* 0x080fe20000410000 */
[-C--:B------:R-:W-:Y:S01]  /*f350*/  FMUL.FTZ R145, R145, R178.reuse ;  /* 0x000000b291917220 */ /* 0x080fe20000410000 */
[-C--:B------:R-:W-:Y:S01]  /*f360*/  FMUL.FTZ R148, R148, R178.reuse ;  /* 0x000000b294947220 */ /* 0x080fe20000410000 */
[----:B------:R-:W-:Y:S01]  /*f370*/  FMUL.FTZ R149, R149, R178 ;  /* 0x000000b295957220 */ /* 0x000fe20000410000 */
[C---:B------:R-:W-:Y:S01]  /*f380*/  FADD.FTZ R166, R205.reuse, R154 ;  /* 0x0000009acda67221 */ /* 0x040fe20000010000 */
[----:B------:R-:W-:Y:S01]  /*f390*/  F2FP.F16.F32.PACK_AB R154, R205, R155 ;  /* 0x0000009bcd9a723e */ /* 0x000fe200000000ff */
[----:B------:R-:W-:Y:S01]  /*f3a0*/  MUFU.EX2 R180, R180 ;  /* 0x000000b400b47308 */ /* 0x000fe20000000800 */
[----:B------:R-:W-:Y:S01]  /*f3b0*/  F2FP.F16.F32.PACK_AB R155, R164, R156 ;  /* 0x0000009ca49b723e */ /* 0x000fe200000000ff */
[----:B------:R-:W-:Y:S01]  /*f3c0*/  BAR.SYNC.DEFER_BLOCKING 0xf, 0x100 ;  /* 0x03c4000000007b1d */ /* 0x000fe20000010000 */
[----:B------:R-:W-:Y:S01]  /*f3d0*/  FADD.FTZ R166, R157, R166 ;  /* 0x000000a69da67221 */ /* 0x000fe20000010000 */
[----:B-1----:R-:W-:Y:S01]  /*f3e0*/  FADD.FTZ R167, R158, R167 ;  /* 0x000000a79ea77221 */ /* 0x002fe20000010000 */
[----:B------:R-:W-:Y:S01]  /*f3f0*/  F2FP.F16.F32.PACK_AB R156, R160, R157 ;  /* 0x0000009da09c723e */ /* 0x000fe200000000ff */
[----:B------:R-:W-:Y:S01]  /*f400*/  FMUL.FTZ R26, R26, R161 ;  /* 0x000000a11a1a7220 */ /* 0x000fe20000410000 */
[----:B------:R-:W-:Y:S01]  /*f410*/  FADD.FTZ R200, R160, R166 ;  /* 0x000000a6a0c87221 */ /* 0x000fe20000010000 */
[----:B------:R-:W0:Y:S01]  /*f420*/  MUFU.EX2 R198, R198 ;  /* 0x000000c600c67308 */ /* 0x000e220000000800 */
[C---:B--2---:R-:W-:Y:S01]  /*f430*/  F2FP.F16.F32.PACK_AB R157, R162.reuse, R158 ;  /* 0x0000009ea29d723e */ /* 0x044fe200000000ff */
[----:B------:R-:W-:Y:S01]  /*f440*/  FADD.FTZ R183, R162, R167 ;  /* 0x000000a7a2b77221 */ /* 0x000fe20000010000 */
[----:B------:R-:W-:Y:S01]  /*f450*/  FADD.FTZ R200, R159, R200 ;  /* 0x000000c89fc87221 */ /* 0x000fe20000010000 */
[----:B------:R-:W-:Y:S01]  /*f460*/  F2FP.F16.F32.PACK_AB R158, R21, R159 ;  /* 0x0000009f159e723e */ /* 0x000fe200000000ff */
        /* <DEDUP_REMOVED lines=68> */
[-C--:B------:R-:W-:Y:S01]  /*f8b0*/  FMUL.FTZ R146, R146, R161.reuse ;  /* 0x000000a192927220 */ /* 0x080fe20000410000 */
[-C--:B------:R-:W-:Y:S01]  /*f8c0*/  FMUL.FTZ R147, R147, R161.reuse ;  /* 0x000000a193937220 */ /* 0x080fe20000410000 */
[-C--:B------:R-:W-:Y:S01]  /*f8d0*/  FMUL.FTZ R150, R150, R161.reuse ;  /* 0x000000a196967220 */ /* 0x080fe20000410000 */
[----:B------:R-:W-:Y:S01]  /*f8e0*/  FMUL.FTZ R151, R151, R161 ;  /* 0x000000a197977220 */ /* 0x000fe20000410000 */
[----:B0-----:R-:W-:Y:S01]  /*f8f0*/  F2FP.F16.F32.PACK_AB R159, R198, R180 ;  /* 0x000000b4c69f723e */ /* 0x001fe200000000ff */
[----:B------:R0:W-:Y:S01]  /*f900*/  STSM.16.M88.4 [R194+0x36400], R152 ;  /* 0x03640098c2007844 */ /* 0x0001e20000000200 */
[----:B-1----:R-:W-:Y:S01]  /*f910*/  F2FP.F16.F32.PACK_AB R160, R168, R174 ;  /* 0x000000aea8a0723e */ /* 0x002fe200000000ff */
[----:B------:R-:W-:Y:S01]  /*f920*/  MUFU.EX2 R177, R177 ;  /* 0x000000b100b17308 */ /* 0x000fe20000000800 */
[----:B--2---:R-:W-:Y:S01]  /*f930*/  F2FP.F16.F32.PACK_AB R161, R199, R181 ;  /* 0x000000b5c7a1723e */ /* 0x004fe200000000ff */
[----:B------:R1:W-:Y:S01]  /*f940*/  STSM.16.M88.4 [R195], R156 ;  /* 0x0000009cc3007844 */ /* 0x0003e20000000200 */
[----:B------:R-:W-:Y:S01]  /*f950*/  F2FP.F16.F32.PACK_AB R162, R173, R172 ;  /* 0x000000acada2723e */ /* 0x000fe200000000ff */
[----:B------:R-:W-:Y:S01]  /*f960*/  FADD.FTZ R183, R180, R183 ;  /* 0x000000b7b4b77221 */ /* 0x000fe20000010000 */
[----:B------:R-:W-:Y:S01]  /*f970*/  FADD.FTZ R200, R21, R200 ;  /* 0x000000c815c87221 */ /* 0x000fe20000010000 */
[----:B------:R-:W-:-:S02]  /*f980*/  @!P1 VIADD R14, R14, 0x38860 ;  /* 0x000388600e0e9836 */ /* 0x000fc40000000000 */
[----:B------:R-:W2:Y:S01]  /*f990*/  MUFU.EX2 R179, R179 ;  /* 0x000000b300b37308 */ /* 0x000ea20000000800 */
[----:B---3--:R-:W-:Y:S01]  /*f9a0*/  F2FP.F16.F32.PACK_AB R164, R176, R175 ;  /* 0x000000afb0a4723e */ /* 0x008fe200000000ff */
[----:B------:R-:W-:Y:S01]  /*f9b0*/  FADD.FTZ R183, R198, R183 ;  /* 0x000000b7c6b77221 */ /* 0x000fe20000010000 */
[----:B------:R-:W-:Y:S01]  /*f9c0*/  FADD.FTZ R200, R174, R200 ;  /* 0x000000c8aec87221 */ /* 0x000fe20000010000 */
[----:B------:R-:W-:Y:S01]  /*f9d0*/  @!P1 PRMT R14, RZ, 0x654, R14 ;  /* 0x00000654ff0e9816 */ /* 0x000fe2000000000e */
[----:B------:R-:W-:Y:S02]  /*f9e0*/  IMAD.MOV.U32 R198, RZ, RZ, R171 ;  /* 0x000000ffffc67224 */ /* 0x000fe400078e00ab */
[----:B------:R-:W-:Y:S01]  /*f9f0*/  FADD.FTZ R183, R181, R183 ;  /* 0x000000b7b5b77221 */ /* 0x000fe20000010000 */
[----:B------:R-:W-:Y:S01]  /*fa00*/  FADD.FTZ R200, R168, R200 ;  /* 0x000000c8a8c87221 */ /* 0x000fe20000010000 */
[----:B------:R-:W3:Y:S02]  /*fa10*/  MUFU.EX2 R13, R203 ;  /* 0x000000cb000d7308 */ /* 0x000ee40000000800 */
[----:B------:R-:W-:Y:S01]  /*fa20*/  FADD.FTZ R183, R199, R183 ;  /* 0x000000b7c7b77221 */ /* 0x000fe20000010000 */
[----:B------:R-:W-:-:S03]  /*fa30*/  FADD.FTZ R200, R172, R200 ;  /* 0x000000c8acc87221 */ /* 0x000fc60000010000 */
[----:B------:R-:W-:Y:S01]  /*fa40*/  FADD.FTZ R183, R197, R183 ;  /* 0x000000b7c5b77221 */ /* 0x000fe20000010000 */
[----:B------:R-:W-:Y:S01]  /*fa50*/  FADD.FTZ R200, R173, R200 ;  /* 0x000000c8adc87221 */ /* 0x000fe20000010000 */
[----:B------:R-:W4:Y:S01]  /*fa60*/  MUFU.EX2 R15, R204 ;  /* 0x000000cc000f7308 */ /* 0x000f220000000800 */
[----:B--2---:R-:W-:Y:S01]  /*fa70*/  F2FP.F16.F32.PACK_AB R166, R179, R177 ;  /* 0x000000b1b3a6723e */ /* 0x004fe200000000ff */
[----:B------:R-:W-:Y:S01]  /*fa80*/  FADD.FTZ R183, R182, R183 ;  /* 0x000000b7b6b77221 */ /* 0x000fe20000010000 */
[----:B------:R-:W-:-:S04]  /*fa90*/  FADD.FTZ R200, R175, R200 ;  /* 0x000000c8afc87221 */ /* 0x000fc80000010000 */
[----:B------:R-:W-:Y:S01]  /*faa0*/  FADD.FTZ R200, R176, R200 ;  /* 0x000000c8b0c87221 */ /* 0x000fe20000010000 */
[----:B------:R2:W5:Y:S01]  /*fab0*/  MUFU.EX2 R196, R163 ;  /* 0x000000a300c47308 */ /* 0x0005620000000800 */
[----:B---3--:R-:W-:Y:S02]  /*fac0*/  FADD.FTZ R183, R13, R183 ;  /* 0x000000b70db77221 */ /* 0x008fe40000010000 */
[----:B------:R-:W-:-:S05]  /*fad0*/  FADD.FTZ R200, R177, R200 ;  /* 0x000000c8b1c87221 */ /* 0x000fca0000010000 */
[----:B------:R3:W0:Y:S01]  /*fae0*/  MUFU.EX2 R178, R165 ;  /* 0x000000a500b27308 */ /* 0x0006220000000800 */
[----:B--2---:R-:W-:Y:S01]  /*faf0*/  F2FP.F16.F32.PACK_AB R163, R182, R197 ;  /* 0x000000c5b6a3723e */ /* 0x004fe200000000ff */
[----:B----4-:R-:W-:Y:S01]  /*fb00*/  FADD.FTZ R183, R15, R183 ;  /* 0x000000b70fb77221 */ /* 0x010fe20000010000 */
[----:B------:R-:W-:-:S03]  /*fb10*/  IMAD.MOV.U32 R197, RZ, RZ, R18 ;  /* 0x000000ffffc57224 */ /* 0x000fc600078e0012 */
[----:B------:R1:W-:Y:S01]  /*fb20*/  STSM.16.M88.4 [R207], R160 ;  /* 0x000000a0cf007844 */ /* 0x0003e20000000200 */
[----:B---3--:R-:W-:Y:S01]  /*fb30*/  F2FP.F16.F32.PACK_AB R165, R15, R13 ;  /* 0x0000000d0fa5723e */ /* 0x008fe200000000ff */
[----:B-----5:R-:W-:Y:S01]  /*fb40*/  FADD.FTZ R183, R196, R183 ;  /* 0x000000b7c4b77221 */ /* 0x020fe20000010000 */
[----:B------:R-:W-:Y:S01]  /*fb50*/  FADD.FTZ R13, R179, R200 ;  /* 0x000000c8b30d7221 */ /* 0x000fe20000010000 */
[C---:B0-----:R-:W-:Y:S02]  /*fb60*/  F2FP.F16.F32.PACK_AB R167, R178.reuse, R196 ;  /* 0x000000c4b2a7723e */ /* 0x041fe400000000ff */
[----:B------:R-:W-:Y:S01]  /*fb70*/  FADD.FTZ R15, R178, R183 ;  /* 0x000000b7b20f7221 */ /* 0x000fe20000010000 */
[----:B------:R-:W-:Y:S02]  /*fb80*/  IMAD.MOV.U32 R196, RZ, RZ, R169 ;  /* 0x000000ffffc47224 */ /* 0x000fe400078e00a9 */
[----:B------:R1:W-:Y:S01]  /*fb90*/  STSM.16.M88.4 [R206], R164 ;  /* 0x000000a4ce007844 */ /* 0x0003e20000000200 */
[----:B------:R-:W-:-:S06]  /*fba0*/  WARPGROUP.ARRIVE ;  /* 0x00000000000079c5 */ /* 0x000fcc0000000000 */
[----:B------:R-:W-:Y:S03]  /*fbb0*/  HGMMA.64x256x16.F32 R24, R152, gdesc[UR4].tnspB, R24, gsb0 ;  /* 0x43e0000498187df0 */ /* 0x000fe60008000818 */
[----:B------:R-:W-:Y:S02]  /*fbc0*/  WARPGROUP.DEPBAR.LE gsb0, 0x0 ;  /* 0x00008000000079c5 */ /* 0x000fe40000010000 */
[----:B------:R-:W-:Y:S01]  /*fbd0*/  VIADD R152, R20, 0x80 ;  /* 0x0000008014987836 */ /* 0x000fe20000000000 */
[----:B------:R-:W-:Y:S01]  /*fbe0*/  WARPGROUP.ARRIVE ;  /* 0x00000000000079c5 */ /* 0x000fe20000000000 */
[----:B------:R-:W-:-:S03]  /*fbf0*/  IMAD.MOV.U32 R153, RZ, RZ, 0x40000040 ;  /* 0x40000040ff997424 */ /* 0x000fc600078e00ff */
[----:B------:R-:W-:Y:S01]  /*fc00*/  R2UR UR6, R152 ;  /* 0x00000000980672ca */ /* 0x000fe200000e0000 */
[----:B------:R-:W-:Y:S01]  /*fc10*/  VIADD R152, R20, 0x100 ;  /* 0x0000010014987836 */ /* 0x000fe20000000000 */
[----:B------:R-:W-:Y:S01]  /*fc20*/  R2UR UR7, R153 ;  /* 0x00000000990772ca */ /* 0x000fe200000e0000 */
[----:B------:R-:W-:-:S15]  /*fc30*/  IMAD.MOV.U32 R153, RZ, RZ, 0x40000040 ;  /* 0x40000040ff997424 */ /* 0x000fde00078e00ff */
[----:B------:R-:W-:Y:S01]  /*fc40*/  HGMMA.64x256x16.F32 R24, R156, gdesc[UR4].tnspB, R24, gsb0 ;  /* 0x43e000049c187df0 */ /* 0x000fe20008000818 */
[----:B------:R-:W-:Y:S01]  /*fc50*/  R2UR UR6, R152 ;  /* 0x00000000980672ca */ /* 0x000fe200000e0000 */
[----:B------:R-:W-:Y:S01]  /*fc60*/  VIADD R152, R20, 0x180 ;  /* 0x0000018014987836 */ /* 0x000fe20000000000 */
[----:B------:R-:W-:Y:S01]  /*fc70*/  R2UR UR7, R153 ;  /* 0x00000000990772ca */ /* 0x000fe200000e0000 */
[----:B------:R-:W-:Y:S01]  /*fc80*/  IMAD.MOV.U32 R153, RZ, RZ, 0x40000040 ;  /* 0x40000040ff997424 */ /* 0x000fe200078e00ff */
[----:B------:R-:W-:Y:S02]  /*fc90*/  WARPGROUP.DEPBAR.LE gsb0, 0x0 ;  /* 0x00008000000079c5 */ /* 0x000fe40000010000 */
[----:B------:R-:W-:-:S15]  /*fca0*/  WARPGROUP.ARRIVE ;  /* 0x00000000000079c5 */ /* 0x000fde0000000000 */
[----:B------:R-:W-:-:S06]  /*fcb0*/  NOP ;  /* 0x0000000000007918 */ /* 0x000fcc0000000000 */
[----:B------:R-:W-:Y:S01]  /*fcc0*/  HGMMA.64x256x16.F32 R24, R160, gdesc[UR4].tnspB, R24, gsb0 ;  /* 0x43e00004a0187df0 */ /* 0x000fe20008000818 */
[----:B------:R-:W-:Y:S02]  /*fcd0*/  R2UR UR6, R152 ;  /* 0x00000000980672ca */ /* 0x000fe400000e0000 */
[----:B------:R-:W-:Y:S01]  /*fce0*/  R2UR UR7, R153 ;  /* 0x00000000990772ca */ /* 0x000fe200000e0000 */
        /* <DEDUP_REMOVED lines=15> */
.L_x_1419:
[----:B------:R-:W-:Y:S05]  /*fde0*/  BSYNC B0 ;  /* 0x0000000000007941 */ /* 0x000fea0003800000 */
.L_x_1418:
[----:B------:R-:W2:Y:S01]  /*fdf0*/  SHFL.BFLY PT, R0, R13, 0x2, 0x1f ;  /* 0x0c401f000d007f89 */ /* 0x000ea200000e0000 */
[----:B------:R-:W-:Y:S02]  /*fe00*/  IMAD.MOV.U32 R4, RZ, RZ, RZ ;  /* 0x000000ffff047224 */ /* 0x000fe400078e00ff */
[----:B01----:R-:W-:Y:S01]  /*fe10*/  IMAD.MOV.U32 R14, RZ, RZ, -0x800000 ;  /* 0xff800000ff0e7424 */ /* 0x003fe200078e00ff */
[----:B------:R-:W-:Y:S06]  /*fe20*/  BAR.ARV 0x8, 0x100 ;  /* 0x0204000000007b1d */ /* 0x000fec0000002000 */
[----:B------:R-:W-:-:S02]  /*fe30*/  VIADD R219, R219, 0x1 ;  /* 0x00000001dbdb7836 */ /* 0x000fc40000000000 */
[----:B------:R-:W-:Y:S01]  /*fe40*/  BAR.SYNC.DEFER_BLOCKING 0xf, 0x100 ;  /* 0x03c4000000007b1d */ /* 0x000fe20000010000 */
[----:B--2---:R-:W-:-:S05]  /*fe50*/  FADD.FTZ R0, R0, R13 ;  /* 0x0000000d00007221 */ /* 0x004fca0000010000 */
[----:B------:R-:W0:Y:S02]  /*fe60*/  SHFL.BFLY PT, R3, R0, 0x1, 0x1f ;  /* 0x0c201f0000037f89 */ /* 0x000e2400000e0000 */
[----:B0-----:R-:W-:-:S05]  /*fe70*/  FADD.FTZ R3, R0, R3 ;  /* 0x0000000300037221 */ /* 0x001fca0000010000 */
[----:B------:R-:W-:-:S13]  /*fe80*/  FSETP.NE.FTZ.AND P0, PT, R3, RZ, PT ;  /* 0x000000ff0300720b */ /* 0x000fda0003f15000 */
[----:B------:R-:W0:Y:S08]  /*fe90*/  @P0 MUFU.LG2 R0, R3 ;  /* 0x0000000300000308 */ /* 0x000e300000000c00 */
[----:B------:R1:W2:Y:S01]  /*fea0*/  @P0 MUFU.RCP R4, R3 ;  /* 0x0000000300040308 */ /* 0x0002a20000001000 */
[----:B0-----:R-:W-:Y:S01]  /*feb0*/  @P0 FMUL.FTZ R0, R0, 0.69314718246459960938 ;  /* 0x3f31721800000820 */ /* 0x001fe20000410000 */
[----:B-1----:R-:W-:-:S04]  /*fec0*/  @P0 FMUL.FTZ R3, R170, 0.69314718246459960938 ;  /* 0x3f317218aa030820 */ /* 0x002fc80000410000 */
[----:B------:R-:W-:Y:S02]  /*fed0*/  @P0 FFMA.FTZ R14, R3, R169, R0 ;  /* 0x000000a9030e0223 */ /* 0x000fe40000010000 */
[----:B------:R-:W0:Y:S01]  /*fee0*/  SHFL.BFLY PT, R0, R15, 0x2, 0x1f ;  /* 0x0c401f000f007f89 */ /* 0x000e2200000e0000 */
        /* <DEDUP_REMOVED lines=23> */
[----:B0-----:R-:W-:Y:S01]  /*10060*/  FADD.FTZ R0, R0, R15 ;  /* 0x0000000f00007221 */ /* 0x001fe20000010000 */
[-C--:B------:R-:W-:Y:S01]  /*10070*/  FMUL.FTZ R69, R69, R4.reuse ;  /* 0x0000000445457220 */ /* 0x080fe20000410000 */
[-C--:B------:R-:W-:Y:S01]  /*10080*/  FMUL.FTZ R72, R72, R4.reuse ;  /* 0x0000000448487220 */ /* 0x080fe20000410000 */
[-C--:B------:R-:W-:Y:S01]  /*10090*/  FMUL.FTZ R73, R73, R4.reuse ;  /* 0x0000000449497220 */ /* 0x080fe20000410000 */
[-C--:B------:R-:W-:Y:S01]  /*100a0*/  FMUL.FTZ R76, R76, R4.reuse ;  /* 0x000000044c4c7220 */ /* 0x080fe20000410000 */
[----:B------:R-:W0:Y:S01]  /*100b0*/  SHFL.BFLY PT, R3, R0, 0x1, 0x1f ;  /* 0x0c201f0000037f89 */ /* 0x000e2200000e0000 */
        /* <DEDUP_REMOVED lines=23> */
[----:B0-----:R-:W-:Y:S01]  /*10230*/  FADD.FTZ R3, R0, R3 ;  /* 0x0000000300037221 */ /* 0x001fe20000010000 */
        /* <DEDUP_REMOVED lines=16> */
[----:B------:R-:W0:Y:S01]  /*10340*/  @P0 MUFU.RCP R0, R3 ;  /* 0x0000000300000308 */ /* 0x000e220000001000 */
[----:B------:R-:W-:-:S07]  /*10350*/  @P0 FMUL.FTZ R170, R170, 0.69314718246459960938 ;  /* 0x3f317218aaaa0820 */ /* 0x000fce0000410000 */
[----:B------:R-:W1:Y:S01]  /*10360*/  @P0 MUFU.LG2 R3, R3 ;  /* 0x0000000300030308 */ /* 0x000e620000000c00 */
[-C--:B0-----:R-:W-:Y:S01]  /*10370*/  FMUL.FTZ R26, R26, R0.reuse ;  /* 0x000000001a1a7220 */ /* 0x081fe20000410000 */
[-C--:B------:R-:W-:Y:S01]  /*10380*/  FMUL.FTZ R27, R27, R0.reuse ;  /* 0x000000001b1b7220 */ /* 0x080fe20000410000 */
[-C--:B------:R-:W-:Y:S01]  /*10390*/  FMUL.FTZ R30, R30, R0.reuse ;  /* 0x000000001e1e7220 */ /* 0x080fe20000410000 */
[-C--:B------:R-:W-:Y:S01]  /*103a0*/  FMUL.FTZ R31, R31, R0.reuse ;  /* 0x000000001f1f7220 */ /* 0x080fe20000410000 */
[-C--:B------:R-:W-:Y:S01]  /*103b0*/  FMUL.FTZ R34, R34, R0.reuse ;  /* 0x0000000022227220 */ /* 0x080fe20000410000 */
[-C--:B------:R-:W-:Y:S01]  /*103c0*/  FMUL.FTZ R35, R35, R0.reuse ;  /* 0x0000000023237220 */ /* 0x080fe20000410000 */
[-C--:B------:R-:W-:Y:S01]  /*103d0*/  FMUL.FTZ R38, R38, R0.reuse ;  /* 0x0000000026267220 */ /* 0x080fe20000410000 */
[----:B------:R-:W-:Y:S01]  /*103e0*/  FMUL.FTZ R39, R39, R0 ;  /* 0x0000000027277220 */ /* 0x000fe20000410000 */
[----:B-1----:R-:W-:Y:S01]  /*103f0*/  @P0 FMUL.FTZ R5, R3, 0.69314718246459960938 ;  /* 0x3f31721803050820 */ /* 0x002fe20000410000 */
[----:B------:R-:W-:-:S02]  /*10400*/  IMAD.MOV.U32 R3, RZ, RZ, -0x800000 ;  /* 0xff800000ff037424 */ /* 0x000fc400078e00ff */
[-C--:B------:R-:W-:Y:S01]  /*10410*/  FMUL.FTZ R42, R42, R0.reuse ;  /* 0x000000002a2a7220 */ /* 0x080fe20000410000 */
[-C--:B------:R-:W-:Y:S01]  /*10420*/  FMUL.FTZ R43, R43, R0.reuse ;  /* 0x000000002b2b7220 */ /* 0x080fe20000410000 */
[----:B------:R-:W-:Y:S01]  /*10430*/  @P0 FFMA.FTZ R3, R170, R171, R5 ;  /* 0x000000abaa030223 */ /* 0x000fe20000010005 */
[----:B------:R-:W-:Y:S01]  /*10440*/  ISETP.NE.AND P0, PT, R192, RZ, PT ;  /* 0x000000ffc000720c */ /* 0x000fe20003f05270 */
        /* <DEDUP_REMOVED lines=12> */
[----:B------:R-:W-:-:S02]  /*10510*/  @!P0 IMAD R5, R18, 0x40, R190 ;  /* 0x0000004012058824 */ /* 0x000fc400078e02be */
        /* <DEDUP_REMOVED lines=47> */
[----:B0-----:R-:W-:Y:S01]  /*10810*/  SEL R0, RZ, 0x1, P1 ;  /* 0x00000001ff007807 */ /* 0x001fe20000800000 */
[----:B------:R-:W-:Y:S06]  /*10820*/  BAR.ARV 0xe, 0x100 ;  /* 0x0384000000007b1d */ /* 0x000fec0000002000 */
[----:B------:R-:W-:-:S02]  /*10830*/  PLOP3.LUT P0, PT, PT, PT, PT, 0x8, 0x0 ;  /* 0x000000000000781c */ /* 0x000fc40003f0e170 */
[----:B------:R-:W-:Y:S02]  /*10840*/  LOP3.LUT R23, R23, R0, RZ, 0x3c, !PT ;  /* 0x0000000017177212 */ /* 0x000fe400078e3cff */
[----:B------:R-:W-:-:S09]  /*10850*/  SEL R18, R18, RZ, P1 ;  /* 0x000000ff12127207 */ /* 0x000fd20000800000 */
.L_x_1371:
[----:B------:R-:W-:Y:S05]  /*10860*/  BSYNC B7 ;  /* 0x0000000000077941 */ /* 0x000fea0003800000 */
.L_x_1367:
[----:B------:R-:W2:Y:S08]  /*10870*/  S2UR UR5, SR_CgaCtaId ;  /* 0x00000000000579c3 */ /* 0x000eb00000008800 */
[----:B------:R-:W-:Y:S06]  /*10880*/  BAR.SYNC.DEFER_BLOCKING 0x5, 0x180 ;  /* 0x0146000000007b1d */ /* 0x000fec0000010000 */
[----:B------:R-:W-:Y:S01]  /*10890*/  UMOV UR4, 0x400 ;  /* 0x0000040000047882 */ /* 0x000fe20000000000 */
[----:B------:R-:W-:Y:S01]  /*108a0*/  BSSY B0, `(.L_x_1431) ;  /* 0x0000497000007945 */ /* 0x000fe20003800000 */
[----:B--2---:R-:W-:-:S06]  /*108b0*/  ULEA UR4, UR5, UR4, 0x18 ;  /* 0x0000000405047291 */ /* 0x004fcc000f8ec03f */
[----:B------:R-:W-:-:S05]  /*108c0*/  IMAD.U32 R2, RZ, RZ, UR4 ;  /* 0x00000004ff027e24 */ /* 0x000fca000f8e00ff */
[----:B-----5:R2:W3:Y:S01]  /*108d0*/  LDS.128 R152, [R2+0x388d0] ;  /* 0x0388d00002987984 */ /* 0x0204e20000000c00 */
[----:B------:R-:W-:Y:S06]  /*108e0*/  BAR.ARV 0x4, 0x180 ;  /* 0x0106000000007b1d */ /* 0x000fec0000002000 */
[----:B------:R-:W-:Y:S05]  /*108f0*/  @P0 BRA `(.L_x_1432) ;  /* 0x0000003800800947 */ /* 0x000fea0003800000 */
[----:B-1----:R-:W4:Y:S01]  /*10900*/  LDL R4, [R1+0x80] ;  /* 0x0000800001047983 */ /* 0x002f220000100800 */
[----:B------:R-:W-:Y:S01]  /*10910*/  F2FP.F16.F32.PACK_AB R6, R29, R28 ;  /* 0x0000001c1d06723e */ /* 0x000fe200000000ff */
[----:B------:R-:W-:Y:S01]  /*10920*/  ULDC.64 UR6, c[0x0][0xd00] ;  /* 0x0003400000067ab9 */ /* 0x000fe20000000a00 */
[----:B------:R-:W-:Y:S01]  /*10930*/  F2FP.F16.F32.PACK_AB R7, R31, R30 ;  /* 0x0000001e1f07723e */ /* 0x000fe200000000ff */
[----:B------:R-:W1:Y:S01]  /*10940*/  S2R R0, SR_SWINHI ;  /* 0x0000000000007919 */ /* 0x000e620000002f00 */
[----:B------:R-:W-:Y:S01]  /*10950*/  F2FP.F16.F32.PACK_AB R8, R33, R32 ;  /* 0x000000202108723e */ /* 0x000fe200000000ff */
[----:B------:R-:W-:Y:S01]  /*10960*/  ULDC.64 UR4, c[0x0][0xd08] ;  /* 0x0003420000047ab9 */ /* 0x000fe20000000a00 */
[----:B------:R-:W-:Y:S02]  /*10970*/  F2FP.F16.F32.PACK_AB R9, R35, R34 ;  /* 0x000000222309723e */ /* 0x000fe400000000ff */
[----:B------:R-:W-:Y:S02]  /*10980*/  F2FP.F16.F32.PACK_AB R10, R37, R36 ;  /* 0x00000024250a723e */ /* 0x000fe400000000ff */
[----:B------:R-:W-:-:S02]  /*10990*/  F2FP.F16.F32.PACK_AB R11, R39, R38 ;  /* 0x00000026270b723e */ /* 0x000fc400000000ff */
[----:B------:R-:W-:Y:S02]  /*109a0*/  MOV R12, R2 ;  /* 0x00000002000c7202 */ /* 0x000fe40000000f00 */
[----:B-1----:R-:W-:Y:S01]  /*109b0*/  MOV R13, R0 ;  /* 0x00000000000d7202 */ /* 0x002fe20000000f00 */
[----:B------:R-:W-:Y:S02]  /*109c0*/  BAR.SYNC.DEFER_BLOCKING 0x1, 0x100 ;  /* 0x0044000000007b1d */ /* 0x000fe40000010000 */
[----:B----4-:R-:W-:-:S04]  /*109d0*/  IMAD.WIDE R20, R4, 0x2, R12 ;  /* 0x0000000204147825 */ /* 0x010fc800078e020c */
[----:B0-----:R-:W-:Y:S01]  /*109e0*/  IMAD.MOV.U32 R5, RZ, RZ, R21 ;  /* 0x000000ffff057224 */ /* 0x001fe200078e0015 */
[----:B------:R-:W-:-:S04]  /*109f0*/  LOP3.LUT R0, R20, 0x380, RZ, 0xc0, !PT ;  /* 0x0000038014007812 */ /* 0x000fc800078ec0ff */
[----:B------:R-:W-:-:S04]  /*10a00*/  SHF.R.U64 R0, R0, 0x3, RZ ;  /* 0x0000000300007819 */ /* 0x000fc800000012ff */
[----:B------:R-:W-:-:S04]  /*10a10*/  LOP3.LUT R4, R0, R20, RZ, 0x3c, !PT ;  /* 0x0000001400047212 */ /* 0x000fc800078e3cff */
[----:B------:R-:W-:Y:S02]  /*10a20*/  MOV R0, R4 ;  /* 0x0000000400007202 */ /* 0x000fe40000000f00 */
[----:B------:R-:W-:Y:S02]  /*10a30*/  F2FP.F16.F32.PACK_AB R4, R25, R24 ;  /* 0x000000181904723e */ /* 0x000fe400000000ff */
[----:B------:R-:W-:-:S05]  /*10a40*/  F2FP.F16.F32.PACK_AB R5, R27, R26 ;  /* 0x0000001a1b05723e */ /* 0x000fca00000000ff */
[----:B------:R0:W-:Y:S02]  /*10a50*/  STSM.16.M88.4 [R0], R4 ;  /* 0x0000000400007844 */ /* 0x0001e40000000200 */
[----:B0-----:R-:W-:Y:S02]  /*10a60*/  IADD3 R4, P0, R20, 0x20, RZ ;  /* 0x0000002014047810 */ /* 0x001fe40007f1e0ff */
        /* <DEDUP_REMOVED lines=8> */
[----:B0-----:R-:W-:Y:S02]  /*10af0*/  IADD3 R4, P0, R20, 0x40, RZ ;  /* 0x0000004014047810 */ /* 0x001fe40007f1e0ff */
        /* <DEDUP_REMOVED lines=147> */
[----:B0-----:R-:W-:Y:S02]  /*11430*/  LOP3.LUT R4, R0, 0x380, RZ, 0xc0, !PT ;  /* 0x0000038000047812 */ /* 0x001fe400078ec0ff */
        /* <DEDUP_REMOVED lines=20> */
[----:B0-----:R-:W4:Y:S02]  /*11580*/  LDG.E R6, desc[UR42][R6.64+0x4] ;  /* 0x0000042a06067981 */ /* 0x001f24000c1e1900 */
[----:B----4-:R-:W-:-:S07]  /*11590*/  IMAD.IADD R4, R6, 0x1, -R4 ;  /* 0x0000000106047824 */ /* 0x010fce00078e0a04 */
.L_x_1433:
[----:B------:R-:W4:Y:S01]  /*115a0*/  LDL R5, [R1+0x3c] ;  /* 0x00003c0001057983 */ /* 0x000f220000100800 */
[----:B------:R-:W-:Y:S01]  /*115b0*/  ISETP.NE.AND P1, PT, R210, RZ, PT ;  /* 0x000000ffd200720c */ /* 0x000fe20003f25270 */
[----:B------:R-:W-:-:S03]  /*115c0*/  ULDC UR4, c[0x0][0xbd4] ;  /* 0x0002f50000047ab9 */ /* 0x000fc60000000800 */
[----:B------:R-:W-:Y:S01]  /*115d0*/  SEL R210, R210, UR4, P1 ;  /* 0x00000004d2d27c07 */ /* 0x000fe20008800000 */
[----:B----4-:R-:W1:Y:S02]  /*115e0*/  SHFL.IDX PT, R5, R5, RZ, 0x1f ;  /* 0x00001fff05057589 */ /* 0x010e6400000e0000 */
[----:B-1----:R-:W-:Y:S02]  /*115f0*/  ISETP.NE.AND P0, PT, R5, RZ, PT ;  /* 0x000000ff0500720c */ /* 0x002fe40003f05270 */
[----:B-----5:R-:W-:-:S11]  /*11600*/  SHF.R.S32.HI R5, RZ, 0x1f, R0 ;  /* 0x0000001fff057819 */ /* 0x020fd60000011400 */
[----:B------:R-:W-:Y:S05]  /*11610*/  @P0 BRA `(.L_x_1434) ;  /* 0x0000000400000947 */ /* 0x000fea0003800000 */
[----:B0-----:R-:W4:Y:S01]  /*11620*/  LDL.LU R11, [R1+0x38] ;  /* 0x00003800010b7983 */ /* 0x001f220000300800 */
[----:B------:R-:W-:Y:S01]  /*11630*/  IMAD.MOV.U32 R10, RZ, RZ, 0xab8 ;  /* 0x00000ab8ff0a7424 */ /* 0x000fe200078e00ff */
[----:B------:R-:W-:Y:S01]  /*11640*/  ISETP.GT.AND P1, PT, R210, 0x1, PT ;  /* 0x00000001d200780c */ /* 0x000fe20003f24270 */
[----:B------:R-:W0:Y:S01]  /*11650*/  LDC R156, c[0x0][0xce8] ;  /* 0x00033a00ff9c7b82 */ /* 0x000e220000000800 */
[----:B------:R-:W5:Y:S01]  /*11660*/  LDL R21, [R1+0x78] ;  /* 0x0000780001157983 */ /* 0x000f620000100800 */
[----:B------:R-:W-:Y:S02]  /*11670*/  ISETP.NE.U32.AND P0, PT, RZ, UR6, PT ;  /* 0x00000006ff007c0c */ /* 0x000fe4000bf05070 */
[----:B------:R-:W-:Y:S01]  /*11680*/  SEL R10, R10, 0xa78, P1 ;  /* 0x00000a780a0a7807 */ /* 0x000fe20000800000 */
[----:B------:R-:W2:Y:S01]  /*11690*/  LDL R158, [R1+0x7c] ;  /* 0x00007c00019e7983 */ /* 0x000ea20000100800 */
[----:B------:R-:W-:Y:S02]  /*116a0*/  ISETP.NE.AND.EX P0, PT, RZ, UR7, PT, P0 ;  /* 0x00000007ff007c0c */ /* 0x000fe4000bf05300 */
[----:B------:R-:W1:Y:S01]  /*116b0*/  LDC.64 R8, c[0x0][R10+0x220] ;  /* 0x000088000a087b82 */ /* 0x000e620000000a00 */
[----:B------:R-:W2:Y:S01]  /*116c0*/  LDL R157, [R1+0x40] ;  /* 0x00004000019d7983 */ /* 0x000ea20000100800 */
[----:B------:R-:W-:-:S06]  /*116d0*/  SEL R15, R209, RZ, !P0 ;  /* 0x000000ffd10f7207 */ /* 0x000fcc0004000000 */
[----:B------:R-:W0:Y:S01]  /*116e0*/  LDC.64 R6, c[0x0][R10+0x218] ;  /* 0x000086000a067b82 */ /* 0x000e220000000a00 */
[----:B-1----:R-:W-:Y:S01]  /*116f0*/  IMAD R9, R9, R15, RZ ;  /* 0x0000000f09097224 */ /* 0x002fe200078e02ff */
[----:B---3--:R-:W-:Y:S02]  /*11700*/  SEL R152, R220, RZ, P1 ;  /* 0x000000ffdc987207 */ /* 0x008fe40000800000 */
[----:B----4-:R-:W-:Y:S02]  /*11710*/  SEL R11, R11, RZ, !P0 ;  /* 0x000000ff0b0b7207 */ /* 0x010fe40004000000 */
[----:B0-----:R-:W-:-:S03]  /*11720*/  ISETP.NE.AND P0, PT, R156, 0x1, PT ;  /* 0x000000019c00780c */ /* 0x001fc60003f05270 */
        /* <DEDUP_REMOVED lines=47> */
.L_x_1434:
[----:B------:R-:W-:Y:S02]  /*11a20*/  ISETP.GT.AND P1, PT, R210, 0x1, PT ;  /* 0x00000001d200780c */ /* 0x000fe40003f24270 */
[----:B------:R-:W-:-:S04]  /*11a30*/  ISETP.NE.U32.AND P0, PT, RZ, UR6, PT ;  /* 0x00000006ff007c0c */ /* 0x000fc8000bf05070 */
[----:B------:R-:W-:-:S04]  /*11a40*/  ISETP.NE.AND.EX P0, PT, RZ, UR7, PT, P0 ;  /* 0x00000007ff007c0c */ /* 0x000fc8000bf05300 */
[----:B------:R-:W-:-:S03]  /*11a50*/  SEL R209, R209, RZ, !P0 ;  /* 0x000000ffd1d17207 */ /* 0x000fc60004000000 */
[----:B------:R-:W-:Y:S06]  /*11a60*/  @P1 BRA `(.L_x_1435) ;  /* 0x0000001000381947 */ /* 0x000fec0003800000 */
[----:B-1----:R-:W1:Y:S01]  /*11a70*/  S2R R3, SR_TID.X ;  /* 0x0000000000037919 */ /* 0x002e620000002100 */
[----:B------:R-:W4:Y:S01]  /*11a80*/  LDC R83, c[0x0][0xce8] ;  /* 0x00033a00ff537b82 */ /* 0x000f220000000800 */
[----:B------:R-:W-:Y:S01]  /*11a90*/  ULDC.64 UR4, c[0x0][0xba0] ;  /* 0x0002e80000047ab9 */ /* 0x000fe20000000a00 */
[----:B-1----:R-:W-:-:S05]  /*11aa0*/  VIADD R3, R3, 0xffffff80 ;  /* 0xffffff8003037836 */ /* 0x002fca0000000000 */
[----:B0-----:R-:W-:-:S04]  /*11ab0*/  SHF.R.S32.HI R6, RZ, 0x1f, R3 ;  /* 0x0000001fff067819 */ /* 0x001fc80000011403 */
        /* <DEDUP_REMOVED lines=47> */
[----:B----4-:R-:W-:Y:S01]  /*11db0*/  IMAD R86, R4, R83, RZ ;  /* 0x0000005304567224 */ /* 0x010fe200078e02ff */
        /* <DEDUP_REMOVED lines=53> */
[----:B------:R-:W1:Y:S01]  /*12110*/  @P3 LDC R85, c[0x0][0xcec] ;  /* 0x00033b00ff553b82 */ /* 0x000e620000000800 */
        /* <DEDUP_REMOVED lines=22> */
[----:B-1----:R-:W-:Y:S01]  /*12280*/  @P3 IMAD.HI.U32 R20, R82, R85, RZ ;  /* 0x0000005552143227 */ /* 0x002fe200078e00ff */
        /* <DEDUP_REMOVED lines=59> */
[----:B---3--:R-:W-:-:S03]  /*12640*/  SHF.R.S32.HI R152, RZ, 0x1f, R214 ;  /* 0x0000001fff987819 */ /* 0x008fc600000114d6 */
[----:B0-----:R1:W0:Y:S01]  /*12650*/  SHFL.IDX PT, R4, R84, RZ, 0x181f ;  /* 0x00181fff54047589 */ /* 0x00122200000e0000 */
[----:B------:R-:W-:Y:S02]  /*12660*/  SHF.R.S32.HI R156, RZ, 0x1f, R215 ;  /* 0x0000001fff9c7819 */ /* 0x000fe400000114d7 */
[----:B------:R-:W-:Y:S02]  /*12670*/  SHF.R.S32.HI R157, RZ, 0x1f, R216 ;  /* 0x0000001fff9d7819 */ /* 0x000fe400000114d8 */
[----:B------:R-:W-:Y:S02]  /*12680*/  SHF.R.S32.HI R158, RZ, 0x1f, R217 ;  /* 0x0000001fff9e7819 */ /* 0x000fe400000114d9 */
[----:B------:R-:W-:Y:S01]  /*12690*/  SHF.R.S32.HI R159, RZ, 0x1f, R218 ;  /* 0x0000001fff9f7819 */ /* 0x000fe200000114da */
[----:B-1----:R-:W-:Y:S06]  /*126a0*/  @P1 BRA `(.L_x_1437) ;  /* 0x0000000000841947 */ /* 0x002fec0003800000 */
        /* <DEDUP_REMOVED lines=33> */
.L_x_1437:
[----:B------:R-:W-:Y:S05]  /*128c0*/  BSYNC B1 ;  /* 0x0000000000017941 */ /* 0x000fea0003800000 */
.L_x_1436:
        /* <DEDUP_REMOVED lines=40> */
.L_x_1435:
[----:B0-----:R-:W4:Y:S01]  /*12b50*/  LDL R10, [R1+0x78] ;  /* 0x00007800010a7983 */ /* 0x001f220000100800 */
[----:B-1----:R-:W0:Y:S01]  /*12b60*/  LDC R9, c[0x0][0xce8] ;  /* 0x00033a00ff097b82 */ /* 0x002e220000000800 */
[----:B------:R-:W-:Y:S01]  /*12b70*/  ULDC.64 UR4, c[0x0][0xc08] ;  /* 0x0003020000047ab9 */ /* 0x000fe20000000a00 */
[----:B------:R-:W-:Y:S01]  /*12b80*/  IMAD R11, R211, 0x40, R190 ;  /* 0x00000040d30b7824 */ /* 0x000fe200078e02be */
[----:B------:R-:W-:Y:S01]  /*12b90*/  BSSY B1, `(.L_x_1439) ;  /* 0x00000ee000017945 */ /* 0x000fe20003800000 */
[----:B------:R-:W-:Y:S01]  /*12ba0*/  IMAD R3, R5, UR4, RZ ;  /* 0x0000000405037c24 */ /* 0x000fe2000f8e02ff */
[----:B---3--:R-:W-:Y:S01]  /*12bb0*/  SHF.R.S32.HI R152, RZ, 0x1f, R221 ;  /* 0x0000001fff987819 */ /* 0x008fe200000114dd */
[C---:B------:R-:W-:Y:S01]  /*12bc0*/  IMAD.WIDE.U32 R6, R0.reuse, UR4, RZ ;  /* 0x0000000400067c25 */ /* 0x040fe2000f8e00ff */
[----:B------:R-:W-:Y:S02]  /*12bd0*/  SHF.R.S32.HI R156, RZ, 0x1f, R222 ;  /* 0x0000001fff9c7819 */ /* 0x000fe400000114de */
        /* <DEDUP_REMOVED lines=14> */
[----:B0-----:R-:W-:Y:S01]  /*12cc0*/  ISETP.NE.AND P0, PT, R9, 0x1, PT ;  /* 0x000000010900780c */ /* 0x001fe20003f05270 */
        /* <DEDUP_REMOVED lines=11> */
[----:B------:R-:W0:Y:S01]  /*12d80*/  @P0 LDC R8, c[0x0][0xcec] ;  /* 0x00033b00ff080b82 */ /* 0x000e220000000800 */
[----:B------:R-:W-:Y:S01]  /*12d90*/  IMAD.IADD R7, R7, 0x1, R0 ;  /* 0x0000000107077824 */ /* 0x000fe200078e0200 */
[----:B------:R-:W-:Y:S01]  /*12da0*/  SHF.R.S32.HI R165, RZ, 0x1f, R233 ;  /* 0x0000001fffa57819 */ /* 0x000fe200000114e9 */
[----:B------:R-:W-:Y:S01]  /*12db0*/  VIADD R179, R192, 0x50 ;  /* 0x00000050c0b37836 */ /* 0x000fe20000000000 */
[----:B------:R-:W-:Y:S01]  /*12dc0*/  SHF.R.S32.HI R166, RZ, 0x1f, R234 ;  /* 0x0000001fffa67819 */ /* 0x000fe200000114ea */
[----:B------:R-:W-:Y:S01]  /*12dd0*/  IMAD.WIDE.U32 R6, R220, UR4, R6 ;  /* 0x00000004dc067c25 */ /* 0x000fe2000f8e0006 */
[----:B------:R-:W-:-:S02]  /*12de0*/  SHF.R.S32.HI R167, RZ, 0x1f, R235 ;  /* 0x0000001fffa77819 */ /* 0x000fc400000114eb */
[----:B------:R-:W1:Y:S01]  /*12df0*/  @P0 LDC R0, c[0x0][0xcf0] ;  /* 0x00033c00ff000b82 */ /* 0x000e620000000800 */
        /* <DEDUP_REMOVED lines=36> */
[----:B------:R-:W-:-:S02]  /*13040*/  VIADD R197, R192, 0x30 ;  /* 0x00000030c0c57836 */ /* 0x000fc40000000000 */
[C---:B------:R-:W-:Y:S02]  /*13050*/  VIADD R199, R192.reuse, 0x28 ;  /* 0x00000028c0c77836 */ /* 0x040fe40000000000 */
[C---:B------:R-:W-:Y:S02]  /*13060*/  VIADD R201, R192.reuse, 0x20 ;  /* 0x00000020c0c97836 */ /* 0x040fe40000000000 */
[C---:B------:R-:W-:Y:S02]  /*13070*/  VIADD R203, R192.reuse, 0x18 ;  /* 0x00000018c0cb7836 */ /* 0x040fe40000000000 */
[C---:B------:R-:W-:Y:S02]  /*13080*/  VIADD R205, R192.reuse, 0x10 ;  /* 0x00000010c0cd7836 */ /* 0x040fe40000000000 */
[----:B------:R-:W-:Y:S02]  /*13090*/  VIADD R209, R192, 0x8 ;  /* 0x00000008c0d17836 */ /* 0x000fe40000000000 */
[----:B----4-:R-:W-:-:S04]  /*130a0*/  IMAD R3, R211, 0x40, R10 ;  /* 0x00000040d3037824 */ /* 0x010fc800078e020a */
[----:B0-----:R-:W-:-:S04]  /*130b0*/  @P0 IMAD.HI.U32 R8, R3, R8, RZ ;  /* 0x0000000803080227 */ /* 0x001fc800078e00ff */
[----:B------:R-:W-:Y:S01]  /*130c0*/  IMAD.MOV.U32 R5, RZ, RZ, R3 ;  /* 0x000000ffff057224 */ /* 0x000fe200078e0003 */
[----:B-1----:R-:W-:-:S05]  /*130d0*/  @P0 SHF.R.U32.HI R5, RZ, R0, R8 ;  /* 0x00000000ff050219 */ /* 0x002fca0000011608 */
        /* <DEDUP_REMOVED lines=16> */
[----:B------:R0:W1:Y:S01]  /*131e0*/  SHFL.IDX PT, R13, R3, RZ, 0x1c1f ;  /* 0x001c1fff030d7589 */ /* 0x00006200000e0000 */
        /* <DEDUP_REMOVED lines=11> */
[----:B01----:R-:W-:-:S04]  /*132a0*/  @!P0 LEA R4, P1, R192, R13, 0x2 ;  /* 0x0000000dc0048211 */ /* 0x003fc800078210ff */
[----:B---3--:R-:W-:-:S05]  /*132b0*/  @!P0 LEA.HI.X R5, R192, R12, R212, 0x2, P1 ;  /* 0x0000000cc0058211 */ /* 0x008fca00008f14d4 */
[----:B------:R0:W-:Y:S01]  /*132c0*/  @!P0 ST.E.64 desc[UR42][R4.64], R24 ;  /* 0x0000001804008985 */ /* 0x0001e2000c101b2a */
[----:B------:R-:W-:-:S13]  /*132d0*/  ISETP.GE.AND P0, PT, R209, UR4, PT ;  /* 0x00000004d1007c0c */ /* 0x000fda000bf06270 */
[----:B0-----:R-:W-:-:S04]  /*132e0*/  @!P0 LEA R4, P1, R209, R13, 0x2 ;  /* 0x0000000dd1048211 */ /* 0x001fc800078210ff */
[----:B------:R-:W-:Y:S02]  /*132f0*/  @!P0 LEA.HI.X R5, R209, R12, R210, 0x2, P1 ;  /* 0x0000000cd1058211 */ /* 0x000fe400008f14d2 */
[----:B------:R-:W-:-:S03]  /*13300*/  ISETP.GE.AND P1, PT, R203, UR4, PT ;  /* 0x00000004cb007c0c */ /* 0x000fc6000bf26270 */
[----:B------:R0:W-:Y:S01]  /*13310*/  @!P0 ST.E.64 desc[UR42][R4.64], R28 ;  /* 0x0000001c04008985 */ /* 0x0001e2000c101b2a */
[----:B------:R-:W-:-:S13]  /*13320*/  ISETP.GE.AND P0, PT, R205, UR4, PT ;  /* 0x00000004cd007c0c */ /* 0x000fda000bf06270 */
[----:B0-----:R-:W-:-:S04]  /*13330*/  @!P0 LEA R4, P2, R205, R13, 0x2 ;  /* 0x0000000dcd048211 */ /* 0x001fc800078410ff */
[----:B------:R-:W-:-:S05]  /*13340*/  @!P0 LEA.HI.X R5, R205, R12, R208, 0x2, P2 ;  /* 0x0000000ccd058211 */ /* 0x000fca00010f14d0 */
[----:B------:R0:W-:Y:S01]  /*13350*/  @!P0 ST.E.64 desc[UR42][R4.64], R32 ;  /* 0x0000002004008985 */ /* 0x0001e2000c101b2a */
[----:B------:R-:W-:Y:S02]  /*13360*/  ISETP.GE.AND P0, PT, R201, UR4, PT ;  /* 0x00000004c9007c0c */ /* 0x000fe4000bf06270 */
        /* <DEDUP_REMOVED lines=13> */
[----:B------:R-:W-:Y:S02]  /*13440*/  @!P0 LEA.HI.X R5, R197, R12, R198, 0x2, P2 ;  /* 0x0000000cc5058211 */ /* 0x000fe400010f14c6 */
[----:B------:R-:W-:-:S03]  /*13450*/  ISETP.GE.AND P2, PT, R182, UR4, PT ;  /* 0x00000004b6007c0c */ /* 0x000fc6000bf46270 */
[----:B------:R0:W-:Y:S02]  /*13460*/  @!P0 ST.E.64 desc[UR42][R4.64], R48 ;  /* 0x0000003004008985 */ /* 0x0001e4000c101b2a */
[----:B0-----:R-:W-:-:S04]  /*13470*/  @!P1 LEA R4, P0, R191, R13, 0x2 ;  /* 0x0000000dbf049211 */ /* 0x001fc800078010ff */
[----:B------:R-:W-:Y:S02]  /*13480*/  @!P1 LEA.HI.X R5, R191, R12, R196, 0x2, P0 ;  /* 0x0000000cbf059211 */ /* 0x000fe400000f14c4 */
[----:B------:R-:W-:-:S03]  /*13490*/  ISETP.GE.AND P0, PT, R180, UR4, PT ;  /* 0x00000004b4007c0c */ /* 0x000fc6000bf06270 */
[----:B------:R0:W-:Y:S01]  /*134a0*/  @!P1 ST.E.64 desc[UR42][R4.64], R52 ;  /* 0x0000003404009985 */ /* 0x0001e2000c101b2a */
[----:B------:R-:W-:Y:S02]  /*134b0*/  ISETP.GE.AND P1, PT, R178, UR4, PT ;  /* 0x00000004b2007c0c */ /* 0x000fe4000bf26270 */
[----:B0-----:R-:W-:-:S11]  /*134c0*/  @!P2 LEA R4, P3, R182, R13, 0x2 ;  /* 0x0000000db604a211 */ /* 0x001fd600078610ff */
[-C--:B------:R-:W-:Y:S02]  /*134d0*/  @!P1 LEA R6, P6, R178, R13.reuse, 0x2 ;  /* 0x0000000db2069211 */ /* 0x080fe400078c10ff */
[-C--:B------:R-:W-:Y:S02]  /*134e0*/  @!P2 LEA.HI.X R5, R182, R12.reuse, R183, 0x2, P3 ;  /* 0x0000000cb605a211 */ /* 0x080fe400018f14b7 */
[----:B------:R-:W-:Y:S02]  /*134f0*/  ISETP.GE.AND P3, PT, R176, UR4, PT ;  /* 0x00000004b0007c0c */ /* 0x000fe4000bf66270 */
[----:B------:R-:W-:Y:S01]  /*13500*/  @!P1 LEA.HI.X R7, R178, R12, R179, 0x2, P6 ;  /* 0x0000000cb2079211 */ /* 0x000fe200030f14b3 */
[----:B------:R0:W-:Y:S02]  /*13510*/  @!P2 ST.E.64 desc[UR42][R4.64], R56 ;  /* 0x000000380400a985 */ /* 0x0001e4000c101b2a */
[----:B0-----:R-:W-:-:S04]  /*13520*/  @!P0 LEA R4, P2, R180, R13, 0x2 ;  /* 0x0000000db4048211 */ /* 0x001fc800078410ff */
[----:B------:R-:W-:-:S05]  /*13530*/  @!P0 LEA.HI.X R5, R180, R12, R181, 0x2, P2 ;  /* 0x0000000cb4058211 */ /* 0x000fca00010f14b5 */
[----:B------:R0:W-:Y:S01]  /*13540*/  @!P0 ST.E.64 desc[UR42][R4.64], R60 ;  /* 0x0000003c04008985 */ /* 0x0001e2000c101b2a */
[----:B------:R-:W-:-:S03]  /*13550*/  ISETP.GE.AND P0, PT, R170, UR4, PT ;  /* 0x00000004aa007c0c */ /* 0x000fc6000bf06270 */
[----:B------:R1:W-:Y:S01]  /*13560*/  @!P1 ST.E.64 desc[UR42][R6.64], R64 ;  /* 0x0000004006009985 */ /* 0x0003e2000c101b2a */
[----:B------:R-:W-:Y:S02]  /*13570*/  ISETP.GE.AND P1, PT, R237, UR4, PT ;  /* 0x00000004ed007c0c */ /* 0x000fe4000bf26270 */
[-C--:B0-----:R-:W-:Y:S02]  /*13580*/  @!P3 LEA R4, P6, R176, R13.reuse, 0x2 ;  /* 0x0000000db004b211 */ /* 0x081fe400078c10ff */
[-C--:B-1----:R-:W-:Y:S02]  /*13590*/  @!P4 LEA R6, P2, R174, R13.reuse, 0x2 ;  /* 0x0000000dae06c211 */ /* 0x082fe400078410ff */
        /* <DEDUP_REMOVED lines=9> */
[----:B0-----:R-:W-:-:S04]  /*13630*/  @!P0 LEA R4, P4, R170, R13, 0x2 ;  /* 0x0000000daa048211 */ /* 0x001fc800078810ff */
[-C--:B------:R-:W-:Y:S02]  /*13640*/  @!P0 LEA.HI.X R5, R170, R12.reuse, R171, 0x2, P4 ;  /* 0x0000000caa058211 */ /* 0x080fe400020f14ab */
[----:B------:R-:W-:Y:S02]  /*13650*/  ISETP.GE.AND P4, PT, R234, UR4, PT ;  /* 0x00000004ea007c0c */ /* 0x000fe4000bf86270 */
[CC--:B-1----:R-:W-:Y:S01]  /*13660*/  @!P1 LEA R6, P5, R237.reuse, R13.reuse, 0x2 ;  /* 0x0000000ded069211 */ /* 0x0c2fe200078a10ff */
        /* <DEDUP_REMOVED lines=13> */
[-C--:B------:R-:W-:Y:S02]  /*13740*/  @!P4 LEA.HI.X R7, R234, R12.reuse, R166, 0x2, P0 ;  /* 0x0000000cea07c211 */ /* 0x080fe400000f14a6 */
[----:B------:R-:W-:Y:S02]  /*13750*/  ISETP.GE.AND P0, PT, R230, UR4, PT ;  /* 0x00000004e6007c0c */ /* 0x000fe4000bf06270 */
[CC--:B---3--:R-:W-:Y:S01]  /*13760*/  @!P5 LEA R8, P6, R233.reuse, R13.reuse, 0x2 ;  /* 0x0000000de908d211 */ /* 0x0c8fe200078c10ff */
[----:B------:R1:W-:Y:S01]  /*13770*/  @!P4 ST.E.64 desc[UR42][R6.64], R96 ;  /* 0x000000600600c985 */ /* 0x0003e2000c101b2a */
[----:B------:R-:W-:Y:S02]  /*13780*/  ISETP.GE.AND P4, PT, R228, UR4, PT ;  /* 0x00000004e4007c0c */ /* 0x000fe4000bf86270 */
[----:B------:R-:W-:Y:S02]  /*13790*/  @!P5 LEA.HI.X R9, R233, R12, R165, 0x2, P6 ;  /* 0x0000000ce909d211 */ /* 0x000fe400030f14a5 */
[----:B0-----:R-:W-:-:S03]  /*137a0*/  @!P2 LEA R4, P6, R232, R13, 0x2 ;  /* 0x0000000de804a211 */ /* 0x001fc600078c10ff */
[----:B------:R0:W-:Y:S01]  /*137b0*/  @!P5 ST.E.64 desc[UR42][R8.64], R100 ;  /* 0x000000640800d985 */ /* 0x0001e2000c101b2a */
[----:B------:R-:W-:Y:S02]  /*137c0*/  ISETP.GE.AND P5, PT, R229, UR4, PT ;  /* 0x00000004e5007c0c */ /* 0x000fe4000bfa6270 */
[----:B------:R-:W-:Y:S02]  /*137d0*/  @!P2 LEA.HI.X R5, R232, R12, R21, 0x2, P6 ;  /* 0x0000000ce805a211 */ /* 0x000fe400030f1415 */
[----:B-1----:R-:W-:-:S03]  /*137e0*/  @!P1 LEA R6, P3, R231, R13, 0x2 ;  /* 0x0000000de7069211 */ /* 0x002fc600078610ff */
[----:B------:R1:W-:Y:S01]  /*137f0*/  @!P2 ST.E.64 desc[UR42][R4.64], R104 ;  /* 0x000000680400a985 */ /* 0x0003e2000c101b2a */
[-C--:B------:R-:W-:Y:S02]  /*13800*/  @!P1 LEA.HI.X R7, R231, R12.reuse, R20, 0x2, P3 ;  /* 0x0000000ce7079211 */ /* 0x080fe400018f1414 */
[----:B------:R-:W-:Y:S02]  /*13810*/  ISETP.GE.AND P3, PT, R227, UR4, PT ;  /* 0x00000004e3007c0c */ /* 0x000fe4000bf66270 */
[CC--:B0-----:R-:W-:Y:S01]  /*13820*/  @!P0 LEA R8, P6, R230.reuse, R13.reuse, 0x2 ;  /* 0x0000000de6088211 */ /* 0x0c1fe200078c10ff */
[----:B------:R0:W-:Y:S03]  /*13830*/  @!P1 ST.E.64 desc[UR42][R6.64], R108 ;  /* 0x0000006c06009985 */ /* 0x0001e6000c101b2a */
[----:B------:R-:W-:Y:S02]  /*13840*/  @!P0 LEA.HI.X R9, R230, R12, R164, 0x2, P6 ;  /* 0x0000000ce6098211 */ /* 0x000fe400030f14a4 */
[----:B-1----:R-:W-:-:S03]  /*13850*/  @!P5 LEA R4, P1, R229, R13, 0x2 ;  /* 0x0000000de504d211 */ /* 0x002fc600078210ff */
[----:B------:R1:W-:Y:S01]  /*13860*/  @!P0 ST.E.64 desc[UR42][R8.64], R112 ;  /* 0x0000007008008985 */ /* 0x0003e2000c101b2a */
[----:B------:R-:W-:Y:S02]  /*13870*/  ISETP.GE.AND P0, PT, R226, UR4, PT ;  /* 0x00000004e2007c0c */ /* 0x000fe4000bf06270 */
[-C--:B------:R-:W-:Y:S02]  /*13880*/  @!P5 LEA.HI.X R5, R229, R12.reuse, R163, 0x2, P1 ;  /* 0x0000000ce505d211 */ /* 0x080fe400008f14a3 */
[----:B------:R-:W-:Y:S02]  /*13890*/  ISETP.GE.AND P1, PT, R225, UR4, PT ;  /* 0x00000004e1007c0c */ /* 0x000fe4000bf26270 */
[C---:B0-----:R-:W-:Y:S01]  /*138a0*/  @!P4 LEA R6, P2, R228.reuse, R13, 0x2 ;  /* 0x0000000de406c211 */ /* 0x041fe200078410ff */
[----:B------:R0:W-:Y:S03]  /*138b0*/  @!P5 ST.E.64 desc[UR42][R4.64], R116 ;  /* 0x000000740400d985 */ /* 0x0001e6000c101b2a */
[----:B------:R-:W-:-:S02]  /*138c0*/  @!P4 LEA.HI.X R7, R228, R12, R162, 0x2, P2 ;  /* 0x0000000ce407c211 */ /* 0x000fc400010f14a2 */
[----:B------:R-:W-:Y:S02]  /*138d0*/  ISETP.GE.AND P2, PT, R222, UR4, PT ;  /* 0x00000004de007c0c */ /* 0x000fe4000bf46270 */
[CC--:B-1----:R-:W-:Y:S01]  /*138e0*/  @!P3 LEA R8, P6, R227.reuse, R13.reuse, 0x2 ;  /* 0x0000000de308b211 */ /* 0x0c2fe200078c10ff */
[----:B------:R1:W-:Y:S01]  /*138f0*/  @!P4 ST.E.64 desc[UR42][R6.64], R120 ;  /* 0x000000780600c985 */ /* 0x0003e2000c101b2a */
[----:B------:R-:W-:Y:S02]  /*13900*/  ISETP.GE.AND P4, PT, R224, UR4, PT ;  /* 0x00000004e0007c0c */ /* 0x000fe4000bf86270 */
[----:B------:R-:W-:Y:S02]  /*13910*/  @!P3 LEA.HI.X R9, R227, R12, R161, 0x2, P6 ;  /* 0x0000000ce309b211 */ /* 0x000fe400030f14a1 */
[----:B0-----:R-:W-:-:S03]  /*13920*/  @!P0 LEA R4, P5, R226, R13, 0x2 ;  /* 0x0000000de2048211 */ /* 0x001fc600078a10ff */
[----:B------:R0:W-:Y:S01]  /*13930*/  @!P3 ST.E.64 desc[UR42][R8.64], R124 ;  /* 0x0000007c0800b985 */ /* 0x0001e2000c101b2a */
[----:B------:R-:W-:Y:S02]  /*13940*/  ISETP.GE.AND P3, PT, R223, UR4, PT ;  /* 0x00000004df007c0c */ /* 0x000fe4000bf66270 */
[-C--:B------:R-:W-:Y:S02]  /*13950*/  @!P0 LEA.HI.X R5, R226, R12.reuse, R160, 0x2, P5 ;  /* 0x0000000ce2058211 */ /* 0x080fe400028f14a0 */
[----:B------:R-:W-:Y:S02]  /*13960*/  ISETP.GE.AND P5, PT, R221, UR4, PT ;  /* 0x00000004dd007c0c */ /* 0x000fe4000bfa6270 */
[C---:B-1----:R-:W-:Y:S01]  /*13970*/  @!P1 LEA R6, P6, R225.reuse, R13, 0x2 ;  /* 0x0000000de1069211 */ /* 0x042fe200078c10ff */
[----:B------:R1:W-:Y:S03]  /*13980*/  @!P0 ST.E.64 desc[UR42][R4.64], R128 ;  /* 0x0000008004008985 */ /* 0x0003e6000c101b2a */
[----:B------:R-:W-:-:S03]  /*13990*/  @!P1 LEA.HI.X R7, R225, R12, R159, 0x2, P6 ;  /* 0x0000000ce1079211 */ /* 0x000fc600030f149f */
[CC--:B0-----:R-:W-:Y:S02]  /*139a0*/  @!P3 LEA R8, P6, R223.reuse, R13.reuse, 0x2 ;  /* 0x0000000ddf08b211 */ /* 0x0c1fe400078c10ff */
[----:B------:R0:W-:Y:S02]  /*139b0*/  @!P1 ST.E.64 desc[UR42][R6.64], R132 ;  /* 0x0000008406009985 */ /* 0x0001e4000c101b2a */
[----:B------:R-:W-:Y:S02]  /*139c0*/  @!P3 LEA.HI.X R9, R223, R12, R157, 0x2, P6 ;  /* 0x0000000cdf09b211 */ /* 0x000fe400030f149d */
[----:B-1----:R-:W-:-:S04]  /*139d0*/  @!P4 LEA R4, P0, R224, R13, 0x2 ;  /* 0x0000000de004c211 */ /* 0x002fc800078010ff */
[-C--:B------:R-:W-:Y:S02]  /*139e0*/  @!P4 LEA.HI.X R5, R224, R12.reuse, R158, 0x2, P0 ;  /* 0x0000000ce005c211 */ /* 0x080fe400000f149e */
[CC--:B------:R-:W-:Y:S02]  /*139f0*/  @!P5 LEA R14, P0, R221.reuse, R13.reuse, 0x2 ;  /* 0x0000000ddd0ed211 */ /* 0x0c0fe400078010ff */
[C---:B0-----:R-:W-:Y:S01]  /*13a00*/  @!P2 LEA R6, P1, R222.reuse, R13, 0x2 ;  /* 0x0000000dde06a211 */ /* 0x041fe200078210ff */
[----:B------:R4:W-:Y:S01]  /*13a10*/  @!P4 ST.E.64 desc[UR42][R4.64], R136 ;  /* 0x000000880400c985 */ /* 0x0009e2000c101b2a */
[-C--:B------:R-:W-:Y:S02]  /*13a20*/  @!P5 LEA.HI.X R15, R221, R12.reuse, R152, 0x2, P0 ;  /* 0x0000000cdd0fd211 */ /* 0x080fe400000f1498 */
[----:B------:R-:W-:Y:S01]  /*13a30*/  @!P2 LEA.HI.X R7, R222, R12, R156, 0x2, P1 ;  /* 0x0000000cde07a211 */ /* 0x000fe200008f149c */
[----:B------:R4:W-:Y:S04]  /*13a40*/  @!P3 ST.E.64 desc[UR42][R8.64], R140 ;  /* 0x0000008c0800b985 */ /* 0x0009e8000c101b2a */
[----:B------:R4:W-:Y:S04]  /*13a50*/  @!P2 ST.E.64 desc[UR42][R6.64], R144 ;  /* 0x000000900600a985 */ /* 0x0009e8000c101b2a */
[----:B------:R4:W-:Y:S02]  /*13a60*/  @!P5 ST.E.64 desc[UR42][R14.64], R148 ;  /* 0x000000940e00d985 */ /* 0x0009e4000c101b2a */
.L_x_1440:
[----:B------:R-:W-:Y:S05]  /*13a70*/  BSYNC B1 ;  /* 0x0000000000017941 */ /* 0x000fea0003800000 */
.L_x_1439:
[----:B------:R-:W-:Y:S01]  /*13a80*/  VIADD R11, R11, 0x8 ;  /* 0x000000080b0b7836 */ /* 0x000fe20000000000 */
[----:B0-----:R-:W0:Y:S04]  /*13a90*/  SHFL.IDX PT, R10, R10, 0x1, 0x1c1f ;  /* 0x003c1f000a0a7f89 */ /* 0x001e2800000e0000 */
[----:B------:R-:W-:Y:S01]  /*13aa0*/  ISETP.GE.AND P0, PT, R11, R0, PT ;  /* 0x000000000b00720c */ /* 0x000fe20003f06270 */
[----:B------:R-:W0:-:S12]  /*13ab0*/  SHFL.IDX PT, R3, R3, 0x1, 0x1c1f ;  /* 0x003c1f0003037f89 */ /* 0x000e1800000e0000 */
[----:B------:R-:W-:Y:S05]  /*13ac0*/  @P0 BRA `(.L_x_1438) ;  /* 0x0000001400d00947 */ /* 0x000fea0003800000 */
[----:B------:R-:W-:Y:S02]  /*13ad0*/  ULDC UR4, c[0x0][0xbc8] ;  /* 0x0002f20000047ab9 */ /* 0x000fe40000000800 */
[----:B------:R-:W-:Y:S02]  /*13ae0*/  ISETP.GE.AND P4, PT, R192, UR4, PT ;  /* 0x00000004c0007c0c */ /* 0x000fe4000bf86270 */
[----:B------:R-:W-:Y:S02]  /*13af0*/  ISETP.GE.AND P2, PT, R209, UR4, PT ;  /* 0x00000004d1007c0c */ /* 0x000fe4000bf46270 */
[----:B------:R-:W-:Y:S02]  /*13b00*/  ISETP.GE.AND P1, PT, R205, UR4, PT ;  /* 0x00000004cd007c0c */ /* 0x000fe4000bf26270 */
[----:B------:R-:W-:-:S07]  /*13b10*/  ISETP.GE.AND P0, PT, R203, UR4, PT ;  /* 0x00000004cb007c0c */ /* 0x000fce000bf06270 */
[----:B0---4-:R-:W-:-:S04]  /*13b20*/  @!P4 LEA R4, P3, R192, R3, 0x2 ;  /* 0x00000003c004c211 */ /* 0x011fc800078610ff */
[-C--:B------:R-:W-:Y:S02]  /*13b30*/  @!P4 LEA.HI.X R5, R192, R10.reuse, R212, 0x2, P3 ;  /* 0x0000000ac005c211 */ /* 0x080fe400018f14d4 */
[----:B------:R-:W-:Y:S02]  /*13b40*/  ISETP.GE.AND P3, PT, R201, UR4, PT ;  /* 0x00000004c9007c0c */ /* 0x000fe4000bf66270 */
[----:B------:R-:W-:Y:S01]  /*13b50*/  @!P1 LEA R6, P5, R205, R3, 0x2 ;  /* 0x00000003cd069211 */ /* 0x000fe200078a10ff */
        /* <DEDUP_REMOVED lines=13> */
[----:B----4-:R-:W-:Y:S02]  /*13c30*/  @!P4 LEA R6, P2, R199, R3, 0x2 ;  /* 0x00000003c706c211 */ /* 0x010fe400078410ff */
[----:B------:R-:W-:-:S02]  /*13c40*/  @!P3 LEA.HI.X R5, R201, R10, R202, 0x2, P1 ;  /* 0x0000000ac905b211 */ /* 0x000fc400008f14ca */
[----:B------:R-:W-:Y:S02]  /*13c50*/  ISETP.GE.AND P1, PT, R182, UR4, PT ;  /* 0x00000004b6007c0c */ /* 0x000fe4000bf26270 */
[-C--:B------:R-:W-:Y:S01]  /*13c60*/  @!P4 LEA.HI.X R7, R199, R10.reuse, R200, 0x2, P2 ;  /* 0x0000000ac707c211 */ /* 0x080fe200010f14c8 */
[----:B------:R0:W-:Y:S01]  /*13c70*/  @!P3 ST.E.64 desc[UR42][R4.64], R42 ;  /* 0x0000002a0400b985 */ /* 0x0001e2000c101b2a */
[----:B------:R-:W-:Y:S02]  /*13c80*/  ISETP.GE.AND P2, PT, R180, UR4, PT ;  /* 0x00000004b4007c0c */ /* 0x000fe4000bf46270 */
[C---:B-----5:R-:W-:Y:S01]  /*13c90*/  @!P5 LEA R8, P6, R197.reuse, R3, 0x2 ;  /* 0x00000003c508d211 */ /* 0x060fe200078c10ff */
[----:B------:R4:W-:Y:S01]  /*13ca0*/  @!P4 ST.E.64 desc[UR42][R6.64], R46 ;  /* 0x0000002e0600c985 */ /* 0x0009e2000c101b2a */
[----:B------:R-:W-:Y:S02]  /*13cb0*/  ISETP.GE.AND P3, PT, R178, UR4, PT ;  /* 0x00000004b2007c0c */ /* 0x000fe4000bf66270 */
[----:B------:R-:W-:-:S02]  /*13cc0*/  @!P5 LEA.HI.X R9, R197, R10, R198, 0x2, P6 ;  /* 0x0000000ac509d211 */ /* 0x000fc400030f14c6 */
[----:B------:R-:W-:-:S03]  /*13cd0*/  ISETP.GE.AND P4, PT, R176, UR4, PT ;  /* 0x00000004b0007c0c */ /* 0x000fc6000bf86270 */
[----:B------:R5:W-:Y:S01]  /*13ce0*/  @!P5 ST.E.64 desc[UR42][R8.64], R50 ;  /* 0x000000320800d985 */ /* 0x000be2000c101b2a */
[CC--:B0-----:R-:W-:Y:S02]  /*13cf0*/  @!P0 LEA R4, P6, R191.reuse, R3.reuse, 0x2 ;  /* 0x00000003bf048211 */ /* 0x0c1fe400078c10ff */
[CC--:B----4-:R-:W-:Y:S02]  /*13d00*/  @!P1 LEA R6, P5, R182.reuse, R3.reuse, 0x2 ;  /* 0x00000003b6069211 */ /* 0x0d0fe400078a10ff */
[-C--:B------:R-:W-:Y:S02]  /*13d10*/  @!P0 LEA.HI.X R5, R191, R10.reuse, R196, 0x2, P6 ;  /* 0x0000000abf058211 */ /* 0x080fe400030f14c4 */
[----:B------:R-:W-:Y:S02]  /*13d20*/  @!P1 LEA.HI.X R7, R182, R10, R183, 0x2, P5 ;  /* 0x0000000ab6079211 */ /* 0x000fe400028f14b7 */
[----:B------:R-:W-:Y:S01]  /*13d30*/  ISETP.GE.AND P5, PT, R174, UR4, PT ;  /* 0x00000004ae007c0c */ /* 0x000fe2000bfa6270 */
[----:B------:R0:W-:Y:S01]  /*13d40*/  @!P0 ST.E.64 desc[UR42][R4.64], R54 ;  /* 0x0000003604008985 */ /* 0x0001e2000c101b2a */
[----:B-----5:R-:W-:-:S02]  /*13d50*/  @!P2 LEA R8, P6, R180, R3, 0x2 ;  /* 0x00000003b408a211 */ /* 0x020fc400078c10ff */
[----:B------:R-:W-:Y:S01]  /*13d60*/  ISETP.GE.AND P0, PT, R172, UR4, PT ;  /* 0x00000004ac007c0c */ /* 0x000fe2000bf06270 */
[----:B------:R4:W-:Y:S01]  /*13d70*/  @!P1 ST.E.64 desc[UR42][R6.64], R58 ;  /* 0x0000003a06009985 */ /* 0x0009e2000c101b2a */
[----:B------:R-:W-:Y:S02]  /*13d80*/  @!P2 LEA.HI.X R9, R180, R10, R181, 0x2, P6 ;  /* 0x0000000ab409a211 */ /* 0x000fe400030f14b5 */
[----:B------:R-:W-:-:S03]  /*13d90*/  ISETP.GE.AND P1, PT, R170, UR4, PT ;  /* 0x00000004aa007c0c */ /* 0x000fc6000bf26270 */
[----:B------:R5:W-:Y:S01]  /*13da0*/  @!P2 ST.E.64 desc[UR42][R8.64], R62 ;  /* 0x0000003e0800a985 */ /* 0x000be2000c101b2a */
[-C--:B0-----:R-:W-:Y:S02]  /*13db0*/  @!P3 LEA R4, P6, R178, R3.reuse, 0x2 ;  /* 0x00000003b204b211 */ /* 0x081fe400078c10ff */
[-C--:B----4-:R-:W-:Y:S02]  /*13dc0*/  @!P4 LEA R6, P2, R176, R3.reuse, 0x2 ;  /* 0x00000003b006c211 */ /* 0x090fe400078410ff */
[-C--:B------:R-:W-:Y:S02]  /*13dd0*/  @!P3 LEA.HI.X R5, R178, R10.reuse, R179, 0x2, P6 ;  /* 0x0000000ab205b211 */ /* 0x080fe400030f14b3 */
[----:B------:R-:W-:Y:S02]  /*13de0*/  @!P4 LEA.HI.X R7, R176, R10, R177, 0x2, P2 ;  /* 0x0000000ab007c211 */ /* 0x000fe400010f14b1 */
[----:B------:R-:W-:Y:S01]  /*13df0*/  ISETP.GE.AND P2, PT, R237, UR4, PT ;  /* 0x00000004ed007c0c */ /* 0x000fe2000bf46270 */
[----:B------:R0:W-:Y:S01]  /*13e00*/  @!P3 ST.E.64 desc[UR42][R4.64], R66 ;  /* 0x000000420400b985 */ /* 0x0001e2000c101b2a */
[----:B-----5:R-:W-:-:S03]  /*13e10*/  @!P5 LEA R8, P6, R174, R3, 0x2 ;  /* 0x00000003ae08d211 */ /* 0x020fc600078c10ff */
[----:B------:R4:W-:Y:S01]  /*13e20*/  @!P4 ST.E.64 desc[UR42][R6.64], R70 ;  /* 0x000000460600c985 */ /* 0x0009e2000c101b2a */
[----:B------:R-:W-:-:S05]  /*13e30*/  @!P5 LEA.HI.X R9, R174, R10, R175, 0x2, P6 ;  /* 0x0000000aae09d211 */ /* 0x000fca00030f14af */
[----:B------:R5:W-:Y:S01]  /*13e40*/  @!P5 ST.E.64 desc[UR42][R8.64], R74 ;  /* 0x0000004a0800d985 */ /* 0x000be2000c101b2a */
[----:B------:R-:W-:Y:S02]  /*13e50*/  ISETP.GE.AND P5, PT, R236, UR4, PT ;  /* 0x00000004ec007c0c */ /* 0x000fe4000bfa6270 */
[----:B0-----:R-:W-:-:S04]  /*13e60*/  @!P0 LEA R4, P4, R172, R3, 0x2 ;  /* 0x00000003ac048211 */ /* 0x001fc800078810ff */
[-C--:B------:R-:W-:Y:S02]  /*13e70*/  @!P0 LEA.HI.X R5, R172, R10.reuse, R173, 0x2, P4 ;  /* 0x0000000aac058211 */ /* 0x080fe400020f14ad */
[----:B------:R-:W-:Y:S02]  /*13e80*/  ISETP.GE.AND P4, PT, R235, UR4, PT ;  /* 0x00000004eb007c0c */ /* 0x000fe4000bf86270 */
[CC--:B----4-:R-:W-:Y:S01]  /*13e90*/  @!P1 LEA R6, P3, R170.reuse, R3.reuse, 0x2 ;  /* 0x00000003aa069211 */ /* 0x0d0fe200078610ff */
[----:B------:R0:W-:Y:S01]  /*13ea0*/  @!P0 ST.E.64 desc[UR42][R4.64], R78 ;  /* 0x0000004e04008985 */ /* 0x0001e2000c101b2a */
[----:B-----5:R-:W-:Y:S02]  /*13eb0*/  @!P2 LEA R8, P6, R237, R3, 0x2 ;  /* 0x00000003ed08a211 */ /* 0x020fe400078c10ff */
        /* <DEDUP_REMOVED lines=9> */
[----:B----4-:R-:W-:-:S03]  /*13f50*/  @!P4 LEA R6, P0, R235, R3, 0x2 ;  /* 0x00000003eb06c211 */ /* 0x010fc600078010ff */
[----:B------:R0:W-:Y:S01]  /*13f60*/  @!P5 ST.E.64 desc[UR42][R4.64], R90 ;  /* 0x0000005a0400d985 */ /* 0x0001e2000c101b2a */
[----:B------:R-:W-:Y:S02]  /*13f70*/  ISETP.GE.AND P5, PT, R230, UR4, PT ;  /* 0x00000004e6007c0c */ /* 0x000fe4000bfa6270 */
[-C--:B------:R-:W-:Y:S02]  /*13f80*/  @!P4 LEA.HI.X R7, R235, R10.reuse, R167, 0x2, P0 ;  /* 0x0000000aeb07c211 */ /* 0x080fe400000f14a7 */
[----:B------:R-:W-:Y:S02]  /*13f90*/  ISETP.GE.AND P0, PT, R231, UR4, PT ;  /* 0x00000004e7007c0c */ /* 0x000fe4000bf06270 */
[C---:B-----5:R-:W-:Y:S01]  /*13fa0*/  @!P3 LEA R8, P6, R234.reuse, R3, 0x2 ;  /* 0x00000003ea08b211 */ /* 0x060fe200078c10ff */
[----:B------:R4:W-:Y:S01]  /*13fb0*/  @!P4 ST.E.64 desc[UR42][R6.64], R94 ;  /* 0x0000005e0600c985 */ /* 0x0009e2000c101b2a */
[----:B------:R-:W-:Y:S02]  /*13fc0*/  ISETP.GE.AND P4, PT, R229, UR4, PT ;  /* 0x00000004e5007c0c */ /* 0x000fe4000bf86270 */
[----:B------:R-:W-:-:S02]  /*13fd0*/  @!P3 LEA.HI.X R9, R234, R10, R166, 0x2, P6 ;  /* 0x0000000aea09b211 */ /* 0x000fc400030f14a6 */
[----:B0-----:R-:W-:-:S03]  /*13fe0*/  @!P2 LEA R4, P6, R233, R3, 0x2 ;  /* 0x00000003e904a211 */ /* 0x001fc600078c10ff */
[----:B------:R0:W-:Y:S01]  /*13ff0*/  @!P3 ST.E.64 desc[UR42][R8.64], R98 ;  /* 0x000000620800b985 */ /* 0x0001e2000c101b2a */
[----:B------:R-:W-:Y:S02]  /*14000*/  @!P2 LEA.HI.X R5, R233, R10, R165, 0x2, P6 ;  /* 0x0000000ae905a211 */ /* 0x000fe400030f14a5 */
[----:B----4-:R-:W-:-:S03]  /*14010*/  @!P1 LEA R6, P3, R232, R3, 0x2 ;  /* 0x00000003e8069211 */ /* 0x010fc600078610ff */
[----:B------:R-:W-:Y:S01]  /*14020*/  @!P2 ST.E.64 desc[UR42][R4.64], R102 ;  /* 0x000000660400a985 */ /* 0x000fe2000c101b2a */
[-C--:B------:R-:W-:Y:S02]  /*14030*/  @!P4 LEA R14, P2, R229, R3.reuse, 0x2 ;  /* 0x00000003e50ec211 */ /* 0x080fe400078410ff */
[-C--:B------:R-:W-:Y:S02]  /*14040*/  @!P1 LEA.HI.X R7, R232, R10.reuse, R21, 0x2, P3 ;  /* 0x0000000ae8079211 */ /* 0x080fe400018f1415 */
[----:B------:R-:W-:Y:S02]  /*14050*/  ISETP.GE.AND P3, PT, R228, UR4, PT ;  /* 0x00000004e4007c0c */ /* 0x000fe4000bf66270 */
[CC--:B0-----:R-:W-:Y:S01]  /*14060*/  @!P0 LEA R8, P6, R231.reuse, R3.reuse, 0x2 ;  /* 0x00000003e7088211 */ /* 0x0c1fe200078c10ff */
[----:B------:R0:W-:Y:S01]  /*14070*/  @!P1 ST.E.64 desc[UR42][R6.64], R106 ;  /* 0x0000006a06009985 */ /* 0x0001e2000c101b2a */
[----:B---3--:R-:W-:Y:S02]  /*14080*/  @!P5 LEA R12, P1, R230, R3, 0x2 ;  /* 0x00000003e60cd211 */ /* 0x008fe400078210ff */
[----:B------:R-:W-:-:S02]  /*14090*/  @!P0 LEA.HI.X R9, R231, R10, R20, 0x2, P6 ;  /* 0x0000000ae7098211 */ /* 0x000fc400030f1414 */
[-C--:B-1----:R-:W-:Y:S02]  /*140a0*/  @!P5 LEA.HI.X R13, R230, R10.reuse, R164, 0x2, P1 ;  /* 0x0000000ae60dd211 */ /* 0x082fe400008f14a4 */
[----:B------:R-:W-:Y:S01]  /*140b0*/  ISETP.GE.AND P1, PT, R226, UR4, PT ;  /* 0x00000004e2007c0c */ /* 0x000fe2000bf26270 */
[----:B------:R1:W-:Y:S01]  /*140c0*/  @!P0 ST.E.64 desc[UR42][R8.64], R110 ;  /* 0x0000006e08008985 */ /* 0x0003e2000c101b2a */
[----:B------:R-:W-:Y:S02]  /*140d0*/  ISETP.GE.AND P0, PT, R227, UR4, PT ;  /* 0x00000004e3007c0c */ /* 0x000fe4000bf06270 */
[C---:B------:R-:W-:Y:S01]  /*140e0*/  @!P3 LEA R20, P6, R228.reuse, R3, 0x2 ;  /* 0x00000003e414b211 */ /* 0x040fe200078c10ff */
[----:B------:R-:W-:Y:S01]  /*140f0*/  @!P5 ST.E.64 desc[UR42][R12.64], R114 ;  /* 0x000000720c00d985 */ /* 0x000fe2000c101b2a */
[-C--:B------:R-:W-:Y:S02]  /*14100*/  @!P4 LEA.HI.X R15, R229, R10.reuse, R163, 0x2, P2 ;  /* 0x0000000ae50fc211 */ /* 0x080fe400010f14a3 */
[----:B------:R-:W-:-:S02]  /*14110*/  @!P3 LEA.HI.X R21, R228, R10, R162, 0x2, P6 ;  /* 0x0000000ae415b211 */ /* 0x000fc400030f14a2 */
[----:B------:R-:W-:Y:S01]  /*14120*/  ISETP.GE.AND P2, PT, R223, UR4, PT ;  /* 0x00000004df007c0c */ /* 0x000fe2000bf46270 */
[----:B------:R3:W-:Y:S01]  /*14130*/  @!P4 ST.E.64 desc[UR42][R14.64], R118 ;  /* 0x000000760e00c985 */ /* 0x0007e2000c101b2a */
[----:B------:R-:W-:Y:S02]  /*14140*/  ISETP.GE.AND P4, PT, R225, UR4, PT ;  /* 0x00000004e1007c0c */ /* 0x000fe4000bf86270 */
[-C--:B0-----:R-:W-:Y:S01]  /*14150*/  @!P1 LEA R6, P6, R226, R3.reuse, 0x2 ;  /* 0x00000003e2069211 */ /* 0x081fe200078c10ff */
[----:B------:R0:W-:Y:S01]  /*14160*/  @!P3 ST.E.64 desc[UR42][R20.64], R122 ;  /* 0x0000007a1400b985 */ /* 0x0001e2000c101b2a */
[C---:B------:R-:W-:Y:S02]  /*14170*/  @!P0 LEA R4, P5, R227.reuse, R3, 0x2 ;  /* 0x00000003e3048211 */ /* 0x040fe400078a10ff */
[----:B------:R-:W-:Y:S02]  /*14180*/  ISETP.GE.AND P3, PT, R224, UR4, PT ;  /* 0x00000004e0007c0c */ /* 0x000fe4000bf66270 */
[----:B------:R-:W-:-:S02]  /*14190*/  @!P0 LEA.HI.X R5, R227, R10, R161, 0x2, P5 ;  /* 0x0000000ae3058211 */ /* 0x000fc400028f14a1 */
[----:B------:R-:W-:Y:S02]  /*141a0*/  ISETP.GE.AND P5, PT, R222, UR4, PT ;  /* 0x00000004de007c0c */ /* 0x000fe4000bfa6270 */
[----:B------:R-:W-:Y:S01]  /*141b0*/  @!P1 LEA.HI.X R7, R226, R10, R160, 0x2, P6 ;  /* 0x0000000ae2079211 */ /* 0x000fe200030f14a0 */
[----:B------:R4:W-:Y:S01]  /*141c0*/  @!P0 ST.E.64 desc[UR42][R4.64], R126 ;  /* 0x0000007e04008985 */ /* 0x0009e2000c101b2a */
[----:B-1----:R-:W-:-:S03]  /*141d0*/  @!P4 LEA R8, P0, R225, R3, 0x2 ;  /* 0x00000003e108c211 */ /* 0x002fc600078010ff */
[----:B------:R4:W-:Y:S01]  /*141e0*/  @!P1 ST.E.64 desc[UR42][R6.64], R130 ;  /* 0x0000008206009985 */ /* 0x0009e2000c101b2a */
[-C--:B---3--:R-:W-:Y:S02]  /*141f0*/  @!P2 LEA R14, P1, R223, R3.reuse, 0x2 ;  /* 0x00000003df0ea211 */ /* 0x088fe400078210ff */
[-C--:B------:R-:W-:Y:S02]  /*14200*/  @!P3 LEA R12, P6, R224, R3.reuse, 0x2 ;  /* 0x00000003e00cb211 */ /* 0x080fe400078c10ff */
[-C--:B------:R-:W-:Y:S02]  /*14210*/  @!P4 LEA.HI.X R9, R225, R10.reuse, R159, 0x2, P0 ;  /* 0x0000000ae109c211 */ /* 0x080fe400000f149f */
[----:B0-----:R-:W-:Y:S02]  /*14220*/  @!P5 LEA R20, P0, R222, R3, 0x2 ;  /* 0x00000003de14d211 */ /* 0x001fe400078010ff */
[-C--:B------:R-:W-:Y:S01]  /*14230*/  @!P3 LEA.HI.X R13, R224, R10.reuse, R158, 0x2, P6 ;  /* 0x0000000ae00db211 */ /* 0x080fe200030f149e */
[----:B------:R4:W-:Y:S01]  /*14240*/  @!P4 ST.E.64 desc[UR42][R8.64], R134 ;  /* 0x000000860800c985 */ /* 0x0009e2000c101b2a */
[----:B------:R-:W-:-:S02]  /*14250*/  @!P2 LEA.HI.X R15, R223, R10, R157, 0x2, P1 ;  /* 0x0000000adf0fa211 */ /* 0x000fc400008f149d */
[----:B------:R-:W-:Y:S01]  /*14260*/  @!P5 LEA.HI.X R21, R222, R10, R156, 0x2, P0 ;  /* 0x0000000ade15d211 */ /* 0x000fe200000f149c */
[----:B------:R4:W-:Y:S01]  /*14270*/  @!P3 ST.E.64 desc[UR42][R12.64], R138 ;  /* 0x0000008a0c00b985 */ /* 0x0009e2000c101b2a */
[----:B------:R-:W-:-:S03]  /*14280*/  ISETP.GE.AND P0, PT, R221, UR4, PT ;  /* 0x00000004dd007c0c */ /* 0x000fc6000bf06270 */
[----:B------:R4:W-:Y:S04]  /*14290*/  @!P2 ST.E.64 desc[UR42][R14.64], R142 ;  /* 0x0000008e0e00a985 */ /* 0x0009e8000c101b2a */
[----:B------:R4:W-:Y:S06]  /*142a0*/  @!P5 ST.E.64 desc[UR42][R20.64], R146 ;  /* 0x000000921400d985 */ /* 0x0009ec000c101b2a */
[----:B------:R-:W-:Y:S05]  /*142b0*/  @P0 BRA `(.L_x_1438) ;  /* 0x0000000c00d40947 */ /* 0x000fea0003800000 */
[----:B----4-:R-:W-:-:S04]  /*142c0*/  LEA R4, P0, R221, R3, 0x2 ;  /* 0x00000003dd047211 */ /* 0x010fc800078010ff */
[----:B------:R-:W-:-:S05]  /*142d0*/  LEA.HI.X R5, R221, R10, R152, 0x2, P0 ;  /* 0x0000000add057211 */ /* 0x000fca00000f1498 */
[----:B------:R0:W-:Y:S01]  /*142e0*/  ST.E.64 desc[UR42][R4.64], R150 ;  /* 0x0000009604007985 */ /* 0x0001e2000c101b2a */
[----:B------:R-:W-:Y:S05]  /*142f0*/  BRA `(.L_x_1438) ;  /* 0x0000000c00c47947 */ /* 0x000fea0003800000 */
.L_x_1432:
[----:B------:R-:W-:Y:S01]  /*14300*/  ULDC.64 UR6, c[0x0][0xd08] ;  /* 0x0003420000067ab9 */ /* 0x000fe20000000a00 */
[----:B------:R-:W-:Y:S01]  /*14310*/  ULDC.64 UR4, c[0x0][0xd00] ;  /* 0x0003400000047ab9 */ /* 0x000fe20000000a00 */
[----:B------:R-:W-:Y:S01]  /*14320*/  ISETP.NE.U32.AND P1, PT, RZ, UR6, PT ;  /* 0x00000006ff007c0c */ /* 0x000fe2000bf25070 */
[----:B------:R-:W-:Y:S01]  /*14330*/  IMAD.MOV.U32 R3, RZ, RZ, RZ ;  /* 0x000000ffff037224 */ /* 0x000fe200078e00ff */
[----:B------:R-:W-:Y:S02]  /*14340*/  ISETP.NE.U32.AND P0, PT, RZ, UR4, PT ;  /* 0x00000004ff007c0c */ /* 0x000fe4000bf05070 */
[----:B------:R-:W-:Y:S02]  /*14350*/  ISETP.NE.AND.EX P1, PT, RZ, UR7, PT, P1 ;  /* 0x00000007ff007c0c */ /* 0x000fe4000bf25310 */
[----:B-1----:R-:W-:Y:S02]  /*14360*/  IADD3 R4, P2, R212, UR4, RZ ;  /* 0x00000004d4047c10 */ /* 0x002fe4000ff5e0ff */
[----:B------:R-:W-:-:S02]  /*14370*/  ISETP.NE.AND.EX P0, PT, RZ, UR5, PT, P0 ;  /* 0x00000005ff007c0c */ /* 0x000fc4000bf05300 */
[----:B0-----:R-:W-:Y:S01]  /*14380*/  IADD3.X R5, R213, UR5, RZ, P2, !PT ;  /* 0x00000005d5057c10 */ /* 0x001fe200097fe4ff */
[----:B------:R-:W-:Y:S02]  /*14390*/  ULDC UR4, c[0x0][0xb88] ;  /* 0x0002e20000047ab9 */ /* 0x000fe40000000800 */
[----:B------:R-:W-:-:S04]  /*143a0*/  IMAD.U32 R0, RZ, RZ, UR4 ;  /* 0x00000004ff007e24 */ /* 0x000fc8000f8e00ff */
[----:B------:R-:W-:-:S04]  /*143b0*/  @P1 IADD3 R212, P2, R212, UR6, RZ ;  /* 0x00000006d4d41c10 */ /* 0x000fc8000ff5e0ff */
[----:B------:R-:W-:Y:S01]  /*143c0*/  @P1 IADD3.X R213, R213, UR7, RZ, P2, !PT ;  /* 0x00000007d5d51c10 */ /* 0x000fe200097fe4ff */
[----:B------:R0:W5:Y:S04]  /*143d0*/  @P0 LDG.E R3, desc[UR42][R4.64] ;  /* 0x0000002a04030981 */ /* 0x000168000c1e1900 */
[----:B------:R0:W5:Y:S01]  /*143e0*/  @P1 LDG.E R0, desc[UR42][R212.64] ;  /* 0x0000002ad4001981 */ /* 0x000162000c1e1900 */
[----:B------:R-:W-:Y:S01]  /*143f0*/  ISETP.NE.AND P2, PT, R210, RZ, PT ;  /* 0x000000ffd200720c */ /* 0x000fe20003f45270 */
[----:B------:R-:W1:-:S12]  /*14400*/  S2R R6, SR_TID.X ;  /* 0x0000000000067919 */ /* 0x000e580000002100 */
[----:B------:R-:W4:Y:S01]  /*14410*/  @!P2 LDC R210, c[0x0][0xbd4] ;  /* 0x0002f500ffd2ab82 */ /* 0x000f220000000800 */
[----:B-1----:R-:W-:Y:S01]  /*14420*/  VIADD R30, R6, 0xffffff80 ;  /* 0xffffff80061e7836 */ /* 0x002fe20000000000 */
[----:B----4-:R-:W-:-:S04]  /*14430*/  ISETP.GT.AND P2, PT, R210, 0x1, PT ;  /* 0x00000001d200780c */ /* 0x010fc80003f44270 */
[----:B------:R-:W-:Y:S01]  /*14440*/  ISETP.GT.AND P3, PT, R30, 0x3f, PT ;  /* 0x0000003f1e00780c */ /* 0x000fe20003f64270 */
[----:B0-----:R-:W-:-:S12]  /*14450*/  @P1 BRA `(.L_x_1441) ;  /* 0x0000000000101947 */ /* 0x001fd80003800000 */
[----:B------:R-:W-:Y:S05]  /*14460*/  @!P0 BRA `(.L_x_1441) ;  /* 0x00000000000c8947 */ /* 0x000fea0003800000 */
[----:B------:R-:W4:Y:S04]  /*14470*/  LDG.E R7, desc[UR42][R4.64] ;  /* 0x0000002a04077981 */ /* 0x000f28000c1e1900 */
[----:B-----5:R-:W4:Y:S02]  /*14480*/  LDG.E R0, desc[UR42][R4.64+0x4] ;  /* 0x0000042a04007981 */ /* 0x020f24000c1e1900 */
[----:B----4-:R-:W-:-:S07]  /*14490*/  IMAD.IADD R0, R0, 0x1, -R7 ;  /* 0x0000000100007824 */ /* 0x010fce00078e0a07 */
.L_x_1441:
[----:B------:R-:W4:Y:S01]  /*144a0*/  LDL.LU R4, [R1+0x38] ;  /* 0x0000380001047983 */ /* 0x000f220000300800 */
[----:B------:R-:W-:Y:S01]  /*144b0*/  BSSY B1, `(.L_x_1442) ;  /* 0x0000037000017945 */ /* 0x000fe20003800000 */
[----:B------:R-:W-:Y:S02]  /*144c0*/  SEL R209, R209, RZ, !P0 ;  /* 0x000000ffd1d17207 */ /* 0x000fe40004000000 */
[----:B-----5:R-:W-:Y:S02]  /*144d0*/  SHF.R.S32.HI R26, RZ, 0x1f, R3 ;  /* 0x0000001fff1a7819 */ /* 0x020fe40000011403 */
[----:B----4-:R-:W-:Y:S01]  /*144e0*/  SEL R28, R4, RZ, !P0 ;  /* 0x000000ff041c7207 */ /* 0x010fe20004000000 */
[----:B------:R-:W-:Y:S06]  /*144f0*/  @P3 BRA `(.L_x_1443) ;  /* 0x0000000000c83947 */ /* 0x000fec0003800000 */
[----:B------:R-:W0:Y:S01]  /*14500*/  S2R R4, SR_TID.X ;  /* 0x0000000000047919 */ /* 0x000e220000002100 */
[----:B------:R-:W1:Y:S02]  /*14510*/  LDC R31, c[0x0][0xce8] ;  /* 0x00033a00ff1f7b82 */ /* 0x000e640000000800 */
[----:B-1----:R-:W-:Y:S02]  /*14520*/  IMAD R5, R0, R31, RZ ;  /* 0x0000001f00057224 */ /* 0x002fe400078e02ff */
[----:B0-----:R-:W-:-:S04]  /*14530*/  IMAD R4, R211, 0x40, R4 ;  /* 0x00000040d3047824 */ /* 0x001fc800078e0204 */
[----:B------:R-:W-:-:S05]  /*14540*/  VIADD R29, R4, 0xffffff80 ;  /* 0xffffff80041d7836 */ /* 0x000fca0000000000 */
[----:B------:R-:W-:-:S13]  /*14550*/  ISETP.GE.AND P0, PT, R29, R5, PT ;  /* 0x000000051d00720c */ /* 0x000fda0003f06270 */
[----:B------:R-:W-:Y:S05]  /*14560*/  @P0 BRA `(.L_x_1443) ;  /* 0x0000000000ac0947 */ /* 0x000fea0003800000 */
[----:B------:R-:W-:Y:S01]  /*14570*/  IMAD.MOV.U32 R24, RZ, RZ, 0xab8 ;  /* 0x00000ab8ff187424 */ /* 0x000fe200078e00ff */
[----:B------:R-:W-:Y:S01]  /*14580*/  ISETP.GT.AND P0, PT, R210, 0x1, PT ;  /* 0x00000001d200780c */ /* 0x000fe20003f04270 */
[----:B------:R-:W0:Y:S01]  /*14590*/  LDC.64 R4, c[0x0][0xca8] ;  /* 0x00032a00ff047b82 */ /* 0x000e220000000a00 */
[----:B------:R-:W-:Y:S01]  /*145a0*/  ISETP.NE.AND P1, PT, R31, 0x1, PT ;  /* 0x000000011f00780c */ /* 0x000fe20003f25270 */
[----:B------:R-:W-:Y:S01]  /*145b0*/  IMAD.MOV.U32 R21, RZ, RZ, R29 ;  /* 0x000000ffff157224 */ /* 0x000fe200078e001d */
[----:B------:R-:W-:-:S05]  /*145c0*/  SEL R24, R24, 0xa78, P0 ;  /* 0x00000a7818187807 */ /* 0x000fca0000000000 */
[----:B------:R-:W1:Y:S08]  /*145d0*/  LDC.64 R10, c[0x0][R24+0x220] ;  /* 0x00008800180a7b82 */ /* 0x000e700000000a00 */
[----:B------:R-:W4:Y:S08]  /*145e0*/  LDC.64 R14, c[0x0][R24+0x218] ;  /* 0x00008600180e7b82 */ /* 0x000f300000000a00 */
[----:B------:R-:W5:Y:S08]  /*145f0*/  LDC.64 R8, c[0x0][R24+0x228] ;  /* 0x00008a0018087b82 */ /* 0x000f700000000a00 */
[----:B------:R-:W2:Y:S08]  /*14600*/  @P1 LDC R20, c[0x0][0xcec] ;  /* 0x00033b00ff141b82 */ /* 0x000eb00000000800 */
[----:B------:R-:W3:Y:S08]  /*14610*/  LDC.64 R6, c[0x0][R24+0x210] ;  /* 0x0000840018067b82 */ /* 0x000ef00000000a00 */
[----:B------:R-:W5:Y:S01]  /*14620*/  @P1 LDC R27, c[0x0][0xcf0] ;  /* 0x00033c00ff1b1b82 */ /* 0x000f620000000800 */
[----:B--2---:R-:W-:-:S07]  /*14630*/  @P1 IMAD.HI.U32 R20, R29, R20, RZ ;  /* 0x000000141d141227 */ /* 0x004fce00078e00ff */
[----:B0-----:R-:W0:Y:S01]  /*14640*/  @!P0 LDC R4, c[0x0][0xc50] ;  /* 0x00031400ff048b82 */ /* 0x001e220000000800 */
[-C--:B-1----:R-:W-:Y:S02]  /*14650*/  IMAD R11, R11, R209.reuse, RZ ;  /* 0x000000d10b0b7224 */ /* 0x082fe400078e02ff */
[----:B------:R-:W-:-:S05]  /*14660*/  IMAD.WIDE.U32 R12, R10, R209, RZ ;  /* 0x000000d10a0c7225 */ /* 0x000fca00078e00ff */
[----:B------:R-:W1:Y:S01]  /*14670*/  @!P0 LDC R5, c[0x0][0xc54] ;  /* 0x00031500ff058b82 */ /* 0x000e620000000800 */
        /* <DEDUP_REMOVED lines=15> */
[----:B---3--:R-:W-:Y:S01]  /*14770*/  IMAD R7, R7, R11, RZ ;  /* 0x0000000b07077224 */ /* 0x008fe200078e02ff */
        /* <DEDUP_REMOVED lines=8> */
[----:B-1----:R-:W-:-:S05]  /*14800*/  LEA.HI.X R5, R8, R5, R6, 0x2, P0 ;  /* 0x0000000508057211 */ /* 0x002fca00000f1406 */
[----:B------:R0:W-:Y:S02]  /*14810*/  STG.E desc[UR42][R4.64], R7 ;  /* 0x0000000704007986 */ /* 0x0001e4000c10192a */
.L_x_1443:
[----:B------:R-:W-:Y:S05]  /*14820*/  BSYNC B1 ;  /* 0x0000000000017941 */ /* 0x000fea0003800000 */
.L_x_1442:
[----:B------:R-:W-:Y:S05]  /*14830*/  @P2 BRA `(.L_x_1438) ;  /* 0x0000000800742947 */ /* 0x000fea0003800000 */
[----:B------:R-:W1:Y:S01]  /*14840*/  LDC R9, c[0x0][0xce8] ;  /* 0x00033a00ff097b82 */ /* 0x000e620000000800 */
[----:B------:R-:W-:Y:S01]  /*14850*/  ULDC.64 UR4, c[0x0][0xba0] ;  /* 0x0002e80000047ab9 */ /* 0x000fe20000000a00 */
[----:B0-----:R-:W-:Y:S01]  /*14860*/  SHF.R.S32.HI R7, RZ, 0x1f, R30 ;  /* 0x0000001fff077819 */ /* 0x001fe2000001141e */
[----:B------:R-:W-:Y:S01]  /*14870*/  IMAD R6, R26, UR4, RZ ;  /* 0x000000041a067c24 */ /* 0x000fe2000f8e02ff */
[----:B------:R-:W-:Y:S01]  /*14880*/  BSSY B1, `(.L_x_1444) ;  /* 0x0000074000017945 */ /* 0x000fe20003800000 */
[----:B------:R-:W-:Y:S01]  /*14890*/  IMAD.WIDE.U32 R4, R3, UR4, RZ ;  /* 0x0000000403047c25 */ /* 0x000fe2000f8e00ff */
[----:B------:R-:W-:Y:S02]  /*148a0*/  LEA.HI R7, R7, R30, RZ, 0x3 ;  /* 0x0000001e07077211 */ /* 0x000fe400078f18ff */
[----:B------:R-:W0:Y:S01]  /*148b0*/  LDC R21, c[0x0][0xbc8] ;  /* 0x0002f200ff157b82 */ /* 0x000e220000000800 */
        /* <DEDUP_REMOVED lines=15> */
[----:B-1----:R-:W-:Y:S01]  /*149b0*/  ISETP.NE.AND P0, PT, R9, 0x1, PT ;  /* 0x000000010900780c */ /* 0x002fe20003f05270 */
[----:B------:R-:W-:Y:S01]  /*149c0*/  IMAD R6, R3, 0x20, R26 ;  /* 0x0000002003067824 */ /* 0x000fe200078e021a */
[----:B------:R-:W-:Y:S01]  /*149d0*/  ULDC.64 UR4, c[0x0][0xbf0] ;  /* 0x0002fc0000047ab9 */ /* 0x000fe20000000a00 */
[----:B------:R-:W-:Y:S01]  /*149e0*/  IMAD R27, R0, R9, RZ ;  /* 0x00000009001b7224 */ /* 0x000fe200078e02ff */
[----:B------:R-:W-:Y:S01]  /*149f0*/  SHF.R.S32.HI R36, RZ, 0x1f, R218 ;  /* 0x0000001fff247819 */ /* 0x000fe200000114da */
[----:B------:R-:W-:Y:S02]  /*14a00*/  IMAD R8, R211, 0x40, R6 ;  /* 0x00000040d3087824 */ /* 0x000fe400078e0206 */
[----:B------:R-:W-:Y:S01]  /*14a10*/  IMAD R3, R28, UR4, RZ ;  /* 0x000000041c037c24 */ /* 0x000fe2000f8e02ff */
[-C--:B0-----:R-:W-:Y:S01]  /*14a20*/  ISETP.GE.AND P1, PT, R218, R21.reuse, PT ;  /* 0x00000015da00720c */ /* 0x081fe20003f26270 */
[----:B------:R-:W-:Y:S01]  /*14a30*/  IMAD.WIDE.U32 R4, R209, UR4, R4 ;  /* 0x00000004d1047c25 */ /* 0x000fe2000f8e0004 */
[----:B------:R-:W-:-:S02]  /*14a40*/  ISETP.GE.AND P2, PT, R187, R21, PT ;  /* 0x00000015bb00720c */ /* 0x000fc40003f46270 */
[----:B------:R-:W-:Y:S01]  /*14a50*/  SHF.R.S32.HI R28, RZ, 0x1f, R31 ;  /* 0x0000001fff1c7819 */ /* 0x000fe2000001141f */
[----:B------:R-:W0:Y:S01]  /*14a60*/  @P0 LDC R11, c[0x0][0xcec] ;  /* 0x00033b00ff0b0b82 */ /* 0x000e220000000800 */
[----:B------:R-:W-:Y:S01]  /*14a70*/  IMAD R7, R209, UR5, R3 ;  /* 0x00000005d1077c24 */ /* 0x000fe2000f8e0203 */
[----:B------:R-:W-:Y:S01]  /*14a80*/  ULDC.64 UR4, c[0x0][0xbe0] ;  /* 0x0002f80000047ab9 */ /* 0x000fe20000000a00 */
[----:B------:R-:W-:Y:S01]  /*14a90*/  IMAD.MOV.U32 R3, RZ, RZ, R8 ;  /* 0x000000ffff037224 */ /* 0x000fe200078e0008 */
[----:B------:R-:W-:Y:S01]  /*14aa0*/  SEL R0, RZ, 0x1, P2 ;  /* 0x00000001ff007807 */ /* 0x000fe20001000000 */
[----:B------:R-:W-:Y:S01]  /*14ab0*/  IMAD.IADD R5, R5, 0x1, R7 ;  /* 0x0000000105057824 */ /* 0x000fe200078e0207 */
[----:B------:R-:W-:Y:S01]  /*14ac0*/  ISETP.GE.AND P2, PT, R29, R21, PT ;  /* 0x000000151d00720c */ /* 0x000fe20003f46270 */
[----:B------:R-:W-:Y:S01]  /*14ad0*/  IMAD R26, R211, 0x40, R26 ;  /* 0x00000040d31a7824 */ /* 0x000fe200078e021a */
[----:B------:R-:W1:Y:S01]  /*14ae0*/  @P0 LDC R13, c[0x0][0xcf0] ;  /* 0x00033c00ff0d0b82 */ /* 0x000e620000000800 */
[----:B0-----:R-:W-:-:S05]  /*14af0*/  @P0 IMAD.HI.U32 R6, R8, R11, RZ ;  /* 0x0000000b08060227 */ /* 0x001fca00078e00ff */
[----:B-1----:R-:W-:Y:S02]  /*14b00*/  @P0 SHF.R.U32.HI R3, RZ, R13, R6 ;  /* 0x0000000dff030219 */ /* 0x002fe40000011606 */
        /* <DEDUP_REMOVED lines=41> */
[----:B------:R0:W1:Y:S04]  /*14da0*/  SHFL.IDX PT, R4, R20, RZ, 0x181f ;  /* 0x00181fff14047589 */ /* 0x00006800000e0000 */
[----:B------:R0:W4:Y:S01]  /*14db0*/  SHFL.IDX PT, R5, R3, RZ, 0x181f ;  /* 0x00181fff03057589 */ /* 0x00012200000e0000 */
[----:B------:R-:W-:Y:S05]  /*14dc0*/  @P0 BRA `(.L_x_1445) ;  /* 0x00000000007c0947 */ /* 0x000fea0003800000 */
[-C--:B------:R-:W-:Y:S02]  /*14dd0*/  ISETP.GE.AND P2, PT, R218, R21.reuse, PT ;  /* 0x00000015da00720c */ /* 0x080fe40003f46270 */
[-C--:B------:R-:W-:Y:S02]  /*14de0*/  ISETP.GE.AND P1, PT, R187, R21.reuse, PT ;  /* 0x00000015bb00720c */ /* 0x080fe40003f26270 */
[-C--:B------:R-:W-:Y:S02]  /*14df0*/  ISETP.GE.AND P5, PT, R217, R21.reuse, PT ;  /* 0x00000015d900720c */ /* 0x080fe40003fa6270 */
[----:B------:R-:W-:-:S07]  /*14e00*/  ISETP.GE.AND P3, PT, R216, R21, PT ;  /* 0x00000015d800720c */ /* 0x000fce0003f66270 */
[CC--:B-1----:R-:W-:Y:S02]  /*14e10*/  @!P2 LEA R8, P0, R218.reuse, R4.reuse, 0x1 ;  /* 0x00000004da08a211 */ /* 0x0c2fe400078008ff */
        /* <DEDUP_REMOVED lines=13> */
[----:B-1----:R-:W-:-:S02]  /*14ef0*/  @!P1 LEA R8, P6, R214, R4, 0x1 ;  /* 0x00000004d6089211 */ /* 0x002fc400078c08ff */
        /* <DEDUP_REMOVED lines=12> */
.L_x_1445:
[----:B------:R-:W-:Y:S05]  /*14fc0*/  BSYNC B1 ;  /* 0x0000000000017941 */ /* 0x000fea0003800000 */
.L_x_1444:
[----:B------:R-:W-:Y:S01]  /*14fd0*/  VIADD R0, R26, 0x20 ;  /* 0x000000201a007836 */ /* 0x000fe20000000000 */
[----:B----4-:R4:W0:Y:S04]  /*14fe0*/  SHFL.IDX PT, R5, R3, 0x1, 0x181f ;  /* 0x00381f0003057f89 */ /* 0x01082800000e0000 */
[----:B------:R-:W-:Y:S01]  /*14ff0*/  ISETP.GE.AND P0, PT, R0, R27, PT ;  /* 0x0000001b0000720c */ /* 0x000fe20003f06270 */
[----:B-1----:R4:W1:-:S12]  /*15000*/  SHFL.IDX PT, R4, R20, 0x1, 0x181f ;  /* 0x00381f0014047f89 */ /* 0x00285800000e0000 */
[----:B----4-:R-:W-:Y:S05]  /*15010*/  @P0 BRA `(.L_x_1438) ;  /* 0x00000000007c0947 */ /* 0x010fea0003800000 */
[-C--:B------:R-:W-:Y:S02]  /*15020*/  ISETP.GE.AND P5, PT, R218, R21.reuse, PT ;  /* 0x00000015da00720c */ /* 0x080fe40003fa6270 */
[-C--:B------:R-:W-:Y:S02]  /*15030*/  ISETP.GE.AND P4, PT, R187, R21.reuse, PT ;  /* 0x00000015bb00720c */ /* 0x080fe40003f86270 */
[-C--:B------:R-:W-:Y:S02]  /*15040*/  ISETP.GE.AND P0, PT, R217, R21.reuse, PT ;  /* 0x00000015d900720c */ /* 0x080fe40003f06270 */
[----:B------:R-:W-:Y:S02]  /*15050*/  ISETP.GE.AND P1, PT, R216, R21, PT ;  /* 0x00000015d800720c */ /* 0x000fe40003f26270 */
[----:B------:R-:W-:-:S05]  /*15060*/  LOP3.LUT P2, RZ, R24, 0x40, RZ, 0xc0, !PT ;  /* 0x0000004018ff7812 */ /* 0x000fca000784c0ff */
[CC--:B-1----:R-:W-:Y:S02]  /*15070*/  @!P5 LEA R8, P3, R218.reuse, R4.reuse, 0x1 ;  /* 0x00000004da08d211 */ /* 0x0c2fe400078608ff */
        /* <DEDUP_REMOVED lines=17> */
[-C--:B------:R-:W-:Y:S01]  /*15190*/  @P4 LEA R20, P6, R29, R4.reuse, 0x1 ;  /* 0x000000041d144211 */ /* 0x080fe200078c08ff */
[----:B------:R4:W-:Y:S01]  /*151a0*/  @!P3 ST.E.128 desc[UR42][R6.64], RZ ;  /* 0x000000ff0600b985 */ /* 0x0009e2000c101d2a */
[----:B------:R-:W-:-:S02]  /*151b0*/  @!P5 LEA R4, P0, R214, R4, 0x1 ;  /* 0x00000004d604d211 */ /* 0x000fc400078008ff */
[-C--:B------:R-:W-:Y:S02]  /*151c0*/  @P4 LEA.HI.X R21, R29, R5.reuse, R30, 0x1, P6 ;  /* 0x000000051d154211 */ /* 0x080fe400030f0c1e */
[----:B------:R-:W-:-:S05]  /*151d0*/  @!P5 LEA.HI.X R5, R214, R5, R32, 0x1, P0 ;  /* 0x00000005d605d211 */ /* 0x000fca00000f0c20 */
[----:B------:R4:W-:Y:S04]  /*151e0*/  @!P5 ST.E.128 desc[UR42][R4.64], RZ ;  /* 0x000000ff0400d985 */ /* 0x0009e8000c101d2a */
[----:B------:R4:W-:Y:S04]  /*151f0*/  @P2 ST.E.128 desc[UR42][R14.64], RZ ;  /* 0x000000ff0e002985 */ /* 0x0009e8000c101d2a */
[----:B------:R4:W-:Y:S02]  /*15200*/  @P4 ST.E.128 desc[UR42][R20.64], RZ ;  /* 0x000000ff14004985 */ /* 0x0009e4000c101d2a */
.L_x_1438:
[----:B------:R-:W-:Y:S05]  /*15210*/  BSYNC B0 ;  /* 0x0000000000007941 */ /* 0x000fea0003800000 */
.L_x_1431:
[----:B------:R-:W-:Y:S02]  /*15220*/  ULDC UR4, c[0x0][0xd3c] ;  /* 0x00034f0000047ab9 */ /* 0x000fe40000000800 */
[----:B---3--:R-:W-:-:S13]  /*15230*/  ISETP.GE.AND P0, PT, R155, UR4, PT ;  /* 0x000000049b007c0c */ /* 0x008fda000bf06270 */
[----:B------:R-:W-:Y:S05]  /*15240*/  @!P0 BRA `(.L_x_1446) ;  /* 0xfffffec000ec8947 */ /* 0x000fea000383ffff */
[----:B------:R-:W-:Y:S05]  /*15250*/  BRA `(.L_x_1324) ;  /* 0x000000a0005c7947 */ /* 0x000fea0003800000 */
.L_x_1322:
        /* <DEDUP_REMOVED lines=20> */
.L_x_1447:
        /* <DEDUP_REMOVED lines=43> */
.L_x_1451:
        /* <DEDUP_REMOVED lines=38> */
.L_x_1449:
        /* <DEDUP_REMOVED lines=20> */
.L_x_1452:
        /* <DEDUP_REMOVED lines=54> */
.L_x_1450:
[----:B------:R-:W-:Y:S01]  /*15d50*/  IMAD.U32 R2, RZ, RZ, UR6 ;  /* 0x00000006ff027e24 */ /* 0x000fe2000f8e00ff */
[----:B------:R0:W-:Y:S04]  /*15d60*/  STL [R1+0x4], RZ ;  /* 0x000004ff01007387 */ /* 0x0001e80000100800 */
[----:B------:R0:W-:Y:S04]  /*15d70*/  STL [R1+0x8], RZ ;  /* 0x000008ff01007387 */ /* 0x0001e80000100800 */
[----:B------:R0:W-:Y:S02]  /*15d80*/  STL [R1], R2 ;  /* 0x0000000201007387 */ /* 0x0001e40000100800 */
.L_x_1453:
[----:B------:R-:W2:Y:S04]  /*15d90*/  LDL R8, [R1] ;  /* 0x0000000001087983 */ /* 0x000ea80000100800 */
[----:B------:R-:W2:Y:S04]  /*15da0*/  LDL R9, [R1+0x4] ;  /* 0x0000040001097983 */ /* 0x000ea80000100800 */
[----:B------:R-:W2:Y:S04]  /*15db0*/  LDL R10, [R1+0x8] ;  /* 0x00000800010a7983 */ /* 0x000ea80000100800 */
[----:B------:R-:W2:Y:S01]  /*15dc0*/  LDL R11, [R1+0xc] ;  /* 0x00000c00010b7983 */ /* 0x000ea20000100800 */
[----:B------:R-:W-:-:S13]  /*15dd0*/  ISETP.NE.AND P0, PT, R0, RZ, PT ;  /* 0x000000ff0000720c */ /* 0x000fda0003f05270 */
[----:B-1----:R-:W1:Y:S01]  /*15de0*/  @!P0 S2R R3, SR_CgaCtaId ;  /* 0x0000000000038919 */ /* 0x002e620000008800 */
[----:B------:R-:W-:-:S04]  /*15df0*/  @!P0 MOV R0, 0x400 ;  /* 0x0000040000008802 */ /* 0x000fc80000000f00 */
[----:B-1----:R-:W-:-:S05]  /*15e00*/  @!P0 LEA R0, R3, R0, 0x18 ;  /* 0x0000000003008211 */ /* 0x002fca00078ec0ff */
[----:B--2---:R2:W-:Y:S01]  /*15e10*/  @!P0 STS.128 [R0+0x388d0], R8 ;  /* 0x0388d00800008388 */ /* 0x0045e20000000c00 */
[----:B------:R-:W-:Y:S06]  /*15e20*/  BAR.ARV 0x5, 0x180 ;  /* 0x0146000000007b1d */ /* 0x000fec0000002000 */
.L_x_1448:
        /* <DEDUP_REMOVED lines=15> */
[----:B0-----:R-:W-:Y:S01]  /*15f20*/  IMAD.SHL.U32 R2, R4, 0x8, RZ ;  /* 0x0000000804027824 */ /* 0x001fe200078e00ff */
[----:B------:R-:W-:Y:S01]  /*15f30*/  LOP3.LUT R0, R0, 0x38, RZ, 0xc0, !PT ;  /* 0x0000003800007812 */ /* 0x000fe200078ec0ff */
[----:B------:R-:W-:Y:S01]  /*15f40*/  ULDC.64 UR40, c[0x0][0x198] ;  /* 0x0000660000287ab9 */ /* 0x000fe20000000a00 */
[----:B------:R-:W-:Y:S01]  /*15f50*/  LOP3.LUT R3, R3, 0x38, R6, 0x78, !PT ;  /* 0x0000003803037812 */ /* 0x000fe200078e7806 */
[----:B------:R-:W-:Y:S01]  /*15f60*/  IMAD.SHL.U32 R6, R6, 0x10, RZ ;  /* 0x0000001006067824 */ /* 0x000fe200078e00ff */
[----:B------:R-:W-:-:S02]  /*15f70*/  ULDC UR37, c[0x0][0xc] ;  /* 0x0000030000257ab9 */ /* 0x000fc40000000800 */
        /* <DEDUP_REMOVED lines=11> */
[----:B------:R-:W-:Y:S01]  /*16030*/  STL [R1+0x20], R2 ;  /* 0x0000200201007387 */ /* 0x000fe20000100800 */
[----:B0-----:R-:W-:-:S03]  /*16040*/  LOP3.LUT R3, R0, 0x80, RZ, 0xfc, !PT ;  /* 0x0000008000037812 */ /* 0x001fc600078efcff */
[----:B------:R-:W-:Y:S01]  /*16050*/  STL [R1+0x10], RZ ;  /* 0x000010ff01007387 */ /* 0x000fe20000100800 */
[----:B------:R-:W-:-:S03]  /*16060*/  LOP3.LUT R3, R0, 0x140, RZ, 0xfc, !PT ;  /* 0x0000014000037812 */ /* 0x000fc600078efcff */
[----:B------:R0:W-:Y:S02]  /*16070*/  STL [R1+0x1c], R2 ;  /* 0x00001c0201007387 */ /* 0x0001e40000100800 */
[C---:B0-----:R-:W-:Y:S02]  /*16080*/  LOP3.LUT R2, R0.reuse, 0xc0, RZ, 0xfc, !PT ;  /* 0x000000c000027812 */ /* 0x041fe400078efcff */
[C---:B------:R-:W-:Y:S02]  /*16090*/  LOP3.LUT R2, R0.reuse, 0x180, RZ, 0xfc, !PT ;  /* 0x0000018000027812 */ /* 0x040fe400078efcff */
[----:B------:R-:W-:-:S07]  /*160a0*/  LOP3.LUT R0, R0, 0x1c0, RZ, 0xfc, !PT ;  /* 0x000001c000007812 */ /* 0x000fce00078efcff */
.L_x_1626:
[----:B------:R-:W2:Y:S01]  /*160b0*/  LDL R0, [R1+0xc] ;  /* 0x00000c0001007983 */ /* 0x000ea20000100800 */
[----:B------:R-:W2:Y:S01]  /*160c0*/  LDC.64 R2, c[0x0][0xd88] ;  /* 0x00036200ff027b82 */ /* 0x000ea20000000a00 */
[----:B------:R-:W-:Y:S05]  /*160d0*/  YIELD ;  /* 0x0000000000007946 */ /* 0x000fea0003800000 */
[----:B------:R-:W-:Y:S01]  /*160e0*/  ULDC.64 UR4, c[0x0][0xb20] ;  /* 0x0002c80000047ab9 */ /* 0x000fe20000000a00 */
[----:B-1----:R-:W-:Y:S02]  /*160f0*/  CS2R R8, SRZ ;  /* 0x0000000000087805 */ /* 0x002fe4000001ff00 */
[----:B------:R-:W-:Y:S01]  /*16100*/  ISETP.NE.U32.AND P0, PT, RZ, UR4, PT ;  /* 0x00000004ff007c0c */ /* 0x000fe2000bf05070 */
[----:B------:R-:W-:Y:S01]  /*16110*/  ULDC.64 UR10, c[0x0][0xb10] ;  /* 0x0002c400000a7ab9 */ /* 0x000fe20000000a00 */
[----:B------:R-:W-:Y:S01]  /*16120*/  ULDC.64 UR8, c[0x0][0xb08] ;  /* 0x0002c20000087ab9 */ /* 0x000fe20000000a00 */
[----:B------:R-:W-:Y:S01]  /*16130*/  ULDC.64 UR6, c[0x0][0xb00] ;  /* 0x0002c00000067ab9 */ /* 0x000fe20000000a00 */
[----:B--2---:R-:W-:-:S05]  /*16140*/  IMAD.WIDE R2, R0, 0x4, R2 ;  /* 0x0000000400027825 */ /* 0x004fca00078e0202 */
[----:B------:R-:W2:Y:S01]  /*16150*/  LDG.E R13, desc[UR42][R2.64] ;  /* 0x0000002a020d7981 */ /* 0x000ea2000c1e1900 */
[----:B------:R-:W-:Y:S01]  /*16160*/  ISETP.NE.AND.EX P0, PT, RZ, UR5, PT, P0 ;  /* 0x00000005ff007c0c */ /* 0x000fe2000bf05300 */
[----:B------:R-:W-:Y:S01]  /*16170*/  IMAD.MOV.U32 R0, RZ, RZ, RZ ;  /* 0x000000ffff007224 */ /* 0x000fe200078e00ff */
[----:B0-2---:R-:W-:Y:S01]  /*16180*/  SHF.R.S32.HI R4, RZ, 0x1f, R13 ;  /* 0x0000001fff047819 */ /* 0x005fe2000001140d */
[----:B------:R-:W-:-:S10]  /*16190*/  IMAD.SHL.U32 R17, R13, 0x4, RZ ;  /* 0x000000040d117824 */ /* 0x000fd400078e00ff */
[C---:B------:R-:W-:Y:S01]  /*161a0*/  @P0 LEA R2, P1, R13.reuse, UR4, 0x2 ;  /* 0x000000040d020c11 */ /* 0x040fe2000f8210ff */
[----:B------:R-:W-:Y:S03]  /*161b0*/  STL [R1+0x30], R13 ;  /* 0x0000300d01007387 */ /* 0x000fe60000100800 */
[C-C-:B------:R-:W-:Y:S01]  /*161c0*/  @P0 LEA.HI.X R3, R13.reuse, UR5, R4.reuse, 0x2, P1 ;  /* 0x000000050d030c11 */ /* 0x140fe200088f1404 */
[----:B------:R-:W-:Y:S01]  /*161d0*/  ULDC.64 UR4, c[0x0][0xaf8] ;  /* 0x0002be0000047ab9 */ /* 0x000fe20000000a00 */
[----:B---3--:R-:W-:Y:S01]  /*161e0*/  SHF.L.U64.HI R14, R13, 0x2, R4 ;  /* 0x000000020d0e7819 */ /* 0x008fe20000010204 */
        /* <DEDUP_REMOVED lines=8> */
[----:B------:R-:W-:Y:S02]  /*16270*/  ISETP.NE.U32.AND P2, PT, RZ, UR8, PT ;  /* 0x00000008ff007c0c */ /* 0x000fe4000bf45070 */
[C---:B------:R-:W-:Y:S02]  /*16280*/  IADD3 R6, P5, R17.reuse, UR6, RZ ;  /* 0x0000000611067c10 */ /* 0x040fe4000ffbe0ff */
[----:B-1----:R-:W-:-:S02]  /*16290*/  IADD3 R2, P4, R17, UR4, RZ ;  /* 0x0000000411027c10 */ /* 0x002fc4000ff9e0ff */
[----:B------:R-:W-:Y:S02]  /*162a0*/  ISETP.NE.AND.EX P3, PT, RZ, UR11, PT, P3 ;  /* 0x0000000bff007c0c */ /* 0x000fe4000bf65330 */
[C---:B------:R-:W-:Y:S02]  /*162b0*/  IADD3.X R3, R14.reuse, UR5, RZ, P4, !PT ;  /* 0x000000050e037c10 */ /* 0x040fe4000a7fe4ff */
[----:B0-----:R-:W-:Y:S02]  /*162c0*/  IADD3 R4, P4, R17, UR8, RZ ;  /* 0x0000000811047c10 */ /* 0x001fe4000ff9e0ff */
        /* <DEDUP_REMOVED lines=30> */
.L_x_1455:
        /* <DEDUP_REMOVED lines=17> */
.L_x_1456:
[----:B------:R-:W-:Y:S05]  /*165c0*/  @!P0 BRA `(.L_x_1457) ;  /* 0x00000000000c8947 */ /* 0x000fea0003800000 */
[----:B------:R-:W2:Y:S04]  /*165d0*/  LDG.E R8, desc[UR42][R6.64] ;  /* 0x0000002a06087981 */ /* 0x000ea8000c1e1900 */
[----:B------:R-:W2:Y:S02]  /*165e0*/  LDG.E R6, desc[UR42][R6.64+0x4] ;  /* 0x0000042a06067981 */ /* 0x000ea4000c1e1900 */
[----:B--2---:R-:W-:-:S07]  /*165f0*/  IMAD.IADD R8, R6, 0x1, -R8 ;  /* 0x0000000106087824 */ /* 0x004fce00078e0a08 */
.L_x_1457:
[----:B-----5:R-:W-:Y:S02]  /*16600*/  IMAD.IADD R6, R8, 0x1, -R0 ;  /* 0x0000000108067824 */ /* 0x020fe400078e0a00 */
[----:B------:R-:W2:Y:S04]  /*16610*/  @P2 LDG.E R0, desc[UR42][R4.64] ;  /* 0x0000002a04002981 */ /* 0x000ea8000c1e1900 */
[----:B------:R-:W2:Y:S01]  /*16620*/  @P2 LDG.E R4, desc[UR42][R4.64+0x4] ;  /* 0x0000042a04042981 */ /* 0x000ea2000c1e1900 */
[----:B------:R-:W-:Y:S01]  /*16630*/  LOP3.LUT R14, R10, 0xff, RZ, 0xc0, !PT ;  /* 0x000000ff0a0e7812 */ /* 0x000fe200078ec0ff */
[----:B------:R-:W-:Y:S01]  /*16640*/  BSSY B0, `(.L_x_1458) ;  /* 0x000002a000007945 */ /* 0x000fe20003800000 */
[----:B------:R-:W-:-:S03]  /*16650*/  SHF.R.U32.HI R10, RZ, 0x10, R10 ;  /* 0x00000010ff0a7819 */ /* 0x000fc6000001160a */
[----:B------:R3:W-:Y:S01]  /*16660*/  STL [R1+0x70], R14 ;  /* 0x0000700e01007387 */ /* 0x0007e20000100800 */
[----:B--2---:R-:W-:-:S04]  /*16670*/  @P2 IMAD.IADD R11, R4, 0x1, -R0 ;  /* 0x00000001040b2824 */ /* 0x004fc800078e0a00 */
[----:B01----:R-:W-:-:S04]  /*16680*/  IMAD.IADD R2, R6, 0x1, R11 ;  /* 0x0000000106027824 */ /* 0x003fc800078e020b */
[C---:B------:R-:W-:Y:S01]  /*16690*/  VIADD R0, R2.reuse, 0x3f ;  /* 0x0000003f02007836 */ /* 0x040fe20000000000 */
[----:B------:R-:W-:-:S04]  /*166a0*/  ISETP.GE.AND P1, PT, R2, 0x1, PT ;  /* 0x000000010200780c */ /* 0x000fc80003f26270 */
[----:B------:R-:W-:-:S04]  /*166b0*/  SHF.R.S32.HI R2, RZ, 0x1f, R0 ;  /* 0x0000001fff027819 */ /* 0x000fc80000011400 */
[----:B------:R-:W-:-:S04]  /*166c0*/  LEA.HI R0, R2, R0, RZ, 0x6 ;  /* 0x0000000002007211 */ /* 0x000fc800078f30ff */
[----:B------:R-:W-:Y:S01]  /*166d0*/  SHF.R.S32.HI R12, RZ, 0x6, R0 ;  /* 0x00000006ff0c7819 */ /* 0x000fe20000011400 */
[----:B------:R-:W-:-:S04]  /*166e0*/  IMAD.MOV.U32 R0, RZ, RZ, RZ ;  /* 0x000000ffff007224 */ /* 0x000fc800078e00ff */
[----:B------:R3:W-:Y:S01]  /*166f0*/  STL [R1+0x40], R12 ;  /* 0x0000400c01007387 */ /* 0x0007e20000100800 */
[----:B------:R-:W-:Y:S05]  /*16700*/  @!P1 BRA `(.L_x_1459) ;  /* 0x0000000000749947 */ /* 0x000fea0003800000 */
[----:B------:R-:W-:Y:S01]  /*16710*/  ISETP.NE.AND P0, PT, R10, RZ, PT ;  /* 0x000000ff0a00720c */ /* 0x000fe20003f05270 */
[----:B------:R-:W-:-:S03]  /*16720*/  ULDC UR4, c[0x0][0xae8] ;  /* 0x0002ba0000047ab9 */ /* 0x000fc60000000800 */
[----:B------:R-:W-:-:S04]  /*16730*/  SEL R2, R10, UR4, P0 ;  /* 0x000000040a027c07 */ /* 0x000fc80008000000 */
[----:B------:R-:W-:Y:S02]  /*16740*/  IABS R3, R2 ;  /* 0x0000000200037213 */ /* 0x000fe40000000000 */
[----:B------:R-:W-:Y:S02]  /*16750*/  IADD3 R0, R2, -0x1, R12 ;  /* 0xffffffff02007810 */ /* 0x000fe40007ffe00c */
[----:B------:R-:W0:Y:S08]  /*16760*/  I2F.RP R4, R3 ;  /* 0x0000000300047306 */ /* 0x000e300000209400 */
[----:B0-----:R-:W0:Y:S02]  /*16770*/  MUFU.RCP R4, R4 ;  /* 0x0000000400047308 */ /* 0x001e240000001000 */
[----:B0-----:R-:W-:-:S06]  /*16780*/  VIADD R4, R4, 0xffffffe ;  /* 0x0ffffffe04047836 */ /* 0x001fcc0000000000 */
[----:B------:R0:W1:Y:S02]  /*16790*/  F2I.FTZ.U32.TRUNC.NTZ R5, R4 ;  /* 0x0000000400057305 */ /* 0x000064000021f000 */
[----:B0-----:R-:W-:-:S04]  /*167a0*/  LOP3.LUT R4, R0, R2, RZ, 0x3c, !PT ;  /* 0x0000000200047212 */ /* 0x001fc800078e3cff */
[----:B------:R-:W-:Y:S01]  /*167b0*/  ISETP.GE.AND P4, PT, R4, RZ, PT ;  /* 0x000000ff0400720c */ /* 0x000fe20003f86270 */
[----:B-1----:R-:W-:-:S04]  /*167c0*/  IMAD.MOV R4, RZ, RZ, -R5 ;  /* 0x000000ffff047224 */ /* 0x002fc800078e0a05 */
[----:B------:R-:W-:Y:S02]  /*167d0*/  IMAD R7, R4, R3, RZ ;  /* 0x0000000304077224 */ /* 0x000fe400078e02ff */
[----:B------:R-:W-:-:S04]  /*167e0*/  IMAD.MOV.U32 R4, RZ, RZ, RZ ;  /* 0x000000ffff047224 */ /* 0x000fc800078e00ff */
[----:B------:R-:W-:Y:S01]  /*167f0*/  IMAD.HI.U32 R7, R5, R7, R4 ;  /* 0x0000000705077227 */ /* 0x000fe200078e0004 */
[----:B------:R-:W-:Y:S02]  /*16800*/  IABS R4, R0 ;  /* 0x0000000000047213 */ /* 0x000fe40000000000 */
[----:B------:R-:W-:-:S05]  /*16810*/  IABS R0, R2 ;  /* 0x0000000200007213 */ /* 0x000fca0000000000 */
        /* <DEDUP_REMOVED lines=12> */
.L_x_1459:
[----:B------:R-:W-:Y:S05]  /*168e0*/  BSYNC B0 ;  /* 0x0000000000007941 */ /* 0x000fea0003800000 */
.L_x_1458:
[-C--:B------:R-:W-:Y:S01]  /*168f0*/  IMAD R2, R14, R0.reuse, RZ ;  /* 0x000000000e027224 */ /* 0x080fe200078e02ff */
[----:B------:R-:W-:Y:S04]  /*16900*/  BSSY B0, `(.L_x_1460) ;  /* 0x00001b8000007945 */ /* 0x000fe80003800000 */
[C---:B------:R-:W-:Y:S01]  /*16910*/  VIADDMNMX R0, R2.reuse, R0, R12, PT ;  /* 0x0000000002007246 */ /* 0x040fe2000380010c */
[----:B------:R-:W-:-:S04]  /*16920*/  IMAD R2, R2, 0x40, -R6 ;  /* 0x0000004002027824 */ /* 0x000fc800078e0a06 */
[----:B------:R-:W-:Y:S01]  /*16930*/  IMAD R6, R0, 0x40, -R6 ;  /* 0x0000004000067824 */ /* 0x000fe200078e0a06 */
[----:B------:R-:W-:-:S04]  /*16940*/  VIMNMX R2, RZ, R2, !PT ;  /* 0x00000002ff027248 */ /* 0x000fc80007fe0100 */
        /* <DEDUP_REMOVED lines=14> */
[----:B------:R-:W0:Y:S02]  /*16a30*/  S2R R3, SR_TID.X ;  /* 0x0000000000037919 */ /* 0x000e240000002100 */
[----:B0-----:R-:W-:-:S04]  /*16a40*/  SHF.R.U32.HI R3, RZ, 0x5, R3 ;  /* 0x00000005ff037819 */ /* 0x001fc80000011603 */
[----:B------:R-:W-:-:S05]  /*16a50*/  LOP3.LUT R3, R3, 0x3, RZ, 0xc0, !PT ;  /* 0x0000000303037812 */ /* 0x000fca00078ec0ff */
[----:B---3--:R0:W1:Y:S02]  /*16a60*/  SHFL.IDX PT, R14, R3, RZ, 0x1f ;  /* 0x00001fff030e7589 */ /* 0x00806400000e0000 */
.L_x_1658:
[----:B-1----:R-:W-:Y:S02]  /*16a70*/  ISETP.NE.AND P0, PT, R14, RZ, PT ;  /* 0x000000ff0e00720c */ /* 0x002fe40003f05270 */
[----:B------:R-:W-:-:S11]  /*16a80*/  PLOP3.LUT P6, PT, PT, PT, PT, 0x8, 0x0 ;  /* 0x000000000000781c */ /* 0x000fd60003fce170 */
[----:B------:R-:W-:Y:S05]  /*16a90*/  @P0 BRA `(.L_x_1463) ;  /* 0x00000000000c0947 */ /* 0x000fea0003800000 */
[----:B------:R-:W-:-:S03]  /*16aa0*/  UMOV UR4, 0xffffffff ;  /* 0xffffffff00047882 */ /* 0x000fc60000000000 */
[----:B------:R-:W-:Y:S05]  /*16ab0*/  BRA.DIV UR4, `(.L_x_1464) ;  /* 0x0000009204487947 */ /* 0x000fea000b800000 */
[----:B------:R-:W-:-:S13]  /*16ac0*/  ELECT P6, URZ, PT ;  /* 0x00000000003f782f */ /* 0x000fda00038c0000 */
.L_x_1463:
        /* <DEDUP_REMOVED lines=9> */
.L_x_1661:
[----:B------:R-:W-:Y:S05]  /*16b60*/  BSYNC B1 ;  /* 0x0000000000017941 */ /* 0x000fea0003800000 */
.L_x_1465:
        /* <DEDUP_REMOVED lines=12> */
.L_x_1662:
[----:B------:R-:W-:Y:S05]  /*16c30*/  BSYNC B2 ;  /* 0x0000000000027941 */ /* 0x000fea0003800000 */
.L_x_1469:
        /* <DEDUP_REMOVED lines=9> */
.L_x_1472:
[----:B------:R-:W-:Y:S05]  /*16cd0*/  BSYNC B2 ;  /* 0x0000000000027941 */ /* 0x000fea0003800000 */
.L_x_1471:
        /* <DEDUP_REMOVED lines=13> */
.L_x_1473:
        /* <DEDUP_REMOVED lines=13> */
.L_x_1663:
[----:B------:R-:W-:Y:S05]  /*16e80*/  BSYNC B2 ;  /* 0x0000000000027941 */ /* 0x000fea0003800000 */
.L_x_1474:
        /* <DEDUP_REMOVED lines=11> */
.L_x_1477:
[----:B------:R-:W-:Y:S05]  /*16f40*/  BSYNC B2 ;  /* 0x0000000000027941 */ /* 0x000fea0003800000 */
.L_x_1476:
        /* <DEDUP_REMOVED lines=10> */
.L_x_1478:
        /* <DEDUP_REMOVED lines=15> */
.L_x_1479:
        /* <DEDUP_REMOVED lines=15> */
.L_x_1480:
        /* <DEDUP_REMOVED lines=15> */
.L_x_1481:
        /* <DEDUP_REMOVED lines=15> */
.L_x_1482:
        /* <DEDUP_REMOVED lines=15> */
.L_x_1483:
        /* <DEDUP_REMOVED lines=15> */
.L_x_1484:
        /* <DEDUP_REMOVED lines=15> */
.L_x_1485:
        /* <DEDUP_REMOVED lines=10> */
.L_x_1468:
[----:B------:R-:W-:Y:S05]  /*17720*/  BSYNC B1 ;  /* 0x0000000000017941 */ /* 0x000fea0003800000 */
.L_x_1467:
        /* <DEDUP_REMOVED lines=13> */
.L_x_1505:
[----:B------:R-:W-:Y:S05]  /*17800*/  YIELD ;  /* 0x0000000000007946 */ /* 0x000fea0003800000 */
[----:B------:R-:W-:Y:S04]  /*17810*/  BSSY B1, `(.L_x_1486) ;  /* 0x00000ba000017945 */ /* 0x000fe80003800000 */
[----:B-1----:R-:W-:Y:S05]  /*17820*/  @!P6 BRA `(.L_x_1487) ;  /* 0x0000000800e0e947 */ /* 0x002fea0003800000 */
[----:B0-----:R-:W2:Y:S04]  /*17830*/  LDL R4, [R1+0x10] ;  /* 0x0000100001047983 */ /* 0x001ea80000100800 */
        /* <DEDUP_REMOVED lines=9> */
.L_x_1664:
[----:B------:R-:W-:Y:S05]  /*178d0*/  BSYNC B2 ;  /* 0x0000000000027941 */ /* 0x000fea0003800000 */
.L_x_1488:
        /* <DEDUP_REMOVED lines=9> */
.L_x_1491:
[----:B------:R-:W-:Y:S05]  /*17970*/  BSYNC B2 ;  /* 0x0000000000027941 */ /* 0x000fea0003800000 */
.L_x_1490:
        /* <DEDUP_REMOVED lines=12> */
.L_x_1492:
        /* <DEDUP_REMOVED lines=13> */
.L_x_1665:
[----:B------:R-:W-:Y:S05]  /*17b10*/  BSYNC B2 ;  /* 0x0000000000027941 */ /* 0x000fea0003800000 */
.L_x_1493:
        /* <DEDUP_REMOVED lines=11> */
.L_x_1496:
[----:B------:R-:W-:Y:S05]  /*17bd0*/  BSYNC B2 ;  /* 0x0000000000027941 */ /* 0x000fea0003800000 */
.L_x_1495:
        /* <DEDUP_REMOVED lines=10> */
.L_x_1497:
        /* <DEDUP_REMOVED lines=15> */
.L_x_1498:
        /* <DEDUP_REMOVED lines=15> */
.L_x_1499:
        /* <DEDUP_REMOVED lines=15> */
.L_x_1500:
        /* <DEDUP_REMOVED lines=15> */
.L_x_1501:
        /* <DEDUP_REMOVED lines=15> */
.L_x_1502:
        /* <DEDUP_REMOVED lines=15> */
.L_x_1503:
        /* <DEDUP_REMOVED lines=15> */
.L_x_1504:
        /* <DEDUP_REMOVED lines=10> */
.L_x_1487:
[----:B------:R-:W-:Y:S05]  /*183b0*/  BSYNC B1 ;  /* 0x0000000000017941 */ /* 0x000fea0003800000 */
.L_x_1486:
[----:B------:R-:W2:Y:S04]  /*183c0*/  LDL.LU R8, [R1+0x10] ;  /* 0x0000100001087983 */ /* 0x000ea80000300800 */
[----:B0-----:R-:W3:Y:S01]  /*183d0*/  LDL.LU R6, [R1+0x20] ;  /* 0x0000200001067983 */ /* 0x001ee20000300800 */
        /* <DEDUP_REMOVED lines=10> */
.L_x_1461:
[----:B------:R-:W-:Y:S05]  /*18480*/  BSYNC B0 ;  /* 0x0000000000007941 */ /* 0x000fea0003800000 */
.L_x_1460:
[----:B------:R2:W5:Y:S01]  /*18490*/  LDL R7, [R1+0x40] ;  /* 0x0000400001077983 */ /* 0x0005620000100800 */
[----:B------:R-:W-:Y:S05]  /*184a0*/  @!P0 WARPSYNC.ALL ;  /* 0x0000000000008948 */ /* 0x000fea0003800000 */
[----:B------:R2:W-:Y:S01]  /*184b0*/  STL [R1+0x44], RZ ;  /* 0x000044ff01007387 */ /* 0x0005e20000100800 */
[----:B------:R-:W-:Y:S01]  /*184c0*/  BSSY B0, `(.L_x_1506) ;  /* 0x0000020000007945 */ /* 0x000fe20003800000 */
[----:B------:R-:W-:Y:S06]  /*184d0*/  @!P0 BAR.SYNC.DEFER_BLOCKING 0xc, 0x180 ;  /* 0x0306000000008b1d */ /* 0x000fec0000010000 */
[----:B--2---:R-:W-:Y:S05]  /*184e0*/  @!P1 BRA `(.L_x_1507) ;  /* 0x0000000000749947 */ /* 0x004fea0003800000 */
[----:B------:R-:W-:-:S13]  /*184f0*/  ISETP.NE.AND P0, PT, R10, RZ, PT ;  /* 0x000000ff0a00720c */ /* 0x000fda0003f05270 */
[----:B------:R-:W2:Y:S02]  /*18500*/  @!P0 LDC R10, c[0x0][0xae8] ;  /* 0x0002ba00ff0a8b82 */ /* 0x000ea40000000800 */
[----:B--2---:R-:W-:-:S04]  /*18510*/  IABS R0, R10 ;  /* 0x0000000a00007213 */ /* 0x004fc80000000000 */
[----:B------:R-:W2:Y:S08]  /*18520*/  I2F.RP R2, R0 ;  /* 0x0000000000027306 */ /* 0x000eb00000209400 */
[----:B--2---:R-:W2:Y:S02]  /*18530*/  MUFU.RCP R2, R2 ;  /* 0x0000000200027308 */ /* 0x004ea40000001000 */
[----:B--2---:R-:W-:-:S06]  /*18540*/  VIADD R2, R2, 0xffffffe ;  /* 0x0ffffffe02027836 */ /* 0x004fcc0000000000 */
[----:B------:R-:W2:Y:S02]  /*18550*/  F2I.FTZ.U32.TRUNC.NTZ R3, R2 ;  /* 0x0000000200037305 */ /* 0x000ea4000021f000 */
[----:B--2---:R-:W-:-:S04]  /*18560*/  IMAD.MOV R2, RZ, RZ, -R3 ;  /* 0x000000ffff027224 */ /* 0x004fc800078e0a03 */
[----:B01----:R-:W-:Y:S02]  /*18570*/  IMAD R4, R2, R0, RZ ;  /* 0x0000000002047224 */ /* 0x003fe400078e02ff */
        /* <DEDUP_REMOVED lines=20> */
.L_x_1507:
[----:B------:R-:W-:Y:S05]  /*186c0*/  BSYNC B0 ;  /* 0x0000000000007941 */ /* 0x000fea0003800000 */
.L_x_1506:
[----:B------:R-:W4:Y:S04]  /*186d0*/  LDL R0, [R1+0x44] ;  /* 0x0000440001007983 */ /* 0x000f280000100800 */
[----:B--2---:R-:W4:Y:S01]  /*186e0*/  LDL R2, [R1+0x70] ;  /* 0x0000700001027983 */ /* 0x004f220000100800 */
[----:B------:R-:W-:Y:S01]  /*186f0*/  BSSY B7, `(.L_x_1508) ;  /* 0x00005b9000077945 */ /* 0x000fe20003800000 */
[----:B----4-:R-:W-:-:S05]  /*18700*/  IMAD R2, R2, R0, RZ ;  /* 0x0000000002027224 */ /* 0x010fca00078e02ff */
[----:B-----5:R-:W-:Y:S01]  /*18710*/  VIADDMNMX R0, R2, R0, R7, PT ;  /* 0x0000000002007246 */ /* 0x020fe20003800107 */
[----:B------:R2:W-:Y:S03]  /*18720*/  STL [R1+0x2c], R2 ;  /* 0x00002c0201007387 */ /* 0x0005e60000100800 */
[----:B------:R-:W-:Y:S01]  /*18730*/  ISETP.GT.AND P0, PT, R0, R2, PT ;  /* 0x000000020000720c */ /* 0x000fe20003f04270 */
[----:B------:R2:W-:-:S12]  /*18740*/  STL [R1+0x48], R0 ;  /* 0x0000480001007387 */ /* 0x0005d80000100800 */
[----:B--2---:R-:W-:Y:S05]  /*18750*/  @P0 BRA `(.L_x_1509) ;  /* 0x0000000000480947 */ /* 0x004fea0003800000 */
[----:B------:R-:W2:Y:S02]  /*18760*/  S2R R0, SR_TID.X ;  /* 0x0000000000007919 */ /* 0x000ea40000002100 */
[----:B--2---:R-:W-:-:S04]  /*18770*/  LOP3.LUT R0, R0, 0x7f, RZ, 0xc0, !PT ;  /* 0x0000007f00007812 */ /* 0x004fc800078ec0ff */
[----:B------:R-:W-:-:S13]  /*18780*/  ISETP.NE.AND P0, PT, R0, RZ, PT ;  /* 0x000000ff0000720c */ /* 0x000fda0003f05270 */
[----:B------:R-:W-:Y:S05]  /*18790*/  @P0 BRA `(.L_x_1510) ;  /* 0x0000005800b80947 */ /* 0x000fea0003800000 */
[----:B------:R-:W2:Y:S01]  /*187a0*/  S2R R2, SR_LANEID ;  /* 0x0000000000027919 */ /* 0x000ea20000000000 */
[----:B------:R-:W-:Y:S01]  /*187b0*/  VOTEU.ANY UR4, UPT, PT ;  /* 0x0000000000047886 */ /* 0x000fe200038e0100 */
[----:B01----:R-:W0:Y:S01]  /*187c0*/  LDC.64 R4, c[0x0][0xd60] ;  /* 0x00035800ff047b82 */ /* 0x003e220000000a00 */
[----:B------:R-:W2:Y:S02]  /*187d0*/  FLO.U32 R0, UR4 ;  /* 0x0000000400007d00 */ /* 0x000ea400080e0000 */
[----:B--2---:R-:W-:-:S06]  /*187e0*/  ISETP.EQ.U32.AND P0, PT, R0, R2, PT ;  /* 0x000000020000720c */ /* 0x004fcc0003f02070 */
[----:B------:R-:W0:Y:S07]  /*187f0*/  POPC R2, UR4 ;  /* 0x0000000400027d09 */ /* 0x000e2e0008000000 */
[----:B0-----:R-:W2:Y:S04]  /*18800*/  @P0 ATOMG.E.ADD.STRONG.GPU PT, R2, desc[UR42][R4.64], R2 ;  /* 0x00000002040209a8 */ /* 0x001ea800081ee1ea */
[----:B--2---:R0:W1:Y:S02]  /*18810*/  SHFL.IDX PT, R2, R2, R0, 0x1f ;  /* 0x00001f0002027589 */ /* 0x00406400000e0000 */
[----:B0-----:R-:W0:Y:S02]  /*18820*/  S2R R0, SR_LTMASK ;  /* 0x0000000000007919 */ /* 0x001e240000003900 */
[----:B0-----:R-:W-:-:S06]  /*18830*/  LOP3.LUT R0, R0, UR4, RZ, 0xc0, !PT ;  /* 0x0000000400007c12 */ /* 0x001fcc000f8ec0ff */
[----:B------:R-:W1:Y:S02]  /*18840*/  POPC R0, R0 ;  /* 0x0000000000007309 */ /* 0x000e640000000000 */
[----:B-1----:R-:W-:-:S05]  /*18850*/  IADD3 R0, R2, UR37, R0 ;  /* 0x0000002502007c10 */ /* 0x002fca000fffe000 */
[----:B------:R4:W-:Y:S01]  /*18860*/  STL [R1], R0 ;  /* 0x0000000001007387 */ /* 0x0009e20000100800 */
[----:B------:R-:W-:Y:S05]  /*18870*/  BRA `(.L_x_1510) ;  /* 0x0000005800807947 */ /* 0x000fea0003800000 */
.L_x_1509:
        /* <DEDUP_REMOVED lines=8> */
[----:B01----:R-:W-:Y:S02]  /*18900*/  IMAD.U32 R4, RZ, RZ, UR6 ;  /* 0x00000006ff047e24 */ /* 0x003fe4000f8e00ff */
[----:B------:R-:W0:Y:S01]  /*18910*/  LDC.64 R2, c[0x4][R2] ;  /* 0x0100000002027b82 */ /* 0x000e220000000a00 */
[----:B------:R-:W-:Y:S02]  /*18920*/  IMAD.U32 R5, RZ, RZ, UR7 ;  /* 0x00000007ff057e24 */ /* 0x000fe4000f8e00ff */
[----:B------:R-:W-:Y:S02]  /*18930*/  IMAD.U32 R6, RZ, RZ, UR8 ;  /* 0x00000008ff067e24 */ /* 0x000fe4000f8e00ff */
[----:B------:R-:W-:-:S02]  /*18940*/  IMAD.U32 R7, RZ, RZ, UR9 ;  /* 0x00000009ff077e24 */ /* 0x000fc4000f8e00ff */
[----:B------:R-:W-:Y:S02]  /*18950*/  IMAD.U32 R10, RZ, RZ, UR4 ;  /* 0x00000004ff0a7e24 */ /* 0x000fe4000f8e00ff */
[----:B------:R-:W-:Y:S02]  /*18960*/  IMAD.U32 R11, RZ, RZ, UR5 ;  /* 0x00000005ff0b7e24 */ /* 0x000fe4000f8e00ff */
[----:B------:R-:W-:Y:S02]  /*18970*/  IMAD.MOV.U32 R8, RZ, RZ, 0x70 ;  /* 0x00000070ff087424 */ /* 0x000fe400078e00ff */
[----:B---3--:R-:W-:Y:S02]  /*18980*/  IMAD.MOV.U32 R12, RZ, RZ, 0x1 ;  /* 0x00000001ff0c7424 */ /* 0x008fe400078e00ff */
[----:B------:R-:W-:-:S07]  /*18990*/  IMAD.MOV.U32 R13, RZ, RZ, RZ ;  /* 0x000000ffff0d7224 */ /* 0x000fce00078e00ff */
[----:B------:R-:W-:-:S07]  /*189a0*/  LEPC R20, `(.L_x_1512) ;  /* 0x000000001014794e */ /* 0x000fce0000000000 */
[----:B0-----:R-:W-:Y:S05]  /*189b0*/  CALL.ABS.NOINC R2 ;  /* 0x0000000002007343 */ /* 0x001fea0003c00000 */
.L_x_1512:
[----:B------:R-:W-:Y:S05]  /*189c0*/  BSYNC B6 ;  /* 0x0000000000067941 */ /* 0x000fea0003800000 */
.L_x_1511:
        /* <DEDUP_REMOVED lines=9> */
[----:B01----:R-:W-:Y:S02]  /*18a60*/  IMAD.U32 R4, RZ, RZ, UR6 ;  /* 0x00000006ff047e24 */ /* 0x003fe4000f8e00ff */
[----:B------:R-:W-:Y:S02]  /*18a70*/  IMAD.U32 R5, RZ, RZ, UR7 ;  /* 0x00000007ff057e24 */ /* 0x000fe4000f8e00ff */
[----:B------:R-:W-:Y:S02]  /*18a80*/  IMAD.U32 R6, RZ, RZ, UR8 ;  /* 0x00000008ff067e24 */ /* 0x000fe4000f8e00ff */
[----:B------:R-:W-:-:S02]  /*18a90*/  IMAD.U32 R7, RZ, RZ, UR9 ;  /* 0x00000009ff077e24 */ /* 0x000fc4000f8e00ff */
[----:B------:R-:W-:Y:S02]  /*18aa0*/  IMAD.U32 R10, RZ, RZ, UR4 ;  /* 0x00000004ff0a7e24 */ /* 0x000fe4000f8e00ff */
[----:B------:R-:W-:Y:S02]  /*18ab0*/  IMAD.U32 R11, RZ, RZ, UR5 ;  /* 0x00000005ff0b7e24 */ /* 0x000fe4000f8e00ff */
[----:B------:R-:W-:Y:S02]  /*18ac0*/  IMAD.MOV.U32 R8, RZ, RZ, 0x70 ;  /* 0x00000070ff087424 */ /* 0x000fe400078e00ff */
[----:B---3--:R-:W-:Y:S02]  /*18ad0*/  IMAD.MOV.U32 R12, RZ, RZ, 0x1 ;  /* 0x00000001ff0c7424 */ /* 0x008fe400078e00ff */
[----:B--2---:R-:W-:-:S07]  /*18ae0*/  IMAD.MOV.U32 R13, RZ, RZ, RZ ;  /* 0x000000ffff0d7224 */ /* 0x004fce00078e00ff */
[----:B------:R-:W-:-:S07]  /*18af0*/  LEPC R20, `(.L_x_1515) ;  /* 0x000000001014794e */ /* 0x000fce0000000000 */
[----:B----4-:R-:W-:Y:S05]  /*18b00*/  CALL.ABS.NOINC R2 ;  /* 0x0000000002007343 */ /* 0x010fea0003c00000 */
.L_x_1515:
        /* <DEDUP_REMOVED lines=16> */
.L_x_1514:
[----:B------:R-:W-:Y:S05]  /*18c10*/  BSYNC B6 ;  /* 0x0000000000067941 */ /* 0x000fea0003800000 */
.L_x_1513:
[----:B01----:R-:W2:Y:S01]  /*18c20*/  LDL.LU R4, [R1+0x24] ;  /* 0x0000240001047983 */ /* 0x003ea20000300800 */
[----:B------:R-:W-:-:S03]  /*18c30*/  ULDC.64 UR4, c[0x0][0xaf0] ;  /* 0x0002bc0000047ab9 */ /* 0x000fc60000000a00 */
[----:B------:R-:W4:Y:S01]  /*18c40*/  LDL R7, [R1+0x8] ;  /* 0x0000080001077983 */ /* 0x000f220000100800 */
[----:B------:R-:W-:-:S03]  /*18c50*/  ISETP.NE.U32.AND P0, PT, RZ, UR4, PT ;  /* 0x00000004ff007c0c */ /* 0x000fc6000bf05070 */
[----:B------:R-:W5:Y:S01]  /*18c60*/  LDL R0, [R1+0x48] ;  /* 0x0000480001007983 */ /* 0x000f620000100800 */
[----:B------:R-:W-:-:S13]  /*18c70*/  ISETP.NE.AND.EX P0, PT, RZ, UR5, PT, P0 ;  /* 0x00000005ff007c0c */ /* 0x000fda000bf05300 */
[----:B------:R-:W-:-:S04]  /*18c80*/  @P0 IADD3 R2, P1, R17, UR4, RZ ;  /* 0x0000000411020c10 */ /* 0x000fc8000ff3e0ff */
[----:B--2---:R-:W-:Y:S01]  /*18c90*/  @P0 IADD3.X R3, R4, UR5, RZ, P1, !PT ;  /* 0x0000000504030c10 */ /* 0x004fe20008ffe4ff */
[----:B------:R-:W-:-:S04]  /*18ca0*/  ULDC.64 UR4, c[0x0][0xb00] ;  /* 0x0002c00000047ab9 */ /* 0x000fc80000000a00 */
[----:B----4-:R0:W2:Y:S02]  /*18cb0*/  @P0 LDG.E R7, desc[UR42][R2.64] ;  /* 0x0000002a02070981 */ /* 0x0100a4000c1e1900 */
[----:B0-----:R-:W0:Y:S01]  /*18cc0*/  LDC.64 R2, c[0x0][0x418] ;  /* 0x00010600ff027b82 */ /* 0x001e220000000a00 */
[----:B-----5:R-:W-:Y:S01]  /*18cd0*/  VIADD R0, R0, 0xffffffff ;  /* 0xffffffff00007836 */ /* 0x020fe20000000000 */
[----:B--2---:R-:W-:Y:S01]  /*18ce0*/  SHF.R.S32.HI R8, RZ, 0x1f, R7 ;  /* 0x0000001fff087819 */ /* 0x004fe20000011407 */
[----:B------:R1:W-:Y:S04]  /*18cf0*/  @P0 STL [R1+0x8], R7 ;  /* 0x0000080701000387 */ /* 0x0003e80000100800 */
[----:B------:R1:W-:Y:S01]  /*18d00*/  STL [R1+0x24], R8 ;  /* 0x0000240801007387 */ /* 0x0003e20000100800 */
[----:B0-----:R-:W-:Y:S01]  /*18d10*/  LOP3.LUT P0, RZ, R2, UR4, RZ, 0xfc, !PT ;  /* 0x0000000402ff7c12 */ /* 0x001fe2000f80fcff */
[----:B------:R-:W-:-:S03]  /*18d20*/  UMOV UR4, 0xffffffff ;  /* 0xffffffff00047882 */ /* 0x000fc60000000000 */
[----:B------:R-:W-:-:S04]  /*18d30*/  LOP3.LUT P0, RZ, R3, UR5, RZ, 0xfc, P0 ;  /* 0x0000000503ff7c12 */ /* 0x000fc8000800fcff */
[----:B------:R-:W-:Y:S01]  /*18d40*/  SEL R17, R7, RZ, !P0 ;  /* 0x000000ff07117207 */ /* 0x000fe20004000000 */
[----:B-1----:R-:W-:Y:S08]  /*18d50*/  BRA.DIV UR4, `(.L_x_1516) ;  /* 0x0000007204247947 */ /* 0x002ff0000b800000 */
[----:B------:R-:W0:Y:S02]  /*18d60*/  S2R R4, SR_TID.X ;  /* 0x0000000000047919 */ /* 0x000e240000002100 */
[----:B0-----:R-:W-:-:S04]  /*18d70*/  SHF.R.U32.HI R4, RZ, 0x5, R4 ;  /* 0x00000005ff047819 */ /* 0x001fc80000011604 */
[----:B------:R-:W-:-:S05]  /*18d80*/  LOP3.LUT R4, R4, 0x3, RZ, 0xc0, !PT ;  /* 0x0000000304047812 */ /* 0x000fca00078ec0ff */
[----:B---3--:R0:W1:Y:S02]  /*18d90*/  SHFL.IDX PT, R14, R4, RZ, 0x1f ;  /* 0x00001fff040e7589 */ /* 0x00806400000e0000 */
.L_x_1668:
        /* <DEDUP_REMOVED lines=11> */
.L_x_1671:
        /* <DEDUP_REMOVED lines=24> */
.L_x_1519:
[----:B-1----:R-:W2:Y:S01]  /*18fd0*/  LDL R2, [R1+0x1c] ;  /* 0x00001c0001027983 */ /* 0x002ea20000100800 */
[----:B0-----:R-:W-:Y:S01]  /*18fe0*/  IMAD R0, R19, 0x8, R18 ;  /* 0x0000000813007824 */ /* 0x001fe200078e0212 */
[----:B--2---:R-:W-:-:S04]  /*18ff0*/  SHF.L.U32 R2, R2, 0x1f, RZ ;  /* 0x0000001f02027819 */ /* 0x004fc800000006ff */
[----:B------:R-:W0:Y:S02]  /*19000*/  SYNCS.PHASECHK.TRANS64.TRYWAIT P0, [R0+URZ+0x38840], R2 ;  /* 0x03884002000075a7 */ /* 0x000e24000800017f */
[----:B0-----:R-:W-:Y:S05]  /*19010*/  @!P0 BRA `(.L_x_1520) ;  /* 0x0000006c00c88947 */ /* 0x001fea0003800000 */
.L_x_1672:
        /* <DEDUP_REMOVED lines=11> */
.L_x_1521:
        /* <DEDUP_REMOVED lines=24> */
.L_x_1517:
[----:B0-----:R-:W2:Y:S04]  /*19250*/  LDL.LU R4, [R1+0x30] ;  /* 0x0000300001047983 */ /* 0x001ea80000300800 */
[----:B------:R-:W3:Y:S04]  /*19260*/  LDL.LU R3, [R1+0x50] ;  /* 0x0000500001037983 */ /* 0x000ee80000300800 */
[----:B-1----:R-:W4:Y:S01]  /*19270*/  LDL R2, [R1+0x38] ;  /* 0x0000380001027983 */ /* 0x002f220000100800 */
        /* <DEDUP_REMOVED lines=10> */
[----:B------:R4:W-:Y:S02]  /*19320*/  STL [R1+0x3c], R0 ;  /* 0x00003c0001007387 */ /* 0x0009e40000100800 */
        /* <DEDUP_REMOVED lines=8> */
[----:B------:R-:W-:Y:S02]  /*193b0*/  IMAD.U32 R4, RZ, RZ, UR4 ;  /* 0x00000004ff047e24 */ /* 0x000fe4000f8e00ff */
[----:B0-----:R-:W0:Y:S01]  /*193c0*/  LDC.64 R2, c[0x4][R2] ;  /* 0x0100000002027b82 */ /* 0x001e220000000a00 */
        /* <DEDUP_REMOVED lines=10> */
.L_x_1523:
[----:B------:R-:W-:Y:S05]  /*19470*/  BSYNC B6 ;  /* 0x0000000000067941 */ /* 0x000fea0003800000 */
.L_x_1522:
[----:B------:R-:W2:Y:S01]  /*19480*/  LDL R10, [R1+0x4] ;  /* 0x00000400010a7983 */ /* 0x000ea20000100800 */
[----:B------:R-:W1:Y:S01]  /*19490*/  LDC R7, c[0x0][0x448] ;  /* 0x00011200ff077b82 */ /* 0x000e620000000800 */
[----:B------:R-:W-:Y:S01]  /*194a0*/  ULDC.64 UR4, c[0x0][0x298] ;  /* 0x0000a60000047ab9 */ /* 0x000fe20000000a00 */
[----:B------:R-:W-:Y:S01]  /*194b0*/  ULDC.64 UR6, c[0x0][0x280] ;  /* 0x0000a00000067ab9 */ /* 0x000fe20000000a00 */
[----:B------:R-:W3:Y:S04]  /*194c0*/  LDL R4, [R1+0x58] ;  /* 0x0000580001047983 */ /* 0x000ee80000100800 */
[----:B------:R-:W4:Y:S04]  /*194d0*/  LDL R9, [R1+0x38] ;  /* 0x0000380001097983 */ /* 0x000f280000100800 */
[----:B------:R-:W4:Y:S01]  /*194e0*/  LDL R8, [R1+0x60] ;  /* 0x0000600001087983 */ /* 0x000f220000100800 */
[----:B------:R-:W1:Y:S01]  /*194f0*/  S2R R2, SR_TID.X ;  /* 0x0000000000027919 */ /* 0x000e620000002100 */
[----:B0-----:R-:W0:Y:S02]  /*19500*/  S2R R0, SR_TID.X ;  /* 0x0000000000007919 */ /* 0x001e240000002100 */
[----:B------:R-:W4:Y:S01]  /*19510*/  LDL R6, [R1+0x3c] ;  /* 0x00003c0001067983 */ /* 0x000f220000100800 */
[----:B-1----:R-:W-:-:S13]  /*19520*/  ISETP.NE.AND P0, PT, R7, 0x1, PT ;  /* 0x000000010700780c */ /* 0x002fda0003f05270 */
[----:B------:R-:W1:Y:S01]  /*19530*/  @P0 LDC R3, c[0x0][0x450] ;  /* 0x00011400ff030b82 */ /* 0x000e620000000800 */
[----:B------:R-:W-:-:S04]  /*19540*/  LOP3.LUT R2, R2, 0x7f, RZ, 0xc0, !PT ;  /* 0x0000007f02027812 */ /* 0x000fc800078ec0ff */
[----:B------:R-:W-:Y:S01]  /*19550*/  SHF.R.U32.HI R2, RZ, 0x3, R2 ;  /* 0x00000003ff027819 */ /* 0x000fe20000011602 */
[----:B0-----:R-:W-:-:S05]  /*19560*/  IMAD.SHL.U32 R0, R0, 0x10, RZ ;  /* 0x0000001000007824 */ /* 0x001fca00078e00ff */
[----:B------:R-:W-:Y:S02]  /*19570*/  LOP3.LUT R0, R2, 0x70, R0, 0xf8, !PT ;  /* 0x0000007002007812 */ /* 0x000fe400078ef800 */
[----:B------:R-:W0:Y:S03]  /*19580*/  @P0 LDC R2, c[0x0][0x44c] ;  /* 0x00011300ff020b82 */ /* 0x000e260000000800 */
[----:B--2---:R-:W-:-:S04]  /*19590*/  IMAD R5, R10, 0x40, R0 ;  /* 0x000000400a057824 */ /* 0x004fc800078e0200 */
[----:B0-----:R-:W-:-:S04]  /*195a0*/  @P0 IMAD.HI.U32 R2, R5, R2, RZ ;  /* 0x0000000205020227 */ /* 0x001fc800078e00ff */
[----:B------:R-:W-:Y:S01]  /*195b0*/  IMAD.MOV.U32 R0, RZ, RZ, R5 ;  /* 0x000000ffff007224 */ /* 0x000fe200078e0005 */
[----:B-1----:R-:W-:Y:S01]  /*195c0*/  @P0 SHF.R.U32.HI R0, RZ, R3, R2 ;  /* 0x00000003ff000219 */ /* 0x002fe20000011602 */
[----:B---3--:R-:W-:-:S04]  /*195d0*/  IMAD R2, R4, UR4, RZ ;  /* 0x0000000404027c24 */ /* 0x008fc8000f8e02ff */
        /* <DEDUP_REMOVED lines=76> */
.L_x_1681:
        /* <DEDUP_REMOVED lines=12> */
.L_x_1525:
        /* <DEDUP_REMOVED lines=37> */
.L_x_1527:
[----:B------:R-:W-:Y:S05]  /*19db0*/  BSYNC B6 ;  /* 0x0000000000067941 */ /* 0x000fea0003800000 */
.L_x_1526:
[----:B-1----:R-:W2:Y:S01]  /*19dc0*/  LDL.LU R5, [R1+0x38] ;  /* 0x0000380001057983 */ /* 0x002ea20000300800 */
[----:B------:R-:W0:Y:S01]  /*19dd0*/  LDC R7, c[0x0][0x448] ;  /* 0x00011200ff077b82 */ /* 0x000e220000000800 */
[----:B------:R-:W-:Y:S02]  /*19de0*/  ULDC.64 UR4, c[0x0][0x3d8] ;  /* 0x0000f60000047ab9 */ /* 0x000fe40000000a00 */
[----:B------:R-:W2:Y:S04]  /*19df0*/  LDL.LU.64 R2, [R1+0x58] ;  /* 0x0000580001027983 */ /* 0x000ea80000300a00 */
[----:B------:R-:W3:Y:S04]  /*19e00*/  LDL.LU R0, [R1+0x60] ;  /* 0x0000600001007983 */ /* 0x000ee80000300800 */
[----:B------:R-:W4:Y:S04]  /*19e10*/  LDL.LU R4, [R1+0x3c] ;  /* 0x00003c0001047983 */ /* 0x000f280000300800 */
[----:B------:R-:W5:Y:S04]  /*19e20*/  LDL.LU R6, [R1+0x30] ;  /* 0x0000300001067983 */ /* 0x000f680000300800 */
[----:B------:R-:W5:Y:S01]  /*19e30*/  LDL.LU R8, [R1+0x14] ;  /* 0x0000140001087983 */ /* 0x000f620000300800 */
[----:B0-----:R-:W-:Y:S01]  /*19e40*/  ISETP.NE.AND P0, PT, R7, 0x1, PT ;  /* 0x000000010700780c */ /* 0x001fe20003f05270 */
[----:B------:R-:W0:Y:S02]  /*19e50*/  S2R R10, SR_TID.X ;  /* 0x00000000000a7919 */ /* 0x000e240000002100 */
[----:B0-----:R-:W-:-:S05]  /*19e60*/  IMAD.SHL.U32 R10, R10, 0x8, RZ ;  /* 0x000000080a0a7824 */ /* 0x001fca00078e00ff */
[----:B------:R-:W-:Y:S01]  /*19e70*/  LOP3.LUT R10, R10, 0x38, RZ, 0xc0, !PT ;  /* 0x000000380a0a7812 */ /* 0x000fe200078ec0ff */
[----:B--2---:R-:W-:-:S04]  /*19e80*/  IMAD.MOV.U32 R3, RZ, RZ, R5 ;  /* 0x000000ffff037224 */ /* 0x004fc800078e0005 */
        /* <DEDUP_REMOVED lines=8> */
[----:B------:R-:W1:Y:S02]  /*19f10*/  @P0 LDC R4, c[0x0][0x44c] ;  /* 0x00011300ff040b82 */ /* 0x000e640000000800 */
[----:B------:R-:W-:Y:S02]  /*19f20*/  IMAD.IADD R3, R3, 0x1, R0 ;  /* 0x0000000103037824 */ /* 0x000fe400078e0200 */
[----:B-----5:R-:W-:Y:S02]  /*19f30*/  IMAD.MOV.U32 R0, RZ, RZ, R6 ;  /* 0x000000ffff007224 */ /* 0x020fe400078e0006 */
[----:B-1----:R-:W-:-:S05]  /*19f40*/  @P0 IMAD.HI.U32 R4, R6, R4, RZ ;  /* 0x0000000406040227 */ /* 0x002fca00078e00ff */
[----:B0-----:R-:W-:-:S05]  /*19f50*/  @P0 SHF.R.U32.HI R0, RZ, R5, R4 ;  /* 0x00000005ff000219 */ /* 0x001fca0000011604 */
[----:B------:R-:W-:-:S04]  /*19f60*/  IMAD.MOV R4, RZ, RZ, -R0 ;  /* 0x000000ffff047224 */ /* 0x000fc800078e0a00 */
[----:B------:R-:W-:Y:S02]  /*19f70*/  IMAD R4, R7, R4, R6 ;  /* 0x0000000407047224 */ /* 0x000fe400078e0206 */
[----:B------:R-:W0:Y:S01]  /*19f80*/  S2R R6, SR_TID.X ;  /* 0x0000000000067919 */ /* 0x000e220000002100 */
[----:B------:R-:W-:Y:S01]  /*19f90*/  SHF.R.S32.HI R5, RZ, 0x1f, R0 ;  /* 0x0000001fff057819 */ /* 0x000fe20000011400 */
[----:B------:R-:W-:-:S04]  /*19fa0*/  IMAD.WIDE.U32 R2, R0, UR4, R2 ;  /* 0x0000000400027c25 */ /* 0x000fc8000f8e0002 */
[----:B------:R-:W-:-:S04]  /*19fb0*/  IMAD R5, R5, UR4, RZ ;  /* 0x0000000405057c24 */ /* 0x000fc8000f8e02ff */
[----:B------:R-:W-:Y:S01]  /*19fc0*/  IMAD R0, R0, UR5, R5 ;  /* 0x0000000500007c24 */ /* 0x000fe2000f8e0205 */
[----:B------:R-:W-:-:S03]  /*19fd0*/  ULDC.64 UR4, c[0x0][0x3c8] ;  /* 0x0000f20000047ab9 */ /* 0x000fc60000000a00 */
[----:B------:R-:W-:Y:S01]  /*19fe0*/  IMAD.IADD R3, R3, 0x1, R0 ;  /* 0x0000000103037824 */ /* 0x000fe200078e0200 */
[----:B------:R-:W-:Y:S01]  /*19ff0*/  SHF.R.S32.HI R0, RZ, 0x1f, R4 ;  /* 0x0000001fff007819 */ /* 0x000fe20000011404 */
[----:B------:R-:W-:-:S04]  /*1a000*/  IMAD.WIDE.U32 R2, R4, UR4, R2 ;  /* 0x0000000404027c25 */ /* 0x000fc8000f8e0002 */
[----:B------:R-:W-:Y:S02]  /*1a010*/  IMAD R0, R0, UR4, RZ ;  /* 0x0000000400007c24 */ /* 0x000fe4000f8e02ff */
[----:B0-----:R-:W-:-:S05]  /*1a020*/  IMAD.SHL.U32 R6, R6, 0x8, RZ ;  /* 0x0000000806067824 */ /* 0x001fca00078e00ff */
[----:B------:R-:W-:Y:S01]  /*1a030*/  LOP3.LUT R6, R6, 0x38, RZ, 0xc0, !PT ;  /* 0x0000003806067812 */ /* 0x000fe200078ec0ff */
[----:B------:R-:W-:Y:S01]  /*1a040*/  IMAD R4, R4, UR5, R0 ;  /* 0x0000000504047c24 */ /* 0x000fe2000f8e0200 */
[----:B------:R-:W-:Y:S02]  /*1a050*/  ULDC.64 UR4, c[0x0][0x390] ;  /* 0x0000e40000047ab9 */ /* 0x000fe40000000a00 */
[C---:B------:R-:W-:Y:S02]  /*1a060*/  LOP3.LUT R9, R6.reuse, 0x80, RZ, 0xfc, !PT ;  /* 0x0000008006097812 */ /* 0x040fe400078efcff */
[----:B------:R-:W-:Y:S02]  /*1a070*/  LOP3.LUT R6, R6, 0x40, RZ, 0xfc, !PT ;  /* 0x0000004006067812 */ /* 0x000fe400078efcff */
[----:B------:R-:W-:Y:S01]  /*1a080*/  LEA R0, P0, R2, UR4, 0x1 ;  /* 0x0000000402007c11 */ /* 0x000fe2000f8008ff */
[----:B------:R-:W-:Y:S02]  /*1a090*/  ULDC UR4, c[0x0][0x3b8] ;  /* 0x0000ee0000047ab9 */ /* 0x000fe40000000800 */
[----:B------:R-:W-:-:S02]  /*1a0a0*/  ISETP.GE.AND P1, PT, R6, UR4, PT ;  /* 0x0000000406007c0c */ /* 0x000fc4000bf26270 */
[----:B------:R-:W0:Y:S01]  /*1a0b0*/  S2R R6, SR_TID.X ;  /* 0x0000000000067919 */ /* 0x000e220000002100 */
[----:B------:R-:W-:Y:S02]  /*1a0c0*/  ISETP.GE.AND P3, PT, R10, UR4, PT ;  /* 0x000000040a007c0c */ /* 0x000fe4000bf66270 */
[----:B------:R-:W-:Y:S02]  /*1a0d0*/  ISETP.GE.AND P2, PT, R9, UR4, PT ;  /* 0x0000000409007c0c */ /* 0x000fe4000bf46270 */
[----:B------:R-:W-:-:S09]  /*1a0e0*/  LOP3.LUT R8, R8, 0xfffffff7, RZ, 0xc0, !PT ;  /* 0xfffffff708087812 */ /* 0x000fd200078ec0ff */
[----:B------:R-:W-:-:S04]  /*1a0f0*/  @P3 LOP3.LUT R8, R8, 0x8, RZ, 0xfc, !PT ;  /* 0x0000000808083812 */ /* 0x000fc800078efcff */
[----:B------:R-:W-:-:S04]  /*1a100*/  LOP3.LUT R8, R8, 0xfffffffd, RZ, 0xc0, !PT ;  /* 0xfffffffd08087812 */ /* 0x000fc800078ec0ff */
[----:B------:R-:W-:-:S04]  /*1a110*/  @P2 LOP3.LUT R8, R8, 0x2, RZ, 0xfc, !PT ;  /* 0x0000000208082812 */ /* 0x000fc800078efcff */
[----:B------:R-:W-:Y:S01]  /*1a120*/  LOP3.LUT R8, R8, 0xfffffffb, RZ, 0xc0, !PT ;  /* 0xfffffffb08087812 */ /* 0x000fe200078ec0ff */
[----:B0-----:R-:W-:-:S03]  /*1a130*/  IMAD.SHL.U32 R6, R6, 0x8, RZ ;  /* 0x0000000806067824 */ /* 0x001fc600078e00ff */
[----:B------:R-:W-:Y:S01]  /*1a140*/  @P1 LOP3.LUT R8, R8, 0x4, RZ, 0xfc, !PT ;  /* 0x0000000408081812 */ /* 0x000fe200078efcff */
[----:B------:R-:W-:Y:S01]  /*1a150*/  IMAD.IADD R4, R3, 0x1, R4 ;  /* 0x0000000103047824 */ /* 0x000fe200078e0204 */
[----:B------:R-:W-:-:S03]  /*1a160*/  LOP3.LUT R6, R6, 0x38, RZ, 0xc0, !PT ;  /* 0x0000003806067812 */ /* 0x000fc600078ec0ff */
[----:B------:R0:W-:Y:S01]  /*1a170*/  STL [R1+0x14], R8 ;  /* 0x0000140801007387 */ /* 0x0001e20000100800 */
[----:B------:R-:W-:Y:S02]  /*1a180*/  LEA.HI.X R4, R2, UR5, R4, 0x1, P0 ;  /* 0x0000000502047c11 */ /* 0x000fe400080f0c04 */
[C---:B0-----:R-:W-:Y:S02]  /*1a190*/  LOP3.LUT R8, R6.reuse, 0x100, RZ, 0xfc, !PT ;  /* 0x0000010006087812 */ /* 0x041fe400078efcff */
[----:B------:R-:W-:Y:S02]  /*1a1a0*/  LOP3.LUT R6, R6, 0xc0, RZ, 0xfc, !PT ;  /* 0x000000c006067812 */ /* 0x000fe400078efcff */
[----:B------:R-:W-:Y:S02]  /*1a1b0*/  ISETP.GE.AND P0, PT, R8, UR4, PT ;  /* 0x0000000408007c0c */ /* 0x000fe4000bf06270 */
[----:B------:R-:W0:Y:S01]  /*1a1c0*/  S2R R8, SR_TID.X ;  /* 0x0000000000087919 */ /* 0x000e220000002100 */
[----:B------:R-:W-:-:S02]  /*1a1d0*/  ISETP.GE.AND P5, PT, R6, UR4, PT ;  /* 0x0000000406007c0c */ /* 0x000fc4000bfa6270 */
[----:B------:R-:W1:Y:S01]  /*1a1e0*/  S2R R6, SR_TID.X ;  /* 0x0000000000067919 */ /* 0x000e620000002100 */
[----:B------:R-:W-:Y:S02]  /*1a1f0*/  SEL R5, RZ, 0x1, P3 ;  /* 0x00000001ff057807 */ /* 0x000fe40001800000 */
[----:B------:R-:W-:Y:S02]  /*1a200*/  SEL R3, RZ, 0x4, P2 ;  /* 0x00000004ff037807 */ /* 0x000fe40001000000 */
[----:B------:R-:W-:-:S04]  /*1a210*/  SEL R2, RZ, 0x2, P1 ;  /* 0x00000002ff027807 */ /* 0x000fc80000800000 */
[----:B------:R-:W-:Y:S02]  /*1a220*/  IADD3 R2, R3, R2, R5 ;  /* 0x0000000203027210 */ /* 0x000fe40007ffe005 */
[----:B------:R-:W-:Y:S02]  /*1a230*/  SEL R5, RZ, 0x10, P0 ;  /* 0x00000010ff057807 */ /* 0x000fe40000000000 */
[----:B------:R-:W-:Y:S01]  /*1a240*/  SEL R3, RZ, 0x8, P5 ;  /* 0x00000008ff037807 */ /* 0x000fe20002800000 */
[----:B0-----:R-:W-:Y:S02]  /*1a250*/  IMAD.SHL.U32 R8, R8, 0x8, RZ ;  /* 0x0000000808087824 */ /* 0x001fe400078e00ff */
[----:B-1----:R-:W-:-:S03]  /*1a260*/  IMAD.SHL.U32 R6, R6, 0x8, RZ ;  /* 0x0000000806067824 */ /* 0x002fc600078e00ff */
[----:B------:R-:W-:-:S04]  /*1a270*/  LOP3.LUT R8, R8, 0x38, RZ, 0xc0, !PT ;  /* 0x0000003808087812 */ /* 0x000fc800078ec0ff */
[----:B------:R-:W-:Y:S02]  /*1a280*/  LOP3.LUT R9, R8, 0x180, RZ, 0xfc, !PT ;  /* 0x0000018008097812 */ /* 0x000fe400078efcff */
[----:B------:R-:W-:Y:S02]  /*1a290*/  LOP3.LUT R6, R6, 0x38, RZ, 0xc0, !PT ;  /* 0x0000003806067812 */ /* 0x000fe400078ec0ff */
[----:B------:R-:W-:Y:S02]  /*1a2a0*/  ISETP.GE.AND P1, PT, R9, UR4, PT ;  /* 0x0000000409007c0c */ /* 0x000fe4000bf26270 */
[----:B------:R-:W-:Y:S02]  /*1a2b0*/  LOP3.LUT R8, R6, 0x140, RZ, 0xfc, !PT ;  /* 0x0000014006087812 */ /* 0x000fe400078efcff */
[----:B------:R-:W-:Y:S02]  /*1a2c0*/  IADD3 R2, R5, R2, R3 ;  /* 0x0000000205027210 */ /* 0x000fe40007ffe003 */
[----:B------:R-:W-:-:S02]  /*1a2d0*/  SEL R5, RZ, 0x40, P1 ;  /* 0x00000040ff057807 */ /* 0x000fc40000800000 */
[----:B------:R-:W-:Y:S02]  /*1a2e0*/  LOP3.LUT R6, R6, 0x1c0, RZ, 0xfc, !PT ;  /* 0x000001c006067812 */ /* 0x000fe400078efcff */
[----:B------:R-:W-:Y:S02]  /*1a2f0*/  ISETP.GE.AND P1, PT, R8, UR4, PT ;  /* 0x0000000408007c0c */ /* 0x000fe4000bf26270 */
[----:B------:R-:W-:Y:S02]  /*1a300*/  ISETP.GE.AND P2, PT, R6, UR4, PT ;  /* 0x0000000406007c0c */ /* 0x000fe4000bf46270 */
[----:B------:R-:W-:Y:S01]  /*1a310*/  SEL R3, RZ, 0x20, P1 ;  /* 0x00000020ff037807 */ /* 0x000fe20000800000 */
[----:B------:R-:W-:Y:S01]  /*1a320*/  UMOV UR4, 0xffffffff ;  /* 0xffffffff00047882 */ /* 0x000fe20000000000 */
[----:B------:R-:W-:Y:S02]  /*1a330*/  SEL R6, RZ, 0x80, P2 ;  /* 0x00000080ff067807 */ /* 0x000fe40001000000 */
[----:B------:R-:W-:-:S05]  /*1a340*/  IADD3 R5, R5, R2, R3 ;  /* 0x0000000205057210 */ /* 0x000fca0007ffe003 */
[----:B------:R-:W-:Y:S01]  /*1a350*/  IMAD.IADD R6, R5, 0x1, R6 ;  /* 0x0000000105067824 */ /* 0x000fe200078e0206 */
[----:B------:R-:W-:Y:S06]  /*1a360*/  BRA.DIV UR4, `(.L_x_1528) ;  /* 0x0000006204687947 */ /* 0x000fec000b800000 */
[----:B------:R-:W2:Y:S04]  /*1a370*/  LDL.LU R8, [R1+0x4c] ;  /* 0x00004c0001087983 */ /* 0x000ea80000300800 */
[----:B------:R-:W3:Y:S04]  /*1a380*/  LDL.LU R3, [R1+0x4] ;  /* 0x0000040001037983 */ /* 0x000ee80000300800 */
[----:B------:R-:W4:Y:S04]  /*1a390*/  LDL.LU R2, [R1+0x50] ;  /* 0x0000500001027983 */ /* 0x000f280000300800 */
[----:B------:R-:W5:Y:S04]  /*1a3a0*/  LDL.LU R12, [R1+0x14] ;  /* 0x00001400010c7983 */ /* 0x000f680000300800 */
[----:B------:R-:W5:Y:S04]  /*1a3b0*/  LDL R11, [R1+0x18] ;  /* 0x00001800010b7983 */ /* 0x000f680000100800 */
[----:B------:R-:W5:Y:S01]  /*1a3c0*/  LDL.LU R10, [R1+0x64] ;  /* 0x00006400010a7983 */ /* 0x000f620000300800 */
[----:B------:R-:W0:Y:S02]  /*1a3d0*/  S2R R13, SR_TID.X ;  /* 0x00000000000d7919 */ /* 0x000e240000002100 */
[----:B0-----:R-:W-:-:S05]  /*1a3e0*/  IMAD.SHL.U32 R13, R13, 0x8, RZ ;  /* 0x000000080d0d7824 */ /* 0x001fca00078e00ff */
[----:B------:R-:W-:Y:S01]  /*1a3f0*/  LOP3.LUT R13, R13, 0x38, RZ, 0xc0, !PT ;  /* 0x000000380d0d7812 */ /* 0x000fe200078ec0ff */
[----:B------:R-:W-:Y:S04]  /*1a400*/  SHFL.IDX PT, R14, R0, 0x1, 0x181f ;  /* 0x00381f00000e7f89 */ /* 0x000fe800000e0000 */
[----:B------:R-:W-:Y:S01]  /*1a410*/  SHFL.IDX PT, R9, R4, 0x1, 0x181f ;  /* 0x00381f0004097f89 */ /* 0x000fe200000e0000 */
[----:B--2---:R-:W-:-:S05]  /*1a420*/  IMAD R7, R8, R7, RZ ;  /* 0x0000000708077224 */ /* 0x004fca00078e02ff */
[-C--:B---3--:R-:W-:Y:S02]  /*1a430*/  ISETP.GE.AND P2, PT, R3, R7.reuse, PT ;  /* 0x000000070300720c */ /* 0x088fe40003f46270 */
[----:B----4-:R-:W-:Y:S02]  /*1a440*/  ISETP.GE.AND P3, PT, R2, R7, PT ;  /* 0x000000070200720c */ /* 0x010fe40003f66270 */
[----:B-----5:R-:W-:-:S04]  /*1a450*/  LOP3.LUT R12, R12, 0xfffffbff, RZ, 0xc0, !PT ;  /* 0xfffffbff0c0c7812 */ /* 0x020fc800078ec0ff */
[----:B------:R-:W-:-:S05]  /*1a460*/  @P1 LOP3.LUT R12, R12, 0x400, RZ, 0xfc, !PT ;  /* 0x000004000c0c1812 */ /* 0x000fca00078efcff */
[----:B------:R-:W-:Y:S02]  /*1a470*/  @!P2 LOP3.LUT R2, R5, 0x40, RZ, 0xc0, !PT ;  /* 0x000000400502a812 */ /* 0x000fe400078ec0ff */
[C---:B------:R-:W-:Y:S02]  /*1a480*/  LOP3.LUT P1, RZ, R12.reuse, 0x8, RZ, 0xc0, !PT ;  /* 0x000000080cff7812 */ /* 0x040fe4000782c0ff */
[C---:B------:R-:W-:Y:S02]  /*1a490*/  LOP3.LUT P4, RZ, R12.reuse, 0x2, RZ, 0xc0, !PT ;  /* 0x000000020cff7812 */ /* 0x040fe4000788c0ff */
[----:B------:R-:W-:Y:S02]  /*1a4a0*/  LOP3.LUT R12, R12, 0xfffffeff, RZ, 0xc0, !PT ;  /* 0xfffffeff0c0c7812 */ /* 0x000fe400078ec0ff */
[----:B------:R-:W-:Y:S02]  /*1a4b0*/  @!P2 SHF.R.U32.HI R2, RZ, 0x2, R2 ;  /* 0x00000002ff02a819 */ /* 0x000fe40000011602 */
[----:B------:R-:W-:-:S02]  /*1a4c0*/  @P3 LOP3.LUT R12, R12, 0x100, RZ, 0xfc, !PT ;  /* 0x000001000c0c3812 */ /* 0x000fc400078efcff */
[----:B------:R-:W-:Y:S02]  /*1a4d0*/  @!P2 ISETP.NE.U32.AND P3, PT, R2, RZ, PT ;  /* 0x000000ff0200a20c */ /* 0x000fe40003f65070 */
[----:B------:R-:W-:Y:S02]  /*1a4e0*/  @!P2 LOP3.LUT R2, R6, 0x80, RZ, 0xc0, !PT ;  /* 0x000000800602a812 */ /* 0x000fe400078ec0ff */
[----:B------:R-:W-:Y:S02]  /*1a4f0*/  LOP3.LUT R12, R12, 0xffffffdf, RZ, 0xc0, !PT ;  /* 0xffffffdf0c0c7812 */ /* 0x000fe400078ec0ff */
[----:B------:R-:W-:-:S07]  /*1a500*/  @!P2 SHF.R.U32.HI R2, RZ, 0x3, R2 ;  /* 0x00000003ff02a819 */ /* 0x000fce0000011602 */
[----:B------:R-:W-:Y:S02]  /*1a510*/  @P3 LOP3.LUT R12, R12, 0x20, RZ, 0xfc, !PT ;  /* 0x000000200c0c3812 */ /* 0x000fe400078efcff */
[----:B------:R-:W-:Y:S02]  /*1a520*/  @!P2 ISETP.NE.U32.AND P3, PT, R2, RZ, PT ;  /* 0x000000ff0200a20c */ /* 0x000fe40003f65070 */
[----:B------:R-:W0:Y:S04]  /*1a530*/  SHFL.IDX PT, R2, R0, RZ, 0x181f ;  /* 0x00181fff00027589 */ /* 0x000e2800000e0000 */
[----:B------:R-:W1:Y:S01]  /*1a540*/  SHFL.IDX PT, R8, R4, RZ, 0x181f ;  /* 0x00181fff04087589 */ /* 0x000e6200000e0000 */
[----:B------:R-:W-:Y:S02]  /*1a550*/  LOP3.LUT R12, R12, 0xfffffdff, RZ, 0xc0, !PT ;  /* 0xfffffdff0c0c7812 */ /* 0x000fe400078ec0ff */
[----:B0-----:R-:W-:-:S05]  /*1a560*/  @!P2 LEA R3, P6, R13, R2, 0x1 ;  /* 0x000000020d03a211 */ /* 0x001fca00078c08ff */
[----:B-1----:R-:W-:-:S05]  /*1a570*/  @!P2 IMAD.X R2, RZ, RZ, R8, P6 ;  /* 0x000000ffff02a224 */ /* 0x002fca00030e0608 */
[-C--:B------:R-:W-:Y:S02]  /*1a580*/  @!P2 LOP3.LUT R3, R3, R2.reuse, RZ, 0x3c, !PT ;  /* 0x000000020303a212 */ /* 0x080fe400078e3cff */
[----:B------:R-:W-:Y:S02]  /*1a590*/  @P3 LOP3.LUT R12, R12, 0x200, RZ, 0xfc, !PT ;  /* 0x000002000c0c3812 */ /* 0x000fe400078efcff */
[C---:B------:R-:W-:Y:S02]  /*1a5a0*/  @!P2 LOP3.LUT R2, R3.reuse, R2, RZ, 0x3c, !PT ;  /* 0x000000020302a212 */ /* 0x040fe400078e3cff */
[C---:B------:R-:W-:Y:S02]  /*1a5b0*/  LOP3.LUT P6, RZ, R12.reuse, 0x4, RZ, 0xc0, !PT ;  /* 0x000000040cff7812 */ /* 0x040fe400078cc0ff */
[----:B------:R-:W-:Y:S02]  /*1a5c0*/  @!P2 LOP3.LUT R3, R3, R2, RZ, 0x3c, !PT ;  /* 0x000000020303a212 */ /* 0x000fe400078e3cff */
[----:B------:R-:W-:-:S03]  /*1a5d0*/  LOP3.LUT P3, RZ, R12, 0x20, RZ, 0xc0, !PT ;  /* 0x000000200cff7812 */ /* 0x000fc6000786c0ff */
[----:B------:R-:W-:Y:S01]  /*1a5e0*/  @!P2 LDGSTS.E.BYPASS.LTC128B.128 [R11+0x26400], desc[UR42][R2.64], !P1 ;  /* 0x26400000020bafae */ /* 0x000fe2000c901d6a */
[----:B------:R-:W-:-:S05]  /*1a5f0*/  LOP3.LUT P1, RZ, R12, 0x400, RZ, 0xc0, !PT ;  /* 0x000004000cff7812 */ /* 0x000fca000782c0ff */
[----:B------:R-:W-:Y:S04]  /*1a600*/  @!P2 LDGSTS.E.BYPASS.LTC128B.128 [R11+0x28400], desc[UR42][R2.64+0x80], !P6 ;  /* 0x28400080020bafae */ /* 0x000fe8000f101d6a */
[----:B------:R-:W-:Y:S04]  /*1a610*/  @!P2 LDGSTS.E.BYPASS.LTC128B.128 [R11+0x2a400], desc[UR42][R2.64+0x100], !P4 ;  /* 0x2a400100020bafae */ /* 0x000fe8000e101d6a */
[----:B------:R-:W-:Y:S04]  /*1a620*/  @!P2 LDGSTS.E.BYPASS.LTC128B.128 [R11+0x2c400], desc[UR42][R2.64+0x180], !P5 ;  /* 0x2c400180020bafae */ /* 0x000fe8000e901d6a */
[----:B------:R-:W-:Y:S04]  /*1a630*/  @!P2 LDGSTS.E.BYPASS.LTC128B.128 [R11+0x2e400], desc[UR42][R2.64+0x200], !P0 ;  /* 0x2e400200020bafae */ /* 0x000fe8000c101d6a */
[----:B------:R-:W-:Y:S04]  /*1a640*/  @!P2 LDGSTS.E.BYPASS.LTC128B.128 [R11+0x30400], desc[UR42][R2.64+0x280], !P1 ;  /* 0x30400280020bafae */ /* 0x000fe8000c901d6a */
[----:B------:R-:W-:Y:S01]  /*1a650*/  @!P2 LDGSTS.E.BYPASS.LTC128B.128 [R11+0x32400], desc[UR42][R2.64+0x300], P3 ;  /* 0x32400300020bafae */ /* 0x000fe20009901d6a */
[----:B------:R-:W-:-:S13]  /*1a660*/  LOP3.LUT P3, RZ, R12, 0x200, RZ, 0xc0, !PT ;  /* 0x000002000cff7812 */ /* 0x000fda000786c0ff */
[----:B------:R0:W-:Y:S01]  /*1a670*/  @!P2 LDGSTS.E.BYPASS.LTC128B.128 [R11+0x34400], desc[UR42][R2.64+0x380], P3 ;  /* 0x34400380020bafae */ /* 0x0001e20009901d6a */
[----:B------:R-:W-:-:S13]  /*1a680*/  LOP3.LUT P3, RZ, R12, 0x100, RZ, 0xc0, !PT ;  /* 0x000001000cff7812 */ /* 0x000fda000786c0ff */
[----:B------:R-:W-:-:S05]  /*1a690*/  @!P3 LEA R14, P2, R13, R14, 0x1 ;  /* 0x0000000e0d0eb211 */ /* 0x000fca00078408ff */
[----:B------:R-:W-:Y:S01]  /*1a6a0*/  @!P3 IMAD.X R9, RZ, RZ, R9, P2 ;  /* 0x000000ffff09b224 */ /* 0x000fe200010e0609 */
[----:B------:R-:W-:Y:S02]  /*1a6b0*/  LOP3.LUT P2, RZ, R12, 0x8, RZ, 0xc0, !PT ;  /* 0x000000080cff7812 */ /* 0x000fe4000784c0ff */
[----:B------:R-:W-:Y:S01]  /*1a6c0*/  @!P3 LOP3.LUT R8, R5, 0x40, RZ, 0xc0, !PT ;  /* 0x000000400508b812 */ /* 0x000fe200078ec0ff */
[----:B0-----:R-:W-:Y:S02]  /*1a6d0*/  @!P3 IMAD.MOV.U32 R2, RZ, RZ, R14 ;  /* 0x000000ffff02b224 */ /* 0x001fe400078e000e */
        /* <DEDUP_REMOVED lines=37> */
[----:B------:R0:W-:Y:S04]  /*1a930*/  STL [R1+0x14], R12 ;  /* 0x0000140c01007387 */ /* 0x0001e80000100800 */
[----:B------:R0:W-:Y:S04]  /*1a940*/  @!P2 LDGSTS.E.BYPASS.LTC128B.128 [R11+0x35400], desc[UR42][R2.64+0x380], P3 ;  /* 0x35400380020bafae */ /* 0x0001e80009901d6a */
[----:B------:R-:W1:Y:S04]  /*1a950*/  SHFL.IDX PT, R4, R4, 0x3, 0x181f ;  /* 0x00781f0004047f89 */ /* 0x000e6800000e0000 */
[----:B------:R-:W2:Y:S02]  /*1a960*/  SHFL.IDX PT, R0, R0, 0x3, 0x181f ;  /* 0x00781f0000007f89 */ /* 0x000ea400000e0000 */
.L_x_1691:
[----:B0-----:R-:W3:Y:S01]  /*1a970*/  LDL.LU R2, [R1+0x68] ;  /* 0x0000680001027983 */ /* 0x001ee20000300800 */
[----:B------:R-:W-:Y:S01]  /*1a980*/  BSSY B0, `(.L_x_1529) ;  /* 0x000001e000007945 */ /* 0x000fe20003800000 */
[----:B---3--:R-:W-:-:S13]  /*1a990*/  ISETP.GE.AND P2, PT, R2, R7, PT ;  /* 0x000000070200720c */ /* 0x008fda0003f46270 */
[----:B------:R-:W-:Y:S05]  /*1a9a0*/  @P2 BRA `(.L_x_1530) ;  /* 0x00000000006c2947 */ /* 0x000fea0003800000 */
[----:B------:R-:W3:Y:S04]  /*1a9b0*/  LDL R3, [R1+0x14] ;  /* 0x0000140001037983 */ /* 0x000ee80000100800 */
[----:B------:R-:W4:Y:S01]  /*1a9c0*/  LDL R8, [R1+0x18] ;  /* 0x0000180001087983 */ /* 0x000f220000100800 */
[----:B------:R-:W-:Y:S02]  /*1a9d0*/  LOP3.LUT R5, R5, 0x40, RZ, 0xc0, !PT ;  /* 0x0000004005057812 */ /* 0x000fe400078ec0ff */
[----:B------:R-:W-:Y:S01]  /*1a9e0*/  LOP3.LUT R6, R6, 0x80, RZ, 0xc0, !PT ;  /* 0x0000008006067812 */ /* 0x000fe200078ec0ff */
[----:B------:R-:W0:Y:S01]  /*1a9f0*/  S2R R2, SR_TID.X ;  /* 0x0000000000027919 */ /* 0x000e220000002100 */
[----:B------:R-:W-:Y:S02]  /*1aa00*/  SHF.R.U32.HI R5, RZ, 0x2, R5 ;  /* 0x00000002ff057819 */ /* 0x000fe40000011605 */
[----:B------:R-:W-:Y:S01]  /*1aa10*/  SHF.R.U32.HI R6, RZ, 0x3, R6 ;  /* 0x00000003ff067819 */ /* 0x000fe20000011606 */
[----:B0-----:R-:W-:-:S05]  /*1aa20*/  IMAD.SHL.U32 R2, R2, 0x8, RZ ;  /* 0x0000000802027824 */ /* 0x001fca00078e00ff */
[----:B------:R-:W-:-:S04]  /*1aa30*/  LOP3.LUT R2, R2, 0x38, RZ, 0xc0, !PT ;  /* 0x0000003802027812 */ /* 0x000fc800078ec0ff */
[----:B--2---:R-:W-:Y:S02]  /*1aa40*/  LEA R2, P2, R2, R0, 0x1 ;  /* 0x0000000002027211 */ /* 0x004fe400078408ff */
[C---:B---3--:R-:W-:Y:S02]  /*1aa50*/  LOP3.LUT P6, RZ, R3.reuse, 0x8, RZ, 0xc0, !PT ;  /* 0x0000000803ff7812 */ /* 0x048fe400078cc0ff */
[C---:B------:R-:W-:Y:S02]  /*1aa60*/  LOP3.LUT P4, RZ, R3.reuse, 0x4, RZ, 0xc0, !PT ;  /* 0x0000000403ff7812 */ /* 0x040fe4000788c0ff */
[----:B------:R-:W-:Y:S01]  /*1aa70*/  LOP3.LUT P3, RZ, R3, 0x2, RZ, 0xc0, !PT ;  /* 0x0000000203ff7812 */ /* 0x000fe2000786c0ff */
[----:B-1----:R-:W-:Y:S01]  /*1aa80*/  IMAD.X R3, RZ, RZ, R4, P2 ;  /* 0x000000ffff037224 */ /* 0x002fe200010e0604 */
[----:B------:R-:W-:-:S07]  /*1aa90*/  ISETP.NE.U32.AND P2, PT, R5, RZ, PT ;  /* 0x000000ff0500720c */ /* 0x000fce0003f45070 */
[----:B------:R-:W-:Y:S01]  /*1aaa0*/  @!PT LDS RZ, [RZ] ;  /* 0x00000000fffff984 */ /* 0x000fe20000000800 */
[----:B------:R-:W-:Y:S01]  /*1aab0*/  @!PT LDS RZ, [RZ] ;  /* 0x00000000fffff984 */ /* 0x000fe20000000800 */
[----:B------:R-:W-:Y:S01]  /*1aac0*/  @!PT LDS RZ, [RZ] ;  /* 0x00000000fffff984 */ /* 0x000fe20000000800 */
[----:B----4-:R0:W-:Y:S04]  /*1aad0*/  LDGSTS.E.BYPASS.LTC128B.128 [R8+0x27c00], desc[UR42][R2.64], !P6 ;  /* 0x27c0000002087fae */ /* 0x0101e8000f101d6a */
        /* <DEDUP_REMOVED lines=8> */
.L_x_1530:
[----:B------:R-:W-:Y:S05]  /*1ab60*/  BSYNC B0 ;  /* 0x0000000000007941 */ /* 0x000fea0003800000 */
.L_x_1529:
[----:B------:R-:W-:Y:S01]  /*1ab70*/  NOP ;  /* 0x0000000000007918 */ /* 0x000fe20000000000 */
[----:B------:R-:W-:-:S13]  /*1ab80*/  PLOP3.LUT P0, PT, PT, PT, PT, 0x80, 0x0 ;  /* 0x000000000000781c */ /* 0x000fda0003f0f070 */
.L_x_1531:
        /* <DEDUP_REMOVED lines=18> */
.L_x_1692:
[----:B------:R-:W-:Y:S05]  /*1acb0*/  BSYNC B0 ;  /* 0x0000000000007941 */ /* 0x000fea0003800000 */
.L_x_1532:
        /* <DEDUP_REMOVED lines=13> */
.L_x_1693:
[----:B------:R-:W-:Y:S05]  /*1ad90*/  BSYNC B1 ;  /* 0x0000000000017941 */ /* 0x000fea0003800000 */
.L_x_1536:
        /* <DEDUP_REMOVED lines=9> */
.L_x_1539:
[----:B------:R-:W-:Y:S05]  /*1ae30*/  BSYNC B1 ;  /* 0x0000000000017941 */ /* 0x000fea0003800000 */
.L_x_1538:
        /* <DEDUP_REMOVED lines=11> */
[----:B-1----:R-:W-:-:S07]  /*1aef0*/  VIADD R4, R2, 0x400 ;  /* 0x0000040002047836 */ /* 0x002fce0000000000 */
.L_x_1540:
        /* <DEDUP_REMOVED lines=15> */
.L_x_1541:
        /* <DEDUP_REMOVED lines=15> */
.L_x_1542:
        /* <DEDUP_REMOVED lines=15> */
.L_x_1543:
        /* <DEDUP_REMOVED lines=15> */
.L_x_1544:
        /* <DEDUP_REMOVED lines=15> */
.L_x_1545:
        /* <DEDUP_REMOVED lines=15> */
.L_x_1546:
        /* <DEDUP_REMOVED lines=15> */
.L_x_1547:
        /* <DEDUP_REMOVED lines=10> */
.L_x_1535:
[----:B------:R-:W-:Y:S05]  /*1b630*/  BSYNC B0 ;  /* 0x0000000000007941 */ /* 0x000fea0003800000 */
.L_x_1534:
        /* <DEDUP_REMOVED lines=54> */
.L_x_1554:
        /* <DEDUP_REMOVED lines=8> */
.L_x_1694:
[----:B------:R-:W-:Y:S05]  /*1ba20*/  BSYNC B3 ;  /* 0x0000000000037941 */ /* 0x000fea0003800000 */
.L_x_1555:
        /* <DEDUP_REMOVED lines=9> */
.L_x_1558:
[----:B------:R-:W-:Y:S05]  /*1bac0*/  BSYNC B3 ;  /* 0x0000000000037941 */ /* 0x000fea0003800000 */
.L_x_1557:
        /* <DEDUP_REMOVED lines=12> */
.L_x_1559:
        /* <DEDUP_REMOVED lines=13> */
.L_x_1695:
[----:B------:R-:W-:Y:S05]  /*1bc60*/  BSYNC B3 ;  /* 0x0000000000037941 */ /* 0x000fea0003800000 */
.L_x_1560:
        /* <DEDUP_REMOVED lines=11> */
.L_x_1563:
[----:B------:R-:W-:Y:S05]  /*1bd20*/  BSYNC B3 ;  /* 0x0000000000037941 */ /* 0x000fea0003800000 */
.L_x_1562:
        /* <DEDUP_REMOVED lines=9> */
.L_x_1564:
        /* <DEDUP_REMOVED lines=15> */
.L_x_1565:
        /* <DEDUP_REMOVED lines=15> */
.L_x_1566:
        /* <DEDUP_REMOVED lines=15> */
.L_x_1567:
        /* <DEDUP_REMOVED lines=15> */
.L_x_1568:
        /* <DEDUP_REMOVED lines=15> */
.L_x_1569:
        /* <DEDUP_REMOVED lines=15> */
.L_x_1570:
        /* <DEDUP_REMOVED lines=15> */
.L_x_1571:
        /* <DEDUP_REMOVED lines=10> */
.L_x_1553:
[----:B------:R-:W-:Y:S05]  /*1c4f0*/  BSYNC B1 ;  /* 0x0000000000017941 */ /* 0x000fea0003800000 */
.L_x_1552:
[----:B------:R-:W2:Y:S02]  /*1c500*/  LDL.LU R5, [R1+0x48] ;  /* 0x0000480001057983 */ /* 0x000ea40000300800 */
[----:B--2---:R-:W-:-:S07]  /*1c510*/  VIADD R0, R5, 0xfffffffd ;  /* 0xfffffffd05007836 */ /* 0x004fce0000000000 */
.L_x_1551:
[----:B------:R-:W-:Y:S05]  /*1c520*/  BSYNC B2 ;  /* 0x0000000000027941 */ /* 0x000fea0003800000 */
.L_x_1550:
[----:B------:R-:W-:Y:S01]  /*1c530*/  VIADD R8, R8, 0xfffffffe ;  /* 0xfffffffe08087836 */ /* 0x000fe20000000000 */
[----:B------:R-:W-:-:S04]  /*1c540*/  LOP3.LUT R4, RZ, R4, RZ, 0x33, !PT ;  /* 0x00000004ff047212 */ /* 0x000fc800078e33ff */
[----:B------:R-:W-:-:S13]  /*1c550*/  ISETP.NE.AND P0, PT, R8, R4, PT ;  /* 0x000000040800720c */ /* 0x000fda0003f05270 */
[----:B------:R-:W-:Y:S05]  /*1c560*/  @!P0 BRA `(.L_x_1549) ;  /* 0x0000001800d88947 */ /* 0x000fea0003800000 */
.L_x_1612:
        /* <DEDUP_REMOVED lines=35> */
.L_x_1574:
        /* <DEDUP_REMOVED lines=8> */
.L_x_1696:
[----:B------:R-:W-:Y:S05]  /*1c820*/  BSYNC B2 ;  /* 0x0000000000027941 */ /* 0x000fea0003800000 */
.L_x_1575:
        /* <DEDUP_REMOVED lines=9> */
.L_x_1578:
[----:B------:R-:W-:Y:S05]  /*1c8c0*/  BSYNC B2 ;  /* 0x0000000000027941 */ /* 0x000fea0003800000 */
.L_x_1577:
        /* <DEDUP_REMOVED lines=12> */
.L_x_1579:
        /* <DEDUP_REMOVED lines=13> */
.L_x_1697:
[----:B------:R-:W-:Y:S05]  /*1ca60*/  BSYNC B2 ;  /* 0x0000000000027941 */ /* 0x000fea0003800000 */
.L_x_1580:
        /* <DEDUP_REMOVED lines=11> */
.L_x_1583:
[----:B------:R-:W-:Y:S05]  /*1cb20*/  BSYNC B2 ;  /* 0x0000000000027941 */ /* 0x000fea0003800000 */
.L_x_1582:
        /* <DEDUP_REMOVED lines=9> */
.L_x_1584:
        /* <DEDUP_REMOVED lines=15> */
.L_x_1585:
        /* <DEDUP_REMOVED lines=15> */
.L_x_1586:
        /* <DEDUP_REMOVED lines=15> */
.L_x_1587:
        /* <DEDUP_REMOVED lines=15> */
.L_x_1588:
        /* <DEDUP_REMOVED lines=15> */
.L_x_1589:
        /* <DEDUP_REMOVED lines=15> */
.L_x_1590:
        /* <DEDUP_REMOVED lines=15> */
.L_x_1591:
        /* <DEDUP_REMOVED lines=10> */
.L_x_1573:
[----:B------:R-:W-:Y:S05]  /*1d2f0*/  BSYNC B1 ;  /* 0x0000000000017941 */ /* 0x000fea0003800000 */
.L_x_1572:
        /* <DEDUP_REMOVED lines=35> */
.L_x_1594:
        /* <DEDUP_REMOVED lines=8> */
.L_x_1698:
[----:B------:R-:W-:Y:S05]  /*1d5b0*/  BSYNC B2 ;  /* 0x0000000000027941 */ /* 0x000fea0003800000 */
.L_x_1595:
        /* <DEDUP_REMOVED lines=9> */
.L_x_1598:
[----:B------:R-:W-:Y:S05]  /*1d650*/  BSYNC B2 ;  /* 0x0000000000027941 */ /* 0x000fea0003800000 */
.L_x_1597:
        /* <DEDUP_REMOVED lines=12> */
.L_x_1599:
        /* <DEDUP_REMOVED lines=13> */
.L_x_1699:
[----:B------:R-:W-:Y:S05]  /*1d7f0*/  BSYNC B2 ;  /* 0x0000000000027941 */ /* 0x000fea0003800000 */
.L_x_1600:
        /* <DEDUP_REMOVED lines=11> */
.L_x_1603:
[----:B------:R-:W-:Y:S05]  /*1d8b0*/  BSYNC B2 ;  /* 0x0000000000027941 */ /* 0x000fea0003800000 */
.L_x_1602:
        /* <DEDUP_REMOVED lines=9> */
.L_x_1604:
        /* <DEDUP_REMOVED lines=15> */
.L_x_1605:
        /* <DEDUP_REMOVED lines=15> */
.L_x_1606:
        /* <DEDUP_REMOVED lines=15> */
.L_x_1607:
        /* <DEDUP_REMOVED lines=15> */
.L_x_1608:
        /* <DEDUP_REMOVED lines=15> */
.L_x_1609:
        /* <DEDUP_REMOVED lines=15> */
.L_x_1610:
        /* <DEDUP_REMOVED lines=15> */
.L_x_1611:
        /* <DEDUP_REMOVED lines=10> */
.L_x_1593:
[----:B------:R-:W-:Y:S05]  /*1e080*/  BSYNC B1 ;  /* 0x0000000000017941 */ /* 0x000fea0003800000 */
.L_x_1592:
[----:B------:R-:W2:Y:S01]  /*1e090*/  LDL R5, [R1+0x2c] ;  /* 0x00002c0001057983 */ /* 0x000ea20000100800 */
[----:B------:R-:W-:Y:S01]  /*1e0a0*/  VIADD R0, R0, 0xfffffffe ;  /* 0xfffffffe00007836 */ /* 0x000fe20000000000 */
[----:B--2---:R-:W-:-:S13]  /*1e0b0*/  ISETP.GT.AND P0, PT, R6, R5, PT ;  /* 0x000000050600720c */ /* 0x004fda0003f04270 */
[----:B------:R-:W-:Y:S05]  /*1e0c0*/  @P0 BRA `(.L_x_1612) ;  /* 0xffffffe400280947 */ /* 0x000fea000383ffff */
.L_x_1549:
[----:B------:R-:W-:Y:S05]  /*1e0d0*/  BSYNC B0 ;  /* 0x0000000000007941 */ /* 0x000fea0003800000 */
.L_x_1548:
        /* <DEDUP_REMOVED lines=11> */
[----:B-1----:R-:W1:Y:S01]  /*1e190*/  S2R R2, SR_LANEID ;  /* 0x0000000000027919 */ /* 0x002e620000000000 */
[----:B------:R-:W-:Y:S01]  /*1e1a0*/  VOTEU.ANY UR4, UPT, PT ;  /* 0x0000000000047886 */ /* 0x000fe200038e0100 */
[----:B------:R-:W2:Y:S01]  /*1e1b0*/  LDC.64 R4, c[0x0][0xd60] ;  /* 0x00035800ff047b82 */ /* 0x000ea20000000a00 */
[----:B------:R-:W1:Y:S02]  /*1e1c0*/  FLO.U32 R0, UR4 ;  /* 0x0000000400007d00 */ /* 0x000e6400080e0000 */
[----:B-1----:R-:W-:-:S06]  /*1e1d0*/  ISETP.EQ.U32.AND P1, PT, R0, R2, PT ;  /* 0x000000020000720c */ /* 0x002fcc0003f22070 */
[----:B------:R-:W2:Y:S07]  /*1e1e0*/  POPC R2, UR4 ;  /* 0x0000000400027d09 */ /* 0x000eae0008000000 */
[----:B--2---:R-:W2:Y:S04]  /*1e1f0*/  @P1 ATOMG.E.ADD.STRONG.GPU PT, R2, desc[UR42][R4.64], R2 ;  /* 0x00000002040219a8 */ /* 0x004ea800081ee1ea */
[----:B--2---:R1:W2:Y:S02]  /*1e200*/  SHFL.IDX PT, R2, R2, R0, 0x1f ;  /* 0x00001f0002027589 */ /* 0x0042a400000e0000 */
[----:B-1----:R-:W1:Y:S02]  /*1e210*/  S2R R0, SR_LTMASK ;  /* 0x0000000000007919 */ /* 0x002e640000003900 */
[----:B-1----:R-:W-:-:S06]  /*1e220*/  LOP3.LUT R0, R0, UR4, RZ, 0xc0, !PT ;  /* 0x0000000400007c12 */ /* 0x002fcc000f8ec0ff */
[----:B------:R-:W2:Y:S02]  /*1e230*/  POPC R0, R0 ;  /* 0x0000000000007309 */ /* 0x000ea40000000000 */
[----:B--2---:R-:W-:-:S05]  /*1e240*/  IADD3 R0, R2, UR37, R0 ;  /* 0x0000002502007c10 */ /* 0x004fca000fffe000 */
[----:B------:R2:W-:Y:S02]  /*1e250*/  STL [R1], R0 ;  /* 0x0000000001007387 */ /* 0x0005e40000100800 */
.L_x_1614:
[----:B------:R-:W-:Y:S05]  /*1e260*/  BSYNC B0 ;  /* 0x0000000000007941 */ /* 0x000fea0003800000 */
.L_x_1613:
[----:B------:R-:W-:-:S07]  /*1e270*/  SEL R19, R19, RZ, P0 ;  /* 0x000000ff13137207 */ /* 0x000fce0000000000 */
.L_x_1510:
[----:B------:R-:W-:Y:S05]  /*1e280*/  BSYNC B7 ;  /* 0x0000000000077941 */ /* 0x000fea0003800000 */
.L_x_1508:
[----:B--2-4-:R-:W2:Y:S02]  /*1e290*/  LDL R0, [R1+0x14] ;  /* 0x0000140001007983 */ /* 0x014ea40000100800 */
[----:B--2---:R-:W-:-:S13]  /*1e2a0*/  LOP3.LUT P0, RZ, R0, 0x40, RZ, 0xc0, !PT ;  /* 0x0000004000ff7812 */ /* 0x004fda000780c0ff */
[----:B------:R-:W-:Y:S05]  /*1e2b0*/  @!P0 BRA `(.L_x_1615) ;  /* 0x00000000002c8947 */ /* 0x000fea0003800000 */
[----:B------:R-:W-:Y:S05]  /*1e2c0*/  WARPSYNC.ALL ;  /* 0x0000000000007948 */ /* 0x000fea0003800000 */
[----:B------:R-:W2:Y:S08]  /*1e2d0*/  S2UR UR5, SR_CgaCtaId ;  /* 0x00000000000579c3 */ /* 0x000eb00000008800 */
[----:B------:R-:W-:Y:S06]  /*1e2e0*/  BAR.SYNC.DEFER_BLOCKING 0x5, 0x180 ;  /* 0x0146000000007b1d */ /* 0x000fec0000010000 */
[----:B------:R-:W-:-:S02]  /*1e2f0*/  UMOV UR4, 0x400 ;  /* 0x0000040000047882 */ /* 0x000fc40000000000 */
[----:B--2---:R-:W-:-:S06]  /*1e300*/  ULEA UR4, UR5, UR4, 0x18 ;  /* 0x0000000405047291 */ /* 0x004fcc000f8ec03f */
[----:B------:R-:W-:-:S05]  /*1e310*/  IMAD.U32 R18, RZ, RZ, UR4 ;  /* 0x00000004ff127e24 */ /* 0x000fca000f8e00ff */
[----:B01----:R-:W0:Y:S04]  /*1e320*/  LDS.128 R4, [R18+0x388d0] ;  /* 0x0388d00012047984 */ /* 0x003e280000000c00 */
[----:B0-----:R1:W-:Y:S04]  /*1e330*/  STL.64 [R1], R4 ;  /* 0x0000000401007387 */ /* 0x0013e80000100a00 */
[----:B------:R1:W-:Y:S01]  /*1e340*/  STL.64 [R1+0x8], R6 ;  /* 0x0000080601007387 */ /* 0x0003e20000100a00 */
[----:B------:R-:W-:Y:S06]  /*1e350*/  BAR.ARV 0x4, 0x180 ;  /* 0x0106000000007b1d */ /* 0x000fec0000002000 */
[----:B------:R-:W-:Y:S05]  /*1e360*/  BRA `(.L_x_1616) ;  /* 0x0000000c00247947 */ /* 0x000fea0003800000 */
.L_x_1615:
[----:B------:R-:W2:Y:S01]  /*1e370*/  S2R R16, SR_TID.X ;  /* 0x0000000000107919 */ /* 0x000ea20000002100 */
[----:B------:R-:W-:Y:S01]  /*1e380*/  UMOV UR4, 0xffffffff ;  /* 0xffffffff00047882 */ /* 0x000fe20000000000 */
[----:B--2---:R-:W-:-:S04]  /*1e390*/  LOP3.LUT R16, R16, 0x1f, RZ, 0xc0, !PT ;  /* 0x0000001f10107812 */ /* 0x004fc800078ec0ff */
[----:B------:R-:W-:Y:S01]  /*1e3a0*/  ISETP.NE.AND P0, PT, R16, 0x1f, PT ;  /* 0x0000001f1000780c */ /* 0x000fe20003f05270 */
[----:B------:R-:W-:-:S12]  /*1e3b0*/  BRA.DIV UR4, `(.L_x_1617) ;  /* 0x0000002e04d87947 */ /* 0x000fd8000b800000 */
[----:B-1----:R-:W2:Y:S01]  /*1e3c0*/  LDL.LU R2, [R1] ;  /* 0x0000000001027983 */ /* 0x002ea20000300800 */
[----:B------:R-:W-:-:S03]  /*1e3d0*/  ULDC UR4, c[0x0][0xd3c] ;  /* 0x00034f0000047ab9 */ /* 0x000fc60000000800 */
[----:B------:R-:W4:Y:S01]  /*1e3e0*/  LDL R3, [R1+0xc] ;  /* 0x00000c0001037983 */ /* 0x000f220000100800 */
[----:B--2---:R-:W-:Y:S02]  /*1e3f0*/  IMAD.MOV.U32 R10, RZ, RZ, R2 ;  /* 0x000000ffff0a7224 */ /* 0x004fe400078e0002 */
[----:B----4-:R-:W-:-:S05]  /*1e400*/  IMAD.IADD R0, R3, 0x1, R16 ;  /* 0x0000000103007824 */ /* 0x010fca00078e0210 */
[----:B------:R-:W-:-:S13]  /*1e410*/  ISETP.GE.OR P1, PT, R0, UR4, !P0 ;  /* 0x0000000400007c0c */ /* 0x000fda000c726670 */
[----:B------:R-:W1:Y:S08]  /*1e420*/  @!P1 LDC.64 R2, c[0x0][0xd80] ;  /* 0x00036000ff029b82 */ /* 0x000e700000000a00 */
[----:B0-----:R-:W0:Y:S01]  /*1e430*/  @!P1 LDC.64 R6, c[0x0][0xd78] ;  /* 0x00035e00ff069b82 */ /* 0x001e220000000a00 */
[----:B-1----:R-:W-:-:S05]  /*1e440*/  @!P1 IMAD.WIDE R2, R0, 0x4, R2 ;  /* 0x0000000400029825 */ /* 0x002fca00078e0202 */
[----:B------:R0:W2:Y:S02]  /*1e450*/  @!P1 LDG.E R8, desc[UR42][R2.64] ;  /* 0x0000002a02089981 */ /* 0x0000a4000c1e1900 */
[----:B0-----:R-:W-:-:S06]  /*1e460*/  @!P1 IMAD.WIDE R2, R0, 0x4, R6 ;  /* 0x0000000400029825 */ /* 0x001fcc00078e0206 */
[----:B------:R-:W4:Y:S01]  /*1e470*/  @!P1 LDG.E R2, desc[UR42][R2.64] ;  /* 0x0000002a02029981 */ /* 0x000f22000c1e1900 */
[----:B------:R-:W-:Y:S01]  /*1e480*/  IMAD.MOV.U32 R0, RZ, RZ, RZ ;  /* 0x000000ffff007224 */ /* 0x000fe200078e00ff */
[C---:B------:R-:W-:Y:S01]  /*1e490*/  ISETP.GE.U32.AND P2, PT, R16.reuse, 0x2, PT ;  /* 0x000000021000780c */ /* 0x040fe20003f46070 */
[----:B------:R-:W-:Y:S01]  /*1e4a0*/  IMAD.MOV.U32 R6, RZ, RZ, RZ ;  /* 0x000000ffff067224 */ /* 0x000fe200078e00ff */
[C---:B------:R-:W-:Y:S01]  /*1e4b0*/  ISETP.GE.U32.AND P3, PT, R16.reuse, 0x4, PT ;  /* 0x000000041000780c */ /* 0x040fe20003f66070 */
[----:B------:R-:W-:Y:S01]  /*1e4c0*/  SHFL.IDX PT, R5, R10, RZ, 0x1f ;  /* 0x00001fff0a057589 */ /* 0x000fe200000e0000 */
[C---:B------:R-:W-:Y:S02]  /*1e4d0*/  ISETP.GE.U32.AND P4, PT, R16.reuse, 0x8, PT ;  /* 0x000000081000780c */ /* 0x040fe40003f86070 */
[----:B------:R-:W-:Y:S01]  /*1e4e0*/  ISETP.GE.U32.AND P5, PT, R16, 0x10, PT ;  /* 0x000000101000780c */ /* 0x000fe20003fa6070 */
[----:B------:R-:W-:Y:S01]  /*1e4f0*/  SHFL.IDX PT, R4, R10, 0x1, 0x1f ;  /* 0x00201f000a047f89 */ /* 0x000fe200000e0000 */
[----:B--2---:R-:W-:-:S02]  /*1e500*/  @!P1 IMAD.MOV.U32 R0, RZ, RZ, R8 ;  /* 0x000000ffff009224 */ /* 0x004fc400078e0008 */
[----:B------:R-:W-:Y:S02]  /*1e510*/  IMAD.MOV.U32 R8, RZ, RZ, RZ ;  /* 0x000000ffff087224 */ /* 0x000fe400078e00ff */
[----:B----4-:R-:W-:Y:S01]  /*1e520*/  @!P1 IMAD.MOV.U32 R6, RZ, RZ, R2 ;  /* 0x000000ffff069224 */ /* 0x010fe200078e0002 */
        /* <DEDUP_REMOVED lines=18> */
.L_x_1709:
[----:B------:R-:W-:Y:S02]  /*1e650*/  ULDC UR4, c[0x0][0xd38] ;  /* 0x00034e0000047ab9 */ /* 0x000fe40000000800 */
[----:B------:R-:W-:-:S04]  /*1e660*/  IMAD.U32 R3, RZ, RZ, UR4 ;  /* 0x00000004ff037e24 */ /* 0x000fc8000f8e00ff */
[----:B-1----:R-:W-:-:S04]  /*1e670*/  IMAD R9, R9, R3, RZ ;  /* 0x0000000309097224 */ /* 0x002fc800078e02ff */
[----:B------:R-:W-:-:S05]  /*1e680*/  IMAD.IADD R4, R4, 0x1, R9 ;  /* 0x0000000104047824 */ /* 0x000fca00078e0209 */
[----:B------:R-:W-:-:S13]  /*1e690*/  ISETP.GT.AND P6, PT, R4, R5, PT ;  /* 0x000000050400720c */ /* 0x000fda0003fc4270 */
[----:B------:R-:W-:Y:S05]  /*1e6a0*/  @P6 BRA `(.L_x_1618) ;  /* 0x0000000000ac6947 */ /* 0x000fea0003800000 */
.L_x_1621:
[----:B------:R-:W2:Y:S01]  /*1e6b0*/  LDL.LU R2, [R1+0xc] ;  /* 0x00000c0001027983 */ /* 0x000ea20000300800 */
[----:B------:R-:W1:Y:S01]  /*1e6c0*/  LDC R0, c[0x0][0xd3c] ;  /* 0x00034f00ff007b82 */ /* 0x000e620000000800 */
[----:B--2---:R-:W-:-:S05]  /*1e6d0*/  VIADD R2, R2, 0x1f ;  /* 0x0000001f02027836 */ /* 0x004fca0000000000 */
[----:B-1----:R-:W-:-:S13]  /*1e6e0*/  ISETP.GE.AND P6, PT, R2, R0, PT ;  /* 0x000000000200720c */ /* 0x002fda0003fc6270 */
[----:B------:R-:W-:Y:S05]  /*1e6f0*/  @P6 BRA `(.L_x_1619) ;  /* 0x0000000400d86947 */ /* 0x000fea0003800000 */
[----:B------:R-:W1:Y:S01]  /*1e700*/  S2R R3, SR_TID.X ;  /* 0x0000000000037919 */ /* 0x000e620000002100 */
[----:B------:R2:W-:Y:S01]  /*1e710*/  STL [R1+0xc], R2 ;  /* 0x00000c0201007387 */ /* 0x0005e20000100800 */
[----:B-1----:R-:W-:-:S05]  /*1e720*/  LOP3.LUT R3, R3, 0x1f, RZ, 0xc0, !PT ;  /* 0x0000001f03037812 */ /* 0x002fca00078ec0ff */
[----:B------:R-:W-:-:S05]  /*1e730*/  IMAD.IADD R6, R2, 0x1, R3 ;  /* 0x0000000102067824 */ /* 0x000fca00078e0203 */
[----:B------:R-:W-:Y:S01]  /*1e740*/  ISETP.GE.OR P6, PT, R6, R0, !P0 ;  /* 0x000000000600720c */ /* 0x000fe200047c6670 */
[----:B------:R-:W-:-:S12]  /*1e750*/  IMAD.MOV.U32 R0, RZ, RZ, RZ ;  /* 0x000000ffff007224 */ /* 0x000fd800078e00ff */
[----:B--2---:R-:W1:Y:S02]  /*1e760*/  @!P6 LDC.64 R2, c[0x0][0xd80] ;  /* 0x00036000ff02eb82 */ /* 0x004e640000000a00 */
[----:B-1----:R-:W-:-:S05]  /*1e770*/  @!P6 IMAD.WIDE R2, R6, 0x4, R2 ;  /* 0x000000040602e825 */ /* 0x002fca00078e0202 */
[----:B------:R1:W2:Y:S02]  /*1e780*/  @!P6 LDG.E R0, desc[UR42][R2.64] ;  /* 0x0000002a0200e981 */ /* 0x0002a4000c1e1900 */
[----:B-1----:R-:W1:Y:S02]  /*1e790*/  @!P6 LDC.64 R2, c[0x0][0xd78] ;  /* 0x00035e00ff02eb82 */ /* 0x002e640000000a00 */
[----:B-1----:R-:W-:-:S04]  /*1e7a0*/  @!P6 IMAD.WIDE R2, R6, 0x4, R2 ;  /* 0x000000040602e825 */ /* 0x002fc800078e0202 */
[----:B------:R-:W-:-:S06]  /*1e7b0*/  IMAD.MOV.U32 R6, RZ, RZ, RZ ;  /* 0x000000ffff067224 */ /* 0x000fcc00078e00ff */
[----:B------:R-:W2:Y:S01]  /*1e7c0*/  @!P6 LDG.E R6, desc[UR42][R2.64] ;  /* 0x0000002a0206e981 */ /* 0x000ea2000c1e1900 */
[----:B------:R-:W-:Y:S01]  /*1e7d0*/  UMOV UR4, 0xffffffff ;  /* 0xffffffff00047882 */ /* 0x000fe20000000000 */
[----:B--2---:R-:W-:Y:S02]  /*1e7e0*/  IMAD R2, R6, R0, RZ ;  /* 0x0000000006027224 */ /* 0x004fe400078e02ff */
[----:B------:R-:W-:Y:S05]  /*1e7f0*/  BRA.DIV UR4, `(.L_x_1620) ;  /* 0x0000003204287947 */ /* 0x000fea000b800000 */
        /* <DEDUP_REMOVED lines=14> */
[----:B0-----:R-:W-:-:S05]  /*1e8e0*/  IMAD.IADD R7, R2, 0x1, R3 ;  /* 0x0000000102077824 */ /* 0x001fca00078e0203 */
[----:B------:R0:W1:Y:S02]  /*1e8f0*/  SHFL.IDX PT, R9, R7, 0x1f, 0x1f ;  /* 0x03e01f0007097f89 */ /* 0x00006400000e0000 */
.L_x_1717:
[----:B------:R-:W-:Y:S02]  /*1e900*/  ULDC UR4, c[0x0][0xd38] ;  /* 0x00034e0000047ab9 */ /* 0x000fe40000000800 */
[----:B------:R-:W-:-:S04]  /*1e910*/  IMAD.U32 R3, RZ, RZ, UR4 ;  /* 0x00000004ff037e24 */ /* 0x000fc8000f8e00ff */
[----:B-1----:R-:W-:-:S04]  /*1e920*/  IMAD R9, R9, R3, RZ ;  /* 0x0000000309097224 */ /* 0x002fc800078e02ff */
[----:B------:R-:W-:-:S05]  /*1e930*/  IMAD.IADD R4, R9, 0x1, R4 ;  /* 0x0000000109047824 */ /* 0x000fca00078e0204 */
[----:B------:R-:W-:-:S13]  /*1e940*/  ISETP.GT.AND P6, PT, R4, R5, PT ;  /* 0x000000050400720c */ /* 0x000fda0003fc4270 */
[----:B------:R-:W-:Y:S05]  /*1e950*/  @!P6 BRA `(.L_x_1621) ;  /* 0xfffffffc0054e947 */ /* 0x000fea000383ffff */
.L_x_1618:
        /* <DEDUP_REMOVED lines=8> */
[----:B------:R1:W4:Y:S02]  /*1e9e0*/  SHFL.IDX PT, R6, R6, R2, 0x1f ;  /* 0x00001f0206067589 */ /* 0x00032400000e0000 */
.L_x_1722:
[----:B------:R-:W-:-:S13]  /*1e9f0*/  ISETP.NE.AND P0, PT, R4, RZ, PT ;  /* 0x000000ff0400720c */ /* 0x000fda0003f05270 */
[----:B------:R-:W-:Y:S05]  /*1ea00*/  @!P0 BRA `(.L_x_1623) ;  /* 0x0000000000148947 */ /* 0x000fea0003800000 */
[----:B------:R-:W-:Y:S01]  /*1ea10*/  UMOV UR4, 0xffffffff ;  /* 0xffffffff00047882 */ /* 0x000fe20000000000 */
[----:B---3--:R-:W-:Y:S02]  /*1ea20*/  VIADD R12, R2, 0xffffffff ;  /* 0xffffffff020c7836 */ /* 0x008fe40000000000 */
[----:B------:R-:W-:Y:S05]  /*1ea30*/  BRA.DIV UR4, `(.L_x_1624) ;  /* 0x0000003204cc7947 */ /* 0x000fea000b800000 */
[----:B0-----:R0:W3:Y:S02]  /*1ea40*/  SHFL.IDX PT, R7, R7, R12, 0x1f ;  /* 0x00001f0c07077589 */ /* 0x0010e400000e0000 */
.L_x_1725:
[----:B---3--:R-:W-:-:S07]  /*1ea50*/  IMAD.MOV.U32 R8, RZ, RZ, R7 ;  /* 0x000000ffff087224 */ /* 0x008fce00078e0007 */
.L_x_1623:
[----:B0-----:R-:W5:Y:S01]  /*1ea60*/  LDL.LU R7, [R1+0xc] ;  /* 0x00000c0001077983 */ /* 0x001f620000300800 */
[----:B--2---:R-:W-:Y:S01]  /*1ea70*/  IABS R4, R0 ;  /* 0x0000000000047213 */ /* 0x004fe20000000000 */
[----:B------:R-:W-:Y:S02]  /*1ea80*/  IMAD R10, R8, R3, R9 ;  /* 0x00000003080a7224 */ /* 0x000fe400078e0209 */
[----:B------:R-:W-:Y:S01]  /*1ea90*/  IMAD.MOV.U32 R8, RZ, RZ, RZ ;  /* 0x000000ffff087224 */ /* 0x000fe200078e00ff */
[----:B------:R-:W0:Y:S02]  /*1eaa0*/  I2F.RP R3, R4 ;  /* 0x0000000400037306 */ /* 0x000e240000209400 */
[----:B------:R5:W-:Y:S06]  /*1eab0*/  STL [R1], R10 ;  /* 0x0000000a01007387 */ /* 0x000bec0000100800 */
[----:B0-----:R-:W0:Y:S02]  /*1eac0*/  MUFU.RCP R3, R3 ;  /* 0x0000000300037308 */ /* 0x001e240000001000 */
[----:B0-----:R-:W-:-:S06]  /*1ead0*/  VIADD R3, R3, 0xffffffe ;  /* 0x0ffffffe03037836 */ /* 0x001fcc0000000000 */
[----:B------:R-:W0:Y:S02]  /*1eae0*/  F2I.FTZ.U32.TRUNC.NTZ R9, R3 ;  /* 0x0000000300097305 */ /* 0x000e24000021f000 */
[----:B0-----:R-:W-:-:S04]  /*1eaf0*/  IMAD.MOV R3, RZ, RZ, -R9 ;  /* 0x000000ffff037224 */ /* 0x001fc800078e0a09 */
[----:B------:R-:W-:-:S04]  /*1eb00*/  IMAD R3, R3, R4, RZ ;  /* 0x0000000403037224 */ /* 0x000fc800078e02ff */
[----:B------:R-:W-:-:S04]  /*1eb10*/  IMAD.HI.U32 R8, R9, R3, R8 ;  /* 0x0000000309087227 */ /* 0x000fc800078e0008 */
[----:B------:R-:W-:-:S05]  /*1eb20*/  IMAD.IADD R3, R5, 0x1, -R10 ;  /* 0x0000000105037824 */ /* 0x000fca00078e0a0a */
[----:B------:R-:W-:-:S05]  /*1eb30*/  IABS R5, R3 ;  /* 0x0000000300057213 */ /* 0x000fca0000000000 */
[----:B------:R-:W-:-:S04]  /*1eb40*/  IMAD.HI.U32 R8, R8, R5, RZ ;  /* 0x0000000508087227 */ /* 0x000fc800078e00ff */
[----:B-----5:R-:W-:Y:S01]  /*1eb50*/  IMAD.MOV.U32 R10, RZ, RZ, R7 ;  /* 0x000000ffff0a7224 */ /* 0x020fe200078e0007 */
[----:B------:R-:W-:-:S03]  /*1eb60*/  IABS R7, R0 ;  /* 0x0000000000077213 */ /* 0x000fc60000000000 */
[----:B------:R-:W-:Y:S02]  /*1eb70*/  IMAD.IADD R10, R2, 0x1, R10 ;  /* 0x00000001020a7824 */ /* 0x000fe400078e020a */
[----:B------:R-:W-:-:S04]  /*1eb80*/  IMAD.MOV R7, RZ, RZ, -R7 ;  /* 0x000000ffff077224 */ /* 0x000fc800078e0a07 */
[----:B------:R-:W-:Y:S01]  /*1eb90*/  IMAD R5, R8, R7, R5 ;  /* 0x0000000708057224 */ /* 0x000fe200078e0205 */
[----:B----4-:R-:W-:-:S04]  /*1eba0*/  IABS R7, R6 ;  /* 0x0000000600077213 */ /* 0x010fc80000000000 */
[----:B------:R-:W-:-:S13]  /*1ebb0*/  ISETP.GT.U32.AND P1, PT, R4, R5, PT ;  /* 0x000000050400720c */ /* 0x000fda0003f24070 */
[----:B------:R-:W-:Y:S02]  /*1ebc0*/  @!P1 IMAD.IADD R5, R5, 0x1, -R4 ;  /* 0x0000000105059824 */ /* 0x000fe400078e0a04 */
[----:B------:R-:W-:Y:S01]  /*1ebd0*/  @!P1 VIADD R8, R8, 0x1 ;  /* 0x0000000108089836 */ /* 0x000fe20000000000 */
[----:B------:R-:W-:Y:S02]  /*1ebe0*/  ISETP.NE.AND P1, PT, R0, RZ, PT ;  /* 0x000000ff0000720c */ /* 0x000fe40003f25270 */
[----:B------:R-:W-:Y:S02]  /*1ebf0*/  ISETP.GE.U32.AND P0, PT, R5, R4, PT ;  /* 0x000000040500720c */ /* 0x000fe40003f06070 */
[----:B------:R-:W0:Y:S11]  /*1ec00*/  I2F.RP R4, R7 ;  /* 0x0000000700047306 */ /* 0x000e360000209400 */
        /* <DEDUP_REMOVED lines=17> */
[----:B------:R-:W-:Y:S02]  /*1ed20*/  IMAD R5, R4, R9, R5 ;  /* 0x0000000904057224 */ /* 0x000fe400078e0205 */
[----:B-1----:R-:W-:-:S03]  /*1ed30*/  IMAD.IADD R2, R3, 0x1, -R0 ;  /* 0x0000000103027824 */ /* 0x002fc600078e0a00 */
        /* <DEDUP_REMOVED lines=14> */
[----:B------:R2:W-:Y:S04]  /*1ee20*/  STL [R1+0x8], R0 ;  /* 0x0000080001007387 */ /* 0x0005e80000100800 */
[----:B------:R2:W-:Y:S04]  /*1ee30*/  STL [R1+0xc], R10 ;  /* 0x00000c0a01007387 */ /* 0x0005e80000100800 */
[----:B------:R2:W-:Y:S01]  /*1ee40*/  STL [R1+0x4], R2 ;  /* 0x0000040201007387 */ /* 0x0005e20000100800 */
[----:B------:R-:W-:Y:S05]  /*1ee50*/  BRA `(.L_x_1625) ;  /* 0x0000000000287947 */ /* 0x000fea0003800000 */
.L_x_1619:
[----:B------:R-:W-:Y:S01]  /*1ee60*/  UMOV UR4, URZ ;  /* 0x0000003f00047c82 */ /* 0x000fe20008000000 */
[----:B------:R-:W-:Y:S01]  /*1ee70*/  ULDC UR6, c[0x0][0xd3c] ;  /* 0x00034f0000067ab9 */ /* 0x000fe20000000800 */
[----:B------:R-:W-:Y:S01]  /*1ee80*/  UMOV UR5, URZ ;  /* 0x0000003f00057c82 */ /* 0x000fe20008000000 */
[----:B------:R-:W-:Y:S01]  /*1ee90*/  IMAD.U32 R3, RZ, RZ, UR4 ;  /* 0x00000004ff037e24 */ /* 0x000fe2000f8e00ff */
[----:B------:R1:W-:Y:S01]  /*1eea0*/  STL [R1], R5 ;  /* 0x0000000501007387 */ /* 0x0003e20000100800 */
[----:B------:R-:W-:Y:S02]  /*1eeb0*/  IMAD.U32 R0, RZ, RZ, UR6 ;  /* 0x00000006ff007e24 */ /* 0x000fe4000f8e00ff */
[----:B------:R-:W-:Y:S01]  /*1eec0*/  IMAD.U32 R2, RZ, RZ, UR5 ;  /* 0x00000005ff027e24 */ /* 0x000fe2000f8e00ff */
[----:B------:R1:W-:Y:S04]  /*1eed0*/  STL [R1+0x4], R3 ;  /* 0x0000040301007387 */ /* 0x0003e80000100800 */
[----:B------:R1:W-:Y:S04]  /*1eee0*/  STL [R1+0xc], R0 ;  /* 0x00000c0001007387 */ /* 0x0003e80000100800 */
[----:B------:R1:W-:Y:S02]  /*1eef0*/  STL [R1+0x8], R2 ;  /* 0x0000080201007387 */ /* 0x0003e40000100800 */
.L_x_1625:
[----:B-12---:R-:W0:Y:S04]  /*1ef00*/  LDL R2, [R1+0xc] ;  /* 0x00000c0001027983 */ /* 0x006e280000100800 */
[----:B------:R-:W2:Y:S04]  /*1ef10*/  LDL R3, [R1+0x8] ;  /* 0x0000080001037983 */ /* 0x000ea80000100800 */
[----:B------:R-:W4:Y:S04]  /*1ef20*/  LDL R5, [R1+0x4] ;  /* 0x0000040001057983 */ /* 0x000f280000100800 */
[----:B------:R-:W4:Y:S01]  /*1ef30*/  LDL R4, [R1] ;  /* 0x0000000001047983 */ /* 0x000f220000100800 */
[----:B------:R-:W1:Y:S01]  /*1ef40*/  S2R R0, SR_TID.X ;  /* 0x0000000000007919 */ /* 0x000e620000002100 */
[----:B------:R-:W-:Y:S05]  /*1ef50*/  WARPSYNC.ALL ;  /* 0x0000000000007948 */ /* 0x000fea0003800000 */
[----:B-1----:R-:W-:Y:S01]  /*1ef60*/  LOP3.LUT R0, R0, 0x1f, RZ, 0xc0, !PT ;  /* 0x0000001f00007812 */ /* 0x002fe200078ec0ff */
[----:B------:R-:W-:Y:S03]  /*1ef70*/  BAR.SYNC.DEFER_BLOCKING 0x4, 0x180 ;  /* 0x0106000000007b1d */ /* 0x000fe60000010000 */
[----:B------:R-:W-:-:S13]  /*1ef80*/  ISETP.NE.AND P0, PT, R0, RZ, PT ;  /* 0x000000ff0000720c */ /* 0x000fda0003f05270 */
[----:B------:R-:W1:Y:S01]  /*1ef90*/  @!P0 S2R R0, SR_CgaCtaId ;  /* 0x0000000000008919 */ /* 0x000e620000008800 */
[----:B0-----:R-:W-:Y:S01]  /*1efa0*/  IMAD.MOV.U32 R7, RZ, RZ, R2 ;  /* 0x000000ffff077224 */ /* 0x001fe200078e0002 */
[----:B------:R-:W-:Y:S01]  /*1efb0*/  @!P0 MOV R2, 0x400 ;  /* 0x0000040000028802 */ /* 0x000fe20000000f00 */
[----:B--2---:R-:W-:-:S03]  /*1efc0*/  IMAD.MOV.U32 R6, RZ, RZ, R3 ;  /* 0x000000ffff067224 */ /* 0x004fc600078e0003 */
[----:B-1----:R-:W-:-:S05]  /*1efd0*/  @!P0 LEA R18, R0, R2, 0x18 ;  /* 0x0000000200128211 */ /* 0x002fca00078ec0ff */
[----:B----4-:R0:W-:Y:S01]  /*1efe0*/  @!P0 STS.128 [R18+0x388d0], R4 ;  /* 0x0388d00412008388 */ /* 0x0101e20000000c00 */
[----:B------:R-:W-:Y:S06]  /*1eff0*/  BAR.ARV 0x5, 0x180 ;  /* 0x0146000000007b1d */ /* 0x000fec0000002000 */
.L_x_1616:
[----:B------:R-:W2:Y:S01]  /*1f000*/  LDL R0, [R1+0xc] ;  /* 0x00000c0001007983 */ /* 0x000ea20000100800 */
[----:B------:R-:W-:Y:S02]  /*1f010*/  ULDC UR4, c[0x0][0xd3c] ;  /* 0x00034f0000047ab9 */ /* 0x000fe40000000800 */
[----:B--2---:R-:W-:-:S13]  /*1f020*/  ISETP.GE.AND P0, PT, R0, UR4, PT ;  /* 0x0000000400007c0c */ /* 0x004fda000bf06270 */
[----:B------:R-:W-:Y:S05]  /*1f030*/  @!P0 BRA `(.L_x_1626) ;  /* 0xffffff70001c8947 */ /* 0x000fea000383ffff */
[----:B------:R-:W-:Y:S05]  /*1f040*/  BSYNC B8 ;  /* 0x0000000000087941 */ /* 0x000fea0003800000 */
.L_x_1454:
        /* <DEDUP_REMOVED lines=12> */
.L_x_1726:
[----:B------:R-:W-:Y:S05]  /*1f110*/  BSYNC B0 ;  /* 0x0000000000007941 */ /* 0x000fea0003800000 */
.L_x_1627:
[----:B------:R-:W-:-:S03]  /*1f120*/  UMOV UR4, 0xffffffff ;  /* 0xffffffff00047882 */ /* 0x000fc60000000000 */
[----:B------:R-:W-:Y:S05]  /*1f130*/  BRA.DIV UR4, `(.L_x_1629) ;  /* 0x0000002e04487947 */ /* 0x000fea000b800000 */
[----:B------:R-:W1:Y:S02]  /*1f140*/  S2R R2, SR_TID.X ;  /* 0x0000000000027919 */ /* 0x000e640000002100 */
[----:B-1----:R-:W-:-:S04]  /*1f150*/  SHF.R.U32.HI R2, RZ, 0x5, R2 ;  /* 0x00000005ff027819 */ /* 0x002fc80000011602 */
[----:B------:R-:W-:-:S05]  /*1f160*/  LOP3.LUT R2, R2, 0x3, RZ, 0xc0, !PT ;  /* 0x0000000302027812 */ /* 0x000fca00078ec0ff */
[----:B---3--:R1:W2:Y:S02]  /*1f170*/  SHFL.IDX PT, R14, R2, RZ, 0x1f ;  /* 0x00001fff020e7589 */ /* 0x0082a400000e0000 */
.L_x_1729:
[----:B--2---:R-:W-:-:S13]  /*1f180*/  ISETP.NE.AND P0, PT, R14, RZ, PT ;  /* 0x000000ff0e00720c */ /* 0x004fda0003f05270 */
[----:B------:R-:W-:Y:S05]  /*1f190*/  @P0 BRA `(.L_x_1324) ;  /* 0x00000000008c0947 */ /* 0x000fea0003800000 */
[----:B------:R-:W-:-:S03]  /*1f1a0*/  UMOV UR4, 0xffffffff ;  /* 0xffffffff00047882 */ /* 0x000fc60000000000 */
[----:B------:R-:W-:Y:S05]  /*1f1b0*/  BRA.DIV UR4, `(.L_x_1630) ;  /* 0x0000002e045c7947 */ /* 0x000fea000b800000 */
[----:B------:R-:W-:-:S13]  /*1f1c0*/  ELECT P6, URZ, PT ;  /* 0x00000000003f782f */ /* 0x000fda00038c0000 */
.L_x_1732:
[----:B------:R-:W-:Y:S05]  /*1f1d0*/  @!P6 BRA `(.L_x_1324) ;  /* 0x00000000007ce947 */ /* 0x000fea0003800000 */
[----:B------:R-:W-:-:S06]  /*1f1e0*/  ULOP3.LUT UR4, UR36, 0x2, URZ, 0xfc, !UPT ;  /* 0x0000000224047892 */ /* 0x000fcc000f8efc3f */
[----:B-1----:R-:W-:-:S05]  /*1f1f0*/  IMAD.U32 R2, RZ, RZ, UR4 ;  /* 0x00000004ff027e24 */ /* 0x002fca000f8e00ff */
[----:B------:R-:W-:-:S13]  /*1f200*/  ISETP.NE.AND P2, PT, R2, 0x3, PT ;  /* 0x000000030200780c */ /* 0x000fda0003f45270 */
[----:B------:R-:W-:Y:S05]  /*1f210*/  @!P2 BRA `(.L_x_1631) ;  /* 0x000000000004a947 */ /* 0x000fea0003800000 */
[----:B------:R-:W-:Y:S01]  /*1f220*/  BPT.TRAP 0x1 ;  /* 0x000000040000795c */ /* 0x000fe20000300000 */
.L_x_1631:
        /* <DEDUP_REMOVED lines=13> */
.L_x_1733:
[----:B------:R-:W1:Y:S02]  /*1f300*/  SYNCS.PHASECHK.TRANS64.TRYWAIT P0, [R7+URZ], R2 ;  /* 0x00000002070075a7 */ /* 0x000e64000800017f */
[----:B-1----:R-:W-:Y:S05]  /*1f310*/  @!P0 BRA `(.L_x_1633) ;  /* 0x0000002c00388947 */ /* 0x002fea0003800000 */
.L_x_1734:
[----:B------:R-:W-:Y:S05]  /*1f320*/  @!P2 BRA `(.L_x_1634) ;  /* 0x000000000004a947 */ /* 0x000fea0003800000 */
[----:B------:R-:W-:Y:S01]  /*1f330*/  BPT.TRAP 0x1 ;  /* 0x000000040000795c */ /* 0x000fe20000300000 */
.L_x_1634:
[----:B------:R-:W-:-:S04]  /*1f340*/  VIADD R0, R0, 0x38860 ;  /* 0x0003886000007836 */ /* 0x000fc80000000000 */
[----:B------:R-:W-:-:S04]  /*1f350*/  IMAD R4, R19, 0x8, R0 ;  /* 0x0000000813047824 */ /* 0x000fc800078e0200 */
[----:B------:R-:W2:Y:S02]  /*1f360*/  SYNCS.PHASECHK.TRANS64.TRYWAIT P0, [R4+URZ], R5 ;  /* 0x00000005040075a7 */ /* 0x000ea4000800017f */
[----:B--2---:R-:W-:Y:S05]  /*1f370*/  @!P0 BRA `(.L_x_1635) ;  /* 0x0000002c00348947 */ /* 0x004fea0003800000 */
.L_x_1735:
[----:B------:R-:W-:-:S07]  /*1f380*/  IMAD R3, R3, 0x8, R0 ;  /* 0x0000000803037824 */ /* 0x000fce00078e0200 */
.L_x_1636:
[----:B---3--:R3:W4:Y:S02]  /*1f390*/  SYNCS.PHASECHK.TRANS64.TRYWAIT P0, [R3+URZ], R2 ;  /* 0x00000002030075a7 */ /* 0x008724000800017f */
[----:B----4-:R-:W-:Y:S05]  /*1f3a0*/  @!P0 NANOSLEEP.SYNCS 0x989680 ;  /* 0x009896800000895d */ /* 0x010fea0003900000 */
[----:B------:R-:W4:Y:S02]  /*1f3b0*/  @!P0 SYNCS.PHASECHK.TRANS64 P0, [R3+URZ], R2 ;  /* 0x00000002030085a7 */ /* 0x000f24000800007f */
[----:B----4-:R-:W-:Y:S05]  /*1f3c0*/  @!P0 BRA `(.L_x_1636) ;  /* 0xfffffffc00f08947 */ /* 0x010fea000383ffff */
.L_x_1324:
[----:B------:R-:W-:Y:S05]  /*1f3d0*/  BSYNC B9 ;  /* 0x0000000000097941 */ /* 0x000fea0003800000 */
.L_x_1321:
[----:B------:R-:W-:Y:S05]  /*1f3e0*/  EXIT ;  /* 0x000000000000794d */ /* 0x000fea0003800000 */
.L_x_1342:
[----:B0-----:R0:W1:Y:S02]  /*1f3f0*/  SYNCS.PHASECHK.TRANS64.TRYWAIT P5, [R73+URZ+0x38890], R76 ;  /* 0x0388904c490075a7 */ /* 0x00106400080a017f */
[----:B-1----:R-:W-:Y:S05]  /*1f400*/  @!P5 NANOSLEEP.SYNCS 0x989680 ;  /* 0x009896800000d95d */ /* 0x002fea0003900000 */
[----:B------:R-:W1:Y:S02]  /*1f410*/  @!P5 SYNCS.PHASECHK.TRANS64 P5, [R73+URZ+0x38890], R76 ;  /* 0x0388904c4900d5a7 */ /* 0x000e6400080a007f */
[----:B-1----:R-:W-:Y:S05]  /*1f420*/  @!P5 BRA `(.L_x_1342) ;  /* 0xfffffffc00f0d947 */ /* 0x002fea000383ffff */
[----:B------:R-:W-:Y:S05]  /*1f430*/  BRA `(.L_x_1637) ;  /* 0xfffffe3800387947 */ /* 0x000fea000383ffff */
.L_x_1352:
[----:B0-----:R0:W1:Y:S02]  /*1f440*/  SYNCS.PHASECHK.TRANS64.TRYWAIT P5, [R73+URZ+0x38890], R76 ;  /* 0x0388904c490075a7 */ /* 0x00106400080a017f */
[----:B-1----:R-:W-:Y:S05]  /*1f450*/  @!P5 NANOSLEEP.SYNCS 0x989680 ;  /* 0x009896800000d95d */ /* 0x002fea0003900000 */
[----:B------:R-:W1:Y:S02]  /*1f460*/  @!P5 SYNCS.PHASECHK.TRANS64 P5, [R73+URZ+0x38890], R76 ;  /* 0x0388904c4900d5a7 */ /* 0x000e6400080a007f */
[----:B-1----:R-:W-:Y:S05]  /*1f470*/  @!P5 BRA `(.L_x_1352) ;  /* 0xfffffffc00f0d947 */ /* 0x002fea000383ffff */
[----:B------:R-:W-:Y:S05]  /*1f480*/  BRA `(.L_x_1638) ;  /* 0xfffffe4000887947 */ /* 0x000fea000383ffff */
.L_x_1357:
[----:B0-----:R0:W1:Y:S02]  /*1f490*/  SYNCS.PHASECHK.TRANS64.TRYWAIT P4, [R73+URZ+0x38890], R76 ;  /* 0x0388904c490075a7 */ /* 0x001064000808017f */
[----:B-1----:R-:W-:Y:S05]  /*1f4a0*/  @!P4 NANOSLEEP.SYNCS 0x989680 ;  /* 0x009896800000c95d */ /* 0x002fea0003900000 */
[----:B------:R-:W1:Y:S02]  /*1f4b0*/  @!P4 SYNCS.PHASECHK.TRANS64 P4, [R73+URZ+0x38890], R76 ;  /* 0x0388904c4900c5a7 */ /* 0x000e64000808007f */
[----:B-1----:R-:W-:Y:S05]  /*1f4c0*/  @!P4 BRA `(.L_x_1357) ;  /* 0xfffffffc00f0c947 */ /* 0x002fea000383ffff */
[----:B------:R-:W-:Y:S05]  /*1f4d0*/  BRA `(.L_x_1639) ;  /* 0xfffffe48009c7947 */ /* 0x000fea000383ffff */
.L_x_1361:
[----:B--2---:R2:W0:Y:S02]  /*1f4e0*/  SYNCS.PHASECHK.TRANS64.TRYWAIT P3, [R73+URZ+0x388b0], R76 ;  /* 0x0388b04c490075a7 */ /* 0x004424000806017f */
[----:B0-----:R-:W-:Y:S05]  /*1f4f0*/  @!P3 NANOSLEEP.SYNCS 0x989680 ;  /* 0x009896800000b95d */ /* 0x001fea0003900000 */
[----:B------:R-:W0:Y:S02]  /*1f500*/  @!P3 SYNCS.PHASECHK.TRANS64 P3, [R73+URZ+0x388b0], R76 ;  /* 0x0388b04c4900b5a7 */ /* 0x000e24000806007f */
[----:B0-----:R-:W-:Y:S05]  /*1f510*/  @!P3 BRA `(.L_x_1361) ;  /* 0xfffffffc00f0b947 */ /* 0x001fea000383ffff */
[----:B------:R-:W-:Y:S05]  /*1f520*/  BRA `(.L_x_1640) ;  /* 0xfffffe4c00187947 */ /* 0x000fea000383ffff */
.L_x_1388:
        /* <DEDUP_REMOVED lines=8> */
.L_x_1642:
[----:B------:R-:W-:Y:S05]  /*1f5b0*/  BSYNC B1 ;  /* 0x0000000000017941 */ /* 0x000fea0003800000 */
.L_x_1641:
        /* <DEDUP_REMOVED lines=8> */
.L_x_1643:
[----:B------:R-:W-:Y:S02]  /*1f640*/  IMAD.MOV.U32 R13, RZ, RZ, R26 ;  /* 0x000000ffff0d7224 */ /* 0x000fe400078e001a */
[----:B------:R-:W-:-:S07]  /*1f650*/  IMAD.MOV.U32 R20, RZ, RZ, R14 ;  /* 0x000000ffff147224 */ /* 0x000fce00078e000e */
[----:B------:R-:W-:Y:S05]  /*1f660*/  WARPSYNC.COLLECTIVE R15, `(.L_x_1644) ;  /* 0x000000000f087348 */ /* 0x000fea0003c00000 */
[----:B------:R0:W1:Y:S02]  /*1f670*/  SHFL.IDX P6, R14, R13, R12, R11 ;  /* 0x0000000c0d0e7389 */ /* 0x00006400000c000b */
[----:B01----:R-:W-:Y:S01]  /*1f680*/  ENDCOLLECTIVE ;  /* 0x000000000000791b */ /* 0x003fe20003800000 */
.L_x_1644:
[----:B------:R-:W-:Y:S02]  /*1f690*/  IMAD.MOV.U32 R13, RZ, RZ, R27 ;  /* 0x000000ffff0d7224 */ /* 0x000fe400078e001b */
[----:B------:R-:W-:-:S07]  /*1f6a0*/  IMAD.MOV.U32 R26, RZ, RZ, R14 ;  /* 0x000000ffff1a7224 */ /* 0x000fce00078e000e */
[----:B------:R-:W-:Y:S05]  /*1f6b0*/  WARPSYNC.COLLECTIVE R15, `(.L_x_1645) ;  /* 0x000000000f087348 */ /* 0x000fea0003c00000 */
[----:B------:R0:W1:Y:S02]  /*1f6c0*/  SHFL.IDX P6, R14, R13, R12, R11 ;  /* 0x0000000c0d0e7389 */ /* 0x00006400000c000b */
[----:B01----:R-:W-:Y:S01]  /*1f6d0*/  ENDCOLLECTIVE ;  /* 0x000000000000791b */ /* 0x003fe20003800000 */
.L_x_1645:
[----:B------:R-:W-:Y:S01]  /*1f6e0*/  IMAD.MOV.U32 R27, RZ, RZ, R14 ;  /* 0x000000ffff1b7224 */ /* 0x000fe200078e000e */
[----:B------:R-:W-:Y:S06]  /*1f6f0*/  BRA `(.L_x_1646) ;  /* 0xfffffe7c006c7947 */ /* 0x000fec000383ffff */
.L_x_1392:
[----:B0-----:R0:W1:Y:S02]  /*1f700*/  SYNCS.PHASECHK.TRANS64.TRYWAIT P0, [R2+URZ+0x38800], R13 ;  /* 0x0388000d020075a7 */ /* 0x001064000800017f */
[----:B-1----:R-:W-:Y:S05]  /*1f710*/  @!P0 NANOSLEEP.SYNCS 0x989680 ;  /* 0x009896800000895d */ /* 0x002fea0003900000 */
[----:B------:R-:W1:Y:S02]  /*1f720*/  @!P0 SYNCS.PHASECHK.TRANS64 P0, [R2+URZ+0x38800], R13 ;  /* 0x0388000d020085a7 */ /* 0x000e64000800007f */
[----:B-1----:R-:W-:Y:S05]  /*1f730*/  @!P0 BRA `(.L_x_1392) ;  /* 0xfffffffc00f08947 */ /* 0x002fea000383ffff */
[----:B------:R-:W-:Y:S05]  /*1f740*/  BRA `(.L_x_1647) ;  /* 0xfffffe80008c7947 */ /* 0x000fea000383ffff */
.L_x_1400:
        /* <DEDUP_REMOVED lines=8> */
.L_x_1649:
[----:B------:R-:W-:Y:S05]  /*1f7d0*/  BSYNC B1 ;  /* 0x0000000000017941 */ /* 0x000fea0003800000 */
.L_x_1648:
        /* <DEDUP_REMOVED lines=8> */
.L_x_1650:
[----:B------:R-:W-:Y:S02]  /*1f860*/  IMAD.MOV.U32 R13, RZ, RZ, R26 ;  /* 0x000000ffff0d7224 */ /* 0x000fe400078e001a */
[----:B------:R-:W-:-:S07]  /*1f870*/  IMAD.MOV.U32 R3, RZ, RZ, R14 ;  /* 0x000000ffff037224 */ /* 0x000fce00078e000e */
[----:B------:R-:W-:Y:S05]  /*1f880*/  WARPSYNC.COLLECTIVE R15, `(.L_x_1651) ;  /* 0x000000000f087348 */ /* 0x000fea0003c00000 */
[----:B------:R0:W1:Y:S02]  /*1f890*/  SHFL.IDX P6, R14, R13, R12, R11 ;  /* 0x0000000c0d0e7389 */ /* 0x00006400000c000b */
[----:B01----:R-:W-:Y:S01]  /*1f8a0*/  ENDCOLLECTIVE ;  /* 0x000000000000791b */ /* 0x003fe20003800000 */
.L_x_1651:
[----:B------:R-:W-:Y:S02]  /*1f8b0*/  IMAD.MOV.U32 R13, RZ, RZ, R27 ;  /* 0x000000ffff0d7224 */ /* 0x000fe400078e001b */
[----:B------:R-:W-:-:S07]  /*1f8c0*/  IMAD.MOV.U32 R4, RZ, RZ, R14 ;  /* 0x000000ffff047224 */ /* 0x000fce00078e000e */
[----:B------:R-:W-:Y:S05]  /*1f8d0*/  WARPSYNC.COLLECTIVE R15, `(.L_x_1652) ;  /* 0x000000000f087348 */ /* 0x000fea0003c00000 */
[----:B------:R0:W1:Y:S02]  /*1f8e0*/  SHFL.IDX P6, R14, R13, R12, R11 ;  /* 0x0000000c0d0e7389 */ /* 0x00006400000c000b */
[----:B01----:R-:W-:Y:S01]  /*1f8f0*/  ENDCOLLECTIVE ;  /* 0x000000000000791b */ /* 0x003fe20003800000 */
.L_x_1652:
[----:B------:R-:W-:Y:S02]  /*1f900*/  IMAD.MOV.U32 R12, RZ, RZ, R3 ;  /* 0x000000ffff0c7224 */ /* 0x000fe400078e0003 */
[----:B------:R-:W-:Y:S01]  /*1f910*/  IMAD.MOV.U32 R13, RZ, RZ, R0 ;  /* 0x000000ffff0d7224 */ /* 0x000fe200078e0000 */
[----:B------:R-:W-:Y:S06]  /*1f920*/  BRA `(.L_x_1653) ;  /* 0xfffffe8800f07947 */ /* 0x000fec000383ffff */
.L_x_1404:
[----:B0-----:R0:W1:Y:S02]  /*1f930*/  SYNCS.PHASECHK.TRANS64.TRYWAIT P1, [R2+URZ+0x38800], R13 ;  /* 0x0388000d020075a7 */ /* 0x001064000802017f */
[----:B-1----:R-:W-:Y:S05]  /*1f940*/  @!P1 NANOSLEEP.SYNCS 0x989680 ;  /* 0x009896800000995d */ /* 0x002fea0003900000 */
[----:B------:R-:W1:Y:S02]  /*1f950*/  @!P1 SYNCS.PHASECHK.TRANS64 P1, [R2+URZ+0x38800], R13 ;  /* 0x0388000d020095a7 */ /* 0x000e64000802007f */
[----:B-1----:R-:W-:Y:S05]  /*1f960*/  @!P1 BRA `(.L_x_1404) ;  /* 0xfffffffc00f09947 */ /* 0x002fea000383ffff */
[----:B------:R-:W-:Y:S05]  /*1f970*/  BRA `(.L_x_1654) ;  /* 0xfffffe8c00c47947 */ /* 0x000fea000383ffff */
.L_x_1410:
[----:B-1----:R1:W2:Y:S02]  /*1f980*/  SYNCS.PHASECHK.TRANS64.TRYWAIT P1, [R14+URZ+0x38830], R15 ;  /* 0x0388300f0e0075a7 */ /* 0x0022a4000802017f */
[----:B--2---:R-:W-:Y:S05]  /*1f990*/  @!P1 NANOSLEEP.SYNCS 0x989680 ;  /* 0x009896800000995d */ /* 0x004fea0003900000 */
[----:B------:R-:W2:Y:S02]  /*1f9a0*/  @!P1 SYNCS.PHASECHK.TRANS64 P1, [R14+URZ+0x38830], R15 ;  /* 0x0388300f0e0095a7 */ /* 0x000ea4000802007f */
[----:B--2---:R-:W-:Y:S05]  /*1f9b0*/  @!P1 BRA `(.L_x_1410) ;  /* 0xfffffffc00f09947 */ /* 0x004fea000383ffff */
[----:B------:R-:W-:Y:S05]  /*1f9c0*/  BRA `(.L_x_1409) ;  /* 0xfffffe9800ec7947 */ /* 0x000fea000383ffff */
.L_x_1412:
[----:B--2---:R2:W3:Y:S02]  /*1f9d0*/  SYNCS.PHASECHK.TRANS64.TRYWAIT P1, [R2+URZ+0x38810], R11 ;  /* 0x0388100b020075a7 */ /* 0x0044e4000802017f */
[----:B---3--:R-:W-:Y:S05]  /*1f9e0*/  @!P1 NANOSLEEP.SYNCS 0x989680 ;  /* 0x009896800000995d */ /* 0x008fea0003900000 */
[----:B------:R-:W3:Y:S02]  /*1f9f0*/  @!P1 SYNCS.PHASECHK.TRANS64 P1, [R2+URZ+0x38810], R11 ;  /* 0x0388100b020095a7 */ /* 0x000ee4000802007f */
[----:B---3--:R-:W-:Y:S05]  /*1fa00*/  @!P1 BRA `(.L_x_1412) ;  /* 0xfffffffc00f09947 */ /* 0x008fea000383ffff */
[----:B------:R-:W-:Y:S05]  /*1fa10*/  BRA `(.L_x_1655) ;  /* 0xfffffe9c009c7947 */ /* 0x000fea000383ffff */
.L_x_1417:
[----:B--2---:R2:W4:Y:S02]  /*1fa20*/  SYNCS.PHASECHK.TRANS64.TRYWAIT P1, [R14+URZ+0x38850], R15 ;  /* 0x0388500f0e0075a7 */ /* 0x004524000802017f */
[----:B----4-:R-:W-:Y:S05]  /*1fa30*/  @!P1 NANOSLEEP.SYNCS 0x989680 ;  /* 0x009896800000995d */ /* 0x010fea0003900000 */
[----:B------:R-:W4:Y:S02]  /*1fa40*/  @!P1 SYNCS.PHASECHK.TRANS64 P1, [R14+URZ+0x38850], R15 ;  /* 0x0388500f0e0095a7 */ /* 0x000f24000802007f */
[----:B----4-:R-:W-:Y:S05]  /*1fa50*/  @!P1 BRA `(.L_x_1417) ;  /* 0xfffffffc00f09947 */ /* 0x010fea000383ffff */
[----:B------:R-:W-:Y:S05]  /*1fa60*/  BRA `(.L_x_1416) ;  /* 0xfffffe9c00cc7947 */ /* 0x000fea000383ffff */
.L_x_1424:
[----:B-1----:R1:W2:Y:S02]  /*1fa70*/  SYNCS.PHASECHK.TRANS64.TRYWAIT P3, [R14+URZ+0x38830], R199 ;  /* 0x038830c70e0075a7 */ /* 0x0022a4000806017f */
[----:B--2---:R-:W-:Y:S05]  /*1fa80*/  @!P3 NANOSLEEP.SYNCS 0x989680 ;  /* 0x009896800000b95d */ /* 0x004fea0003900000 */
[----:B------:R-:W2:Y:S02]  /*1fa90*/  @!P3 SYNCS.PHASECHK.TRANS64 P3, [R14+URZ+0x38830], R199 ;  /* 0x038830c70e00b5a7 */ /* 0x000ea4000806007f */
[----:B--2---:R-:W-:Y:S05]  /*1faa0*/  @!P3 BRA `(.L_x_1424) ;  /* 0xfffffffc00f0b947 */ /* 0x004fea000383ffff */
[----:B------:R-:W-:Y:S05]  /*1fab0*/  BRA `(.L_x_1423) ;  /* 0xfffffecc00707947 */ /* 0x000fea000383ffff */
.L_x_1429:
[----:B---3--:R3:W4:Y:S02]  /*1fac0*/  SYNCS.PHASECHK.TRANS64.TRYWAIT P3, [R14+URZ+0x38850], R199 ;  /* 0x038850c70e0075a7 */ /* 0x008724000806017f */
[----:B----4-:R-:W-:Y:S05]  /*1fad0*/  @!P3 NANOSLEEP.SYNCS 0x989680 ;  /* 0x009896800000b95d */ /* 0x010fea0003900000 */
[----:B------:R-:W4:Y:S02]  /*1fae0*/  @!P3 SYNCS.PHASECHK.TRANS64 P3, [R14+URZ+0x38850], R199 ;  /* 0x038850c70e00b5a7 */ /* 0x000f24000806007f */
[----:B----4-:R-:W-:Y:S05]  /*1faf0*/  @!P3 BRA `(.L_x_1429) ;  /* 0xfffffffc00f0b947 */ /* 0x010fea000383ffff */
[----:B------:R-:W-:Y:S05]  /*1fb00*/  BRA `(.L_x_1428) ;  /* 0xfffffed0000c7947 */ /* 0x000fea000383ffff */
.L_x_1462:
[----:B------:R-:W0:Y:S01]  /*1fb10*/  S2R R3, SR_TID.X ;  /* 0x0000000000037919 */ /* 0x000e220000002100 */
[----:B------:R-:W-:Y:S01]  /*1fb20*/  BSSY B1, `(.L_x_1656) ;  /* 0x000000a000017945 */ /* 0x000fe20003800000 */
[----:B---3--:R-:W-:Y:S02]  /*1fb30*/  IMAD.MOV.U32 R12, RZ, RZ, RZ ;  /* 0x000000ffff0c7224 */ /* 0x008fe400078e00ff */
[----:B------:R-:W-:Y:S02]  /*1fb40*/  IMAD.MOV.U32 R11, RZ, RZ, 0x1f ;  /* 0x0000001fff0b7424 */ /* 0x000fe400078e00ff */
[----:B------:R-:W-:Y:S01]  /*1fb50*/  IMAD.MOV.U32 R15, RZ, RZ, -0x1 ;  /* 0xffffffffff0f7424 */ /* 0x000fe200078e00ff */
[----:B0-----:R-:W-:-:S04]  /*1fb60*/  SHF.R.U32.HI R3, RZ, 0x5, R3 ;  /* 0x00000005ff037819 */ /* 0x001fc80000011603 */
[----:B------:R-:W-:-:S05]  /*1fb70*/  LOP3.LUT R3, R3, 0x3, RZ, 0xc0, !PT ;  /* 0x0000000303037812 */ /* 0x000fca00078ec0ff */
[----:B------:R-:W-:-:S07]  /*1fb80*/  IMAD.MOV.U32 R13, RZ, RZ, R3 ;  /* 0x000000ffff0d7224 */ /* 0x000fce00078e0003 */
[----:B------:R-:W-:Y:S05]  /*1fb90*/  WARPSYNC.COLLECTIVE R15, `(.L_x_1657) ;  /* 0x000000000f087348 */ /* 0x000fea0003c00000 */
[----:B------:R0:W1:Y:S02]  /*1fba0*/  SHFL.IDX P6, R14, R13, R12, R11 ;  /* 0x0000000c0d0e7389 */ /* 0x00006400000c000b */
[----:B01----:R-:W-:Y:S01]  /*1fbb0*/  ENDCOLLECTIVE ;  /* 0x000000000000791b */ /* 0x003fe20003800000 */
.L_x_1657:
[----:B------:R-:W-:Y:S05]  /*1fbc0*/  BSYNC B1 ;  /* 0x0000000000017941 */ /* 0x000fea0003800000 */
.L_x_1656:
[----:B------:R-:W-:Y:S05]  /*1fbd0*/  BRA `(.L_x_1658) ;  /* 0xffffff6c00a47947 */ /* 0x000fea000383ffff */
.L_x_1464:
[----:B------:R-:W-:Y:S01]  /*1fbe0*/  BSSY B1, `(.L_x_1659) ;  /* 0x0000006000017945 */ /* 0x000fe20003800000 */
[----:B------:R-:W-:-:S07]  /*1fbf0*/  IMAD.MOV.U32 R15, RZ, RZ, -0x1 ;  /* 0xffffffffff0f7424 */ /* 0x000fce00078e00ff */
[----:B0-----:R-:W-:Y:S05]  /*1fc00*/  WARPSYNC.COLLECTIVE R15, `(.L_x_1660) ;  /* 0x000000000f0c7348 */ /* 0x001fea0003c00000 */
[----:B------:R-:W-:Y:S02]  /*1fc10*/  ELECT P6, UR62, PT ;  /* 0x00000000003e782f */ /* 0x000fe400038c0000 */
[----:B------:R-:W-:Y:S01]  /*1fc20*/  MOV R14, UR62 ;  /* 0x0000003e000e7c02 */ /* 0x000fe20008000f00 */
[----:B0-----:R-:W-:Y:S10]  /*1fc30*/  ENDCOLLECTIVE ;  /* 0x000000000000791b */ /* 0x001ff40003800000 */
.L_x_1660:
[----:B------:R-:W-:Y:S05]  /*1fc40*/  BSYNC B1 ;  /* 0x0000000000017941 */ /* 0x000fea0003800000 */
.L_x_1659:
[----:B------:R-:W-:Y:S05]  /*1fc50*/  BRA `(.L_x_1463) ;  /* 0xffffff6c009c7947 */ /* 0x000fea000383ffff */
.L_x_1466:
[----:B0-----:R0:W1:Y:S02]  /*1fc60*/  SYNCS.PHASECHK.TRANS64.TRYWAIT P0, [R18+URZ+0x38820], R3 ;  /* 0x03882003120075a7 */ /* 0x001064000800017f */
[----:B-1----:R-:W-:Y:S05]  /*1fc70*/  @!P0 NANOSLEEP.SYNCS 0x989680 ;  /* 0x009896800000895d */ /* 0x002fea0003900000 */
[----:B------:R-:W1:Y:S02]  /*1fc80*/  @!P0 SYNCS.PHASECHK.TRANS64 P0, [R18+URZ+0x38820], R3 ;  /* 0x03882003120085a7 */ /* 0x000e64000800007f */
[----:B-1----:R-:W-:Y:S05]  /*1fc90*/  @!P0 BRA `(.L_x_1466) ;  /* 0xfffffffc00f08947 */ /* 0x002fea000383ffff */
[----:B------:R-:W-:Y:S05]  /*1fca0*/  BRA `(.L_x_1661) ;  /* 0xffffff6c00ac7947 */ /* 0x000fea000383ffff */
.L_x_1470:
[----:B-1----:R1:W2:Y:S02]  /*1fcb0*/  SYNCS.PHASECHK.TRANS64.TRYWAIT P0, [R4+URZ+0x388a0], R8 ;  /* 0x0388a008040075a7 */ /* 0x0022a4000800017f */
[----:B--2---:R-:W-:Y:S05]  /*1fcc0*/  @!P0 NANOSLEEP.SYNCS 0x989680 ;  /* 0x009896800000895d */ /* 0x004fea0003900000 */
[----:B------:R-:W2:Y:S02]  /*1fcd0*/  @!P0 SYNCS.PHASECHK.TRANS64 P0, [R4+URZ+0x388a0], R8 ;  /* 0x0388a008040085a7 */ /* 0x000ea4000800007f */
[----:B--2---:R-:W-:Y:S05]  /*1fce0*/  @!P0 BRA `(.L_x_1470) ;  /* 0xfffffffc00f08947 */ /* 0x004fea000383ffff */
[----:B------:R-:W-:Y:S05]  /*1fcf0*/  BRA `(.L_x_1662) ;  /* 0xffffff6c00cc7947 */ /* 0x000fea000383ffff */
.L_x_1475:
[----:B0-----:R0:W2:Y:S02]  /*1fd00*/  SYNCS.PHASECHK.TRANS64.TRYWAIT P0, [R4+URZ+0x388c0], R8 ;  /* 0x0388c008040075a7 */ /* 0x0010a4000800017f */
[----:B--2---:R-:W-:Y:S05]  /*1fd10*/  @!P0 NANOSLEEP.SYNCS 0x989680 ;  /* 0x009896800000895d */ /* 0x004fea0003900000 */
[----:B------:R-:W2:Y:S02]  /*1fd20*/  @!P0 SYNCS.PHASECHK.TRANS64 P0, [R4+URZ+0x388c0], R8 ;  /* 0x0388c008040085a7 */ /* 0x000ea4000800007f */
[----:B--2---:R-:W-:Y:S05]  /*1fd30*/  @!P0 BRA `(.L_x_1475) ;  /* 0xfffffffc00f08947 */ /* 0x004fea000383ffff */
[----:B------:R-:W-:Y:S05]  /*1fd40*/  BRA `(.L_x_1663) ;  /* 0xffffff70004c7947 */ /* 0x000fea000383ffff */
.L_x_1489:
[----:B0-----:R0:W1:Y:S02]  /*1fd50*/  SYNCS.PHASECHK.TRANS64.TRYWAIT P2, [R4+URZ+0x388a0], R5 ;  /* 0x0388a005040075a7 */ /* 0x001064000804017f */
[----:B-1----:R-:W-:Y:S05]  /*1fd60*/  @!P2 NANOSLEEP.SYNCS 0x989680 ;  /* 0x009896800000a95d */ /* 0x002fea0003900000 */
[----:B------:R-:W1:Y:S02]  /*1fd70*/  @!P2 SYNCS.PHASECHK.TRANS64 P2, [R4+URZ+0x388a0], R5 ;  /* 0x0388a0050400a5a7 */ /* 0x000e64000804007f */
[----:B-1----:R-:W-:Y:S05]  /*1fd80*/  @!P2 BRA `(.L_x_1489) ;  /* 0xfffffffc00f0a947 */ /* 0x002fea000383ffff */
[----:B------:R-:W-:Y:S05]  /*1fd90*/  BRA `(.L_x_1664) ;  /* 0xffffff7800cc7947 */ /* 0x000fea000383ffff */
.L_x_1494:
[----:B-1----:R1:W2:Y:S02]  /*1fda0*/  SYNCS.PHASECHK.TRANS64.TRYWAIT P2, [R4+URZ+0x388c0], R5 ;  /* 0x0388c005040075a7 */ /* 0x0022a4000804017f */
[----:B--2---:R-:W-:Y:S05]  /*1fdb0*/  @!P2 NANOSLEEP.SYNCS 0x989680 ;  /* 0x009896800000a95d */ /* 0x004fea0003900000 */
[----:B------:R-:W2:Y:S02]  /*1fdc0*/  @!P2 SYNCS.PHASECHK.TRANS64 P2, [R4+URZ+0x388c0], R5 ;  /* 0x0388c0050400a5a7 */ /* 0x000ea4000804007f */
[----:B--2---:R-:W-:Y:S05]  /*1fdd0*/  @!P2 BRA `(.L_x_1494) ;  /* 0xfffffffc00f0a947 */ /* 0x004fea000383ffff */
[----:B------:R-:W-:Y:S05]  /*1fde0*/  BRA `(.L_x_1665) ;  /* 0xffffff7c00487947 */ /* 0x000fea000383ffff */
.L_x_1516:
        /* <DEDUP_REMOVED lines=11> */
.L_x_1667:
[----:B------:R-:W-:Y:S05]  /*1fea0*/  BSYNC B0 ;  /* 0x0000000000007941 */ /* 0x000fea0003800000 */
.L_x_1666:
[----:B------:R-:W-:Y:S05]  /*1feb0*/  BRA `(.L_x_1668) ;  /* 0xffffff8c00b87947 */ /* 0x000fea000383ffff */
.L_x_1518:
[----:B------:R-:W-:Y:S01]  /*1fec0*/  BSSY B0, `(.L_x_1669) ;  /* 0x0000006000007945 */ /* 0x000fe20003800000 */
[----:B------:R-:W-:-:S07]  /*1fed0*/  IMAD.MOV.U32 R15, RZ, RZ, -0x1 ;  /* 0xffffffffff0f7424 */ /* 0x000fce00078e00ff */
[----:B0-----:R-:W-:Y:S05]  /*1fee0*/  WARPSYNC.COLLECTIVE R15, `(.L_x_1670) ;  /* 0x000000000f0c7348 */ /* 0x001fea0003c00000 */
[----:B------:R-:W-:Y:S02]  /*1fef0*/  ELECT P6, UR62, PT ;  /* 0x00000000003e782f */ /* 0x000fe400038c0000 */
[----:B------:R-:W-:Y:S01]  /*1ff00*/  MOV R14, UR62 ;  /* 0x0000003e000e7c02 */ /* 0x000fe20008000f00 */
[----:B0-----:R-:W-:Y:S10]  /*1ff10*/  ENDCOLLECTIVE ;  /* 0x000000000000791b */ /* 0x001ff40003800000 */
.L_x_1670:
[----:B------:R-:W-:Y:S05]  /*1ff20*/  BSYNC B0 ;  /* 0x0000000000007941 */ /* 0x000fea0003800000 */
.L_x_1669:
[----:B------:R-:W-:Y:S05]  /*1ff30*/  BRA `(.L_x_1671) ;  /* 0xffffff8c00c47947 */ /* 0x000fea000383ffff */
.L_x_1520:
[----:B0-----:R0:W1:Y:S02]  /*1ff40*/  SYNCS.PHASECHK.TRANS64.TRYWAIT P0, [R0+URZ+0x38840], R2 ;  /* 0x03884002000075a7 */ /* 0x001064000800017f */
[----:B-1----:R-:W-:Y:S05]  /*1ff50*/  @!P0 NANOSLEEP.SYNCS 0x989680 ;  /* 0x009896800000895d */ /* 0x002fea0003900000 */
[----:B------:R-:W1:Y:S02]  /*1ff60*/  @!P0 SYNCS.PHASECHK.TRANS64 P0, [R0+URZ+0x38840], R2 ;  /* 0x03884002000085a7 */ /* 0x000e64000800007f */
[----:B-1----:R-:W-:Y:S05]  /*1ff70*/  @!P0 BRA `(.L_x_1520) ;  /* 0xfffffffc00f08947 */ /* 0x002fea000383ffff */
[----:B------:R-:W-:Y:S05]  /*1ff80*/  BRA `(.L_x_1672) ;  /* 0xffffff9000247947 */ /* 0x000fea000383ffff */
.L_x_1524:
        /* <DEDUP_REMOVED lines=9> */
.L_x_1673:
[----:B------:R-:W-:Y:S02]  /*20020*/  IMAD.MOV.U32 R13, RZ, RZ, R3 ;  /* 0x000000ffff0d7224 */ /* 0x000fe400078e0003 */
[----:B------:R-:W-:Y:S01]  /*20030*/  IMAD.MOV.U32 R4, RZ, RZ, R14 ;  /* 0x000000ffff047224 */ /* 0x000fe200078e000e */
[----:B------:R-:W-:-:S07]  /*20040*/  LOP3.LUT R6, R6, 0x7f, RZ, 0xc0, !PT ;  /* 0x0000007f06067812 */ /* 0x000fce00078ec0ff */
[----:B------:R-:W-:Y:S05]  /*20050*/  WARPSYNC.COLLECTIVE R15, `(.L_x_1674) ;  /* 0x000000000f087348 */ /* 0x000fea0003c00000 */
[----:B------:R0:W1:Y:S02]  /*20060*/  SHFL.IDX P6, R14, R13, R12, R11 ;  /* 0x0000000c0d0e7389 */ /* 0x00006400000c000b */
[----:B01----:R-:W-:Y:S01]  /*20070*/  ENDCOLLECTIVE ;  /* 0x000000000000791b */ /* 0x003fe20003800000 */
.L_x_1674:
        /* <DEDUP_REMOVED lines=9> */
.L_x_1675:
[----:B------:R-:W-:Y:S02]  /*20110*/  IMAD.MOV.U32 R13, RZ, RZ, R3 ;  /* 0x000000ffff0d7224 */ /* 0x000fe400078e0003 */
[----:B------:R-:W-:-:S07]  /*20120*/  IMAD.MOV.U32 R6, RZ, RZ, R14 ;  /* 0x000000ffff067224 */ /* 0x000fce00078e000e */
[----:B------:R-:W-:Y:S05]  /*20130*/  WARPSYNC.COLLECTIVE R15, `(.L_x_1676) ;  /* 0x000000000f087348 */ /* 0x000fea0003c00000 */
[----:B------:R0:W1:Y:S02]  /*20140*/  SHFL.IDX P6, R14, R13, R12, R11 ;  /* 0x0000000c0d0e7389 */ /* 0x00006400000c000b */
[----:B01----:R-:W-:Y:S01]  /*20150*/  ENDCOLLECTIVE ;  /* 0x000000000000791b */ /* 0x003fe20003800000 */
.L_x_1676:
        /* <DEDUP_REMOVED lines=22> */
.L_x_1677:
        /* <DEDUP_REMOVED lines=10> */
.L_x_1678:
        /* <DEDUP_REMOVED lines=11> */
.L_x_1679:
        /* <DEDUP_REMOVED lines=14> */
.L_x_1680:
[----:B------:R-:W-:Y:S01]  /*204f0*/  IMAD.MOV.U32 R3, RZ, RZ, R14 ;  /* 0x000000ffff037224 */ /* 0x000fe200078e000e */
[----:B------:R-:W-:Y:S06]  /*20500*/  BRA `(.L_x_1681) ;  /* 0xffffff9400647947 */ /* 0x000fec000383ffff */
.L_x_1528:
[----:B------:R-:W2:Y:S04]  /*20510*/  LDL.LU R13, [R1+0x4c] ;  /* 0x00004c00010d7983 */ /* 0x000ea80000300800 */
[----:B------:R-:W3:Y:S04]  /*20520*/  LDL.LU R12, [R1+0x4] ;  /* 0x00000400010c7983 */ /* 0x000ee80000300800 */
[----:B------:R-:W4:Y:S04]  /*20530*/  LDL.LU R11, [R1+0x50] ;  /* 0x00005000010b7983 */ /* 0x000f280000300800 */
[----:B------:R-:W5:Y:S04]  /*20540*/  LDL.LU R9, [R1+0x64] ;  /* 0x0000640001097983 */ /* 0x000f680000300800 */
[----:B------:R-:W5:Y:S01]  /*20550*/  LDL.LU R8, [R1+0x14] ;  /* 0x0000140001087983 */ /* 0x000f620000300800 */
[----:B------:R-:W-:Y:S01]  /*20560*/  BSSY B0, `(.L_x_1682) ;  /* 0x0000017000007945 */ /* 0x000fe20003800000 */
[----:B------:R-:W-:-:S02]  /*20570*/  IMAD.MOV.U32 R15, RZ, RZ, -0x1 ;  /* 0xffffffffff0f7424 */ /* 0x000fc400078e00ff */
[----:B--2---:R-:W-:Y:S02]  /*20580*/  IMAD R7, R13, R7, RZ ;  /* 0x000000070d077224 */ /* 0x004fe400078e02ff */
[----:B------:R-:W-:-:S03]  /*20590*/  IMAD.MOV.U32 R13, RZ, RZ, R4 ;  /* 0x000000ffff0d7224 */ /* 0x000fc600078e0004 */
[-C--:B---3--:R-:W-:Y:S01]  /*205a0*/  ISETP.GE.AND P2, PT, R12, R7.reuse, PT ;  /* 0x000000070c00720c */ /* 0x088fe20003f46270 */
[----:B------:R-:W-:Y:S01]  /*205b0*/  IMAD.MOV.U32 R12, RZ, RZ, RZ ;  /* 0x000000ffff0c7224 */ /* 0x000fe200078e00ff */
[-C--:B----4-:R-:W-:Y:S01]  /*205c0*/  ISETP.GE.AND P3, PT, R11, R7.reuse, PT ;  /* 0x000000070b00720c */ /* 0x090fe20003f66270 */
[----:B------:R-:W-:Y:S01]  /*205d0*/  IMAD.MOV.U32 R11, RZ, RZ, 0x181f ;  /* 0x0000181fff0b7424 */ /* 0x000fe200078e00ff */
[----:B-----5:R-:W-:Y:S02]  /*205e0*/  ISETP.GE.AND P4, PT, R9, R7, PT ;  /* 0x000000070900720c */ /* 0x020fe40003f86270 */
[----:B------:R-:W-:-:S07]  /*205f0*/  LOP3.LUT R8, R8, 0xffffffdf, RZ, 0xc0, !PT ;  /* 0xffffffdf08087812 */ /* 0x000fce00078ec0ff */
        /* <DEDUP_REMOVED lines=8> */
[----:B------:R-:W-:-:S05]  /*20680*/  @P6 LOP3.LUT R8, R8, 0x10, RZ, 0xfc, !PT ;  /* 0x0000001008086812 */ /* 0x000fca00078efcff */
[----:B------:R0:W-:Y:S02]  /*20690*/  STL [R1+0x14], R8 ;  /* 0x0000140801007387 */ /* 0x0001e40000100800 */
[----:B0-----:R-:W-:Y:S05]  /*206a0*/  WARPSYNC.COLLECTIVE R15, `(.L_x_1683) ;  /* 0x000000000f087348 */ /* 0x001fea0003c00000 */
[----:B------:R1:W2:Y:S02]  /*206b0*/  SHFL.IDX P6, R14, R13, R12, R11 ;  /* 0x0000000c0d0e7389 */ /* 0x0002a400000c000b */
[----:B012---:R-:W-:Y:S01]  /*206c0*/  ENDCOLLECTIVE ;  /* 0x000000000000791b */ /* 0x007fe20003800000 */
.L_x_1683:
[----:B------:R-:W-:Y:S05]  /*206d0*/  BSYNC B0 ;  /* 0x0000000000007941 */ /* 0x000fea0003800000 */
.L_x_1682:
[----:B------:R0:W-:Y:S04]  /*206e0*/  STL [R1+0x88], R16 ;  /* 0x0000881001007387 */ /* 0x0001e80000100800 */
[----:B0-----:R0:W5:Y:S04]  /*206f0*/  LDL.LU R16, [R1+0x14] ;  /* 0x0000140001107983 */ /* 0x0011680000300800 */
[----:B------:R1:W-:Y:S04]  /*20700*/  STL [R1+0x84], R7 ;  /* 0x0000840701007387 */ /* 0x0003e80000100800 */
[----:B-1----:R0:W5:Y:S01]  /*20710*/  LDL R7, [R1+0x18] ;  /* 0x0000180001077983 */ /* 0x0021620000100800 */
[----:B------:R-:W-:-:S02]  /*20720*/  IMAD.MOV.U32 R13, RZ, RZ, R0 ;  /* 0x000000ffff0d7224 */ /* 0x000fc400078e0000 */
[----:B------:R-:W-:Y:S02]  /*20730*/  IMAD.MOV.U32 R12, RZ, RZ, RZ ;  /* 0x000000ffff0c7224 */ /* 0x000fe400078e00ff */
[----:B------:R-:W-:Y:S02]  /*20740*/  IMAD.MOV.U32 R11, RZ, RZ, 0x181f ;  /* 0x0000181fff0b7424 */ /* 0x000fe400078e00ff */
[----:B------:R-:W-:Y:S02]  /*20750*/  IMAD.MOV.U32 R15, RZ, RZ, -0x1 ;  /* 0xffffffffff0f7424 */ /* 0x000fe400078e00ff */
[----:B0-----:R-:W-:-:S07]  /*20760*/  IMAD.MOV.U32 R8, RZ, RZ, R14 ;  /* 0x000000ffff087224 */ /* 0x001fce00078e000e */
[----:B-----5:R-:W-:Y:S05]  /*20770*/  WARPSYNC.COLLECTIVE R15, `(.L_x_1684) ;  /* 0x000000000f087348 */ /* 0x020fea0003c00000 */
[----:B------:R0:W1:Y:S02]  /*20780*/  SHFL.IDX P6, R14, R13, R12, R11 ;  /* 0x0000000c0d0e7389 */ /* 0x00006400000c000b */
[----:B01---5:R-:W-:Y:S01]  /*20790*/  ENDCOLLECTIVE ;  /* 0x000000000000791b */ /* 0x023fe20003800000 */
.L_x_1684:
[----:B------:R-:W-:Y:S02]  /*207a0*/  IMAD.MOV.U32 R13, RZ, RZ, R4 ;  /* 0x000000ffff0d7224 */ /* 0x000fe400078e0004 */
[----:B------:R-:W-:Y:S02]  /*207b0*/  IMAD.MOV.U32 R12, RZ, RZ, 0x1 ;  /* 0x00000001ff0c7424 */ /* 0x000fe400078e00ff */
[----:B------:R-:W-:-:S05]  /*207c0*/  IMAD.MOV.U32 R2, RZ, RZ, R14 ;  /* 0x000000ffff027224 */ /* 0x000fca00078e000e */
[----:B------:R-:W-:-:S05]  /*207d0*/  @!P2 LEA R3, P6, R10, R2, 0x1 ;  /* 0x000000020a03a211 */ /* 0x000fca00078c08ff */
[----:B------:R-:W-:-:S05]  /*207e0*/  @!P2 IMAD.X R2, RZ, RZ, R8, P6 ;  /* 0x000000ffff02a224 */ /* 0x000fca00030e0608 */
[----:B------:R-:W-:-:S04]  /*207f0*/  @!P2 LOP3.LUT R3, R3, R2, RZ, 0x3c, !PT ;  /* 0x000000020303a212 */ /* 0x000fc800078e3cff */
[----:B------:R-:W-:-:S04]  /*20800*/  @!P2 LOP3.LUT R2, R3, R2, RZ, 0x3c, !PT ;  /* 0x000000020302a212 */ /* 0x000fc800078e3cff */
[----:B------:R-:W-:Y:S02]  /*20810*/  @!P2 LOP3.LUT R3, R3, R2, RZ, 0x3c, !PT ;  /* 0x000000020303a212 */ /* 0x000fe400078e3cff */
[----:B------:R-:W-:-:S04]  /*20820*/  LOP3.LUT R16, R16, 0xffff7fff, RZ, 0xc0, !PT ;  /* 0xffff7fff10107812 */ /* 0x000fc800078ec0ff */
[----:B------:R-:W-:-:S04]  /*20830*/  @P0 LOP3.LUT R16, R16, 0x8000, RZ, 0xfc, !PT ;  /* 0x0000800010100812 */ /* 0x000fc800078efcff */
[C---:B------:R-:W-:Y:S02]  /*20840*/  LOP3.LUT P0, RZ, R16.reuse, 0x8, RZ, 0xc0, !PT ;  /* 0x0000000810ff7812 */ /* 0x040fe4000780c0ff */
[----:B------:R-:W-:-:S04]  /*20850*/  LOP3.LUT R16, R16, 0xffffbfff, RZ, 0xc0, !PT ;  /* 0xffffbfff10107812 */ /* 0x000fc800078ec0ff */
[----:B------:R-:W-:-:S04]  /*20860*/  @P1 LOP3.LUT R16, R16, 0x4000, RZ, 0xfc, !PT ;  /* 0x0000400010101812 */ /* 0x000fc800078efcff */
[C---:B------:R-:W-:Y:S02]  /*20870*/  LOP3.LUT P1, RZ, R16.reuse, 0x4, RZ, 0xc0, !PT ;  /* 0x0000000410ff7812 */ /* 0x040fe4000782c0ff */
[----:B------:R-:W-:Y:S01]  /*20880*/  LOP3.LUT R16, R16, 0xffffdfff, RZ, 0xc0, !PT ;  /* 0xffffdfff10107812 */ /* 0x000fe200078ec0ff */
[----:B------:R-:W-:Y:S01]  /*20890*/  @!PT LDS RZ, [RZ] ;  /* 0x00000000fffff984 */ /* 0x000fe20000000800 */
[----:B------:R-:W-:Y:S01]  /*208a0*/  @!PT LDS RZ, [RZ] ;  /* 0x00000000fffff984 */ /* 0x000fe20000000800 */
[----:B------:R-:W-:Y:S01]  /*208b0*/  @!PT LDS RZ, [RZ] ;  /* 0x00000000fffff984 */ /* 0x000fe20000000800 */
[----:B------:R0:W-:Y:S03]  /*208c0*/  @!P2 LDGSTS.E.BYPASS.LTC128B.128 [R7+0x26400], desc[UR42][R2.64], !P0 ;  /* 0x264000000207afae */ /* 0x0001e6000c101d6a */
[----:B------:R-:W-:-:S04]  /*208d0*/  @P3 LOP3.LUT R16, R16, 0x2000, RZ, 0xfc, !PT ;  /* 0x0000200010103812 */ /* 0x000fc800078efcff */
[C---:B------:R-:W-:Y:S02]  /*208e0*/  LOP3.LUT P3, RZ, R16.reuse, 0x2, RZ, 0xc0, !PT ;  /* 0x0000000210ff7812 */ /* 0x040fe4000786c0ff */
[----:B------:R-:W-:Y:S01]  /*208f0*/  LOP3.LUT R16, R16, 0xfffffbff, RZ, 0xc0, !PT ;  /* 0xfffffbff10107812 */ /* 0x000fe200078ec0ff */
[----:B------:R0:W-:Y:S03]  /*20900*/  @!P2 LDGSTS.E.BYPASS.LTC128B.128 [R7+0x28400], desc[UR42][R2.64+0x80], !P1 ;  /* 0x284000800207afae */ /* 0x0001e6000c901d6a */
[----:B------:R-:W-:-:S04]  /*20910*/  @P4 LOP3.LUT R16, R16, 0x400, RZ, 0xfc, !PT ;  /* 0x0000040010104812 */ /* 0x000fc800078efcff */
[C---:B------:R-:W-:Y:S02]  /*20920*/  LOP3.LUT P0, RZ, R16.reuse, 0x8000, RZ, 0xc0, !PT ;  /* 0x0000800010ff7812 */ /* 0x040fe4000780c0ff */
[C---:B------:R-:W-:Y:S01]  /*20930*/  LOP3.LUT P1, RZ, R16.reuse, 0x4000, RZ, 0xc0, !PT ;  /* 0x0000400010ff7812 */ /* 0x040fe2000782c0ff */
[----:B------:R0:W-:Y:S01]  /*20940*/  @!P2 LDGSTS.E.BYPASS.LTC128B.128 [R7+0x2a400], desc[UR42][R2.64+0x100], !P3 ;  /* 0x2a4001000207afae */ /* 0x0001e2000d901d6a */
[C---:B------:R-:W-:Y:S02]  /*20950*/  LOP3.LUT P6, RZ, R16.reuse, 0x20, RZ, 0xc0, !PT ;  /* 0x0000002010ff7812 */ /* 0x040fe400078cc0ff */
[C---:B------:R-:W-:Y:S01]  /*20960*/  LOP3.LUT P3, RZ, R16.reuse, 0x2000, RZ, 0xc0, !PT ;  /* 0x0000200010ff7812 */ /* 0x040fe2000786c0ff */
[----:B------:R0:W-:Y:S01]  /*20970*/  @!P2 LDGSTS.E.BYPASS.LTC128B.128 [R7+0x2c400], desc[UR42][R2.64+0x180], !P5 ;  /* 0x2c4001800207afae */ /* 0x0001e2000e901d6a */
[C---:B------:R-:W-:Y:S02]  /*20980*/  LOP3.LUT P4, RZ, R16.reuse, 0x10, RZ, 0xc0, !PT ;  /* 0x0000001010ff7812 */ /* 0x040fe4000788c0ff */
[----:B------:R-:W-:-:S03]  /*20990*/  LOP3.LUT R16, R16, 0xfffff7ff, RZ, 0xc0, !PT ;  /* 0xfffff7ff10107812 */ /* 0x000fc600078ec0ff */
[----:B------:R0:W-:Y:S01]  /*209a0*/  @!P2 LDGSTS.E.BYPASS.LTC128B.128 [R7+0x2e400], desc[UR42][R2.64+0x200], !P0 ;  /* 0x2e4002000207afae */ /* 0x0001e2000c101d6a */
[----:B------:R-:W-:-:S03]  /*209b0*/  @P5 LOP3.LUT R16, R16, 0x800, RZ, 0xfc, !PT ;  /* 0x0000080010105812 */ /* 0x000fc600078efcff */
[----:B------:R0:W-:Y:S01]  /*209c0*/  @!P2 LDGSTS.E.BYPASS.LTC128B.128 [R7+0x30400], desc[UR42][R2.64+0x280], !P1 ;  /* 0x304002800207afae */ /* 0x0001e2000c901d6a */
[C---:B------:R-:W-:Y:S02]  /*209d0*/  LOP3.LUT P5, RZ, R16.reuse, 0x4, RZ, 0xc0, !PT ;  /* 0x0000000410ff7812 */ /* 0x040fe400078ac0ff */
[----:B------:R-:W-:Y:S01]  /*209e0*/  @!P3 LOP3.LUT R8, R5, 0x40, RZ, 0xc0, !PT ;  /* 0x000000400508b812 */ /* 0x000fe200078ec0ff */
[----:B------:R0:W-:Y:S01]  /*209f0*/  @!P2 LDGSTS.E.BYPASS.LTC128B.128 [R7+0x32400], desc[UR42][R2.64+0x300], P6 ;  /* 0x324003000207afae */ /* 0x0001e2000b101d6a */
[----:B------:R-:W-:Y:S02]  /*20a00*/  LOP3.LUT R16, R16, 0xffffefff, RZ, 0xc0, !PT ;  /* 0xffffefff10107812 */ /* 0x000fe400078ec0ff */
[----:B------:R-:W-:-:S07]  /*20a10*/  @!P3 SHF.R.U32.HI R8, RZ, 0x2, R8 ;  /* 0x00000002ff08b819 */ /* 0x000fce0000011608 */
[----:B0-----:R-:W-:Y:S05]  /*20a20*/  WARPSYNC.COLLECTIVE R15, `(.L_x_1685) ;  /* 0x000000000f087348 */ /* 0x001fea0003c00000 */
[----:B------:R1:W2:Y:S02]  /*20a30*/  SHFL.IDX P6, R14, R13, R12, R11 ;  /* 0x0000000c0d0e7389 */ /* 0x0002a400000c000b */
[----:B012---:R-:W-:Y:S01]  /*20a40*/  ENDCOLLECTIVE ;  /* 0x000000000000791b */ /* 0x007fe20003800000 */
.L_x_1685:
[----:B------:R-:W-:Y:S01]  /*20a50*/  @!PT LDS RZ, [RZ] ;  /* 0x00000000fffff984 */ /* 0x000fe20000000800 */
[----:B------:R-:W-:Y:S01]  /*20a60*/  @!PT LDS RZ, [RZ] ;  /* 0x00000000fffff984 */ /* 0x000fe20000000800 */
[----:B------:R-:W-:Y:S01]  /*20a70*/  @!PT LDS RZ, [RZ] ;  /* 0x00000000fffff984 */ /* 0x000fe20000000800 */
[----:B------:R0:W-:Y:S01]  /*20a80*/  @!P2 LDGSTS.E.BYPASS.LTC128B.128 [R7+0x34400], desc[UR42][R2.64+0x380], P4 ;  /* 0x344003800207afae */ /* 0x0001e2000a101d6a */
[----:B------:R-:W-:Y:S02]  /*20a90*/  @!P3 ISETP.NE.U32.AND P2, PT, R8, RZ, PT ;  /* 0x000000ff0800b20c */ /* 0x000fe40003f45070 */
[----:B------:R-:W-:Y:S02]  /*20aa0*/  @P5 LOP3.LUT R16, R16, 0x1000, RZ, 0xfc, !PT ;  /* 0x0000100010105812 */ /* 0x000fe400078efcff */
[----:B------:R-:W-:Y:S02]  /*20ab0*/  @!P3 LOP3.LUT R8, R6, 0x80, RZ, 0xc0, !PT ;  /* 0x000000800608b812 */ /* 0x000fe400078ec0ff */
[C---:B------:R-:W-:Y:S02]  /*20ac0*/  LOP3.LUT P5, RZ, R16.reuse, 0x8, RZ, 0xc0, !PT ;  /* 0x0000000810ff7812 */ /* 0x040fe400078ac0ff */
[----:B------:R-:W-:Y:S01]  /*20ad0*/  LOP3.LUT R16, R16, 0xffffffdf, RZ, 0xc0, !PT ;  /* 0xffffffdf10107812 */ /* 0x000fe200078ec0ff */
[----:B------:R-:W-:Y:S01]  /*20ae0*/  IMAD.MOV.U32 R13, RZ, RZ, R0 ;  /* 0x000000ffff0d7224 */ /* 0x000fe200078e0000 */
[----:B------:R-:W-:-:S03]  /*20af0*/  @!P3 SHF.R.U32.HI R8, RZ, 0x3, R8 ;  /* 0x00000003ff08b819 */ /* 0x000fc60000011608 */
[----:B------:R-:W-:Y:S02]  /*20b00*/  @P2 LOP3.LUT R16, R16, 0x20, RZ, 0xfc, !PT ;  /* 0x0000002010102812 */ /* 0x000fe400078efcff */
[----:B------:R-:W-:Y:S01]  /*20b10*/  @!P3 ISETP.NE.U32.AND P4, PT, R8, RZ, PT ;  /* 0x000000ff0800b20c */ /* 0x000fe20003f85070 */
[----:B0-----:R-:W-:-:S12]  /*20b20*/  IMAD.MOV.U32 R9, RZ, RZ, R14 ;  /* 0x000000ffff097224 */ /* 0x001fd800078e000e */
[----:B------:R-:W-:Y:S05]  /*20b30*/  WARPSYNC.COLLECTIVE R15, `(.L_x_1686) ;  /* 0x000000000f087348 */ /* 0x000fea0003c00000 */
[----:B------:R0:W1:Y:S02]  /*20b40*/  SHFL.IDX P6, R14, R13, R12, R11 ;  /* 0x0000000c0d0e7389 */ /* 0x00006400000c000b */
[----:B01----:R-:W-:Y:S01]  /*20b50*/  ENDCOLLECTIVE ;  /* 0x000000000000791b */ /* 0x003fe20003800000 */
.L_x_1686:
        /* <DEDUP_REMOVED lines=29> */
.L_x_1687:
        /* <DEDUP_REMOVED lines=8> */
[----:B------:R0:W-:Y:S01]  /*20db0*/  STL [R1+0x14], R16 ;  /* 0x0000141001007387 */ /* 0x0001e20000100800 */
[----:B------:R-:W-:-:S11]  /*20dc0*/  IMAD.MOV.U32 R10, RZ, RZ, R14 ;  /* 0x000000ffff0a7224 */ /* 0x000fd600078e000e */
[----:B0-----:R-:W-:Y:S05]  /*20dd0*/  WARPSYNC.COLLECTIVE R15, `(.L_x_1688) ;  /* 0x000000000f087348 */ /* 0x001fea0003c00000 */
[----:B------:R1:W2:Y:S02]  /*20de0*/  SHFL.IDX P6, R14, R13, R12, R11 ;  /* 0x0000000c0d0e7389 */ /* 0x0002a400000c000b */
[----:B012---:R-:W-:Y:S01]  /*20df0*/  ENDCOLLECTIVE ;  /* 0x000000000000791b */ /* 0x007fe20003800000 */
.L_x_1688:
        /* <DEDUP_REMOVED lines=20> */
[----:B------:R-:W-:-:S03]  /*20f40*/  LOP3.LUT P2, RZ, R16, 0x80, RZ, 0xc0, !PT ;  /* 0x0000008010ff7812 */ /* 0x000fc6000784c0ff */
[----:B------:R0:W5:Y:S10]  /*20f50*/  LDL.LU R16, [R1+0x88] ;  /* 0x0000880001107983 */ /* 0x0001740000300800 */
        /* <DEDUP_REMOVED lines=13> */
.L_x_1689:
[----:B------:R-:W-:Y:S02]  /*21030*/  IMAD.MOV.U32 R13, RZ, RZ, R0 ;  /* 0x000000ffff0d7224 */ /* 0x000fe400078e0000 */
[----:B------:R-:W-:-:S07]  /*21040*/  IMAD.MOV.U32 R4, RZ, RZ, R14 ;  /* 0x000000ffff047224 */ /* 0x000fce00078e000e */
[----:B------:R-:W-:Y:S05]  /*21050*/  WARPSYNC.COLLECTIVE R15, `(.L_x_1690) ;  /* 0x000000000f087348 */ /* 0x000fea0003c00000 */
[----:B------:R0:W1:Y:S02]  /*21060*/  SHFL.IDX P6, R14, R13, R12, R11 ;  /* 0x0000000c0d0e7389 */ /* 0x00006400000c000b */
[----:B01----:R-:W-:Y:S01]  /*21070*/  ENDCOLLECTIVE ;  /* 0x000000000000791b */ /* 0x003fe20003800000 */
.L_x_1690:
[----:B------:R-:W-:Y:S01]  /*21080*/  IMAD.MOV.U32 R0, RZ, RZ, R14 ;  /* 0x000000ffff007224 */ /* 0x000fe200078e000e */
[----:B------:R-:W-:Y:S06]  /*21090*/  BRA `(.L_x_1691) ;  /* 0xffffff9800347947 */ /* 0x000fec000383ffff */
.L_x_1533:
[----:B0-----:R0:W2:Y:S02]  /*210a0*/  SYNCS.PHASECHK.TRANS64.TRYWAIT P0, [R18+URZ+0x38820], R0 ;  /* 0x03882000120075a7 */ /* 0x0010a4000800017f */
[----:B--2---:R-:W-:Y:S05]  /*210b0*/  @!P0 NANOSLEEP.SYNCS 0x989680 ;  /* 0x009896800000895d */ /* 0x004fea0003900000 */
[----:B------:R-:W2:Y:S02]  /*210c0*/  @!P0 SYNCS.PHASECHK.TRANS64 P0, [R18+URZ+0x38820], R0 ;  /* 0x03882000120085a7 */ /* 0x000ea4000800007f */
[----:B--2---:R-:W-:Y:S05]  /*210d0*/  @!P0 BRA `(.L_x_1533) ;  /* 0xfffffffc00f08947 */ /* 0x004fea000383ffff */
[----:B------:R-:W-:Y:S05]  /*210e0*/  BRA `(.L_x_1692) ;  /* 0xffffff9800f07947 */ /* 0x000fea000383ffff */
.L_x_1537:
[----:B0-----:R0:W2:Y:S02]  /*210f0*/  SYNCS.PHASECHK.TRANS64.TRYWAIT P0, [R0+URZ+0x38860], R2 ;  /* 0x03886002000075a7 */ /* 0x0010a4000800017f */
[----:B--2---:R-:W-:Y:S05]  /*21100*/  @!P0 NANOSLEEP.SYNCS 0x989680 ;  /* 0x009896800000895d */ /* 0x004fea0003900000 */
[----:B------:R-:W2:Y:S02]  /*21110*/  @!P0 SYNCS.PHASECHK.TRANS64 P0, [R0+URZ+0x38860], R2 ;  /* 0x03886002000085a7 */ /* 0x000ea4000800007f */
[----:B--2---:R-:W-:Y:S05]  /*21120*/  @!P0 BRA `(.L_x_1537) ;  /* 0xfffffffc00f08947 */ /* 0x004fea000383ffff */
[----:B------:R-:W-:Y:S05]  /*21130*/  BRA `(.L_x_1693) ;  /* 0xffffff9c00147947 */ /* 0x000fea000383ffff */
.L_x_1556:
[----:B-1----:R1:W2:Y:S02]  /*21140*/  SYNCS.PHASECHK.TRANS64.TRYWAIT P0, [R2+URZ+0x38840], R6 ;  /* 0x03884006020075a7 */ /* 0x0022a4000800017f */
[----:B--2---:R-:W-:Y:S05]  /*21150*/  @!P0 NANOSLEEP.SYNCS 0x989680 ;  /* 0x009896800000895d */ /* 0x004fea0003900000 */
[----:B------:R-:W2:Y:S02]  /*21160*/  @!P0 SYNCS.PHASECHK.TRANS64 P0, [R2+URZ+0x38840], R6 ;  /* 0x03884006020085a7 */ /* 0x000ea4000800007f */
[----:B--2---:R-:W-:Y:S05]  /*21170*/  @!P0 BRA `(.L_x_1556) ;  /* 0xfffffffc00f08947 */ /* 0x004fea000383ffff */
[----:B------:R-:W-:Y:S05]  /*21180*/  BRA `(.L_x_1694) ;  /* 0xffffffa800247947 */ /* 0x000fea000383ffff */
.L_x_1561:
[----:B0-----:R0:W2:Y:S02]  /*21190*/  SYNCS.PHASECHK.TRANS64.TRYWAIT P0, [R2+URZ+0x38860], R6 ;  /* 0x03886006020075a7 */ /* 0x0010a4000800017f */
[----:B--2---:R-:W-:Y:S05]  /*211a0*/  @!P0 NANOSLEEP.SYNCS 0x989680 ;  /* 0x009896800000895d */ /* 0x004fea0003900000 */
[----:B------:R-:W2:Y:S02]  /*211b0*/  @!P0 SYNCS.PHASECHK.TRANS64 P0, [R2+URZ+0x38860], R6 ;  /* 0x03886006020085a7 */ /* 0x000ea4000800007f */
[----:B--2---:R-:W-:Y:S05]  /*211c0*/  @!P0 BRA `(.L_x_1561) ;  /* 0xfffffffc00f08947 */ /* 0x004fea000383ffff */
[----:B------:R-:W-:Y:S05]  /*211d0*/  BRA `(.L_x_1695) ;  /* 0xffffffa800a07947 */ /* 0x000fea000383ffff */
.L_x_1576:
[----:B-1----:R1:W2:Y:S02]  /*211e0*/  SYNCS.PHASECHK.TRANS64.TRYWAIT P0, [R3+URZ+0x38840], R2 ;  /* 0x03884002030075a7 */ /* 0x0022a4000800017f */
[----:B--2---:R-:W-:Y:S05]  /*211f0*/  @!P0 NANOSLEEP.SYNCS 0x989680 ;  /* 0x009896800000895d */ /* 0x004fea0003900000 */
[----:B------:R-:W2:Y:S02]  /*21200*/  @!P0 SYNCS.PHASECHK.TRANS64 P0, [R3+URZ+0x38840], R2 ;  /* 0x03884002030085a7 */ /* 0x000ea4000800007f */
[----:B--2---:R-:W-:Y:S05]  /*21210*/  @!P0 BRA `(.L_x_1576) ;  /* 0xfffffffc00f08947 */ /* 0x004fea000383ffff */
[----:B------:R-:W-:Y:S05]  /*21220*/  BRA `(.L_x_1696) ;  /* 0xffffffb4007c7947 */ /* 0x000fea000383ffff */
.L_x_1581:
[----:B--2---:R2:W3:Y:S02]  /*21230*/  SYNCS.PHASECHK.TRANS64.TRYWAIT P0, [R3+URZ+0x38860], R2 ;  /* 0x03886002030075a7 */ /* 0x0044e4000800017f */
[----:B---3--:R-:W-:Y:S05]  /*21240*/  @!P0 NANOSLEEP.SYNCS 0x989680 ;  /* 0x009896800000895d */ /* 0x008fea0003900000 */
[----:B------:R-:W3:Y:S02]  /*21250*/  @!P0 SYNCS.PHASECHK.TRANS64 P0, [R3+URZ+0x38860], R2 ;  /* 0x03886002030085a7 */ /* 0x000ee4000800007f */
[----:B---3--:R-:W-:Y:S05]  /*21260*/  @!P0 BRA `(.L_x_1581) ;  /* 0xfffffffc00f08947 */ /* 0x008fea000383ffff */
[----:B------:R-:W-:Y:S05]  /*21270*/  BRA `(.L_x_1697) ;  /* 0xffffffb400f87947 */ /* 0x000fea000383ffff */
.L_x_1596:
[----:B-1----:R1:W2:Y:S02]  /*21280*/  SYNCS.PHASECHK.TRANS64.TRYWAIT P0, [R3+URZ+0x38840], R2 ;  /* 0x03884002030075a7 */ /* 0x0022a4000800017f */
[----:B--2---:R-:W-:Y:S05]  /*21290*/  @!P0 NANOSLEEP.SYNCS 0x989680 ;  /* 0x009896800000895d */ /* 0x004fea0003900000 */
[----:B------:R-:W2:Y:S02]  /*212a0*/  @!P0 SYNCS.PHASECHK.TRANS64 P0, [R3+URZ+0x38840], R2 ;  /* 0x03884002030085a7 */ /* 0x000ea4000800007f */
[----:B--2---:R-:W-:Y:S05]  /*212b0*/  @!P0 BRA `(.L_x_1596) ;  /* 0xfffffffc00f08947 */ /* 0x004fea000383ffff */
[----:B------:R-:W-:Y:S05]  /*212c0*/  BRA `(.L_x_1698) ;  /* 0xffffffc000b87947 */ /* 0x000fea000383ffff */
.L_x_1601:
[----:B--2---:R2:W3:Y:S02]  /*212d0*/  SYNCS.PHASECHK.TRANS64.TRYWAIT P0, [R3+URZ+0x38860], R2 ;  /* 0x03886002030075a7 */ /* 0x0044e4000800017f */
[----:B---3--:R-:W-:Y:S05]  /*212e0*/  @!P0 NANOSLEEP.SYNCS 0x989680 ;  /* 0x009896800000895d */ /* 0x008fea0003900000 */
[----:B------:R-:W3:Y:S02]  /*212f0*/  @!P0 SYNCS.PHASECHK.TRANS64 P0, [R3+URZ+0x38860], R2 ;  /* 0x03886002030085a7 */ /* 0x000ee4000800007f */
[----:B---3--:R-:W-:Y:S05]  /*21300*/  @!P0 BRA `(.L_x_1601) ;  /* 0xfffffffc00f08947 */ /* 0x008fea000383ffff */
[----:B------:R-:W-:Y:S05]  /*21310*/  BRA `(.L_x_1699) ;  /* 0xffffffc400347947 */ /* 0x000fea000383ffff */
.L_x_1617:
[----:B-1----:R-:W2:Y:S01]  /*21320*/  LDL R2, [R1] ;  /* 0x0000000001027983 */ /* 0x002ea20000100800 */
[----:B------:R-:W-:Y:S01]  /*21330*/  BSSY B0, `(.L_x_1700) ;  /* 0x0000008000007945 */ /* 0x000fe20003800000 */
[----:B---3--:R-:W-:Y:S02]  /*21340*/  IMAD.MOV.U32 R12, RZ, RZ, RZ ;  /* 0x000000ffff0c7224 */ /* 0x008fe400078e00ff */
[----:B------:R-:W-:Y:S02]  /*21350*/  IMAD.MOV.U32 R11, RZ, RZ, 0x1f ;  /* 0x0000001fff0b7424 */ /* 0x000fe400078e00ff */
[----:B------:R-:W-:Y:S02]  /*21360*/  IMAD.MOV.U32 R15, RZ, RZ, -0x1 ;  /* 0xffffffffff0f7424 */ /* 0x000fe400078e00ff */
[----:B--2---:R-:W-:-:S07]  /*21370*/  IMAD.MOV.U32 R13, RZ, RZ, R2 ;  /* 0x000000ffff0d7224 */ /* 0x004fce00078e0002 */
[----:B0-----:R-:W-:Y:S05]  /*21380*/  WARPSYNC.COLLECTIVE R15, `(.L_x_1701) ;  /* 0x000000000f087348 */ /* 0x001fea0003c00000 */
[----:B------:R1:W2:Y:S02]  /*21390*/  SHFL.IDX P6, R14, R13, R12, R11 ;  /* 0x0000000c0d0e7389 */ /* 0x0002a400000c000b */
[----:B012---:R-:W-:Y:S01]  /*213a0*/  ENDCOLLECTIVE ;  /* 0x000000000000791b */ /* 0x007fe20003800000 */
.L_x_1701:
[----:B------:R-:W-:Y:S05]  /*213b0*/  BSYNC B0 ;  /* 0x0000000000007941 */ /* 0x000fea0003800000 */
.L_x_1700:
        /* <DEDUP_REMOVED lines=9> */
.L_x_1702:
        /* <DEDUP_REMOVED lines=26> */
.L_x_1703:
        /* <DEDUP_REMOVED lines=8> */
.L_x_1704:
        /* <DEDUP_REMOVED lines=8> */
.L_x_1705:
        /* <DEDUP_REMOVED lines=8> */
.L_x_1706:
        /* <DEDUP_REMOVED lines=8> */
.L_x_1707:
        /* <DEDUP_REMOVED lines=9> */
.L_x_1708:
[----:B------:R-:W-:Y:S01]  /*21880*/  IMAD.MOV.U32 R9, RZ, RZ, R14 ;  /* 0x000000ffff097224 */ /* 0x000fe200078e000e */
[----:B------:R-:W-:Y:S06]  /*21890*/  BRA `(.L_x_1709) ;  /* 0xffffffcc006c7947 */ /* 0x000fec000383ffff */
.L_x_1620:
[----:B------:R-:W-:Y:S01]  /*218a0*/  BSSY B0, `(.L_x_1710) ;  /* 0x0000008000007945 */ /* 0x000fe20003800000 */
[----:B------:R-:W-:Y:S02]  /*218b0*/  IMAD.MOV.U32 R13, RZ, RZ, R2 ;  /* 0x000000ffff0d7224 */ /* 0x000fe400078e0002 */
[----:B---3--:R-:W-:Y:S02]  /*218c0*/  IMAD.MOV.U32 R12, RZ, RZ, 0x1 ;  /* 0x00000001ff0c7424 */ /* 0x008fe400078e00ff */
[----:B------:R-:W-:Y:S02]  /*218d0*/  IMAD.MOV.U32 R11, RZ, RZ, RZ ;  /* 0x000000ffff0b7224 */ /* 0x000fe400078e00ff */
[----:B------:R-:W-:-:S07]  /*218e0*/  IMAD.MOV.U32 R15, RZ, RZ, -0x1 ;  /* 0xffffffffff0f7424 */ /* 0x000fce00078e00ff */
[----:B0-----:R-:W-:Y:S05]  /*218f0*/  WARPSYNC.COLLECTIVE R15, `(.L_x_1711) ;  /* 0x000000000f087348 */ /* 0x001fea0003c00000 */
[----:B------:R1:W2:Y:S02]  /*21900*/  SHFL.UP P6, R14, R13, R12, R11 ;  /* 0x0400000c0d0e7389 */ /* 0x0002a400000c000b */
[----:B012---:R-:W-:Y:S01]  /*21910*/  ENDCOLLECTIVE ;  /* 0x000000000000791b */ /* 0x007fe20003800000 */
.L_x_1711:
[----:B------:R-:W-:Y:S05]  /*21920*/  BSYNC B0 ;  /* 0x0000000000007941 */ /* 0x000fea0003800000 */
.L_x_1710:
        /* <DEDUP_REMOVED lines=10> */
.L_x_1712:
        /* <DEDUP_REMOVED lines=8> */
.L_x_1713:
        /* <DEDUP_REMOVED lines=8> */
.L_x_1714:
        /* <DEDUP_REMOVED lines=8> */
.L_x_1715:
        /* <DEDUP_REMOVED lines=9> */
.L_x_1716:
[----:B------:R-:W-:Y:S01]  /*21be0*/  IMAD.MOV.U32 R9, RZ, RZ, R14 ;  /* 0x000000ffff097224 */ /* 0x000fe200078e000e */
[----:B------:R-:W-:Y:S06]  /*21bf0*/  BRA `(.L_x_1717) ;  /* 0xffffffcc00407947 */ /* 0x000fec000383ffff */
.L_x_1622:
[----:B------:R-:W-:Y:S01]  /*21c00*/  BSSY B0, `(.L_x_1718) ;  /* 0x0000006000007945 */ /* 0x000fe20003800000 */
[----:B------:R-:W-:Y:S01]  /*21c10*/  PLOP3.LUT P6, PT, P6, PT, PT, 0x8, 0x0 ;  /* 0x000000000000781c */ /* 0x000fe200037ce170 */
[----:B------:R-:W-:-:S12]  /*21c20*/  IMAD.MOV.U32 R15, RZ, RZ, -0x1 ;  /* 0xffffffffff0f7424 */ /* 0x000fd800078e00ff */
[----:B0--3--:R-:W-:Y:S05]  /*21c30*/  WARPSYNC.COLLECTIVE R15, `(.L_x_1719) ;  /* 0x000000000f087348 */ /* 0x009fea0003c00000 */
[----:B---3--:R-:W-:Y:S01]  /*21c40*/  VOTE.ANY R14, PT, P6 ;  /* 0x00000000000e7806 */ /* 0x008fe200030e0100 */
[----:B0-----:R-:W-:Y:S06]  /*21c50*/  ENDCOLLECTIVE ;  /* 0x000000000000791b */ /* 0x001fec0003800000 */
.L_x_1719:
[----:B------:R-:W-:Y:S05]  /*21c60*/  BSYNC B0 ;  /* 0x0000000000007941 */ /* 0x000fea0003800000 */
.L_x_1718:
        /* <DEDUP_REMOVED lines=9> */
.L_x_1720:
[----:B------:R-:W-:Y:S02]  /*21d00*/  IMAD.MOV.U32 R13, RZ, RZ, R6 ;  /* 0x000000ffff0d7224 */ /* 0x000fe400078e0006 */
[----:B------:R-:W-:-:S07]  /*21d10*/  IMAD.MOV.U32 R0, RZ, RZ, R14 ;  /* 0x000000ffff007224 */ /* 0x000fce00078e000e */
[----:B------:R-:W-:Y:S05]  /*21d20*/  WARPSYNC.COLLECTIVE R15, `(.L_x_1721) ;  /* 0x000000000f087348 */ /* 0x000fea0003c00000 */
[----:B------:R0:W1:Y:S02]  /*21d30*/  SHFL.IDX P6, R14, R13, R12, R11 ;  /* 0x0000000c0d0e7389 */ /* 0x00006400000c000b */
[----:B01----:R-:W-:Y:S01]  /*21d40*/  ENDCOLLECTIVE ;  /* 0x000000000000791b */ /* 0x003fe20003800000 */
.L_x_1721:
[----:B------:R-:W-:Y:S01]  /*21d50*/  IMAD.MOV.U32 R6, RZ, RZ, R14 ;  /* 0x000000ffff067224 */ /* 0x000fe200078e000e */
[----:B------:R-:W-:Y:S06]  /*21d60*/  BRA `(.L_x_1722) ;  /* 0xffffffcc00207947 */ /* 0x000fec000383ffff */
.L_x_1624:
[----:B------:R-:W-:Y:S01]  /*21d70*/  BSSY B0, `(.L_x_1723) ;  /* 0x0000007000007945 */ /* 0x000fe20003800000 */
[----:B------:R-:W-:Y:S02]  /*21d80*/  IMAD.MOV.U32 R13, RZ, RZ, R7 ;  /* 0x000000ffff0d7224 */ /* 0x000fe400078e0007 */
[----:B------:R-:W-:Y:S02]  /*21d90*/  IMAD.MOV.U32 R11, RZ, RZ, 0x1f ;  /* 0x0000001fff0b7424 */ /* 0x000fe400078e00ff */
[----:B------:R-:W-:-:S07]  /*21da0*/  IMAD.MOV.U32 R15, RZ, RZ, -0x1 ;  /* 0xffffffffff0f7424 */ /* 0x000fce00078e00ff */
[----:B012-4-:R-:W-:Y:S05]  /*21db0*/  WARPSYNC.COLLECTIVE R15, `(.L_x_1724) ;  /* 0x000000000f087348 */ /* 0x017fea0003c00000 */
[----:B------:R3:W0:Y:S02]  /*21dc0*/  SHFL.IDX P6, R14, R13, R12, R11 ;  /* 0x0000000c0d0e7389 */ /* 0x00062400000c000b */
[----:B01234-:R-:W-:Y:S01]  /*21dd0*/  ENDCOLLECTIVE ;  /* 0x000000000000791b */ /* 0x01ffe20003800000 */
.L_x_1724:
[----:B------:R-:W-:Y:S05]  /*21de0*/  BSYNC B0 ;  /* 0x0000000000007941 */ /* 0x000fea0003800000 */
.L_x_1723:
[----:B------:R-:W-:Y:S01]  /*21df0*/  IMAD.MOV.U32 R7, RZ, RZ, R14 ;  /* 0x000000ffff077224 */ /* 0x000fe200078e000e */
[----:B------:R-:W-:Y:S06]  /*21e00*/  BRA `(.L_x_1725) ;  /* 0xffffffcc00107947 */ /* 0x000fec000383ffff */
.L_x_1628:
[----:B0-----:R0:W1:Y:S02]  /*21e10*/  SYNCS.PHASECHK.TRANS64.TRYWAIT P0, [R0+URZ+0x38820], R3 ;  /* 0x03882003000075a7 */ /* 0x001064000800017f */
[----:B-1----:R-:W-:Y:S05]  /*21e20*/  @!P0 NANOSLEEP.SYNCS 0x989680 ;  /* 0x009896800000895d */ /* 0x002fea0003900000 */
[----:B------:R-:W1:Y:S02]  /*21e30*/  @!P0 SYNCS.PHASECHK.TRANS64 P0, [R0+URZ+0x38820], R3 ;  /* 0x03882003000085a7 */ /* 0x000e64000800007f */
[----:B-1----:R-:W-:Y:S05]  /*21e40*/  @!P0 BRA `(.L_x_1628) ;  /* 0xfffffffc00f08947 */ /* 0x002fea000383ffff */
[----:B------:R-:W-:Y:S05]  /*21e50*/  BRA `(.L_x_1726) ;  /* 0xffffffd000ac7947 */ /* 0x000fea000383ffff */
.L_x_1629:
        /* <DEDUP_REMOVED lines=11> */
.L_x_1728:
[----:B------:R-:W-:Y:S05]  /*21f10*/  BSYNC B0 ;  /* 0x0000000000007941 */ /* 0x000fea0003800000 */
.L_x_1727:
[----:B------:R-:W-:Y:S05]  /*21f20*/  BRA `(.L_x_1729) ;  /* 0xffffffd000947947 */ /* 0x000fea000383ffff */
.L_x_1630:
[----:B------:R-:W-:Y:S01]  /*21f30*/  BSSY B0, `(.L_x_1730) ;  /* 0x0000006000007945 */ /* 0x000fe20003800000 */
[----:B------:R-:W-:-:S07]  /*21f40*/  IMAD.MOV.U32 R15, RZ, RZ, -0x1 ;  /* 0xffffffffff0f7424 */ /* 0x000fce00078e00ff */
[----:B01----:R-:W-:Y:S05]  /*21f50*/  WARPSYNC.COLLECTIVE R15, `(.L_x_1731) ;  /* 0x000000000f0c7348 */ /* 0x003fea0003c00000 */
[----:B------:R-:W-:Y:S02]  /*21f60*/  ELECT P6, UR62, PT ;  /* 0x00000000003e782f */ /* 0x000fe400038c0000 */
[----:B------:R-:W-:Y:S01]  /*21f70*/  MOV R14, UR62 ;  /* 0x0000003e000e7c02 */ /* 0x000fe20008000f00 */
[----:B01----:R-:W-:Y:S10]  /*21f80*/  ENDCOLLECTIVE ;  /* 0x000000000000791b */ /* 0x003ff40003800000 */
.L_x_1731:
[----:B------:R-:W-:Y:S05]  /*21f90*/  BSYNC B0 ;  /* 0x0000000000007941 */ /* 0x000fea0003800000 */
.L_x_1730:
[----:B------:R-:W-:Y:S05]  /*21fa0*/  BRA `(.L_x_1732) ;  /* 0xffffffd000887947 */ /* 0x000fea000383ffff */
.L_x_1632:
[----:B0-----:R0:W1:Y:S02]  /*21fb0*/  SYNCS.PHASECHK.TRANS64.TRYWAIT P0, [R6+URZ], R5 ;  /* 0x00000005060075a7 */ /* 0x001064000800017f */
[----:B-1----:R-:W-:Y:S05]  /*21fc0*/  @!P0 NANOSLEEP.SYNCS 0x989680 ;  /* 0x009896800000895d */ /* 0x002fea0003900000 */
[----:B------:R-:W1:Y:S02]  /*21fd0*/  @!P0 SYNCS.PHASECHK.TRANS64 P0, [R6+URZ], R5 ;  /* 0x00000005060085a7 */ /* 0x000e64000800007f */
[----:B-1----:R-:W-:Y:S05]  /*21fe0*/  @!P0 BRA `(.L_x_1632) ;  /* 0xfffffffc00f08947 */ /* 0x002fea000383ffff */
[----:B------:R-:W-:Y:S05]  /*21ff0*/  BRA `(.L_x_1733) ;  /* 0xffffffd000c07947 */ /* 0x000fea000383ffff */
.L_x_1633:
[----:B-1----:R1:W2:Y:S02]  /*22000*/  SYNCS.PHASECHK.TRANS64.TRYWAIT P0, [R7+URZ], R2 ;  /* 0x00000002070075a7 */ /* 0x0022a4000800017f */
[----:B--2---:R-:W-:Y:S05]  /*22010*/  @!P0 NANOSLEEP.SYNCS 0x989680 ;  /* 0x009896800000895d */ /* 0x004fea0003900000 */
[----:B------:R-:W2:Y:S02]  /*22020*/  @!P0 SYNCS.PHASECHK.TRANS64 P0, [R7+URZ], R2 ;  /* 0x00000002070085a7 */ /* 0x000ea4000800007f */
[----:B--2---:R-:W-:Y:S05]  /*22030*/  @!P0 BRA `(.L_x_1633) ;  /* 0xfffffffc00f08947 */ /* 0x004fea000383ffff */
[----:B------:R-:W-:Y:S05]  /*22040*/  BRA `(.L_x_1734) ;  /* 0xffffffd000b47947 */ /* 0x000fea000383ffff */
.L_x_1635:
[----:B--2---:R2:W3:Y:S02]  /*22050*/  SYNCS.PHASECHK.TRANS64.TRYWAIT P0, [R4+URZ], R5 ;  /* 0x00000005040075a7 */ /* 0x0044e4000800017f */
[----:B---3--:R-:W-:Y:S05]  /*22060*/  @!P0 NANOSLEEP.SYNCS 0x989680 ;  /* 0x009896800000895d */ /* 0x008fea0003900000 */
[----:B------:R-:W3:Y:S02]  /*22070*/  @!P0 SYNCS.PHASECHK.TRANS64 P0, [R4+URZ], R5 ;  /* 0x00000005040085a7 */ /* 0x000ee4000800007f */
[----:B---3--:R-:W-:Y:S05]  /*22080*/  @!P0 BRA `(.L_x_1635) ;  /* 0xfffffffc00f08947 */ /* 0x008fea000383ffff */
[----:B------:R-:W-:Y:S05]  /*22090*/  BRA `(.L_x_1735) ;  /* 0xffffffd000b87947 */ /* 0x000fea000383ffff */
.L_x_1736:
        /* <DEDUP_REMOVED lines=14> */
.L_x_6043:


//--------------------- .text._ZN7cutlass13device_kernelIN5flash11enable_sm90INS1_16FlashAttnFwdSm90INS1_25CollectiveMainloopFwdSm90ILi2EN4cute5tupleIJNS5_1CILi1EEES8_S8_EEENS6_IJNS7_ILi64EEESA_SA_EEELi512ENS_6half_tEfNS_4arch4Sm90ELb0ELb1ELb1ELb0ELb0ELb0ELb0ELb0ELb0ELb1ELb1ELb0EEENS1_21CollectiveEpilogueFwdINS6_IJSA_NS7_ILi512EEESA_EEES9_SC_SE_Li256ELb0ELb1ELb1ELb0EEENS1_19SingleTileSchedulerILb0ELb1ELb1ELi64EEEEEEEEEvNT_6ParamsE --------------------------
	.section	.text._ZN7cutlass13device_kernelIN5flash11enable_sm90INS1_16FlashAttnFwdSm90INS1_25CollectiveMainloopFwdSm90ILi2EN4cute5tupleIJNS5_1CILi1EEES8_S8_EEENS6_IJNS7_ILi64EEESA_SA_EEELi512ENS_6half_tEfNS_4arch4Sm90ELb0ELb1ELb1ELb0ELb0ELb0ELb0ELb0ELb0ELb1ELb1ELb0EEENS1_21CollectiveEpilogueFwdINS6_IJSA_NS7_ILi512EEESA_EEES9_SC_SE_Li256ELb0ELb1ELb1ELb0EEENS1_19SingleTileSchedulerILb0ELb1ELb1ELi64EEEEEEEEEvNT_6ParamsE,"ax",@progbits
	.align	128
.text._ZN7cutlass13device_kernelIN5flash11enable_sm90INS1_16FlashAttnFwdSm90INS1_25CollectiveMainloopFwdSm90ILi2EN4cute5tupleIJNS5_1CILi1EEES8_S8_EEENS6_IJNS7_ILi64EEESA_SA_EEELi512ENS_6half_tEfNS_4arch4Sm90ELb0ELb1ELb1ELb0ELb0ELb0ELb0ELb0ELb0ELb1ELb1ELb0EEENS1_21CollectiveEpilogueFwdINS6_IJSA_NS7_ILi512EEESA_EEES9_SC_SE_Li256ELb0ELb1ELb1ELb0EEENS1_19SingleTileSchedulerILb0ELb1ELb1ELi64EEEEEEEEEvNT_6ParamsE:
        .type           _ZN7cutlass13device_kernelIN5flash11enable_sm90INS1_16FlashAttnFwdSm90INS1_25CollectiveMainloopFwdSm90ILi2EN4cute5tupleIJNS5_1CILi1EEES8_S8_EEENS6_IJNS7_ILi64EEESA_SA_EEELi512ENS_6half_tEfNS_4arch4Sm90ELb0ELb1ELb1ELb0ELb0ELb0ELb0ELb0ELb0ELb1ELb1ELb0EEENS1_21CollectiveEpilogueFwdINS6_IJSA_NS7_ILi512EEESA_EEES9_SC_SE_Li256ELb0ELb1ELb1ELb0EEENS1_19SingleTileSchedulerILb0ELb1ELb1ELi64EEEEEEEEEvNT_6ParamsE,@function
        .size           _ZN7cutlass13device_kernelIN5flash11enable_sm90INS1_16FlashAttnFwdSm90INS1_25CollectiveMainloopFwdSm90ILi2EN4cute5tupleIJNS5_1CILi1EEES8_S8_EEENS6_IJNS7_ILi64EEESA_SA_EEELi512ENS_6half_tEfNS_4arch4Sm90ELb0ELb1ELb1ELb0ELb0ELb0ELb0ELb0ELb0ELb1ELb1ELb0EEENS1_21CollectiveEpilogueFwdINS6_IJSA_NS7_ILi512EEESA_EEES9_SC_SE_Li256ELb0ELb1ELb1ELb0EEENS1_19SingleTileSchedulerILb0ELb1ELb1ELi64EEEEEEEEEvNT_6ParamsE,(.L_x_6044 - _ZN7cutlass13device_kernelIN5flash11enable_sm90INS1_16FlashAttnFwdSm90INS1_25CollectiveMainloopFwdSm90ILi2EN4cute5tupleIJNS5_1CILi1EEES8_S8_EEENS6_IJNS7_ILi64EEESA_SA_EEELi512ENS_6half_tEfNS_4arch4Sm90ELb0ELb1ELb1ELb0ELb0ELb0ELb0ELb0ELb0ELb1ELb1ELb0EEENS1_21CollectiveEpilogueFwdINS6_IJSA_NS7_ILi512EEESA_EEES9_SC_SE_Li256ELb0ELb1ELb1ELb0EEENS1_19SingleTileSchedulerILb0ELb1ELb1ELi64EEEEEEEEEvNT_6ParamsE)
        .other          _ZN7cutlass13device_kernelIN5flash11enable_sm90INS1_16FlashAttnFwdSm90INS1_25CollectiveMainloopFwdSm90ILi2EN4cute5tupleIJNS5_1CILi1EEES8_S8_EEENS6_IJNS7_ILi64EEESA_SA_EEELi512ENS_6half_tEfNS_4arch4Sm90ELb0ELb1ELb1ELb0ELb0ELb0ELb0ELb0ELb0ELb1ELb1ELb0EEENS1_21CollectiveEpilogueFwdINS6_IJSA_NS7_ILi512EEESA_EEES9_SC_SE_Li256ELb0ELb1ELb1ELb0EEENS1_19SingleTileSchedulerILb0ELb1ELb1ELi64EEEEEEEEEvNT_6ParamsE,@"STO_CUDA_ENTRY STV_DEFAULT"
_ZN7cutlass13device_kernelIN5flash11enable_sm90INS1_16FlashAttnFwdSm90INS1_25CollectiveMainloopFwdSm90ILi2EN4cute5tupleIJNS5_1CILi1EEES8_S8_EEENS6_IJNS7_ILi64EEESA_SA_EEELi512ENS_6half_tEfNS_4arch4Sm90ELb0ELb1ELb1ELb0ELb0ELb0ELb0ELb0ELb0ELb1ELb1ELb0EEENS1_21CollectiveEpilogueFwdINS6_IJSA_NS7_ILi512EEESA_EEES9_SC_SE_Li256ELb0ELb1ELb1ELb0EEENS1_19SingleTileSchedulerILb0ELb1ELb1ELi64EEEEEEEEEvNT_6ParamsE:
        /* <DEDUP_REMOVED lines=18> */
.L_x_1738:
[----:B------:R-:W-:Y:S05]  /*0120*/  BSYNC B0 ;  /* 0x0000000000007941 */ /* 0x000fea0003800000 */
.L_x_1737:
        /* <DEDUP_REMOVED lines=37> */
.L_x_1739:
        /* <DEDUP_REMOVED lines=22> */
.L_x_1740:
        /* <DEDUP_REMOVED lines=18> */
.L_x_1741:
        /* <DEDUP_REMOVED lines=22> */
.L_x_1742:
        /* <DEDUP_REMOVED lines=22> */
.L_x_1743:
        /* <DEDUP_REMOVED lines=8> */
.L_x_1746:
[----:B------:R-:W-:-:S08]  /*0940*/  NOP ;  /* 0x0000000000007918 */ /* 0x000fd00000000000 */
[----:B------:R-:W0:Y:S02]  /*0950*/  USETMAXREG.TRY_ALLOC.CTAPOOL UP0, 0xf0 ;  /* 0x000000f0000079c8 */ /* 0x000e240008000600 */
[----:B0-----:R-:W-:-:S13]  /*0960*/  PLOP3.LUT P0, PT, PT, PT, UP0, 0x80, 0x0 ;  /* 0x000000000000781c */ /* 0x001fda0003f0f008 */
[----:B------:R-:W-:Y:S05]  /*0970*/  @!P0 BRA `(.L_x_1746) ;  /* 0xfffffffc00f08947 */ /* 0x000fea000383ffff */
[----:B------:R-:W0:Y:S01]  /*0980*/  S2R R2, SR_TID.X ;  /* 0x0000000000027919 */ /* 0x000e220000002100 */
[----:B------:R-:W1:Y:S01]  /*0990*/  S2UR UR6, SR_CTAID.Y ;  /* 0x00000000000679c3 */ /* 0x000e620000002600 */
[----:B------:R-:W-:Y:S02]  /*09a0*/  ULDC UR7, c[0x0][0xc50] ;  /* 0x0003140000077ab9 */ /* 0x000fe40000000800 */
[----:B------:R-:W-:-:S05]  /*09b0*/  UISETP.NE.AND UP0, UPT, UR7, 0x1, UPT ;  /* 0x000000010700788c */ /* 0x000fca000bf05270 */
[----:B------:R-:W2:Y:S06]  /*09c0*/  S2UR UR8, SR_CTAID.Z ;  /* 0x00000000000879c3 */ /* 0x000eac0000002700 */
[----:B------:R-:W-:Y:S01]  /*09d0*/  @UP0 ULDC UR4, c[0x0][0xc54] ;  /* 0x0003150000040ab9 */ /* 0x000fe20000000800 */
[----:B------:R-:W-:Y:S01]  /*09e0*/  @UP0 ULDC UR10, c[0x0][0xc58] ;  /* 0x00031600000a0ab9 */ /* 0x000fe20000000800 */
[----:B-1----:R-:W-:Y:S02]  /*09f0*/  UIMAD.WIDE.U32 UR4, UR6, UR4, URZ ;  /* 0x00000004060472a5 */ /* 0x002fe4000f8e003f */
[----:B------:R-:W-:-:S02]  /*0a00*/  UMOV UR40, UR6 ;  /* 0x0000000600287c82 */ /* 0x000fc40008000000 */
[----:B------:R-:W-:Y:S01]  /*0a10*/  @UP0 USHF.R.U32.HI UR40, URZ, UR10, UR5 ;  /* 0x0000000a3f280299 */ /* 0x000fe20008011605 */
[----:B0-----:R-:W-:-:S03]  /*0a20*/  LOP3.LUT R0, R2, 0xffffff80, RZ, 0xc0, !PT ;  /* 0xffffff8002007812 */ /* 0x001fc600078ec0ff */
[----:B------:R-:W-:Y:S01]  /*0a30*/  UIADD3 UR4, -UR40, URZ, URZ ;  /* 0x0000003f28047290 */ /* 0x000fe2000fffe13f */
[----:B------:R-:W-:-:S03]  /*0a40*/  ISETP.NE.AND P0, PT, R0, 0x80, PT ;  /* 0x000000800000780c */ /* 0x000fc60003f05270 */
[----:B------:R-:W-:-:S10]  /*0a50*/  UIMAD UR4, UR7, UR4, UR6 ;  /* 0x00000004070472a4 */ /* 0x000fd4000f8e0206 */
[----:B------:R-:W-:Y:S06]  /*0a60*/  @!P0 BAR.ARV 0x8, 0x100 ;  /* 0x0204000000008b1d */ /* 0x000fec0000002000 */
[----:B------:R-:W-:-:S13]  /*0a70*/  ISETP.GE.U32.AND P0, PT, R2, 0x100, PT ;  /* 0x000001000200780c */ /* 0x000fda0003f06070 */
[----:B------:R-:W-:Y:S06]  /*0a80*/  @P0 BAR.ARV 0xf, 0x100 ;  /* 0x03c4000000000b1d */ /* 0x000fec0000002000 */
[----:B--2---:R-:W-:-:S13]  /*0a90*/  ISETP.LE.AND P0, PT, RZ, UR8, PT ;  /* 0x00000008ff007c0c */ /* 0x004fda000bf03270 */
[----:B------:R-:W-:Y:S05]  /*0aa0*/  @!P0 BRA `(.L_x_1747) ;  /* 0x0000014800108947 */ /* 0x000fea0003800000 */
[----:B------:R-:W-:Y:S01]  /*0ab0*/  ULDC.64 UR6, c[0x0][0x418] ;  /* 0x0001060000067ab9 */ /* 0x000fe20000000a00 */
[----:B------:R-:W0:Y:S01]  /*0ac0*/  S2UR UR41, SR_CTAID.X ;  /* 0x00000000002979c3 */ /* 0x000e220000002500 */
[----:B------:R-:W-:Y:S01]  /*0ad0*/  UISETP.NE.U32.AND UP0, UPT, UR6, URZ, UPT ;  /* 0x0000003f0600728c */ /* 0x000fe2000bf05070 */
[----:B------:R-:W-:Y:S01]  /*0ae0*/  VIADD R16, R2, 0xffffff80 ;  /* 0xffffff8002107836 */ /* 0x000fe20000000000 */
[----:B------:R-:W-:Y:S01]  /*0af0*/  ULDC UR39, c[0x0][0x424] ;  /* 0x0001090000277ab9 */ /* 0x000fe20000000800 */
[----:B------:R-:W-:Y:S01]  /*0b00*/  ULDC UR8, c[0x0][0x2f0] ;  /* 0x0000bc0000087ab9 */ /* 0x000fe20000000800 */
[----:B------:R-:W-:-:S04]  /*0b10*/  UISETP.NE.AND.EX UP0, UPT, UR7, URZ, UPT, UP0 ;  /* 0x0000003f0700728c */ /* 0x000fc8000bf05300 */
[----:B------:R-:W-:Y:S02]  /*0b20*/  USEL UR39, UR39, 0x1, UP0 ;  /* 0x0000000127277887 */ /* 0x000fe40008000000 */
[----:B------:R-:W-:Y:S02]  /*0b30*/  UISETP.NE.AND UP0, UPT, UR9, 0x1, UPT ;  /* 0x000000010900788c */ /* 0x000fe4000bf05270 */
[----:B------:R-:W-:-:S04]  /*0b40*/  UIMAD UR5, UR39, UR8, 0x3f ;  /* 0x0000003f270574a4 */ /* 0x000fc8000f8e0208 */
[----:B------:R-:W-:Y:S01]  /*0b50*/  PLOP3.LUT P0, PT, PT, PT, UP0, 0x80, 0x0 ;  /* 0x000000000000781c */ /* 0x000fe20003f0f008 */
[----:B------:R-:W-:-:S04]  /*0b60*/  USHF.R.S32.HI UR6, URZ, 0x1f, UR5 ;  /* 0x0000001f3f067899 */ /* 0x000fc80008011405 */
[----:B------:R-:W-:Y:S02]  /*0b70*/  ULEA.HI UR5, UR6, UR5, URZ, 0x6 ;  /* 0x0000000506057291 */ /* 0x000fe4000f8f303f */
[----:B0-----:R-:W-:Y:S02]  /*0b80*/  USHF.L.U32 UR41, UR41, 0x6, URZ ;  /* 0x0000000629297899 */ /* 0x001fe4000800063f */
[----:B------:R-:W-:-:S04]  /*0b90*/  USHF.R.S32.HI UR5, URZ, 0x6, UR5 ;  /* 0x000000063f057899 */ /* 0x000fc80008011405 */
[----:B------:R-:W-:Y:S08]  /*0ba0*/  @!P0 BRA `(.L_x_1748) ;  /* 0x0000002400148947 */ /* 0x000ff00003800000 */
[----:B------:R-:W-:Y:S01]  /*0bb0*/  ULDC UR6, c[0x0][0x448] ;  /* 0x0001120000067ab9 */ /* 0x000fe20000000800 */
[----:B------:R-:W-:Y:S02]  /*0bc0*/  UIADD3 UR9, UR41, 0x3f, URZ ;  /* 0x0000003f29097890 */ /* 0x000fe4000fffe03f */
[----:B------:R-:W-:Y:S01]  /*0bd0*/  UISETP.NE.AND UP1, UPT, UR6, 0x1, UPT ;  /* 0x000000010600788c */ /* 0x000fe2000bf25270 */
[----:B------:R-:W-:Y:S02]  /*0be0*/  ULDC UR13, c[0x0][0x288] ;  /* 0x0000a200000d7ab9 */ /* 0x000fe40000000800 */
[----:B------:R-:W-:Y:S01]  /*0bf0*/  ULDC.64 UR6, c[0x0][0x9e0] ;  /* 0x0002780000067ab9 */ /* 0x000fe20000000a00 */
[----:B------:R-:W-:Y:S02]  /*0c00*/  UIADD3 UR12, -UR13, 0x1, URZ ;  /* 0x000000010d0c7890 */ /* 0x000fe4000fffe13f */
[----:B------:R-:W-:Y:S02]  /*0c10*/  UISETP.GE.AND UP0, UPT, UR7, 0x1, UPT ;  /* 0x000000010700788c */ /* 0x000fe4000bf06270 */
[----:B------:R-:W-:-:S03]  /*0c20*/  UIMAD UR12, UR39, UR8, UR12 ;  /* 0x00000008270c72a4 */ /* 0x000fc6000f8e020c */
[----:B------:R-:W-:Y:S01]  /*0c30*/  @UP1 ULDC UR10, c[0x0][0x44c] ;  /* 0x00011300000a1ab9 */ /* 0x000fe20000000800 */
[----:B------:R-:W-:Y:S01]  /*0c40*/  PLOP3.LUT P1, PT, PT, PT, UP0, 0x80, 0x0 ;  /* 0x000000000000781c */ /* 0x000fe20003f2f008 */
[----:B------:R-:W-:Y:S01]  /*0c50*/  UIMAD.WIDE.U32 UR10, UR9, UR10, URZ ;  /* 0x0000000a090a72a5 */ /* 0x000fe2000f8e003f */
[----:B------:R-:W-:-:S03]  /*0c60*/  @UP1 ULDC UR14, c[0x0][0x450] ;  /* 0x00011400000e1ab9 */ /* 0x000fc60000000800 */
[----:B------:R-:W-:-:S04]  /*0c70*/  @UP1 USHF.R.U32.HI UR9, URZ, UR14, UR11 ;  /* 0x0000000e3f091299 */ /* 0x000fc8000801160b */
[----:B------:R-:W-:-:S04]  /*0c80*/  UIADD3 UR12, UR12, UR9, URZ ;  /* 0x000000090c0c7290 */ /* 0x000fc8000fffe03f */
[----:B------:R-:W-:Y:S01]  /*0c90*/  UIADD3 UR6, UR12, UR6, URZ ;  /* 0x000000060c067290 */ /* 0x000fe2000fffe03f */
[----:B------:R-:W-:Y:S11]  /*0ca0*/  @!P1 BRA `(.L_x_1749) ;  /* 0x0000000000449947 */ /* 0x000ff60003800000 */
[----:B------:R-:W-:Y:S01]  /*0cb0*/  ISETP.LT.AND P0, PT, RZ, UR12, PT ;  /* 0x0000000cff007c0c */ /* 0x000fe2000bf01270 */
[----:B------:R-:W-:-:S12]  /*0cc0*/  UIADD3 UR9, UR12, -0x1, URZ ;  /* 0xffffffff0c097890 */ /* 0x000fd8000fffe03f */
[----:B------:R-:W-:Y:S05]  /*0cd0*/  @P0 BRA `(.L_x_1750) ;  /* 0x00000000001c0947 */ /* 0x000fea0003800000 */
[----:B------:R-:W-:Y:S02]  /*0ce0*/  UISETP.NE.AND UP0, UPT, UR7, 0x1, UPT ;  /* 0x000000010700788c */ /* 0x000fe4000bf05270 */
[----:B------:R-:W-:-:S09]  /*0cf0*/  UIADD3 UR9, -UR12, URZ, URZ ;  /* 0x0000003f0c097290 */ /* 0x000fd2000fffe13f */
[----:B------:R-:W-:Y:S02]  /*0d00*/  @UP0 ULDC.64 UR14, c[0x0][0x9e8] ;  /* 0x00027a00000e0ab9 */ /* 0x000fe40000000a00 */
[----:B------:R-:W-:-:S04]  /*0d10*/  UIMAD.WIDE.U32 UR10, UR9, UR14, URZ ;  /* 0x0000000e090a72a5 */ /* 0x000fc8000f8e003f */
[----:B------:R-:W-:-:S04]  /*0d20*/  @UP0 USHF.R.U32.HI UR9, URZ, UR15, UR11 ;  /* 0x0000000f3f090299 */ /* 0x000fc8000801160b */
[----:B------:R-:W-:Y:S01]  /*0d30*/  ULOP3.LUT UR9, URZ, UR9, URZ, 0x33, !UPT ;  /* 0x000000093f097292 */ /* 0x000fe2000f8e333f */
[----:B------:R-:W-:Y:S11]  /*0d40*/  BRA `(.L_x_1751) ;  /* 0x0000000000107947 */ /* 0x000ff60003800000 */
.L_x_1750:
[----:B------:R-:W-:-:S11]  /*0d50*/  UISETP.NE.AND UP0, UPT, UR7, 0x1, UPT ;  /* 0x000000010700788c */ /* 0x000fd6000bf05270 */
[----:B------:R-:W-:Y:S02]  /*0d60*/  @UP0 ULDC.64 UR14, c[0x0][0x9e8] ;  /* 0x00027a00000e0ab9 */ /* 0x000fe40000000a00 */
[----:B------:R-:W-:-:S04]  /*0d70*/  UIMAD.WIDE.U32 UR10, UR9, UR14, URZ ;  /* 0x0000000e090a72a5 */ /* 0x000fc8000f8e003f */
[----:B------:R-:W-:-:S12]  /*0d80*/  @UP0 USHF.R.U32.HI UR9, URZ, UR15, UR11 ;  /* 0x0000000f3f090299 */ /* 0x000fd8000801160b */
.L_x_1751:
[----:B------:R-:W-:-:S04]  /*0d90*/  UIMAD UR9, UR9, UR7, UR7 ;  /* 0x00000007090972a4 */ /* 0x000fc8000f8e0207 */
[----:B------:R-:W-:-:S04]  /*0da0*/  UISETP.LT.AND UP0, UPT, UR6, UR9, UPT ;  /* 0x000000090600728c */ /* 0x000fc8000bf01270 */
[----:B------:R-:W-:-:S12]  /*0db0*/  USEL UR6, UR6, UR9, UP0 ;  /* 0x0000000906067287 */ /* 0x000fd80008000000 */
.L_x_1749:
[----:B------:R-:W-:Y:S01]  /*0dc0*/  UIADD3 UR6, UR6, 0x3f, URZ ;  /* 0x0000003f06067890 */ /* 0x000fe2000fffe03f */
[----:B------:R-:W-:Y:S01]  /*0dd0*/  @UP1 ULDC UR10, c[0x0][0x44c] ;  /* 0x00011300000a1ab9 */ /* 0x000fe20000000800 */
[----:B------:R-:W-:Y:S01]  /*0de0*/  @UP1 ULDC UR12, c[0x0][0x450] ;  /* 0x00011400000c1ab9 */ /* 0x000fe20000000800 */
[----:B------:R-:W-:Y:S02]  /*0df0*/  UIMAD.WIDE.U32 UR10, UR41, UR10, URZ ;  /* 0x0000000a290a72a5 */ /* 0x000fe4000f8e003f */
[----:B------:R-:W-:Y:S02]  /*0e00*/  USHF.R.S32.HI UR9, URZ, 0x1f, UR6 ;  /* 0x0000001f3f097899 */ /* 0x000fe40008011406 */
[----:B------:R-:W-:Y:S02]  /*0e10*/  UIMAD UR8, UR39, UR8, -UR13 ;  /* 0x00000008270872a4 */ /* 0x000fe4000f8e0a0d */
[----:B------:R-:W-:Y:S02]  /*0e20*/  @UP1 USHF.R.U32.HI UR41, URZ, UR12, UR11 ;  /* 0x0000000c3f291299 */ /* 0x000fe4000801160b */
[----:B------:R-:W-:-:S02]  /*0e30*/  ULEA.HI UR9, UR9, UR6, URZ, 0x6 ;  /* 0x0000000609097291 */ /* 0x000fc4000f8f303f */
[----:B------:R-:W-:Y:S02]  /*0e40*/  UIADD3 UR8, UR8, UR41, URZ ;  /* 0x0000002908087290 */ /* 0x000fe4000fffe03f */
[----:B------:R-:W-:Y:S01]  /*0e50*/  USHF.R.S32.HI UR9, URZ, 0x6, UR9 ;  /* 0x000000063f097899 */ /* 0x000fe20008011409 */
[----:B------:R-:W-:Y:S02]  /*0e60*/  ULDC UR6, c[0x0][0x9dc] ;  /* 0x0002770000067ab9 */ /* 0x000fe40000000800 */
[----:B------:R-:W-:Y:S02]  /*0e70*/  UIADD3 UR6, UR8, -UR6, URZ ;  /* 0x8000000608067290 */ /* 0x000fe4000fffe03f */
[----:B------:R-:W-:-:S04]  /*0e80*/  UISETP.LT.AND UP0, UPT, UR5, UR9, UPT ;  /* 0x000000090500728c */ /* 0x000fc8000bf01270 */
[----:B------:R-:W-:Y:S01]  /*0e90*/  USEL UR10, UR5, UR9, UP0 ;  /* 0x00000009050a7287 */ /* 0x000fe20008000000 */
[----:B------:R-:W-:Y:S01]  /*0ea0*/  IMAD.U32 R0, RZ, RZ, UR6 ;  /* 0x00000006ff007e24 */ /* 0x000fe2000f8e00ff */
[----:B------:R-:W-:Y:S10]  /*0eb0*/  @!P1 BRA `(.L_x_1752) ;  /* 0x0000000000449947 */ /* 0x000ff40003800000 */
[----:B------:R-:W-:Y:S02]  /*0ec0*/  UMOV UR5, UR8 ;  /* 0x0000000800057c82 */ /* 0x000fe40008000000 */
[----:B------:R-:W-:-:S06]  /*0ed0*/  UISETP.GT.AND UP0, UPT, UR5, -0x1, UPT ;  /* 0xffffffff0500788c */ /* 0x000fcc000bf04270 */
[----:B------:R-:W-:-:S13]  /*0ee0*/  PLOP3.LUT P0, PT, PT, PT, UP0, 0x80, 0x0 ;  /* 0x000000000000781c */ /* 0x000fda0003f0f008 */
[----:B------:R-:W-:Y:S05]  /*0ef0*/  @P0 BRA `(.L_x_1753) ;  /* 0x00000000001c0947 */ /* 0x000fea0003800000 */
[----:B------:R-:W-:Y:S02]  /*0f00*/  UISETP.NE.AND UP0, UPT, UR7, 0x1, UPT ;  /* 0x000000010700788c */ /* 0x000fe4000bf05270 */
[----:B------:R-:W-:-:S09]  /*0f10*/  ULOP3.LUT UR5, URZ, UR5, URZ, 0x33, !UPT ;  /* 0x000000053f057292 */ /* 0x000fd2000f8e333f */
[----:B------:R-:W-:Y:S02]  /*0f20*/  @UP0 ULDC.64 UR12, c[0x0][0x9e8] ;  /* 0x00027a00000c0ab9 */ /* 0x000fe40000000a00 */
[----:B------:R-:W-:-:S04]  /*0f30*/  UIMAD.WIDE.U32 UR8, UR5, UR12, URZ ;  /* 0x0000000c050872a5 */ /* 0x000fc8000f8e003f */
[----:B------:R-:W-:-:S04]  /*0f40*/  @UP0 USHF.R.U32.HI UR5, URZ, UR13, UR9 ;  /* 0x0000000d3f050299 */ /* 0x000fc80008011609 */
[----:B------:R-:W-:Y:S01]  /*0f50*/  ULOP3.LUT UR5, URZ, UR5, URZ, 0x33, !UPT ;  /* 0x000000053f057292 */ /* 0x000fe2000f8e333f */
[----:B------:R-:W-:Y:S11]  /*0f60*/  BRA `(.L_x_1754) ;  /* 0x0000000000107947 */ /* 0x000ff60003800000 */
.L_x_1753:
[----:B------:R-:W-:-:S11]  /*0f70*/  UISETP.NE.AND UP0, UPT, UR7, 0x1, UPT ;  /* 0x000000010700788c */ /* 0x000fd6000bf05270 */
[----:B------:R-:W-:Y:S02]  /*0f80*/  @UP0 ULDC.64 UR12, c[0x0][0x9e8] ;  /* 0x00027a00000c0ab9 */ /* 0x000fe40000000a00 */
[----:B------:R-:W-:-:S04]  /*0f90*/  UIMAD.WIDE.U32 UR8, UR5, UR12, URZ ;  /* 0x0000000c050872a5 */ /* 0x000fc8000f8e003f */
[----:B------:R-:W-:-:S12]  /*0fa0*/  @UP0 USHF.R.U32.HI UR5, URZ, UR13, UR9 ;  /* 0x0000000d3f050299 */ /* 0x000fd80008011609 */
.L_x_1754:
[----:B------:R-:W-:-:S06]  /*0fb0*/  UIMAD UR5, UR5, UR7, URZ ;  /* 0x00000007050572a4 */ /* 0x000fcc000f8e023f */
[----:B------:R-:W-:-:S07]  /*0fc0*/  VIMNMX R0, R0, UR5, !PT ;  /* 0x0000000500007c48 */ /* 0x000fce000ffe0100 */
.L_x_1752:
[----:B------:R-:W-:Y:S01]  /*0fd0*/  SHF.R.S32.HI R3, RZ, 0x1f, R0 ;  /* 0x0000001fff037819 */ /* 0x000fe20000011400 */
[----:B------:R-:W-:Y:S01]  /*0fe0*/  USHF.R.U32.HI UR5, URZ, 0x10, UR4 ;  /* 0x000000103f057899 */ /* 0x000fe20008011604 */
[----:B------:R-:W-:Y:S01]  /*0ff0*/  PLOP3.LUT P0, PT, PT, PT, PT, 0x80, 0x0 ;  /* 0x000000000000781c */ /* 0x000fe20003f0f070 */
[----:B------:R-:W-:Y:S01]  /*1000*/  ULOP3.LUT UR4, UR4, 0xffff, URZ, 0xc0, !UPT ;  /* 0x0000ffff04047892 */ /* 0x000fe2000f8ec03f */
[----:B------:R-:W-:Y:S01]  /*1010*/  LEA.HI R3, R3, R0, RZ, 0x6 ;  /* 0x0000000003037211 */ /* 0x000fe200078f30ff */
[----:B------:R-:W-:Y:S01]  /*1020*/  UISETP.NE.AND UP0, UPT, UR5, URZ, UPT ;  /* 0x0000003f0500728c */ /* 0x000fe2000bf05270 */
[----:B------:R-:W-:Y:S02]  /*1030*/  CS2R R4, SRZ ;  /* 0x0000000000047805 */ /* 0x000fe4000001ff00 */
[----:B------:R-:W-:Y:S02]  /*1040*/  MOV R2, RZ ;  /* 0x000000ff00027202 */ /* 0x000fe40000000f00 */
[----:B------:R-:W-:-:S02]  /*1050*/  CS2R R150, SRZ ;  /* 0x0000000000967805 */ /* 0x000fc4000001ff00 */
[----:B------:R-:W-:Y:S02]  /*1060*/  SHF.R.S32.HI R3, RZ, 0x6, R3 ;  /* 0x00000006ff037819 */ /* 0x000fe40000011403 */
[----:B------:R-:W-:Y:S02]  /*1070*/  CS2R R148, SRZ ;  /* 0x0000000000947805 */ /* 0x000fe4000001ff00 */
[----:B------:R-:W-:Y:S02]  /*1080*/  CS2R R146, SRZ ;  /* 0x0000000000927805 */ /* 0x000fe4000001ff00 */
[----:B------:R-:W-:Y:S02]  /*1090*/  CS2R R144, SRZ ;  /* 0x0000000000907805 */ /* 0x000fe4000001ff00 */
[----:B------:R-:W-:Y:S02]  /*10a0*/  VIMNMX R10, RZ, R3, !PT ;  /* 0x00000003ff0a7248 */ /* 0x000fe40007fe0100 */
[----:B------:R-:W-:-:S02]  /*10b0*/  CS2R R142, SRZ ;  /* 0x00000000008e7805 */ /* 0x000fc4000001ff00 */
[----:B------:R-:W-:Y:S01]  /*10c0*/  CS2R R140, SRZ ;  /* 0x00000000008c7805 */ /* 0x000fe2000001ff00 */
[----:B------:R-:W-:Y:S01]  /*10d0*/  @!UP0 ULDC UR5, c[0x0][0x9f0] ;  /* 0x00027c0000058ab9 */ /* 0x000fe20000000800 */
        /* <DEDUP_REMOVED lines=52> */
[----:B------:R-:W-:Y:S01]  /*1420*/  IMAD.MOV.U32 R37, RZ, RZ, RZ ;  /* 0x000000ffff257224 */ /* 0x000fe200078e00ff */
[----:B------:R-:W-:Y:S06]  /*1430*/  @!P1 BRA `(.L_x_1755) ;  /* 0x0000000000749947 */ /* 0x000fec0003800000 */
[----:B------:R-:W-:Y:S01]  /*1440*/  IMAD.U32 R5, RZ, RZ, UR5 ;  /* 0x00000005ff057e24 */ /* 0x000fe2000f8e00ff */
[----:B------:R-:W-:-:S04]  /*1450*/  UIADD3 UR6, UR5, -0x1, UR10 ;  /* 0xffffffff05067890 */ /* 0x000fc8000fffe00a */
[-C--:B------:R-:W-:Y:S02]  /*1460*/  IABS R8, R5.reuse ;  /* 0x0000000500087213 */ /* 0x080fe40000000000 */
[----:B------:R-:W-:Y:S02]  /*1470*/  IADD3 R0, -R10, UR6, RZ ;  /* 0x000000060a007c10 */ /* 0x000fe4000fffe1ff */
[----:B------:R-:W0:Y:S01]  /*1480*/  I2F.RP R3, R8 ;  /* 0x0000000800037306 */ /* 0x000e220000209400 */
[----:B------:R-:W-:-:S07]  /*1490*/  IABS R11, R5 ;  /* 0x00000005000b7213 */ /* 0x000fce0000000000 */
[----:B0-----:R-:W0:Y:S02]  /*14a0*/  MUFU.RCP R3, R3 ;  /* 0x0000000300037308 */ /* 0x001e240000001000 */
[----:B0-----:R-:W-:Y:S02]  /*14b0*/  VIADD R6, R3, 0xffffffe ;  /* 0x0ffffffe03067836 */ /* 0x001fe40000000000 */
[----:B------:R-:W-:-:S04]  /*14c0*/  IMAD.MOV R3, RZ, RZ, -R11 ;  /* 0x000000ffff037224 */ /* 0x000fc800078e0a0b */
[----:B------:R0:W1:Y:S02]  /*14d0*/  F2I.FTZ.U32.TRUNC.NTZ R7, R6 ;  /* 0x0000000600077305 */ /* 0x000064000021f000 */
[----:B0-----:R-:W-:Y:S01]  /*14e0*/  IMAD.MOV.U32 R6, RZ, RZ, RZ ;  /* 0x000000ffff067224 */ /* 0x001fe200078e00ff */
[----:B-1----:R-:W-:-:S05]  /*14f0*/  IADD3 R9, RZ, -R7, RZ ;  /* 0x80000007ff097210 */ /* 0x002fca0007ffe0ff */
[----:B------:R-:W-:Y:S01]  /*1500*/  IMAD R5, R9, R8, RZ ;  /* 0x0000000809057224 */ /* 0x000fe200078e02ff */
[----:B------:R-:W-:Y:S02]  /*1510*/  IABS R9, R0 ;  /* 0x0000000000097213 */ /* 0x000fe40000000000 */
[----:B------:R-:W-:Y:S01]  /*1520*/  LOP3.LUT R0, R0, UR5, RZ, 0x3c, !PT ;  /* 0x0000000500007c12 */ /* 0x000fe2000f8e3cff */
[----:B------:R-:W-:-:S03]  /*1530*/  IMAD.HI.U32 R7, R7, R5, R6 ;  /* 0x0000000507077227 */ /* 0x000fc600078e0006 */
[----:B------:R-:W-:Y:S01]  /*1540*/  ISETP.GE.AND P3, PT, R0, RZ, PT ;  /* 0x000000ff0000720c */ /* 0x000fe20003f66270 */
[----:B------:R-:W-:-:S04]  /*1550*/  IMAD.MOV.U32 R6, RZ, RZ, R9 ;  /* 0x000000ffff067224 */ /* 0x000fc800078e0009 */
[----:B------:R-:W-:-:S04]  /*1560*/  IMAD.HI.U32 R7, R7, R6, RZ ;  /* 0x0000000607077227 */ /* 0x000fc800078e00ff */
[----:B------:R-:W-:-:S05]  /*1570*/  IMAD R3, R7, R3, R6 ;  /* 0x0000000307037224 */ /* 0x000fca00078e0206 */
[----:B------:R-:W-:-:S13]  /*1580*/  ISETP.GT.U32.AND P2, PT, R8, R3, PT ;  /* 0x000000030800720c */ /* 0x000fda0003f44070 */
[-C--:B------:R-:W-:Y:S01]  /*1590*/  @!P2 IADD3 R3, R3, -R8.reuse, RZ ;  /* 0x800000080303a210 */ /* 0x080fe20007ffe0ff */
[----:B------:R-:W-:Y:S01]  /*15a0*/  @!P2 VIADD R7, R7, 0x1 ;  /* 0x000000010707a836 */ /* 0x000fe20000000000 */
[----:B------:R-:W-:Y:S02]  /*15b0*/  ISETP.NE.AND P2, PT, RZ, UR5, PT ;  /* 0x00000005ff007c0c */ /* 0x000fe4000bf45270 */
[----:B------:R-:W-:-:S13]  /*15c0*/  ISETP.GE.U32.AND P1, PT, R3, R8, PT ;  /* 0x000000080300720c */ /* 0x000fda0003f26070 */
[----:B------:R-:W-:-:S04]  /*15d0*/  @P1 VIADD R7, R7, 0x1 ;  /* 0x0000000107071836 */ /* 0x000fc80000000000 */
[----:B------:R-:W-:-:S05]  /*15e0*/  IMAD.MOV.U32 R5, RZ, RZ, R7 ;  /* 0x000000ffff057224 */ /* 0x000fca00078e0007 */
[----:B------:R-:W-:Y:S02]  /*15f0*/  @!P3 IADD3 R5, -R5, RZ, RZ ;  /* 0x000000ff0505b210 */ /* 0x000fe40007ffe1ff */
[----:B------:R-:W-:-:S07]  /*1600*/  @!P2 LOP3.LUT R5, RZ, UR5, RZ, 0x33, !PT ;  /* 0x00000005ff05ac12 */ /* 0x000fce000f8e33ff */
.L_x_1755:
[----:B------:R-:W-:Y:S01]  /*1610*/  IMAD R0, R5, UR4, R10 ;  /* 0x0000000405007c24 */ /* 0x000fe2000f8e020a */
        /* <DEDUP_REMOVED lines=29> */
[----:B0-----:R-:W-:Y:S02]  /*17f0*/  ULEA UR5, UR8, UR7, 0x18 ;  /* 0x0000000708057291 */ /* 0x001fe4000f8ec03f */
[----:B------:R-:W-:Y:S01]  /*1800*/  UIADD3 UR6, UR4, -UR6, URZ ;  /* 0x8000000604067290 */ /* 0x000fe2000fffe03f */
[----:B------:R-:W-:Y:S01]  /*1810*/  IMAD.IADD R7, R6, 0x1, -R7 ;  /* 0x0000000106077824 */ /* 0x000fe200078e0a07 */
[----:B------:R-:W-:Y:S02]  /*1820*/  ULOP3.LUT UR4, UR45, 0x1, URZ, 0xfc, !UPT ;  /* 0x000000012d047892 */ /* 0x000fe4000f8efc3f */
[----:B------:R-:W-:Y:S02]  /*1830*/  ULEA UR6, UR6, UR5, 0xf ;  /* 0x0000000506067291 */ /* 0x000fe4000f8e783f */
[----:B------:R-:W-:Y:S01]  /*1840*/  UISETP.NE.AND UP0, UPT, UR4, 0x3, UPT ;  /* 0x000000030400788c */ /* 0x000fe2000bf05270 */
[----:B------:R-:W-:Y:S01]  /*1850*/  LEA R4, R4, R7, 0x4 ;  /* 0x0000000704047211 */ /* 0x000fe200078e20ff */
[----:B------:R-:W-:-:S04]  /*1860*/  UIADD3 UR6, UR6, 0x400, URZ ;  /* 0x0000040006067890 */ /* 0x000fc8000fffe03f */
[----:B------:R-:W-:Y:S01]  /*1870*/  PLOP3.LUT P0, PT, PT, PT, UP0, 0x80, 0x0 ;  /* 0x000000000000781c */ /* 0x000fe20003f0f008 */
[----:B------:R-:W-:-:S04]  /*1880*/  USHF.R.U32.HI UR6, URZ, 0x4, UR6 ;  /* 0x000000043f067899 */ /* 0x000fc80008011606 */
[----:B------:R-:W-:-:S04]  /*1890*/  ULOP3.LUT UR6, UR6, 0x3fff, URZ, 0xc0, !UPT ;  /* 0x00003fff06067892 */ /* 0x000fc8000f8ec03f */
[----:B------:R-:W-:-:S04]  /*18a0*/  ULOP3.LUT UR6, UR6, 0x2000000, URZ, 0xfc, !UPT ;  /* 0x0200000006067892 */ /* 0x000fc8000f8efc3f */
[----:B------:R-:W-:Y:S08]  /*18b0*/  @!P0 BRA `(.L_x_1757) ;  /* 0x0000000000048947 */ /* 0x000ff00003800000 */
[----:B------:R-:W-:Y:S01]  /*18c0*/  BPT.TRAP 0x1 ;  /* 0x000000040000795c */ /* 0x000fe20000300000 */
.L_x_1757:
[----:B------:R-:W-:-:S04]  /*18d0*/  SHF.L.U32 R2, RZ, 0x1f, RZ ;  /* 0x0000001fff027819 */ /* 0x000fc800000006ff */
[----:B------:R-:W0:Y:S02]  /*18e0*/  SYNCS.PHASECHK.TRANS64.TRYWAIT P1, [UR5+0x28c50], R2 ;  /* 0x028c5002ff0075a7 */ /* 0x000e240008020145 */
[----:B0-----:R-:W-:Y:S05]  /*18f0*/  @!P1 BRA `(.L_x_1758) ;  /* 0x0000013800849947 */ /* 0x001fea0003800000 */
.L_x_1952:
        /* <DEDUP_REMOVED lines=47> */
[----:B------:R-:W-:Y:S01]  /*1bf0*/  MOV R7, RZ ;  /* 0x000000ff00077202 */ /* 0x000fe20000000f00 */
[----:B------:R-:W-:-:S06]  /*1c00*/  UMOV UR4, URZ ;  /* 0x0000003f00047c82 */ /* 0x000fcc0008000000 */
.L_x_1764:
[----:B------:R-:W-:Y:S01]  /*1c10*/  BAR.SYNC.DEFER_BLOCKING 0xe, 0x100 ;  /* 0x0384000000007b1d */ /* 0x000fe20000010000 */
[----:B------:R-:W-:Y:S01]  /*1c20*/  IMAD.U32 R5, RZ, RZ, UR4 ;  /* 0x00000004ff057e24 */ /* 0x000fe2000f8e00ff */
[----:B------:R-:W-:Y:S01]  /*1c30*/  UIADD3 UR4, UR4, 0x1, URZ ;  /* 0x0000000104047890 */ /* 0x000fe2000fffe03f */
[C---:B------:R-:W-:Y:S01]  /*1c40*/  ISETP.GT.AND P3, PT, R3.reuse, R0, PT ;  /* 0x000000000300720c */ /* 0x040fe20003f64270 */
[----:B------:R-:W-:Y:S02]  /*1c50*/  VIADD R3, R3, 0xffffffff ;  /* 0xffffffff03037836 */ /* 0x000fe40000000000 */
[----:B01----:R-:W-:Y:S01]  /*1c60*/  IMAD R2, R5, 0x40, R4 ;  /* 0x0000004005027824 */ /* 0x003fe200078e0204 */
        /* <DEDUP_REMOVED lines=137> */
.L_x_1760:
[----:B------:R-:W-:Y:S01]  /*2500*/  ULEA UR7, UR4, UR5, 0x3 ;  /* 0x0000000504077291 */ /* 0x000fe2000f8e183f */
[----:B------:R-:W-:-:S08]  /*2510*/  SHF.L.U32 R2, R7, 0x1f, RZ ;  /* 0x0000001f07027819 */ /* 0x000fd000000006ff */
[----:B------:R0:W1:Y:S01]  /*2520*/  SYNCS.PHASECHK.TRANS64.TRYWAIT P1, [UR7+0x28c50], R2 ;  /* 0x028c5002ff0075a7 */ /* 0x0000620008020147 */
[----:B------:R-:W-:Y:S05]  /*2530*/  @!P0 BRA `(.L_x_1761) ;  /* 0x0000000000048947 */ /* 0x000fea0003800000 */
[----:B------:R-:W-:Y:S01]  /*2540*/  BPT.TRAP 0x1 ;  /* 0x000000040000795c */ /* 0x000fe20000300000 */
.L_x_1761:
[----:B-1----:R-:W-:Y:S05]  /*2550*/  @P1 BRA `(.L_x_1762) ;  /* 0x0000000000081947 */ /* 0x002fea0003800000 */
[----:B------:R-:W1:Y:S02]  /*2560*/  SYNCS.PHASECHK.TRANS64.TRYWAIT P1, [UR7+0x28c50], R2 ;  /* 0x028c5002ff0075a7 */ /* 0x000e640008020147 */
[----:B-1----:R-:W-:Y:S05]  /*2570*/  @!P1 BRA `(.L_x_1763) ;  /* 0x0000012c007c9947 */ /* 0x002fea0003800000 */
.L_x_1762:
[----:B------:R-:W-:Y:S01]  /*2580*/  ULEA UR10, UR4, UR6, 0xc ;  /* 0x00000006040a7291 */ /* 0x000fe2000f8e603f */
[----:B------:R-:W-:Y:S01]  /*2590*/  WARPGROUP.ARRIVE ;  /* 0x00000000000079c5 */ /* 0x000fe20000000000 */
[----:B------:R-:W-:Y:S01]  /*25a0*/  UMOV UR11, 0x40000040 ;  /* 0x40000040000b7882 */ /* 0x000fe20000000000 */
[----:B------:R-:W-:Y:S01]  /*25b0*/  UMOV UR15, 0x40000040 ;  /* 0x40000040000f7882 */ /* 0x000fe20000000000 */
[----:B------:R-:W-:Y:S01]  /*25c0*/  UIADD3 UR14, UR10, 0x80, URZ ;  /* 0x000000800a0e7890 */ /* 0x000fe2000fffe03f */
[----:B01----:R-:W-:Y:S01]  /*25d0*/  MOV R2, UR7 ;  /* 0x0000000700027c02 */ /* 0x003fe20008000f00 */
        /* <DEDUP_REMOVED lines=24> */
.L_x_1759:
[----:B------:R-:W-:Y:S01]  /*2760*/  BAR.SYNC.DEFER_BLOCKING 0xe, 0x100 ;  /* 0x0384000000007b1d */ /* 0x000fe20000010000 */
[----:B------:R-:W-:Y:S01]  /*2770*/  VIADD R4, R4, UR4 ;  /* 0x0000000404047c36 */ /* 0x000fe20008000000 */
[----:B------:R-:W-:-:S04]  /*2780*/  PLOP3.LUT P0, PT, PT, PT, PT, 0x8, 0x0 ;  /* 0x000000000000781c */ /* 0x000fc80003f0e170 */
[----:B------:R-:W-:-:S05]  /*2790*/  LEA R4, R4, UR5, 0x2 ;  /* 0x0000000504047c11 */ /* 0x000fca000f8e10ff */
[----:B01----:R-:W0:Y:S04]  /*27a0*/  LDS R2, [R4+0x28800] ;  /* 0x0288000004027984 */ /* 0x003e280000000800 */
[----:B------:R1:W2:Y:S02]  /*27b0*/  LDS R0, [R4+0x28820] ;  /* 0x0288200004007984 */ /* 0x0002a40000000800 */
[----:B-1----:R-:W-:Y:S01]  /*27c0*/  MOV R4, RZ ;  /* 0x000000ff00047202 */ /* 0x002fe20000000f00 */
        /* <DEDUP_REMOVED lines=131> */
.L_x_1748:
        /* <DEDUP_REMOVED lines=26> */
.L_x_1766:
[----:B------:R-:W-:-:S11]  /*31a0*/  UISETP.NE.AND UP1, UPT, UR7, 0x1, UPT ;  /* 0x000000010700788c */ /* 0x000fd6000bf25270 */
[----:B------:R-:W-:Y:S02]  /*31b0*/  @UP1 ULDC.64 UR14, c[0x0][0x9e8] ;  /* 0x00027a00000e1ab9 */ /* 0x000fe40000000a00 */
[----:B------:R-:W-:-:S04]  /*31c0*/  UIMAD.WIDE.U32 UR10, UR9, UR14, URZ ;  /* 0x0000000e090a72a5 */ /* 0x000fc8000f8e003f */
[----:B------:R-:W-:-:S12]  /*31d0*/  @UP1 USHF.R.U32.HI UR9, URZ, UR15, UR11 ;  /* 0x0000000f3f091299 */ /* 0x000fd8000801160b */
.L_x_1767:
[----:B------:R-:W-:-:S04]  /*31e0*/  UIMAD UR9, UR9, UR7, UR7 ;  /* 0x00000007090972a4 */ /* 0x000fc8000f8e0207 */
[----:B------:R-:W-:-:S04]  /*31f0*/  UISETP.LT.AND UP1, UPT, UR6, UR9, UPT ;  /* 0x000000090600728c */ /* 0x000fc8000bf21270 */
[----:B------:R-:W-:-:S12]  /*3200*/  USEL UR6, UR6, UR9, UP1 ;  /* 0x0000000906067287 */ /* 0x000fd80008800000 */
.L_x_1765:
[----:B------:R-:W-:Y:S01]  /*3210*/  UIADD3 UR6, UR6, 0x3f, URZ ;  /* 0x0000003f06067890 */ /* 0x000fe2000fffe03f */
[----:B------:R-:W-:Y:S01]  /*3220*/  @UP0 ULDC UR10, c[0x0][0x44c] ;  /* 0x00011300000a0ab9 */ /* 0x000fe20000000800 */
[----:B------:R-:W-:Y:S02]  /*3230*/  @UP0 ULDC UR13, c[0x0][0x450] ;  /* 0x00011400000d0ab9 */ /* 0x000fe40000000800 */
[----:B------:R-:W-:Y:S02]  /*3240*/  USHF.R.S32.HI UR9, URZ, 0x1f, UR6 ;  /* 0x0000001f3f097899 */ /* 0x000fe40008011406 */
[----:B------:R-:W-:Y:S02]  /*3250*/  UIMAD.WIDE.U32 UR10, UR41, UR10, URZ ;  /* 0x0000000a290a72a5 */ /* 0x000fe4000f8e003f */
[----:B------:R-:W-:Y:S02]  /*3260*/  ULEA.HI UR9, UR9, UR6, URZ, 0x6 ;  /* 0x0000000609097291 */ /* 0x000fe4000f8f303f */
[----:B------:R-:W-:Y:S01]  /*3270*/  UIMAD UR8, UR39, UR8, -UR12 ;  /* 0x00000008270872a4 */ /* 0x000fe2000f8e0a0c */
[----:B------:R-:W-:Y:S01]  /*3280*/  UMOV UR6, UR41 ;  /* 0x0000002900067c82 */ /* 0x000fe20008000000 */
[----:B------:R-:W-:-:S02]  /*3290*/  USHF.R.S32.HI UR9, URZ, 0x6, UR9 ;  /* 0x000000063f097899 */ /* 0x000fc40008011409 */
[----:B------:R-:W-:Y:S02]  /*32a0*/  @UP0 USHF.R.U32.HI UR6, URZ, UR13, UR11 ;  /* 0x0000000d3f060299 */ /* 0x000fe4000801160b */
[----:B------:R-:W-:Y:S02]  /*32b0*/  UISETP.LT.AND UP0, UPT, UR5, UR9, UPT ;  /* 0x000000090500728c */ /* 0x000fe4000bf01270 */
[----:B------:R-:W-:Y:S02]  /*32c0*/  UIADD3 UR6, UR8, UR6, URZ ;  /* 0x0000000608067290 */ /* 0x000fe4000fffe03f */
[----:B------:R-:W-:Y:S01]  /*32d0*/  USEL UR10, UR5, UR9, UP0 ;  /* 0x00000009050a7287 */ /* 0x000fe20008000000 */
[----:B------:R-:W-:Y:S02]  /*32e0*/  ULDC UR8, c[0x0][0x9dc] ;  /* 0x0002770000087ab9 */ /* 0x000fe40000000800 */
[----:B------:R-:W-:Y:S01]  /*32f0*/  UIADD3 UR5, UR6, -UR8, URZ ;  /* 0x8000000806057290 */ /* 0x000fe2000fffe03f */
[----:B------:R-:W-:Y:S11]  /*3300*/  @!P1 BRA `(.L_x_1768) ;  /* 0x0000000000449947 */ /* 0x000ff60003800000 */
        /* <DEDUP_REMOVED lines=10> */
.L_x_1769:
[----:B------:R-:W-:-:S11]  /*33b0*/  UISETP.NE.AND UP0, UPT, UR7, 0x1, UPT ;  /* 0x000000010700788c */ /* 0x000fd6000bf05270 */
[----:B------:R-:W-:Y:S02]  /*33c0*/  @UP0 ULDC.64 UR12, c[0x0][0x9e8] ;  /* 0x00027a00000c0ab9 */ /* 0x000fe40000000a00 */
[----:B------:R-:W-:-:S04]  /*33d0*/  UIMAD.WIDE.U32 UR8, UR6, UR12, URZ ;  /* 0x0000000c060872a5 */ /* 0x000fc8000f8e003f */
[----:B------:R-:W-:-:S12]  /*33e0*/  @UP0 USHF.R.U32.HI UR6, URZ, UR13, UR9 ;  /* 0x0000000d3f060299 */ /* 0x000fd80008011609 */
.L_x_1770:
[----:B------:R-:W-:-:S04]  /*33f0*/  UIMAD UR6, UR6, UR7, URZ ;  /* 0x00000007060672a4 */ /* 0x000fc8000f8e023f */
[----:B------:R-:W-:-:S04]  /*3400*/  UISETP.LT.AND UP0, UPT, UR5, UR6, UPT ;  /* 0x000000060500728c */ /* 0x000fc8000bf01270 */
[----:B------:R-:W-:-:S12]  /*3410*/  USEL UR5, UR5, UR6, !UP0 ;  /* 0x0000000605057287 */ /* 0x000fd8000c000000 */
.L_x_1768:
[----:B------:R-:W-:Y:S02]  /*3420*/  USHF.R.S32.HI UR6, URZ, 0x1f, UR5 ;  /* 0x0000001f3f067899 */ /* 0x000fe40008011405 */
[----:B------:R-:W-:Y:S02]  /*3430*/  USHF.R.U32.HI UR12, URZ, 0x10, UR4 ;  /* 0x000000103f0c7899 */ /* 0x000fe40008011604 */
[----:B------:R-:W-:Y:S02]  /*3440*/  ULEA.HI UR6, UR6, UR5, URZ, 0x6 ;  /* 0x0000000506067291 */ /* 0x000fe4000f8f303f */
[----:B------:R-:W-:Y:S02]  /*3450*/  UISETP.NE.AND UP1, UPT, UR12, URZ, UPT ;  /* 0x0000003f0c00728c */ /* 0x000fe4000bf25270 */
[----:B------:R-:W-:Y:S02]  /*3460*/  USHF.R.S32.HI UR6, URZ, 0x6, UR6 ;  /* 0x000000063f067899 */ /* 0x000fe40008011406 */
[----:B------:R-:W-:-:S02]  /*3470*/  ULOP3.LUT UR9, UR4, 0xffff, URZ, 0xc0, !UPT ;  /* 0x0000ffff04097892 */ /* 0x000fc4000f8ec03f */
[----:B------:R-:W-:Y:S01]  /*3480*/  UISETP.LT.AND UP0, UPT, URZ, UR6, UPT ;  /* 0x000000063f00728c */ /* 0x000fe2000bf01270 */
[----:B------:R-:W-:-:S03]  /*3490*/  UMOV UR4, URZ ;  /* 0x0000003f00047c82 */ /* 0x000fc60008000000 */
[----:B------:R-:W-:Y:S01]  /*34a0*/  USEL UR38, URZ, UR6, !UP0 ;  /* 0x000000063f267287 */ /* 0x000fe2000c000000 */
[----:B------:R-:W-:-:S03]  /*34b0*/  @!UP1 ULDC UR12, c[0x0][0x9f0] ;  /* 0x00027c00000c9ab9 */ /* 0x000fc60000000800 */
[----:B------:R-:W-:-:S06]  /*34c0*/  UISETP.GT.AND UP0, UPT, UR10, UR38, UPT ;  /* 0x000000260a00728c */ /* 0x000fcc000bf04270 */
[----:B------:R-:W-:-:S13]  /*34d0*/  PLOP3.LUT P0, PT, PT, PT, UP0, 0x80, 0x0 ;  /* 0x000000000000781c */ /* 0x000fda0003f0f008 */
[----:B------:R-:W-:Y:S05]  /*34e0*/  @!P0 BRA `(.L_x_1771) ;  /* 0x0000000000888947 */ /* 0x000fea0003800000 */
[----:B------:R-:W-:Y:S01]  /*34f0*/  IMAD.U32 R3, RZ, RZ, UR12 ;  /* 0x0000000cff037e24 */ /* 0x000fe2000f8e00ff */
[----:B------:R-:W-:-:S04]  /*3500*/  UIADD3 UR4, UR12, -0x1, UR10 ;  /* 0xffffffff0c047890 */ /* 0x000fc8000fffe00a */
[-C--:B------:R-:W-:Y:S01]  /*3510*/  IABS R0, R3.reuse ;  /* 0x0000000300007213 */ /* 0x080fe20000000000 */
[----:B------:R-:W-:Y:S01]  /*3520*/  UIADD3 UR6, -UR38, UR4, URZ ;  /* 0x0000000426067290 */ /* 0x000fe2000fffe13f */
[----:B------:R-:W-:Y:S02]  /*3530*/  IABS R5, R3 ;  /* 0x0000000300057213 */ /* 0x000fe40000000000 */
[----:B------:R-:W-:Y:S01]  /*3540*/  R2UR UR11, R0 ;  /* 0x00000000000b72ca */ /* 0x000fe200000e0000 */
[----:B------:R-:W-:Y:S02]  /*3550*/  UMOV UR4, URZ ;  /* 0x0000003f00047c82 */ /* 0x000fe40008000000 */
[----:B------:R-:W-:Y:S01]  /*3560*/  IMAD.U32 R4, RZ, RZ, UR6 ;  /* 0x00000006ff047e24 */ /* 0x000fe2000f8e00ff */
[----:B------:R-:W-:-:S04]  /*3570*/  ULOP3.LUT UR6, UR6, UR12, URZ, 0x3c, !UPT ;  /* 0x0000000c06067292 */ /* 0x000fc8000f8e3c3f */
[----:B------:R-:W-:-:S04]  /*3580*/  IABS R4, R4 ;  /* 0x0000000400047213 */ /* 0x000fc80000000000 */
[----:B------:R-:W-:Y:S01]  /*3590*/  MOV R3, R4 ;  /* 0x0000000400037202 */ /* 0x000fe20000000f00 */
[----:B------:R-:W0:Y:S03]  /*35a0*/  I2F.RP R0, UR11 ;  /* 0x0000000b00007d06 */ /* 0x000e260008209400 */
[----:B------:R-:W-:-:S05]  /*35b0*/  R2UR UR8, R3 ;  /* 0x00000000030872ca */ /* 0x000fca00000e0000 */
[----:B0-----:R-:W0:Y:S02]  /*35c0*/  MUFU.RCP R0, R0 ;  /* 0x0000000000007308 */ /* 0x001e240000001000 */
[----:B0-----:R-:W-:Y:S02]  /*35d0*/  VIADD R2, R0, 0xffffffe ;  /* 0x0ffffffe00027836 */ /* 0x001fe40000000000 */
        /* <DEDUP_REMOVED lines=19> */
.L_x_1771:
[----:B------:R-:W-:Y:S01]  /*3710*/  UIMAD UR38, UR9, UR4, UR38 ;  /* 0x00000004092672a4 */ /* 0x000fe2000f8e0226 */
[----:B------:R-:W-:Y:S01]  /*3720*/  IMAD.U32 R0, RZ, RZ, UR10 ;  /* 0x0000000aff007e24 */ /* 0x000fe2000f8e00ff */
[----:B------:R-:W-:Y:S01]  /*3730*/  PLOP3.LUT P0, PT, PT, PT, PT, 0x80, 0x0 ;  /* 0x000000000000781c */ /* 0x000fe20003f0f070 */
[----:B------:R-:W-:Y:S01]  /*3740*/  IMAD.U32 R3, RZ, RZ, UR4 ;  /* 0x00000004ff037e24 */ /* 0x000fe2000f8e00ff */
[----:B------:R-:W-:Y:S01]  /*3750*/  MOV R2, RZ ;  /* 0x000000ff00027202 */ /* 0x000fe20000000f00 */
[----:B------:R-:W-:Y:S01]  /*3760*/  IMAD.MOV.U32 R4, RZ, RZ, RZ ;  /* 0x000000ffff047224 */ /* 0x000fe200078e00ff */
[----:B------:R-:W-:Y:S02]  /*3770*/  CS2R R150, SRZ ;  /* 0x0000000000967805 */ /* 0x000fe4000001ff00 */
        /* <DEDUP_REMOVED lines=85> */
[----:B------:R-:W-:-:S04]  /*3cd0*/  ULOP3.LUT UR5, UR5, 0x3fff, URZ, 0xc0, !UPT ;  /* 0x00003fff05057892 */ /* 0x000fc8000f8ec03f */
[----:B------:R-:W-:-:S04]  /*3ce0*/  ULOP3.LUT UR36, UR5, 0x2000000, URZ, 0xfc, !UPT ;  /* 0x0200000005247892 */ /* 0x000fc8000f8efc3f */
[----:B------:R-:W-:Y:S08]  /*3cf0*/  @!P0 BRA `(.L_x_1772) ;  /* 0x0000000000408947 */ /* 0x000ff00003800000 */
        /* <DEDUP_REMOVED lines=10> */
[----:B------:R-:W-:Y:S01]  /*3da0*/  MOV R8, 0x70 ;  /* 0x0000007000087802 */ /* 0x000fe20000000f00 */
[----:B------:R-:W-:-:S02]  /*3db0*/  IMAD.U32 R11, RZ, RZ, UR7 ;  /* 0x00000007ff0b7e24 */ /* 0x000fc4000f8e00ff */
[----:B------:R-:W-:Y:S02]  /*3dc0*/  IMAD.MOV.U32 R12, RZ, RZ, 0x1 ;  /* 0x00000001ff0c7424 */ /* 0x000fe400078e00ff */
[----:B0-----:R-:W-:-:S07]  /*3dd0*/  IMAD.MOV.U32 R13, RZ, RZ, RZ ;  /* 0x000000ffff0d7224 */ /* 0x001fce00078e00ff */
[----:B------:R-:W-:-:S07]  /*3de0*/  LEPC R20, `(.L_x_1772) ;  /* 0x000000001014794e */ /* 0x000fce0000000000 */
[----:B-1----:R-:W-:Y:S05]  /*3df0*/  CALL.ABS.NOINC R2 ;  /* 0x0000000002007343 */ /* 0x002fea0003c00000 */
.L_x_1772:
[----:B------:R-:W-:Y:S02]  /*3e00*/  SHF.L.U32 R14, RZ, 0x1f, RZ ;  /* 0x0000001fff0e7819 */ /* 0x000fe400000006ff */
[----:B------:R-:W-:Y:S02]  /*3e10*/  LOP3.LUT R3, R18, 0xffffff80, RZ, 0xc0, !PT ;  /* 0xffffff8012037812 */ /* 0x000fe400078ec0ff */
[----:B------:R-:W0:Y:S01]  /*3e20*/  SYNCS.PHASECHK.TRANS64.TRYWAIT P0, [UR37+0x28c00], R14 ;  /* 0x028c000eff0075a7 */ /* 0x000e220008000165 */
        /* <DEDUP_REMOVED lines=8> */
.L_x_1953:
[----:B------:R-:W-:Y:S01]  /*3eb0*/  ULOP3.LUT UR4, UR45, 0x1, URZ, 0xfc, !UPT ;  /* 0x000000012d047892 */ /* 0x000fe2000f8efc3f */
[----:B------:R-:W-:Y:S02]  /*3ec0*/  LOP3.LUT R0, R3, 0x7ffffffc, RZ, 0xc0, !PT ;  /* 0x7ffffffc03007812 */ /* 0x000fe400078ec0ff */
[----:B------:R-:W-:Y:S02]  /*3ed0*/  IADD3 R3, -R2, R19, RZ ;  /* 0x0000001302037210 */ /* 0x000fe40007ffe1ff */
[----:B------:R-:W-:Y:S01]  /*3ee0*/  LEA.HI R7, R7, R6, RZ, 0x3 ;  /* 0x0000000607077211 */ /* 0x000fe200078f18ff */
[----:B------:R-:W-:Y:S01]  /*3ef0*/  IMAD.U32 R2, RZ, RZ, UR4 ;  /* 0x00000004ff027e24 */ /* 0x000fe2000f8e00ff */
[----:B------:R-:W-:Y:S01]  /*3f00*/  LEA.HI R4, R4, R5, RZ, 0x5 ;  /* 0x0000000504047211 */ /* 0x000fe200078f28ff */
[----:B------:R-:W-:Y:S01]  /*3f10*/  IMAD.IADD R0, R5, 0x1, -R0 ;  /* 0x0000000105007824 */ /* 0x000fe200078e0a00 */
[----:B------:R-:W-:Y:S02]  /*3f20*/  LOP3.LUT R7, R7, 0xfffffff8, RZ, 0xc0, !PT ;  /* 0xfffffff807077812 */ /* 0x000fe400078ec0ff */
[----:B------:R-:W-:-:S02]  /*3f30*/  ISETP.NE.AND P5, PT, R2, 0x3, PT ;  /* 0x000000030200780c */ /* 0x000fc40003fa5270 */
[----:B------:R-:W-:Y:S01]  /*3f40*/  SHF.L.U32 R0, R0, 0x1, RZ ;  /* 0x0000000100007819 */ /* 0x000fe200000006ff */
[----:B------:R-:W-:Y:S01]  /*3f50*/  IMAD.IADD R7, R6, 0x1, -R7 ;  /* 0x0000000106077824 */ /* 0x000fe200078e0a07 */
[----:B------:R-:W-:-:S03]  /*3f60*/  SHF.R.S32.HI R2, RZ, 0x5, R4 ;  /* 0x00000005ff027819 */ /* 0x000fc60000011404 */
[----:B------:R-:W-:Y:S02]  /*3f70*/  IMAD R3, R3, 0x100, R0 ;  /* 0x0000010003037824 */ /* 0x000fe400078e0200 */
[----:B------:R-:W-:-:S04]  /*3f80*/  IMAD R2, R2, 0x10, R7 ;  /* 0x0000001002027824 */ /* 0x000fc800078e0207 */
[----:B------:R-:W-:Y:S05]  /*3f90*/  @!P5 BRA `(.L_x_1774) ;  /* 0x000000000004d947 */ /* 0x000fea0003800000 */
[----:B------:R-:W-:Y:S01]  /*3fa0*/  BPT.TRAP 0x1 ;  /* 0x000000040000795c */ /* 0x000fe20000300000 */
.L_x_1774:
[----:B------:R1:W2:Y:S01]  /*3fb0*/  SYNCS.PHASECHK.TRANS64.TRYWAIT P0, [UR37+0x28c30], R14 ;  /* 0x028c300eff0075a7 */ /* 0x0002a20008000165 */
[----:B------:R-:W-:Y:S05]  /*3fc0*/  @!P5 BRA `(.L_x_1775) ;  /* 0x000000000004d947 */ /* 0x000fea0003800000 */
[----:B------:R-:W-:Y:S01]  /*3fd0*/  BPT.TRAP 0x1 ;  /* 0x000000040000795c */ /* 0x000fe20000300000 */
.L_x_1775:
[----:B------:R-:W3:Y:S02]  /*3fe0*/  S2R R4, SR_TID.X ;  /* 0x0000000000047919 */ /* 0x000ee40000002100 */
[----:B---3--:R-:W-:-:S04]  /*3ff0*/  LOP3.LUT R4, R4, 0x7f, RZ, 0xc0, !PT ;  /* 0x0000007f04047812 */ /* 0x008fc800078ec0ff */
[----:B------:R-:W-:Y:S01]  /*4000*/  ISETP.NE.AND P6, PT, R4, RZ, PT ;  /* 0x000000ff0400720c */ /* 0x000fe20003fc5270 */
[----:B--2---:R-:W-:-:S12]  /*4010*/  @P0 BRA `(.L_x_1776) ;  /* 0x0000000000080947 */ /* 0x004fd80003800000 */
[----:B------:R-:W2:Y:S02]  /*4020*/  SYNCS.PHASECHK.TRANS64.TRYWAIT P0, [UR37+0x28c30], R14 ;  /* 0x028c300eff0075a7 */ /* 0x000ea40008000165 */
[----:B--2---:R-:W-:Y:S05]  /*4030*/  @!P0 BRA `(.L_x_1777) ;  /* 0x0000011000fc8947 */ /* 0x004fea0003800000 */
.L_x_1776:
[----:B------:R-:W-:Y:S05]  /*4040*/  WARPSYNC.ALL ;  /* 0x0000000000007948 */ /* 0x000fea0003800000 */
[----:B------:R-:W-:Y:S01]  /*4050*/  UIADD3 UR4, UR37, 0x20400, URZ ;  /* 0x0002040025047890 */ /* 0x000fe2000fffe03f */
[----:B------:R-:W-:Y:S01]  /*4060*/  WARPGROUP.ARRIVE ;  /* 0x00000000000079c5 */ /* 0x000fe20000000000 */
[----:B------:R-:W-:Y:S01]  /*4070*/  UIADD3 UR5, UR37, 0x22400, URZ ;  /* 0x0002240025057890 */ /* 0x000fe2000fffe03f */
[----:B------:R-:W-:Y:S01]  /*4080*/  LEA.HI R4, R17, R16, RZ, 0x2 ;  /* 0x0000001011047211 */ /* 0x000fe200078f10ff */
[----:B------:R-:W-:Y:S01]  /*4090*/  USHF.R.U32.HI UR4, URZ, 0x4, UR4 ;  /* 0x000000043f047899 */ /* 0x000fe20008011604 */
[----:B------:R-:W-:Y:S01]  /*40a0*/  MOV R13, UR37 ;  /* 0x00000025000d7c02 */ /* 0x000fe20008000f00 */
[----:B------:R-:W-:Y:S01]  /*40b0*/  USHF.R.U32.HI UR5, URZ, 0x4, UR5 ;  /* 0x000000043f057899 */ /* 0x000fe20008011605 */
[----:B--2---:R-:W-:Y:S01]  /*40c0*/  LOP3.LUT R5, R4, 0xfffffffc, RZ, 0xc0, !PT ;  /* 0xfffffffc04057812 */ /* 0x004fe200078ec0ff */
[----:B------:R-:W-:-:S02]  /*40d0*/  ULOP3.LUT UR4, UR4, 0x3fff, URZ, 0xc0, !UPT ;  /* 0x00003fff04047892 */ /* 0x000fc4000f8ec03f */
[----:B------:R-:W-:Y:S02]  /*40e0*/  ULOP3.LUT UR5, UR5, 0x3fff, URZ, 0xc0, !UPT ;  /* 0x00003fff05057892 */ /* 0x000fe4000f8ec03f */
[----:B------:R-:W-:Y:S01]  /*40f0*/  ULOP3.LUT UR20, UR4, 0x10000, URZ, 0xfc, !UPT ;  /* 0x0001000004147892 */ /* 0x000fe2000f8efc3f */
[----:B------:R-:W-:Y:S01]  /*4100*/  IMAD.IADD R5, R16, 0x1, -R5 ;  /* 0x0000000110057824 */ /* 0x000fe200078e0a05 */
[----:B------:R-:W-:Y:S01]  /*4110*/  ULOP3.LUT UR6, UR5, 0x10000, URZ, 0xfc, !UPT ;  /* 0x0001000005067892 */ /* 0x000fe2000f8efc3f */
[----:B------:R-:W-:Y:S01]  /*4120*/  UMOV UR21, 0x40000040 ;  /* 0x4000004000157882 */ /* 0x000fe20000000000 */
[----:B------:R-:W-:Y:S01]  /*4130*/  UMOV UR7, 0x40000040 ;  /* 0x4000004000077882 */ /* 0x000fe20000000000 */
[----:B------:R-:W-:Y:S02]  /*4140*/  UMOV UR5, UR21 ;  /* 0x0000001500057c82 */ /* 0x000fe40008000000 */
[----:B------:R-:W-:Y:S01]  /*4150*/  UMOV UR4, UR20 ;  /* 0x0000001400047c82 */ /* 0x000fe20008000000 */
[----:B------:R-:W-:Y:S01]  /*4160*/  UIADD3 UR8, UR20, 0x2, URZ ;  /* 0x0000000214087890 */ /* 0x000fe2000fffe03f */
[----:B------:R-:W-:Y:S01]  /*4170*/  LEA.HI R4, R5, R5, RZ, 0x1 ;  /* 0x0000000505047211 */ /* 0x000fe200078f08ff */
[----:B------:R-:W-:-:S02]  /*4180*/  UIADD3 UR10, UR6, 0x2, URZ ;  /* 0x00000002060a7890 */ /* 0x000fc4000fffe03f */
[----:B------:R-:W-:Y:S01]  /*4190*/  HGMMA.64x64x16.F32 R24, gdesc[UR4], RZ, !UPT, gsb0 ;  /* 0x00e00000041879f0 */ /* 0x000fe2000c0008ff */
[----:B------:R-:W-:Y:S01]  /*41a0*/  UMOV UR9, 0x40000040 ;  /* 0x4000004000097882 */ /* 0x000fe20000000000 */
[----:B------:R-:W-:Y:S01]  /*41b0*/  UMOV UR11, 0x40000040 ;  /* 0x40000040000b7882 */ /* 0x000fe20000000000 */
[----:B------:R-:W-:Y:S01]  /*41c0*/  UIADD3 UR12, UR20, 0x4, URZ ;  /* 0x00000004140c7890 */ /* 0x000fe2000fffe03f */
[----:B------:R-:W-:Y:S01]  /*41d0*/  LOP3.LUT R4, R4, 0x1ffffffe, RZ, 0xc0, !PT ;  /* 0x1ffffffe04047812 */ /* 0x000fe200078ec0ff */
[----:B------:R-:W-:Y:S01]  /*41e0*/  UIADD3 UR14, UR6, 0x4, URZ ;  /* 0x00000004060e7890 */ /* 0x000fe2000fffe03f */
[----:B------:R-:W-:Y:S01]  /*41f0*/  UMOV UR13, 0x40000040 ;  /* 0x40000040000d7882 */ /* 0x000fe20000000000 */
[----:B------:R-:W-:Y:S01]  /*4200*/  UMOV UR15, 0x40000040 ;  /* 0x40000040000f7882 */ /* 0x000fe20000000000 */
[----:B------:R-:W-:Y:S01]  /*4210*/  UIADD3 UR16, UR20, 0x6, URZ ;  /* 0x0000000614107890 */ /* 0x000fe2000fffe03f */
[----:B------:R-:W-:Y:S01]  /*4220*/  IADD3 R4, R5, -R4, RZ ;  /* 0x8000000405047210 */ /* 0x000fe20007ffe0ff */
[----:B------:R-:W-:Y:S01]  /*4230*/  UIADD3 UR18, UR6, 0x6, URZ ;  /* 0x0000000606127890 */ /* 0x000fe2000fffe03f */
[----:B------:R-:W-:Y:S01]  /*4240*/  VIADD R5, R2, UR41 ;  /* 0x0000002902057c36 */ /* 0x000fe20008000000 */
[----:B------:R-:W-:Y:S01]  /*4250*/  UMOV UR17, 0x40000040 ;  /* 0x4000004000117882 */ /* 0x000fe20000000000 */
[----:B------:R-:W-:Y:S01]  /*4260*/  UMOV UR19, 0x40000040 ;  /* 0x4000004000137882 */ /* 0x000fe20000000000 */
[----:B------:R-:W-:Y:S01]  /*4270*/  ULDC UR4, c[0x0][0x448] ;  /* 0x0001120000047ab9 */ /* 0x000fe20000000800 */
[----:B------:R-:W-:Y:S01]  /*4280*/  IMAD R4, R4, 0x8, R5 ;  /* 0x0000000804047824 */ /* 0x000fe200078e0205 */
[----:B------:R-:W-:-:S02]  /*4290*/  UISETP.NE.AND UP0, UPT, UR4, 0x1, UPT ;  /* 0x000000010400788c */ /* 0x000fc4000bf05270 */
[----:B------:R-:W-:Y:S01]  /*42a0*/  ULEA UR22, UR42, 0xffffffc0, 0x6 ;  /* 0xffffffc02a167891 */ /* 0x000fe2000f8e303f */
[----:B------:R-:W-:-:S03]  /*42b0*/  IMAD.MOV.U32 R6, RZ, RZ, R4 ;  /* 0x000000ffff067224 */ /* 0x000fc600078e0004 */
[----:B------:R-:W-:Y:S02]  /*42c0*/  PLOP3.LUT P0, PT, PT, PT, UP0, 0x80, 0x0 ;  /* 0x000000000000781c */ /* 0x000fe40003f0f008 */
[----:B------:R-:W-:-:S03]  /*42d0*/  PLOP3.LUT P1, PT, PT, PT, UP0, 0x80, 0x0 ;  /* 0x000000000000781c */ /* 0x000fc60003f2f008 */
[----:B------:R-:W-:-:S08]  /*42e0*/  @UP0 ULDC UR4, c[0x0][0x44c] ;  /* 0x0001130000040ab9 */ /* 0x000fd00000000800 */
[----:B------:R-:W-:Y:S01]  /*42f0*/  @P0 IMAD.HI.U32 R5, R4, UR4, RZ ;  /* 0x0000000404050c27 */ /* 0x000fe2000f8e00ff */
[----:B------:R-:W-:-:S04]  /*4300*/  @UP0 ULDC UR4, c[0x0][0x450] ;  /* 0x0001140000040ab9 */ /* 0x000fc80000000800 */
[----:B------:R-:W-:Y:S01]  /*4310*/  @P1 SHF.R.U32.HI R6, RZ, UR4, R5 ;  /* 0x00000004ff061c19 */ /* 0x000fe20008011605 */
[----:B------:R-:W-:Y:S01]  /*4320*/  @!P6 VIADD R5, R13, 0x28c40 ;  /* 0x00028c400d05e836 */ /* 0x000fe20000000000 */
[----:B------:R-:W-:Y:S02]  /*4330*/  ULDC.64 UR4, c[0x0][0x9e0] ;  /* 0x0002780000047ab9 */ /* 0x000fe40000000a00 */
[----:B------:R-:W-:Y:S01]  /*4340*/  UISETP.GE.AND UP1, UPT, UR5, 0x1, UPT ;  /* 0x000000010500788c */ /* 0x000fe2000bf26270 */
[----:B------:R-:W2:Y:S01]  /*4350*/  SHFL.IDX PT, R8, R6, RZ, 0x1c1f ;  /* 0x001c1fff06087589 */ /* 0x000ea200000e0000 */
[----:B------:R-:W-:-:S04]  /*4360*/  @!P6 PRMT R5, RZ, 0x654, R5 ;  /* 0x00000654ff05e816 */ /* 0x000fc80000000005 */
[----:B------:R-:W-:Y:S01]  /*4370*/  PLOP3.LUT P0, PT, PT, PT, UP1, 0x40, 0x0 ;  /* 0x000000000000781c */ /* 0x000fe20003f0e818 */
[----:B------:R-:W-:Y:S02]  /*4380*/  WARPGROUP.DEPBAR.LE gsb0, 0x0 ;  /* 0x00008000000079c5 */ /* 0x000fe40000010000 */
[----:B------:R-:W-:-:S06]  /*4390*/  WARPGROUP.ARRIVE ;  /* 0x00000000000079c5 */ /* 0x000fcc0000000000 */
[----:B------:R-:W-:Y:S01]  /*43a0*/  HGMMA.64x64x16.F32 R24, gdesc[UR8], R24, gsb0 ;  /* 0x00e00000081879f0 */ /* 0x000fe20008000818 */
[----:B------:R-:W-:Y:S01]  /*43b0*/  UMOV UR10, 0xffffffc0 ;  /* 0xffffffc0000a7882 */ /* 0x000fe20000000000 */
[----:B------:R-:W-:Y:S01]  /*43c0*/  ULDC UR11, c[0x0][0x2f0] ;  /* 0x0000bc00000b7ab9 */ /* 0x000fe20000000800 */
[----:B------:R-:W-:-:S04]  /*43d0*/  UIMAD UR7, UR42, UR10, 0x41 ;  /* 0x000000412a0774a4 */ /* 0x000fc8000f8e020a */
[----:B------:R-:W-:Y:S01]  /*43e0*/  UIMAD UR7, UR39, UR11, UR7 ;  /* 0x0000000b270772a4 */ /* 0x000fe2000f8e0207 */
[----:B------:R-:W-:Y:S02]  /*43f0*/  WARPGROUP.DEPBAR.LE gsb0, 0x0 ;  /* 0x00008000000079c5 */ /* 0x000fe40000010000 */
[----:B------:R-:W-:-:S06]  /*4400*/  WARPGROUP.ARRIVE ;  /* 0x00000000000079c5 */ /* 0x000fcc0000000000 */
[----:B------:R-:W-:Y:S01]  /*4410*/  HGMMA.64x64x16.F32 R24, gdesc[UR12], R24, gsb0 ;  /* 0x00e000000c1879f0 */ /* 0x000fe20008000818 */
[----:B------:R-:W-:Y:S01]  /*4420*/  ULDC UR14, c[0x0][0x9dc] ;  /* 0x00027700000e7ab9 */ /* 0x000fe20000000800 */
[----:B------:R-:W-:-:S06]  /*4430*/  UIMAD UR15, UR39, UR11, -UR22 ;  /* 0x0000000b270f72a4 */ /* 0x000fcc000f8e0a16 */
[----:B------:R-:W-:Y:S01]  /*4440*/  IADD3 R11, -R0, UR15, RZ ;  /* 0x0000000f000b7c10 */ /* 0x000fe2000fffe1ff */
[----:B------:R-:W-:Y:S02]  /*4450*/  WARPGROUP.DEPBAR.LE gsb0, 0x0 ;  /* 0x00008000000079c5 */ /* 0x000fe40000010000 */
[----:B------:R-:W-:-:S06]  /*4460*/  WARPGROUP.ARRIVE ;  /* 0x00000000000079c5 */ /* 0x000fcc0000000000 */
[----:B------:R-:W-:Y:S01]  /*4470*/  HGMMA.64x64x16.F32 R24, gdesc[UR16], R24, gsb0 ;  /* 0x00e00000101879f0 */ /* 0x000fe20008000818 */
[----:B------:R-:W-:Y:S01]  /*4480*/  ULDC UR19, c[0x0][0x9d8] ;  /* 0x0002760000137ab9 */ /* 0x000fe20000000800 */
[----:B------:R-:W-:Y:S01]  /*4490*/  ULDC UR18, c[0x0][0x288] ;  /* 0x0000a20000127ab9 */ /* 0x000fe20000000800 */
[----:B------:R-:W-:Y:S02]  /*44a0*/  WARPGROUP.DEPBAR.LE gsb0, 0x0 ;  /* 0x00008000000079c5 */ /* 0x000fe40000010000 */
[----:B------:R-:W-:Y:S01]  /*44b0*/  FMUL.FTZ R24, R24, UR19 ;  /* 0x0000001318187c20 */ /* 0x000fe20008410000 */
        /* <DEDUP_REMOVED lines=29> */
[----:B------:R3:W-:Y:S01]  /*4690*/  @!P6 SYNCS.ARRIVE.TRANS64.RED.A1T0 RZ, [R5+URZ], RZ ;  /* 0x000000ff05ffe9a7 */ /* 0x0007e2000810043f */
[----:B------:R-:W4:Y:S01]  /*46a0*/  MUFU.TANH R24, R24 ;  /* 0x0000001800187308 */ /* 0x000f220000002400 */
[----:B------:R-:W-:Y:S01]  /*46b0*/  FMUL.FTZ R28, R28, UR19 ;  /* 0x000000131c1c7c20 */ /* 0x000fe20008410000 */
[----:B------:R-:W-:Y:S01]  /*46c0*/  FMUL.FTZ R29, R29, UR19 ;  /* 0x000000131d1d7c20 */ /* 0x000fe20008410000 */
[----:B---3--:R-:W-:-:S05]  /*46d0*/  IMAD.U32 R5, RZ, RZ, UR7 ;  /* 0x00000007ff057e24 */ /* 0x008fca000f8e00ff */
[----:B------:R-:W3:Y:S01]  /*46e0*/  MUFU.TANH R25, R25 ;  /* 0x0000001900197308 */ /* 0x000ee20000002400 */
[----:B------:R-:W-:Y:S01]  /*46f0*/  ULOP3.LUT UR7, URZ, UR14, URZ, 0x33, !UPT ;  /* 0x0000000e3f077292 */ /* 0x000fe2000f8e333f */
[----:B------:R-:W-:-:S06]  /*4700*/  IADD3 R5, R5, -UR18, -R0 ;  /* 0x8000001205057c10 */ /* 0x000fcc000fffe800 */
[----:B------:R-:W0:Y:S08]  /*4710*/  MUFU.TANH R26, R26 ;  /* 0x0000001a001a7308 */ /* 0x000e300000002400 */
        /* <DEDUP_REMOVED lines=27> */
[----:B------:R5:W0:Y:S08]  /*48d0*/  MUFU.TANH R10, R28 ;  /* 0x0000001c000a7308 */ /* 0x000a300000002400 */
[----:B------:R1:W0:Y:S01]  /*48e0*/  MUFU.TANH R12, R29 ;  /* 0x0000001d000c7308 */ /* 0x0002220000002400 */
[C---:B-----5:R-:W-:Y:S01]  /*48f0*/  VIADD R28, R5.reuse, UR4 ;  /* 0x00000004051c7c36 */ /* 0x060fe20008000000 */
[----:B-1----:R-:W-:-:S04]  /*4900*/  IADD3 R29, R5, UR7, RZ ;  /* 0x00000007051d7c10 */ /* 0x002fc8000fffe0ff */
[----:B--2---:R-:W-:Y:S01]  /*4910*/  VIADDMNMX R5, R8, R28, R11, PT ;  /* 0x0000001c08057246 */ /* 0x004fe2000380010b */
[----:B------:R-:W-:Y:S01]  /*4920*/  IMAD.IADD R7, R29, 0x1, R8 ;  /* 0x000000011d077824 */ /* 0x000fe200078e0208 */
[----:B---34-:R-:W-:Y:S06]  /*4930*/  @P0 BRA `(.L_x_1778) ;  /* 0x0000000000640947 */ /* 0x018fec0003800000 */
[----:B0-----:R-:W-:Y:S01]  /*4940*/  IMAD.U32 R9, RZ, RZ, UR11 ;  /* 0x0000000bff097e24 */ /* 0x001fe2000f8e00ff */
[----:B------:R-:W-:Y:S03]  /*4950*/  BSSY B0, `(.L_x_1779) ;  /* 0x0000012000007945 */ /* 0x000fe60003800000 */
[----:B------:R-:W-:-:S04]  /*4960*/  IMAD R8, R9, UR39, R8 ;  /* 0x0000002709087c24 */ /* 0x000fc8000f8e0208 */
[----:B------:R-:W-:-:S05]  /*4970*/  VIADD R8, R8, -UR18 ;  /* 0x8000001208087c36 */ /* 0x000fca0008000000 */
[----:B------:R-:W-:-:S13]  /*4980*/  ISETP.GT.AND P0, PT, R8, -0x1, PT ;  /* 0xffffffff0800780c */ /* 0x000fda0003f04270 */
[----:B------:R-:W-:Y:S05]  /*4990*/  @P0 BRA `(.L_x_1780) ;  /* 0x0000000000200947 */ /* 0x000fea0003800000 */
[----:B------:R-:W-:Y:S01]  /*49a0*/  UISETP.NE.AND UP2, UPT, UR5, 0x1, UPT ;  /* 0x000000010500788c */ /* 0x000fe2000bf45270 */
[----:B------:R-:W-:-:S05]  /*49b0*/  LOP3.LUT R8, RZ, R8, RZ, 0x33, !PT ;  /* 0x00000008ff087212 */ /* 0x000fca00078e33ff */
[----:B------:R-:W-:-:S05]  /*49c0*/  PLOP3.LUT P0, PT, PT, PT, UP2, 0x80, 0x0 ;  /* 0x000000000000781c */ /* 0x000fca0003f0f028 */
[----:B------:R-:W-:-:S08]  /*49d0*/  @UP2 ULDC.64 UR14, c[0x0][0x9e8] ;  /* 0x00027a00000e2ab9 */ /* 0x000fd00000000a00 */
[----:B------:R-:W-:-:S05]  /*49e0*/  @P0 IMAD.HI.U32 R9, R8, UR14, RZ ;  /* 0x0000000e08090c27 */ /* 0x000fca000f8e00ff */
[----:B------:R-:W-:-:S04]  /*49f0*/  @P0 SHF.R.U32.HI R8, RZ, UR15, R9 ;  /* 0x0000000fff080c19 */ /* 0x000fc80008011609 */
[----:B------:R-:W-:Y:S01]  /*4a00*/  LOP3.LUT R8, RZ, R8, RZ, 0x33, !PT ;  /* 0x00000008ff087212 */ /* 0x000fe200078e33ff */
[----:B------:R-:W-:Y:S06]  /*4a10*/  BRA `(.L_x_1781) ;  /* 0x0000000000147947 */ /* 0x000fec0003800000 */
.L_x_1780:
[----:B------:R-:W-:-:S06]  /*4a20*/  UISETP.NE.AND UP2, UPT, UR5, 0x1, UPT ;  /* 0x000000010500788c */ /* 0x000fcc000bf45270 */
[----:B------:R-:W-:-:S05]  /*4a30*/  PLOP3.LUT P0, PT, PT, PT, UP2, 0x80, 0x0 ;  /* 0x000000000000781c */ /* 0x000fca0003f0f028 */
[----:B------:R-:W-:-:S08]  /*4a40*/  @UP2 ULDC.64 UR14, c[0x0][0x9e8] ;  /* 0x00027a00000e2ab9 */ /* 0x000fd00000000a00 */
[----:B------:R-:W-:-:S05]  /*4a50*/  @P0 IMAD.HI.U32 R9, R8, UR14, RZ ;  /* 0x0000000e08090c27 */ /* 0x000fca000f8e00ff */
[----:B------:R-:W-:-:S07]  /*4a60*/  @P0 SHF.R.U32.HI R8, RZ, UR15, R9 ;  /* 0x0000000fff080c19 */ /* 0x000fce0008011609 */
.L_x_1781:
[----:B------:R-:W-:Y:S05]  /*4a70*/  BSYNC B0 ;  /* 0x0000000000007941 */ /* 0x000fea0003800000 */
.L_x_1779:
[----:B------:R-:W-:-:S05]  /*4a80*/  MOV R9, UR22 ;  /* 0x0000001600097c02 */ /* 0x000fca0008000f00 */
[----:B------:R-:W-:-:S04]  /*4a90*/  IMAD R9, R8, UR5, -R9 ;  /* 0x0000000508097c24 */ /* 0x000fc8000f8e0a09 */
[----:B------:R-:W-:-:S05]  /*4aa0*/  IMAD.IADD R8, R9, 0x1, -R0 ;  /* 0x0000000109087824 */ /* 0x000fca00078e0a00 */
[----:B------:R-:W-:Y:S02]  /*4ab0*/  VIMNMX R7, R7, R8, !PT ;  /* 0x0000000807077248 */ /* 0x000fe40007fe0100 */
[----:B------:R-:W-:-:S07]  /*4ac0*/  VIADDMNMX R5, R8, UR5, R5, PT ;  /* 0x0000000508057c46 */ /* 0x000fce000b800105 */
.L_x_1778:
[----:B------:R-:W1:Y:S01]  /*4ad0*/  SHFL.IDX PT, R6, R6, 0x1, 0x1c1f ;  /* 0x003c1f0006067f89 */ /* 0x000e6200000e0000 */
[----:B------:R-:W-:Y:S02]  /*4ae0*/  PLOP3.LUT P0, PT, PT, PT, UP1, 0x40, 0x0 ;  /* 0x000000000000781c */ /* 0x000fe40003f0e818 */
[----:B-1----:R-:W-:Y:S01]  /*4af0*/  VIADDMNMX R8, R6, R28, R11, PT ;  /* 0x0000001c06087246 */ /* 0x002fe2000380010b */
[----:B0-----:R-:W-:-:S10]  /*4b00*/  IMAD.IADD R9, R29, 0x1, R6 ;  /* 0x000000011d097824 */ /* 0x001fd400078e0206 */
[----:B------:R-:W-:Y:S05]  /*4b10*/  @P0 BRA `(.L_x_1782) ;  /* 0x0000000000640947 */ /* 0x000fea0003800000 */
[----:B------:R-:W-:Y:S01]  /*4b20*/  IMAD.U32 R11, RZ, RZ, UR11 ;  /* 0x0000000bff0b7e24 */ /* 0x000fe2000f8e00ff */
[----:B------:R-:W-:Y:S03]  /*4b30*/  BSSY B0, `(.L_x_1783) ;  /* 0x0000012000007945 */ /* 0x000fe60003800000 */
[----:B------:R-:W-:-:S05]  /*4b40*/  IMAD R6, R11, UR39, R6 ;  /* 0x000000270b067c24 */ /* 0x000fca000f8e0206 */
[----:B------:R-:W-:-:S04]  /*4b50*/  IADD3 R6, R6, -UR18, RZ ;  /* 0x8000001206067c10 */ /* 0x000fc8000fffe0ff */
        /* <DEDUP_REMOVED lines=10> */
.L_x_1784:
[----:B------:R-:W-:-:S06]  /*4c00*/  UISETP.NE.AND UP2, UPT, UR5, 0x1, UPT ;  /* 0x000000010500788c */ /* 0x000fcc000bf45270 */
[----:B------:R-:W-:-:S05]  /*4c10*/  PLOP3.LUT P0, PT, PT, PT, UP2, 0x80, 0x0 ;  /* 0x000000000000781c */ /* 0x000fca0003f0f028 */
[----:B------:R-:W-:-:S08]  /*4c20*/  @UP2 ULDC.64 UR14, c[0x0][0x9e8] ;  /* 0x00027a00000e2ab9 */ /* 0x000fd00000000a00 */
[----:B------:R-:W-:-:S05]  /*4c30*/  @P0 IMAD.HI.U32 R11, R6, UR14, RZ ;  /* 0x0000000e060b0c27 */ /* 0x000fca000f8e00ff */
[----:B------:R-:W-:-:S07]  /*4c40*/  @P0 SHF.R.U32.HI R6, RZ, UR15, R11 ;  /* 0x0000000fff060c19 */ /* 0x000fce000801160b */
.L_x_1785:
[----:B------:R-:W-:Y:S05]  /*4c50*/  BSYNC B0 ;  /* 0x0000000000007941 */ /* 0x000fea0003800000 */
.L_x_1783:
[----:B------:R-:W-:-:S04]  /*4c60*/  IMAD.U32 R11, RZ, RZ, UR22 ;  /* 0x00000016ff0b7e24 */ /* 0x000fc8000f8e00ff */
[----:B------:R-:W-:-:S04]  /*4c70*/  IMAD R11, R6, UR5, -R11 ;  /* 0x00000005060b7c24 */ /* 0x000fc8000f8e0a0b */
[----:B------:R-:W-:-:S05]  /*4c80*/  IMAD.IADD R11, R11, 0x1, -R0 ;  /* 0x000000010b0b7824 */ /* 0x000fca00078e0a00 */
[----:B------:R-:W-:Y:S02]  /*4c90*/  VIMNMX R9, R9, R11, !PT ;  /* 0x0000000b09097248 */ /* 0x000fe40007fe0100 */
[----:B------:R-:W-:-:S07]  /*4ca0*/  VIADDMNMX R8, R11, UR5, R8, PT ;  /* 0x000000050b087c46 */ /* 0x000fce000b800108 */
.L_x_1782:
[----:B------:R-:W-:Y:S01]  /*4cb0*/  UIMAD UR10, UR42, UR10, 0x40 ;  /* 0x000000402a0a74a4 */ /* 0x000fe2000f8e020a */
[----:B------:R-:W-:Y:S01]  /*4cc0*/  BAR.SYNC.DEFER_BLOCKING 0xf, 0x100 ;  /* 0x03c4000000007b1d */ /* 0x000fe20000010000 */
[----:B------:R-:W-:Y:S02]  /*4cd0*/  UP2UR UR14, UPR, URZ, 0x1 ;  /* 0x000000013f0e7883 */ /* 0x000fe40008000000 */
[----:B------:R-:W-:Y:S02]  /*4ce0*/  UISETP.GE.AND UP6, UPT, UR10, 0x1, UPT ;  /* 0x000000010a00788c */ /* 0x000fe4000bfc6270 */
[----:B------:R-:W-:Y:S02]  /*4cf0*/  UISETP.GE.AND UP2, UPT, UR10, 0x2, UPT ;  /* 0x000000020a00788c */ /* 0x000fe4000bf46270 */
[----:B------:R-:W-:Y:S02]  /*4d00*/  UISETP.GE.AND UP3, UPT, UR10, 0x9, UPT ;  /* 0x000000090a00788c */ /* 0x000fe4000bf66270 */
[----:B------:R-:W-:Y:S01]  /*4d10*/  PLOP3.LUT P4, PT, PT, PT, UP6, 0x40, 0x0 ;  /* 0x000000000000781c */ /* 0x000fe20003f8e868 */
[----:B------:R-:W-:Y:S01]  /*4d20*/  UISETP.GE.AND UP4, UPT, UR10, 0xa, UPT ;  /* 0x0000000a0a00788c */ /* 0x000fe2000bf86270 */
[----:B------:R-:W-:Y:S01]  /*4d30*/  PLOP3.LUT P0, PT, PT, PT, UP2, 0x40, 0x0 ;  /* 0x000000000000781c */ /* 0x000fe20003f0e828 */
[----:B------:R-:W-:Y:S01]  /*4d40*/  UISETP.GE.AND UP5, UPT, UR10, 0x11, UPT ;  /* 0x000000110a00788c */ /* 0x000fe2000bfa6270 */
[----:B------:R-:W-:Y:S01]  /*4d50*/  ISETP.GT.AND P4, PT, R9, RZ, P4 ;  /* 0x000000ff0900720c */ /* 0x000fe20002784270 */
[----:B------:R-:W-:Y:S01]  /*4d60*/  UISETP.GE.AND UP0, UPT, UR10, 0x29, UPT ;  /* 0x000000290a00788c */ /* 0x000fe2000bf06270 */
[----:B------:R-:W-:-:S02]  /*4d70*/  PLOP3.LUT P3, PT, PT, PT, UP3, 0x40, 0x0 ;  /* 0x000000000000781c */ /* 0x000fc40003f6e838 */
[----:B------:R-:W-:Y:S02]  /*4d80*/  ISETP.LT.OR P4, PT, R8, 0x1, P4 ;  /* 0x000000010800780c */ /* 0x000fe40002781670 */
[C---:B------:R-:W-:Y:S02]  /*4d90*/  ISETP.GT.AND P0, PT, R7.reuse, 0x1, P0 ;  /* 0x000000010700780c */ /* 0x040fe40000704270 */
[----:B------:R-:W-:Y:S02]  /*4da0*/  ISETP.GT.AND P3, PT, R7, 0x8, P3 ;  /* 0x000000080700780c */ /* 0x000fe40001f64270 */
[----:B------:R-:W-:Y:S01]  /*4db0*/  PLOP3.LUT P1, PT, PT, PT, UP6, 0x40, 0x0 ;  /* 0x000000000000781c */ /* 0x000fe20003f2e868 */
[----:B------:R-:W-:Y:S01]  /*4dc0*/  UISETP.GE.AND UP6, UPT, UR10, 0x12, UPT ;  /* 0x000000120a00788c */ /* 0x000fe2000bfc6270 */
[----:B------:R-:W-:Y:S02]  /*4dd0*/  FSEL R28, R26, -INF , !P4 ;  /* 0xff8000001a1c7808 */ /* 0x000fe40006000000 */
[----:B------:R-:W-:-:S02]  /*4de0*/  PLOP3.LUT P4, PT, PT, PT, UP4, 0x40, 0x0 ;  /* 0x000000000000781c */ /* 0x000fc40003f8e848 */
[C---:B------:R-:W-:Y:S02]  /*4df0*/  ISETP.LT.OR P0, PT, R5.reuse, 0x2, P0 ;  /* 0x000000020500780c */ /* 0x040fe40000701670 */
[----:B------:R-:W-:Y:S02]  /*4e00*/  ISETP.LT.OR P3, PT, R5, 0x9, P3 ;  /* 0x000000090500780c */ /* 0x000fe40001f61670 */
[C---:B------:R-:W-:Y:S02]  /*4e10*/  ISETP.GT.AND P1, PT, R7.reuse, RZ, P1 ;  /* 0x000000ff0700720c */ /* 0x040fe40000f24270 */
[----:B------:R-:W-:Y:S02]  /*4e20*/  ISETP.GT.AND P4, PT, R7, 0x9, P4 ;  /* 0x000000090700780c */ /* 0x000fe40002784270 */
[----:B------:R-:W-:Y:S02]  /*4e30*/  FSEL R11, R25, -INF , !P0 ;  /* 0xff800000190b7808 */ /* 0x000fe40004000000 */
[----:B------:R-:W-:-:S02]  /*4e40*/  FSEL R10, R10, -INF , !P3 ;  /* 0xff8000000a0a7808 */ /* 0x000fc40005800000 */
[----:B------:R-:W-:Y:S01]  /*4e50*/  PLOP3.LUT P2, PT, PT, PT, UP2, 0x40, 0x0 ;  /* 0x000000000000781c */ /* 0x000fe20003f4e828 */
[----:B------:R-:W-:Y:S01]  /*4e60*/  UISETP.GE.AND UP2, UPT, UR10, 0x19, UPT ;  /* 0x000000190a00788c */ /* 0x000fe2000bf46270 */
[----:B------:R-:W-:Y:S01]  /*4e70*/  PLOP3.LUT P0, PT, PT, PT, UP4, 0x40, 0x0 ;  /* 0x000000000000781c */ /* 0x000fe20003f0e848 */
[----:B------:R-:W-:Y:S01]  /*4e80*/  UISETP.GE.AND UP4, UPT, UR10, 0x21, UPT ;  /* 0x000000210a00788c */ /* 0x000fe2000bf86270 */
[----:B------:R-:W-:Y:S02]  /*4e90*/  PLOP3.LUT P3, PT, PT, PT, UP5, 0x40, 0x0 ;  /* 0x000000000000781c */ /* 0x000fe40003f6e858 */
[C---:B------:R-:W-:Y:S02]  /*4ea0*/  ISETP.LT.OR P1, PT, R5.reuse, 0x1, P1 ;  /* 0x000000010500780c */ /* 0x040fe40000f21670 */
[----:B------:R-:W-:Y:S02]  /*4eb0*/  ISETP.LT.OR P4, PT, R5, 0xa, P4 ;  /* 0x0000000a0500780c */ /* 0x000fe40002781670 */
[----:B------:R-:W-:-:S02]  /*4ec0*/  ISETP.GT.AND P2, PT, R9, 0x1, P2 ;  /* 0x000000010900780c */ /* 0x000fc40001744270 */
[C---:B------:R-:W-:Y:S02]  /*4ed0*/  ISETP.GT.AND P0, PT, R9.reuse, 0x9, P0 ;  /* 0x000000090900780c */ /* 0x040fe40000704270 */
[----:B------:R-:W-:Y:S02]  /*4ee0*/  ISETP.GT.AND P3, PT, R9, 0x10, P3 ;  /* 0x000000100900780c */ /* 0x000fe40001f64270 */
[----:B------:R-:W-:Y:S02]  /*4ef0*/  FSEL R6, R24, -INF , !P1 ;  /* 0xff80000018067808 */ /* 0x000fe40004800000 */
[----:B------:R-:W-:Y:S01]  /*4f00*/  PLOP3.LUT P1, PT, PT, PT, UP3, 0x40, 0x0 ;  /* 0x000000000000781c */ /* 0x000fe20003f2e838 */
[----:B------:R-:W-:Y:S01]  /*4f10*/  UISETP.GE.AND UP3, UPT, UR10, 0x1a, UPT ;  /* 0x0000001a0a00788c */ /* 0x000fe2000bf66270 */
[----:B------:R-:W-:Y:S02]  /*4f20*/  FSEL R12, R12, -INF , !P4 ;  /* 0xff8000000c0c7808 */ /* 0x000fe40006000000 */
[----:B------:R-:W-:-:S02]  /*4f30*/  PLOP3.LUT P4, PT, PT, PT, UP6, 0x40, 0x0 ;  /* 0x000000000000781c */ /* 0x000fc40003f8e868 */
[C---:B------:R-:W-:Y:S02]  /*4f40*/  ISETP.LT.OR P2, PT, R8.reuse, 0x2, P2 ;  /* 0x000000020800780c */ /* 0x040fe40001741670 */
[C---:B------:R-:W-:Y:S02]  /*4f50*/  ISETP.LT.OR P0, PT, R8.reuse, 0xa, P0 ;  /* 0x0000000a0800780c */ /* 0x040fe40000701670 */
[----:B------:R-:W-:Y:S02]  /*4f60*/  ISETP.LT.OR P3, PT, R8, 0x11, P3 ;  /* 0x000000110800780c */ /* 0x000fe40001f61670 */
[C---:B------:R-:W-:Y:S02]  /*4f70*/  ISETP.GT.AND P1, PT, R9.reuse, 0x8, P1 ;  /* 0x000000080900780c */ /* 0x040fe40000f24270 */
[----:B------:R-:W-:Y:S02]  /*4f80*/  ISETP.GT.AND P4, PT, R9, 0x11, P4 ;  /* 0x000000110900780c */ /* 0x000fe40002784270 */
[----:B------:R-:W-:-:S02]  /*4f90*/  FSEL R29, R27, -INF , !P2 ;  /* 0xff8000001b1d7808 */ /* 0x000fc40005000000 */
[----:B------:R-:W-:Y:S02]  /*4fa0*/  FSEL R31, R31, -INF , !P0 ;  /* 0xff8000001f1f7808 */ /* 0x000fe40004000000 */
[----:B------:R-:W-:Y:S02]  /*4fb0*/  FSEL R32, R34, -INF , !P3 ;  /* 0xff80000022207808 */ /* 0x000fe40005800000 */
[----:B------:R-:W-:Y:S01]  /*4fc0*/  PLOP3.LUT P2, PT, PT, PT, UP5, 0x40, 0x0 ;  /* 0x000000000000781c */ /* 0x000fe20003f4e858 */
[----:B------:R-:W-:Y:S01]  /*4fd0*/  UISETP.GE.AND UP5, UPT, UR10, 0x22, UPT ;  /* 0x000000220a00788c */ /* 0x000fe2000bfa6270 */
[----:B------:R-:W-:Y:S02]  /*4fe0*/  PLOP3.LUT P0, PT, PT, PT, UP2, 0x40, 0x0 ;  /* 0x000000000000781c */ /* 0x000fe40003f0e828 */
[----:B------:R-:W-:Y:S02]  /*4ff0*/  PLOP3.LUT P3, PT, PT, PT, UP3, 0x40, 0x0 ;  /* 0x000000000000781c */ /* 0x000fe40003f6e838 */
[----:B------:R-:W-:-:S02]  /*5000*/  ISETP.LT.OR P1, PT, R8, 0x9, P1 ;  /* 0x000000090800780c */ /* 0x000fc40000f21670 */
[----:B------:R-:W-:Y:S02]  /*5010*/  ISETP.LT.OR P4, PT, R8, 0x12, P4 ;  /* 0x000000120800780c */ /* 0x000fe40002781670 */
[C---:B------:R-:W-:Y:S02]  /*5020*/  ISETP.GT.AND P2, PT, R7.reuse, 0x10, P2 ;  /* 0x000000100700780c */ /* 0x040fe40001744270 */
[C---:B------:R-:W-:Y:S02]  /*5030*/  ISETP.GT.AND P0, PT, R7.reuse, 0x18, P0 ;  /* 0x000000180700780c */ /* 0x040fe40000704270 */
[----:B------:R-:W-:Y:S02]  /*5040*/  ISETP.GT.AND P3, PT, R7, 0x19, P3 ;  /* 0x000000190700780c */ /* 0x000fe40001f64270 */
[----:B------:R-:W-:Y:S02]  /*5050*/  FSEL R30, R30, -INF , !P1 ;  /* 0xff8000001e1e7808 */ /* 0x000fe40004800000 */
[----:B------:R-:W-:Y:S01]  /*5060*/  PLOP3.LUT P1, PT, PT, PT, UP6, 0x40, 0x0 ;  /* 0x000000000000781c */ /* 0x000fe20003f2e868 */
[----:B------:R-:W-:Y:S01]  /*5070*/  UISETP.GE.AND UP6, UPT, UR10, 0x3a, UPT ;  /* 0x0000003a0a00788c */ /* 0x000fe2000bfc6270 */
[----:B------:R-:W-:-:S02]  /*5080*/  FSEL R33, R35, -INF , !P4 ;  /* 0xff80000023217808 */ /* 0x000fc40006000000 */
[----:B------:R-:W-:Y:S02]  /*5090*/  PLOP3.LUT P4, PT, PT, PT, UP4, 0x40, 0x0 ;  /* 0x000000000000781c */ /* 0x000fe40003f8e848 */
[C---:B------:R-:W-:Y:S02]  /*50a0*/  ISETP.LT.OR P2, PT, R5.reuse, 0x11, P2 ;  /* 0x000000110500780c */ /* 0x040fe40001741670 */
[C---:B------:R-:W-:Y:S02]  /*50b0*/  ISETP.LT.OR P0, PT, R5.reuse, 0x19, P0 ;  /* 0x000000190500780c */ /* 0x040fe40000701670 */
[----:B------:R-:W-:Y:S02]  /*50c0*/  ISETP.LT.OR P3, PT, R5, 0x1a, P3 ;  /* 0x0000001a0500780c */ /* 0x000fe40001f61670 */
[C---:B------:R-:W-:Y:S02]  /*50d0*/  ISETP.GT.AND P1, PT, R7.reuse, 0x11, P1 ;  /* 0x000000110700780c */ /* 0x040fe40000f24270 */
[----:B------:R-:W-:-:S02]  /*50e0*/  ISETP.GT.AND P4, PT, R7, 0x20, P4 ;  /* 0x000000200700780c */ /* 0x000fc40002784270 */
[----:B------:R-:W-:Y:S02]  /*50f0*/  FSEL R15, R15, -INF , !P2 ;  /* 0xff8000000f0f7808 */ /* 0x000fe40005000000 */
[----:B------:R-:W-:Y:S02]  /*5100*/  FSEL R19, R19, -INF , !P0 ;  /* 0xff80000013137808 */ /* 0x000fe40004000000 */
[----:B------:R-:W-:Y:S02]  /*5110*/  FSEL R20, R20, -INF , !P3 ;  /* 0xff80000014147808 */ /* 0x000fe40005800000 */
[----:B------:R-:W-:Y:S01]  /*5120*/  PLOP3.LUT P2, PT, PT, PT, UP2, 0x40, 0x0 ;  /* 0x000000000000781c */ /* 0x000fe20003f4e828 */
[----:B------:R-:W-:Y:S01]  /*5130*/  UISETP.GE.AND UP2, UPT, UR10, 0x2a, UPT ;  /* 0x0000002a0a00788c */ /* 0x000fe2000bf46270 */
[----:B------:R-:W-:Y:S02]  /*5140*/  PLOP3.LUT P0, PT, PT, PT, UP5, 0x40, 0x0 ;  /* 0x000000000000781c */ /* 0x000fe40003f0e858 */
[----:B------:R-:W-:-:S02]  /*5150*/  PLOP3.LUT P3, PT, PT, PT, UP0, 0x40, 0x0 ;  /* 0x000000000000781c */ /* 0x000fc40003f6e808 */
[C---:B------:R-:W-:Y:S02]  /*5160*/  ISETP.LT.OR P1, PT, R5.reuse, 0x12, P1 ;  /* 0x000000120500780c */ /* 0x040fe40000f21670 */
[----:B------:R-:W-:Y:S02]  /*5170*/  ISETP.LT.OR P4, PT, R5, 0x21, P4 ;  /* 0x000000210500780c */ /* 0x000fe40002781670 */
        /* <DEDUP_REMOVED lines=8> */
[----:B------:R-:W-:Y:S02]  /*5200*/  ISETP.LT.OR P3, PT, R5, 0x29, P3 ;  /* 0x000000290500780c */ /* 0x000fe40001f61670 */
[----:B------:R-:W-:Y:S02]  /*5210*/  ISETP.GT.AND P4, PT, R7, 0x29, P4 ;  /* 0x000000290700780c */ /* 0x000fe40002784270 */
[----:B------:R-:W-:Y:S02]  /*5220*/  FSEL R22, R22, -INF , !P0 ;  /* 0xff80000016167808 */ /* 0x000fe40004000000 */
[----:B------:R-:W-:-:S02]  /*5230*/  FSEL R23, R23, -INF , !P3 ;  /* 0xff80000017177808 */ /* 0x000fc40005800000 */
[----:B------:R-:W-:Y:S01]  /*5240*/  PLOP3.LUT P0, PT, PT, PT, UP4, 0x40, 0x0 ;  /* 0x000000000000781c */ /* 0x000fe20003f0e848 */
[----:B------:R-:W-:Y:S01]  /*5250*/  UISETP.GE.AND UP4, UPT, UR10, 0x32, UPT ;  /* 0x000000320a00788c */ /* 0x000fe2000bf86270 */
[----:B------:R-:W-:Y:S02]  /*5260*/  PLOP3.LUT P3, PT, PT, PT, UP3, 0x40, 0x0 ;  /* 0x000000000000781c */ /* 0x000fe40003f6e838 */
[----:B------:R-:W-:Y:S02]  /*5270*/  ISETP.LT.OR P4, PT, R5, 0x2a, P4 ;  /* 0x0000002a0500780c */ /* 0x000fe40002781670 */
[----:B------:R-:W-:Y:S02]  /*5280*/  ISETP.GT.AND P3, PT, R7, 0x30, P3 ;  /* 0x000000300700780c */ /* 0x000fe40001f64270 */
[----:B------:R-:W-:Y:S02]  /*5290*/  FSEL R24, R45, -INF , !P4 ;  /* 0xff8000002d187808 */ /* 0x000fe40006000000 */
[----:B------:R-:W-:-:S02]  /*52a0*/  PLOP3.LUT P4, PT, PT, PT, UP4, 0x40, 0x0 ;  /* 0x000000000000781c */ /* 0x000fc40003f8e848 */
[----:B------:R-:W-:Y:S02]  /*52b0*/  ISETP.LT.OR P3, PT, R5, 0x31, P3 ;  /* 0x000000310500780c */ /* 0x000fe40001f61670 */
[----:B------:R-:W-:Y:S02]  /*52c0*/  ISETP.GT.AND P4, PT, R7, 0x31, P4 ;  /* 0x000000310700780c */ /* 0x000fe40002784270 */
[----:B------:R-:W-:Y:S02]  /*52d0*/  FSEL R25, R48, -INF , !P3 ;  /* 0xff80000030197808 */ /* 0x000fe40005800000 */
[----:B------:R-:W-:Y:S01]  /*52e0*/  PLOP3.LUT P3, PT, PT, PT, UP5, 0x40, 0x0 ;  /* 0x000000000000781c */ /* 0x000fe20003f6e858 */
[----:B------:R-:W-:Y:S01]  /*52f0*/  UISETP.GE.AND UP5, UPT, UR10, 0x39, UPT ;  /* 0x000000390a00788c */ /* 0x000fe2000bfa6270 */
[----:B------:R-:W-:Y:S02]  /*5300*/  ISETP.LT.OR P4, PT, R5, 0x32, P4 ;  /* 0x000000320500780c */ /* 0x000fe40002781670 */
[----:B------:R-:W-:Y:S01]  /*5310*/  FMNMX.FTZ R35, R28, R29, !PT ;  /* 0x0000001d1c237209 */ /* 0x000fe20007810000 */
[----:B------:R-:W-:Y:S01]  /*5320*/  ULDC UR10, c[0x0][0x988] ;  /* 0x00026200000a7ab9 */ /* 0x000fe20000000800 */
[----:B------:R-:W-:-:S02]  /*5330*/  FSEL R26, R49, -INF , !P4 ;  /* 0xff800000311a7808 */ /* 0x000fc40006000000 */
[----:B------:R-:W-:Y:S02]  /*5340*/  PLOP3.LUT P4, PT, PT, PT, UP5, 0x40, 0x0 ;  /* 0x000000000000781c */ /* 0x000fe40003f8e858 */
[----:B------:R-:W-:Y:S02]  /*5350*/  ISETP.GT.AND P2, PT, R9, 0x18, P2 ;  /* 0x000000180900780c */ /* 0x000fe40001744270 */
[----:B------:R-:W-:Y:S02]  /*5360*/  ISETP.GT.AND P4, PT, R7, 0x38, P4 ;  /* 0x000000380700780c */ /* 0x000fe40002784270 */
[----:B------:R-:W-:Y:S02]  /*5370*/  ISETP.GT.AND P1, PT, R9, 0x19, P1 ;  /* 0x000000190900780c */ /* 0x000fe40000f24270 */
[----:B------:R-:W-:Y:S02]  /*5380*/  ISETP.LT.OR P4, PT, R5, 0x39, P4 ;  /* 0x000000390500780c */ /* 0x000fe40002781670 */
[----:B------:R-:W-:-:S02]  /*5390*/  ISETP.LT.OR P2, PT, R8, 0x19, P2 ;  /* 0x000000190800780c */ /* 0x000fc40001741670 */
[----:B------:R-:W-:Y:S02]  /*53a0*/  FSEL R27, R52, -INF , !P4 ;  /* 0xff800000341b7808 */ /* 0x000fe40006000000 */
[----:B------:R-:W-:Y:S02]  /*53b0*/  PLOP3.LUT P4, PT, PT, PT, UP6, 0x40, 0x0 ;  /* 0x000000000000781c */ /* 0x000fe40003f8e868 */
[----:B------:R-:W-:Y:S02]  /*53c0*/  ISETP.LT.OR P1, PT, R8, 0x1a, P1 ;  /* 0x0000001a0800780c */ /* 0x000fe40000f21670 */
[----:B------:R-:W-:Y:S02]  /*53d0*/  ISETP.GT.AND P4, PT, R7, 0x39, P4 ;  /* 0x000000390700780c */ /* 0x000fe40002784270 */
[----:B------:R-:W-:Y:S02]  /*53e0*/  ISETP.GT.AND P0, PT, R9, 0x20, P0 ;  /* 0x000000200900780c */ /* 0x000fe40000704270 */
[----:B------:R-:W-:-:S02]  /*53f0*/  ISETP.LT.OR P4, PT, R5, 0x3a, P4 ;  /* 0x0000003a0500780c */ /* 0x000fc40002781670 */
[----:B------:R-:W-:Y:S02]  /*5400*/  FMNMX.FTZ R5, R6, R11, !PT ;  /* 0x0000000b06057209 */ /* 0x000fe40007810000 */
[----:B------:R-:W-:Y:S02]  /*5410*/  FSEL R7, R53, -INF , !P4 ;  /* 0xff80000035077808 */ /* 0x000fe40006000000 */
[----:B------:R-:W-:Y:S02]  /*5420*/  FMNMX.FTZ R5, R10, R5, !PT ;  /* 0x000000050a057209 */ /* 0x000fe40007810000 */
[----:B------:R-:W-:Y:S01]  /*5430*/  PLOP3.LUT P4, PT, PT, PT, UP0, 0x40, 0x0 ;  /* 0x000000000000781c */ /* 0x000fe20003f8e808 */
[----:B------:R-:W-:Y:S01]  /*5440*/  UISETP.NE.AND UP0, UPT, UR14, URZ, UPT ;  /* 0x0000003f0e00728c */ /* 0x000fe2000bf05270 */
[----:B------:R-:W-:Y:S02]  /*5450*/  FMNMX.FTZ R34, R12, R5, !PT ;  /* 0x000000050c227209 */ /* 0x000fe40007810000 */
[----:B------:R-:W-:-:S02]  /*5460*/  ISETP.GT.AND P3, PT, R9, 0x21, P3 ;  /* 0x000000210900780c */ /* 0x000fc40001f64270 */
[----:B------:R-:W-:Y:S02]  /*5470*/  FMNMX.FTZ R5, R15, R34, !PT ;  /* 0x000000220f057209 */ /* 0x000fe40007810000 */
[----:B------:R-:W-:Y:S02]  /*5480*/  ISETP.LT.OR P0, PT, R8, 0x21, P0 ;  /* 0x000000210800780c */ /* 0x000fe40000701670 */
[----:B------:R-:W-:Y:S02]  /*5490*/  FMNMX.FTZ R34, R18, R5, !PT ;  /* 0x0000000512227209 */ /* 0x000fe40007810000 */
[----:B------:R-:W-:Y:S02]  /*54a0*/  ISETP.GT.AND P4, PT, R9, 0x28, P4 ;  /* 0x000000280900780c */ /* 0x000fe40002784270 */
[----:B------:R-:W-:Y:S02]  /*54b0*/  FMNMX.FTZ R5, R19, R34, !PT ;  /* 0x0000002213057209 */ /* 0x000fe40007810000 */
[----:B------:R-:W-:-:S02]  /*54c0*/  ISETP.LT.OR P3, PT, R8, 0x22, P3 ;  /* 0x000000220800780c */ /* 0x000fc40001f61670 */
[----:B------:R-:W-:Y:S02]  /*54d0*/  FMNMX.FTZ R34, R20, R5, !PT ;  /* 0x0000000514227209 */ /* 0x000fe40007810000 */
[----:B------:R-:W-:Y:S02]  /*54e0*/  ISETP.LT.OR P4, PT, R8, 0x29, P4 ;  /* 0x000000290800780c */ /* 0x000fe40002781670 */
[----:B------:R-:W-:-:S04]  /*54f0*/  FMNMX.FTZ R5, R21, R34, !PT ;  /* 0x0000002215057209 */ /* 0x000fc80007810000 */
[----:B------:R-:W-:-:S04]  /*5500*/  FMNMX.FTZ R34, R22, R5, !PT ;  /* 0x0000000516227209 */ /* 0x000fc80007810000 */
[----:B------:R-:W-:-:S04]  /*5510*/  FMNMX.FTZ R5, R23, R34, !PT ;  /* 0x0000002217057209 */ /* 0x000fc80007810000 */
[----:B------:R-:W-:-:S04]  /*5520*/  FMNMX.FTZ R34, R24, R5, !PT ;  /* 0x0000000518227209 */ /* 0x000fc80007810000 */
[----:B------:R-:W-:-:S04]  /*5530*/  FMNMX.FTZ R5, R25, R34, !PT ;  /* 0x0000002219057209 */ /* 0x000fc80007810000 */
[----:B------:R-:W-:-:S04]  /*5540*/  FMNMX.FTZ R34, R26, R5, !PT ;  /* 0x000000051a227209 */ /* 0x000fc80007810000 */
[----:B------:R-:W-:-:S04]  /*5550*/  FMNMX.FTZ R34, R27, R34, !PT ;  /* 0x000000221b227209 */ /* 0x000fc80007810000 */
[----:B------:R-:W-:-:S05]  /*5560*/  FMNMX.FTZ R36, R7, R34, !PT ;  /* 0x0000002207247209 */ /* 0x000fca0007810000 */
[----:B------:R-:W0:Y:S02]  /*5570*/  SHFL.BFLY PT, R5, R36, 0x2, 0x1f ;  /* 0x0c401f0024057f89 */ /* 0x000e2400000e0000 */
[----:B0-----:R-:W-:Y:S02]  /*5580*/  FMNMX.FTZ R37, R36, R5, !PT ;  /* 0x0000000524257209 */ /* 0x001fe40007810000 */
[----:B------:R-:W-:Y:S02]  /*5590*/  FMNMX.FTZ R36, R30, R35, !PT ;  /* 0x000000231e247209 */ /* 0x000fe40007810000 */
[----:B------:R-:W-:Y:S01]  /*55a0*/  FSEL R35, R39, -INF , !P1 ;  /* 0xff80000027237808 */ /* 0x000fe20004800000 */
[----:B------:R-:W0:Y:S01]  /*55b0*/  SHFL.BFLY PT, R34, R37, 0x1, 0x1f ;  /* 0x0c201f0025227f89 */ /* 0x000e2200000e0000 */
[----:B------:R-:W-:-:S04]  /*55c0*/  PLOP3.LUT P1, PT, PT, PT, UP3, 0x40, 0x0 ;  /* 0x000000000000781c */ /* 0x000fc80003f2e838 */
[----:B------:R-:W-:-:S04]  /*55d0*/  ISETP.GT.AND P1, PT, R9, 0x30, P1 ;  /* 0x000000300900780c */ /* 0x000fc80000f24270 */
[----:B------:R-:W-:Y:S02]  /*55e0*/  ISETP.LT.OR P1, PT, R8, 0x31, P1 ;  /* 0x000000310800780c */ /* 0x000fe40000f21670 */
[----:B0-----:R-:W-:Y:S02]  /*55f0*/  FMNMX.FTZ R5, R37, R34, !PT ;  /* 0x0000002225057209 */ /* 0x001fe40007810000 */
[----:B------:R-:W-:Y:S02]  /*5600*/  FMNMX.FTZ R37, R31, R36, !PT ;  /* 0x000000241f257209 */ /* 0x000fe40007810000 */
[----:B------:R-:W-:Y:S02]  /*5610*/  FSEL R34, R38, -INF , !P2 ;  /* 0xff80000026227808 */ /* 0x000fe40005000000 */
[----:B------:R-:W-:Y:S02]  /*5620*/  FMNMX.FTZ R38, R32, R37, !PT ;  /* 0x0000002520267209 */ /* 0x000fe40007810000 */
[----:B------:R-:W-:-:S02]  /*5630*/  PLOP3.LUT P2, PT, PT, PT, UP2, 0x40, 0x0 ;  /* 0x000000000000781c */ /* 0x000fc40003f4e828 */
[----:B------:R-:W-:Y:S02]  /*5640*/  FMNMX.FTZ R39, R33, R38, !PT ;  /* 0x0000002621277209 */ /* 0x000fe40007810000 */
[----:B------:R-:W-:Y:S02]  /*5650*/  ISETP.GT.AND P2, PT, R9, 0x29, P2 ;  /* 0x000000290900780c */ /* 0x000fe40001744270 */
[----:B------:R-:W-:Y:S02]  /*5660*/  FMNMX.FTZ R40, R34, R39, !PT ;  /* 0x0000002722287209 */ /* 0x000fe40007810000 */
[----:B------:R-:W-:Y:S01]  /*5670*/  FSEL R36, R42, -INF , !P0 ;  /* 0xff8000002a247808 */ /* 0x000fe20004000000 */
[----:B------:R-:W-:Y:S01]  /*5680*/  FMUL.FTZ R42, R5, UR10 ;  /* 0x0000000a052a7c20 */ /* 0x000fe20008410000 */
[----:B------:R-:W-:Y:S02]  /*5690*/  FMNMX.FTZ R41, R35, R40, !PT ;  /* 0x0000002823297209 */ /* 0x000fe40007810000 */
[----:B------:R-:W-:-:S02]  /*56a0*/  ISETP.LT.OR P2, PT, R8, 0x2a, P2 ;  /* 0x0000002a0800780c */ /* 0x000fc40001741670 */
[----:B------:R-:W-:Y:S02]  /*56b0*/  FSEL R37, R43, -INF , !P3 ;  /* 0xff8000002b257808 */ /* 0x000fe40005800000 */
[----:B------:R-:W-:Y:S02]  /*56c0*/  FMNMX.FTZ R40, R36, R41, !PT ;  /* 0x0000002924287209 */ /* 0x000fe40007810000 */
[----:B------:R-:W-:Y:S02]  /*56d0*/  FSEL R39, R47, -INF , !P2 ;  /* 0xff8000002f277808 */ /* 0x000fe40005000000 */
[----:B------:R-:W-:Y:S02]  /*56e0*/  FSETP.NEU.FTZ.AND P2, PT, R5, -INF , PT ;  /* 0xff8000000500780b */ /* 0x000fe40003f5d000 */
[----:B------:R-:W-:Y:S02]  /*56f0*/  PLOP3.LUT P0, PT, PT, PT, UP4, 0x40, 0x0 ;  /* 0x000000000000781c */ /* 0x000fe40003f0e848 */
[----:B------:R-:W-:-:S02]  /*5700*/  FSEL R38, R46, -INF , !P4 ;  /* 0xff8000002e267808 */ /* 0x000fc40006000000 */
[----:B------:R-:W-:Y:S02]  /*5710*/  FMNMX.FTZ R41, R37, R40, !PT ;  /* 0x0000002825297209 */ /* 0x000fe40007810000 */
[----:B------:R-:W-:Y:S02]  /*5720*/  PLOP3.LUT P3, PT, PT, PT, UP5, 0x40, 0x0 ;  /* 0x000000000000781c */ /* 0x000fe40003f6e858 */
[----:B------:R-:W-:Y:S02]  /*5730*/  PLOP3.LUT P4, PT, PT, PT, UP6, 0x40, 0x0 ;  /* 0x000000000000781c */ /* 0x000fe40003f8e868 */
[----:B------:R-:W-:Y:S02]  /*5740*/  FSEL R43, R42, RZ, P2 ;  /* 0x000000ff2a2b7208 */ /* 0x000fe40001000000 */
[C---:B------:R-:W-:Y:S02]  /*5750*/  ISETP.GT.AND P0, PT, R9.reuse, 0x31, P0 ;  /* 0x000000310900780c */ /* 0x040fe40000704270 */
[----:B------:R-:W-:Y:S01]  /*5760*/  FMNMX.FTZ R42, R38, R41, !PT ;  /* 0x00000029262a7209 */ /* 0x000fe20007810000 */
[--C-:B------:R-:W-:Y:S01]  /*5770*/  FFMA.FTZ R44, R6, UR10, -R43.reuse ;  /* 0x0000000a062c7c23 */ /* 0x100fe2000801082b */
[----:B------:R-:W-:Y:S01]  /*5780*/  ISETP.GT.AND P3, PT, R9, 0x38, P3 ;  /* 0x000000380900780c */ /* 0x000fe20001f64270 */
[--C-:B------:R-:W-:Y:S01]  /*5790*/  FFMA.FTZ R7, R7, UR10, -R43.reuse ;  /* 0x0000000a07077c23 */ /* 0x100fe2000801082b */
[----:B------:R-:W-:Y:S01]  /*57a0*/  ISETP.GT.AND P4, PT, R9, 0x39, P4 ;  /* 0x000000390900780c */ /* 0x000fe20002784270 */
[--C-:B------:R-:W-:Y:S01]  /*57b0*/  FFMA.FTZ R12, R12, UR10, -R43.reuse ;  /* 0x0000000a0c0c7c23 */ /* 0x100fe2000801082b */
[----:B------:R-:W-:Y:S01]  /*57c0*/  ISETP.LT.OR P0, PT, R8, 0x32, P0 ;  /* 0x000000320800780c */ /* 0x000fe20000701670 */
[----:B------:R0:W-:Y:S01]  /*57d0*/  MUFU.EX2 R46, R7 ;  /* 0x00000007002e7308 */ /* 0x0001e20000000800 */
[----:B------:R-:W-:Y:S01]  /*57e0*/  FSEL R40, R50, -INF , !P1 ;  /* 0xff80000032287808 */ /* 0x000fe20004800000 */
[--C-:B------:R-:W-:Y:S01]  /*57f0*/  FFMA.FTZ R10, R10, UR10, -R43.reuse ;  /* 0x0000000a0a0a7c23 */ /* 0x100fe2000801082b */
[----:B------:R-:W-:Y:S01]  /*5800*/  FMNMX.FTZ R9, R39, R42, !PT ;  /* 0x0000002a27097209 */ /* 0x000fe20007810000 */
[--C-:B------:R-:W-:Y:S01]  /*5810*/  FFMA.FTZ R15, R15, UR10, -R43.reuse ;  /* 0x0000000a0f0f7c23 */ /* 0x100fe2000801082b */
[----:B------:R-:W-:Y:S01]  /*5820*/  ISETP.LT.OR P3, PT, R8, 0x39, P3 ;  /* 0x000000390800780c */ /* 0x000fe20001f61670 */
[--C-:B------:R-:W-:Y:S01]  /*5830*/  FFMA.FTZ R18, R18, UR10, -R43.reuse ;  /* 0x0000000a12127c23 */ /* 0x100fe2000801082b */
[----:B------:R-:W-:Y:S01]  /*5840*/  FSEL R41, R51, -INF , !P0 ;  /* 0xff80000033297808 */ /* 0x000fe20004000000 */
[----:B------:R-:W-:Y:S01]  /*5850*/  MUFU.EX2 R47, R12 ;  /* 0x0000000c002f7308 */ /* 0x000fe20000000800 */
[----:B------:R-:W-:Y:S01]  /*5860*/  FMNMX.FTZ R6, R40, R9, !PT ;  /* 0x0000000928067209 */ /* 0x000fe20007810000 */
[--C-:B------:R-:W-:Y:S01]  /*5870*/  FFMA.FTZ R19, R19, UR10, -R43.reuse ;  /* 0x0000000a13137c23 */ /* 0x100fe2000801082b */
[----:B------:R-:W-:Y:S01]  /*5880*/  ISETP.LT.OR P4, PT, R8, 0x3a, P4 ;  /* 0x0000003a0800780c */ /* 0x000fe20002781670 */
[--C-:B------:R-:W-:Y:S01]  /*5890*/  FFMA.FTZ R8, R11, UR10, -R43.reuse ;  /* 0x0000000a0b087c23 */ /* 0x100fe2000801082b */
[----:B------:R-:W-:Y:S01]  /*58a0*/  FSEL R42, R54, -INF , !P3 ;  /* 0xff800000362a7808 */ /* 0x000fe20005800000 */
[--C-:B------:R-:W-:Y:S01]  /*58b0*/  FFMA.FTZ R20, R20, UR10, -R43.reuse ;  /* 0x0000000a14147c23 */ /* 0x100fe2000801082b */
[----:B------:R-:W-:Y:S01]  /*58c0*/  FMNMX.FTZ R9, R41, R6, !PT ;  /* 0x0000000629097209 */ /* 0x000fe20007810000 */
[----:B------:R-:W-:Y:S01]  /*58d0*/  MUFU.EX2 R45, R8 ;  /* 0x00000008002d7308 */ /* 0x000fe20000000800 */
[----:B------:R-:W-:Y:S01]  /*58e0*/  FSEL R11, R55, -INF , !P4 ;  /* 0xff800000370b7808 */ /* 0x000fe20006000000 */
[--C-:B------:R-:W-:Y:S01]  /*58f0*/  FFMA.FTZ R21, R21, UR10, -R43.reuse ;  /* 0x0000000a15157c23 */ /* 0x100fe2000801082b */
[----:B------:R-:W-:Y:S01]  /*5900*/  FMNMX.FTZ R6, R42, R9, !PT ;  /* 0x000000092a067209 */ /* 0x000fe20007810000 */
[--C-:B------:R-:W-:Y:S01]  /*5910*/  FFMA.FTZ R22, R22, UR10, -R43.reuse ;  /* 0x0000000a16167c23 */ /* 0x100fe2000801082b */
[----:B0-----:R-:W-:Y:S01]  /*5920*/  LEA.HI R7, R17, R16, RZ, 0x4 ;  /* 0x0000001011077211 */ /* 0x001fe200078f20ff */
[--C-:B------:R-:W-:Y:S01]  /*5930*/  FFMA.FTZ R23, R23, UR10, -R43.reuse ;  /* 0x0000000a17177c23 */ /* 0x100fe2000801082b */
[----:B------:R-:W-:Y:S01]  /*5940*/  FMNMX.FTZ R6, R11, R6, !PT ;  /* 0x000000060b067209 */ /* 0x000fe20007810000 */
[----:B------:R-:W-:Y:S01]  /*5950*/  MUFU.EX2 R154, R10 ;  /* 0x0000000a009a7308 */ /* 0x000fe20000000800 */
[--C-:B------:R-:W-:Y:S01]  /*5960*/  FFMA.FTZ R24, R24, UR10, -R43.reuse ;  /* 0x0000000a18187c23 */ /* 0x100fe2000801082b */
[--C-:B------:R-:W-:Y:S01]  /*5970*/  FFMA.FTZ R25, R25, UR10, -R43.reuse ;  /* 0x0000000a19197c23 */ /* 0x100fe2000801082b */
[--C-:B------:R-:W-:Y:S01]  /*5980*/  FFMA.FTZ R26, R26, UR10, -R43.reuse ;  /* 0x0000000a1a1a7c23 */ /* 0x100fe2000801082b */
[----:B------:R-:W0:Y:S01]  /*5990*/  SHFL.BFLY PT, R9, R6, 0x2, 0x1f ;  /* 0x0c401f0006097f89 */ /* 0x000e2200000e0000 */
[----:B------:R-:W-:-:S03]  /*59a0*/  FFMA.FTZ R27, R27, UR10, -R43 ;  /* 0x0000000a1b1b7c23 */ /* 0x000fc6000801082b */
[----:B------:R-:W1:Y:S08]  /*59b0*/  MUFU.EX2 R44, R44 ;  /* 0x0000002c002c7308 */ /* 0x000e700000000800 */
[----:B------:R-:W-:Y:S08]  /*59c0*/  MUFU.EX2 R15, R15 ;  /* 0x0000000f000f7308 */ /* 0x000ff00000000800 */
[----:B------:R-:W2:Y:S01]  /*59d0*/  MUFU.EX2 R18, R18 ;  /* 0x0000001200127308 */ /* 0x000ea20000000800 */
[----:B-1----:R-:W-:-:S02]  /*59e0*/  F2FP.F16.F32.PACK_AB R152, R45, R44 ;  /* 0x0000002c2d98723e */ /* 0x002fc400000000ff */
[----:B0-----:R-:W-:-:S05]  /*59f0*/  FMNMX.FTZ R9, R6, R9, !PT ;  /* 0x0000000906097209 */ /* 0x001fca0007810000 */
[----:B------:R-:W-:Y:S01]  /*5a00*/  MUFU.EX2 R19, R19 ;  /* 0x0000001300137308 */ /* 0x000fe20000000800 */
[----:B------:R-:W0:Y:S07]  /*5a10*/  SHFL.BFLY PT, R6, R9, 0x1, 0x1f ;  /* 0x0c201f0009067f89 */ /* 0x000e2e00000e0000 */
[----:B------:R-:W1:Y:S01]  /*5a20*/  MUFU.EX2 R20, R20 ;  /* 0x0000001400147308 */ /* 0x000e620000000800 */
[----:B--2---:R-:W-:-:S07]  /*5a30*/  F2FP.F16.F32.PACK_AB R156, R18, R15 ;  /* 0x0000000f129c723e */ /* 0x004fce00000000ff */
[----:B------:R-:W-:Y:S08]  /*5a40*/  MUFU.EX2 R21, R21 ;  /* 0x0000001500157308 */ /* 0x000ff00000000800 */
[----:B------:R-:W-:Y:S01]  /*5a50*/  MUFU.EX2 R22, R22 ;  /* 0x0000001600167308 */ /* 0x000fe20000000800 */
[----:B0-----:R-:W-:Y:S02]  /*5a60*/  FMNMX.FTZ R6, R9, R6, !PT ;  /* 0x0000000609067209 */ /* 0x001fe40007810000 */
[----:B------:R-:W-:-:S02]  /*5a70*/  LOP3.LUT R9, R7, 0xfffffff0, RZ, 0xc0, !PT ;  /* 0xfffffff007097812 */ /* 0x000fc400078ec0ff */
[C---:B------:R-:W-:Y:S01]  /*5a80*/  FSETP.NEU.FTZ.AND P0, PT, R6.reuse, -INF , PT ;  /* 0xff8000000600780b */ /* 0x040fe20003f1d000 */
[----:B------:R-:W-:Y:S01]  /*5a90*/  FMUL.FTZ R8, R6, UR10 ;  /* 0x0000000a06087c20 */ /* 0x000fe20008410000 */
[----:B-1----:R-:W-:Y:S01]  /*5aa0*/  F2FP.F16.F32.PACK_AB R158, R20, R19 ;  /* 0x00000013149e723e */ /* 0x002fe200000000ff */
[----:B------:R-:W-:Y:S01]  /*5ab0*/  IMAD.IADD R9, R16, 0x1, -R9 ;  /* 0x0000000110097824 */ /* 0x000fe200078e0a09 */
[----:B------:R-:W-:Y:S01]  /*5ac0*/  LEA.HI R16, R17, R16, RZ, 0x5 ;  /* 0x0000001011107211 */ /* 0x000fe200078f28ff */
[----:B------:R-:W-:Y:S01]  /*5ad0*/  MUFU.EX2 R23, R23 ;  /* 0x0000001700177308 */ /* 0x000fe20000000800 */
[----:B------:R-:W-:Y:S02]  /*5ae0*/  FSEL R12, R8, RZ, P0 ;  /* 0x000000ff080c7208 */ /* 0x000fe40000000000 */
[----:B------:R-:W-:Y:S01]  /*5af0*/  SHF.R.S32.HI R8, RZ, 0x1f, R9 ;  /* 0x0000001fff087819 */ /* 0x000fe20000011409 */
[----:B------:R-:W-:Y:S02]  /*5b00*/  IMAD.SHL.U32 R16, R16, 0x20, RZ ;  /* 0x0000002010107824 */ /* 0x000fe400078e00ff */
[--C-:B------:R-:W-:Y:S01]  /*5b10*/  FFMA.FTZ R28, R28, UR10, -R12.reuse ;  /* 0x0000000a1c1c7c23 */ /* 0x100fe2000801080c */
[----:B------:R-:W-:Y:S01]  /*5b20*/  LEA.HI R8, R8, R9, RZ, 0x3 ;  /* 0x0000000908087211 */ /* 0x000fe200078f18ff */
[--C-:B------:R-:W-:Y:S01]  /*5b30*/  FFMA.FTZ R29, R29, UR10, -R12.reuse ;  /* 0x0000000a1d1d7c23 */ /* 0x100fe2000801080c */
[--C-:B------:R-:W-:Y:S01]  /*5b40*/  FFMA.FTZ R30, R30, UR10, -R12.reuse ;  /* 0x0000000a1e1e7c23 */ /* 0x100fe2000801080c */
[--C-:B------:R-:W-:Y:S01]  /*5b50*/  FFMA.FTZ R31, R31, UR10, -R12.reuse ;  /* 0x0000000a1f1f7c23 */ /* 0x100fe2000801080c */
[C---:B------:R-:W-:Y:S01]  /*5b60*/  LOP3.LUT R10, R8.reuse, 0xfffffff8, RZ, 0xc0, !PT ;  /* 0xfffffff8080a7812 */ /* 0x040fe200078ec0ff */
[----:B------:R-:W-:Y:S01]  /*5b70*/  MUFU.EX2 R28, R28 ;  /* 0x0000001c001c7308 */ /* 0x000fe20000000800 */
[----:B------:R-:W-:Y:S01]  /*5b80*/  SHF.L.U32 R17, R8, 0x6, RZ ;  /* 0x0000000608117819 */ /* 0x000fe200000006ff */
[--C-:B------:R-:W-:Y:S01]  /*5b90*/  FFMA.FTZ R32, R32, UR10, -R12.reuse ;  /* 0x0000000a20207c23 */ /* 0x100fe2000801080c */
[----:B------:R-:W-:Y:S01]  /*5ba0*/  IADD3 R10, R9, -R10, RZ ;  /* 0x8000000a090a7210 */ /* 0x000fe20007ffe0ff */
[--C-:B------:R-:W-:Y:S01]  /*5bb0*/  FFMA.FTZ R33, R33, UR10, -R12.reuse ;  /* 0x0000000a21217c23 */ /* 0x100fe2000801080c */
[----:B------:R-:W-:Y:S01]  /*5bc0*/  SHF.R.S32.HI R9, RZ, 0x4, R7 ;  /* 0x00000004ff097819 */ /* 0x000fe20000011407 */
[--C-:B------:R-:W-:Y:S01]  /*5bd0*/  FFMA.FTZ R34, R34, UR10, -R12.reuse ;  /* 0x0000000a22227c23 */ /* 0x100fe2000801080c */
[----:B------:R-:W-:Y:S01]  /*5be0*/  LOP3.LUT R17, R17, 0x7ffffe00, RZ, 0xc0, !PT ;  /* 0x7ffffe0011117812 */ /* 0x000fe200078ec0ff */
[----:B------:R-:W-:Y:S01]  /*5bf0*/  IMAD.SHL.U32 R7, R10, 0x40, RZ ;  /* 0x000000400a077824 */ /* 0x000fe200078e00ff */
[----:B------:R-:W0:Y:S01]  /*5c00*/  MUFU.EX2 R29, R29 ;  /* 0x0000001d001d7308 */ /* 0x000e220000000800 */
[----:B------:R-:W-:Y:S01]  /*5c10*/  IMAD.SHL.U32 R48, R9, 0x8, RZ ;  /* 0x0000000809307824 */ /* 0x000fe200078e00ff */
[----:B------:R-:W-:Y:S01]  /*5c20*/  LOP3.LUT R9, R16, 0x7ffffc00, RZ, 0xc0, !PT ;  /* 0x7ffffc0010097812 */ /* 0x000fe200078ec0ff */
[--C-:B------:R-:W-:Y:S01]  /*5c30*/  FFMA.FTZ R35, R35, UR10, -R12.reuse ;  /* 0x0000000a23237c23 */ /* 0x100fe2000801080c */
[----:B------:R-:W-:Y:S01]  /*5c40*/  LOP3.LUT R7, R7, 0x1c0, RZ, 0xc0, !PT ;  /* 0x000001c007077812 */ /* 0x000fe200078ec0ff */
[--C-:B------:R-:W-:Y:S01]  /*5c50*/  FFMA.FTZ R36, R36, UR10, -R12.reuse ;  /* 0x0000000a24247c23 */ /* 0x100fe2000801080c */
[--C-:B------:R-:W-:Y:S01]  /*5c60*/  FFMA.FTZ R37, R37, UR10, -R12.reuse ;  /* 0x0000000a25257c23 */ /* 0x100fe2000801080c */
[----:B------:R-:W-:Y:S01]  /*5c70*/  FFMA.FTZ R38, R38, UR10, -R12 ;  /* 0x0000000a26267c23 */ /* 0x000fe2000801080c */
[----:B------:R-:W-:Y:S01]  /*5c80*/  LOP3.LUT R48, R7, 0x8, R48, 0xf8, !PT ;  /* 0x0000000807307812 */ /* 0x000fe200078ef830 */
[----:B------:R-:W1:Y:S01]  /*5c90*/  MUFU.EX2 R30, R30 ;  /* 0x0000001e001e7308 */ /* 0x000e620000000800 */
[----:B------:R-:W-:Y:S01]  /*5ca0*/  SHF.R.U32.HI R7, RZ, 0x3, R7 ;  /* 0x00000003ff077819 */ /* 0x000fe20000011607 */
[--C-:B------:R-:W-:Y:S01]  /*5cb0*/  FFMA.FTZ R39, R39, UR10, -R12.reuse ;  /* 0x0000000a27277c23 */ /* 0x100fe2000801080c */
[--C-:B------:R-:W-:Y:S01]  /*5cc0*/  FFMA.FTZ R40, R40, UR10, -R12.reuse ;  /* 0x0000000a28287c23 */ /* 0x100fe2000801080c */
[--C-:B------:R-:W-:Y:S01]  /*5cd0*/  FFMA.FTZ R41, R41, UR10, -R12.reuse ;  /* 0x0000000a29297c23 */ /* 0x100fe2000801080c */
[----:B------:R-:W-:Y:S01]  /*5ce0*/  LOP3.LUT R48, R48, R7, RZ, 0x3c, !PT ;  /* 0x0000000730307212 */ /* 0x000fe200078e3cff */
[----:B------:R-:W-:Y:S01]  /*5cf0*/  FADD.FTZ R7, R44, R45 ;  /* 0x0000002d2c077221 */ /* 0x000fe20000010000 */
[----:B------:R-:W-:Y:S01]  /*5d00*/  LOP3.LUT P0, RZ, R10, 0x4, RZ, 0xc0, !PT ;  /* 0x000000040aff7812 */ /* 0x000fe2000780c0ff */
[----:B------:R-:W2:Y:S01]  /*5d10*/  MUFU.EX2 R31, R31 ;  /* 0x0000001f001f7308 */ /* 0x000ea20000000800 */
[----:B------:R-:W-:Y:S01]  /*5d20*/  IADD3 R48, R48, R17, R9 ;  /* 0x0000001130307210 */ /* 0x000fe20007ffe009 */
[----:B------:R-:W-:Y:S01]  /*5d30*/  FADD.FTZ R8, R154, R7 ;  /* 0x000000079a087221 */ /* 0x000fe20000010000 */
[----:B0-----:R-:W-:Y:S01]  /*5d40*/  FADD.FTZ R9, R28, R29 ;  /* 0x0000001d1c097221 */ /* 0x001fe20000010000 */
[----:B------:R-:W-:Y:S01]  /*5d50*/  LOP3.LUT P1, RZ, R10, 0x2, RZ, 0xc0, !PT ;  /* 0x000000020aff7812 */ /* 0x000fe2000782c0ff */
[----:B------:R-:W-:Y:S01]  /*5d60*/  FFMA.FTZ R42, R42, UR10, -R12 ;  /* 0x0000000a2a2a7c23 */ /* 0x000fe2000801080c */
[C---:B------:R-:W-:Y:S01]  /*5d70*/  FADD.FTZ R8, R47.reuse, R8 ;  /* 0x000000082f087221 */ /* 0x040fe20000010000 */
[----:B------:R-:W-:Y:S01]  /*5d80*/  F2FP.F16.F32.PACK_AB R154, R47, R154 ;  /* 0x0000009a2f9a723e */ /* 0x000fe200000000ff */
[----:B------:R-:W0:Y:S01]  /*5d90*/  MUFU.EX2 R32, R32 ;  /* 0x0000002000207308 */ /* 0x000e220000000800 */
[----:B------:R-:W-:Y:S01]  /*5da0*/  F2FP.F16.F32.PACK_AB R153, R29, R28 ;  /* 0x0000001c1d99723e */ /* 0x000fe200000000ff */
[----:B------:R-:W-:Y:S01]  /*5db0*/  FADD.FTZ R7, R15, R8 ;  /* 0x000000080f077221 */ /* 0x000fe20000010000 */
[----:B------:R-:W-:Y:S01]  /*5dc0*/  IMAD.MOV.U32 R15, RZ, RZ, -0x40 ;  /* 0xffffffc0ff0f7424 */ /* 0x000fe200078e00ff */
[----:B------:R-:W-:-:S02]  /*5dd0*/  F2FP.F16.F32.PACK_AB R160, R22, R21 ;  /* 0x0000001516a0723e */ /* 0x000fc400000000ff */
[----:B------:R-:W-:Y:S01]  /*5de0*/  FADD.FTZ R8, R18, R7 ;  /* 0x0000000712087221 */ /* 0x000fe20000010000 */
[----:B------:R-:W-:Y:S01]  /*5df0*/  FFMA.FTZ R7, R11, UR10, -R12 ;  /* 0x0000000a0b077c23 */ /* 0x000fe2000801080c */
[----:B------:R-:W3:Y:S01]  /*5e00*/  MUFU.EX2 R33, R33 ;  /* 0x0000002100217308 */ /* 0x000ee20000000800 */
[----:B------:R-:W-:Y:S01]  /*5e10*/  LEA R12, R48, UR37, 0x1 ;  /* 0x00000025300c7c11 */ /* 0x000fe2000f8e08ff */
[----:B------:R-:W-:Y:S01]  /*5e20*/  FADD.FTZ R17, R19, R8 ;  /* 0x0000000813117221 */ /* 0x000fe20000010000 */
[----:B-1----:R-:W-:Y:S01]  /*5e30*/  FADD.FTZ R8, R30, R9 ;  /* 0x000000091e087221 */ /* 0x002fe20000010000 */
[C---:B--2---:R-:W-:Y:S02]  /*5e40*/  F2FP.F16.F32.PACK_AB R155, R31.reuse, R30 ;  /* 0x0000001e1f9b723e */ /* 0x044fe400000000ff */
[----:B------:R-:W-:Y:S01]  /*5e50*/  FADD.FTZ R10, R20, R17 ;  /* 0x00000011140a7221 */ /* 0x000fe20000010000 */
[----:B------:R-:W-:Y:S01]  /*5e60*/  FADD.FTZ R9, R31, R8 ;  /* 0x000000081f097221 */ /* 0x000fe20000010000 */
[----:B------:R-:W1:Y:S01]  /*5e70*/  MUFU.EX2 R34, R34 ;  /* 0x0000002200227308 */ /* 0x000e620000000800 */
[----:B------:R2:W-:Y:S01]  /*5e80*/  STSM.16.M88.4 [R12+0x26800], R152 ;  /* 0x026800980c007844 */ /* 0x0005e20000000200 */
[----:B------:R-:W-:Y:S01]  /*5e90*/  FADD.FTZ R11, R21, R10 ;  /* 0x0000000a150b7221 */ /* 0x000fe20000010000 */
[----:B0-----:R-:W-:Y:S01]  /*5ea0*/  FADD.FTZ R8, R32, R9 ;  /* 0x0000000920087221 */ /* 0x001fe20000010000 */
[----:B------:R-:W-:-:S02]  /*5eb0*/  VIADD R10, R12, 0x26800 ;  /* 0x000268000c0a7836 */ /* 0x000fc40000000000 */
[----:B------:R-:W-:Y:S01]  /*5ec0*/  FADD.FTZ R16, R22, R11 ;  /* 0x0000000b16107221 */ /* 0x000fe20000010000 */
[----:B------:R-:W-:Y:S01]  /*5ed0*/  VIADD R11, R12, 0x26820 ;  /* 0x000268200c0b7836 */ /* 0x000fe20000000000 */
[----:B------:R-:W0:Y:S01]  /*5ee0*/  MUFU.EX2 R35, R35 ;  /* 0x0000002300237308 */ /* 0x000e220000000800 */
[----:B---3--:R-:W-:Y:S01]  /*5ef0*/  FADD.FTZ R9, R33, R8 ;  /* 0x0000000821097221 */ /* 0x008fe20000010000 */
[----:B------:R-:W-:Y:S01]  /*5f00*/  FADD.FTZ R17, R23, R16 ;  /* 0x0000001017117221 */ /* 0x000fe20000010000 */
[----:B------:R-:W-:Y:S02]  /*5f10*/  @P1 IADD3 R11, R10, -0x20, RZ ;  /* 0xffffffe00a0b1810 */ /* 0x000fe40007ffe0ff */
[----:B------:R-:W-:-:S03]  /*5f20*/  F2FP.F16.F32.PACK_AB R157, R33, R32 ;  /* 0x00000020219d723e */ /* 0x000fc600000000ff */
[----:B------:R-:W3:Y:S01]  /*5f30*/  MUFU.EX2 R36, R36 ;  /* 0x0000002400247308 */ /* 0x000ee20000000800 */
[----:B-1----:R-:W-:-:S07]  /*5f40*/  FADD.FTZ R8, R34, R9 ;  /* 0x0000000922087221 */ /* 0x002fce0000010000 */
[----:B------:R-:W1:Y:S01]  /*5f50*/  MUFU.EX2 R37, R37 ;  /* 0x0000002500257308 */ /* 0x000e620000000800 */
[C---:B0-----:R-:W-:Y:S01]  /*5f60*/  FADD.FTZ R9, R35.reuse, R8 ;  /* 0x0000000823097221 */ /* 0x041fe20000010000 */
[----:B------:R-:W-:-:S05]  /*5f70*/  F2FP.F16.F32.PACK_AB R159, R35, R34 ;  /* 0x00000022239f723e */ /* 0x000fca00000000ff */
[----:B------:R2:W-:Y:S01]  /*5f80*/  STSM.16.M88.4 [R11], R156 ;  /* 0x0000009c0b007844 */ /* 0x0005e20000000200 */
[----:B------:R-:W0:Y:S01]  /*5f90*/  MUFU.EX2 R38, R38 ;  /* 0x0000002600267308 */ /* 0x000e220000000800 */
[----:B---3--:R-:W-:Y:S01]  /*5fa0*/  FADD.FTZ R8, R36, R9 ;  /* 0x0000000924087221 */ /* 0x008fe20000010000 */
[----:B------:R-:W-:-:S05]  /*5fb0*/  SEL R9, R15, 0x40, P0 ;  /* 0x000000400f097807 */ /* 0x000fca0000000000 */
[----:B------:R-:W-:Y:S01]  /*5fc0*/  IMAD.IADD R10, R10, 0x1, R9 ;  /* 0x000000010a0a7824 */ /* 0x000fe200078e0209 */
[----:B------:R-:W3:Y:S01]  /*5fd0*/  MUFU.EX2 R24, R24 ;  /* 0x0000001800187308 */ /* 0x000ee20000000800 */
[C---:B-1----:R-:W-:Y:S01]  /*5fe0*/  FADD.FTZ R15, R37.reuse, R8 ;  /* 0x00000008250f7221 */ /* 0x042fe20000010000 */
[----:B------:R-:W-:Y:S01]  /*5ff0*/  F2FP.F16.F32.PACK_AB R161, R37, R36 ;  /* 0x0000002425a1723e */ /* 0x000fe200000000ff */
[----:B------:R-:W-:-:S05]  /*6000*/  IMAD.IADD R9, R9, 0x1, R11 ;  /* 0x0000000109097824 */ /* 0x000fca00078e020b */
[----:B------:R-:W1:Y:S01]  /*6010*/  MUFU.EX2 R39, R39 ;  /* 0x0000002700277308 */ /* 0x000e620000000800 */
[----:B0-----:R-:W-:-:S07]  /*6020*/  FADD.FTZ R8, R38, R15 ;  /* 0x0000000f26087221 */ /* 0x001fce0000010000 */
[----:B------:R-:W-:Y:S01]  /*6030*/  MUFU.EX2 R25, R25 ;  /* 0x0000001900197308 */ /* 0x000fe20000000800 */
[C---:B---3--:R-:W-:Y:S01]  /*6040*/  F2FP.F16.F32.PACK_AB R162, R24.reuse, R23 ;  /* 0x0000001718a2723e */ /* 0x048fe200000000ff */
[----:B------:R-:W-:-:S06]  /*6050*/  FADD.FTZ R24, R24, R17 ;  /* 0x0000001118187221 */ /* 0x000fcc0000010000 */
[----:B------:R-:W0:Y:S01]  /*6060*/  MUFU.EX2 R26, R26 ;  /* 0x0000001a001a7308 */ /* 0x000e220000000800 */
[C---:B-1----:R-:W-:Y:S01]  /*6070*/  F2FP.F16.F32.PACK_AB R163, R39.reuse, R38 ;  /* 0x0000002627a3723e */ /* 0x042fe200000000ff */
[----:B------:R-:W-:-:S04]  /*6080*/  FADD.FTZ R39, R39, R8 ;  /* 0x0000000827277221 */ /* 0x000fc80000010000 */
[----:B------:R2:W-:Y:S02]  /*6090*/  STSM.16.M88.4 [R10], R160 ;  /* 0x000000a00a007844 */ /* 0x0005e40000000200 */
[----:B------:R-:W-:Y:S08]  /*60a0*/  MUFU.EX2 R40, R40 ;  /* 0x0000002800287308 */ /* 0x000ff00000000800 */
[----:B------:R-:W1:Y:S01]  /*60b0*/  MUFU.EX2 R41, R41 ;  /* 0x0000002900297308 */ /* 0x000e620000000800 */
[----:B0-----:R-:W-:Y:S01]  /*60c0*/  F2FP.F16.F32.PACK_AB R164, R26, R25 ;  /* 0x000000191aa4723e */ /* 0x001fe200000000ff */
[----:B------:R-:W-:-:S04]  /*60d0*/  FADD.FTZ R25, R25, R24 ;  /* 0x0000001819197221 */ /* 0x000fc80000010000 */
[----:B------:R-:W-:Y:S02]  /*60e0*/  FADD.FTZ R26, R26, R25 ;  /* 0x000000191a1a7221 */ /* 0x000fe40000010000 */
[----:B------:R-:W0:Y:S08]  /*60f0*/  MUFU.EX2 R27, R27 ;  /* 0x0000001b001b7308 */ /* 0x000e300000000800 */
[----:B------:R-:W-:Y:S01]  /*6100*/  MUFU.EX2 R42, R42 ;  /* 0x0000002a002a7308 */ /* 0x000fe20000000800 */
[----:B-1----:R-:W-:Y:S01]  /*6110*/  F2FP.F16.F32.PACK_AB R165, R41, R40 ;  /* 0x0000002829a5723e */ /* 0x002fe200000000ff */
[----:B------:R-:W-:-:S04]  /*6120*/  FADD.FTZ R40, R40, R39 ;  /* 0x0000002728287221 */ /* 0x000fc80000010000 */
[----:B------:R-:W-:Y:S02]  /*6130*/  FADD.FTZ R41, R41, R40 ;  /* 0x0000002829297221 */ /* 0x000fe40000010000 */
[----:B------:R-:W1:Y:S01]  /*6140*/  MUFU.EX2 R7, R7 ;  /* 0x0000000700077308 */ /* 0x000e620000000800 */
[----:B0-----:R-:W-:Y:S01]  /*6150*/  F2FP.F16.F32.PACK_AB R166, R46, R27 ;  /* 0x0000001b2ea6723e */ /* 0x001fe200000000ff */
[----:B------:R-:W-:-:S04]  /*6160*/  FADD.FTZ R27, R27, R26 ;  /* 0x0000001a1b1b7221 */ /* 0x000fc80000010000 */
[----:B------:R-:W-:Y:S01]  /*6170*/  FADD.FTZ R8, R46, R27 ;  /* 0x0000001b2e087221 */ /* 0x000fe20000010000 */
[----:B-1----:R-:W-:Y:S01]  /*6180*/  F2FP.F16.F32.PACK_AB R167, R7, R42 ;  /* 0x0000002a07a7723e */ /* 0x002fe200000000ff */
[----:B------:R-:W-:-:S04]  /*6190*/  FADD.FTZ R42, R42, R41 ;  /* 0x000000292a2a7221 */ /* 0x000fc80000010000 */
[----:B------:R2:W-:Y:S01]  /*61a0*/  STSM.16.M88.4 [R9], R164 ;  /* 0x000000a409007844 */ /* 0x0005e20000000200 */
[----:B------:R-:W-:Y:S01]  /*61b0*/  FADD.FTZ R7, R7, R42 ;  /* 0x0000002a07077221 */ /* 0x000fe20000010000 */
[----:B------:R-:W-:Y:S06]  /*61c0*/  @!P5 BRA `(.L_x_1786) ;  /* 0x000000000004d947 */ /* 0x000fec0003800000 */
[----:B------:R-:W-:Y:S01]  /*61d0*/  BPT.TRAP 0x1 ;  /* 0x000000040000795c */ /* 0x000fe20000300000 */
.L_x_1786:
[----:B------:R0:W1:Y:S01]  /*61e0*/  SYNCS.PHASECHK.TRANS64.TRYWAIT P0, [UR37+0x28c50], R14 ;  /* 0x028c500eff0075a7 */ /* 0x0000620008000165 */
[----:B------:R-:W-:Y:S05]  /*61f0*/  @!P5 BRA `(.L_x_1787) ;  /* 0x000000000004d947 */ /* 0x000fea0003800000 */
[----:B------:R-:W-:Y:S01]  /*6200*/  BPT.TRAP 0x1 ;  /* 0x000000040000795c */ /* 0x000fe20000300000 */
.L_x_1787:
[----:B-1----:R-:W-:Y:S05]  /*6210*/  @P0 BRA `(.L_x_1788) ;  /* 0x0000000000080947 */ /* 0x002fea0003800000 */
[----:B------:R-:W1:Y:S02]  /*6220*/  SYNCS.PHASECHK.TRANS64.TRYWAIT P0, [UR37+0x28c50], R14 ;  /* 0x028c500eff0075a7 */ /* 0x000e640008000165 */
[----:B-1----:R-:W-:Y:S05]  /*6230*/  @!P0 BRA `(.L_x_1789) ;  /* 0x000000f000948947 */ /* 0x002fea0003800000 */
.L_x_1788:
[----:B------:R-:W-:Y:S01]  /*6240*/  WARPGROUP.ARRIVE ;  /* 0x00000000000079c5 */ /* 0x000fe20000000000 */
[----:B------:R-:W-:Y:S01]  /*6250*/  UMOV UR14, UR36 ;  /* 0x00000024000e7c82 */ /* 0x000fe20008000000 */
[----:B------:R-:W-:Y:S01]  /*6260*/  UMOV UR15, 0x40000040 ;  /* 0x40000040000f7882 */ /* 0x000fe20000000000 */
[----:B------:R-:W-:Y:S01]  /*6270*/  PLOP3.LUT P0, PT, PT, PT, UP1, 0x40, 0x0 ;  /* 0x000000000000781c */ /* 0x000fe20003f0e818 */
[----:B------:R-:W-:Y:S01]  /*6280*/  @UP0 ULDC UR23, c[0x0][0x450] ;  /* 0x0001140000170ab9 */ /* 0x000fe20000000800 */
[----:B-1----:R-:W-:Y:S01]  /*6290*/  @!P6 VIADD R13, R13, 0x28c60 ;  /* 0x00028c600d0de836 */ /* 0x002fe20000000000 */
[----:B------:R-:W-:Y:S01]  /*62a0*/  HGMMA.64x256x16.F32 R24, R152, gdesc[UR12].tnspB, RZ, !UPT, gsb0 ;  /* 0x43e0000c98187df0 */ /* 0x000fe2000c0008ff */
[----:B------:R-:W-:Y:S01]  /*62b0*/  UIADD3 UR14, UR36, 0x80, URZ ;  /* 0x00000080240e7890 */ /* 0x000fe2000fffe03f */
[----:B------:R-:W-:Y:S01]  /*62c0*/  UMOV UR15, 0x40000040 ;  /* 0x40000040000f7882 */ /* 0x000fe20000000000 */
[----:B------:R-:W-:Y:S01]  /*62d0*/  UIMAD UR22, UR39, UR11, -UR18 ;  /* 0x0000000b271672a4 */ /* 0x000fe2000f8e0a12 */
[----:B------:R-:W-:Y:S01]  /*62e0*/  @!P6 PRMT R13, RZ, 0x654, R13 ;  /* 0x00000654ff0de816 */ /* 0x000fe2000000000d */
[----:B------:R-:W-:Y:S01]  /*62f0*/  UIADD3 UR42, UR42, -0x2, URZ ;  /* 0xfffffffe2a2a7890 */ /* 0x000fe2000fffe03f */
[----:B------:R-:W-:-:S02]  /*6300*/  WARPGROUP.DEPBAR.LE gsb0, 0x0 ;  /* 0x00008000000079c5 */ /* 0x000fc40000010000 */
        /* <DEDUP_REMOVED lines=15> */
[----:B------:R-:W1:Y:S02]  /*6400*/  S2UR UR14, SR_CTAID.X ;  /* 0x00000000000e79c3 */ /* 0x000e640000002500 */
[----:B-1----:R-:W-:-:S03]  /*6410*/  USHF.L.U32 UR19, UR14, 0x6, URZ ;  /* 0x000000060e137899 */ /* 0x002fc6000800063f */
[----:B------:R-:W-:Y:S02]  /*6420*/  @UP0 ULDC UR14, c[0x0][0x44c] ;  /* 0x00011300000e0ab9 */ /* 0x000fe40000000800 */
[----:B------:R-:W-:-:S04]  /*6430*/  UIMAD.WIDE.U32 UR14, UR19, UR14, URZ ;  /* 0x0000000e130e72a5 */ /* 0x000fc8000f8e003f */
[----:B------:R-:W-:-:S04]  /*6440*/  @UP0 USHF.R.U32.HI UR19, URZ, UR23, UR15 ;  /* 0x000000173f130299 */ /* 0x000fc8000801160f */
[----:B------:R-:W-:-:S04]  /*6450*/  UIADD3 UR14, UR22, UR19, URZ ;  /* 0x00000013160e7290 */ /* 0x000fc8000fffe03f */
[----:B------:R-:W-:Y:S01]  /*6460*/  UIADD3 UR4, UR14, UR4, URZ ;  /* 0x000000040e047290 */ /* 0x000fe2000fffe03f */
        /* <DEDUP_REMOVED lines=21> */
.L_x_1791:
[----:B------:R-:W-:-:S11]  /*65c0*/  UISETP.NE.AND UP2, UPT, UR5, 0x1, UPT ;  /* 0x000000010500788c */ /* 0x000fd6000bf45270 */
[----:B------:R-:W-:Y:S02]  /*65d0*/  @UP2 ULDC.64 UR22, c[0x0][0x9e8] ;  /* 0x00027a0000162ab9 */ /* 0x000fe40000000a00 */
[----:B------:R-:W-:-:S04]  /*65e0*/  UIMAD.WIDE.U32 UR14, UR19, UR22, URZ ;  /* 0x00000016130e72a5 */ /* 0x000fc8000f8e003f */
[----:B------:R-:W-:-:S12]  /*65f0*/  @UP2 USHF.R.U32.HI UR19, URZ, UR23, UR15 ;  /* 0x000000173f132299 */ /* 0x000fd8000801160f */
.L_x_1792:
[----:B------:R-:W-:-:S04]  /*6600*/  UIMAD UR5, UR19, UR5, UR5 ;  /* 0x00000005130572a4 */ /* 0x000fc8000f8e0205 */
[----:B------:R-:W-:-:S04]  /*6610*/  UISETP.LT.AND UP2, UPT, UR4, UR5, UPT ;  /* 0x000000050400728c */ /* 0x000fc8000bf41270 */
[----:B------:R-:W-:-:S12]  /*6620*/  USEL UR4, UR4, UR5, UP2 ;  /* 0x0000000504047287 */ /* 0x000fd80009000000 */
.L_x_1790:
[----:B------:R-:W-:-:S04]  /*6630*/  USHF.R.S32.HI UR5, URZ, 0x1f, UR4 ;  /* 0x0000001f3f057899 */ /* 0x000fc80008011404 */
[----:B------:R-:W-:-:S03]  /*6640*/  ULEA.HI UR5, UR5, UR4, URZ, 0x6 ;  /* 0x0000000405057291 */ /* 0x000fc6000f8f303f */
[----:B------:R-:W-:Y:S01]  /*6650*/  UMOV UR4, URZ ;  /* 0x0000003f00047c82 */ /* 0x000fe20008000000 */
[----:B------:R-:W-:-:S04]  /*6660*/  USHF.R.S32.HI UR5, URZ, 0x6, UR5 ;  /* 0x000000063f057899 */ /* 0x000fc80008011405 */
[----:B------:R-:W-:-:S04]  /*6670*/  UISETP.LT.AND UP2, UPT, UR38, UR5, UPT ;  /* 0x000000052600728c */ /* 0x000fc8000bf41270 */
[----:B------:R-:W-:-:S03]  /*6680*/  USEL UR25, UR38, UR5, !UP2 ;  /* 0x0000000526197287 */ /* 0x000fc6000d000000 */
[----:B------:R-:W-:Y:S01]  /*6690*/  UMOV UR5, URZ ;  /* 0x0000003f00057c82 */ /* 0x000fe20008000000 */
[----:B------:R-:W-:-:S06]  /*66a0*/  UISETP.GE.AND UP2, UPT, UR42, UR25, UPT ;  /* 0x000000192a00728c */ /* 0x000fcc000bf46270 */
[----:B------:R-:W-:-:S13]  /*66b0*/  PLOP3.LUT P0, PT, PT, PT, UP2, 0x80, 0x0 ;  /* 0x000000000000781c */ /* 0x000fda0003f0f028 */
[----:B------:R-:W-:Y:S05]  /*66c0*/  @!P0 BRA `(.L_x_1793) ;  /* 0x00000028000c8947 */ /* 0x000fea0003800000 */
[----:B------:R-:W-:Y:S01]  /*66d0*/  UMOV UR5, URZ ;  /* 0x0000003f00057c82 */ /* 0x000fe20008000000 */
[----:B------:R-:W-:Y:S01]  /*66e0*/  UMOV UR24, URZ ;  /* 0x0000003f00187c82 */ /* 0x000fe20008000000 */
[----:B------:R-:W-:Y:S01]  /*66f0*/  ULDC UR30, c[0x0][0x9e4] ;  /* 0x00027900001e7ab9 */ /* 0x000fe20000000800 */
[----:B------:R-:W-:Y:S01]  /*6700*/  ULDC UR28, c[0x0][0x288] ;  /* 0x0000a200001c7ab9 */ /* 0x000fe20000000800 */
[----:B------:R-:W-:Y:S01]  /*6710*/  ULDC UR27, c[0x0][0x2f0] ;  /* 0x0000bc00001b7ab9 */ /* 0x000fe20000000800 */
[----:B------:R-:W-:Y:S01]  /*6720*/  ULDC UR31, c[0x0][0x9d8] ;  /* 0x00027600001f7ab9 */ /* 0x000fe20000000800 */
[----:B------:R-:W-:Y:S01]  /*6730*/  ULDC UR26, c[0x0][0x988] ;  /* 0x00026200001a7ab9 */ /* 0x000fe20000000800 */
[----:B------:R-:W-:-:S05]  /*6740*/  ULDC UR29, c[0x0][0x9e0] ;  /* 0x00027800001d7ab9 */ /* 0x000fca0000000800 */
.L_x_1810:
[----:B------:R-:W-:-:S04]  /*6750*/  UIADD3 UR4, UR24, 0x1, URZ ;  /* 0x0000000118047890 */ /* 0x000fc8000fffe03f */
[----:B------:R-:W-:-:S04]  /*6760*/  UISETP.NE.AND UP2, UPT, UR4, 0x2, UPT ;  /* 0x000000020400788c */ /* 0x000fc8000bf45270 */
[----:B------:R-:W-:Y:S02]  /*6770*/  USEL UR10, URZ, 0x1, UP2 ;  /* 0x000000013f0a7887 */ /* 0x000fe40009000000 */
[----:B------:R-:W-:Y:S02]  /*6780*/  USEL UR4, UR4, URZ, UP2 ;  /* 0x0000003f04047287 */ /* 0x000fe40009000000 */
[----:B------:R-:W-:Y:S01]  /*6790*/  ULOP3.LUT UR5, UR5, UR10, URZ, 0x3c, !UPT ;  /* 0x0000000a05057292 */ /* 0x000fe2000f8e3c3f */
[----:B0--3--:R-:W-:Y:S11]  /*67a0*/  @!P5 BRA `(.L_x_1794) ;  /* 0x000000000004d947 */ /* 0x009ff60003800000 */
[----:B------:R-:W-:Y:S01]  /*67b0*/  BPT.TRAP 0x1 ;  /* 0x000000040000795c */ /* 0x000fe20000300000 */
.L_x_1794:
[----:B------:R-:W-:Y:S01]  /*67c0*/  ULEA UR32, UR4, UR37, 0x3 ;  /* 0x0000002504207291 */ /* 0x000fe2000f8e183f */
[----:B-1----:R-:W-:-:S04]  /*67d0*/  MOV R13, UR5 ;  /* 0x00000005000d7c02 */ /* 0x002fc80008000f00 */
[----:B------:R-:W-:-:S04]  /*67e0*/  SHF.L.U32 R13, R13, 0x1f, RZ ;  /* 0x0000001f0d0d7819 */ /* 0x000fc800000006ff */
[----:B------:R1:W3:Y:S01]  /*67f0*/  SYNCS.PHASECHK.TRANS64.TRYWAIT P0, [UR32+0x28c30], R13 ;  /* 0x028c300dff0075a7 */ /* 0x0002e20008000160 */
[----:B------:R-:W-:Y:S05]  /*6800*/  @!P5 BRA `(.L_x_1795) ;  /* 0x000000000004d947 */ /* 0x000fea0003800000 */
[----:B------:R-:W-:Y:S01]  /*6810*/  BPT.TRAP 0x1 ;  /* 0x000000040000795c */ /* 0x000fe20000300000 */
.L_x_1795:
[----:B---3--:R-:W-:Y:S05]  /*6820*/  @P0 BRA `(.L_x_1796) ;  /* 0x0000000000080947 */ /* 0x008fea0003800000 */
[----:B------:R-:W3:Y:S02]  /*6830*/  SYNCS.PHASECHK.TRANS64.TRYWAIT P0, [UR32+0x28c30], R13 ;  /* 0x028c300dff0075a7 */ /* 0x000ee40008000160 */
[----:B---3--:R-:W-:Y:S05]  /*6840*/  @!P0 BRA `(.L_x_1797) ;  /* 0x000000ec00248947 */ /* 0x008fea0003800000 */
.L_x_1796:
[----:B------:R-:W-:Y:S01]  /*6850*/  ULEA UR22, UR4, UR6, 0x9 ;  /* 0x0000000604167291 */ /* 0x000fe2000f8e483f */
[----:B--2---:R-:W-:Y:S01]  /*6860*/  WARPGROUP.ARRIVE ;  /* 0x00000000000079c5 */ /* 0x004fe20000000000 */
[----:B------:R-:W-:Y:S01]  /*6870*/  UMOV UR23, 0x40000040 ;  /* 0x4000004000177882 */ /* 0x000fe20000000000 */
[----:B------:R-:W-:Y:S01]  /*6880*/  UMOV UR11, 0x40000040 ;  /* 0x40000040000b7882 */ /* 0x000fe20000000000 */
[----:B------:R-:W-:Y:S01]  /*6890*/  UIADD3 UR10, UR22, 0x2, URZ ;  /* 0x00000002160a7890 */ /* 0x000fe2000fffe03f */
[----:B------:R-:W-:Y:S01]  /*68a0*/  PLOP3.LUT P0, PT, PT, PT, UP0, 0x80, 0x0 ;  /* 0x000000000000781c */ /* 0x000fe20003f0f008 */
[----:B------:R-:W-:Y:S01]  /*68b0*/  UIADD3 UR14, UR22, 0x4, URZ ;  /* 0x00000004160e7890 */ /* 0x000fe2000fffe03f */
[----:B------:R-:W-:Y:S01]  /*68c0*/  PLOP3.LUT P1, PT, PT, PT, UP0, 0x80, 0x0 ;  /* 0x000000000000781c */ /* 0x000fe20003f2f008 */
[----:B------:R-:W-:Y:S01]  /*68d0*/  UMOV UR15, 0x40000040 ;  /* 0x40000040000f7882 */ /* 0x000fe20000000000 */
[----:B------:R-:W-:Y:S01]  /*68e0*/  HGMMA.64x64x16.F32 R152, gdesc[UR20], RZ, !UPT, gsb0 ;  /* 0x00e00000149879f0 */ /* 0x000fe2000c0008ff */
[----:B------:R-:W-:Y:S01]  /*68f0*/  UIADD3 UR18, UR22, 0x6, URZ ;  /* 0x0000000616127890 */ /* 0x000fe2000fffe03f */
[----:B------:R-:W-:Y:S01]  /*6900*/  UMOV UR19, 0x40000040 ;  /* 0x4000004000137882 */ /* 0x000fe20000000000 */
[----:B------:R-:W-:-:S02]  /*6910*/  WARPGROUP.DEPBAR.LE gsb0, 0x0 ;  /* 0x00008000000079c5 */ /* 0x000fc40000010000 */
[----:B------:R-:W-:-:S06]  /*6920*/  WARPGROUP.ARRIVE ;  /* 0x00000000000079c5 */ /* 0x000fcc0000000000 */
[----:B------:R-:W-:Y:S01]  /*6930*/  HGMMA.64x64x16.F32 R152, gdesc[UR8], R152, gsb0 ;  /* 0x00e00000089879f0 */ /* 0x000fe20008000898 */
[----:B------:R-:W-:Y:S01]  /*6940*/  @UP0 ULDC UR10, c[0x0][0x44c] ;  /* 0x00011300000a0ab9 */ /* 0x000fe20000000800 */
[----:B------:R-:W-:Y:S01]  /*6950*/  UMOV UR11, UR27 ;  /* 0x0000001b000b7c82 */ /* 0x000fe20008000000 */
[----:B0-----:R-:W-:Y:S01]  /*6960*/  @P0 IMAD.HI.U32 R14, R4, UR10, RZ ;  /* 0x0000000a040e0c27 */ /* 0x001fe2000f8e00ff */
[----:B------:R-:W-:Y:S01]  /*6970*/  @UP0 ULDC UR10, c[0x0][0x450] ;  /* 0x00011400000a0ab9 */ /* 0x000fe20000000800 */
[----:B------:R-:W-:Y:S01]  /*6980*/  PLOP3.LUT P0, PT, PT, PT, UP1, 0x40, 0x0 ;  /* 0x000000000000781c */ /* 0x000fe20003f0e818 */
[----:B------:R-:W-:Y:S02]  /*6990*/  WARPGROUP.DEPBAR.LE gsb0, 0x0 ;  /* 0x00008000000079c5 */ /* 0x000fe40000010000 */
[----:B------:R-:W-:-:S06]  /*69a0*/  WARPGROUP.ARRIVE ;  /* 0x00000000000079c5 */ /* 0x000fcc0000000000 */
[----:B------:R-:W-:Y:S03]  /*69b0*/  HGMMA.64x64x16.F32 R152, gdesc[UR12], R152, gsb0 ;  /* 0x00e000000c9879f0 */ /* 0x000fe60008000898 */
[----:B------:R-:W-:Y:S02]  /*69c0*/  WARPGROUP.DEPBAR.LE gsb0, 0x0 ;  /* 0x00008000000079c5 */ /* 0x000fe40000010000 */
[----:B------:R-:W-:-:S06]  /*69d0*/  WARPGROUP.ARRIVE ;  /* 0x00000000000079c5 */ /* 0x000fcc0000000000 */
[----:B------:R-:W-:Y:S01]  /*69e0*/  HGMMA.64x64x16.F32 R152, gdesc[UR16], R152, gsb0 ;  /* 0x00e00000109879f0 */ /* 0x000fe20008000898 */
[----:B------:R-:W-:Y:S02]  /*69f0*/  UMOV UR18, UR28 ;  /* 0x0000001c00127c82 */ /* 0x000fe40008000000 */
[----:B------:R-:W-:Y:S02]  /*6a00*/  WARPGROUP.DEPBAR.LE gsb0, 0x0 ;  /* 0x00008000000079c5 */ /* 0x000fe40000010000 */
[----:B------:R-:W-:Y:S01]  /*6a10*/  FMUL.FTZ R20, R163, UR31 ;  /* 0x0000001fa3147c20 */ /* 0x000fe20008410000 */
[----:B------:R-:W-:Y:S01]  /*6a20*/  FMUL.FTZ R163, R164, UR31 ;  /* 0x0000001fa4a37c20 */ /* 0x000fe20008410000 */
[----:B------:R-:W-:Y:S01]  /*6a30*/  FMUL.FTZ R164, R165, UR31 ;  /* 0x0000001fa5a47c20 */ /* 0x000fe20008410000 */
[----:B------:R-:W-:Y:S01]  /*6a40*/  IMAD.MOV.U32 R165, RZ, RZ, R4 ;  /* 0x000000ffffa57224 */ /* 0x000fe200078e0004 */
[----:B------:R-:W-:Y:S01]  /*6a50*/  @P1 SHF.R.U32.HI R165, RZ, UR10, R14 ;  /* 0x0000000affa51c19 */ /* 0x000fe2000801160e */
[----:B------:R-:W-:-:S02]  /*6a60*/  IMAD.U32 R14, RZ, RZ, UR32 ;  /* 0x00000020ff0e7e24 */ /* 0x000fc4000f8e00ff */
[----:B------:R-:W-:Y:S01]  /*6a70*/  FMUL.FTZ R185, R161, UR31 ;  /* 0x0000001fa1b97c20 */ /* 0x000fe20008410000 */
[----:B------:R-:W-:Y:S01]  /*6a80*/  USHF.L.U32 UR10, UR42, 0x6, URZ ;  /* 0x000000062a0a7899 */ /* 0x000fe2000800063f */
[----:B------:R-:W-:Y:S01]  /*6a90*/  FMUL.FTZ R173, R173, UR31 ;  /* 0x0000001fadad7c20 */ /* 0x000fe20008410000 */
[----:B------:R-:W-:Y:S02]  /*6aa0*/  @!P6 VIADD R161, R14, 0x28c40 ;  /* 0x00028c400ea1e836 */ /* 0x000fe40000000000 */
[----:B------:R-:W-:Y:S01]  /*6ab0*/  FMUL.FTZ R21, R152, UR31 ;  /* 0x0000001f98157c20 */ /* 0x000fe20008410000 */
[----:B------:R-:W-:Y:S01]  /*6ac0*/  FMUL.FTZ R152, R167, UR31 ;  /* 0x0000001fa7987c20 */ /* 0x000fe20008410000 */
[----:B------:R-:W-:Y:S01]  /*6ad0*/  FMUL.FTZ R19, R162, UR31 ;  /* 0x0000001fa2137c20 */ /* 0x000fe20008410000 */
[----:B------:R0:W2:Y:S01]  /*6ae0*/  MUFU.TANH R187, R173 ;  /* 0x000000ad00bb7308 */ /* 0x0000a20000002400 */
[----:B------:R-:W3:Y:S01]  /*6af0*/  SHFL.IDX PT, R167, R165, RZ, 0x1c1f ;  /* 0x001c1fffa5a77589 */ /* 0x000ee200000e0000 */
[----:B------:R-:W-:Y:S01]  /*6b00*/  @!P6 PRMT R162, RZ, 0x654, R161 ;  /* 0x00000654ffa2e816 */ /* 0x000fe200000000a1 */
[----:B------:R-:W-:Y:S01]  /*6b10*/  FMUL.FTZ R22, R153, UR31 ;  /* 0x0000001f99167c20 */ /* 0x000fe20008410000 */
[----:B------:R-:W-:Y:S01]  /*6b20*/  FMUL.FTZ R15, R154, UR31 ;  /* 0x0000001f9a0f7c20 */ /* 0x000fe20008410000 */
[----:B------:R-:W-:Y:S01]  /*6b30*/  FMUL.FTZ R153, R156, UR31 ;  /* 0x0000001f9c997c20 */ /* 0x000fe20008410000 */
[----:B------:R-:W-:Y:S01]  /*6b40*/  FMUL.FTZ R23, R166, UR31 ;  /* 0x0000001fa6177c20 */ /* 0x000fe20008410000 */
[----:B------:R-:W-:Y:S01]  /*6b50*/  FMUL.FTZ R16, R155, UR31 ;  /* 0x0000001f9b107c20 */ /* 0x000fe20008410000 */
[----:B------:R-:W-:Y:S01]  /*6b60*/  FMUL.FTZ R154, R157, UR31 ;  /* 0x0000001f9d9a7c20 */ /* 0x000fe20008410000 */
[----:B0-----:R-:W-:Y:S01]  /*6b70*/  MOV R173, UR10 ;  /* 0x0000000a00ad7c02 */ /* 0x001fe20008000f00 */
[----:B------:R-:W-:Y:S01]  /*6b80*/  FMUL.FTZ R17, R158, UR31 ;  /* 0x0000001f9e117c20 */ /* 0x000fe20008410000 */
[----:B------:R-:W-:Y:S01]  /*6b90*/  FMUL.FTZ R18, R159, UR31 ;  /* 0x0000001f9f127c20 */ /* 0x000fe20008410000 */
[----:B------:R-:W-:Y:S01]  /*6ba0*/  FMUL.FTZ R184, R160, UR31 ;  /* 0x0000001fa0b87c20 */ /* 0x000fe20008410000 */
[----:B------:R-:W-:Y:S01]  /*6bb0*/  FMUL.FTZ R156, R171, UR31 ;  /* 0x0000001fab9c7c20 */ /* 0x000fe20008410000 */
[----:B------:R-:W-:Y:S01]  /*6bc0*/  IADD3 R166, -R0, 0x1, -R173 ;  /* 0x0000000100a67810 */ /* 0x000fe20007ffe9ad */
[----:B------:R0:W-:Y:S01]  /*6bd0*/  @!P6 SYNCS.ARRIVE.TRANS64.RED.A1T0 RZ, [R162+URZ], RZ ;  /* 0x000000ffa2ffe9a7 */ /* 0x0001e2000810043f */
        /* <DEDUP_REMOVED lines=9> */
[----:B------:R-:W-:-:S02]  /*6c70*/  IMAD.U32 R171, RZ, RZ, UR11 ;  /* 0x0000000bffab7e24 */ /* 0x000fc4000f8e00ff */
[----:B0-----:R-:W-:Y:S01]  /*6c80*/  FMUL.FTZ R162, R183, UR31 ;  /* 0x0000001fb7a27c20 */ /* 0x001fe20008410000 */
[----:B------:R-:W-:Y:S01]  /*6c90*/  FMUL.FTZ R172, R172, UR31 ;  /* 0x0000001facac7c20 */ /* 0x000fe20008410000 */
[----:B------:R-:W-:Y:S01]  /*6ca0*/  FMUL.FTZ R176, R176, UR31 ;  /* 0x0000001fb0b07c20 */ /* 0x000fe20008410000 */
[----:B------:R-:W-:Y:S01]  /*6cb0*/  FMUL.FTZ R182, R182, UR31 ;  /* 0x0000001fb6b67c20 */ /* 0x000fe20008410000 */
[----:B------:R-:W-:Y:S01]  /*6cc0*/  IMAD R166, R171, UR39, R166 ;  /* 0x00000027aba67c24 */ /* 0x000fe2000f8e02a6 */
[----:B------:R-:W0:Y:S01]  /*6cd0*/  MUFU.TANH R21, R21 ;  /* 0x0000001500157308 */ /* 0x000e220000002400 */
[----:B------:R-:W-:Y:S02]  /*6ce0*/  FMUL.FTZ R177, R177, UR31 ;  /* 0x0000001fb1b17c20 */ /* 0x000fe40008410000 */
[----:B------:R-:W-:-:S04]  /*6cf0*/  VIADD R166, R166, -UR18 ;  /* 0x80000012a6a67c36 */ /* 0x000fc80008000000 */
[C---:B------:R-:W-:Y:S01]  /*6d00*/  VIADD R178, R166.reuse, UR29 ;  /* 0x0000001da6b27c36 */ /* 0x040fe20008000000 */
[----:B------:R-:W4:Y:S01]  /*6d10*/  MUFU.TANH R22, R22 ;  /* 0x0000001600167308 */ /* 0x000f220000002400 */
[----:B------:R-:W-:Y:S02]  /*6d20*/  IADD3 R190, R166, UR7, RZ ;  /* 0x00000007a6be7c10 */ /* 0x000fe4000fffe0ff */
[----:B---3--:R-:W-:-:S05]  /*6d30*/  IMAD.IADD R175, R167, 0x1, R178 ;  /* 0x00000001a7af7824 */ /* 0x008fca00078e02b2 */
[----:B------:R-:W3:Y:S08]  /*6d40*/  MUFU.TANH R15, R15 ;  /* 0x0000000f000f7308 */ /* 0x000ef00000002400 */
        /* <DEDUP_REMOVED lines=27> */
[----:B------:R5:W0:Y:S02]  /*6f00*/  MUFU.TANH R189, R177 ;  /* 0x000000b100bd7308 */ /* 0x000a240000002400 */
[----:B-----5:R-:W-:Y:S01]  /*6f10*/  IMAD.IADD R177, R167, 0x1, R190 ;  /* 0x00000001a7b17824 */ /* 0x020fe200078e02be */
[----:B--234-:R-:W-:Y:S06]  /*6f20*/  @P0 BRA `(.L_x_1798) ;  /* 0x0000000000600947 */ /* 0x01cfec0003800000 */
[----:B------:R-:W-:Y:S01]  /*6f30*/  IMAD.U32 R166, RZ, RZ, UR11 ;  /* 0x0000000bffa67e24 */ /* 0x000fe2000f8e00ff */
[----:B------:R-:W-:Y:S03]  /*6f40*/  BSSY B0, `(.L_x_1799) ;  /* 0x0000012000007945 */ /* 0x000fe60003800000 */
[----:B------:R-:W-:-:S05]  /*6f50*/  IMAD R166, R166, UR39, R167 ;  /* 0x00000027a6a67c24 */ /* 0x000fca000f8e02a7 */
[----:B------:R-:W-:-:S04]  /*6f60*/  IADD3 R171, R166, -UR18, RZ ;  /* 0x80000012a6ab7c10 */ /* 0x000fc8000fffe0ff */
[----:B------:R-:W-:-:S13]  /*6f70*/  ISETP.GT.AND P0, PT, R171, -0x1, PT ;  /* 0xffffffffab00780c */ /* 0x000fda0003f04270 */
[----:B------:R-:W-:Y:S05]  /*6f80*/  @P0 BRA `(.L_x_1800) ;  /* 0x0000000000200947 */ /* 0x000fea0003800000 */
[----:B------:R-:W-:Y:S01]  /*6f90*/  IMAD.U32 R170, RZ, RZ, UR30 ;  /* 0x0000001effaa7e24 */ /* 0x000fe2000f8e00ff */
[----:B------:R-:W-:-:S04]  /*6fa0*/  LOP3.LUT R171, RZ, R171, RZ, 0x33, !PT ;  /* 0x000000abffab7212 */ /* 0x000fc800078e33ff */
[----:B------:R-:W-:-:S13]  /*6fb0*/  ISETP.NE.AND P0, PT, R170, 0x1, PT ;  /* 0x00000001aa00780c */ /* 0x000fda0003f05270 */
[----:B------:R-:W2:Y:S02]  /*6fc0*/  @P0 LDC.64 R166, c[0x0][0x9e8] ;  /* 0x00027a00ffa60b82 */ /* 0x000ea40000000a00 */
[----:B--2---:R-:W-:-:S05]  /*6fd0*/  @P0 IMAD.HI.U32 R166, R171, R166, RZ ;  /* 0x000000a6aba60227 */ /* 0x004fca00078e00ff */
[----:B------:R-:W-:-:S04]  /*6fe0*/  @P0 SHF.R.U32.HI R171, RZ, R167, R166 ;  /* 0x000000a7ffab0219 */ /* 0x000fc800000116a6 */
[----:B------:R-:W-:Y:S01]  /*6ff0*/  LOP3.LUT R171, RZ, R171, RZ, 0x33, !PT ;  /* 0x000000abffab7212 */ /* 0x000fe200078e33ff */
[----:B------:R-:W-:Y:S06]  /*7000*/  BRA `(.L_x_1801) ;  /* 0x0000000000147947 */ /* 0x000fec0003800000 */
.L_x_1800:
[----:B------:R-:W-:-:S05]  /*7010*/  IMAD.U32 R170, RZ, RZ, UR30 ;  /* 0x0000001effaa7e24 */ /* 0x000fca000f8e00ff */
[----:B------:R-:W-:-:S13]  /*7020*/  ISETP.NE.AND P0, PT, R170, 0x1, PT ;  /* 0x00000001aa00780c */ /* 0x000fda0003f05270 */
[----:B------:R-:W2:Y:S02]  /*7030*/  @P0 LDC.64 R166, c[0x0][0x9e8] ;  /* 0x00027a00ffa60b82 */ /* 0x000ea40000000a00 */
[----:B--2---:R-:W-:-:S05]  /*7040*/  @P0 IMAD.HI.U32 R166, R171, R166, RZ ;  /* 0x000000a6aba60227 */ /* 0x004fca00078e00ff */
[----:B------:R-:W-:-:S07]  /*7050*/  @P0 SHF.R.U32.HI R171, RZ, R167, R166 ;  /* 0x000000a7ffab0219 */ /* 0x000fce00000116a6 */
.L_x_1801:
[----:B------:R-:W-:Y:S05]  /*7060*/  BSYNC B0 ;  /* 0x0000000000007941 */ /* 0x000fea0003800000 */
.L_x_1799:
[----:B------:R-:W-:-:S04]  /*7070*/  IMAD R171, R171, R170, -UR10 ;  /* 0x8000000aabab7e24 */ /* 0x000fc8000f8e02aa */
[----:B------:R-:W-:-:S05]  /*7080*/  IMAD.IADD R166, R171, 0x1, -R0 ;  /* 0x00000001aba67824 */ /* 0x000fca00078e0a00 */
[----:B------:R-:W-:Y:S02]  /*7090*/  VIADDMNMX R175, R166, R170, R175, PT ;  /* 0x000000aaa6af7246 */ /* 0x000fe400038001af */
[----:B------:R-:W-:-:S07]  /*70a0*/  VIMNMX R177, R177, R166, !PT ;  /* 0x000000a6b1b17248 */ /* 0x000fce0007fe0100 */
.L_x_1798:
[----:B------:R-:W-:Y:S01]  /*70b0*/  UISETP.GT.AND UP2, UPT, UR42, -0x1, UPT ;  /* 0xffffffff2a00788c */ /* 0x000fe2000bf44270 */
[----:B------:R2:W3:Y:S05]  /*70c0*/  SHFL.IDX PT, R179, R165, 0x1, 0x1c1f ;  /* 0x003c1f00a5b37f89 */ /* 0x0004ea00000e0000 */
[----:B------:R-:W-:-:S04]  /*70d0*/  PLOP3.LUT P0, PT, PT, PT, UP2, 0x80, 0x0 ;  /* 0x000000000000781c */ /* 0x000fc80003f0f028 */
[C---:B------:R-:W-:Y:S02]  /*70e0*/  ISETP.GT.AND P3, PT, R177.reuse, RZ, P0 ;  /* 0x000000ffb100720c */ /* 0x040fe40000764270 */
[----:B------:R-:W-:Y:S02]  /*70f0*/  ISETP.GT.AND P2, PT, R177, 0x1, P0 ;  /* 0x00000001b100780c */ /* 0x000fe40000744270 */
[----:B------:R-:W-:Y:S02]  /*7100*/  ISETP.LT.OR P3, PT, R175, 0x1, P3 ;  /* 0x00000001af00780c */ /* 0x000fe40001f61670 */
[----:B------:R-:W-:Y:S02]  /*7110*/  ISETP.GT.AND P4, PT, R177, 0x8, P0 ;  /* 0x00000008b100780c */ /* 0x000fe40000784270 */
[----:B0-----:R-:W-:Y:S02]  /*7120*/  FSEL R176, R21, -INF , !P3 ;  /* 0xff80000015b07808 */ /* 0x001fe40005800000 */
[----:B------:R-:W-:-:S02]  /*7130*/  ISETP.GT.AND P3, PT, R177, 0x10, P0 ;  /* 0x00000010b100780c */ /* 0x000fc40000764270 */
[----:B------:R-:W-:Y:S02]  /*7140*/  ISETP.GT.AND P1, PT, R177, 0x9, P0 ;  /* 0x00000009b100780c */ /* 0x000fe40000724270 */
[C---:B------:R-:W-:Y:S02]  /*7150*/  ISETP.LT.OR P3, PT, R175.reuse, 0x11, P3 ;  /* 0x00000011af00780c */ /* 0x040fe40001f61670 */
[----:B------:R-:W-:Y:S02]  /*7160*/  ISETP.LT.OR P2, PT, R175, 0x2, P2 ;  /* 0x00000002af00780c */ /* 0x000fe40001741670 */
[----:B------:R-:W-:Y:S02]  /*7170*/  FSEL R167, R184, -INF , !P3 ;  /* 0xff800000b8a77808 */ /* 0x000fe40005800000 */
[----:B------:R-:W-:Y:S02]  /*7180*/  ISETP.GT.AND P3, PT, R177, 0x20, P0 ;  /* 0x00000020b100780c */ /* 0x000fe40000764270 */
[----:B------:R-:W-:-:S02]  /*7190*/  ISETP.LT.OR P4, PT, R175, 0x9, P4 ;  /* 0x00000009af00780c */ /* 0x000fc40002781670 */
[C---:B------:R-:W-:Y:S02]  /*71a0*/  ISETP.LT.OR P1, PT, R175.reuse, 0xa, P1 ;  /* 0x0000000aaf00780c */ /* 0x040fe40000f21670 */
[----:B------:R-:W-:Y:S02]  /*71b0*/  ISETP.LT.OR P3, PT, R175, 0x21, P3 ;  /* 0x00000021af00780c */ /* 0x000fe40001f61670 */
[----:B------:R-:W-:Y:S02]  /*71c0*/  FSEL R174, R22, -INF , !P2 ;  /* 0xff80000016ae7808 */ /* 0x000fe40005000000 */
[----:B------:R-:W-:Y:S02]  /*71d0*/  FSEL R173, R153, -INF , !P4 ;  /* 0xff80000099ad7808 */ /* 0x000fe40006000000 */
[----:B------:R-:W-:Y:S02]  /*71e0*/  FSEL R172, R154, -INF , !P1 ;  /* 0xff8000009aac7808 */ /* 0x000fe40004800000 */
[----:B------:R-:W-:-:S02]  /*71f0*/  ISETP.GT.AND P2, PT, R177, 0x11, P0 ;  /* 0x00000011b100780c */ /* 0x000fc40000744270 */
[C---:B------:R-:W-:Y:S02]  /*7200*/  ISETP.GT.AND P4, PT, R177.reuse, 0x18, P0 ;  /* 0x00000018b100780c */ /* 0x040fe40000784270 */
[C---:B------:R-:W-:Y:S02]  /*7210*/  ISETP.GT.AND P1, PT, R177.reuse, 0x19, P0 ;  /* 0x00000019b100780c */ /* 0x040fe40000724270 */
[----:B------:R-:W-:Y:S02]  /*7220*/  FSEL R168, R168, -INF , !P3 ;  /* 0xff800000a8a87808 */ /* 0x000fe40005800000 */
[----:B------:R-:W-:Y:S02]  /*7230*/  ISETP.GT.AND P3, PT, R177, 0x30, P0 ;  /* 0x00000030b100780c */ /* 0x000fe40000764270 */
[C---:B------:R-:W-:Y:S02]  /*7240*/  ISETP.LT.OR P2, PT, R175.reuse, 0x12, P2 ;  /* 0x00000012af00780c */ /* 0x040fe40001741670 */
        /* <DEDUP_REMOVED lines=8> */
[----:B------:R-:W-:Y:S02]  /*72d0*/  ISETP.GT.AND P1, PT, R177, 0x29, P0 ;  /* 0x00000029b100780c */ /* 0x000fe40000724270 */
[----:B------:R-:W-:Y:S02]  /*72e0*/  FSEL R153, R188, -INF , !P3 ;  /* 0xff800000bc997808 */ /* 0x000fe40005800000 */
[----:B------:R-:W-:Y:S02]  /*72f0*/  PLOP3.LUT P3, PT, PT, PT, UP1, 0x40, 0x0 ;  /* 0x000000000000781c */ /* 0x000fe40003f6e818 */
[C---:B------:R-:W-:Y:S02]  /*7300*/  ISETP.LT.OR P2, PT, R175.reuse, 0x22, P2 ;  /* 0x00000022af00780c */ /* 0x040fe40001741670 */
[----:B------:R-:W-:-:S02]  /*7310*/  ISETP.LT.OR P4, PT, R175, 0x29, P4 ;  /* 0x00000029af00780c */ /* 0x000fc40002781670 */
[----:B------:R-:W-:Y:S02]  /*7320*/  ISETP.LT.OR P1, PT, R175, 0x2a, P1 ;  /* 0x0000002aaf00780c */ /* 0x000fe40000f21670 */
[----:B------:R-:W-:Y:S02]  /*7330*/  FSEL R169, R169, -INF , !P2 ;  /* 0xff800000a9a97808 */ /* 0x000fe40005000000 */
[----:B--2---:R-:W-:Y:S02]  /*7340*/  FSEL R165, R186, -INF , !P4 ;  /* 0xff800000baa57808 */ /* 0x004fe40006000000 */
[----:B------:R-:W-:Y:S02]  /*7350*/  FSEL R163, R187, -INF , !P1 ;  /* 0xff800000bba37808 */ /* 0x000fe40004800000 */
[C---:B------:R-:W-:Y:S02]  /*7360*/  ISETP.GT.AND P2, PT, R177.reuse, 0x31, P0 ;  /* 0x00000031b100780c */ /* 0x040fe40000744270 */
[----:B------:R-:W-:-:S02]  /*7370*/  ISETP.GT.AND P4, PT, R177, 0x38, P0 ;  /* 0x00000038b100780c */ /* 0x000fc40000784270 */
[----:B------:R-:W-:Y:S02]  /*7380*/  ISETP.GT.AND P1, PT, R177, 0x39, P0 ;  /* 0x00000039b100780c */ /* 0x000fe40000724270 */
[C---:B------:R-:W-:Y:S02]  /*7390*/  ISETP.LT.OR P2, PT, R175.reuse, 0x32, P2 ;  /* 0x00000032af00780c */ /* 0x040fe40001741670 */
[C---:B------:R-:W-:Y:S02]  /*73a0*/  ISETP.LT.OR P4, PT, R175.reuse, 0x39, P4 ;  /* 0x00000039af00780c */ /* 0x040fe40002781670 */
[----:B------:R-:W-:Y:S02]  /*73b0*/  ISETP.LT.OR P1, PT, R175, 0x3a, P1 ;  /* 0x0000003aaf00780c */ /* 0x000fe40000f21670 */
[----:B---3--:R-:W-:Y:S01]  /*73c0*/  IADD3 R175, R178, R179, RZ ;  /* 0x000000b3b2af7210 */ /* 0x008fe20007ffe0ff */
[----:B------:R-:W-:Y:S01]  /*73d0*/  IMAD.IADD R178, R190, 0x1, R179 ;  /* 0x00000001beb27824 */ /* 0x000fe200078e02b3 */
[----:B------:R-:W-:-:S02]  /*73e0*/  FSEL R164, R189, -INF , !P2 ;  /* 0xff800000bda47808 */ /* 0x000fc40005000000 */
[----:B------:R-:W-:Y:S02]  /*73f0*/  FSEL R154, R180, -INF , !P4 ;  /* 0xff800000b49a7808 */ /* 0x000fe40006000000 */
[----:B------:R-:W-:Y:S01]  /*7400*/  FSEL R22, R181, -INF , !P1 ;  /* 0xff800000b5167808 */ /* 0x000fe20004800000 */
[----:B------:R-:W-:Y:S06]  /*7410*/  @P3 BRA `(.L_x_1802) ;  /* 0x0000000000603947 */ /* 0x000fec0003800000 */
[----:B------:R-:W-:Y:S01]  /*7420*/  IMAD.U32 R180, RZ, RZ, UR11 ;  /* 0x0000000bffb47e24 */ /* 0x000fe2000f8e00ff */
[----:B------:R-:W-:Y:S03]  /*7430*/  BSSY B0, `(.L_x_1803) ;  /* 0x0000012000007945 */ /* 0x000fe60003800000 */
[----:B------:R-:W-:-:S04]  /*7440*/  IMAD R21, R180, UR39, R179 ;  /* 0x00000027b4157c24 */ /* 0x000fc8000f8e02b3 */
[----:B------:R-:W-:-:S05]  /*7450*/  VIADD R21, R21, -UR18 ;  /* 0x8000001215157c36 */ /* 0x000fca0008000000 */
[----:B------:R-:W-:-:S13]  /*7460*/  ISETP.GT.AND P1, PT, R21, -0x1, PT ;  /* 0xffffffff1500780c */ /* 0x000fda0003f24270 */
[----:B------:R-:W-:Y:S05]  /*7470*/  @P1 BRA `(.L_x_1804) ;  /* 0x0000000000201947 */ /* 0x000fea0003800000 */
[----:B------:R-:W-:Y:S02]  /*7480*/  MOV R182, UR30 ;  /* 0x0000001e00b67c02 */ /* 0x000fe40008000f00 */
[----:B------:R-:W-:Y:S02]  /*7490*/  LOP3.LUT R21, RZ, R21, RZ, 0x33, !PT ;  /* 0x00000015ff157212 */ /* 0x000fe400078e33ff */
[----:B------:R-:W-:-:S13]  /*74a0*/  ISETP.NE.AND P1, PT, R182, 0x1, PT ;  /* 0x00000001b600780c */ /* 0x000fda0003f25270 */
[----:B------:R-:W0:Y:S02]  /*74b0*/  @P1 LDC.64 R180, c[0x0][0x9e8] ;  /* 0x00027a00ffb41b82 */ /* 0x000e240000000a00 */
[----:B0-----:R-:W-:-:S05]  /*74c0*/  @P1 IMAD.HI.U32 R180, R21, R180, RZ ;  /* 0x000000b415b41227 */ /* 0x001fca00078e00ff */
[----:B------:R-:W-:-:S04]  /*74d0*/  @P1 SHF.R.U32.HI R21, RZ, R181, R180 ;  /* 0x000000b5ff151219 */ /* 0x000fc800000116b4 */
[----:B------:R-:W-:Y:S01]  /*74e0*/  LOP3.LUT R21, RZ, R21, RZ, 0x33, !PT ;  /* 0x00000015ff157212 */ /* 0x000fe200078e33ff */
[----:B------:R-:W-:Y:S06]  /*74f0*/  BRA `(.L_x_1805) ;  /* 0x0000000000147947 */ /* 0x000fec0003800000 */
.L_x_1804:
[----:B------:R-:W-:-:S05]  /*7500*/  IMAD.U32 R182, RZ, RZ, UR30 ;  /* 0x0000001effb67e24 */ /* 0x000fca000f8e00ff */
[----:B------:R-:W-:-:S13]  /*7510*/  ISETP.NE.AND P1, PT, R182, 0x1, PT ;  /* 0x00000001b600780c */ /* 0x000fda0003f25270 */
[----:B------:R-:W0:Y:S02]  /*7520*/  @P1 LDC.64 R180, c[0x0][0x9e8] ;  /* 0x00027a00ffb41b82 */ /* 0x000e240000000a00 */
[----:B0-----:R-:W-:-:S05]  /*7530*/  @P1 IMAD.HI.U32 R180, R21, R180, RZ ;  /* 0x000000b415b41227 */ /* 0x001fca00078e00ff */
[----:B------:R-:W-:-:S07]  /*7540*/  @P1 SHF.R.U32.HI R21, RZ, R181, R180 ;  /* 0x000000b5ff151219 */ /* 0x000fce00000116b4 */
.L_x_1805:
[----:B------:R-:W-:Y:S05]  /*7550*/  BSYNC B0 ;  /* 0x0000000000007941 */ /* 0x000fea0003800000 */
.L_x_1803:
[----:B------:R-:W-:-:S04]  /*7560*/  IMAD R21, R21, R182, -UR10 ;  /* 0x8000000a15157e24 */ /* 0x000fc8000f8e02b6 */
[----:B------:R-:W-:-:S05]  /*7570*/  IMAD.IADD R21, R21, 0x1, -R0 ;  /* 0x0000000115157824 */ /* 0x000fca00078e0a00 */
[----:B------:R-:W-:Y:S02]  /*7580*/  VIADDMNMX R175, R21, R182, R175, PT ;  /* 0x000000b615af7246 */ /* 0x000fe400038001af */
[----:B------:R-:W-:-:S07]  /*7590*/  VIMNMX R178, R178, R21, !PT ;  /* 0x00000015b2b27248 */ /* 0x000fce0007fe0100 */
.L_x_1802:
[----:B------:R-:W-:Y:S01]  /*75a0*/  FMNMX.FTZ R21, R176, R5, !PT ;  /* 0x00000005b0157209 */ /* 0x000fe20007810000 */
[----:B------:R-:W-:Y:S01]  /*75b0*/  UMOV UR10, UR26 ;  /* 0x0000001a000a7c82 */ /* 0x000fe20008000000 */
[----:B------:R-:W-:Y:S02]  /*75c0*/  ISETP.GT.AND P2, PT, R178, RZ, P0 ;  /* 0x000000ffb200720c */ /* 0x000fe40000744270 */
[----:B------:R-:W-:Y:S02]  /*75d0*/  FMNMX.FTZ R180, R174, R21, !PT ;  /* 0x00000015aeb47209 */ /* 0x000fe40007810000 */
[----:B------:R-:W-:Y:S02]  /*75e0*/  ISETP.GT.AND P1, PT, R178, 0x1, P0 ;  /* 0x00000001b200780c */ /* 0x000fe40000724270 */
[----:B------:R-:W-:Y:S02]  /*75f0*/  FMNMX.FTZ R21, R173, R180, !PT ;  /* 0x000000b4ad157209 */ /* 0x000fe40007810000 */
[----:B------:R-:W-:-:S02]  /*7600*/  ISETP.LT.OR P2, PT, R175, 0x1, P2 ;  /* 0x00000001af00780c */ /* 0x000fc40001741670 */
[----:B------:R-:W-:Y:S02]  /*7610*/  FMNMX.FTZ R180, R172, R21, !PT ;  /* 0x00000015acb47209 */ /* 0x000fe40007810000 */
[----:B------:R-:W-:Y:S02]  /*7620*/  ISETP.GT.AND P3, PT, R178, 0x8, P0 ;  /* 0x00000008b200780c */ /* 0x000fe40000764270 */
[----:B------:R-:W-:Y:S02]  /*7630*/  FMNMX.FTZ R180, R167, R180, !PT ;  /* 0x000000b4a7b47209 */ /* 0x000fe40007810000 */
[----:B------:R-:W-:Y:S02]  /*7640*/  ISETP.LT.OR P1, PT, R175, 0x2, P1 ;  /* 0x00000002af00780c */ /* 0x000fe40000f21670 */
[----:B------:R-:W-:Y:S02]  /*7650*/  FMNMX.FTZ R21, R171, R180, !PT ;  /* 0x000000b4ab157209 */ /* 0x000fe40007810000 */
[----:B------:R-:W-:-:S02]  /*7660*/  FSEL R15, R15, -INF , !P2 ;  /* 0xff8000000f0f7808 */ /* 0x000fc40005000000 */
        /* <DEDUP_REMOVED lines=15> */
[----:B------:R-:W-:Y:S02]  /*7760*/  FSEL R18, R18, -INF , !P4 ;  /* 0xff80000012127808 */ /* 0x000fe40006000000 */
[----:B------:R-:W-:Y:S02]  /*7770*/  FMNMX.FTZ R21, R154, R21, !PT ;  /* 0x000000159a157209 */ /* 0x000fe40007810000 */
[----:B------:R-:W-:-:S02]  /*7780*/  ISETP.LT.OR P1, PT, R175, 0x11, P1 ;  /* 0x00000011af00780c */ /* 0x000fc40000f21670 */
[----:B------:R-:W-:Y:S02]  /*7790*/  FMNMX.FTZ R177, R22, R21, !PT ;  /* 0x0000001516b17209 */ /* 0x000fe40007810000 */
[C---:B------:R-:W-:Y:S02]  /*77a0*/  ISETP.GT.AND P2, PT, R178.reuse, 0x19, P0 ;  /* 0x00000019b200780c */ /* 0x040fe40000744270 */
[----:B------:R-:W-:Y:S01]  /*77b0*/  ISETP.GT.AND P4, PT, R178, 0x18, P0 ;  /* 0x00000018b200780c */ /* 0x000fe20000784270 */
[----:B------:R-:W0:Y:S01]  /*77c0*/  SHFL.BFLY PT, R180, R177, 0x2, 0x1f ;  /* 0x0c401f00b1b47f89 */ /* 0x000e2200000e0000 */
[----:B------:R-:W-:Y:S02]  /*77d0*/  ISETP.LT.OR P3, PT, R175, 0x12, P3 ;  /* 0x00000012af00780c */ /* 0x000fe40001f61670 */
[----:B------:R-:W-:Y:S02]  /*77e0*/  FSEL R19, R19, -INF , !P1 ;  /* 0xff80000013137808 */ /* 0x000fe40004800000 */
[----:B------:R-:W-:-:S02]  /*77f0*/  ISETP.LT.OR P2, PT, R175, 0x1a, P2 ;  /* 0x0000001aaf00780c */ /* 0x000fc40001741670 */
[----:B------:R-:W-:Y:S02]  /*7800*/  ISETP.LT.OR P4, PT, R175, 0x19, P4 ;  /* 0x00000019af00780c */ /* 0x000fe40002781670 */
[----:B------:R-:W-:Y:S02]  /*7810*/  FSEL R20, R20, -INF , !P3 ;  /* 0xff80000014147808 */ /* 0x000fe40005800000 */
[----:B------:R-:W-:Y:S02]  /*7820*/  FSEL R152, R152, -INF , !P2 ;  /* 0xff80000098987808 */ /* 0x000fe40005000000 */
[C---:B------:R-:W-:Y:S02]  /*7830*/  ISETP.GT.AND P1, PT, R178.reuse, 0x20, P0 ;  /* 0x00000020b200780c */ /* 0x040fe40000724270 */
[----:B------:R-:W-:Y:S02]  /*7840*/  FSEL R23, R23, -INF , !P4 ;  /* 0xff80000017177808 */ /* 0x000fe40006000000 */
[----:B------:R-:W-:-:S02]  /*7850*/  ISETP.GT.AND P3, PT, R178, 0x21, P0 ;  /* 0x00000021b200780c */ /* 0x000fc40000764270 */
[C---:B------:R-:W-:Y:S02]  /*7860*/  ISETP.LT.OR P1, PT, R175.reuse, 0x21, P1 ;  /* 0x00000021af00780c */ /* 0x040fe40000f21670 */
[C---:B------:R-:W-:Y:S02]  /*7870*/  ISETP.GT.AND P4, PT, R178.reuse, 0x28, P0 ;  /* 0x00000028b200780c */ /* 0x040fe40000784270 */
[----:B------:R-:W-:Y:S02]  /*7880*/  ISETP.LT.OR P3, PT, R175, 0x22, P3 ;  /* 0x00000022af00780c */ /* 0x000fe40001f61670 */
[----:B0-----:R-:W-:Y:S02]  /*7890*/  FMNMX.FTZ R180, R177, R180, !PT ;  /* 0x000000b4b1b47209 */ /* 0x001fe40007810000 */
[----:B------:R-:W-:Y:S02]  /*78a0*/  FMNMX.FTZ R177, R15, R6, !PT ;  /* 0x000000060fb17209 */ /* 0x000fe40007810000 */
[----:B------:R-:W-:Y:S01]  /*78b0*/  FSEL R155, R155, -INF , !P1 ;  /* 0xff8000009b9b7808 */ /* 0x000fe20004800000 */
[----:B------:R-:W0:Y:S01]  /*78c0*/  SHFL.BFLY PT, R21, R180, 0x1, 0x1f ;  /* 0x0c201f00b4157f89 */ /* 0x000e2200000e0000 */
[----:B------:R-:W-:-:S02]  /*78d0*/  ISETP.GT.AND P1, PT, R178, 0x29, P0 ;  /* 0x00000029b200780c */ /* 0x000fc40000724270 */
[----:B------:R-:W-:Y:S02]  /*78e0*/  FSEL R156, R156, -INF , !P3 ;  /* 0xff8000009c9c7808 */ /* 0x000fe40005800000 */
[C---:B------:R-:W-:Y:S02]  /*78f0*/  ISETP.LT.OR P4, PT, R175.reuse, 0x29, P4 ;  /* 0x00000029af00780c */ /* 0x040fe40002781670 */
[C---:B------:R-:W-:Y:S02]  /*7900*/  ISETP.GT.AND P3, PT, R178.reuse, 0x30, P0 ;  /* 0x00000030b200780c */ /* 0x040fe40000764270 */
[----:B------:R-:W-:Y:S02]  /*7910*/  ISETP.LT.OR P1, PT, R175, 0x2a, P1 ;  /* 0x0000002aaf00780c */ /* 0x000fe40000f21670 */
[----:B------:R-:W-:Y:S02]  /*7920*/  FSEL R157, R157, -INF , !P4 ;  /* 0xff8000009d9d7808 */ /* 0x000fe40006000000 */
[----:B------:R-:W-:-:S02]  /*7930*/  ISETP.GT.AND P4, PT, R178, 0x31, P0 ;  /* 0x00000031b200780c */ /* 0x000fc40000784270 */
[----:B------:R-:W-:Y:S02]  /*7940*/  FSEL R158, R158, -INF , !P1 ;  /* 0xff8000009e9e7808 */ /* 0x000fe40004800000 */
[C---:B------:R-:W-:Y:S02]  /*7950*/  ISETP.LT.OR P3, PT, R175.reuse, 0x31, P3 ;  /* 0x00000031af00780c */ /* 0x040fe40001f61670 */
[----:B------:R-:W-:Y:S02]  /*7960*/  ISETP.GT.AND P1, PT, R178, 0x38, P0 ;  /* 0x00000038b200780c */ /* 0x000fe40000724270 */
[----:B------:R-:W-:Y:S02]  /*7970*/  ISETP.LT.OR P4, PT, R175, 0x32, P4 ;  /* 0x00000032af00780c */ /* 0x000fe40002781670 */
[----:B------:R-:W-:Y:S02]  /*7980*/  FSEL R159, R159, -INF , !P3 ;  /* 0xff8000009f9f7808 */ /* 0x000fe40005800000 */
[----:B0-----:R-:W-:-:S02]  /*7990*/  FMNMX.FTZ R21, R180, R21, !PT ;  /* 0x00000015b4157209 */ /* 0x001fc40007810000 */
[----:B------:R-:W-:Y:S02]  /*79a0*/  FMNMX.FTZ R180, R16, R177, !PT ;  /* 0x000000b110b47209 */ /* 0x000fe40007810000 */
[C---:B------:R-:W-:Y:S01]  /*79b0*/  FSETP.NEU.FTZ.AND P2, PT, R21.reuse, -INF , PT ;  /* 0xff8000001500780b */ /* 0x040fe20003f5d000 */
[----:B------:R-:W-:Y:S01]  /*79c0*/  FMUL.FTZ R179, R21, UR10 ;  /* 0x0000000a15b37c20 */ /* 0x000fe20008410000 */
[----:B------:R-:W-:Y:S02]  /*79d0*/  FMNMX.FTZ R177, R17, R180, !PT ;  /* 0x000000b411b17209 */ /* 0x000fe40007810000 */
[----:B------:R-:W-:Y:S02]  /*79e0*/  ISETP.GT.AND P0, PT, R178, 0x39, P0 ;  /* 0x00000039b200780c */ /* 0x000fe40000704270 */
[----:B------:R-:W-:Y:S02]  /*79f0*/  FMNMX.FTZ R180, R18, R177, !PT ;  /* 0x000000b112b47209 */ /* 0x000fe40007810000 */
[----:B------:R-:W-:-:S02]  /*7a00*/  FSEL R181, R179, RZ, P2 ;  /* 0x000000ffb3b57208 */ /* 0x000fc40001000000 */
[----:B------:R-:W-:Y:S02]  /*7a10*/  FMNMX.FTZ R177, R19, R180, !PT ;  /* 0x000000b413b17209 */ /* 0x000fe40007810000 */
[----:B------:R-:W-:Y:S01]  /*7a20*/  ISETP.LT.OR P1, PT, R175, 0x39, P1 ;  /* 0x00000039af00780c */ /* 0x000fe20000f21670 */
[--C-:B------:R-:W-:Y:S01]  /*7a30*/  FFMA.FTZ R178, R173, UR10, -R181.reuse ;  /* 0x0000000aadb27c23 */ /* 0x100fe200080108b5 */
[----:B------:R-:W-:Y:S01]  /*7a40*/  FMNMX.FTZ R180, R20, R177, !PT ;  /* 0x000000b114b47209 */ /* 0x000fe20007810000 */
[--C-:B------:R-:W-:Y:S01]  /*7a50*/  FFMA.FTZ R174, R174, UR10, -R181.reuse ;  /* 0x0000000aaeae7c23 */ /* 0x100fe200080108b5 */
[----:B------:R-:W-:Y:S01]  /*7a60*/  FSEL R173, R160, -INF , !P4 ;  /* 0xff800000a0ad7808 */ /* 0x000fe20006000000 */
[--C-:B------:R-:W-:Y:S01]  /*7a70*/  FFMA.FTZ R167, R167, UR10, -R181.reuse ;  /* 0x0000000aa7a77c23 */ /* 0x100fe200080108b5 */
[----:B------:R-:W-:Y:S01]  /*7a80*/  FMNMX.FTZ R177, R23, R180, !PT ;  /* 0x000000b417b17209 */ /* 0x000fe20007810000 */
[--C-:B------:R-:W-:Y:S01]  /*7a90*/  FFMA.FTZ R180, R176, UR10, -R181.reuse ;  /* 0x0000000ab0b47c23 */ /* 0x100fe200080108b5 */
[----:B------:R-:W-:Y:S01]  /*7aa0*/  ISETP.LT.OR P0, PT, R175, 0x3a, P0 ;  /* 0x0000003aaf00780c */ /* 0x000fe20000701670 */
[----:B------:R0:W-:Y:S01]  /*7ab0*/  MUFU.EX2 R160, R178 ;  /* 0x000000b200a07308 */ /* 0x0001e20000000800 */
[----:B------:R-:W-:Y:S01]  /*7ac0*/  FMNMX.FTZ R176, R152, R177, !PT ;  /* 0x000000b198b07209 */ /* 0x000fe20007810000 */
[--C-:B------:R-:W-:Y:S01]  /*7ad0*/  FFMA.FTZ R175, R172, UR10, -R181.reuse ;  /* 0x0000000aacaf7c23 */ /* 0x100fe200080108b5 */
[----:B------:R-:W-:Y:S01]  /*7ae0*/  FSEL R161, R161, -INF , !P1 ;  /* 0xff800000a1a17808 */ /* 0x000fe20004800000 */
[--C-:B------:R-:W-:Y:S01]  /*7af0*/  FFMA.FTZ R172, R171, UR10, -R181.reuse ;  /* 0x0000000aabac7c23 */ /* 0x100fe200080108b5 */
[----:B------:R-:W-:Y:S01]  /*7b00*/  FMNMX.FTZ R179, R155, R176, !PT ;  /* 0x000000b09bb37209 */ /* 0x000fe20007810000 */
[--C-:B------:R-:W-:Y:S01]  /*7b10*/  FFMA.FTZ R171, R170, UR10, -R181.reuse ;  /* 0x0000000aaaab7c23 */ /* 0x100fe200080108b5 */
[----:B------:R-:W-:Y:S01]  /*7b20*/  FSEL R162, R162, -INF , !P0 ;  /* 0xff800000a2a27808 */ /* 0x000fe20004000000 */
[----:B------:R-:W-:Y:S01]  /*7b30*/  MUFU.EX2 R177, R180 ;  /* 0x000000b400b17308 */ /* 0x000fe20000000800 */
[----:B------:R-:W-:Y:S01]  /*7b40*/  FMNMX.FTZ R176, R156, R179, !PT ;  /* 0x000000b39cb07209 */ /* 0x000fe20007810000 */
[--C-:B------:R-:W-:Y:S01]  /*7b50*/  FFMA.FTZ R166, R166, UR10, -R181.reuse ;  /* 0x0000000aa6a67c23 */ /* 0x100fe200080108b5 */
[----:B------:R-:W-:Y:S01]  /*7b60*/  FSEL R170, R21, RZ, P2 ;  /* 0x000000ff15aa7208 */ /* 0x000fe20001000000 */
[--C-:B------:R-:W-:Y:S01]  /*7b70*/  FFMA.FTZ R169, R169, UR10, -R181.reuse ;  /* 0x0000000aa9a97c23 */ /* 0x100fe200080108b5 */
[----:B------:R-:W-:Y:S01]  /*7b80*/  FMNMX.FTZ R179, R157, R176, !PT ;  /* 0x000000b09db37209 */ /* 0x000fe20007810000 */
[--C-:B------:R-:W-:Y:S01]  /*7b90*/  FFMA.FTZ R165, R165, UR10, -R181.reuse ;  /* 0x0000000aa5a57c23 */ /* 0x100fe200080108b5 */
[----:B------:R-:W-:Y:S01]  /*7ba0*/  FFMA.FTZ R153, R153, UR10, -R181 ;  /* 0x0000000a99997c23 */ /* 0x000fe200080108b5 */
[----:B------:R-:W-:Y:S01]  /*7bb0*/  FADD.FTZ R170, -R170, R5 ;  /* 0x00000005aaaa7221 */ /* 0x000fe20000010100 */
[----:B------:R-:W-:Y:S01]  /*7bc0*/  FMNMX.FTZ R176, R158, R179, !PT ;  /* 0x000000b39eb07209 */ /* 0x000fe20007810000 */
[----:B------:R-:W-:Y:S01]  /*7bd0*/  MUFU.EX2 R174, R174 ;  /* 0x000000ae00ae7308 */ /* 0x000fe20000000800 */
[--C-:B------:R-:W-:Y:S01]  /*7be0*/  FFMA.FTZ R164, R164, UR10, -R181.reuse ;  /* 0x0000000aa4a47c23 */ /* 0x100fe200080108b5 */
[----:B------:R-:W-:Y:S01]  /*7bf0*/  FMUL.FTZ R170, R170, UR10 ;  /* 0x0000000aaaaa7c20 */ /* 0x000fe20008410000 */
[----:B------:R-:W-:Y:S01]  /*7c00*/  FMNMX.FTZ R176, R159, R176, !PT ;  /* 0x000000b09fb07209 */ /* 0x000fe20007810000 */
[----:B------:R-:W-:Y:S01]  /*7c10*/  FFMA.FTZ R154, R154, UR10, -R181 ;  /* 0x0000000a9a9a7c23 */ /* 0x000fe200080108b5 */
[----:B------:R-:W-:-:S02]  /*7c20*/  ISETP.NE.AND P0, PT, R3, RZ, PT ;  /* 0x000000ff0300720c */ /* 0x000fc40003f05270 */
[----:B------:R-:W-:Y:S01]  /*7c30*/  FMNMX.FTZ R176, R173, R176, !PT ;  /* 0x000000b0adb07209 */ /* 0x000fe20007810000 */
[----:B------:R-:W2:Y:S03]  /*7c40*/  MUFU.EX2 R170, R170 ;  /* 0x000000aa00aa7308 */ /* 0x000ea60000000800 */
[----:B------:R-:W-:Y:S01]  /*7c50*/  FMNMX.FTZ R179, R161, R176, !PT ;  /* 0x000000b0a1b37209 */ /* 0x000fe20007810000 */
[----:B------:R-:W-:-:S03]  /*7c60*/  FFMA.FTZ R176, R168, UR10, -R181 ;  /* 0x0000000aa8b07c23 */ /* 0x000fc600080108b5 */
[----:B------:R-:W-:Y:S01]  /*7c70*/  FMNMX.FTZ R179, R162, R179, !PT ;  /* 0x000000b3a2b37209 */ /* 0x000fe20007810000 */
[----:B------:R-:W3:Y:S04]  /*7c80*/  MUFU.EX2 R175, R175 ;  /* 0x000000af00af7308 */ /* 0x000ee80000000800 */
[----:B0-----:R-:W0:Y:S04]  /*7c90*/  SHFL.BFLY PT, R178, R179, 0x2, 0x1f ;  /* 0x0c401f00b3b27f89 */ /* 0x001e2800000e0000 */
[----:B------:R-:W4:Y:S01]  /*7ca0*/  MUFU.EX2 R167, R167 ;  /* 0x000000a700a77308 */ /* 0x000f220000000800 */
[----:B--2---:R-:W-:Y:S01]  /*7cb0*/  FFMA.FTZ R183, R170, R8, R177 ;  /* 0x00000008aab77223 */ /* 0x004fe200000100b1 */
[-C--:B------:R-:W-:Y:S01]  /*7cc0*/  FMUL.FTZ R24, R24, R170.reuse ;  /* 0x000000aa18187220 */ /* 0x080fe20000410000 */
[-C--:B------:R-:W-:Y:S01]  /*7cd0*/  FMUL.FTZ R25, R25, R170.reuse ;  /* 0x000000aa19197220 */ /* 0x080fe20000410000 */
[-C--:B------:R-:W-:Y:S01]  /*7ce0*/  FMUL.FTZ R28, R28, R170.reuse ;  /* 0x000000aa1c1c7220 */ /* 0x080fe20000410000 */
[----:B------:R-:W-:Y:S01]  /*7cf0*/  FADD.FTZ R183, R174, R183 ;  /* 0x000000b7aeb77221 */ /* 0x000fe20000010000 */
[-C--:B------:R-:W-:Y:S01]  /*7d00*/  FMUL.FTZ R29, R29, R170.reuse ;  /* 0x000000aa1d1d7220 */ /* 0x080fe20000410000 */
[-C--:B------:R-:W-:Y:S01]  /*7d10*/  FMUL.FTZ R32, R32, R170.reuse ;  /* 0x000000aa20207220 */ /* 0x080fe20000410000 */
[----:B------:R-:W2:Y:S01]  /*7d20*/  MUFU.EX2 R172, R172 ;  /* 0x000000ac00ac7308 */ /* 0x000ea20000000800 */
[----:B------:R-:W-:Y:S01]  /*7d30*/  FADD.FTZ R8, R160, R183 ;  /* 0x000000b7a0087221 */ /* 0x000fe20000010000 */
[-C--:B------:R-:W-:Y:S01]  /*7d40*/  FMUL.FTZ R33, R33, R170.reuse ;  /* 0x000000aa21217220 */ /* 0x080fe20000410000 */
[-C--:B------:R-:W-:Y:S01]  /*7d50*/  FMUL.FTZ R36, R36, R170.reuse ;  /* 0x000000aa24247220 */ /* 0x080fe20000410000 */
[-C--:B------:R-:W-:Y:S01]  /*7d60*/  FMUL.FTZ R37, R37, R170.reuse ;  /* 0x000000aa25257220 */ /* 0x080fe20000410000 */
[----:B---3--:R-:W-:Y:S01]  /*7d70*/  FADD.FTZ R8, R175, R8 ;  /* 0x00000008af087221 */ /* 0x008fe20000010000 */
[-C--:B------:R-:W-:Y:S01]  /*7d80*/  FMUL.FTZ R40, R40, R170.reuse ;  /* 0x000000aa28287220 */ /* 0x080fe20000410000 */
[-C--:B------:R-:W-:Y:S01]  /*7d90*/  FMUL.FTZ R41, R41, R170.reuse ;  /* 0x000000aa29297220 */ /* 0x080fe20000410000 */
[----:B------:R-:W3:Y:S01]  /*7da0*/  MUFU.EX2 R166, R166 ;  /* 0x000000a600a67308 */ /* 0x000ee20000000800 */
[-C--:B------:R-:W-:Y:S01]  /*7db0*/  FMUL.FTZ R44, R44, R170.reuse ;  /* 0x000000aa2c2c7220 */ /* 0x080fe20000410000 */
[-C--:B------:R-:W-:Y:S01]  /*7dc0*/  FMUL.FTZ R45, R45, R170.reuse ;  /* 0x000000aa2d2d7220 */ /* 0x080fe20000410000 */
[----:B------:R-:W-:Y:S01]  /*7dd0*/  FMUL.FTZ R48, R48, R170 ;  /* 0x000000aa30307220 */ /* 0x000fe20000410000 */
[----:B0-----:R-:W-:Y:S01]  /*7de0*/  FMNMX.FTZ R168, R179, R178, !PT ;  /* 0x000000b2b3a87209 */ /* 0x001fe20007810000 */
[--C-:B------:R-:W-:Y:S01]  /*7df0*/  FFMA.FTZ R178, R163, UR10, -R181.reuse ;  /* 0x0000000aa3b27c23 */ /* 0x100fe200080108b5 */
[----:B------:R-:W-:Y:S01]  /*7e00*/  FFMA.FTZ R181, R22, UR10, -R181 ;  /* 0x0000000a16b57c23 */ /* 0x000fe200080108b5 */
[-C--:B------:R-:W-:Y:S01]  /*7e10*/  FMUL.FTZ R49, R49, R170.reuse ;  /* 0x000000aa31317220 */ /* 0x080fe20000410000 */
[----:B------:R-:W0:Y:S01]  /*7e20*/  MUFU.EX2 R171, R171 ;  /* 0x000000ab00ab7308 */ /* 0x000e220000000800 */
[----:B------:R-:W5:Y:S01]  /*7e30*/  SHFL.BFLY PT, R179, R168, 0x1, 0x1f ;  /* 0x0c201f00a8b37f89 */ /* 0x000f6200000e0000 */
[-C--:B------:R-:W-:Y:S01]  /*7e40*/  FMUL.FTZ R52, R52, R170.reuse ;  /* 0x000000aa34347220 */ /* 0x080fe20000410000 */
        /* <DEDUP_REMOVED lines=21> */
[----:B------:R4:W-:Y:S01]  /*7fa0*/  MUFU.EX2 R163, R153 ;  /* 0x0000009900a37308 */ /* 0x0009e20000000800 */
[----:B-----5:R-:W-:Y:S01]  /*7fb0*/  FMNMX.FTZ R168, R168, R179, !PT ;  /* 0x000000b3a8a87209 */ /* 0x020fe20007810000 */
[-C--:B------:R-:W-:Y:S01]  /*7fc0*/  FMUL.FTZ R92, R92, R170.reuse ;  /* 0x000000aa5c5c7220 */ /* 0x080fe20000410000 */
[-C--:B------:R-:W-:Y:S01]  /*7fd0*/  FMUL.FTZ R93, R93, R170.reuse ;  /* 0x000000aa5d5d7220 */ /* 0x080fe20000410000 */
[-C--:B------:R-:W-:Y:S01]  /*7fe0*/  FMUL.FTZ R96, R96, R170.reuse ;  /* 0x000000aa60607220 */ /* 0x080fe20000410000 */
[C---:B------:R-:W-:Y:S01]  /*7ff0*/  FSETP.NEU.FTZ.AND P1, PT, R168.reuse, -INF , PT ;  /* 0xff800000a800780b */ /* 0x040fe20003f3d000 */
[----:B------:R-:W-:Y:S01]  /*8000*/  FMUL.FTZ R5, R168, UR10 ;  /* 0x0000000aa8057c20 */ /* 0x000fe20008410000 */
[----:B------:R-:W-:Y:S01]  /*8010*/  FMUL.FTZ R97, R97, R170 ;  /* 0x000000aa61617220 */ /* 0x000fe20000410000 */
[----:B------:R-:W5:Y:S01]  /*8020*/  MUFU.EX2 R165, R165 ;  /* 0x000000a500a57308 */ /* 0x000f620000000800 */
[----:B----4-:R-:W-:-:S02]  /*8030*/  IMAD.U32 R153, RZ, RZ, UR24 ;  /* 0x00000018ff997e24 */ /* 0x010fc4000f8e00ff */
[-C--:B------:R-:W-:Y:S01]  /*8040*/  FMUL.FTZ R100, R100, R170.reuse ;  /* 0x000000aa64647220 */ /* 0x080fe20000410000 */
[----:B------:R-:W-:Y:S01]  /*8050*/  FSEL R182, R5, RZ, P1 ;  /* 0x000000ff05b67208 */ /* 0x000fe20000800000 */
[-C--:B------:R-:W-:Y:S01]  /*8060*/  FMUL.FTZ R101, R101, R170.reuse ;  /* 0x000000aa65657220 */ /* 0x080fe20000410000 */
[----:B------:R-:W-:Y:S01]  /*8070*/  FSEL R5, R168, RZ, P1 ;  /* 0x000000ffa8057208 */ /* 0x000fe20000800000 */
[-C--:B------:R-:W-:Y:S01]  /*8080*/  FMUL.FTZ R104, R104, R170.reuse ;  /* 0x000000aa68687220 */ /* 0x080fe20000410000 */
[----:B------:R-:W-:Y:S01]  /*8090*/  FMUL.FTZ R105, R105, R170 ;  /* 0x000000aa69697220 */ /* 0x000fe20000410000 */
[----:B------:R-:W-:Y:S01]  /*80a0*/  FFMA.FTZ R22, R15, UR10, -R182 ;  /* 0x0000000a0f167c23 */ /* 0x000fe200080108b6 */
[----:B------:R-:W-:Y:S01]  /*80b0*/  FADD.FTZ R15, R167, R8 ;  /* 0x00000008a70f7221 */ /* 0x000fe20000010000 */
[----:B------:R-:W-:Y:S01]  /*80c0*/  FADD.FTZ R5, -R5, R6 ;  /* 0x0000000605057221 */ /* 0x000fe20000010100 */
[----:B------:R-:W4:Y:S01]  /*80d0*/  MUFU.EX2 R178, R178 ;  /* 0x000000b200b27308 */ /* 0x000f220000000800 */
[----:B------:R-:W-:Y:S01]  /*80e0*/  @!P0 LEA R8, R153, R2, 0x6 ;  /* 0x0000000299088211 */ /* 0x000fe200078e30ff */
[----:B--2---:R-:W-:Y:S01]  /*80f0*/  FADD.FTZ R15, R172, R15 ;  /* 0x0000000fac0f7221 */ /* 0x004fe20000010000 */
[----:B------:R-:W-:Y:S01]  /*8100*/  FMUL.FTZ R5, R5, UR10 ;  /* 0x0000000a05057c20 */ /* 0x000fe20008410000 */
[--C-:B------:R-:W-:Y:S01]  /*8110*/  FFMA.FTZ R153, R16, UR10, -R182.reuse ;  /* 0x0000000a10997c23 */ /* 0x100fe200080108b6 */
[--C-:B------:R-:W-:Y:S01]  /*8120*/  FFMA.FTZ R17, R17, UR10, -R182.reuse ;  /* 0x0000000a11117c23 */ /* 0x100fe200080108b6 */
[----:B---3--:R-:W-:Y:S01]  /*8130*/  FADD.FTZ R6, R166, R15 ;  /* 0x0000000fa6067221 */ /* 0x008fe20000010000 */
[--C-:B------:R-:W-:Y:S01]  /*8140*/  FFMA.FTZ R18, R18, UR10, -R182.reuse ;  /* 0x0000000a12127c23 */ /* 0x100fe200080108b6 */
[----:B------:R-:W-:Y:S01]  /*8150*/  MUFU.EX2 R22, R22 ;  /* 0x0000001600167308 */ /* 0x000fe20000000800 */
[----:B------:R-:W-:Y:S01]  /*8160*/  FFMA.FTZ R19, R19, UR10, -R182 ;  /* 0x0000000a13137c23 */ /* 0x000fe200080108b6 */
[----:B0-----:R-:W-:Y:S01]  /*8170*/  FADD.FTZ R15, R171, R6 ;  /* 0x00000006ab0f7221 */ /* 0x001fe20000010000 */
[--C-:B------:R-:W-:Y:S01]  /*8180*/  FFMA.FTZ R20, R20, UR10, -R182.reuse ;  /* 0x0000000a14147c23 */ /* 0x100fe200080108b6 */
[--C-:B------:R-:W-:Y:S01]  /*8190*/  FFMA.FTZ R183, R161, UR10, -R182.reuse ;  /* 0x0000000aa1b77c23 */ /* 0x100fe200080108b6 */
[--C-:B------:R-:W-:Y:S01]  /*81a0*/  FFMA.FTZ R23, R23, UR10, -R182.reuse ;  /* 0x0000000a17177c23 */ /* 0x100fe200080108b6 */
[----:B-1----:R-:W-:Y:S01]  /*81b0*/  FADD.FTZ R16, R176, R15 ;  /* 0x0000000fb0107221 */ /* 0x002fe20000010000 */
[----:B------:R-:W-:Y:S01]  /*81c0*/  FFMA.FTZ R15, R156, UR10, -R182 ;  /* 0x0000000a9c0f7c23 */ /* 0x000fe200080108b6 */
[----:B------:R-:W0:Y:S01]  /*81d0*/  MUFU.EX2 R5, R5 ;  /* 0x0000000500057308 */ /* 0x000e220000000800 */
[----:B------:R-:W-:Y:S01]  /*81e0*/  F2FP.F16.F32.PACK_AB R156, R172, R167 ;  /* 0x000000a7ac9c723e */ /* 0x000fe200000000ff */
[----:B------:R-:W-:Y:S01]  /*81f0*/  FADD.FTZ R16, R169, R16 ;  /* 0x00000010a9107221 */ /* 0x000fe20000010000 */
[--C-:B------:R-:W-:Y:S01]  /*8200*/  FFMA.FTZ R6, R152, UR10, -R182.reuse ;  /* 0x0000000a98067c23 */ /* 0x100fe200080108b6 */
[----:B------:R-:W-:Y:S01]  /*8210*/  @!P0 LEA R8, R8, UR37, 0x2 ;  /* 0x0000002508088c11 */ /* 0x000fe2000f8e10ff */
[----:B------:R-:W-:Y:S01]  /*8220*/  FFMA.FTZ R155, R155, UR10, -R182 ;  /* 0x0000000a9b9b7c23 */ /* 0x000fe200080108b6 */
[----:B-----5:R-:W-:Y:S01]  /*8230*/  FADD.FTZ R185, R165, R16 ;  /* 0x00000010a5b97221 */ /* 0x020fe20000010000 */
[----:B------:R-:W-:Y:S01]  /*8240*/  F2FP.F16.F32.PACK_AB R152, R174, R177 ;  /* 0x000000b1ae98723e */ /* 0x000fe200000000ff */
[----:B------:R-:W1:Y:S01]  /*8250*/  MUFU.EX2 R153, R153 ;  /* 0x0000009900997308 */ /* 0x000e620000000800 */
[----:B------:R-:W-:Y:S01]  /*8260*/  @!P0 STS [R8+0x28800], R170 ;  /* 0x028800aa08008388 */ /* 0x000fe20000000800 */
[----:B----4-:R-:W-:Y:S01]  /*8270*/  FADD.FTZ R16, R178, R185 ;  /* 0x000000b9b2107221 */ /* 0x010fe20000010000 */
[--C-:B------:R-:W-:Y:S01]  /*8280*/  FFMA.FTZ R157, R157, UR10, -R182.reuse ;  /* 0x0000000a9d9d7c23 */ /* 0x100fe200080108b6 */
[--C-:B------:R-:W-:Y:S01]  /*8290*/  FFMA.FTZ R159, R159, UR10, -R182.reuse ;  /* 0x0000000a9f9f7c23 */ /* 0x100fe200080108b6 */
[----:B------:R-:W-:Y:S01]  /*82a0*/  FFMA.FTZ R173, R173, UR10, -R182 ;  /* 0x0000000aadad7c23 */ /* 0x000fe200080108b6 */
[----:B------:R-:W-:Y:S01]  /*82b0*/  FADD.FTZ R161, R163, R16 ;  /* 0x00000010a3a17221 */ /* 0x000fe20000010000 */
[-C--:B------:R-:W-:Y:S01]  /*82c0*/  FMUL.FTZ R108, R108, R170.reuse ;  /* 0x000000aa6c6c7220 */ /* 0x080fe20000410000 */
[----:B------:R-:W2:Y:S01]  /*82d0*/  MUFU.EX2 R164, R164 ;  /* 0x000000a400a47308 */ /* 0x000ea20000000800 */
[----:B0-----:R-:W-:Y:S01]  /*82e0*/  FFMA.FTZ R172, R5, R7, R22 ;  /* 0x0000000705ac7223 */ /* 0x001fe20000010016 */
[----:B------:R0:W-:Y:S01]  /*82f0*/  @!P0 STS [R8+0x28820], R5 ;  /* 0x0288200508008388 */ /* 0x0001e20000000800 */
[-C--:B------:R-:W-:Y:S01]  /*8300*/  FMUL.FTZ R109, R109, R170.reuse ;  /* 0x000000aa6d6d7220 */ /* 0x080fe20000410000 */
[-C--:B------:R-:W-:Y:S01]  /*8310*/  FMUL.FTZ R112, R112, R170.reuse ;  /* 0x000000aa70707220 */ /* 0x080fe20000410000 */
[-C--:B------:R-:W-:Y:S01]  /*8320*/  FMUL.FTZ R113, R113, R170.reuse ;  /* 0x000000aa71717220 */ /* 0x080fe20000410000 */
[-C--:B------:R-:W-:Y:S01]  /*8330*/  FMUL.FTZ R116, R116, R170.reuse ;  /* 0x000000aa74747220 */ /* 0x080fe20000410000 */
[----:B------:R-:W-:Y:S01]  /*8340*/  FMUL.FTZ R117, R117, R170 ;  /* 0x000000aa75757220 */ /* 0x000fe20000410000 */
[----:B------:R-:W3:Y:S01]  /*8350*/  MUFU.EX2 R17, R17 ;  /* 0x0000001100117308 */ /* 0x000ee20000000800 */
[C---:B-1----:R-:W-:Y:S01]  /*8360*/  FADD.FTZ R172, R153.reuse, R172 ;  /* 0x000000ac99ac7221 */ /* 0x042fe20000010000 */
[----:B------:R-:W-:Y:S01]  /*8370*/  F2FP.F16.F32.PACK_AB R153, R153, R22 ;  /* 0x000000169999723e */ /* 0x000fe200000000ff */
[-C--:B------:R-:W-:Y:S01]  /*8380*/  FMUL.FTZ R120, R120, R170.reuse ;  /* 0x000000aa78787220 */ /* 0x080fe20000410000 */
[-C--:B------:R-:W-:Y:S01]  /*8390*/  FMUL.FTZ R121, R121, R170.reuse ;  /* 0x000000aa79797220 */ /* 0x080fe20000410000 */
[-C--:B------:R-:W-:Y:S01]  /*83a0*/  FMUL.FTZ R124, R124, R170.reuse ;  /* 0x000000aa7c7c7220 */ /* 0x080fe20000410000 */
[-C--:B------:R-:W-:Y:S01]  /*83b0*/  FMUL.FTZ R125, R125, R170.reuse ;  /* 0x000000aa7d7d7220 */ /* 0x080fe20000410000 */
[-C--:B------:R-:W-:Y:S01]  /*83c0*/  FMUL.FTZ R128, R128, R170.reuse ;  /* 0x000000aa80807220 */ /* 0x080fe20000410000 */
[----:B------:R1:W4:Y:S01]  /*83d0*/  MUFU.EX2 R179, R154 ;  /* 0x0000009a00b37308 */ /* 0x0003220000000800 */
[C---:B--2---:R-:W-:Y:S01]  /*83e0*/  FADD.FTZ R16, R164.reuse, R161 ;  /* 0x000000a1a4107221 */ /* 0x044fe20000010000 */
[----:B------:R-:W-:Y:S01]  /*83f0*/  F2FP.F16.F32.PACK_AB R164, R164, R163 ;  /* 0x000000a3a4a4723e */ /* 0x000fe200000000ff */
[-C--:B------:R-:W-:Y:S01]  /*8400*/  FMUL.FTZ R129, R129, R170.reuse ;  /* 0x000000aa81817220 */ /* 0x080fe20000410000 */
[-C--:B------:R-:W-:Y:S01]  /*8410*/  FMUL.FTZ R132, R132, R170.reuse ;  /* 0x000000aa84847220 */ /* 0x080fe20000410000 */
[-C--:B------:R-:W-:Y:S01]  /*8420*/  FMUL.FTZ R133, R133, R170.reuse ;  /* 0x000000aa85857220 */ /* 0x080fe20000410000 */
[-C--:B------:R-:W-:Y:S01]  /*8430*/  FMUL.FTZ R136, R136, R170.reuse ;  /* 0x000000aa88887220 */ /* 0x080fe20000410000 */
[----:B------:R-:W-:Y:S01]  /*8440*/  FMUL.FTZ R137, R137, R170 ;  /* 0x000000aa89897220 */ /* 0x000fe20000410000 */
[----:B------:R-:W2:Y:S01]  /*8450*/  MUFU.EX2 R18, R18 ;  /* 0x0000001200127308 */ /* 0x000ea20000000800 */
[----:B---3--:R-:W-:Y:S01]  /*8460*/  FADD.FTZ R7, R17, R172 ;  /* 0x000000ac11077221 */ /* 0x008fe20000010000 */
[----:B-1----:R-:W-:Y:S01]  /*8470*/  F2FP.F16.F32.PACK_AB R154, R175, R160 ;  /* 0x000000a0af9a723e */ /* 0x002fe200000000ff */
[----:B------:R-:W-:Y:S01]  /*8480*/  FMUL.FTZ R140, R140, R170 ;  /* 0x000000aa8c8c7220 */ /* 0x000fe20000410000 */
[----:B------:R-:W-:Y:S01]  /*8490*/  F2FP.F16.F32.PACK_AB R160, R169, R176 ;  /* 0x000000b0a9a0723e */ /* 0x000fe200000000ff */
[-C--:B------:R-:W-:Y:S01]  /*84a0*/  FMUL.FTZ R141, R141, R170.reuse ;  /* 0x000000aa8d8d7220 */ /* 0x080fe20000410000 */
[-C--:B------:R-:W-:Y:S01]  /*84b0*/  FMUL.FTZ R144, R144, R170.reuse ;  /* 0x000000aa90907220 */ /* 0x080fe20000410000 */
[-C--:B------:R-:W-:Y:S01]  /*84c0*/  FMUL.FTZ R145, R145, R170.reuse ;  /* 0x000000aa91917220 */ /* 0x080fe20000410000 */
[----:B------:R1:W0:Y:S01]  /*84d0*/  MUFU.EX2 R180, R181 ;  /* 0x000000b500b47308 */ /* 0x0002220000000800 */
[----:B----4-:R-:W-:Y:S01]  /*84e0*/  FADD.FTZ R161, R179, R16 ;  /* 0x00000010b3a17221 */ /* 0x010fe20000010000 */
[-C--:B------:R-:W-:Y:S01]  /*84f0*/  FMUL.FTZ R148, R148, R170.reuse ;  /* 0x000000aa94947220 */ /* 0x080fe20000410000 */
[----:B------:R-:W-:Y:S01]  /*8500*/  FMUL.FTZ R149, R149, R170 ;  /* 0x000000aa95957220 */ /* 0x000fe20000410000 */
[-C--:B------:R-:W-:Y:S01]  /*8510*/  FMUL.FTZ R26, R26, R5.reuse ;  /* 0x000000051a1a7220 */ /* 0x080fe20000410000 */
[-C--:B------:R-:W-:Y:S01]  /*8520*/  FMUL.FTZ R27, R27, R5.reuse ;  /* 0x000000051b1b7220 */ /* 0x080fe20000410000 */
[-C--:B------:R-:W-:Y:S01]  /*8530*/  FMUL.FTZ R30, R30, R5.reuse ;  /* 0x000000051e1e7220 */ /* 0x080fe20000410000 */
[----:B------:R-:W-:Y:S01]  /*8540*/  FMUL.FTZ R31, R31, R5 ;  /* 0x000000051f1f7220 */ /* 0x000fe20000410000 */
[----:B------:R-:W3:Y:S01]  /*8550*/  MUFU.EX2 R19, R19 ;  /* 0x0000001300137308 */ /* 0x000ee20000000800 */
[----:B--2---:R-:W-:Y:S01]  /*8560*/  FADD.FTZ R174, R18, R7 ;  /* 0x0000000712ae7221 */ /* 0x004fe20000010000 */
[--C-:B-1----:R-:W-:Y:S01]  /*8570*/  FFMA.FTZ R181, R158, UR10, -R182.reuse ;  /* 0x0000000a9eb57c23 */ /* 0x102fe200080108b6 */
[----:B------:R-:W-:Y:S01]  /*8580*/  FFMA.FTZ R182, R162, UR10, -R182 ;  /* 0x0000000aa2b67c23 */ /* 0x000fe200080108b6 */
[----:B------:R-:W-:Y:S01]  /*8590*/  F2FP.F16.F32.PACK_AB R162, R178, R165 ;  /* 0x000000a5b2a2723e */ /* 0x000fe200000000ff */
[-C--:B------:R-:W-:Y:S01]  /*85a0*/  FMUL.FTZ R34, R34, R5.reuse ;  /* 0x0000000522227220 */ /* 0x080fe20000410000 */
[----:B------:R-:W-:Y:S01]  /*85b0*/  F2FP.F16.F32.PACK_AB R158, R171, R166 ;  /* 0x000000a6ab9e723e */ /* 0x000fe200000000ff */
[----:B------:R-:W-:Y:S01]  /*85c0*/  FMUL.FTZ R35, R35, R5 ;  /* 0x0000000523237220 */ /* 0x000fe20000410000 */
[----:B------:R-:W1:Y:S01]  /*85d0*/  MUFU.EX2 R20, R20 ;  /* 0x0000001400147308 */ /* 0x000e620000000800 */
[C---:B0-----:R-:W-:Y:S01]  /*85e0*/  FADD.FTZ R8, R180.reuse, R161 ;  /* 0x000000a1b4087221 */ /* 0x041fe20000010000 */
[----:B------:R-:W-:Y:S01]  /*85f0*/  F2FP.F16.F32.PACK_AB R166, R180, R179 ;  /* 0x000000b3b4a6723e */ /* 0x000fe200000000ff */
[-C--:B------:R-:W-:Y:S01]  /*8600*/  FMUL.FTZ R38, R38, R5.reuse ;  /* 0x0000000526267220 */ /* 0x080fe20000410000 */
[-C--:B------:R-:W-:Y:S01]  /*8610*/  FMUL.FTZ R39, R39, R5.reuse ;  /* 0x0000000527277220 */ /* 0x080fe20000410000 */
[-C--:B------:R-:W-:Y:S01]  /*8620*/  FMUL.FTZ R42, R42, R5.reuse ;  /* 0x000000052a2a7220 */ /* 0x080fe20000410000 */
[-C--:B------:R-:W-:Y:S01]  /*8630*/  FMUL.FTZ R43, R43, R5.reuse ;  /* 0x000000052b2b7220 */ /* 0x080fe20000410000 */
[-C--:B------:R-:W-:Y:S01]  /*8640*/  FMUL.FTZ R46, R46, R5.reuse ;  /* 0x000000052e2e7220 */ /* 0x080fe20000410000 */
[----:B------:R-:W0:Y:S01]  /*8650*/  MUFU.EX2 R23, R23 ;  /* 0x0000001700177308 */ /* 0x000e220000000800 */
[----:B---3--:R-:W-:Y:S01]  /*8660*/  FADD.FTZ R7, R19, R174 ;  /* 0x000000ae13077221 */ /* 0x008fe20000010000 */
        /* <DEDUP_REMOVED lines=14> */
[----:B------:R1:W3:Y:S01]  /*8750*/  MUFU.EX2 R161, R155 ;  /* 0x0000009b00a17308 */ /* 0x0002e20000000800 */
[----:B0-----:R-:W-:Y:S01]  /*8760*/  FADD.FTZ R7, R23, R174 ;  /* 0x000000ae17077221 */ /* 0x001fe20000010000 */
[-C--:B------:R-:W-:Y:S01]  /*8770*/  FMUL.FTZ R71, R71, R5.reuse ;  /* 0x0000000547477220 */ /* 0x080fe20000410000 */
[-C--:B------:R-:W-:Y:S01]  /*8780*/  FMUL.FTZ R74, R74, R5.reuse ;  /* 0x000000054a4a7220 */ /* 0x080fe20000410000 */
[-C--:B------:R-:W-:Y:S01]  /*8790*/  FMUL.FTZ R75, R75, R5.reuse ;  /* 0x000000054b4b7220 */ /* 0x080fe20000410000 */
[-C--:B------:R-:W-:Y:S01]  /*87a0*/  FMUL.FTZ R78, R78, R5.reuse ;  /* 0x000000054e4e7220 */ /* 0x080fe20000410000 */
[-C--:B------:R-:W-:Y:S01]  /*87b0*/  FMUL.FTZ R79, R79, R5.reuse ;  /* 0x000000054f4f7220 */ /* 0x080fe20000410000 */
[----:B------:R-:W-:Y:S01]  /*87c0*/  FMUL.FTZ R82, R82, R5 ;  /* 0x0000000552527220 */ /* 0x000fe20000410000 */
[----:B------:R-:W0:Y:S01]  /*87d0*/  MUFU.EX2 R16, R15 ;  /* 0x0000000f00107308 */ /* 0x000e220000000800 */
[----:B--2---:R-:W-:Y:S01]  /*87e0*/  FADD.FTZ R176, R6, R7 ;  /* 0x0000000706b07221 */ /* 0x004fe20000010000 */
[----:B-1----:R-:W-:Y:S01]  /*87f0*/  F2FP.F16.F32.PACK_AB R155, R18, R17 ;  /* 0x00000011129b723e */ /* 0x002fe200000000ff */
[----:B------:R-:W-:Y:S01]  /*8800*/  BAR.SYNC.DEFER_BLOCKING 0xf, 0x100 ;  /* 0x03c4000000007b1d */ /* 0x000fe20000010000 */
[-C--:B------:R-:W-:Y:S01]  /*8810*/  FMUL.FTZ R83, R83, R5.reuse ;  /* 0x0000000553537220 */ /* 0x080fe20000410000 */
[-C--:B------:R-:W-:Y:S01]  /*8820*/  FMUL.FTZ R86, R86, R5.reuse ;  /* 0x0000000556567220 */ /* 0x080fe20000410000 */
[-C--:B------:R-:W-:Y:S01]  /*8830*/  FMUL.FTZ R87, R87, R5.reuse ;  /* 0x0000000557577220 */ /* 0x080fe20000410000 */
[-C--:B------:R-:W-:Y:S01]  /*8840*/  FMUL.FTZ R90, R90, R5.reuse ;  /* 0x000000055a5a7220 */ /* 0x080fe20000410000 */
[-C--:B------:R-:W-:Y:S01]  /*8850*/  FMUL.FTZ R91, R91, R5.reuse ;  /* 0x000000055b5b7220 */ /* 0x080fe20000410000 */
[----:B------:R1:W2:Y:S01]  /*8860*/  MUFU.EX2 R163, R157 ;  /* 0x0000009d00a37308 */ /* 0x0002a20000000800 */
        /* <DEDUP_REMOVED lines=8> */
[----:B0-----:R-:W-:Y:S01]  /*88f0*/  FADD.FTZ R176, R16, R7 ;  /* 0x0000000710b07221 */ /* 0x001fe20000010000 */
[----:B-1----:R-:W-:Y:S01]  /*8900*/  F2FP.F16.F32.PACK_AB R157, R20, R19 ;  /* 0x00000013149d723e */ /* 0x002fe200000000ff */
[----:B------:R-:W-:Y:S01]  /*8910*/  FMUL.FTZ R106, R106, R5 ;  /* 0x000000056a6a7220 */ /* 0x000fe20000410000 */
[----:B------:R-:W-:Y:S01]  /*8920*/  F2FP.F16.F32.PACK_AB R161, R16, R161 ;  /* 0x000000a110a1723e */ /* 0x000fe200000000ff */
[-C--:B------:R-:W-:Y:S01]  /*8930*/  FMUL.FTZ R107, R107, R5.reuse ;  /* 0x000000056b6b7220 */ /* 0x080fe20000410000 */
[-C--:B------:R-:W-:Y:S01]  /*8940*/  FMUL.FTZ R110, R110, R5.reuse ;  /* 0x000000056e6e7220 */ /* 0x080fe20000410000 */
[-C--:B------:R-:W-:Y:S01]  /*8950*/  FMUL.FTZ R111, R111, R5.reuse ;  /* 0x000000056f6f7220 */ /* 0x080fe20000410000 */
[----:B------:R0:W1:Y:S01]  /*8960*/  MUFU.EX2 R165, R159 ;  /* 0x0000009f00a57308 */ /* 0x0000620000000800 */
[----:B--2---:R-:W-:Y:S01]  /*8970*/  FADD.FTZ R7, R163, R176 ;  /* 0x000000b0a3077221 */ /* 0x004fe20000010000 */
[----:B------:R2:W-:Y:S01]  /*8980*/  STSM.16.M88.4 [R12+0x26800], R152 ;  /* 0x026800980c007844 */ /* 0x0005e20000000200 */
[-C--:B------:R-:W-:Y:S01]  /*8990*/  FMUL.FTZ R114, R114, R5.reuse ;  /* 0x0000000572727220 */ /* 0x080fe20000410000 */
[-C--:B------:R-:W-:Y:S01]  /*89a0*/  FMUL.FTZ R115, R115, R5.reuse ;  /* 0x0000000573737220 */ /* 0x080fe20000410000 */
[-C--:B------:R-:W-:Y:S01]  /*89b0*/  FMUL.FTZ R118, R118, R5.reuse ;  /* 0x0000000576767220 */ /* 0x080fe20000410000 */
[-C--:B------:R-:W-:Y:S01]  /*89c0*/  FMUL.FTZ R119, R119, R5.reuse ;  /* 0x0000000577777220 */ /* 0x080fe20000410000 */
[----:B------:R-:W-:Y:S01]  /*89d0*/  FMUL.FTZ R122, R122, R5 ;  /* 0x000000057a7a7220 */ /* 0x000fe20000410000 */
[----:B------:R-:W4:Y:S01]  /*89e0*/  MUFU.EX2 R174, R173 ;  /* 0x000000ad00ae7308 */ /* 0x000f220000000800 */
[----:B---3--:R-:W-:Y:S01]  /*89f0*/  FADD.FTZ R176, R172, R7 ;  /* 0x00000007acb07221 */ /* 0x008fe20000010000 */
[----:B0-----:R-:W-:Y:S01]  /*8a00*/  F2FP.F16.F32.PACK_AB R159, R6, R23 ;  /* 0x00000017069f723e */ /* 0x001fe200000000ff */
[----:B------:R-:W-:Y:S01]  /*8a10*/  FMUL.FTZ R123, R123, R5 ;  /* 0x000000057b7b7220 */ /* 0x000fe20000410000 */
[----:B------:R-:W-:Y:S01]  /*8a20*/  F2FP.F16.F32.PACK_AB R163, R172, R163 ;  /* 0x000000a3aca3723e */ /* 0x000fe200000000ff */
[-C--:B------:R-:W-:Y:S01]  /*8a30*/  FMUL.FTZ R126, R126, R5.reuse ;  /* 0x000000057e7e7220 */ /* 0x080fe20000410000 */
[-C--:B------:R-:W-:Y:S01]  /*8a40*/  FMUL.FTZ R127, R127, R5.reuse ;  /* 0x000000057f7f7220 */ /* 0x080fe20000410000 */
[----:B------:R2:W-:Y:S01]  /*8a50*/  STSM.16.M88.4 [R11], R156 ;  /* 0x0000009c0b007844 */ /* 0x0005e20000000200 */
[----:B------:R-:W0:Y:S01]  /*8a60*/  MUFU.EX2 R167, R183 ;  /* 0x000000b700a77308 */ /* 0x000e220000000800 */
[----:B-1----:R-:W-:Y:S01]  /*8a70*/  FADD.FTZ R7, R165, R176 ;  /* 0x000000b0a5077221 */ /* 0x002fe20000010000 */
[-C--:B------:R-:W-:Y:S01]  /*8a80*/  FMUL.FTZ R130, R130, R5.reuse ;  /* 0x0000000582827220 */ /* 0x080fe20000410000 */
[----:B------:R2:W-:Y:S01]  /*8a90*/  STSM.16.M88.4 [R10], R160 ;  /* 0x000000a00a007844 */ /* 0x0005e20000000200 */
[-C--:B------:R-:W-:Y:S01]  /*8aa0*/  FMUL.FTZ R131, R131, R5.reuse ;  /* 0x0000000583837220 */ /* 0x080fe20000410000 */
[-C--:B------:R-:W-:Y:S01]  /*8ab0*/  FMUL.FTZ R134, R134, R5.reuse ;  /* 0x0000000586867220 */ /* 0x080fe20000410000 */
[-C--:B------:R-:W-:Y:S01]  /*8ac0*/  FMUL.FTZ R135, R135, R5.reuse ;  /* 0x0000000587877220 */ /* 0x080fe20000410000 */
[----:B------:R-:W-:Y:S01]  /*8ad0*/  FMUL.FTZ R138, R138, R5 ;  /* 0x000000058a8a7220 */ /* 0x000fe20000410000 */
[----:B------:R-:W1:Y:S01]  /*8ae0*/  MUFU.EX2 R182, R182 ;  /* 0x000000b600b67308 */ /* 0x000e620000000800 */
[C---:B----4-:R-:W-:Y:S01]  /*8af0*/  FADD.FTZ R22, R174.reuse, R7 ;  /* 0x00000007ae167221 */ /* 0x050fe20000010000 */
[----:B------:R-:W-:Y:S01]  /*8b00*/  F2FP.F16.F32.PACK_AB R165, R174, R165 ;  /* 0x000000a5aea5723e */ /* 0x000fe200000000ff */
[-C--:B------:R-:W-:Y:S01]  /*8b10*/  FMUL.FTZ R139, R139, R5.reuse ;  /* 0x000000058b8b7220 */ /* 0x080fe20000410000 */
[-C--:B------:R-:W-:Y:S01]  /*8b20*/  FMUL.FTZ R142, R142, R5.reuse ;  /* 0x000000058e8e7220 */ /* 0x080fe20000410000 */
[-C--:B------:R-:W-:Y:S01]  /*8b30*/  FMUL.FTZ R143, R143, R5.reuse ;  /* 0x000000058f8f7220 */ /* 0x080fe20000410000 */
[-C--:B------:R-:W-:Y:S01]  /*8b40*/  FMUL.FTZ R146, R146, R5.reuse ;  /* 0x0000000592927220 */ /* 0x080fe20000410000 */
[-C--:B------:R-:W-:Y:S01]  /*8b50*/  FMUL.FTZ R147, R147, R5.reuse ;  /* 0x0000000593937220 */ /* 0x080fe20000410000 */
[-C--:B------:R-:W-:Y:S01]  /*8b60*/  FMUL.FTZ R150, R150, R5.reuse ;  /* 0x0000000596967220 */ /* 0x080fe20000410000 */
[----:B0-----:R-:W-:Y:S01]  /*8b70*/  FADD.FTZ R7, R167, R22 ;  /* 0x00000016a7077221 */ /* 0x001fe20000010000 */
[----:B------:R-:W-:Y:S01]  /*8b80*/  FMUL.FTZ R151, R151, R5 ;  /* 0x0000000597977220 */ /* 0x000fe20000410000 */
[----:B-1----:R-:W-:-:S02]  /*8b90*/  F2FP.F16.F32.PACK_AB R167, R182, R167 ;  /* 0x000000a7b6a7723e */ /* 0x002fc400000000ff */
[----:B------:R-:W-:-:S03]  /*8ba0*/  FADD.FTZ R7, R182, R7 ;  /* 0x00000007b6077221 */ /* 0x000fc60000010000 */
[----:B------:R2:W-:Y:S01]  /*8bb0*/  STSM.16.M88.4 [R9], R164 ;  /* 0x000000a409007844 */ /* 0x0005e20000000200 */
[----:B------:R-:W-:Y:S05]  /*8bc0*/  @!P5 BRA `(.L_x_1806) ;  /* 0x000000000004d947 */ /* 0x000fea0003800000 */
[----:B------:R-:W-:Y:S01]  /*8bd0*/  BPT.TRAP 0x1 ;  /* 0x000000040000795c */ /* 0x000fe20000300000 */
.L_x_1806:
[----:B------:R0:W1:Y:S01]  /*8be0*/  SYNCS.PHASECHK.TRANS64.TRYWAIT P0, [UR32+0x28c50], R13 ;  /* 0x028c500dff0075a7 */ /* 0x0000620008000160 */
[----:B------:R-:W-:Y:S05]  /*8bf0*/  @!P5 BRA `(.L_x_1807) ;  /* 0x000000000004d947 */ /* 0x000fea0003800000 */
[----:B------:R-:W-:Y:S01]  /*8c00*/  BPT.TRAP 0x1 ;  /* 0x000000040000795c */ /* 0x000fe20000300000 */
.L_x_1807:
[----:B-1----:R-:W-:Y:S05]  /*8c10*/  @P0 BRA `(.L_x_1808) ;  /* 0x0000000000080947 */ /* 0x002fea0003800000 */
[----:B------:R-:W1:Y:S02]  /*8c20*/  SYNCS.PHASECHK.TRANS64.TRYWAIT P0, [UR32+0x28c50], R13 ;  /* 0x028c500dff0075a7 */ /* 0x000e640008000160 */
[----:B-1----:R-:W-:Y:S05]  /*8c30*/  @!P0 BRA `(.L_x_1809) ;  /* 0x000000c800408947 */ /* 0x002fea0003800000 */
.L_x_1808:
[----:B------:R-:W-:Y:S01]  /*8c40*/  ULEA UR19, UR4, UR36, 0xc ;  /* 0x0000002404137291 */ /* 0x000fe2000f8e603f */
[----:B------:R-:W-:Y:S01]  /*8c50*/  WARPGROUP.ARRIVE ;  /* 0x00000000000079c5 */ /* 0x000fe20000000000 */
[----:B------:R-:W-:Y:S01]  /*8c60*/  UMOV UR15, 0x40000040 ;  /* 0x40000040000f7882 */ /* 0x000fe20000000000 */
[----:B------:R-:W-:Y:S01]  /*8c70*/  UISETP.GT.AND UP2, UPT, UR42, UR25, UPT ;  /* 0x000000192a00728c */ /* 0x000fe2000bf44270 */
[----:B-1----:R-:W-:Y:S01]  /*8c80*/  @!P6 VIADD R14, R14, 0x28c60 ;  /* 0x00028c600e0ee836 */ /* 0x002fe20000000000 */
[----:B------:R-:W-:Y:S01]  /*8c90*/  UIADD3 UR42, UR42, -0x1, URZ ;  /* 0xffffffff2a2a7890 */ /* 0x000fe2000fffe03f */
[----:B------:R-:W-:Y:S01]  /*8ca0*/  IMAD.MOV.U32 R6, RZ, RZ, R168 ;  /* 0x000000ffff067224 */ /* 0x000fe200078e00a8 */
[----:B------:R-:W-:Y:S01]  /*8cb0*/  UMOV UR14, UR19 ;  /* 0x00000013000e7c82 */ /* 0x000fe20008000000 */
[----:B------:R-:W-:Y:S01]  /*8cc0*/  UMOV UR24, UR4 ;  /* 0x0000000400187c82 */ /* 0x000fe20008000000 */
[----:B------:R-:W-:Y:S01]  /*8cd0*/  HGMMA.64x256x16.F32 R24, R152, gdesc[UR12].tnspB, R24, gsb0 ;  /* 0x43e0000c98187df0 */ /* 0x000fe20008000818 */
[----:B------:R-:W-:Y:S01]  /*8ce0*/  UIADD3 UR14, UR19, 0x80, URZ ;  /* 0x00000080130e7890 */ /* 0x000fe2000fffe03f */
[----:B------:R-:W-:Y:S01]  /*8cf0*/  PLOP3.LUT P0, PT, PT, PT, UP2, 0x80, 0x0 ;  /* 0x000000000000781c */ /* 0x000fe20003f0f028 */
[----:B------:R-:W-:Y:S01]  /*8d00*/  UMOV UR15, 0x40000040 ;  /* 0x40000040000f7882 */ /* 0x000fe20000000000 */
[----:B------:R-:W-:Y:S01]  /*8d10*/  @!P6 PRMT R14, RZ, 0x654, R14 ;  /* 0x00000654ff0ee816 */ /* 0x000fe2000000000e */
[----:B------:R-:W-:Y:S01]  /*8d20*/  IMAD.MOV.U32 R5, RZ, RZ, R21 ;  /* 0x000000ffff057224 */ /* 0x000fe200078e0015 */
        /* <DEDUP_REMOVED lines=27> */
[----:B------:R-:W-:Y:S01]  /*8ee0*/  MOV R6, R168 ;  /* 0x000000a800067202 */ /* 0x000fe20000000f00 */
[----:B------:R-:W-:-:S07]  /*8ef0*/  IMAD.MOV.U32 R5, RZ, RZ, R21 ;  /* 0x000000ffff057224 */ /* 0x000fce00078e0015 */
.L_x_1793:
[----:B------:R-:W4:Y:S01]  /*8f00*/  S2UR UR19, SR_CTAID.X ;  /* 0x00000000001379c3 */ /* 0x000f220000002500 */
[----:B------:R-:W-:Y:S01]  /*8f10*/  ULDC UR14, c[0x0][0x448] ;  /* 0x00011200000e7ab9 */ /* 0x000fe20000000800 */
[----:B------:R-:W-:Y:S01]  /*8f20*/  ULDC UR22, c[0x0][0x9e4] ;  /* 0x0002790000167ab9 */ /* 0x000fe20000000800 */
[----:B------:R-:W-:Y:S02]  /*8f30*/  UISETP.NE.AND UP0, UPT, UR14, 0x1, UPT ;  /* 0x000000010e00788c */ /* 0x000fe4000bf05270 */
[----:B------:R-:W-:Y:S02]  /*8f40*/  UISETP.GE.AND UP1, UPT, UR22, 0x1, UPT ;  /* 0x000000011600788c */ /* 0x000fe4000bf26270 */
[----:B------:R-:W-:-:S04]  /*8f50*/  UIADD3 UR18, -UR18, 0x1, URZ ;  /* 0x0000000112127890 */ /* 0x000fc8000fffe13f */
[----:B------:R-:W-:Y:S01]  /*8f60*/  PLOP3.LUT P4, PT, PT, PT, UP1, 0x80, 0x0 ;  /* 0x000000000000781c */ /* 0x000fe20003f8f018 */
[----:B------:R-:W-:Y:S02]  /*8f70*/  UIMAD UR18, UR39, UR11, UR18 ;  /* 0x0000000b271272a4 */ /* 0x000fe4000f8e0212 */
[----:B------:R-:W-:Y:S01]  /*8f80*/  @UP0 ULDC UR14, c[0x0][0x44c] ;  /* 0x00011300000e0ab9 */ /* 0x000fe20000000800 */
[----:B------:R-:W-:Y:S01]  /*8f90*/  @UP0 ULDC UR11, c[0x0][0x450] ;  /* 0x00011400000b0ab9 */ /* 0x000fe20000000800 */
[----:B----4-:R-:W-:-:S04]  /*8fa0*/  ULEA UR19, UR19, 0x3f, 0x6 ;  /* 0x0000003f13137891 */ /* 0x010fc8000f8e303f */
[----:B------:R-:W-:-:S04]  /*8fb0*/  UIMAD.WIDE.U32 UR14, UR19, UR14, URZ ;  /* 0x0000000e130e72a5 */ /* 0x000fc8000f8e003f */
[----:B------:R-:W-:-:S03]  /*8fc0*/  @UP0 USHF.R.U32.HI UR19, URZ, UR11, UR15 ;  /* 0x0000000b3f130299 */ /* 0x000fc6000801160f */
[----:B------:R-:W-:Y:S01]  /*8fd0*/  ULDC UR11, c[0x0][0x9dc] ;  /* 0x00027700000b7ab9 */ /* 0x000fe20000000800 */
[----:B------:R-:W-:-:S04]  /*8fe0*/  UIADD3 UR19, UR18, UR19, URZ ;  /* 0x0000001312137290 */ /* 0x000fc8000fffe03f */
        /* <DEDUP_REMOVED lines=12> */
.L_x_1812:
[----:B------:R-:W-:-:S11]  /*90b0*/  UISETP.NE.AND UP1, UPT, UR22, 0x1, UPT ;  /* 0x000000011600788c */ /* 0x000fd6000bf25270 */
[----:B------:R-:W-:Y:S02]  /*90c0*/  @UP1 ULDC.64 UR24, c[0x0][0x9e8] ;  /* 0x00027a0000181ab9 */ /* 0x000fe40000000a00 */
[----:B------:R-:W-:-:S04]  /*90d0*/  UIMAD.WIDE.U32 UR14, UR19, UR24, URZ ;  /* 0x00000018130e72a5 */ /* 0x000fc8000f8e003f */
[----:B------:R-:W-:-:S12]  /*90e0*/  @UP1 USHF.R.U32.HI UR19, URZ, UR25, UR15 ;  /* 0x000000193f131299 */ /* 0x000fd8000801160f */
.L_x_1813:
[----:B------:R-:W-:-:S04]  /*90f0*/  UIMAD UR19, UR19, UR22, URZ ;  /* 0x00000016131372a4 */ /* 0x000fc8000f8e023f */
[----:B------:R-:W-:-:S04]  /*9100*/  UISETP.LT.AND UP1, UPT, UR11, UR19, UPT ;  /* 0x000000130b00728c */ /* 0x000fc8000bf21270 */
[----:B------:R-:W-:-:S12]  /*9110*/  USEL UR11, UR11, UR19, !UP1 ;  /* 0x000000130b0b7287 */ /* 0x000fd8000c800000 */
.L_x_1811:
[----:B------:R-:W-:-:S04]  /*9120*/  UIADD3 UR11, UR11, 0x3f, URZ ;  /* 0x0000003f0b0b7890 */ /* 0x000fc8000fffe03f */
[----:B------:R-:W-:-:S04]  /*9130*/  USHF.R.S32.HI UR14, URZ, 0x1f, UR11 ;  /* 0x0000001f3f0e7899 */ /* 0x000fc8000801140b */
[----:B------:R-:W-:-:S04]  /*9140*/  ULEA.HI UR14, UR14, UR11, URZ, 0x6 ;  /* 0x0000000b0e0e7291 */ /* 0x000fc8000f8f303f */
[----:B------:R-:W-:-:S04]  /*9150*/  USHF.R.S32.HI UR14, URZ, 0x6, UR14 ;  /* 0x000000063f0e7899 */ /* 0x000fc8000801140e */
[----:B------:R-:W-:-:S04]  /*9160*/  UISETP.LT.AND UP1, UPT, UR38, UR14, UPT ;  /* 0x0000000e2600728c */ /* 0x000fc8000bf21270 */
[----:B------:R-:W-:-:S04]  /*9170*/  USEL UR24, UR38, UR14, !UP1 ;  /* 0x0000000e26187287 */ /* 0x000fc8000c800000 */
[----:B------:R-:W-:-:S06]  /*9180*/  UISETP.GE.AND UP1, UPT, UR42, UR24, UPT ;  /* 0x000000182a00728c */ /* 0x000fcc000bf26270 */
[----:B------:R-:W-:-:S13]  /*9190*/  PLOP3.LUT P0, PT, PT, PT, UP1, 0x80, 0x0 ;  /* 0x000000000000781c */ /* 0x000fda0003f0f018 */
[----:B------:R-:W-:Y:S05]  /*91a0*/  @!P0 BRA `(.L_x_1814) ;  /* 0x0000001c00348947 */ /* 0x000fea0003800000 */
[----:B------:R-:W-:Y:S01]  /*91b0*/  IMAD.MOV.U32 R15, RZ, RZ, R6 ;  /* 0x000000ffff0f7224 */ /* 0x000fe200078e0006 */
[----:B------:R-:W-:Y:S01]  /*91c0*/  UMOV UR27, UR4 ;  /* 0x00000004001b7c82 */ /* 0x000fe20008000000 */
[----:B------:R-:W-:Y:S01]  /*91d0*/  IMAD.MOV.U32 R20, RZ, RZ, R5 ;  /* 0x000000ffff147224 */ /* 0x000fe200078e0005 */
[----:B------:R-:W-:Y:S01]  /*91e0*/  ULDC UR28, c[0x0][0x9d8] ;  /* 0x00027600001c7ab9 */ /* 0x000fe20000000800 */
[----:B------:R-:W-:-:S05]  /*91f0*/  ULDC UR26, c[0x0][0x988] ;  /* 0x00026200001a7ab9 */ /* 0x000fca0000000800 */
.L_x_1823:
[----:B------:R-:W-:Y:S01]  /*9200*/  UIADD3 UR4, UR27, 0x1, URZ ;  /* 0x000000011b047890 */ /* 0x000fe2000fffe03f */
[----:B------:R-:W-:Y:S01]  /*9210*/  MOV R5, UR42 ;  /* 0x0000002a00057c02 */ /* 0x000fe20008000f00 */
[----:B------:R-:W-:Y:S02]  /*9220*/  UIADD3 UR25, UR42, -0x1, URZ ;  /* 0xffffffff2a197890 */ /* 0x000fe4000fffe03f */
[----:B------:R-:W-:Y:S01]  /*9230*/  UISETP.NE.AND UP1, UPT, UR4, 0x2, UPT ;  /* 0x000000020400788c */ /* 0x000fe2000bf25270 */
[----:B------:R-:W-:-:S03]  /*9240*/  ISETP.GT.AND P0, PT, R5, UR24, PT ;  /* 0x0000001805007c0c */ /* 0x000fc6000bf04270 */
[----:B------:R-:W-:Y:S02]  /*9250*/  USEL UR10, URZ, 0x1, UP1 ;  /* 0x000000013f0a7887 */ /* 0x000fe40008800000 */
[----:B------:R-:W-:Y:S02]  /*9260*/  USEL UR4, UR4, URZ, UP1 ;  /* 0x0000003f04047287 */ /* 0x000fe40008800000 */
[----:B------:R-:W-:Y:S01]  /*9270*/  ULOP3.LUT UR5, UR5, UR10, URZ, 0x3c, !UPT ;  /* 0x0000000a05057292 */ /* 0x000fe2000f8e3c3f */
[----:B------:R-:W-:Y:S01]  /*9280*/  UMOV UR42, UR25 ;  /* 0x00000019002a7c82 */ /* 0x000fe20008000000 */
[----:B-1--4-:R-:W-:Y:S10]  /*9290*/  @!P5 BRA `(.L_x_1815) ;  /* 0x000000000004d947 */ /* 0x012ff40003800000 */
[----:B------:R-:W-:Y:S01]  /*92a0*/  BPT.TRAP 0x1 ;  /* 0x000000040000795c */ /* 0x000fe20000300000 */
.L_x_1815:
[----:B------:R-:W-:Y:S01]  /*92b0*/  ULEA UR29, UR4, UR37, 0x3 ;  /* 0x00000025041d7291 */ /* 0x000fe2000f8e183f */
[----:B01----:R-:W-:-:S05]  /*92c0*/  IMAD.U32 R13, RZ, RZ, UR5 ;  /* 0x00000005ff0d7e24 */ /* 0x003fca000f8e00ff */
[----:B------:R-:W-:-:S04]  /*92d0*/  SHF.L.U32 R13, R13, 0x1f, RZ ;  /* 0x0000001f0d0d7819 */ /* 0x000fc800000006ff */
[----:B------:R0:W1:Y:S01]  /*92e0*/  SYNCS.PHASECHK.TRANS64.TRYWAIT P1, [UR29+0x28c30], R13 ;  /* 0x028c300dff0075a7 */ /* 0x000062000802015d */
[----:B------:R-:W-:Y:S05]  /*92f0*/  @!P5 BRA `(.L_x_1816) ;  /* 0x000000000004d947 */ /* 0x000fea0003800000 */
[----:B------:R-:W-:Y:S01]  /*9300*/  BPT.TRAP 0x1 ;  /* 0x000000040000795c */ /* 0x000fe20000300000 */
.L_x_1816:
[----:B-1----:R-:W-:Y:S05]  /*9310*/  @P1 BRA `(.L_x_1817) ;  /* 0x0000000000081947 */ /* 0x002fea0003800000 */
[----:B------:R-:W1:Y:S02]  /*9320*/  SYNCS.PHASECHK.TRANS64.TRYWAIT P1, [UR29+0x28c30], R13 ;  /* 0x028c300dff0075a7 */ /* 0x000e64000802015d */
[----:B-1----:R-:W-:Y:S05]  /*9330*/  @!P1 BRA `(.L_x_1818) ;  /* 0x000000c000949947 */ /* 0x002fea0003800000 */
.L_x_1817:
[----:B------:R-:W-:Y:S01]  /*9340*/  ULEA UR22, UR4, UR6, 0x9 ;  /* 0x0000000604167291 */ /* 0x000fe2000f8e483f */
[----:B--2---:R-:W-:Y:S01]  /*9350*/  WARPGROUP.ARRIVE ;  /* 0x00000000000079c5 */ /* 0x004fe20000000000 */
[----:B------:R-:W-:Y:S01]  /*9360*/  UMOV UR23, 0x40000040 ;  /* 0x4000004000177882 */ /* 0x000fe20000000000 */
[----:B------:R-:W-:Y:S01]  /*9370*/  UMOV UR11, 0x40000040 ;  /* 0x40000040000b7882 */ /* 0x000fe20000000000 */
[----:B------:R-:W-:Y:S01]  /*9380*/  UIADD3 UR10, UR22, 0x2, URZ ;  /* 0x00000002160a7890 */ /* 0x000fe2000fffe03f */
[----:B------:R-:W-:Y:S01]  /*9390*/  IMAD.U32 R192, RZ, RZ, UR29 ;  /* 0x0000001dffc07e24 */ /* 0x000fe2000f8e00ff */
[----:B------:R-:W-:Y:S01]  /*93a0*/  UIADD3 UR14, UR22, 0x4, URZ ;  /* 0x00000004160e7890 */ /* 0x000fe2000fffe03f */
[----:B------:R-:W-:Y:S01]  /*93b0*/  ISETP.NE.AND P1, PT, R3, RZ, PT ;  /* 0x000000ff0300720c */ /* 0x000fe20003f25270 */
[----:B------:R-:W-:Y:S01]  /*93c0*/  UMOV UR15, 0x40000040 ;  /* 0x40000040000f7882 */ /* 0x000fe20000000000 */
[----:B------:R-:W-:Y:S01]  /*93d0*/  HGMMA.64x64x16.F32 R152, gdesc[UR20], RZ, !UPT, gsb0 ;  /* 0x00e00000149879f0 */ /* 0x000fe2000c0008ff */
[----:B------:R-:W-:Y:S01]  /*93e0*/  UIADD3 UR18, UR22, 0x6, URZ ;  /* 0x0000000616127890 */ /* 0x000fe2000fffe03f */
[----:B------:R-:W-:Y:S01]  /*93f0*/  UMOV UR19, 0x40000040 ;  /* 0x4000004000137882 */ /* 0x000fe20000000000 */
[----:B------:R-:W-:-:S02]  /*9400*/  WARPGROUP.DEPBAR.LE gsb0, 0x0 ;  /* 0x00008000000079c5 */ /* 0x000fc40000010000 */
[----:B------:R-:W-:-:S06]  /*9410*/  WARPGROUP.ARRIVE ;  /* 0x00000000000079c5 */ /* 0x000fcc0000000000 */
[----:B------:R-:W-:Y:S01]  /*9420*/  HGMMA.64x64x16.F32 R152, gdesc[UR8], R152, gsb0 ;  /* 0x00e00000089879f0 */ /* 0x000fe20008000898 */
[----:B------:R-:W-:Y:S02]  /*9430*/  UMOV UR10, UR26 ;  /* 0x0000001a000a7c82 */ /* 0x000fe40008000000 */
        /* <DEDUP_REMOVED lines=8> */
[----:B-1----:R-:W-:Y:S01]  /*94c0*/  FMUL.FTZ R6, R153, UR28 ;  /* 0x0000001c99067c20 */ /* 0x002fe20008410000 */
[----:B------:R-:W-:Y:S01]  /*94d0*/  FMUL.FTZ R21, R156, UR28 ;  /* 0x0000001c9c157c20 */ /* 0x000fe20008410000 */
[----:B------:R-:W-:Y:S01]  /*94e0*/  FMUL.FTZ R22, R157, UR28 ;  /* 0x0000001c9d167c20 */ /* 0x000fe20008410000 */
[----:B------:R-:W-:Y:S01]  /*94f0*/  FMUL.FTZ R23, R160, UR28 ;  /* 0x0000001ca0177c20 */ /* 0x000fe20008410000 */
[----:B------:R-:W-:Y:S01]  /*9500*/  FMUL.FTZ R152, R161, UR28 ;  /* 0x0000001ca1987c20 */ /* 0x000fe20008410000 */
[----:B------:R-:W1:Y:S01]  /*9510*/  MUFU.TANH R19, R19 ;  /* 0x0000001300137308 */ /* 0x000e620000002400 */
[----:B------:R-:W-:Y:S01]  /*9520*/  FMUL.FTZ R153, R164, UR28 ;  /* 0x0000001ca4997c20 */ /* 0x000fe20008410000 */
[----:B---3--:R-:W-:Y:S01]  /*9530*/  FMUL.FTZ R14, R154, UR28 ;  /* 0x0000001c9a0e7c20 */ /* 0x008fe20008410000 */
        /* <DEDUP_REMOVED lines=22> */
[----:B--2---:R-:W-:-:S07]  /*96a0*/  FMNMX.FTZ R160, R6, R5, !PT ;  /* 0x0000000506a07209 */ /* 0x004fce0007810000 */
[----:B------:R-:W2:Y:S01]  /*96b0*/  MUFU.TANH R23, R23 ;  /* 0x0000001700177308 */ /* 0x000ea20000002400 */
[----:B---3--:R-:W-:-:S07]  /*96c0*/  FMNMX.FTZ R5, R21, R160, !PT ;  /* 0x000000a015057209 */ /* 0x008fce0007810000 */
[----:B------:R-:W3:Y:S01]  /*96d0*/  MUFU.TANH R152, R152 ;  /* 0x0000009800987308 */ /* 0x000ee20000002400 */
[----:B-1----:R-:W-:-:S07]  /*96e0*/  FMNMX.FTZ R160, R22, R5, !PT ;  /* 0x0000000516a07209 */ /* 0x002fce0007810000 */
[----:B------:R-:W1:Y:S01]  /*96f0*/  MUFU.TANH R153, R153 ;  /* 0x0000009900997308 */ /* 0x000e620000002400 */
[----:B--2---:R-:W-:Y:S01]  /*9700*/  FMNMX.FTZ R5, R23, R160, !PT ;  /* 0x000000a017057209 */ /* 0x004fe20007810000 */
[----:B------:R-:W-:-:S06]  /*9710*/  FMUL.FTZ R160, R177, UR28 ;  /* 0x0000001cb1a07c20 */ /* 0x000fcc0008410000 */
[----:B------:R-:W2:Y:S01]  /*9720*/  MUFU.TANH R154, R154 ;  /* 0x0000009a009a7308 */ /* 0x000ea20000002400 */
[----:B---3--:R-:W-:-:S07]  /*9730*/  FMNMX.FTZ R164, R152, R5, !PT ;  /* 0x0000000598a47209 */ /* 0x008fce0007810000 */
[----:B------:R-:W3:Y:S01]  /*9740*/  MUFU.TANH R155, R155 ;  /* 0x0000009b009b7308 */ /* 0x000ee20000002400 */
[----:B-1----:R-:W-:-:S07]  /*9750*/  FMNMX.FTZ R5, R153, R164, !PT ;  /* 0x000000a499057209 */ /* 0x002fce0007810000 */
[----:B------:R-:W1:Y:S01]  /*9760*/  MUFU.TANH R156, R156 ;  /* 0x0000009c009c7308 */ /* 0x000e620000002400 */
[----:B--2---:R-:W-:-:S07]  /*9770*/  FMNMX.FTZ R164, R154, R5, !PT ;  /* 0x000000059aa47209 */ /* 0x004fce0007810000 */
[----:B------:R-:W2:Y:S01]  /*9780*/  MUFU.TANH R157, R157 ;  /* 0x0000009d009d7308 */ /* 0x000ea20000002400 */
[----:B---3--:R-:W-:Y:S01]  /*9790*/  FMNMX.FTZ R5, R155, R164, !PT ;  /* 0x000000a49b057209 */ /* 0x008fe20007810000 */
[----:B------:R-:W-:-:S06]  /*97a0*/  FMUL.FTZ R164, R181, UR28 ;  /* 0x0000001cb5a47c20 */ /* 0x000fcc0008410000 */
        /* <DEDUP_REMOVED lines=12> */
[----:B------:R-:W-:Y:S01]  /*9870*/  FMUL.FTZ R168, R171, UR28 ;  /* 0x0000001caba87c20 */ /* 0x000fe20008410000 */
[----:B------:R-:W-:-:S05]  /*9880*/  FMUL.FTZ R171, R179, UR28 ;  /* 0x0000001cb3ab7c20 */ /* 0x000fca0008410000 */
[----:B------:R-:W3:Y:S01]  /*9890*/  MUFU.TANH R16, R16 ;  /* 0x0000001000107308 */ /* 0x000ee20000002400 */
[----:B-1----:R-:W-:-:S05]  /*98a0*/  FMNMX.FTZ R5, R164, R5, !PT ;  /* 0x00000005a4057209 */ /* 0x002fca0007810000 */
[----:B------:R-:W1:Y:S02]  /*98b0*/  SHFL.BFLY PT, R172, R5, 0x2, 0x1f ;  /* 0x0c401f0005ac7f89 */ /* 0x000e6400000e0000 */
[----:B------:R-:W4:Y:S08]  /*98c0*/  MUFU.TANH R17, R17 ;  /* 0x0000001100117308 */ /* 0x000f300000002400 */
[----:B------:R-:W5:Y:S08]  /*98d0*/  MUFU.TANH R18, R18 ;  /* 0x0000001200127308 */ /* 0x000f700000002400 */
[----:B------:R-:W0:Y:S01]  /*98e0*/  MUFU.TANH R162, R162 ;  /* 0x000000a200a27308 */ /* 0x000e220000002400 */
[----:B-1----:R-:W-:Y:S01]  /*98f0*/  FMNMX.FTZ R177, R5, R172, !PT ;  /* 0x000000ac05b17209 */ /* 0x002fe20007810000 */
[----:B------:R-:W-:Y:S01]  /*9900*/  FMUL.FTZ R172, R178, UR28 ;  /* 0x0000001cb2ac7c20 */ /* 0x000fe20008410000 */
[----:B--2---:R-:W-:-:S05]  /*9910*/  FMNMX.FTZ R5, R14, R15, !PT ;  /* 0x0000000f0e057209 */ /* 0x004fca0007810000 */
[----:B------:R-:W1:Y:S01]  /*9920*/  MUFU.TANH R163, R163 ;  /* 0x000000a300a37308 */ /* 0x000e620000002400 */
[----:B------:R-:W2:Y:S01]  /*9930*/  SHFL.BFLY PT, R180, R177, 0x1, 0x1f ;  /* 0x0c201f00b1b47f89 */ /* 0x000ea200000e0000 */
[----:B---3--:R-:W-:-:S04]  /*9940*/  FMNMX.FTZ R174, R16, R5, !PT ;  /* 0x0000000510ae7209 */ /* 0x008fc80007810000 */
[----:B----4-:R-:W-:Y:S02]  /*9950*/  FMNMX.FTZ R5, R17, R174, !PT ;  /* 0x000000ae11057209 */ /* 0x010fe40007810000 */
[----:B------:R-:W3:Y:S01]  /*9960*/  MUFU.TANH R165, R165 ;  /* 0x000000a500a57308 */ /* 0x000ee20000002400 */
[----:B------:R-:W-:Y:S01]  /*9970*/  FMUL.FTZ R174, R183, UR28 ;  /* 0x0000001cb7ae7c20 */ /* 0x000fe20008410000 */
[----:B-----5:R-:W-:-:S04]  /*9980*/  FMNMX.FTZ R5, R18, R5, !PT ;  /* 0x0000000512057209 */ /* 0x020fc80007810000 */
[----:B0-----:R-:W-:Y:S02]  /*9990*/  FMNMX.FTZ R176, R162, R5, !PT ;  /* 0x00000005a2b07209 */ /* 0x001fe40007810000 */
[----:B------:R-:W0:Y:S02]  /*99a0*/  MUFU.TANH R166, R166 ;  /* 0x000000a600a67308 */ /* 0x000e240000002400 */
[----:B-1----:R-:W-:-:S06]  /*99b0*/  FMNMX.FTZ R176, R163, R176, !PT ;  /* 0x000000b0a3b07209 */ /* 0x002fcc0007810000 */
[----:B------:R-:W1:Y:S01]  /*99c0*/  MUFU.TANH R167, R167 ;  /* 0x000000a700a77308 */ /* 0x000e620000002400 */
[----:B---3--:R-:W-:Y:S02]  /*99d0*/  FMNMX.FTZ R175, R165, R176, !PT ;  /* 0x000000b0a5af7209 */ /* 0x008fe40007810000 */
[----:B--2---:R-:W-:-:S05]  /*99e0*/  FMNMX.FTZ R5, R177, R180, !PT ;  /* 0x000000b4b1057209 */ /* 0x004fca0007810000 */
[----:B------:R-:W2:Y:S01]  /*99f0*/  MUFU.TANH R168, R168 ;  /* 0x000000a800a87308 */ /* 0x000ea20000002400 */
[C---:B------:R-:W-:Y:S01]  /*9a00*/  FADD.FTZ R20, -R5.reuse, R20 ;  /* 0x0000001405147221 */ /* 0x040fe20000010100 */
[----:B------:R-:W-:-:S03]  /*9a10*/  FMUL.FTZ R179, R5, UR10 ;  /* 0x0000000a05b37c20 */ /* 0x000fc60008410000 */
[----:B------:R-:W-:Y:S01]  /*9a20*/  FMUL.FTZ R178, R20, UR10 ;  /* 0x0000000a14b27c20 */ /* 0x000fe20008410000 */
[----:B0-----:R-:W-:Y:S01]  /*9a30*/  FMNMX.FTZ R20, R166, R175, !PT ;  /* 0x000000afa6147209 */ /* 0x001fe20007810000 */
[--C-:B------:R-:W-:Y:S01]  /*9a40*/  FFMA.FTZ R21, R21, UR10, -R179.reuse ;  /* 0x0000000a15157c23 */ /* 0x100fe200080108b3 */
[----:B------:R-:W0:Y:S01]  /*9a50*/  MUFU.TANH R169, R169 ;  /* 0x000000a900a97308 */ /* 0x000e220000002400 */
[--C-:B------:R-:W-:Y:S01]  /*9a60*/  FFMA.FTZ R22, R22, UR10, -R179.reuse ;  /* 0x0000000a16167c23 */ /* 0x100fe200080108b3 */
[----:B-1----:R-:W-:Y:S01]  /*9a70*/  FMNMX.FTZ R177, R167, R20, !PT ;  /* 0x00000014a7b17209 */ /* 0x002fe20007810000 */
[--C-:B------:R-:W-:Y:S01]  /*9a80*/  FFMA.FTZ R20, R19, UR10, -R179.reuse ;  /* 0x0000000a13147c23 */ /* 0x100fe200080108b3 */
[--C-:B------:R-:W-:Y:S01]  /*9a90*/  FFMA.FTZ R23, R23, UR10, -R179.reuse ;  /* 0x0000000a17177c23 */ /* 0x100fe200080108b3 */
[--C-:B------:R-:W-:Y:S01]  /*9aa0*/  FFMA.FTZ R153, R153, UR10, -R179.reuse ;  /* 0x0000000a99997c23 */ /* 0x100fe200080108b3 */
[--C-:B------:R-:W-:Y:S01]  /*9ab0*/  FFMA.FTZ R155, R155, UR10, -R179.reuse ;  /* 0x0000000a9b9b7c23 */ /* 0x100fe200080108b3 */
[--C-:B------:R-:W-:Y:S01]  /*9ac0*/  FFMA.FTZ R180, R156, UR10, -R179.reuse ;  /* 0x0000000a9cb47c23 */ /* 0x100fe200080108b3 */
[----:B------:R-:W1:Y:S01]  /*9ad0*/  MUFU.TANH R170, R170 ;  /* 0x000000aa00aa7308 */ /* 0x000e620000002400 */
[----:B--2---:R-:W-:Y:S01]  /*9ae0*/  FMNMX.FTZ R176, R168, R177, !PT ;  /* 0x000000b1a8b07209 */ /* 0x004fe20007810000 */
[--C-:B------:R-:W-:Y:S01]  /*9af0*/  FFMA.FTZ R157, R157, UR10, -R179.reuse ;  /* 0x0000000a9d9d7c23 */ /* 0x100fe200080108b3 */
[--C-:B------:R-:W-:Y:S01]  /*9b00*/  FFMA.FTZ R182, R158, UR10, -R179.reuse ;  /* 0x0000000a9eb67c23 */ /* 0x100fe200080108b3 */
[--C-:B------:R-:W-:Y:S01]  /*9b10*/  FFMA.FTZ R159, R159, UR10, -R179.reuse ;  /* 0x0000000a9f9f7c23 */ /* 0x100fe200080108b3 */
[--C-:B------:R-:W-:Y:S01]  /*9b20*/  FFMA.FTZ R186, R160, UR10, -R179.reuse ;  /* 0x0000000aa0ba7c23 */ /* 0x100fe200080108b3 */
[--C-:B------:R-:W-:Y:S01]  /*9b30*/  FFMA.FTZ R161, R161, UR10, -R179.reuse ;  /* 0x0000000aa1a17c23 */ /* 0x100fe200080108b3 */
[--C-:B------:R-:W-:Y:S01]  /*9b40*/  FFMA.FTZ R188, R164, UR10, -R179.reuse ;  /* 0x0000000aa4bc7c23 */ /* 0x100fe200080108b3 */
[----:B------:R-:W2:Y:S01]  /*9b50*/  MUFU.TANH R172, R172 ;  /* 0x000000ac00ac7308 */ /* 0x000ea20000002400 */
[----:B0-----:R-:W-:Y:S01]  /*9b60*/  FMNMX.FTZ R19, R169, R176, !PT ;  /* 0x000000b0a9137209 */ /* 0x001fe20007810000 */
[----:B------:R-:W-:-:S06]  /*9b70*/  FFMA.FTZ R176, R6, UR10, -R179 ;  /* 0x0000000a06b07c23 */ /* 0x000fcc00080108b3 */
[----:B------:R-:W0:Y:S01]  /*9b80*/  MUFU.TANH R171, R171 ;  /* 0x000000ab00ab7308 */ /* 0x000e220000002400 */
[----:B-1----:R-:W-:-:S07]  /*9b90*/  FMNMX.FTZ R177, R170, R19, !PT ;  /* 0x00000013aab17209 */ /* 0x002fce0007810000 */
[----:B------:R-:W1:Y:S01]  /*9ba0*/  MUFU.TANH R173, R173 ;  /* 0x000000ad00ad7308 */ /* 0x000e620000002400 */
[----:B--2---:R-:W-:-:S07]  /*9bb0*/  FMNMX.FTZ R6, R172, R177, !PT ;  /* 0x000000b1ac067209 */ /* 0x004fce0007810000 */
[----:B------:R-:W2:Y:S01]  /*9bc0*/  MUFU.TANH R174, R174 ;  /* 0x000000ae00ae7308 */ /* 0x000ea20000002400 */
[----:B0-----:R-:W-:-:S07]  /*9bd0*/  FMNMX.FTZ R6, R171, R6, !PT ;  /* 0x00000006ab067209 */ /* 0x001fce0007810000 */
[----:B------:R0:W-:Y:S01]  /*9be0*/  MUFU.EX2 R19, R176 ;  /* 0x000000b000137308 */ /* 0x0001e20000000800 */
[----:B-1----:R-:W-:-:S07]  /*9bf0*/  FMNMX.FTZ R177, R173, R6, !PT ;  /* 0x00000006adb17209 */ /* 0x002fce0007810000 */
[----:B------:R1:W3:Y:S01]  /*9c00*/  MUFU.EX2 R175, R178 ;  /* 0x000000b200af7308 */ /* 0x0002e20000000800 */
[----:B--2---:R-:W-:Y:S01]  /*9c10*/  FMNMX.FTZ R177, R174, R177, !PT ;  /* 0x000000b1aeb17209 */ /* 0x004fe20007810000 */
[----:B0-----:R-:W-:-:S04]  /*9c20*/  FFMA.FTZ R176, R152, UR10, -R179 ;  /* 0x0000000a98b07c23 */ /* 0x001fc800080108b3 */
[----:B------:R-:W0:Y:S02]  /*9c30*/  SHFL.BFLY PT, R6, R177, 0x2, 0x1f ;  /* 0x0c401f00b1067f89 */ /* 0x000e2400000e0000 */
[----:B------:R-:W2:Y:S01]  /*9c40*/  MUFU.EX2 R20, R20 ;  /* 0x0000001400147308 */ /* 0x000ea20000000800 */
[----:B-1----:R-:W-:Y:S01]  /*9c50*/  FFMA.FTZ R178, R154, UR10, -R179 ;  /* 0x0000000a9ab27c23 */ /* 0x002fe200080108b3 */
[----:B------:R-:W-:-:S04]  /*9c60*/  IMAD.U32 R179, RZ, RZ, UR27 ;  /* 0x0000001bffb37e24 */ /* 0x000fc8000f8e00ff */
[----:B------:R-:W-:Y:S02]  /*9c70*/  @!P1 IMAD R154, R179, 0x40, R2 ;  /* 0x00000040b39a9824 */ /* 0x000fe400078e0202 */
[----:B------:R-:W-:Y:S01]  /*9c80*/  MUFU.EX2 R21, R21 ;  /* 0x0000001500157308 */ /* 0x000fe20000000800 */
[-C--:B---3--:R-:W-:Y:S01]  /*9c90*/  FMUL.FTZ R24, R24, R175.reuse ;  /* 0x000000af18187220 */ /* 0x088fe20000410000 */
[-C--:B------:R-:W-:Y:S01]  /*9ca0*/  FMUL.FTZ R25, R25, R175.reuse ;  /* 0x000000af19197220 */ /* 0x080fe20000410000 */
[----:B------:R-:W-:Y:S01]  /*9cb0*/  @!P1 LEA R154, R154, UR37, 0x2 ;  /* 0x000000259a9a9c11 */ /* 0x000fe2000f8e10ff */
[-C--:B------:R-:W-:Y:S01]  /*9cc0*/  FMUL.FTZ R28, R28, R175.reuse ;  /* 0x000000af1c1c7220 */ /* 0x080fe20000410000 */
[-C--:B------:R-:W-:Y:S01]  /*9cd0*/  FMUL.FTZ R29, R29, R175.reuse ;  /* 0x000000af1d1d7220 */ /* 0x080fe20000410000 */
[-C--:B------:R-:W-:Y:S01]  /*9ce0*/  FMUL.FTZ R32, R32, R175.reuse ;  /* 0x000000af20207220 */ /* 0x080fe20000410000 */
[-C--:B------:R-:W-:Y:S01]  /*9cf0*/  FMUL.FTZ R33, R33, R175.reuse ;  /* 0x000000af21217220 */ /* 0x080fe20000410000 */
[----:B------:R-:W-:Y:S01]  /*9d00*/  MUFU.EX2 R22, R22 ;  /* 0x0000001600167308 */ /* 0x000fe20000000800 */
[----:B--2---:R-:W-:Y:S01]  /*9d10*/  FFMA.FTZ R8, R175, R8, R20 ;  /* 0x00000008af087223 */ /* 0x004fe20000010014 */
[-C--:B------:R-:W-:Y:S01]  /*9d20*/  FMUL.FTZ R36, R36, R175.reuse ;  /* 0x000000af24247220 */ /* 0x080fe20000410000 */
[-C--:B------:R-:W-:Y:S01]  /*9d30*/  FMUL.FTZ R37, R37, R175.reuse ;  /* 0x000000af25257220 */ /* 0x080fe20000410000 */
[-C--:B------:R-:W-:Y:S01]  /*9d40*/  FMUL.FTZ R40, R40, R175.reuse ;  /* 0x000000af28287220 */ /* 0x080fe20000410000 */
[----:B------:R-:W-:Y:S01]  /*9d50*/  FADD.FTZ R8, R19, R8 ;  /* 0x0000000813087221 */ /* 0x000fe20000010000 */
[----:B0-----:R-:W-:Y:S01]  /*9d60*/  FMNMX.FTZ R152, R177, R6, !PT ;  /* 0x00000006b1987209 */ /* 0x001fe20007810000 */
[-C--:B------:R-:W-:Y:S01]  /*9d70*/  FMUL.FTZ R41, R41, R175.reuse ;  /* 0x000000af29297220 */ /* 0x080fe20000410000 */
[----:B------:R-:W-:Y:S01]  /*9d80*/  MUFU.EX2 R23, R23 ;  /* 0x0000001700177308 */ /* 0x000fe20000000800 */
[-C--:B------:R-:W-:Y:S01]  /*9d90*/  FMUL.FTZ R44, R44, R175.reuse ;  /* 0x000000af2c2c7220 */ /* 0x080fe20000410000 */
[-C--:B------:R-:W-:Y:S01]  /*9da0*/  FMUL.FTZ R45, R45, R175.reuse ;  /* 0x000000af2d2d7220 */ /* 0x080fe20000410000 */
[----:B------:R-:W0:Y:S01]  /*9db0*/  SHFL.BFLY PT, R177, R152, 0x1, 0x1f ;  /* 0x0c201f0098b17f89 */ /* 0x000e2200000e0000 */
        /* <DEDUP_REMOVED lines=20> */
[----:B------:R-:W2:Y:S01]  /*9f00*/  MUFU.EX2 R178, R178 ;  /* 0x000000b200b27308 */ /* 0x000ea20000000800 */
[----:B-1----:R-:W-:Y:S01]  /*9f10*/  F2FP.F16.F32.PACK_AB R156, R176, R23 ;  /* 0x00000017b09c723e */ /* 0x002fe200000000ff */
[----:B------:R-:W-:Y:S01]  /*9f20*/  FMUL.FTZ R84, R84, R175 ;  /* 0x000000af54547220 */ /* 0x000fe20000410000 */
[----:B0-----:R-:W-:Y:S01]  /*9f30*/  FMNMX.FTZ R6, R152, R177, !PT ;  /* 0x000000b198067209 */ /* 0x001fe20007810000 */
[-C--:B------:R-:W-:Y:S01]  /*9f40*/  FMUL.FTZ R85, R85, R175.reuse ;  /* 0x000000af55557220 */ /* 0x080fe20000410000 */
[----:B------:R-:W-:Y:S01]  /*9f50*/  @!P6 IADD3 R152, R192, 0x28c40, RZ ;  /* 0x00028c40c098e810 */ /* 0x000fe20007ffe0ff */
[-C--:B------:R-:W-:Y:S01]  /*9f60*/  FMUL.FTZ R88, R88, R175.reuse ;  /* 0x000000af58587220 */ /* 0x080fe20000410000 */
[----:B------:R-:W-:Y:S01]  /*9f70*/  FMUL.FTZ R89, R89, R175 ;  /* 0x000000af59597220 */ /* 0x000fe20000410000 */
[C---:B------:R-:W-:Y:S01]  /*9f80*/  FADD.FTZ R15, -R6.reuse, R15 ;  /* 0x0000000f060f7221 */ /* 0x040fe20000010100 */
[----:B------:R-:W-:Y:S01]  /*9f90*/  FMUL.FTZ R177, R6, UR10 ;  /* 0x0000000a06b17c20 */ /* 0x000fe20008410000 */
[----:B------:R-:W-:Y:S01]  /*9fa0*/  MUFU.EX2 R155, R155 ;  /* 0x0000009b009b7308 */ /* 0x000fe20000000800 */
[----:B------:R-:W-:Y:S01]  /*9fb0*/  @!P6 PRMT R152, RZ, 0x654, R152 ;  /* 0x00000654ff98e816 */ /* 0x000fe20000000098 */
[----:B------:R-:W-:Y:S01]  /*9fc0*/  FMUL.FTZ R184, R15, UR10 ;  /* 0x0000000a0fb87c20 */ /* 0x000fe20008410000 */
[--C-:B------:R-:W-:Y:S01]  /*9fd0*/  FFMA.FTZ R15, R14, UR10, -R177.reuse ;  /* 0x0000000a0e0f7c23 */ /* 0x100fe200080108b1 */
[--C-:B------:R-:W-:Y:S01]  /*9fe0*/  FFMA.FTZ R14, R16, UR10, -R177.reuse ;  /* 0x0000000a100e7c23 */ /* 0x100fe200080108b1 */
[--C-:B------:R-:W-:Y:S01]  /*9ff0*/  FFMA.FTZ R16, R17, UR10, -R177.reuse ;  /* 0x0000000a11107c23 */ /* 0x100fe200080108b1 */
[--C-:B------:R-:W-:Y:S01]  /*a000*/  FFMA.FTZ R17, R18, UR10, -R177.reuse ;  /* 0x0000000a12117c23 */ /* 0x100fe200080108b1 */
[--C-:B------:R-:W-:Y:S01]  /*a010*/  FFMA.FTZ R18, R162, UR10, -R177.reuse ;  /* 0x0000000aa2127c23 */ /* 0x100fe200080108b1 */
        /* <DEDUP_REMOVED lines=12> */
[----:B------:R-:W-:Y:S01]  /*a0e0*/  FFMA.FTZ R174, R174, UR10, -R177 ;  /* 0x0000000aaeae7c23 */ /* 0x000fe200080108b1 */
[----:B------:R-:W-:Y:S01]  /*a0f0*/  FADD.FTZ R177, R21, R8 ;  /* 0x0000000815b17221 */ /* 0x000fe20000010000 */
[----:B------:R3:W-:Y:S01]  /*a100*/  @!P6 SYNCS.ARRIVE.TRANS64.RED.A1T0 RZ, [R152+URZ], RZ ;  /* 0x000000ff98ffe9a7 */ /* 0x0007e2000810043f */
[----:B------:R-:W-:Y:S01]  /*a110*/  @!P1 STS [R154+0x28800], R175 ;  /* 0x028800af9a009388 */ /* 0x000fe20000000800 */
[----:B------:R-:W4:Y:S01]  /*a120*/  MUFU.EX2 R14, R14 ;  /* 0x0000000e000e7308 */ /* 0x000f220000000800 */
[----:B------:R-:W-:Y:S01]  /*a130*/  FADD.FTZ R8, R22, R177 ;  /* 0x000000b116087221 */ /* 0x000fe20000010000 */
[----:B--2---:R-:W-:Y:S01]  /*a140*/  F2FP.F16.F32.PACK_AB R158, R178, R153 ;  /* 0x00000099b29e723e */ /* 0x004fe200000000ff */
[----:B0-----:R0:W-:Y:S01]  /*a150*/  @!P1 STS [R154+0x28820], R184 ;  /* 0x028820b89a009388 */ /* 0x0011e20000000800 */
[-C--:B------:R-:W-:Y:S01]  /*a160*/  FMUL.FTZ R92, R92, R175.reuse ;  /* 0x000000af5c5c7220 */ /* 0x080fe20000410000 */
[----:B------:R-:W-:Y:S01]  /*a170*/  FADD.FTZ R177, R23, R8 ;  /* 0x0000000817b17221 */ /* 0x000fe20000010000 */
[-C--:B------:R-:W-:Y:S01]  /*a180*/  FMUL.FTZ R93, R93, R175.reuse ;  /* 0x000000af5d5d7220 */ /* 0x080fe20000410000 */
[----:B------:R-:W-:Y:S01]  /*a190*/  FMUL.FTZ R96, R96, R175 ;  /* 0x000000af60607220 */ /* 0x000fe20000410000 */
[----:B------:R-:W2:Y:S01]  /*a1a0*/  MUFU.EX2 R16, R16 ;  /* 0x0000001000107308 */ /* 0x000ea20000000800 */
[----:B-1----:R-:W-:Y:S01]  /*a1b0*/  FFMA.FTZ R7, R184, R7, R15 ;  /* 0x00000007b8077223 */ /* 0x002fe2000001000f */
[----:B---3--:R-:W-:Y:S01]  /*a1c0*/  FADD.FTZ R152, R176, R177 ;  /* 0x000000b1b0987221 */ /* 0x008fe20000010000 */
[-C--:B------:R-:W-:Y:S01]  /*a1d0*/  FMUL.FTZ R97, R97, R175.reuse ;  /* 0x000000af61617220 */ /* 0x080fe20000410000 */
[----:B------:R-:W-:Y:S01]  /*a1e0*/  FMUL.FTZ R100, R100, R175 ;  /* 0x000000af64647220 */ /* 0x000fe20000410000 */
[----:B0-----:R-:W-:Y:S01]  /*a1f0*/  F2FP.F16.F32.PACK_AB R154, R22, R21 ;  /* 0x00000015169a723e */ /* 0x001fe200000000ff */
[----:B------:R-:W-:Y:S01]  /*a200*/  FADD.FTZ R177, R153, R152 ;  /* 0x0000009899b17221 */ /* 0x000fe20000010000 */
[----:B------:R-:W-:Y:S01]  /*a210*/  FMUL.FTZ R101, R101, R175 ;  /* 0x000000af65657220 */ /* 0x000fe20000410000 */
[----:B------:R-:W0:Y:S01]  /*a220*/  MUFU.EX2 R17, R17 ;  /* 0x0000001100117308 */ /* 0x000e220000000800 */
[----:B----4-:R-:W-:Y:S01]  /*a230*/  FADD.FTZ R7, R14, R7 ;  /* 0x000000070e077221 */ /* 0x010fe20000010000 */
[----:B------:R-:W-:Y:S01]  /*a240*/  FADD.FTZ R152, R178, R177 ;  /* 0x000000b1b2987221 */ /* 0x000fe20000010000 */
[----:B------:R-:W-:Y:S01]  /*a250*/  F2FP.F16.F32.PACK_AB R153, R14, R15 ;  /* 0x0000000f0e99723e */ /* 0x000fe200000000ff */
[-C--:B------:R-:W-:Y:S01]  /*a260*/  FMUL.FTZ R104, R104, R175.reuse ;  /* 0x000000af68687220 */ /* 0x080fe20000410000 */
[-C--:B------:R-:W-:Y:S01]  /*a270*/  FMUL.FTZ R105, R105, R175.reuse ;  /* 0x000000af69697220 */ /* 0x080fe20000410000 */
[----:B------:R-:W-:Y:S01]  /*a280*/  FADD.FTZ R177, R155, R152 ;  /* 0x000000989bb17221 */ /* 0x000fe20000010000 */
        /* <DEDUP_REMOVED lines=17> */
[----:B------:R-:W0:Y:S01]  /*a3a0*/  MUFU.EX2 R165, R165 ;  /* 0x000000a500a57308 */ /* 0x000e220000000800 */
        /* <DEDUP_REMOVED lines=8> */
[----:B--2---:R-:W-:Y:S01]  /*a430*/  FADD.FTZ R8, R163, R8 ;  /* 0x00000008a3087221 */ /* 0x004fe20000010000 */
[-C--:B------:R-:W-:Y:S01]  /*a440*/  FMUL.FTZ R145, R145, R175.reuse ;  /* 0x000000af91917220 */ /* 0x080fe20000410000 */
[-C--:B------:R-:W-:Y:S01]  /*a450*/  FMUL.FTZ R148, R148, R175.reuse ;  /* 0x000000af94947220 */ /* 0x080fe20000410000 */
[----:B------:R-:W-:Y:S01]  /*a460*/  FMUL.FTZ R149, R149, R175 ;  /* 0x000000af95957220 */ /* 0x000fe20000410000 */
        /* <DEDUP_REMOVED lines=36> */
[----:B-1----:R-:W-:Y:S01]  /*a6b0*/  FADD.FTZ R177, R157, R152 ;  /* 0x000000989db17221 */ /* 0x002fe20000010000 */
[----:B------:R-:W-:Y:S01]  /*a6c0*/  F2FP.F16.F32.PACK_AB R152, R19, R20 ;  /* 0x000000141398723e */ /* 0x000fe200000000ff */
[----:B------:R-:W-:Y:S01]  /*a6d0*/  BAR.SYNC.DEFER_BLOCKING 0xf, 0x100 ;  /* 0x03c4000000007b1d */ /* 0x000fe20000010000 */
        /* <DEDUP_REMOVED lines=14> */
[C---:B0-----:R-:W-:Y:S01]  /*a7c0*/  FADD.FTZ R20, R182.reuse, R177 ;  /* 0x000000b1b6147221 */ /* 0x041fe20000010000 */
[----:B------:R-:W-:Y:S01]  /*a7d0*/  F2FP.F16.F32.PACK_AB R162, R182, R157 ;  /* 0x0000009db6a2723e */ /* 0x000fe200000000ff */
[----:B------:R-:W-:Y:S01]  /*a7e0*/  FMUL.FTZ R98, R98, R184 ;  /* 0x000000b862627220 */ /* 0x000fe20000410000 */
[----:B------:R-:W-:Y:S01]  /*a7f0*/  F2FP.F16.F32.PACK_AB R157, R163, R18 ;  /* 0x00000012a39d723e */ /* 0x000fe200000000ff */
[-C--:B------:R-:W-:Y:S01]  /*a800*/  FMUL.FTZ R99, R99, R184.reuse ;  /* 0x000000b863637220 */ /* 0x080fe20000410000 */
[-C--:B------:R-:W-:Y:S01]  /*a810*/  FMUL.FTZ R102, R102, R184.reuse ;  /* 0x000000b866667220 */ /* 0x080fe20000410000 */
[-C--:B------:R-:W-:Y:S01]  /*a820*/  FMUL.FTZ R103, R103, R184.reuse ;  /* 0x000000b867677220 */ /* 0x080fe20000410000 */
[----:B------:R-:W0:Y:S01]  /*a830*/  MUFU.EX2 R170, R170 ;  /* 0x000000aa00aa7308 */ /* 0x000e220000000800 */
[----:B-1----:R-:W-:Y:S01]  /*a840*/  FADD.FTZ R7, R169, R8 ;  /* 0x00000008a9077221 */ /* 0x002fe20000010000 */
[----:B------:R1:W-:Y:S01]  /*a850*/  STSM.16.M88.4 [R12+0x26800], R152 ;  /* 0x026800980c007844 */ /* 0x0003e20000000200 */
        /* <DEDUP_REMOVED lines=22> */
[C---:B---3--:R-:W-:Y:S01]  /*a9c0*/  FADD.FTZ R8, R186.reuse, R19 ;  /* 0x00000013ba087221 */ /* 0x048fe20000010000 */
[----:B------:R-:W-:Y:S01]  /*a9d0*/  F2FP.F16.F32.PACK_AB R164, R186, R159 ;  /* 0x0000009fbaa4723e */ /* 0x000fe200000000ff */
[-C--:B------:R-:W-:Y:S01]  /*a9e0*/  FMUL.FTZ R138, R138, R184.reuse ;  /* 0x000000b88a8a7220 */ /* 0x080fe20000410000 */
[----:B------:R-:W-:Y:S01]  /*a9f0*/  F2FP.F16.F32.PACK_AB R159, R190, R165 ;  /* 0x000000a5be9f723e */ /* 0x000fe200000000ff */
[-C--:B------:R-:W-:Y:S01]  /*aa00*/  FMUL.FTZ R139, R139, R184.reuse ;  /* 0x000000b88b8b7220 */ /* 0x080fe20000410000 */
[-C--:B------:R-:W-:Y:S01]  /*aa10*/  FMUL.FTZ R142, R142, R184.reuse ;  /* 0x000000b88e8e7220 */ /* 0x080fe20000410000 */
[-C--:B------:R-:W-:Y:S01]  /*aa20*/  FMUL.FTZ R143, R143, R184.reuse ;  /* 0x000000b88f8f7220 */ /* 0x080fe20000410000 */
[----:B------:R-:W3:Y:S01]  /*aa30*/  MUFU.EX2 R188, R188 ;  /* 0x000000bc00bc7308 */ /* 0x000ee20000000800 */
[----:B--2---:R-:W-:Y:S01]  /*aa40*/  FADD.FTZ R20, R172, R7 ;  /* 0x00000007ac147221 */ /* 0x004fe20000010000 */
[----:B------:R1:W-:Y:S01]  /*aa50*/  STSM.16.M88.4 [R11], R156 ;  /* 0x0000009c0b007844 */ /* 0x0003e20000000200 */
[-C--:B------:R-:W-:Y:S01]  /*aa60*/  FMUL.FTZ R146, R146, R184.reuse ;  /* 0x000000b892927220 */ /* 0x080fe20000410000 */
[-C--:B------:R-:W-:Y:S01]  /*aa70*/  FMUL.FTZ R147, R147, R184.reuse ;  /* 0x000000b893937220 */ /* 0x080fe20000410000 */
[-C--:B------:R-:W-:Y:S01]  /*aa80*/  FMUL.FTZ R150, R150, R184.reuse ;  /* 0x000000b896967220 */ /* 0x080fe20000410000 */
[----:B------:R-:W-:-:S02]  /*aa90*/  FMUL.FTZ R151, R151, R184 ;  /* 0x000000b897977220 */ /* 0x000fc40000410000 */
[----:B------:R-:W2:Y:S01]  /*aaa0*/  MUFU.EX2 R171, R171 ;  /* 0x000000ab00ab7308 */ /* 0x000ea20000000800 */
[----:B0-----:R-:W-:-:S07]  /*aab0*/  FADD.FTZ R19, R161, R8 ;  /* 0x00000008a1137221 */ /* 0x001fce0000010000 */
[----:B------:R-:W0:Y:S01]  /*aac0*/  MUFU.EX2 R173, R173 ;  /* 0x000000ad00ad7308 */ /* 0x000e220000000800 */
[C---:B---3--:R-:W-:Y:S01]  /*aad0*/  F2FP.F16.F32.PACK_AB R166, R188.reuse, R161 ;  /* 0x000000a1bca6723e */ /* 0x048fe200000000ff */
[----:B------:R-:W-:Y:S01]  /*aae0*/  FADD.FTZ R8, R188, R19 ;  /* 0x00000013bc087221 */ /* 0x000fe20000010000 */
[----:B------:R-:W-:-:S05]  /*aaf0*/  F2FP.F16.F32.PACK_AB R161, R168, R167 ;  /* 0x000000a7a8a1723e */ /* 0x000fca00000000ff */
[----:B------:R-:W3:Y:S01]  /*ab00*/  MUFU.EX2 R174, R174 ;  /* 0x000000ae00ae7308 */ /* 0x000ee20000000800 */
[C---:B--2---:R-:W-:Y:S01]  /*ab10*/  FADD.FTZ R20, R171.reuse, R20 ;  /* 0x00000014ab147221 */ /* 0x044fe20000010000 */
[----:B------:R-:W-:Y:S01]  /*ab20*/  F2FP.F16.F32.PACK_AB R165, R171, R172 ;  /* 0x000000acaba5723e */ /* 0x000fe200000000ff */
[----:B------:R1:W-:Y:S02]  /*ab30*/  STSM.16.M88.4 [R10], R160 ;  /* 0x000000a00a007844 */ /* 0x0003e40000000200 */
[----:B0-----:R-:W-:Y:S01]  /*ab40*/  FADD.FTZ R7, R173, R20 ;  /* 0x00000014ad077221 */ /* 0x001fe20000010000 */
[----:B---3--:R-:W-:-:S03]  /*ab50*/  F2FP.F16.F32.PACK_AB R167, R174, R173 ;  /* 0x000000adaea7723e */ /* 0x008fc600000000ff */
[----:B------:R-:W-:Y:S02]  /*ab60*/  FADD.FTZ R7, R174, R7 ;  /* 0x00000007ae077221 */ /* 0x000fe40000010000 */
[----:B------:R1:W-:Y:S01]  /*ab70*/  STSM.16.M88.4 [R9], R164 ;  /* 0x000000a409007844 */ /* 0x0003e20000000200 */
[----:B------:R-:W-:Y:S05]  /*ab80*/  @!P5 BRA `(.L_x_1819) ;  /* 0x000000000004d947 */ /* 0x000fea0003800000 */
[----:B------:R-:W-:Y:S01]  /*ab90*/  BPT.TRAP 0x1 ;  /* 0x000000040000795c */ /* 0x000fe20000300000 */
.L_x_1819:
[----:B------:R0:W2:Y:S01]  /*aba0*/  SYNCS.PHASECHK.TRANS64.TRYWAIT P1, [UR29+0x28c50], R13 ;  /* 0x028c500dff0075a7 */ /* 0x0000a2000802015d */
[----:B------:R-:W-:Y:S05]  /*abb0*/  @!P5 BRA `(.L_x_1820) ;  /* 0x000000000004d947 */ /* 0x000fea0003800000 */
[----:B------:R-:W-:Y:S01]  /*abc0*/  BPT.TRAP 0x1 ;  /* 0x000000040000795c */ /* 0x000fe20000300000 */
.L_x_1820:
[----:B--2---:R-:W-:Y:S05]  /*abd0*/  @P1 BRA `(.L_x_1821) ;  /* 0x0000000000081947 */ /* 0x004fea0003800000 */
[----:B------:R-:W2:Y:S02]  /*abe0*/  SYNCS.PHASECHK.TRANS64.TRYWAIT P1, [UR29+0x28c50], R13 ;  /* 0x028c500dff0075a7 */ /* 0x000ea4000802015d */
[----:B--2---:R-:W-:Y:S05]  /*abf0*/  @!P1 BRA `(.L_x_1822) ;  /* 0x000000a8007c9947 */ /* 0x004fea0003800000 */
.L_x_1821:
[----:B------:R-:W-:Y:S01]  /*ac00*/  ULEA UR11, UR4, UR36, 0xc ;  /* 0x00000024040b7291 */ /* 0x000fe2000f8e603f */
[----:B------:R-:W-:Y:S01]  /*ac10*/  WARPGROUP.ARRIVE ;  /* 0x00000000000079c5 */ /* 0x000fe20000000000 */
[----:B------:R-:W-:Y:S01]  /*ac20*/  UMOV UR15, 0x40000040 ;  /* 0x40000040000f7882 */ /* 0x000fe20000000000 */
[----:B0-2---:R-:W-:Y:S01]  /*ac30*/  @!P6 VIADD R13, R192, 0x28c60 ;  /* 0x00028c60c00de836 */ /* 0x005fe20000000000 */
[----:B------:R-:W-:Y:S01]  /*ac40*/  UMOV UR27, UR4 ;  /* 0x00000004001b7c82 */ /* 0x000fe20008000000 */
[----:B------:R-:W-:Y:S01]  /*ac50*/  IMAD.MOV.U32 R15, RZ, RZ, R6 ;  /* 0x000000ffff0f7224 */ /* 0x000fe200078e0006 */
[----:B------:R-:W-:Y:S01]  /*ac60*/  MOV R20, R5 ;  /* 0x0000000500147202 */ /* 0x000fe20000000f00 */
[----:B------:R-:W-:Y:S01]  /*ac70*/  UMOV UR14, UR11 ;  /* 0x0000000b000e7c82 */ /* 0x000fe20008000000 */
[----:B------:R-:W-:Y:S01]  /*ac80*/  @!P6 PRMT R13, RZ, 0x654, R13 ;  /* 0x00000654ff0de816 */ /* 0x000fe2000000000d */
[----:B------:R-:W-:Y:S01]  /*ac90*/  HGMMA.64x256x16.F32 R24, R152, gdesc[UR12].tnspB, R24, gsb0 ;  /* 0x43e0000c98187df0 */ /* 0x000fe20008000818 */
[----:B------:R-:W-:Y:S01]  /*aca0*/  UIADD3 UR14, UR11, 0x80, URZ ;  /* 0x000000800b0e7890 */ /* 0x000fe2000fffe03f */
[----:B------:R-:W-:Y:S01]  /*acb0*/  UMOV UR15, 0x40000040 ;  /* 0x40000040000f7882 */ /* 0x000fe20000000000 */
[----:B------:R-:W-:-:S02]  /*acc0*/  WARPGROUP.DEPBAR.LE gsb0, 0x0 ;  /* 0x00008000000079c5 */ /* 0x000fc40000010000 */
        /* <DEDUP_REMOVED lines=26> */
[----:B------:R-:W-:-:S05]  /*ae70*/  UMOV UR42, UR25 ;  /* 0x00000019002a7c82 */ /* 0x000fca0008000000 */
.L_x_1814:
[----:B------:R-:W-:-:S06]  /*ae80*/  UISETP.GE.AND UP1, UPT, UR42, UR38, UPT ;  /* 0x000000262a00728c */ /* 0x000fcc000bf26270 */
[----:B------:R-:W-:-:S13]  /*ae90*/  PLOP3.LUT P0, PT, PT, PT, UP1, 0x80, 0x0 ;  /* 0x000000000000781c */ /* 0x000fda0003f0f018 */
[----:B------:R-:W-:Y:S05]  /*aea0*/  @!P0 BRA `(.L_x_1824) ;  /* 0x0000002400ec8947 */ /* 0x000fea0003800000 */
[----:B0--3--:R-:W-:Y:S01]  /*aeb0*/  IMAD.MOV.U32 R14, RZ, RZ, R6 ;  /* 0x000000ffff0e7224 */ /* 0x009fe200078e0006 */
[----:B------:R-:W-:Y:S01]  /*aec0*/  UMOV UR25, UR4 ;  /* 0x0000000400197c82 */ /* 0x000fe20008000000 */
[----:B------:R-:W-:Y:S01]  /*aed0*/  IMAD.MOV.U32 R15, RZ, RZ, R5 ;  /* 0x000000ffff0f7224 */ /* 0x000fe200078e0005 */
[----:B------:R-:W-:Y:S01]  /*aee0*/  ULDC UR26, c[0x0][0x9e4] ;  /* 0x00027900001a7ab9 */ /* 0x000fe20000000800 */
[----:B------:R-:W-:Y:S01]  /*aef0*/  ULDC UR27, c[0x0][0x288] ;  /* 0x0000a200001b7ab9 */ /* 0x000fe20000000800 */
[----:B------:R-:W-:Y:S01]  /*af00*/  ULDC UR28, c[0x0][0x2f0] ;  /* 0x0000bc00001c7ab9 */ /* 0x000fe20000000800 */
[----:B------:R-:W-:Y:S01]  /*af10*/  ULDC UR29, c[0x0][0x9d8] ;  /* 0x00027600001d7ab9 */ /* 0x000fe20000000800 */
[----:B------:R-:W-:Y:S01]  /*af20*/  ULDC UR24, c[0x0][0x988] ;  /* 0x0002620000187ab9 */ /* 0x000fe20000000800 */
[----:B------:R-:W-:-:S05]  /*af30*/  ULDC UR30, c[0x0][0x9e0] ;  /* 0x00027800001e7ab9 */ /* 0x000fca0000000800 */
.L_x_1841:
[----:B------:R-:W-:-:S04]  /*af40*/  UIADD3 UR4, UR25, 0x1, URZ ;  /* 0x0000000119047890 */ /* 0x000fc8000fffe03f */
[----:B------:R-:W-:-:S04]  /*af50*/  UISETP.NE.AND UP1, UPT, UR4, 0x2, UPT ;  /* 0x000000020400788c */ /* 0x000fc8000bf25270 */
[----:B------:R-:W-:Y:S02]  /*af60*/  USEL UR10, URZ, 0x1, UP1 ;  /* 0x000000013f0a7887 */ /* 0x000fe40008800000 */
[----:B------:R-:W-:Y:S02]  /*af70*/  USEL UR4, UR4, URZ, UP1 ;  /* 0x0000003f04047287 */ /* 0x000fe40008800000 */
[----:B------:R-:W-:Y:S01]  /*af80*/  ULOP3.LUT UR5, UR5, UR10, URZ, 0x3c, !UPT ;  /* 0x0000000a05057292 */ /* 0x000fe2000f8e3c3f */
[----:B01----:R-:W-:Y:S11]  /*af90*/  @!P5 BRA `(.L_x_1825) ;  /* 0x000000000004d947 */ /* 0x003ff60003800000 */
[----:B------:R-:W-:Y:S01]  /*afa0*/  BPT.TRAP 0x1 ;  /* 0x000000040000795c */ /* 0x000fe20000300000 */
.L_x_1825:
[----:B------:R-:W-:Y:S01]  /*afb0*/  ULEA UR31, UR4, UR37, 0x3 ;  /* 0x00000025041f7291 */ /* 0x000fe2000f8e183f */
[----:B-1--4-:R-:W-:-:S05]  /*afc0*/  IMAD.U32 R13, RZ, RZ, UR5 ;  /* 0x00000005ff0d7e24 */ /* 0x012fca000f8e00ff */
[----:B------:R-:W-:-:S04]  /*afd0*/  SHF.L.U32 R13, R13, 0x1f, RZ ;  /* 0x0000001f0d0d7819 */ /* 0x000fc800000006ff */
[----:B------:R0:W1:Y:S01]  /*afe0*/  SYNCS.PHASECHK.TRANS64.TRYWAIT P0, [UR31+0x28c30], R13 ;  /* 0x028c300dff0075a7 */ /* 0x000062000800015f */
[----:B------:R-:W-:Y:S05]  /*aff0*/  @!P5 BRA `(.L_x_1826) ;  /* 0x000000000004d947 */ /* 0x000fea0003800000 */
[----:B------:R-:W-:Y:S01]  /*b000*/  BPT.TRAP 0x1 ;  /* 0x000000040000795c */ /* 0x000fe20000300000 */
.L_x_1826:
[----:B-1----:R-:W-:Y:S05]  /*b010*/  @P0 BRA `(.L_x_1827) ;  /* 0x0000000000080947 */ /* 0x002fea0003800000 */
[----:B------:R-:W1:Y:S02]  /*b020*/  SYNCS.PHASECHK.TRANS64.TRYWAIT P0, [UR31+0x28c30], R13 ;  /* 0x028c300dff0075a7 */ /* 0x000e64000800015f */
[----:B-1----:R-:W-:Y:S05]  /*b030*/  @!P0 BRA `(.L_x_1828) ;  /* 0x000000a400808947 */ /* 0x002fea0003800000 */
.L_x_1827:
[----:B------:R-:W-:Y:S01]  /*b040*/  ULEA UR22, UR4, UR6, 0x9 ;  /* 0x0000000604167291 */ /* 0x000fe2000f8e483f */
[----:B--2---:R-:W-:Y:S01]  /*b050*/  WARPGROUP.ARRIVE ;  /* 0x00000000000079c5 */ /* 0x004fe20000000000 */
[----:B------:R-:W-:Y:S01]  /*b060*/  UMOV UR23, 0x40000040 ;  /* 0x4000004000177882 */ /* 0x000fe20000000000 */
[----:B------:R-:W-:Y:S01]  /*b070*/  UMOV UR11, 0x40000040 ;  /* 0x40000040000b7882 */ /* 0x000fe20000000000 */
[----:B------:R-:W-:Y:S01]  /*b080*/  UIADD3 UR10, UR22, 0x2, URZ ;  /* 0x00000002160a7890 */ /* 0x000fe2000fffe03f */
[----:B------:R-:W-:Y:S01]  /*b090*/  PLOP3.LUT P0, PT, PT, PT, UP0, 0x80, 0x0 ;  /* 0x000000000000781c */ /* 0x000fe20003f0f008 */
[----:B------:R-:W-:Y:S01]  /*b0a0*/  UIADD3 UR14, UR22, 0x4, URZ ;  /* 0x00000004160e7890 */ /* 0x000fe2000fffe03f */
[----:B------:R-:W-:Y:S01]  /*b0b0*/  MOV R193, UR28 ;  /* 0x0000001c00c17c02 */ /* 0x000fe20008000f00 */
[----:B------:R-:W-:Y:S01]  /*b0c0*/  UMOV UR15, 0x40000040 ;  /* 0x40000040000f7882 */ /* 0x000fe20000000000 */
[----:B------:R-:W-:Y:S01]  /*b0d0*/  HGMMA.64x64x16.F32 R152, gdesc[UR20], RZ, !UPT, gsb0 ;  /* 0x00e00000149879f0 */ /* 0x000fe2000c0008ff */
[----:B------:R-:W-:Y:S01]  /*b0e0*/  UIADD3 UR18, UR22, 0x6, URZ ;  /* 0x0000000616127890 */ /* 0x000fe2000fffe03f */
[----:B------:R-:W-:Y:S01]  /*b0f0*/  UMOV UR19, 0x40000040 ;  /* 0x4000004000137882 */ /* 0x000fe20000000000 */
[----:B------:R-:W-:-:S02]  /*b100*/  WARPGROUP.DEPBAR.LE gsb0, 0x0 ;  /* 0x00008000000079c5 */ /* 0x000fc40000010000 */
[----:B------:R-:W-:-:S06]  /*b110*/  WARPGROUP.ARRIVE ;  /* 0x00000000000079c5 */ /* 0x000fcc0000000000 */
[----:B------:R-:W-:Y:S01]  /*b120*/  HGMMA.64x64x16.F32 R152, gdesc[UR8], R152, gsb0 ;  /* 0x00e00000089879f0 */ /* 0x000fe20008000898 */
[----:B------:R-:W-:Y:S02]  /*b130*/  @UP0 ULDC UR10, c[0x0][0x44c] ;  /* 0x00011300000a0ab9 */ /* 0x000fe40000000800 */
[----:B------:R-:W-:Y:S01]  /*b140*/  @P0 IMAD.HI.U32 R16, R4, UR10, RZ ;  /* 0x0000000a04100c27 */ /* 0x000fe2000f8e00ff */
[----:B------:R-:W-:Y:S01]  /*b150*/  @UP0 ULDC UR10, c[0x0][0x450] ;  /* 0x00011400000a0ab9 */ /* 0x000fe20000000800 */
        /* <DEDUP_REMOVED lines=9> */
[----:B------:R-:W-:Y:S01]  /*b1f0*/  MOV R175, R4 ;  /* 0x0000000400af7202 */ /* 0x000fe20000000f00 */
[----:B------:R-:W-:Y:S01]  /*b200*/  FMUL.FTZ R185, R161, UR29 ;  /* 0x0000001da1b97c20 */ /* 0x000fe20008410000 */
[----:B------:R-:W-:Y:S01]  /*b210*/  @P0 SHF.R.U32.HI R175, RZ, UR10, R16 ;  /* 0x0000000affaf0c19 */ /* 0x000fe20008011610 */
[----:B------:R-:W-:Y:S01]  /*b220*/  IMAD.U32 R16, RZ, RZ, UR31 ;  /* 0x0000001fff107e24 */ /* 0x000fe2000f8e00ff */
[----:B------:R-:W-:Y:S01]  /*b230*/  USHF.L.U32 UR10, UR42, 0x6, URZ ;  /* 0x000000062a0a7899 */ /* 0x000fe2000800063f */
[----:B------:R-:W-:Y:S01]  /*b240*/  FMUL.FTZ R21, R163, UR29 ;  /* 0x0000001da3157c20 */ /* 0x000fe20008410000 */
[----:B------:R-:W-:Y:S01]  /*b250*/  FMUL.FTZ R163, R164, UR29 ;  /* 0x0000001da4a37c20 */ /* 0x000fe20008410000 */
[----:B------:R-:W-:-:S02]  /*b260*/  @!P6 VIADD R161, R16, 0x28c40 ;  /* 0x00028c4010a1e836 */ /* 0x000fc40000000000 */
[----:B------:R-:W-:Y:S01]  /*b270*/  FMUL.FTZ R23, R166, UR29 ;  /* 0x0000001da6177c20 */ /* 0x000fe20008410000 */
[----:B------:R-:W-:Y:S01]  /*b280*/  FMUL.FTZ R20, R162, UR29 ;  /* 0x0000001da2147c20 */ /* 0x000fe20008410000 */
[----:B------:R-:W-:Y:S01]  /*b290*/  FMUL.FTZ R164, R165, UR29 ;  /* 0x0000001da5a47c20 */ /* 0x000fe20008410000 */
[----:B------:R-:W2:Y:S01]  /*b2a0*/  SHFL.IDX PT, R166, R175, RZ, 0x1c1f ;  /* 0x001c1fffafa67589 */ /* 0x000ea200000e0000 */
[----:B------:R-:W-:Y:S01]  /*b2b0*/  IMAD.U32 R165, RZ, RZ, UR10 ;  /* 0x0000000affa57e24 */ /* 0x000fe2000f8e00ff */
[----:B------:R-:W-:Y:S01]  /*b2c0*/  @!P6 PRMT R162, RZ, 0x654, R161 ;  /* 0x00000654ffa2e816 */ /* 0x000fe200000000a1 */
[----:B------:R-:W-:Y:S01]  /*b2d0*/  FMUL.FTZ R22, R153, UR29 ;  /* 0x0000001d99167c20 */ /* 0x000fe20008410000 */
[----:B-1----:R-:W-:Y:S01]  /*b2e0*/  FMUL.FTZ R6, R154, UR29 ;  /* 0x0000001d9a067c20 */ /* 0x002fe20008410000 */
[----:B------:R-:W-:Y:S01]  /*b2f0*/  FMUL.FTZ R5, R152, UR29 ;  /* 0x0000001d98057c20 */ /* 0x000fe20008410000 */
[----:B------:R-:W-:Y:S01]  /*b300*/  FMUL.FTZ R17, R155, UR29 ;  /* 0x0000001d9b117c20 */ /* 0x000fe20008410000 */
[----:B------:R-:W-:Y:S01]  /*b310*/  FMUL.FTZ R153, R156, UR29 ;  /* 0x0000001d9c997c20 */ /* 0x000fe20008410000 */
[----:B------:R-:W-:Y:S01]  /*b320*/  FMUL.FTZ R154, R157, UR29 ;  /* 0x0000001d9d9a7c20 */ /* 0x000fe20008410000 */
[----:B------:R-:W-:Y:S01]  /*b330*/  FMUL.FTZ R19, R159, UR29 ;  /* 0x0000001d9f137c20 */ /* 0x000fe20008410000 */
[----:B------:R-:W-:Y:S01]  /*b340*/  FMUL.FTZ R184, R160, UR29 ;  /* 0x0000001da0b87c20 */ /* 0x000fe20008410000 */
        /* <DEDUP_REMOVED lines=11> */
[----:B------:R-:W-:Y:S01]  /*b400*/  IADD3 R165, -R0, 0x1, -R165 ;  /* 0x0000000100a57810 */ /* 0x000fe20007ffe9a5 */
[----:B-1----:R-:W-:Y:S01]  /*b410*/  FMUL.FTZ R162, R183, UR29 ;  /* 0x0000001db7a27c20 */ /* 0x002fe20008410000 */
[----:B------:R-:W-:Y:S01]  /*b420*/  FMUL.FTZ R172, R172, UR29 ;  /* 0x0000001dacac7c20 */ /* 0x000fe20008410000 */
[----:B------:R-:W-:Y:S01]  /*b430*/  FMUL.FTZ R173, R173, UR29 ;  /* 0x0000001dadad7c20 */ /* 0x000fe20008410000 */
[----:B------:R-:W-:Y:S01]  /*b440*/  FMUL.FTZ R176, R176, UR29 ;  /* 0x0000001db0b07c20 */ /* 0x000fe20008410000 */
[----:B------:R-:W-:Y:S01]  /*b450*/  FMUL.FTZ R182, R182, UR29 ;  /* 0x0000001db6b67c20 */ /* 0x000fe20008410000 */
[----:B------:R-:W-:Y:S01]  /*b460*/  IMAD R165, R193, UR39, R165 ;  /* 0x00000027c1a57c24 */ /* 0x000fe2000f8e02a5 */
[----:B------:R-:W1:Y:S01]  /*b470*/  MUFU.TANH R5, R5 ;  /* 0x0000000500057308 */ /* 0x000e620000002400 */
[----:B------:R-:W-:-:S02]  /*b480*/  FMUL.FTZ R177, R177, UR29 ;  /* 0x0000001db1b17c20 */ /* 0x000fc40008410000 */
[----:B------:R-:W-:-:S04]  /*b490*/  VIADD R165, R165, -UR27 ;  /* 0x8000001ba5a57c36 */ /* 0x000fc80008000000 */
[C---:B------:R-:W-:Y:S01]  /*b4a0*/  VIADD R179, R165.reuse, UR30 ;  /* 0x0000001ea5b37c36 */ /* 0x040fe20008000000 */
[----:B------:R-:W3:Y:S01]  /*b4b0*/  MUFU.TANH R22, R22 ;  /* 0x0000001600167308 */ /* 0x000ee20000002400 */
[----:B------:R-:W-:-:S04]  /*b4c0*/  VIADD R183, R165, UR7 ;  /* 0x00000007a5b77c36 */ /* 0x000fc80008000000 */
[----:B--2---:R-:W-:-:S03]  /*b4d0*/  IMAD.IADD R178, R183, 0x1, R166 ;  /* 0x00000001b7b27824 */ /* 0x004fc600078e02a6 */
[----:B------:R-:W2:Y:S08]  /*b4e0*/  MUFU.TANH R6, R6 ;  /* 0x0000000600067308 */ /* 0x000eb00000002400 */
[----:B------:R-:W4:Y:S08]  /*b4f0*/  MUFU.TANH R17, R17 ;  /* 0x0000001100117308 */ /* 0x000f300000002400 */
        /* <DEDUP_REMOVED lines=28> */
[----:B-----5:R-:W-:Y:S01]  /*b6c0*/  IADD3 R177, R179, R166, RZ ;  /* 0x000000a6b3b17210 */ /* 0x020fe20007ffe0ff */
[----:B-1234-:R-:W-:Y:S06]  /*b6d0*/  @!P4 BRA `(.L_x_1829) ;  /* 0x00000000005cc947 */ /* 0x01efec0003800000 */
[----:B------:R-:W-:Y:S01]  /*b6e0*/  IMAD R165, R193, UR39, R166 ;  /* 0x00000027c1a57c24 */ /* 0x000fe2000f8e02a6 */
[----:B------:R-:W-:Y:S03]  /*b6f0*/  BSSY B0, `(.L_x_1830) ;  /* 0x0000011000007945 */ /* 0x000fe60003800000 */
[----:B------:R-:W-:-:S05]  /*b700*/  VIADD R165, R165, -UR27 ;  /* 0x8000001ba5a57c36 */ /* 0x000fca0008000000 */
[----:B------:R-:W-:-:S13]  /*b710*/  ISETP.GT.AND P0, PT, R165, -0x1, PT ;  /* 0xffffffffa500780c */ /* 0x000fda0003f04270 */
[----:B------:R-:W-:Y:S05]  /*b720*/  @P0 BRA `(.L_x_1831) ;  /* 0x0000000000200947 */ /* 0x000fea0003800000 */
[----:B------:R-:W-:Y:S01]  /*b730*/  IMAD.U32 R168, RZ, RZ, UR26 ;  /* 0x0000001affa87e24 */ /* 0x000fe2000f8e00ff */
[----:B------:R-:W-:-:S04]  /*b740*/  LOP3.LUT R165, RZ, R165, RZ, 0x33, !PT ;  /* 0x000000a5ffa57212 */ /* 0x000fc800078e33ff */
[----:B------:R-:W-:-:S13]  /*b750*/  ISETP.NE.AND P0, PT, R168, 0x1, PT ;  /* 0x00000001a800780c */ /* 0x000fda0003f05270 */
[----:B------:R-:W1:Y:S02]  /*b760*/  @P0 LDC.64 R166, c[0x0][0x9e8] ;  /* 0x00027a00ffa60b82 */ /* 0x000e640000000a00 */
[----:B-1----:R-:W-:-:S05]  /*b770*/  @P0 IMAD.HI.U32 R166, R165, R166, RZ ;  /* 0x000000a6a5a60227 */ /* 0x002fca00078e00ff */
[----:B------:R-:W-:-:S04]  /*b780*/  @P0 SHF.R.U32.HI R165, RZ, R167, R166 ;  /* 0x000000a7ffa50219 */ /* 0x000fc800000116a6 */
[----:B------:R-:W-:Y:S01]  /*b790*/  LOP3.LUT R165, RZ, R165, RZ, 0x33, !PT ;  /* 0x000000a5ffa57212 */ /* 0x000fe200078e33ff */
[----:B------:R-:W-:Y:S06]  /*b7a0*/  BRA `(.L_x_1832) ;  /* 0x0000000000147947 */ /* 0x000fec0003800000 */
.L_x_1831:
[----:B------:R-:W-:-:S04]  /*b7b0*/  MOV R168, UR26 ;  /* 0x0000001a00a87c02 */ /* 0x000fc80008000f00 */
[----:B------:R-:W-:-:S13]  /*b7c0*/  ISETP.NE.AND P0, PT, R168, 0x1, PT ;  /* 0x00000001a800780c */ /* 0x000fda0003f05270 */
[----:B------:R-:W1:Y:S02]  /*b7d0*/  @P0 LDC.64 R166, c[0x0][0x9e8] ;  /* 0x00027a00ffa60b82 */ /* 0x000e640000000a00 */
[----:B-1----:R-:W-:-:S05]  /*b7e0*/  @P0 IMAD.HI.U32 R166, R165, R166, RZ ;  /* 0x000000a6a5a60227 */ /* 0x002fca00078e00ff */
[----:B------:R-:W-:-:S07]  /*b7f0*/  @P0 SHF.R.U32.HI R165, RZ, R167, R166 ;  /* 0x000000a7ffa50219 */ /* 0x000fce00000116a6 */
.L_x_1832:
[----:B------:R-:W-:Y:S05]  /*b800*/  BSYNC B0 ;  /* 0x0000000000007941 */ /* 0x000fea0003800000 */
.L_x_1830:
[----:B------:R-:W-:-:S04]  /*b810*/  IMAD R165, R165, R168, -UR10 ;  /* 0x8000000aa5a57e24 */ /* 0x000fc8000f8e02a8 */
[----:B------:R-:W-:-:S05]  /*b820*/  IMAD.IADD R165, R165, 0x1, -R0 ;  /* 0x00000001a5a57824 */ /* 0x000fca00078e0a00 */
[----:B------:R-:W-:Y:S02]  /*b830*/  VIADDMNMX R177, R165, R168, R177, PT ;  /* 0x000000a8a5b17246 */ /* 0x000fe400038001b1 */
[----:B------:R-:W-:-:S07]  /*b840*/  VIMNMX R178, R178, R165, !PT ;  /* 0x000000a5b2b27248 */ /* 0x000fce0007fe0100 */
.L_x_1829:
[----:B------:R-:W-:Y:S01]  /*b850*/  UISETP.GT.AND UP1, UPT, UR42, -0x1, UPT ;  /* 0xffffffff2a00788c */ /* 0x000fe2000bf24270 */
[----:B------:R-:W1:Y:S05]  /*b860*/  SHFL.IDX PT, R182, R175, 0x1, 0x1c1f ;  /* 0x003c1f00afb67f89 */ /* 0x000e6a00000e0000 */
[----:B------:R-:W-:-:S04]  /*b870*/  PLOP3.LUT P0, PT, PT, PT, UP1, 0x80, 0x0 ;  /* 0x000000000000781c */ /* 0x000fc80003f0f018 */
[C---:B------:R-:W-:Y:S02]  /*b880*/  ISETP.GT.AND P1, PT, R178.reuse, RZ, P0 ;  /* 0x000000ffb200720c */ /* 0x040fe40000724270 */
[C---:B------:R-:W-:Y:S02]  /*b890*/  ISETP.GT.AND P3, PT, R178.reuse, 0x1, P0 ;  /* 0x00000001b200780c */ /* 0x040fe40000764270 */
[----:B------:R-:W-:Y:S02]  /*b8a0*/  ISETP.LT.OR P2, PT, R177, 0x1, P1 ;  /* 0x00000001b100780c */ /* 0x000fe40000f41670 */
[C---:B------:R-:W-:Y:S02]  /*b8b0*/  ISETP.GT.AND P1, PT, R178.reuse, 0x8, P0 ;  /* 0x00000008b200780c */ /* 0x040fe40000724270 */
[----:B------:R-:W-:Y:S02]  /*b8c0*/  FSEL R176, R5, -INF , !P2 ;  /* 0xff80000005b07808 */ /* 0x000fe40005000000 */
[----:B------:R-:W-:-:S02]  /*b8d0*/  ISETP.GT.AND P2, PT, R178, 0x9, P0 ;  /* 0x00000009b200780c */ /* 0x000fc40000744270 */
[C---:B------:R-:W-:Y:S02]  /*b8e0*/  ISETP.LT.OR P3, PT, R177.reuse, 0x2, P3 ;  /* 0x00000002b100780c */ /* 0x040fe40001f61670 */
[C---:B------:R-:W-:Y:S02]  /*b8f0*/  ISETP.LT.OR P1, PT, R177.reuse, 0x9, P1 ;  /* 0x00000009b100780c */ /* 0x040fe40000f21670 */
[----:B------:R-:W-:Y:S02]  /*b900*/  ISETP.LT.OR P2, PT, R177, 0xa, P2 ;  /* 0x0000000ab100780c */ /* 0x000fe40001741670 */
[----:B------:R-:W-:Y:S02]  /*b910*/  FSEL R174, R22, -INF , !P3 ;  /* 0xff80000016ae7808 */ /* 0x000fe40005800000 */
[----:B0-----:R-:W-:Y:S02]  /*b920*/  FSEL R173, R153, -INF , !P1 ;  /* 0xff80000099ad7808 */ /* 0x001fe40004800000 */
[----:B------:R-:W-:-:S02]  /*b930*/  FSEL R169, R154, -INF , !P2 ;  /* 0xff8000009aa97808 */ /* 0x000fc40005000000 */
[C---:B------:R-:W-:Y:S02]  /*b940*/  ISETP.GT.AND P3, PT, R178.reuse, 0x10, P0 ;  /* 0x00000010b200780c */ /* 0x040fe40000764270 */
[C---:B------:R-:W-:Y:S02]  /*b950*/  ISETP.GT.AND P1, PT, R178.reuse, 0x11, P0 ;  /* 0x00000011b200780c */ /* 0x040fe40000724270 */
[----:B------:R-:W-:Y:S02]  /*b960*/  ISETP.GT.AND P2, PT, R178, 0x18, P0 ;  /* 0x00000018b200780c */ /* 0x000fe40000744270 */
[C---:B------:R-:W-:Y:S02]  /*b970*/  ISETP.LT.OR P3, PT, R177.reuse, 0x11, P3 ;  /* 0x00000011b100780c */ /* 0x040fe40001f61670 */
[C---:B------:R-:W-:Y:S02]  /*b980*/  ISETP.LT.OR P1, PT, R177.reuse, 0x12, P1 ;  /* 0x00000012b100780c */ /* 0x040fe40000f21670 */
[----:B------:R-:W-:-:S02]  /*b990*/  ISETP.LT.OR P2, PT, R177, 0x19, P2 ;  /* 0x00000019b100780c */ /* 0x000fc40001741670 */
[----:B------:R-:W-:Y:S02]  /*b9a0*/  FSEL R166, R184, -INF , !P3 ;  /* 0xff800000b8a67808 */ /* 0x000fe40005800000 */
[----:B------:R-:W-:Y:S02]  /*b9b0*/  FSEL R168, R185, -INF , !P1 ;  /* 0xff800000b9a87808 */ /* 0x000fe40004800000 */
[----:B------:R-:W-:Y:S02]  /*b9c0*/  FSEL R165, R163, -INF , !P2 ;  /* 0xff800000a3a57808 */ /* 0x000fe40005000000 */
[C---:B------:R-:W-:Y:S02]  /*b9d0*/  ISETP.GT.AND P3, PT, R178.reuse, 0x19, P0 ;  /* 0x00000019b200780c */ /* 0x040fe40000764270 */
[C---:B------:R-:W-:Y:S02]  /*b9e0*/  ISETP.GT.AND P1, PT, R178.reuse, 0x20, P0 ;  /* 0x00000020b200780c */ /* 0x040fe40000724270 */
[----:B------:R-:W-:-:S02]  /*b9f0*/  ISETP.GT.AND P2, PT, R178, 0x21, P0 ;  /* 0x00000021b200780c */ /* 0x000fc40000744270 */
[C---:B------:R-:W-:Y:S02]  /*ba00*/  ISETP.LT.OR P3, PT, R177.reuse, 0x1a, P3 ;  /* 0x0000001ab100780c */ /* 0x040fe40001f61670 */
[C---:B------:R-:W-:Y:S02]  /*ba10*/  ISETP.LT.OR P1, PT, R177.reuse, 0x21, P1 ;  /* 0x00000021b100780c */ /* 0x040fe40000f21670 */
[----:B------:R-:W-:Y:S02]  /*ba20*/  ISETP.LT.OR P2, PT, R177, 0x22, P2 ;  /* 0x00000022b100780c */ /* 0x000fe40001741670 */
[----:B------:R-:W-:Y:S02]  /*ba30*/  FSEL R172, R164, -INF , !P3 ;  /* 0xff800000a4ac7808 */ /* 0x000fe40005800000 */
[----:B------:R-:W-:Y:S02]  /*ba40*/  FSEL R170, R186, -INF , !P1 ;  /* 0xff800000baaa7808 */ /* 0x000fe40004800000 */
        /* <DEDUP_REMOVED lines=12> */
[----:B------:R-:W-:Y:S01]  /*bb10*/  ISETP.GT.AND P2, PT, R178, 0x39, P0 ;  /* 0x00000039b200780c */ /* 0x000fe20000744270 */
[--C-:B-1----:R-:W-:Y:S01]  /*bb20*/  IMAD.IADD R178, R179, 0x1, R182.reuse ;  /* 0x00000001b3b27824 */ /* 0x102fe200078e02b6 */
[----:B------:R-:W-:Y:S01]  /*bb30*/  ISETP.LT.OR P3, PT, R177, 0x32, P3 ;  /* 0x00000032b100780c */ /* 0x000fe20001f61670 */
[----:B------:R-:W-:Y:S01]  /*bb40*/  IMAD.IADD R179, R183, 0x1, R182 ;  /* 0x00000001b7b37824 */ /* 0x000fe200078e02b6 */
[----:B------:R-:W-:-:S02]  /*bb50*/  ISETP.LT.OR P1, PT, R177, 0x39, P1 ;  /* 0x00000039b100780c */ /* 0x000fc40000f21670 */
[----:B------:R-:W-:Y:S02]  /*bb60*/  ISETP.LT.OR P2, PT, R177, 0x3a, P2 ;  /* 0x0000003ab100780c */ /* 0x000fe40001741670 */
[----:B------:R-:W-:Y:S02]  /*bb70*/  FSEL R164, R191, -INF , !P3 ;  /* 0xff800000bfa47808 */ /* 0x000fe40005800000 */
[----:B------:R-:W-:Y:S02]  /*bb80*/  FSEL R154, R180, -INF , !P1 ;  /* 0xff800000b49a7808 */ /* 0x000fe40004800000 */
[----:B------:R-:W-:Y:S01]  /*bb90*/  FSEL R153, R181, -INF , !P2 ;  /* 0xff800000b5997808 */ /* 0x000fe20005000000 */
[----:B------:R-:W-:Y:S06]  /*bba0*/  @!P4 BRA `(.L_x_1833) ;  /* 0x00000000005cc947 */ /* 0x000fec0003800000 */
[----:B------:R-:W-:Y:S01]  /*bbb0*/  IMAD R5, R193, UR39, R182 ;  /* 0x00000027c1057c24 */ /* 0x000fe2000f8e02b6 */
[----:B------:R-:W-:Y:S04]  /*bbc0*/  BSSY B0, `(.L_x_1834) ;  /* 0x0000011000007945 */ /* 0x000fe80003800000 */
[----:B------:R-:W-:-:S04]  /*bbd0*/  IADD3 R5, R5, -UR27, RZ ;  /* 0x8000001b05057c10 */ /* 0x000fc8000fffe0ff */
[----:B------:R-:W-:-:S13]  /*bbe0*/  ISETP.GT.AND P1, PT, R5, -0x1, PT ;  /* 0xffffffff0500780c */ /* 0x000fda0003f24270 */
[----:B------:R-:W-:Y:S05]  /*bbf0*/  @P1 BRA `(.L_x_1835) ;  /* 0x0000000000201947 */ /* 0x000fea0003800000 */
[----:B------:R-:W-:Y:S01]  /*bc00*/  IMAD.U32 R182, RZ, RZ, UR26 ;  /* 0x0000001affb67e24 */ /* 0x000fe2000f8e00ff */
[----:B------:R-:W-:-:S04]  /*bc10*/  LOP3.LUT R5, RZ, R5, RZ, 0x33, !PT ;  /* 0x00000005ff057212 */ /* 0x000fc800078e33ff */
[----:B------:R-:W-:-:S13]  /*bc20*/  ISETP.NE.AND P1, PT, R182, 0x1, PT ;  /* 0x00000001b600780c */ /* 0x000fda0003f25270 */
[----:B------:R-:W0:Y:S02]  /*bc30*/  @P1 LDC.64 R180, c[0x0][0x9e8] ;  /* 0x00027a00ffb41b82 */ /* 0x000e240000000a00 */
[----:B0-----:R-:W-:-:S05]  /*bc40*/  @P1 IMAD.HI.U32 R180, R5, R180, RZ ;  /* 0x000000b405b41227 */ /* 0x001fca00078e00ff */
[----:B------:R-:W-:-:S04]  /*bc50*/  @P1 SHF.R.U32.HI R5, RZ, R181, R180 ;  /* 0x000000b5ff051219 */ /* 0x000fc800000116b4 */
[----:B------:R-:W-:Y:S01]  /*bc60*/  LOP3.LUT R5, RZ, R5, RZ, 0x33, !PT ;  /* 0x00000005ff057212 */ /* 0x000fe200078e33ff */
[----:B------:R-:W-:Y:S06]  /*bc70*/  BRA `(.L_x_1836) ;  /* 0x0000000000147947 */ /* 0x000fec0003800000 */
.L_x_1835:
[----:B------:R-:W-:-:S05]  /*bc80*/  IMAD.U32 R182, RZ, RZ, UR26 ;  /* 0x0000001affb67e24 */ /* 0x000fca000f8e00ff */
[----:B------:R-:W-:-:S13]  /*bc90*/  ISETP.NE.AND P1, PT, R182, 0x1, PT ;  /* 0x00000001b600780c */ /* 0x000fda0003f25270 */
[----:B------:R-:W0:Y:S02]  /*bca0*/  @P1 LDC.64 R180, c[0x0][0x9e8] ;  /* 0x00027a00ffb41b82 */ /* 0x000e240000000a00 */
[----:B0-----:R-:W-:-:S05]  /*bcb0*/  @P1 IMAD.HI.U32 R180, R5, R180, RZ ;  /* 0x000000b405b41227 */ /* 0x001fca00078e00ff */
[----:B------:R-:W-:-:S07]  /*bcc0*/  @P1 SHF.R.U32.HI R5, RZ, R181, R180 ;  /* 0x000000b5ff051219 */ /* 0x000fce00000116b4 */
.L_x_1836:
[----:B------:R-:W-:Y:S05]  /*bcd0*/  BSYNC B0 ;  /* 0x0000000000007941 */ /* 0x000fea0003800000 */
.L_x_1834:
[----:B------:R-:W-:-:S04]  /*bce0*/  IMAD R5, R5, R182, -UR10 ;  /* 0x8000000a05057e24 */ /* 0x000fc8000f8e02b6 */
[----:B------:R-:W-:-:S05]  /*bcf0*/  IMAD.IADD R5, R5, 0x1, -R0 ;  /* 0x0000000105057824 */ /* 0x000fca00078e0a00 */
[----:B------:R-:W-:Y:S02]  /*bd00*/  VIADDMNMX R178, R5, R182, R178, PT ;  /* 0x000000b605b27246 */ /* 0x000fe400038001b2 */
[----:B------:R-:W-:-:S07]  /*bd10*/  VIMNMX R179, R179, R5, !PT ;  /* 0x00000005b3b37248 */ /* 0x000fce0007fe0100 */
.L_x_1833:
[----:B------:R-:W-:Y:S01]  /*bd20*/  FMNMX.FTZ R5, R176, R15, !PT ;  /* 0x0000000fb0057209 */ /* 0x000fe20007810000 */
[----:B------:R-:W-:Y:S01]  /*bd30*/  UMOV UR10, UR24 ;  /* 0x00000018000a7c82 */ /* 0x000fe20008000000 */
[----:B------:R-:W-:Y:S02]  /*bd40*/  ISETP.GT.AND P1, PT, R179, 0x1, P0 ;  /* 0x00000001b300780c */ /* 0x000fe40000724270 */
[----:B------:R-:W-:Y:S02]  /*bd50*/  FMNMX.FTZ R180, R174, R5, !PT ;  /* 0x00000005aeb47209 */ /* 0x000fe40007810000 */
[----:B------:R-:W-:Y:S02]  /*bd60*/  ISETP.LT.OR P1, PT, R178, 0x2, P1 ;  /* 0x00000002b200780c */ /* 0x000fe40000f21670 */
[----:B------:R-:W-:Y:S02]  /*bd70*/  FMNMX.FTZ R180, R173, R180, !PT ;  /* 0x000000b4adb47209 */ /* 0x000fe40007810000 */
[----:B------:R-:W-:-:S02]  /*bd80*/  FSEL R17, R17, -INF , !P1 ;  /* 0xff80000011117808 */ /* 0x000fc40004800000 */
[----:B------:R-:W-:Y:S02]  /*bd90*/  FMNMX.FTZ R5, R169, R180, !PT ;  /* 0x000000b4a9057209 */ /* 0x000fe40007810000 */
[C---:B------:R-:W-:Y:S02]  /*bda0*/  ISETP.GT.AND P1, PT, R179.reuse, RZ, P0 ;  /* 0x000000ffb300720c */ /* 0x040fe40000724270 */
[----:B------:R-:W-:Y:S02]  /*bdb0*/  FMNMX.FTZ R5, R166, R5, !PT ;  /* 0x00000005a6057209 */ /* 0x000fe40007810000 */
[----:B------:R-:W-:Y:S02]  /*bdc0*/  ISETP.LT.OR P1, PT, R178, 0x1, P1 ;  /* 0x00000001b200780c */ /* 0x000fe40000f21670 */
[----:B------:R-:W-:Y:S02]  /*bdd0*/  FMNMX.FTZ R180, R168, R5, !PT ;  /* 0x00000005a8b47209 */ /* 0x000fe40007810000 */
[----:B------:R-:W-:-:S02]  /*bde0*/  ISETP.GT.AND P2, PT, R179, 0x8, P0 ;  /* 0x00000008b300780c */ /* 0x000fc40000744270 */
[----:B------:R-:W-:Y:S02]  /*bdf0*/  FMNMX.FTZ R5, R165, R180, !PT ;  /* 0x000000b4a5057209 */ /* 0x000fe40007810000 */
[----:B------:R-:W-:Y:S02]  /*be00*/  ISETP.LT.OR P2, PT, R178, 0x9, P2 ;  /* 0x00000009b200780c */ /* 0x000fe40001741670 */
[----:B------:R-:W-:Y:S02]  /*be10*/  FMNMX.FTZ R5, R172, R5, !PT ;  /* 0x00000005ac057209 */ /* 0x000fe40007810000 */
[----:B------:R-:W-:Y:S02]  /*be20*/  ISETP.GT.AND P3, PT, R179, 0x9, P0 ;  /* 0x00000009b300780c */ /* 0x000fe40000764270 */
[----:B------:R-:W-:Y:S02]  /*be30*/  FMNMX.FTZ R180, R170, R5, !PT ;  /* 0x00000005aab47209 */ /* 0x000fe40007810000 */
[----:B------:R-:W-:-:S02]  /*be40*/  FSEL R18, R18, -INF , !P2 ;  /* 0xff80000012127808 */ /* 0x000fc40005000000 */
        /* <DEDUP_REMOVED lines=13> */
[C---:B------:R-:W-:Y:S02]  /*bf20*/  ISETP.LT.OR P3, PT, R178.reuse, 0x12, P3 ;  /* 0x00000012b200780c */ /* 0x040fe40001f61670 */
[----:B------:R-:W-:Y:S01]  /*bf30*/  ISETP.GT.AND P2, PT, R179, 0x19, P0 ;  /* 0x00000019b300780c */ /* 0x000fe20000744270 */
[----:B------:R-:W0:Y:S01]  /*bf40*/  SHFL.BFLY PT, R5, R180, 0x2, 0x1f ;  /* 0x0c401f00b4057f89 */ /* 0x000e2200000e0000 */
[----:B------:R-:W-:Y:S02]  /*bf50*/  FSEL R21, R21, -INF , !P3 ;  /* 0xff80000015157808 */ /* 0x000fe40005800000 */
[----:B------:R-:W-:Y:S02]  /*bf60*/  ISETP.GT.AND P3, PT, R179, 0x20, P0 ;  /* 0x00000020b300780c */ /* 0x000fe40000764270 */
[----:B------:R-:W-:-:S02]  /*bf70*/  ISETP.LT.OR P2, PT, R178, 0x1a, P2 ;  /* 0x0000001ab200780c */ /* 0x000fc40001741670 */
[----:B------:R-:W-:Y:S02]  /*bf80*/  ISETP.LT.OR P3, PT, R178, 0x21, P3 ;  /* 0x00000021b200780c */ /* 0x000fe40001f61670 */
[----:B------:R-:W-:Y:S02]  /*bf90*/  FSEL R152, R152, -INF , !P2 ;  /* 0xff80000098987808 */ /* 0x000fe40005000000 */
[----:B------:R-:W-:Y:S02]  /*bfa0*/  ISETP.GT.AND P2, PT, R179, 0x28, P0 ;  /* 0x00000028b300780c */ /* 0x000fe40000744270 */
[----:B------:R-:W-:Y:S02]  /*bfb0*/  FSEL R155, R155, -INF , !P3 ;  /* 0xff8000009b9b7808 */ /* 0x000fe40005800000 */
[----:B------:R-:W-:-:S04]  /*bfc0*/  ISETP.LT.OR P2, PT, R178, 0x29, P2 ;  /* 0x00000029b200780c */ /* 0x000fc80001741670 */
[----:B------:R-:W-:Y:S02]  /*bfd0*/  FSEL R157, R157, -INF , !P2 ;  /* 0xff8000009d9d7808 */ /* 0x000fe40005000000 */
[----:B------:R-:W-:Y:S02]  /*bfe0*/  ISETP.GT.AND P2, PT, R179, 0x30, P0 ;  /* 0x00000030b300780c */ /* 0x000fe40000744270 */
[----:B0-----:R-:W-:Y:S02]  /*bff0*/  FMNMX.FTZ R175, R180, R5, !PT ;  /* 0x00000005b4af7209 */ /* 0x001fe40007810000 */
[----:B------:R-:W-:-:S03]  /*c000*/  ISETP.LT.OR P2, PT, R178, 0x31, P2 ;  /* 0x00000031b200780c */ /* 0x000fc60001741670 */
[----:B------:R-:W0:Y:S01]  /*c010*/  SHFL.BFLY PT, R182, R175, 0x1, 0x1f ;  /* 0x0c201f00afb67f89 */ /* 0x000e2200000e0000 */
[----:B------:R-:W-:Y:S02]  /*c020*/  FSEL R159, R159, -INF , !P2 ;  /* 0xff8000009f9f7808 */ /* 0x000fe40005000000 */
[----:B------:R-:W-:-:S04]  /*c030*/  ISETP.GT.AND P2, PT, R179, 0x38, P0 ;  /* 0x00000038b300780c */ /* 0x000fc80000744270 */
[----:B------:R-:W-:-:S04]  /*c040*/  ISETP.LT.OR P2, PT, R178, 0x39, P2 ;  /* 0x00000039b200780c */ /* 0x000fc80001741670 */
[----:B------:R-:W-:Y:S02]  /*c050*/  FSEL R161, R161, -INF , !P2 ;  /* 0xff800000a1a17808 */ /* 0x000fe40005000000 */
[----:B0-----:R-:W-:Y:S02]  /*c060*/  FMNMX.FTZ R5, R175, R182, !PT ;  /* 0x000000b6af057209 */ /* 0x001fe40007810000 */
[----:B------:R-:W-:Y:S02]  /*c070*/  FSEL R175, R6, -INF , !P1 ;  /* 0xff80000006af7808 */ /* 0x000fe40004800000 */
[----:B------:R-:W-:Y:S01]  /*c080*/  ISETP.GT.AND P1, PT, R179, 0x18, P0 ;  /* 0x00000018b300780c */ /* 0x000fe20000724270 */
[----:B------:R-:W-:Y:S01]  /*c090*/  FMUL.FTZ R183, R5, UR10 ;  /* 0x0000000a05b77c20 */ /* 0x000fe20008410000 */
[----:B------:R-:W-:Y:S02]  /*c0a0*/  FMNMX.FTZ R6, R175, R14, !PT ;  /* 0x0000000eaf067209 */ /* 0x000fe40007810000 */
[----:B------:R-:W-:-:S02]  /*c0b0*/  ISETP.LT.OR P1, PT, R178, 0x19, P1 ;  /* 0x00000019b200780c */ /* 0x000fc40000f21670 */
[----:B------:R-:W-:Y:S02]  /*c0c0*/  FMNMX.FTZ R177, R17, R6, !PT ;  /* 0x0000000611b17209 */ /* 0x000fe40007810000 */
[----:B------:R-:W-:Y:S02]  /*c0d0*/  FSEL R23, R23, -INF , !P1 ;  /* 0xff80000017177808 */ /* 0x000fe40004800000 */
[----:B------:R-:W-:Y:S02]  /*c0e0*/  FMNMX.FTZ R6, R18, R177, !PT ;  /* 0x000000b112067209 */ /* 0x000fe40007810000 */
[----:B------:R-:W-:Y:S02]  /*c0f0*/  ISETP.GT.AND P1, PT, R179, 0x21, P0 ;  /* 0x00000021b300780c */ /* 0x000fe40000724270 */
[----:B------:R-:W-:Y:S02]  /*c100*/  FMNMX.FTZ R177, R19, R6, !PT ;  /* 0x0000000613b17209 */ /* 0x000fe40007810000 */
[----:B------:R-:W-:-:S02]  /*c110*/  ISETP.LT.OR P1, PT, R178, 0x22, P1 ;  /* 0x00000022b200780c */ /* 0x000fc40000f21670 */
[----:B------:R-:W-:Y:S02]  /*c120*/  FMNMX.FTZ R6, R20, R177, !PT ;  /* 0x000000b114067209 */ /* 0x000fe40007810000 */
[----:B------:R-:W-:Y:S02]  /*c130*/  FSEL R156, R156, -INF , !P1 ;  /* 0xff8000009c9c7808 */ /* 0x000fe40004800000 */
[----:B------:R-:W-:Y:S02]  /*c140*/  FMNMX.FTZ R6, R21, R6, !PT ;  /* 0x0000000615067209 */ /* 0x000fe40007810000 */
[----:B------:R-:W-:Y:S02]  /*c150*/  ISETP.GT.AND P1, PT, R179, 0x29, P0 ;  /* 0x00000029b300780c */ /* 0x000fe40000724270 */
[----:B------:R-:W-:Y:S02]  /*c160*/  FMNMX.FTZ R177, R23, R6, !PT ;  /* 0x0000000617b17209 */ /* 0x000fe40007810000 */
[----:B------:R-:W-:-:S02]  /*c170*/  FSETP.NEU.FTZ.AND P3, PT, R5, -INF , PT ;  /* 0xff8000000500780b */ /* 0x000fc40003f7d000 */
[----:B------:R-:W-:Y:S02]  /*c180*/  FMNMX.FTZ R6, R152, R177, !PT ;  /* 0x000000b198067209 */ /* 0x000fe40007810000 */
[----:B------:R-:W-:Y:S02]  /*c190*/  ISETP.LT.OR P1, PT, R178, 0x2a, P1 ;  /* 0x0000002ab200780c */ /* 0x000fe40000f21670 */
[----:B------:R-:W-:Y:S02]  /*c1a0*/  FMNMX.FTZ R181, R155, R6, !PT ;  /* 0x000000069bb57209 */ /* 0x000fe40007810000 */
[----:B------:R-:W-:Y:S02]  /*c1b0*/  FSEL R183, R183, RZ, P3 ;  /* 0x000000ffb7b77208 */ /* 0x000fe40001800000 */
[----:B------:R-:W-:Y:S02]  /*c1c0*/  FMNMX.FTZ R6, R156, R181, !PT ;  /* 0x000000b59c067209 */ /* 0x000fe40007810000 */
[----:B------:R-:W-:Y:S01]  /*c1d0*/  FSEL R158, R158, -INF , !P1 ;  /* 0xff8000009e9e7808 */ /* 0x000fe20004800000 */
[--C-:B------:R-:W-:Y:S01]  /*c1e0*/  FFMA.FTZ R176, R176, UR10, -R183.reuse ;  /* 0x0000000ab0b07c23 */ /* 0x100fe200080108b7 */
[----:B------:R-:W-:Y:S01]  /*c1f0*/  ISETP.GT.AND P1, PT, R179, 0x31, P0 ;  /* 0x00000031b300780c */ /* 0x000fe20000724270 */
[--C-:B------:R-:W-:Y:S01]  /*c200*/  FFMA.FTZ R174, R174, UR10, -R183.reuse ;  /* 0x0000000aaeae7c23 */ /* 0x100fe200080108b7 */
[----:B------:R-:W-:Y:S01]  /*c210*/  FMNMX.FTZ R181, R157, R6, !PT ;  /* 0x000000069db57209 */ /* 0x000fe20007810000 */
[----:B------:R0:W-:Y:S01]  /*c220*/  MUFU.EX2 R177, R176 ;  /* 0x000000b000b17308 */ /* 0x0001e20000000800 */
[----:B------:R-:W-:Y:S01]  /*c230*/  ISETP.LT.OR P1, PT, R178, 0x32, P1 ;  /* 0x00000032b200780c */ /* 0x000fe20000f21670 */
[--C-:B------:R-:W-:Y:S01]  /*c240*/  FFMA.FTZ R169, R169, UR10, -R183.reuse ;  /* 0x0000000aa9a97c23 */ /* 0x100fe200080108b7 */
[----:B------:R-:W-:Y:S01]  /*c250*/  FMNMX.FTZ R6, R158, R181, !PT ;  /* 0x000000b59e067209 */ /* 0x000fe20007810000 */
[--C-:B------:R-:W-:Y:S01]  /*c260*/  FFMA.FTZ R166, R166, UR10, -R183.reuse ;  /* 0x0000000aa6a67c23 */ /* 0x100fe200080108b7 */
[----:B------:R-:W-:Y:S01]  /*c270*/  ISETP.GT.AND P0, PT, R179, 0x39, P0 ;  /* 0x00000039b300780c */ /* 0x000fe20000704270 */
[--C-:B------:R-:W-:Y:S01]  /*c280*/  FFMA.FTZ R165, R165, UR10, -R183.reuse ;  /* 0x0000000aa5a57c23 */ /* 0x100fe200080108b7 */
[----:B------:R-:W-:Y:S01]  /*c290*/  FMNMX.FTZ R6, R159, R6, !PT ;  /* 0x000000069f067209 */ /* 0x000fe20007810000 */
[----:B------:R-:W-:Y:S01]  /*c2a0*/  MUFU.EX2 R174, R174 ;  /* 0x000000ae00ae7308 */ /* 0x000fe20000000800 */
[--C-:B0-----:R-:W-:Y:S01]  /*c2b0*/  FFMA.FTZ R176, R173, UR10, -R183.reuse ;  /* 0x0000000aadb07c23 */ /* 0x101fe200080108b7 */
[----:B------:R-:W-:Y:S01]  /*c2c0*/  FSEL R173, R160, -INF , !P1 ;  /* 0xff800000a0ad7808 */ /* 0x000fe20004800000 */
[--C-:B------:R-:W-:Y:S01]  /*c2d0*/  FFMA.FTZ R172, R172, UR10, -R183.reuse ;  /* 0x0000000aacac7c23 */ /* 0x100fe200080108b7 */
[----:B------:R-:W-:Y:S01]  /*c2e0*/  ISETP.LT.OR P0, PT, R178, 0x3a, P0 ;  /* 0x0000003ab200780c */ /* 0x000fe20000701670 */
[--C-:B------:R-:W-:Y:S01]  /*c2f0*/  FFMA.FTZ R22, R22, UR10, -R183.reuse ;  /* 0x0000000a16167c23 */ /* 0x100fe200080108b7 */
[----:B------:R-:W-:Y:S01]  /*c300*/  FMNMX.FTZ R6, R173, R6, !PT ;  /* 0x00000006ad067209 */ /* 0x000fe20007810000 */
[--C-:B------:R-:W-:Y:S01]  /*c310*/  FFMA.FTZ R170, R170, UR10, -R183.reuse ;  /* 0x0000000aaaaa7c23 */ /* 0x100fe200080108b7 */
[----:B------:R-:W-:Y:S01]  /*c320*/  FSEL R162, R162, -INF , !P0 ;  /* 0xff800000a2a27808 */ /* 0x000fe20004000000 */
[----:B------:R0:W-:Y:S01]  /*c330*/  MUFU.EX2 R160, R176 ;  /* 0x000000b000a07308 */ /* 0x0001e20000000800 */
[----:B------:R-:W-:Y:S01]  /*c340*/  FMNMX.FTZ R179, R161, R6, !PT ;  /* 0x00000006a1b37209 */ /* 0x000fe20007810000 */
[--C-:B------:R-:W-:Y:S01]  /*c350*/  FFMA.FTZ R154, R154, UR10, -R183.reuse ;  /* 0x0000000a9a9a7c23 */ /* 0x100fe200080108b7 */
[--C-:B------:R-:W-:Y:S01]  /*c360*/  FFMA.FTZ R171, R171, UR10, -R183.reuse ;  /* 0x0000000aabab7c23 */ /* 0x100fe200080108b7 */
[--C-:B------:R-:W-:Y:S01]  /*c370*/  FFMA.FTZ R167, R167, UR10, -R183.reuse ;  /* 0x0000000aa7a77c23 */ /* 0x100fe200080108b7 */
[----:B------:R-:W-:Y:S01]  /*c380*/  FMNMX.FTZ R6, R162, R179, !PT ;  /* 0x000000b3a2067209 */ /* 0x000fe20007810000 */
[--C-:B------:R-:W-:Y:S01]  /*c390*/  FFMA.FTZ R179, R168, UR10, -R183.reuse ;  /* 0x0000000aa8b37c23 */ /* 0x100fe200080108b7 */
[----:B------:R-:W-:Y:S01]  /*c3a0*/  FSEL R168, R5, RZ, P3 ;  /* 0x000000ff05a87208 */ /* 0x000fe20001800000 */
[----:B------:R-:W-:Y:S01]  /*c3b0*/  MUFU.EX2 R169, R169 ;  /* 0x000000a900a97308 */ /* 0x000fe20000000800 */
[--C-:B0-----:R-:W-:Y:S01]  /*c3c0*/  FFMA.FTZ R176, R163, UR10, -R183.reuse ;  /* 0x0000000aa3b07c23 */ /* 0x101fe200080108b7 */
[----:B------:R-:W0:Y:S01]  /*c3d0*/  SHFL.BFLY PT, R181, R6, 0x2, 0x1f ;  /* 0x0c401f0006b57f89 */ /* 0x000e2200000e0000 */
[----:B------:R-:W-:Y:S01]  /*c3e0*/  FFMA.FTZ R153, R153, UR10, -R183 ;  /* 0x0000000a99997c23 */ /* 0x000fe200080108b7 */
[----:B------:R-:W-:Y:S01]  /*c3f0*/  FADD.FTZ R168, -R168, R15 ;  /* 0x0000000fa8a87221 */ /* 0x000fe20000010100 */
[----:B------:R-:W-:Y:S01]  /*c400*/  ISETP.NE.AND P1, PT, R3, RZ, PT ;  /* 0x000000ff0300720c */ /* 0x000fe20003f25270 */
[----:B------:R-:W-:Y:S01]  /*c410*/  FFMA.FTZ R164, R164, UR10, -R183 ;  /* 0x0000000aa4a47c23 */ /* 0x000fe200080108b7 */
[----:B------:R-:W-:Y:S01]  /*c420*/  MOV R183, UR25 ;  /* 0x0000001900b77c02 */ /* 0x000fe20008000f00 */
[----:B------:R-:W-:Y:S01]  /*c430*/  FMUL.FTZ R168, R168, UR10 ;  /* 0x0000000aa8a87c20 */ /* 0x000fe20008410000 */
[----:B------:R-:W-:Y:S08]  /*c440*/  MUFU.EX2 R166, R166 ;  /* 0x000000a600a67308 */ /* 0x000ff00000000800 */
[----:B------:R-:W1:Y:S08]  /*c450*/  MUFU.EX2 R168, R168 ;  /* 0x000000a800a87308 */ /* 0x000e700000000800 */
[----:B------:R-:W2:Y:S01]  /*c460*/  MUFU.EX2 R179, R179 ;  /* 0x000000b300b37308 */ /* 0x000ea20000000800 */
[----:B0-----:R-:W-:-:S05]  /*c470*/  FMNMX.FTZ R181, R6, R181, !PT ;  /* 0x000000b506b57209 */ /* 0x001fca0007810000 */
[----:B------:R-:W0:Y:S02]  /*c480*/  SHFL.BFLY PT, R6, R181, 0x1, 0x1f ;  /* 0x0c201f00b5067f89 */ /* 0x000e2400000e0000 */
[----:B------:R-:W3:Y:S01]  /*c490*/  MUFU.EX2 R165, R165 ;  /* 0x000000a500a57308 */ /* 0x000ee20000000800 */
[----:B-1----:R-:W-:Y:S01]  /*c4a0*/  FFMA.FTZ R15, R168, R8, R177 ;  /* 0x00000008a80f7223 */ /* 0x002fe200000100b1 */
[-C--:B------:R-:W-:Y:S01]  /*c4b0*/  FMUL.FTZ R24, R24, R168.reuse ;  /* 0x000000a818187220 */ /* 0x080fe20000410000 */
[-C--:B------:R-:W-:Y:S01]  /*c4c0*/  FMUL.FTZ R25, R25, R168.reuse ;  /* 0x000000a819197220 */ /* 0x080fe20000410000 */
[-C--:B------:R-:W-:Y:S01]  /*c4d0*/  FMUL.FTZ R28, R28, R168.reuse ;  /* 0x000000a81c1c7220 */ /* 0x080fe20000410000 */
[----:B------:R-:W-:Y:S01]  /*c4e0*/  FADD.FTZ R15, R174, R15 ;  /* 0x0000000fae0f7221 */ /* 0x000fe20000010000 */
[-C--:B------:R-:W-:Y:S01]  /*c4f0*/  FMUL.FTZ R29, R29, R168.reuse ;  /* 0x000000a81d1d7220 */ /* 0x080fe20000410000 */
[-C--:B------:R-:W-:Y:S01]  /*c500*/  FMUL.FTZ R32, R32, R168.reuse ;  /* 0x000000a820207220 */ /* 0x080fe20000410000 */
[----:B------:R1:W-:Y:S01]  /*c510*/  MUFU.EX2 R163, R22 ;  /* 0x0000001600a37308 */ /* 0x0003e20000000800 */
[----:B------:R-:W-:Y:S01]  /*c520*/  FADD.FTZ R8, R160, R15 ;  /* 0x0000000fa0087221 */ /* 0x000fe20000010000 */
[-C--:B------:R-:W-:Y:S01]  /*c530*/  FMUL.FTZ R33, R33, R168.reuse ;  /* 0x000000a821217220 */ /* 0x080fe20000410000 */
[-C--:B------:R-:W-:Y:S01]  /*c540*/  FMUL.FTZ R36, R36, R168.reuse ;  /* 0x000000a824247220 */ /* 0x080fe20000410000 */
[-C--:B------:R-:W-:Y:S01]  /*c550*/  FMUL.FTZ R37, R37, R168.reuse ;  /* 0x000000a825257220 */ /* 0x080fe20000410000 */
[-C--:B------:R-:W-:Y:S01]  /*c560*/  FMUL.FTZ R40, R40, R168.reuse ;  /* 0x000000a828287220 */ /* 0x080fe20000410000 */
[-C--:B------:R-:W-:Y:S01]  /*c570*/  FMUL.FTZ R41, R41, R168.reuse ;  /* 0x000000a829297220 */ /* 0x080fe20000410000 */
[-C--:B------:R-:W-:Y:S01]  /*c580*/  FMUL.FTZ R44, R44, R168.reuse ;  /* 0x000000a82c2c7220 */ /* 0x080fe20000410000 */
[----:B------:R-:W4:Y:S01]  /*c590*/  MUFU.EX2 R172, R172 ;  /* 0x000000ac00ac7308 */ /* 0x000f220000000800 */
[-C--:B------:R-:W-:Y:S01]  /*c5a0*/  FMUL.FTZ R45, R45, R168.reuse ;  /* 0x000000a82d2d7220 */ /* 0x080fe20000410000 */
[-C--:B------:R-:W-:Y:S01]  /*c5b0*/  FMUL.FTZ R48, R48, R168.reuse ;  /* 0x000000a830307220 */ /* 0x080fe20000410000 */
[-C--:B------:R-:W-:Y:S01]  /*c5c0*/  FMUL.FTZ R49, R49, R168.reuse ;  /* 0x000000a831317220 */ /* 0x080fe20000410000 */
[-C--:B------:R-:W-:Y:S01]  /*c5d0*/  FMUL.FTZ R52, R52, R168.reuse ;  /* 0x000000a834347220 */ /* 0x080fe20000410000 */
[----:B------:R-:W-:Y:S01]  /*c5e0*/  FMUL.FTZ R53, R53, R168 ;  /* 0x000000a835357220 */ /* 0x000fe20000410000 */
[----:B0-----:R-:W-:Y:S01]  /*c5f0*/  FMNMX.FTZ R6, R181, R6, !PT ;  /* 0x00000006b5067209 */ /* 0x001fe20007810000 */
[-C--:B------:R-:W-:Y:S01]  /*c600*/  FMUL.FTZ R56, R56, R168.reuse ;  /* 0x000000a838387220 */ /* 0x080fe20000410000 */
[----:B------:R-:W0:Y:S01]  /*c610*/  MUFU.EX2 R170, R170 ;  /* 0x000000aa00aa7308 */ /* 0x000e220000000800 */
[-C--:B------:R-:W-:Y:S01]  /*c620*/  FMUL.FTZ R57, R57, R168.reuse ;  /* 0x000000a839397220 */ /* 0x080fe20000410000 */
[C---:B------:R-:W-:Y:S01]  /*c630*/  FSETP.NEU.FTZ.AND P0, PT, R6.reuse, -INF , PT ;  /* 0xff8000000600780b */ /* 0x040fe20003f1d000 */
[----:B------:R-:W-:Y:S01]  /*c640*/  FMUL.FTZ R180, R6, UR10 ;  /* 0x0000000a06b47c20 */ /* 0x000fe20008410000 */
[-C--:B------:R-:W-:Y:S01]  /*c650*/  FMUL.FTZ R60, R60, R168.reuse ;  /* 0x000000a83c3c7220 */ /* 0x080fe20000410000 */
[-C--:B------:R-:W-:Y:S01]  /*c660*/  FMUL.FTZ R61, R61, R168.reuse ;  /* 0x000000a83d3d7220 */ /* 0x080fe20000410000 */
[----:B------:R-:W-:Y:S01]  /*c670*/  FSEL R15, R6, RZ, P0 ;  /* 0x000000ff060f7208 */ /* 0x000fe20000000000 */
[-C--:B------:R-:W-:Y:S01]  /*c680*/  FMUL.FTZ R64, R64, R168.reuse ;  /* 0x000000a840407220 */ /* 0x080fe20000410000 */
[----:B------:R-:W-:Y:S01]  /*c690*/  FSEL R180, R180, RZ, P0 ;  /* 0x000000ffb4b47208 */ /* 0x000fe20000000000 */
[----:B------:R5:W-:Y:S01]  /*c6a0*/  MUFU.EX2 R178, R154 ;  /* 0x0000009a00b27308 */ /* 0x000be20000000800 */
[-C--:B------:R-:W-:Y:S01]  /*c6b0*/  FMUL.FTZ R65, R65, R168.reuse ;  /* 0x000000a841417220 */ /* 0x080fe20000410000 */
[----:B------:R-:W-:Y:S01]  /*c6c0*/  FADD.FTZ R15, -R15, R14 ;  /* 0x0000000e0f0f7221 */ /* 0x000fe20000010100 */
[----:B------:R-:W-:Y:S01]  /*c6d0*/  FMUL.FTZ R68, R68, R168 ;  /* 0x000000a844447220 */ /* 0x000fe20000410000 */
[----:B-1----:R-:W-:Y:S01]  /*c6e0*/  FFMA.FTZ R22, R175, UR10, -R180 ;  /* 0x0000000aaf167c23 */ /* 0x002fe200080108b4 */
[----:B------:R-:W-:Y:S01]  /*c6f0*/  FADD.FTZ R175, R169, R8 ;  /* 0x00000008a9af7221 */ /* 0x000fe20000010000 */
[----:B------:R-:W-:Y:S01]  /*c700*/  FMUL.FTZ R15, R15, UR10 ;  /* 0x0000000a0f0f7c20 */ /* 0x000fe20008410000 */
[--C-:B------:R-:W-:Y:S01]  /*c710*/  FFMA.FTZ R17, R17, UR10, -R180.reuse ;  /* 0x0000000a11117c23 */ /* 0x100fe200080108b4 */
[----:B------:R-:W1:Y:S01]  /*c720*/  MUFU.EX2 R171, R171 ;  /* 0x000000ab00ab7308 */ /* 0x000e620000000800 */
[----:B-----5:R-:W-:Y:S01]  /*c730*/  FADD.FTZ R154, R166, R175 ;  /* 0x000000afa69a7221 */ /* 0x020fe20000010000 */
[--C-:B------:R-:W-:Y:S01]  /*c740*/  FFMA.FTZ R18, R18, UR10, -R180.reuse ;  /* 0x0000000a12127c23 */ /* 0x100fe200080108b4 */
[--C-:B------:R-:W-:Y:S01]  /*c750*/  FFMA.FTZ R19, R19, UR10, -R180.reuse ;  /* 0x0000000a13137c23 */ /* 0x100fe200080108b4 */
[----:B------:R-:W-:Y:S01]  /*c760*/  FFMA.FTZ R20, R20, UR10, -R180 ;  /* 0x0000000a14147c23 */ /* 0x000fe200080108b4 */
[----:B--2---:R-:W-:Y:S01]  /*c770*/  FADD.FTZ R154, R179, R154 ;  /* 0x0000009ab39a7221 */ /* 0x004fe20000010000 */
[----:B------:R-:W-:-:S02]  /*c780*/  @!P1 IMAD R8, R183, 0x40, R2 ;  /* 0x00000040b7089824 */ /* 0x000fc400078e0202 */
[----:B------:R-:W-:Y:S01]  /*c790*/  FFMA.FTZ R21, R21, UR10, -R180 ;  /* 0x0000000a15157c23 */ /* 0x000fe200080108b4 */
[----:B------:R-:W2:Y:S01]  /*c7a0*/  MUFU.EX2 R167, R167 ;  /* 0x000000a700a77308 */ /* 0x000ea20000000800 */
[----:B---3--:R-:W-:Y:S01]  /*c7b0*/  FADD.FTZ R175, R165, R154 ;  /* 0x0000009aa5af7221 */ /* 0x008fe20000010000 */
[--C-:B------:R-:W-:Y:S01]  /*c7c0*/  FFMA.FTZ R14, R152, UR10, -R180.reuse ;  /* 0x0000000a980e7c23 */ /* 0x100fe200080108b4 */
[--C-:B------:R-:W-:Y:S01]  /*c7d0*/  FFMA.FTZ R23, R23, UR10, -R180.reuse ;  /* 0x0000000a17177c23 */ /* 0x100fe200080108b4 */
[--C-:B------:R-:W-:Y:S01]  /*c7e0*/  FFMA.FTZ R182, R161, UR10, -R180.reuse ;  /* 0x0000000aa1b67c23 */ /* 0x100fe200080108b4 */
[----:B----4-:R-:W-:Y:S01]  /*c7f0*/  FADD.FTZ R175, R172, R175 ;  /* 0x000000afacaf7221 */ /* 0x010fe20000010000 */
[--C-:B------:R-:W-:Y:S01]  /*c800*/  FFMA.FTZ R155, R155, UR10, -R180.reuse ;  /* 0x0000000a9b9b7c23 */ /* 0x100fe200080108b4 */
[--C-:B------:R-:W-:Y:S01]  /*c810*/  FFMA.FTZ R157, R157, UR10, -R180.reuse ;  /* 0x0000000a9d9d7c23 */ /* 0x100fe200080108b4 */
[----:B------:R-:W-:Y:S01]  /*c820*/  MUFU.EX2 R22, R22 ;  /* 0x0000001600167308 */ /* 0x000fe20000000800 */
[----:B0-----:R-:W-:Y:S01]  /*c830*/  FADD.FTZ R154, R170, R175 ;  /* 0x000000afaa9a7221 */ /* 0x001fe20000010000 */
[--C-:B------:R-:W-:Y:S01]  /*c840*/  FFMA.FTZ R175, R158, UR10, -R180.reuse ;  /* 0x0000000a9eaf7c23 */ /* 0x100fe200080108b4 */
[----:B------:R-:W-:Y:S01]  /*c850*/  F2FP.F16.F32.PACK_AB R158, R172, R165 ;  /* 0x000000a5ac9e723e */ /* 0x000fe200000000ff */
[----:B------:R-:W-:Y:S01]  /*c860*/  FFMA.FTZ R159, R159, UR10, -R180 ;  /* 0x0000000a9f9f7c23 */ /* 0x000fe200080108b4 */
[----:B-1----:R-:W-:Y:S01]  /*c870*/  FADD.FTZ R154, R171, R154 ;  /* 0x0000009aab9a7221 */ /* 0x002fe20000010000 */
[----:B------:R-:W-:Y:S01]  /*c880*/  FFMA.FTZ R173, R173, UR10, -R180 ;  /* 0x0000000aadad7c23 */ /* 0x000fe200080108b4 */
[----:B------:R-:W-:Y:S01]  /*c890*/  @!P1 LEA R8, R8, UR37, 0x2 ;  /* 0x0000002508089c11 */ /* 0x000fe2000f8e10ff */
[----:B------:R-:W0:Y:S01]  /*c8a0*/  MUFU.EX2 R15, R15 ;  /* 0x0000000f000f7308 */ /* 0x000e220000000800 */
[----:B--2---:R-:W-:Y:S01]  /*c8b0*/  FADD.FTZ R183, R167, R154 ;  /* 0x0000009aa7b77221 */ /* 0x004fe20000010000 */
[----:B------:R-:W-:Y:S01]  /*c8c0*/  F2FP.F16.F32.PACK_AB R154, R169, R160 ;  /* 0x000000a0a99a723e */ /* 0x000fe200000000ff */
[----:B------:R-:W-:Y:S01]  /*c8d0*/  FMUL.FTZ R69, R69, R168 ;  /* 0x000000a845457220 */ /* 0x000fe20000410000 */
[----:B------:R-:W-:Y:S01]  /*c8e0*/  F2FP.F16.F32.PACK_AB R160, R171, R170 ;  /* 0x000000aaaba0723e */ /* 0x000fe200000000ff */
[----:B------:R-:W-:Y:S01]  /*c8f0*/  @!P1 STS [R8+0x28800], R168 ;  /* 0x028800a808009388 */ /* 0x000fe20000000800 */
        /* <DEDUP_REMOVED lines=11> */
[----:B0-----:R-:W-:Y:S01]  /*c9b0*/  FFMA.FTZ R172, R15, R7, R22 ;  /* 0x000000070fac7223 */ /* 0x001fe20000010016 */
[----:B------:R0:W-:Y:S01]  /*c9c0*/  @!P1 STS [R8+0x28820], R15 ;  /* 0x0288200f08009388 */ /* 0x0001e20000000800 */
        /* <DEDUP_REMOVED lines=10> */
[----:B------:R-:W-:Y:S01]  /*ca70*/  FADD.FTZ R161, R163, R152 ;  /* 0x00000098a3a17221 */ /* 0x000fe20000010000 */
[----:B------:R-:W-:Y:S01]  /*ca80*/  F2FP.F16.F32.PACK_AB R152, R174, R177 ;  /* 0x000000b1ae98723e */ /* 0x000fe200000000ff */
[----:B------:R-:W-:Y:S01]  /*ca90*/  FMUL.FTZ R105, R105, R168 ;  /* 0x000000a869697220 */ /* 0x000fe20000410000 */
[----:B------:R-:W1:Y:S01]  /*caa0*/  MUFU.EX2 R18, R18 ;  /* 0x0000001200127308 */ /* 0x000e620000000800 */
[--C-:B--2---:R-:W-:Y:S01]  /*cab0*/  FFMA.FTZ R17, R156, UR10, -R180.reuse ;  /* 0x0000000a9c117c23 */ /* 0x104fe200080108b4 */
[----:B------:R-:W-:Y:S01]  /*cac0*/  F2FP.F16.F32.PACK_AB R156, R179, R166 ;  /* 0x000000a6b39c723e */ /* 0x000fe200000000ff */
[----:B------:R-:W-:Y:S01]  /*cad0*/  FFMA.FTZ R180, R162, UR10, -R180 ;  /* 0x0000000aa2b47c23 */ /* 0x000fe200080108b4 */
[----:B------:R-:W-:Y:S01]  /*cae0*/  F2FP.F16.F32.PACK_AB R162, R176, R167 ;  /* 0x000000a7b0a2723e */ /* 0x000fe200000000ff */
[-C--:B------:R-:W-:Y:S01]  /*caf0*/  FMUL.FTZ R108, R108, R168.reuse ;  /* 0x000000a86c6c7220 */ /* 0x080fe20000410000 */
[-C--:B------:R-:W-:Y:S01]  /*cb00*/  FMUL.FTZ R109, R109, R168.reuse ;  /* 0x000000a86d6d7220 */ /* 0x080fe20000410000 */
[----:B------:R-:W-:Y:S01]  /*cb10*/  FMUL.FTZ R112, R112, R168 ;  /* 0x000000a870707220 */ /* 0x000fe20000410000 */
[----:B------:R-:W2:Y:S01]  /*cb20*/  MUFU.EX2 R164, R164 ;  /* 0x000000a400a47308 */ /* 0x000ea20000000800 */
[C---:B---3--:R-:W-:Y:S01]  /*cb30*/  FADD.FTZ R7, R153.reuse, R172 ;  /* 0x000000ac99077221 */ /* 0x048fe20000010000 */
[----:B------:R-:W-:Y:S01]  /*cb40*/  F2FP.F16.F32.PACK_AB R153, R153, R22 ;  /* 0x000000169999723e */ /* 0x000fe200000000ff */
[-C--:B------:R-:W-:Y:S01]  /*cb50*/  FMUL.FTZ R113, R113, R168.reuse ;  /* 0x000000a871717220 */ /* 0x080fe20000410000 */
[-C--:B------:R-:W-:Y:S01]  /*cb60*/  FMUL.FTZ R116, R116, R168.reuse ;  /* 0x000000a874747220 */ /* 0x080fe20000410000 */
[-C--:B------:R-:W-:Y:S01]  /*cb70*/  FMUL.FTZ R117, R117, R168.reuse ;  /* 0x000000a875757220 */ /* 0x080fe20000410000 */
[-C--:B------:R-:W-:Y:S01]  /*cb80*/  FMUL.FTZ R120, R120, R168.reuse ;  /* 0x000000a878787220 */ /* 0x080fe20000410000 */
[-C--:B------:R-:W-:Y:S01]  /*cb90*/  FMUL.FTZ R121, R121, R168.reuse ;  /* 0x000000a879797220 */ /* 0x080fe20000410000 */
[----:B------:R-:W3:Y:S01]  /*cba0*/  MUFU.EX2 R19, R19 ;  /* 0x0000001300137308 */ /* 0x000ee20000000800 */
        /* <DEDUP_REMOVED lines=10> */
[-C--:B------:R-:W-:Y:S01]  /*cc50*/  FMUL.FTZ R136, R136, R168.reuse ;  /* 0x000000a888887220 */ /* 0x080fe20000410000 */
[-C--:B------:R-:W-:Y:S01]  /*cc60*/  FMUL.FTZ R137, R137, R168.reuse ;  /* 0x000000a889897220 */ /* 0x080fe20000410000 */
[----:B------:R-:W-:Y:S01]  /*cc70*/  FADD.FTZ R166, R178, R161 ;  /* 0x000000a1b2a67221 */ /* 0x000fe20000010000 */
[-C--:B------:R-:W-:Y:S01]  /*cc80*/  FMUL.FTZ R140, R140, R168.reuse ;  /* 0x000000a88c8c7220 */ /* 0x080fe20000410000 */
[----:B------:R-:W-:Y:S01]  /*cc90*/  FMUL.FTZ R141, R141, R168 ;  /* 0x000000a88d8d7220 */ /* 0x000fe20000410000 */
[----:B------:R-:W2:Y:S01]  /*cca0*/  MUFU.EX2 R21, R21 ;  /* 0x0000001500157308 */ /* 0x000ea20000000800 */
[----:B---3--:R-:W-:Y:S01]  /*ccb0*/  FADD.FTZ R7, R19, R174 ;  /* 0x000000ae13077221 */ /* 0x008fe20000010000 */
[C---:B0-----:R-:W-:Y:S01]  /*ccc0*/  FADD.FTZ R8, R181.reuse, R166 ;  /* 0x000000a6b5087221 */ /* 0x041fe20000010000 */
[----:B------:R-:W-:Y:S01]  /*ccd0*/  F2FP.F16.F32.PACK_AB R166, R181, R178 ;  /* 0x000000b2b5a6723e */ /* 0x000fe200000000ff */
[-C--:B------:R-:W-:Y:S01]  /*cce0*/  FMUL.FTZ R144, R144, R168.reuse ;  /* 0x000000a890907220 */ /* 0x080fe20000410000 */
[-C--:B------:R-:W-:Y:S01]  /*ccf0*/  FMUL.FTZ R145, R145, R168.reuse ;  /* 0x000000a891917220 */ /* 0x080fe20000410000 */
[-C--:B------:R-:W-:Y:S01]  /*cd00*/  FMUL.FTZ R148, R148, R168.reuse ;  /* 0x000000a894947220 */ /* 0x080fe20000410000 */
[----:B------:R-:W-:Y:S01]  /*cd10*/  FMUL.FTZ R149, R149, R168 ;  /* 0x000000a895957220 */ /* 0x000fe20000410000 */
        /* <DEDUP_REMOVED lines=26> */
[----:B--2---:R-:W-:Y:S01]  /*cec0*/  F2FP.F16.F32.PACK_AB R155, R19, R18 ;  /* 0x00000012139b723e */ /* 0x004fe200000000ff */
        /* <DEDUP_REMOVED lines=15> */
[C---:B0-----:R-:W-:Y:S01]  /*cfc0*/  FADD.FTZ R176, R170.reuse, R7 ;  /* 0x00000007aab07221 */ /* 0x041fe20000010000 */
        /* <DEDUP_REMOVED lines=44> */
[-C--:B------:R-:W-:Y:S01]  /*d290*/  FMUL.FTZ R138, R138, R15.reuse ;  /* 0x0000000f8a8a7220 */ /* 0x080fe20000410000 */
[-C--:B------:R-:W-:Y:S01]  /*d2a0*/  FMUL.FTZ R139, R139, R15.reuse ;  /* 0x0000000f8b8b7220 */ /* 0x080fe20000410000 */
[----:B------:R-:W-:Y:S01]  /*d2b0*/  FMUL.FTZ R142, R142, R15 ;  /* 0x0000000f8e8e7220 */ /* 0x000fe20000410000 */
[C---:B-1----:R-:W-:Y:S01]  /*d2c0*/  F2FP.F16.F32.PACK_AB R167, R180.reuse, R167 ;  /* 0x000000a7b4a7723e */ /* 0x042fe200000000ff */
[----:B------:R-:W-:Y:S01]  /*d2d0*/  FADD.FTZ R7, R180, R7 ;  /* 0x00000007b4077221 */ /* 0x000fe20000010000 */
[-C--:B------:R-:W-:Y:S01]  /*d2e0*/  FMUL.FTZ R143, R143, R15.reuse ;  /* 0x0000000f8f8f7220 */ /* 0x080fe20000410000 */
[-C--:B------:R-:W-:Y:S01]  /*d2f0*/  FMUL.FTZ R146, R146, R15.reuse ;  /* 0x0000000f92927220 */ /* 0x080fe20000410000 */
[-C--:B------:R-:W-:Y:S01]  /*d300*/  FMUL.FTZ R147, R147, R15.reuse ;  /* 0x0000000f93937220 */ /* 0x080fe20000410000 */
[----:B------:R2:W-:Y:S01]  /*d310*/  STSM.16.M88.4 [R9], R164 ;  /* 0x000000a409007844 */ /* 0x0005e20000000200 */
[-C--:B------:R-:W-:Y:S01]  /*d320*/  FMUL.FTZ R150, R150, R15.reuse ;  /* 0x0000000f96967220 */ /* 0x080fe20000410000 */
[----:B------:R-:W-:Y:S01]  /*d330*/  FMUL.FTZ R151, R151, R15 ;  /* 0x0000000f97977220 */ /* 0x000fe20000410000 */
[----:B------:R-:W-:Y:S06]  /*d340*/  @!P5 BRA `(.L_x_1837) ;  /* 0x000000000004d947 */ /* 0x000fec0003800000 */
[----:B------:R-:W-:Y:S01]  /*d350*/  BPT.TRAP 0x1 ;  /* 0x000000040000795c */ /* 0x000fe20000300000 */
.L_x_1837:
[----:B------:R0:W1:Y:S01]  /*d360*/  SYNCS.PHASECHK.TRANS64.TRYWAIT P0, [UR31+0x28c50], R13 ;  /* 0x028c500dff0075a7 */ /* 0x000062000800015f */
[----:B------:R-:W-:Y:S05]  /*d370*/  @!P5 BRA `(.L_x_1838) ;  /* 0x000000000004d947 */ /* 0x000fea0003800000 */
[----:B------:R-:W-:Y:S01]  /*d380*/  BPT.TRAP 0x1 ;  /* 0x000000040000795c */ /* 0x000fe20000300000 */
.L_x_1838:
[----:B-1----:R-:W-:Y:S05]  /*d390*/  @P0 BRA `(.L_x_1839) ;  /* 0x0000000000080947 */ /* 0x002fea0003800000 */
[----:B------:R-:W1:Y:S02]  /*d3a0*/  SYNCS.PHASECHK.TRANS64.TRYWAIT P0, [UR31+0x28c50], R13 ;  /* 0x028c500dff0075a7 */ /* 0x000e64000800015f */
[----:B-1----:R-:W-:Y:S05]  /*d3b0*/  @!P0 BRA `(.L_x_1840) ;  /* 0x0000008000b88947 */ /* 0x002fea0003800000 */
.L_x_1839:
        /* <DEDUP_REMOVED lines=13> */
[----:B------:R-:W-:-:S02]  /*d490*/  @!P6 PRMT R16, RZ, 0x654, R16 ;  /* 0x00000654ff10e816 */ /* 0x000fc40000000010 */
[----:B------:R-:W-:Y:S01]  /*d4a0*/  MOV R15, R5 ;  /* 0x00000005000f7202 */ /* 0x000fe20000000f00 */
[----:B------:R-:W-:Y:S02]  /*d4b0*/  WARPGROUP.DEPBAR.LE gsb0, 0x0 ;  /* 0x00008000000079c5 */ /* 0x000fe40000010000 */
[----:B------:R-:W-:-:S15]  /*d4c0*/  WARPGROUP.ARRIVE ;  /* 0x00000000000079c5 */ /* 0x000fde0000000000 */
[----:B------:R-:W-:-:S04]  /*d4d0*/  NOP ;  /* 0x0000000000007918 */ /* 0x000fc80000000000 */
        /* <DEDUP_REMOVED lines=24> */
.L_x_1824:
[----:B-12---:R-:W1:Y:S01]  /*d660*/  SHFL.BFLY PT, R9, R8, 0x2, 0x1f ;  /* 0x0c401f0008097f89 */ /* 0x006e6200000e0000 */
[----:B------:R-:W-:Y:S01]  /*d670*/  IMAD.MOV.U32 R10, RZ, RZ, RZ ;  /* 0x000000ffff0a7224 */ /* 0x000fe200078e00ff */
[----:B------:R-:W-:Y:S08]  /*d680*/  BAR.ARV 0x8, 0x100 ;  /* 0x0204000000007b1d */ /* 0x000ff00000002000 */
[----:B------:R-:W-:Y:S01]  /*d690*/  BAR.SYNC.DEFER_BLOCKING 0xf, 0x100 ;  /* 0x03c4000000007b1d */ /* 0x000fe20000010000 */
[----:B------:R-:W-:-:S05]  /*d6a0*/  ISETP.NE.AND P0, PT, R3, RZ, PT ;  /* 0x000000ff0300720c */ /* 0x000fca0003f05270 */
[----:B------:R-:W2:Y:S01]  /*d6b0*/  SHFL.BFLY PT, R4, R7, 0x2, 0x1f ;  /* 0x0c401f0007047f89 */ /* 0x000ea200000e0000 */
[----:B-1----:R-:W-:Y:S01]  /*d6c0*/  FADD.FTZ R9, R9, R8 ;  /* 0x0000000809097221 */ /* 0x002fe20000010000 */
[----:B------:R-:W-:-:S04]  /*d6d0*/  IMAD.U32 R8, RZ, RZ, UR10 ;  /* 0x0000000aff087e24 */ /* 0x000fc8000f8e00ff */
[----:B------:R-:W1:Y:S01]  /*d6e0*/  SHFL.BFLY PT, R0, R9, 0x1, 0x1f ;  /* 0x0c201f0009007f89 */ /* 0x000e6200000e0000 */
[----:B--2---:R-:W-:-:S05]  /*d6f0*/  FADD.FTZ R4, R4, R7 ;  /* 0x0000000704047221 */ /* 0x004fca0000010000 */
[----:B------:R-:W2:Y:S01]  /*d700*/  SHFL.BFLY PT, R11, R4, 0x1, 0x1f ;  /* 0x0c201f00040b7f89 */ /* 0x000ea200000e0000 */
[----:B-1----:R-:W-:Y:S01]  /*d710*/  FADD.FTZ R12, R9, R0 ;  /* 0x00000000090c7221 */ /* 0x002fe20000010000 */
[----:B------:R-:W-:Y:S02]  /*d720*/  IMAD.MOV.U32 R0, RZ, RZ, RZ ;  /* 0x000000ffff007224 */ /* 0x000fe400078e00ff */
[----:B------:R-:W-:Y:S02]  /*d730*/  IMAD.U32 R9, RZ, RZ, UR4 ;  /* 0x00000004ff097e24 */ /* 0x000fe4000f8e00ff */
[----:B------:R-:W-:-:S03]  /*d740*/  FSETP.NE.FTZ.AND P1, PT, R12, RZ, PT ;  /* 0x000000ff0c00720b */ /* 0x000fc60003f35000 */
[----:B------:R-:W-:Y:S01]  /*d750*/  LEA R9, R9, R2, 0x6 ;  /* 0x0000000209097211 */ /* 0x000fe200078e30ff */
[----:B------:R-:W-:-:S03]  /*d760*/  IMAD.MOV.U32 R2, RZ, RZ, -0x800000 ;  /* 0xff800000ff027424 */ /* 0x000fc600078e00ff */
[----:B------:R-:W-:-:S06]  /*d770*/  @!P0 LEA R9, R9, UR37, 0x2 ;  /* 0x0000002509098c11 */ /* 0x000fcc000f8e10ff */
[----:B------:R-:W1:Y:S01]  /*d780*/  @P1 MUFU.RCP R10, R12 ;  /* 0x0000000c000a1308 */ /* 0x000e620000001000 */
[----:B------:R-:W-:Y:S01]  /*d790*/  @P1 FMUL.FTZ R8, R8, 0.69314718246459960938 ;  /* 0x3f31721808081820 */ /* 0x000fe20000410000 */
[----:B--2---:R-:W-:Y:S01]  /*d7a0*/  FADD.FTZ R11, R4, R11 ;  /* 0x0000000b040b7221 */ /* 0x004fe20000010000 */
[----:B------:R-:W-:-:S04]  /*d7b0*/  MOV R4, 0xff800000 ;  /* 0xff80000000047802 */ /* 0x000fc80000000f00 */
[----:B------:R-:W-:Y:S01]  /*d7c0*/  FSETP.NE.FTZ.AND P2, PT, R11, RZ, PT ;  /* 0x000000ff0b00720b */ /* 0x000fe20003f55000 */
[----:B------:R-:W-:Y:S01]  /*d7d0*/  @P1 MUFU.LG2 R3, R12 ;  /* 0x0000000c00031308 */ /* 0x000fe20000000c00 */
[----:B-1----:R1:W-:Y:S01]  /*d7e0*/  @!P0 STS [R9+0x28800], R10 ;  /* 0x0288000a09008388 */ /* 0x0023e20000000800 */
[-C--:B------:R-:W-:Y:S01]  /*d7f0*/  FMUL.FTZ R24, R24, R10.reuse ;  /* 0x0000000a18187220 */ /* 0x080fe20000410000 */
[----:B------:R-:W-:-:S09]  /*d800*/  FMUL.FTZ R25, R25, R10 ;  /* 0x0000000a19197220 */ /* 0x000fd20000410000 */
[----:B------:R-:W2:Y:S01]  /*d810*/  @P2 MUFU.RCP R0, R11 ;  /* 0x0000000b00002308 */ /* 0x000ea20000001000 */
[-C--:B------:R-:W-:Y:S01]  /*d820*/  FMUL.FTZ R28, R28, R10.reuse ;  /* 0x0000000a1c1c7220 */ /* 0x080fe20000410000 */
[-C--:B------:R-:W-:Y:S01]  /*d830*/  FMUL.FTZ R29, R29, R10.reuse ;  /* 0x0000000a1d1d7220 */ /* 0x080fe20000410000 */
[-C--:B------:R-:W-:Y:S01]  /*d840*/  FMUL.FTZ R32, R32, R10.reuse ;  /* 0x0000000a20207220 */ /* 0x080fe20000410000 */
[-C--:B------:R-:W-:Y:S01]  /*d850*/  FMUL.FTZ R33, R33, R10.reuse ;  /* 0x0000000a21217220 */ /* 0x080fe20000410000 */
[-C--:B------:R-:W-:Y:S01]  /*d860*/  FMUL.FTZ R36, R36, R10.reuse ;  /* 0x0000000a24247220 */ /* 0x080fe20000410000 */
[-C--:B------:R-:W-:Y:S01]  /*d870*/  FMUL.FTZ R37, R37, R10.reuse ;  /* 0x0000000a25257220 */ /* 0x080fe20000410000 */
[-C--:B------:R-:W-:Y:S01]  /*d880*/  FMUL.FTZ R40, R40, R10.reuse ;  /* 0x0000000a28287220 */ /* 0x080fe20000410000 */
[----:B------:R-:W5:Y:S01]  /*d890*/  @P2 MUFU.LG2 R7, R11 ;  /* 0x0000000b00072308 */ /* 0x000f620000000c00 */
        /* <DEDUP_REMOVED lines=8> */
[----:B--2---:R2:W-:Y:S01]  /*d920*/  @!P0 STS [R9+0x28820], R0 ;  /* 0x0288200009008388 */ /* 0x0045e20000000800 */
        /* <DEDUP_REMOVED lines=47> */
[----:B-1----:R-:W-:-:S02]  /*dc20*/  IMAD.U32 R10, RZ, RZ, UR10 ;  /* 0x0000000aff0a7e24 */ /* 0x002fc4000f8e00ff */
[----:B------:R-:W-:Y:S01]  /*dc30*/  @P1 FMUL.FTZ R3, R3, 0.69314718246459960938 ;  /* 0x3f31721803031820 */ /* 0x000fe20000410000 */
[----:B-----5:R-:W-:Y:S01]  /*dc40*/  @P2 FMUL.FTZ R7, R7, 0.69314718246459960938 ;  /* 0x3f31721807072820 */ /* 0x020fe20000410000 */
[----:B------:R-:W-:Y:S01]  /*dc50*/  PLOP3.LUT P0, PT, PT, PT, PT, 0x8, 0x0 ;  /* 0x000000000000781c */ /* 0x000fe20003f0e170 */
        /* <DEDUP_REMOVED lines=67> */
[----:B--2---:R-:W-:Y:S06]  /*e090*/  BAR.ARV 0xe, 0x100 ;  /* 0x0384000000007b1d */ /* 0x004fec0000002000 */
.L_x_1756:
[----:B------:R-:W-:Y:S05]  /*e0a0*/  @P0 BRA `(.L_x_1842) ;  /* 0x0000002000f80947 */ /* 0x000fea0003800000 */
[----:B------:R-:W1:Y:S01]  /*e0b0*/  S2R R0, SR_TID.X ;  /* 0x0000000000007919 */ /* 0x000e620000002100 */
[----:B------:R-:W2:Y:S01]  /*e0c0*/  S2UR UR5, SR_CgaCtaId ;  /* 0x00000000000579c3 */ /* 0x000ea20000008800 */
[----:B------:R-:W-:Y:S01]  /*e0d0*/  UMOV UR4, 0x400 ;  /* 0x0000040000047882 */ /* 0x000fe20000000000 */
[----:B------:R-:W-:-:S06]  /*e0e0*/  IMAD R3, RZ, RZ, -UR40 ;  /* 0x80000028ff037e24 */ /* 0x000fcc000f8e02ff */
[----:B------:R-:W-:Y:S08]  /*e0f0*/  BAR.SYNC.DEFER_BLOCKING 0x1, 0x100 ;  /* 0x0044000000007b1d */ /* 0x000ff00000010000 */
[----:B------:R-:W5:Y:S08]  /*e100*/  S2UR UR6, SR_CTAID.Y ;  /* 0x00000000000679c3 */ /* 0x000f700000002600 */
[----:B------:R-:W5:Y:S01]  /*e110*/  LDC R10, c[0x0][0xc50] ;  /* 0x00031400ff0a7b82 */ /* 0x000f620000000800 */
[----:B--2---:R-:W-:-:S07]  /*e120*/  ULEA UR4, UR5, UR4, 0x18 ;  /* 0x0000000405047291 */ /* 0x004fce000f8ec03f */
[----:B------:R-:W2:Y:S01]  /*e130*/  LDC R6, c[0x0][0xbe8] ;  /* 0x0002fa00ff067b82 */ /* 0x000ea20000000800 */
[----:B------:R-:W-:Y:S01]  /*e140*/  UIADD3 UR4, UR4, 0x28c20, URZ ;  /* 0x00028c2004047890 */ /* 0x000fe2000fffe03f */
[----:B-1----:R-:W-:-:S03]  /*e150*/  VIADD R20, R0, 0xffffff80 ;  /* 0xffffff8000147836 */ /* 0x002fc60000000000 */
[----:B------:R-:W-:Y:S02]  /*e160*/  UPRMT UR4, URZ, 0x654, UR4 ;  /* 0x000006543f047896 */ /* 0x000fe40008000004 */
[----:B------:R-:W-:-:S04]  /*e170*/  SHF.R.S32.HI R21, RZ, 0x1f, R20 ;  /* 0x0000001fff157819 */ /* 0x000fc80000011414 */
[----:B------:R-:W-:Y:S01]  /*e180*/  LEA.HI R9, R21, R20, RZ, 0x7 ;  /* 0x0000001415097211 */ /* 0x000fe200078f38ff */
[----:B-----5:R-:W-:Y:S01]  /*e190*/  IMAD R3, R10, R3, UR6 ;  /* 0x000000060a037e24 */ /* 0x020fe2000f8e0203 */
[----:B------:R-:W-:Y:S01]  /*e1a0*/  USHF.R.S32.HI UR6, URZ, 0x1f, UR40 ;  /* 0x0000001f3f067899 */ /* 0x000fe20008011428 */
[----:B------:R-:W-:Y:S01]  /*e1b0*/  SYNCS.ARRIVE.TRANS64.RED.A1T0 RZ, [UR4], RZ ;  /* 0x000000ffffff79a7 */ /* 0x000fe20008100404 */
[----:B------:R-:W-:Y:S02]  /*e1c0*/  SHF.R.S32.HI R0, RZ, 0x7, R9 ;  /* 0x00000007ff007819 */ /* 0x000fe40000011409 */
[----:B------:R-:W-:-:S03]  /*e1d0*/  LOP3.LUT R5, R9, 0xffffff80, RZ, 0xc0, !PT ;  /* 0xffffff8009057812 */ /* 0x000fc600078ec0ff */
[----:B------:R-:W1:Y:S01]  /*e1e0*/  SHFL.IDX PT, R7, R0, RZ, 0x1f ;  /* 0x00001fff00077589 */ /* 0x000e6200000e0000 */
[----:B--2---:R-:W-:Y:S01]  /*e1f0*/  ISETP.NE.AND P1, PT, R6, 0x1, PT ;  /* 0x000000010600780c */ /* 0x004fe20003f25270 */
[----:B------:R-:W-:Y:S01]  /*e200*/  IMAD.IADD R8, R20, 0x1, -R5 ;  /* 0x0000000114087824 */ /* 0x000fe200078e0a05 */
[----:B------:R-:W-:-:S04]  /*e210*/  SHF.R.S32.HI R5, RZ, 0x1f, R3 ;  /* 0x0000001fff057819 */ /* 0x000fc80000011403 */
[----:B------:R-:W-:Y:S02]  /*e220*/  SHF.R.S32.HI R155, RZ, 0x1f, R8 ;  /* 0x0000001fff9b7819 */ /* 0x000fe40000011408 */
[----:B-1----:R-:W-:Y:S02]  /*e230*/  ISETP.NE.AND P0, PT, R7, RZ, PT ;  /* 0x000000ff0700720c */ /* 0x002fe40003f05270 */
[----:B------:R-:W-:-:S04]  /*e240*/  LEA.HI R7, R155, R8, RZ, 0x2 ;  /* 0x000000089b077211 */ /* 0x000fc800078f10ff */
[----:B------:R-:W-:-:S07]  /*e250*/  SHF.R.S32.HI R154, RZ, 0x2, R7 ;  /* 0x00000002ff9a7819 */ /* 0x000fce0000011407 */
[----:B------:R-:W-:Y:S05]  /*e260*/  @P0 BRA `(.L_x_1843) ;  /* 0x0000000400440947 */ /* 0x000fea0003800000 */
[----:B------:R-:W1:Y:S01]  /*e270*/  LDC R16, c[0x0][0xbe8] ;  /* 0x0002fa00ff107b82 */ /* 0x000e620000000800 */
[----:B------:R-:W-:Y:S01]  /*e280*/  LOP3.LUT R9, R9, 0xffffff80, RZ, 0xc0, !PT ;  /* 0xffffff8009097812 */ /* 0x000fe200078ec0ff */
[----:B------:R-:W2:Y:S01]  /*e290*/  S2R R22, SR_CTAID.X ;  /* 0x0000000000167919 */ /* 0x000ea20000002500 */
[----:B------:R-:W-:Y:S01]  /*e2a0*/  LEA.HI R11, R21, R20, RZ, 0x2 ;  /* 0x00000014150b7211 */ /* 0x000fe200078f10ff */
[----:B------:R-:W-:Y:S01]  /*e2b0*/  ULDC.64 UR4, c[0x0][0xbd0] ;  /* 0x0002f40000047ab9 */ /* 0x000fe20000000a00 */
[----:B------:R-:W-:Y:S01]  /*e2c0*/  IADD3 R23, R20, -R9, RZ ;  /* 0x8000000914177210 */ /* 0x000fe20007ffe0ff */
[----:B------:R-:W-:Y:S01]  /*e2d0*/  UIMAD.WIDE.U32 UR8, UR40, UR4, URZ ;  /* 0x00000004280872a5 */ /* 0x000fe2000f8e003f */
[----:B------:R-:W-:Y:S01]  /*e2e0*/  LOP3.LUT R11, R11, 0xfffffffc, RZ, 0xc0, !PT ;  /* 0xfffffffc0b0b7812 */ /* 0x000fe200078ec0ff */
[----:B------:R-:W5:Y:S01]  /*e2f0*/  S2UR UR7, SR_CTAID.Z ;  /* 0x00000000000779c3 */ /* 0x000f620000002700 */
[----:B------:R-:W-:Y:S01]  /*e300*/  SHF.R.S32.HI R10, RZ, 0x1f, R23 ;  /* 0x0000001fff0a7819 */ /* 0x000fe20000011417 */
[----:B------:R-:W-:-:S02]  /*e310*/  UIMAD UR4, UR6, UR4, URZ ;  /* 0x00000004060472a4 */ /* 0x000fc4000f8e023f */
[----:B------:R-:W-:Y:S01]  /*e320*/  IMAD.IADD R11, R20, 0x1, -R11 ;  /* 0x00000001140b7824 */ /* 0x000fe200078e0a0b */
[CC--:B------:R-:W-:Y:S01]  /*e330*/  LEA.HI R152, R10.reuse, R23.reuse, RZ, 0x2 ;  /* 0x000000170a987211 */ /* 0x0c0fe200078f10ff */
[----:B------:R-:W-:Y:S01]  /*e340*/  UIMAD UR4, UR40, UR5, UR4 ;  /* 0x00000005280472a4 */ /* 0x000fe2000f8e0204 */
[----:B------:R-:W-:Y:S01]  /*e350*/  LEA.HI R10, R10, R23, RZ, 0x5 ;  /* 0x000000170a0a7211 */ /* 0x000fe200078f28ff */
[----:B------:R-:W4:Y:S01]  /*e360*/  LDC.64 R18, c[0x0][0xbd8] ;  /* 0x0002f600ff127b82 */ /* 0x000f220000000a00 */
[--C-:B------:R-:W-:Y:S01]  /*e370*/  SHF.R.S32.HI R9, RZ, 0x2, R152.reuse ;  /* 0x00000002ff097819 */ /* 0x100fe20000011498 */
[----:B------:R-:W-:Y:S01]  /*e380*/  UIADD3 UR4, UR9, UR4, URZ ;  /* 0x0000000409047290 */ /* 0x000fe2000fffe03f */
[----:B------:R-:W-:Y:S02]  /*e390*/  SHF.R.S32.HI R12, RZ, 0x1f, R152 ;  /* 0x0000001fff0c7819 */ /* 0x000fe40000011498 */
[----:B------:R-:W-:Y:S02]  /*e3a0*/  SHF.R.S32.HI R10, RZ, 0x5, R10 ;  /* 0x00000005ff0a7819 */ /* 0x000fe4000001140a */
[----:B------:R-:W-:-:S02]  /*e3b0*/  LEA.HI R12, R12, R9, RZ, 0x3 ;  /* 0x000000090c0c7211 */ /* 0x000fc400078f18ff */
[----:B-1----:R-:W-:Y:S02]  /*e3c0*/  ISETP.NE.AND P0, PT, R16, 0x1, PT ;  /* 0x000000011000780c */ /* 0x002fe40003f05270 */
[----:B------:R-:W-:Y:S02]  /*e3d0*/  LOP3.LUT R12, R12, 0xfffffff8, RZ, 0xc0, !PT ;  /* 0xfffffff80c0c7812 */ /* 0x000fe400078ec0ff */
[----:B------:R-:W-:-:S03]  /*e3e0*/  LOP3.LUT R152, R152, 0x7ffffffc, RZ, 0xc0, !PT ;  /* 0x7ffffffc98987812 */ /* 0x000fc600078ec0ff */
[----:B------:R-:W-:Y:S01]  /*e3f0*/  IMAD.IADD R9, R9, 0x1, -R12 ;  /* 0x0000000109097824 */ /* 0x000fe200078e0a0c */
[----:B------:R-:W-:Y:S01]  /*e400*/  LEA.HI R12, R11, R11, RZ, 0x1 ;  /* 0x0000000b0b0c7211 */ /* 0x000fe200078f08ff */
[----:B-----5:R-:W-:Y:S01]  /*e410*/  USHF.R.S32.HI UR5, URZ, 0x1f, UR7 ;  /* 0x0000001f3f057899 */ /* 0x020fe20008011407 */
[----:B------:R-:W-:Y:S02]  /*e420*/  IMAD.IADD R152, R23, 0x1, -R152 ;  /* 0x0000000117987824 */ /* 0x000fe400078e0a98 */
[----:B------:R-:W-:Y:S01]  /*e430*/  LOP3.LUT R12, R12, 0x1ffffffe, RZ, 0xc0, !PT ;  /* 0x1ffffffe0c0c7812 */ /* 0x000fe200078ec0ff */
[----:B0--3--:R-:W0:Y:S01]  /*e440*/  @P0 LDC R14, c[0x0][0xbec] ;  /* 0x0002fb00ff0e0b82 */ /* 0x009e220000000800 */
[----:B------:R-:W-:Y:S01]  /*e450*/  LEA R153, R10, R9, 0x4 ;  /* 0x000000090a997211 */ /* 0x000fe200078e20ff */
[----:B------:R-:W-:Y:S02]  /*e460*/  IMAD.U32 R10, RZ, RZ, UR8 ;  /* 0x00000008ff0a7e24 */ /* 0x000fe4000f8e00ff */
[----:B------:R-:W-:-:S02]  /*e470*/  IMAD.IADD R12, R11, 0x1, -R12 ;  /* 0x000000010b0c7824 */ /* 0x000fc400078e0a0c */
[----:B------:R-:W-:Y:S01]  /*e480*/  IMAD.U32 R11, RZ, RZ, UR9 ;  /* 0x00000009ff0b7e24 */ /* 0x000fe2000f8e00ff */
[----:B------:R-:W-:Y:S01]  /*e490*/  MOV R11, UR4 ;  /* 0x00000004000b7c02 */ /* 0x000fe20008000f00 */
[----:B------:R-:W1:Y:S01]  /*e4a0*/  @P0 LDC R17, c[0x0][0xbf0] ;  /* 0x0002fc00ff110b82 */ /* 0x000e620000000800 */
[----:B------:R-:W-:Y:S02]  /*e4b0*/  IMAD R9, R12, 0x8, R153 ;  /* 0x000000080c097824 */ /* 0x000fe400078e0299 */
[----:B----4-:R-:W-:Y:S01]  /*e4c0*/  IMAD R12, R18, UR5, RZ ;  /* 0x00000005120c7c24 */ /* 0x010fe2000f8e02ff */
[----:B------:R-:W-:Y:S01]  /*e4d0*/  ULDC.64 UR4, c[0x0][0xbe0] ;  /* 0x0002f80000047ab9 */ /* 0x000fe20000000a00 */
[----:B--2---:R-:W-:Y:S02]  /*e4e0*/  IMAD R9, R22, 0x40, R9 ;  /* 0x0000004016097824 */ /* 0x004fe400078e0209 */
[----:B------:R-:W-:Y:S02]  /*e4f0*/  IMAD R15, R19, UR7, R12 ;  /* 0x00000007130f7c24 */ /* 0x000fe4000f8e020c */
[----:B------:R-:W-:-:S02]  /*e500*/  IMAD.MOV.U32 R13, RZ, RZ, R9 ;  /* 0x000000ffff0d7224 */ /* 0x000fc400078e0009 */
[----:B------:R-:W-:-:S04]  /*e510*/  IMAD.WIDE.U32 R10, R18, UR7, R10 ;  /* 0x00000007120a7c25 */ /* 0x000fc8000f8e000a */
[----:B------:R-:W-:Y:S02]  /*e520*/  IMAD.IADD R11, R11, 0x1, R15 ;  /* 0x000000010b0b7824 */ /* 0x000fe400078e020f */
[----:B0-----:R-:W-:-:S04]  /*e530*/  @P0 IMAD.HI.U32 R12, R9, R14, RZ ;  /* 0x0000000e090c0227 */ /* 0x001fc800078e00ff */
[----:B------:R-:W-:Y:S01]  /*e540*/  IMAD.WIDE.U32 R10, R3, UR4, R10 ;  /* 0x00000004030a7c25 */ /* 0x000fe2000f8e000a */
[----:B-1----:R-:W-:-:S03]  /*e550*/  @P0 SHF.R.U32.HI R13, RZ, R17, R12 ;  /* 0x00000011ff0d0219 */ /* 0x002fc6000001160c */
[----:B------:R-:W-:Y:S02]  /*e560*/  IMAD R12, R5, UR4, RZ ;  /* 0x00000004050c7c24 */ /* 0x000fe4000f8e02ff */
[----:B------:R-:W-:Y:S01]  /*e570*/  IMAD.SHL.U32 R152, R152, 0x2, RZ ;  /* 0x0000000298987824 */ /* 0x000fe200078e00ff */
[C---:B------:R-:W-:Y:S02]  /*e580*/  IADD3 R14, -R13.reuse, RZ, RZ ;  /* 0x000000ff0d0e7210 */ /* 0x040fe40007ffe1ff */
[----:B------:R-:W-:Y:S02]  /*e590*/  SHF.R.S32.HI R15, RZ, 0x1f, R13 ;  /* 0x0000001fff0f7819 */ /* 0x000fe4000001140d */
[----:B------:R-:W-:Y:S01]  /*e5a0*/  IADD3 R10, P0, R13, R10, RZ ;  /* 0x0000000a0d0a7210 */ /* 0x000fe20007f1e0ff */
[----:B------:R-:W-:Y:S02]  /*e5b0*/  IMAD R9, R16, R14, R9 ;  /* 0x0000000e10097224 */ /* 0x000fe400078e0209 */
[----:B------:R-:W-:Y:S01]  /*e5c0*/  IMAD R14, R3, UR5, R12 ;  /* 0x00000005030e7c24 */ /* 0x000fe2000f8e020c */
[----:B------:R-:W-:-:S02]  /*e5d0*/  ULDC.64 UR4, c[0x0][0xbc8] ;  /* 0x0002f20000047ab9 */ /* 0x000fc40000000a00 */
        /* <DEDUP_REMOVED lines=10> */
[----:B------:R-:W-:Y:S01]  /*e680*/  LOP3.LUT R11, R12, 0xfffffe, RZ, 0xc0, !PT ;  /* 0x00fffffe0c0b7812 */ /* 0x000fe200078ec0ff */
[----:B------:R-:W-:Y:S01]  /*e690*/  IMAD R14, R16, UR4, RZ ;  /* 0x00000004100e7c24 */ /* 0x000fe2000f8e02ff */
[----:B------:R-:W-:Y:S01]  /*e6a0*/  LEA.HI.X R18, R10, UR5, R9, 0x2, P0 ;  /* 0x000000050a127c11 */ /* 0x000fe200080f1409 */
[----:B------:R-:W-:Y:S01]  /*e6b0*/  SHFL.IDX PT, R12, R17, 0x1, 0x1c1f ;  /* 0x003c1f00110c7f89 */ /* 0x000fe200000e0000 */
[----:B------:R-:W-:Y:S01]  /*e6c0*/  LEA R9, R22, R153, 0x6 ;  /* 0x0000009916097211 */ /* 0x000fe200078e30ff */
[----:B------:R-:W-:-:S02]  /*e6d0*/  IMAD.IADD R15, R0, 0x1, -R11 ;  /* 0x00000001000f7824 */ /* 0x000fc400078e0a0b */
[----:B------:R-:W-:Y:S02]  /*e6e0*/  SHFL.IDX PT, R10, R17, RZ, 0x1c1f ;  /* 0x001c1fff110a7589 */ /* 0x000fe400000e0000 */
[----:B------:R-:W-:Y:S02]  /*e6f0*/  IMAD.U32 R15, R15, -0x100, RZ ;  /* 0xffffff000f0f7824 */ /* 0x000fe400078e00ff */
[----:B------:R-:W0:Y:S03]  /*e700*/  SHFL.IDX PT, R11, R18, RZ, 0x1c1f ;  /* 0x001c1fff120b7589 */ /* 0x000e2600000e0000 */
[----:B------:R-:W-:Y:S01]  /*e710*/  ISETP.NE.AND P0, PT, R152, R15, PT ;  /* 0x0000000f9800720c */ /* 0x000fe20003f05270 */
[----:B------:R-:W1:Y:S01]  /*e720*/  SHFL.IDX PT, R13, R18, 0x1, 0x1c1f ;  /* 0x003c1f00120d7f89 */ /* 0x000e6200000e0000 */
[C---:B------:R-:W-:Y:S02]  /*e730*/  VIADD R15, R9.reuse, 0x8 ;  /* 0x00000008090f7836 */ /* 0x040fe40000000000 */
[----:B------:R-:W-:-:S03]  /*e740*/  ISETP.GE.OR P2, PT, R9, R14, P0 ;  /* 0x0000000e0900720c */ /* 0x000fc60000746670 */
[----:B------:R-:W-:-:S10]  /*e750*/  ISETP.GE.OR P0, PT, R15, R14, P0 ;  /* 0x0000000e0f00720c */ /* 0x000fd40000706670 */
[----:B0-----:R2:W-:Y:S04]  /*e760*/  @!P2 ST.E desc[UR48][R10.64], R2 ;  /* 0x000000020a00a985 */ /* 0x0015e8000c101930 */
[----:B-1----:R2:W-:Y:S02]  /*e770*/  @!P0 ST.E desc[UR48][R12.64], R4 ;  /* 0x000000040c008985 */ /* 0x0025e4000c101930 */
.L_x_1843:
[----:B0--3--:R-:W0:Y:S01]  /*e780*/  S2R R14, SR_CTAID.X ;  /* 0x00000000000e7919 */ /* 0x009e220000002500 */
[----:B------:R-:W-:Y:S01]  /*e790*/  LEA.HI R21, R21, R20, RZ, 0x2 ;  /* 0x0000001415157211 */ /* 0x000fe200078f10ff */
[----:B------:R-:W1:Y:S01]  /*e7a0*/  S2UR UR7, SR_CTAID.Z ;  /* 0x00000000000779c3 */ /* 0x000e620000002700 */
[----:B------:R-:W-:Y:S01]  /*e7b0*/  SHF.R.S32.HI R9, RZ, 0x1f, R7 ;  /* 0x0000001fff097819 */ /* 0x000fe20000011407 */
[----:B------:R-:W-:Y:S01]  /*e7c0*/  ULDC.64 UR8, c[0x0][0xb38] ;  /* 0x0002ce0000087ab9 */ /* 0x000fe20000000a00 */
[----:B------:R-:W-:Y:S01]  /*e7d0*/  LOP3.LUT R21, R21, 0xfffffffc, RZ, 0xc0, !PT ;  /* 0xfffffffc15157812 */ /* 0x000fe200078ec0ff */
[----:B------:R-:W-:Y:S01]  /*e7e0*/  UIMAD UR6, UR6, UR8, URZ ;  /* 0x00000008060672a4 */ /* 0x000fe2000f8e023f */
[----:B------:R-:W-:Y:S01]  /*e7f0*/  LEA.HI R9, R9, R154, RZ, 0x3 ;  /* 0x0000009a09097211 */ /* 0x000fe200078f18ff */
[----:B------:R-:W-:Y:S01]  /*e800*/  UIMAD.WIDE.U32 UR4, UR40, UR8, URZ ;  /* 0x00000008280472a5 */ /* 0x000fe2000f8e003f */
[----:B------:R-:W-:Y:S01]  /*e810*/  IADD3 R21, R20, -R21, RZ ;  /* 0x8000001514157210 */ /* 0x000fe20007ffe0ff */
[----:B--2-4-:R-:W2:Y:S01]  /*e820*/  LDC.64 R12, c[0x0][0xb40] ;  /* 0x0002d000ff0c7b82 */ /* 0x014ea20000000a00 */
[----:B------:R-:W-:Y:S01]  /*e830*/  LOP3.LUT R9, R9, 0xfffffff8, RZ, 0xc0, !PT ;  /* 0xfffffff809097812 */ /* 0x000fe200078ec0ff */
[----:B------:R-:W-:Y:S01]  /*e840*/  UIMAD UR6, UR40, UR9, UR6 ;  /* 0x00000009280672a4 */ /* 0x000fe2000f8e0206 */
[----:B------:R-:W-:Y:S01]  /*e850*/  LEA.HI R2, R21, R21, RZ, 0x1 ;  /* 0x0000001515027211 */ /* 0x000fe200078f08ff */
[----:B------:R-:W-:Y:S01]  /*e860*/  IMAD.U32 R11, RZ, RZ, UR5 ;  /* 0x00000005ff0b7e24 */ /* 0x000fe2000f8e00ff */
[----:B------:R-:W-:Y:S01]  /*e870*/  LEA.HI R155, R155, R8, RZ, 0x5 ;  /* 0x000000089b9b7211 */ /* 0x000fe200078f28ff */
[----:B------:R-:W-:Y:S01]  /*e880*/  IMAD.IADD R154, R154, 0x1, -R9 ;  /* 0x000000019a9a7824 */ /* 0x000fe200078e0a09 */
[----:B------:R-:W-:Y:S01]  /*e890*/  LOP3.LUT R2, R2, 0x1ffffffe, RZ, 0xc0, !PT ;  /* 0x1ffffffe02027812 */ /* 0x000fe200078ec0ff */
[----:B------:R-:W3:Y:S01]  /*e8a0*/  @P1 LDC R4, c[0x0][0xbec] ;  /* 0x0002fb00ff041b82 */ /* 0x000ee20000000800 */
[----:B------:R-:W-:Y:S01]  /*e8b0*/  SHF.R.S32.HI R155, RZ, 0x5, R155 ;  /* 0x00000005ff9b7819 */ /* 0x000fe2000001149b */
[----:B------:R-:W-:Y:S01]  /*e8c0*/  UIADD3 UR6, UR5, UR6, URZ ;  /* 0x0000000605067290 */ /* 0x000fe2000fffe03f */
[----:B------:R-:W-:Y:S01]  /*e8d0*/  IMAD.U32 R10, RZ, RZ, UR4 ;  /* 0x00000004ff0a7e24 */ /* 0x000fe2000f8e00ff */
[----:B------:R-:W-:Y:S01]  /*e8e0*/  BSSY B0, `(.L_x_1844) ;  /* 0x00000f3000007945 */ /* 0x000fe20003800000 */
[----:B------:R-:W-:Y:S01]  /*e8f0*/  IMAD.IADD R2, R21, 0x1, -R2 ;  /* 0x0000000115027824 */ /* 0x000fe200078e0a02 */
[----:B------:R-:W-:Y:S01]  /*e900*/  ULDC.64 UR4, c[0x0][0xb48] ;  /* 0x0002d20000047ab9 */ /* 0x000fe20000000a00 */
[----:B------:R-:W-:Y:S01]  /*e910*/  IMAD R155, R155, 0x10, R154 ;  /* 0x000000109b9b7824 */ /* 0x000fe200078e029a */
[----:B------:R-:W4:Y:S01]  /*e920*/  @P1 LDC R17, c[0x0][0xbf0] ;  /* 0x0002fc00ff111b82 */ /* 0x000f220000000800 */
[----:B-1----:R-:W-:Y:S01]  /*e930*/  USHF.R.S32.HI UR8, URZ, 0x1f, UR7 ;  /* 0x0000001f3f087899 */ /* 0x002fe20008011407 */
[----:B------:R-:W-:-:S02]  /*e940*/  IMAD.U32 R11, RZ, RZ, UR6 ;  /* 0x00000006ff0b7e24 */ /* 0x000fc4000f8e00ff */
[----:B------:R-:W-:-:S04]  /*e950*/  LEA R9, R2, R155, 0x3 ;  /* 0x0000009b02097211 */ /* 0x000fc800078e18ff */
[----:B0-----:R-:W-:Y:S01]  /*e960*/  LEA R15, R14, R9, 0x6 ;  /* 0x000000090e0f7211 */ /* 0x001fe200078e30ff */
[C---:B--2---:R-:W-:Y:S02]  /*e970*/  IMAD R2, R12.reuse, UR8, RZ ;  /* 0x000000080c027c24 */ /* 0x044fe4000f8e02ff */
[----:B------:R-:W-:-:S04]  /*e980*/  IMAD.WIDE.U32 R10, R12, UR7, R10 ;  /* 0x000000070c0a7c25 */ /* 0x000fc8000f8e000a */
[----:B------:R-:W-:Y:S02]  /*e990*/  IMAD R13, R13, UR7, R2 ;  /* 0x000000070d0d7c24 */ /* 0x000fe4000f8e0202 */
[----:B---3--:R-:W-:-:S04]  /*e9a0*/  @P1 IMAD.HI.U32 R4, R15, R4, RZ ;  /* 0x000000040f041227 */ /* 0x008fc800078e00ff */
[----:B------:R-:W-:Y:S02]  /*e9b0*/  IMAD.MOV.U32 R9, RZ, RZ, R15 ;  /* 0x000000ffff097224 */ /* 0x000fe400078e000f */
[----:B------:R-:W-:Y:S01]  /*e9c0*/  IMAD R2, R5, UR4, RZ ;  /* 0x0000000405027c24 */ /* 0x000fe2000f8e02ff */
[----:B----4-:R-:W-:Y:S01]  /*e9d0*/  @P1 SHF.R.U32.HI R9, RZ, R17, R4 ;  /* 0x00000011ff091219 */ /* 0x010fe20000011604 */
[----:B------:R-:W-:Y:S02]  /*e9e0*/  IMAD.IADD R11, R11, 0x1, R13 ;  /* 0x000000010b0b7824 */ /* 0x000fe400078e020d */
[C---:B------:R-:W-:Y:S01]  /*e9f0*/  IMAD R13, R3.reuse, UR5, R2 ;  /* 0x00000005030d7c24 */ /* 0x040fe2000f8e0202 */
[--C-:B------:R-:W-:Y:S01]  /*ea00*/  SHF.R.S32.HI R4, RZ, 0x1f, R9.reuse ;  /* 0x0000001fff047819 */ /* 0x100fe20000011409 */
[----:B------:R-:W-:Y:S02]  /*ea10*/  IMAD.MOV R5, RZ, RZ, -R9 ;  /* 0x000000ffff057224 */ /* 0x000fe400078e0a09 */
[----:B------:R-:W-:Y:S01]  /*ea20*/  IMAD.WIDE.U32 R2, R3, UR4, R10 ;  /* 0x0000000403027c25 */ /* 0x000fe2000f8e000a */
[----:B------:R-:W-:-:S03]  /*ea30*/  ULDC.64 UR4, c[0x0][0xb30] ;  /* 0x0002cc0000047ab9 */ /* 0x000fc60000000a00 */
[----:B------:R-:W-:Y:S01]  /*ea40*/  IMAD R5, R6, R5, R15 ;  /* 0x0000000506057224 */ /* 0x000fe200078e020f */
[----:B------:R-:W-:Y:S01]  /*ea50*/  IADD3 R3, R3, R13, RZ ;  /* 0x0000000d03037210 */ /* 0x000fe20007ffe0ff */
[----:B------:R-:W-:-:S04]  /*ea60*/  IMAD R4, R4, UR4, RZ ;  /* 0x0000000404047c24 */ /* 0x000fc8000f8e02ff */
[C---:B------:R-:W-:Y:S01]  /*ea70*/  IMAD R11, R9.reuse, UR5, R4 ;  /* 0x00000005090b7c24 */ /* 0x040fe2000f8e0204 */
[----:B------:R-:W-:Y:S01]  /*ea80*/  SHF.R.S32.HI R4, RZ, 0x1f, R5 ;  /* 0x0000001fff047819 */ /* 0x000fe20000011405 */
        /* <DEDUP_REMOVED lines=8> */
[-C--:B------:R-:W-:Y:S02]  /*eb10*/  LEA.HI R9, R0, R0.reuse, RZ, 0x1 ;  /* 0x0000000000097211 */ /* 0x080fe400078f08ff */
[----:B------:R-:W-:Y:S01]  /*eb20*/  LEA R4, P0, R2, UR4, 0x2 ;  /* 0x0000000402047c11 */ /* 0x000fe2000f8010ff */
[----:B------:R-:W-:Y:S01]  /*eb30*/  ULDC UR4, c[0x0][0xa88] ;  /* 0x0002a20000047ab9 */ /* 0x000fe20000000800 */
[----:B------:R-:W-:Y:S01]  /*eb40*/  LOP3.LUT R11, R9, 0xfffffe, RZ, 0xc0, !PT ;  /* 0x00fffffe090b7812 */ /* 0x000fe200078ec0ff */
[----:B------:R-:W-:Y:S01]  /*eb50*/  IMAD R6, R6, UR4, RZ ;  /* 0x0000000406067c24 */ /* 0x000fe2000f8e02ff */
[----:B------:R-:W-:Y:S01]  /*eb60*/  LOP3.LUT R9, R7, 0x7ffffffc, RZ, 0xc0, !PT ;  /* 0x7ffffffc07097812 */ /* 0x000fe200078ec0ff */
[----:B------:R-:W-:Y:S01]  /*eb70*/  IMAD R7, R14, 0x40, R155 ;  /* 0x000000400e077824 */ /* 0x000fe200078e029b */
[----:B------:R-:W-:Y:S02]  /*eb80*/  LEA.HI.X R5, R2, UR5, R5, 0x2, P0 ;  /* 0x0000000502057c11 */ /* 0x000fe400080f1405 */
[----:B------:R-:W-:Y:S01]  /*eb90*/  IADD3 R11, -R11, R0, RZ ;  /* 0x000000000b0b7210 */ /* 0x000fe20007ffe1ff */
[----:B------:R-:W-:Y:S01]  /*eba0*/  IMAD.IADD R0, R8, 0x1, -R9 ;  /* 0x0000000108007824 */ /* 0x000fe200078e0a09 */
[----:B------:R-:W-:Y:S01]  /*ebb0*/  ISETP.GE.AND P0, PT, R7, R6, PT ;  /* 0x000000060700720c */ /* 0x000fe20003f06270 */
[----:B------:R0:W1:Y:S02]  /*ebc0*/  SHFL.IDX PT, R2, R4, RZ, 0x1c1f ;  /* 0x001c1fff04027589 */ /* 0x00006400000e0000 */
[----:B------:R-:W-:-:S02]  /*ebd0*/  IMAD R0, R11, 0x80, R0 ;  /* 0x000000800b007824 */ /* 0x000fc400078e0200 */
[----:B------:R0:W2:Y:S02]  /*ebe0*/  SHFL.IDX PT, R3, R5, RZ, 0x1c1f ;  /* 0x001c1fff05037589 */ /* 0x0000a400000e0000 */
[----:B------:R-:W-:-:S06]  /*ebf0*/  IMAD.SHL.U32 R0, R0, 0x2, RZ ;  /* 0x0000000200007824 */ /* 0x000fcc00078e00ff */
[----:B0-----:R-:W-:Y:S05]  /*ec00*/  @P0 BRA `(.L_x_1845) ;  /* 0x0000000c00000947 */ /* 0x001fea0003800000 */
[C---:B------:R-:W-:Y:S01]  /*ec10*/  IADD3 R9, R0.reuse, 0x8, RZ ;  /* 0x0000000800097810 */ /* 0x040fe20007ffe0ff */
        /* <DEDUP_REMOVED lines=14> */
[----:B------:R-:W-:Y:S01]  /*ed00*/  VIADD R23, R0, 0x58 ;  /* 0x0000005800177836 */ /* 0x000fe20000000000 */
[----:B------:R-:W-:-:S02]  /*ed10*/  ISETP.GE.AND P1, PT, R17, UR4, PT ;  /* 0x0000000411007c0c */ /* 0x000fc4000bf26270 */
[----:B------:R-:W-:Y:S02]  /*ed20*/  @!P2 LEA.HI R8, R0, R0, RZ, 0x1 ;  /* 0x000000000008a211 */ /* 0x000fe400078f08ff */
[----:B------:R-:W-:Y:S02]  /*ed30*/  @!P3 LEA.HI R10, R9, R9, RZ, 0x1 ;  /* 0x00000009090ab211 */ /* 0x000fe400078f08ff */
[----:B------:R-:W-:Y:S02]  /*ed40*/  @!P4 LEA.HI R12, R11, R11, RZ, 0x1 ;  /* 0x0000000b0b0cc211 */ /* 0x000fe400078f08ff */
[----:B------:R-:W-:Y:S02]  /*ed50*/  @!P5 LEA.HI R14, R13, R13, RZ, 0x1 ;  /* 0x0000000d0d0ed211 */ /* 0x000fe400078f08ff */
[----:B------:R-:W-:Y:S02]  /*ed60*/  @!P2 LOP3.LUT R9, R8, 0xfffffffe, RZ, 0xc0, !PT ;  /* 0xfffffffe0809a812 */ /* 0x000fe400078ec0ff */
[----:B------:R-:W-:-:S02]  /*ed70*/  @!P3 LOP3.LUT R11, R10, 0xfffffffe, RZ, 0xc0, !PT ;  /* 0xfffffffe0a0bb812 */ /* 0x000fc400078ec0ff */
[----:B------:R-:W-:Y:S01]  /*ed80*/  @!P4 LOP3.LUT R13, R12, 0xfffffffe, RZ, 0xc0, !PT ;  /* 0xfffffffe0c0dc812 */ /* 0x000fe200078ec0ff */
[--C-:B-12---:R-:W-:Y:S01]  /*ed90*/  @!P2 IMAD.WIDE R8, R9, 0x4, R2.reuse ;  /* 0x000000040908a825 */ /* 0x106fe200078e0202 */
[----:B------:R-:W-:Y:S02]  /*eda0*/  @!P5 LOP3.LUT R15, R14, 0xfffffffe, RZ, 0xc0, !PT ;  /* 0xfffffffe0e0fd812 */ /* 0x000fe400078ec0ff */
[----:B------:R-:W-:Y:S01]  /*edb0*/  IADD3 R21, R0, 0x48, RZ ;  /* 0x0000004800157810 */ /* 0x000fe20007ffe0ff */
        /* <DEDUP_REMOVED lines=9> */
[----:B------:R-:W-:Y:S01]  /*ee50*/  ISETP.GE.AND P6, PT, R22, UR4, PT ;  /* 0x0000000416007c0c */ /* 0x000fe2000bfc6270 */
[----:B------:R3:W-:Y:S01]  /*ee60*/  @!P5 ST.E.64 desc[UR48][R14.64], R36 ;  /* 0x000000240e00d985 */ /* 0x0007e2000c101b30 */
[----:B------:R-:W-:Y:S01]  /*ee70*/  ISETP.GE.AND P5, PT, R21, UR4, PT ;  /* 0x0000000415007c0c */ /* 0x000fe2000bfa6270 */
[----:B0-----:R-:W-:Y:S01]  /*ee80*/  VIADD R24, R0, 0x60 ;  /* 0x0000006000187836 */ /* 0x001fe20000000000 */
[----:B------:R-:W-:Y:S02]  /*ee90*/  @!P0 LEA.HI R16, R16, R16, RZ, 0x1 ;  /* 0x0000001010108211 */ /* 0x000fe400078f08ff */
        /* <DEDUP_REMOVED lines=14> */
[----:B---3--:R-:W-:Y:S01]  /*ef80*/  @!P4 LOP3.LUT R15, R20, 0xfffffffe, RZ, 0xc0, !PT ;  /* 0xfffffffe140fc812 */ /* 0x008fe200078ec0ff */
[----:B------:R-:W-:Y:S01]  /*ef90*/  VIADD R20, R0, 0x78 ;  /* 0x0000007800147836 */ /* 0x000fe20000000000 */
[----:B------:R-:W-:Y:S02]  /*efa0*/  @!P5 LOP3.LUT R21, R21, 0xfffffffe, RZ, 0xc0, !PT ;  /* 0xfffffffe1515d812 */ /* 0x000fe400078ec0ff */
[----:B------:R-:W-:Y:S02]  /*efb0*/  @!P6 LOP3.LUT R17, R22, 0xfffffffe, RZ, 0xc0, !PT ;  /* 0xfffffffe1611e812 */ /* 0x000fe400078ec0ff */
[----:B------:R-:W-:Y:S01]  /*efc0*/  ISETP.GE.AND P1, PT, R23, UR4, PT ;  /* 0x0000000417007c0c */ /* 0x000fe2000bf26270 */
[----:B0-----:R-:W-:Y:S01]  /*efd0*/  @!P2 IMAD.WIDE R8, R13, 0x4, R2 ;  /* 0x000000040d08a825 */ /* 0x001fe200078e0202 */
[----:B------:R-:W-:-:S02]  /*efe0*/  ISETP.GE.AND P0, PT, R24, UR4, PT ;  /* 0x0000000418007c0c */ /* 0x000fc4000bf06270 */
[C---:B------:R-:W-:Y:S01]  /*eff0*/  IADD3 R18, R0.reuse, 0x68, RZ ;  /* 0x0000006800127810 */ /* 0x040fe20007ffe0ff */
        /* <DEDUP_REMOVED lines=18> */
[----:B------:R-:W-:Y:S02]  /*f120*/  @!P0 LEA.HI R24, R24, R24, RZ, 0x1 ;  /* 0x0000001818188211 */ /* 0x000fe400078f08ff */
        /* <DEDUP_REMOVED lines=42> */
[----:B0-----:R-:W-:Y:S02]  /*f3d0*/  @!P0 LOP3.LUT R9, R23, 0xfffffffe, RZ, 0xc0, !PT ;  /* 0xfffffffe17098812 */ /* 0x001fe400078ec0ff */
[----:B------:R-:W-:Y:S02]  /*f3e0*/  @!P2 LEA.HI R18, R18, R18, RZ, 0x1 ;  /* 0x000000121212a211 */ /* 0x000fe400078f08ff */
[----:B-1----:R-:W-:Y:S01]  /*f3f0*/  @!P1 LOP3.LUT R11, R24, 0xfffffffe, RZ, 0xc0, !PT ;  /* 0xfffffffe180b9812 */ /* 0x002fe200078ec0ff */
[--C-:B------:R-:W-:Y:S01]  /*f400*/  @!P0 IMAD.WIDE R8, R9, 0x4, R2.reuse ;  /* 0x0000000409088825 */ /* 0x100fe200078e0202 */
[----:B------:R-:W-:Y:S02]  /*f410*/  @!P3 LEA.HI R19, R19, R19, RZ, 0x1 ;  /* 0x000000131313b211 */ /* 0x000fe400078f08ff */
[----:B------:R-:W-:Y:S01]  /*f420*/  @!P4 LEA.HI R20, R20, R20, RZ, 0x1 ;  /* 0x000000141414c211 */ /* 0x000fe200078f08ff */
[----:B------:R-:W-:Y:S01]  /*f430*/  @!P1 IMAD.WIDE R10, R11, 0x4, R2 ;  /* 0x000000040b0a9825 */ /* 0x000fe200078e0202 */
[----:B--2---:R-:W-:Y:S01]  /*f440*/  @!P2 LOP3.LUT R13, R18, 0xfffffffe, RZ, 0xc0, !PT ;  /* 0xfffffffe120da812 */ /* 0x004fe200078ec0ff */
[----:B------:R0:W-:Y:S01]  /*f450*/  @!P0 ST.E.64 desc[UR48][R8.64], R96 ;  /* 0x0000006008008985 */ /* 0x0001e2000c101b30 */
[----:B------:R-:W-:-:S02]  /*f460*/  @!P5 LEA.HI R21, R21, R21, RZ, 0x1 ;  /* 0x000000151515d211 */ /* 0x000fc400078f08ff */
[----:B------:R-:W-:Y:S01]  /*f470*/  @!P3 LOP3.LUT R19, R19, 0xfffffffe, RZ, 0xc0, !PT ;  /* 0xfffffffe1313b812 */ /* 0x000fe200078ec0ff */
[--C-:B------:R-:W-:Y:S01]  /*f480*/  @!P2 IMAD.WIDE R12, R13, 0x4, R2.reuse ;  /* 0x000000040d0ca825 */ /* 0x100fe200078e0202 */
[----:B------:R-:W-:Y:S01]  /*f490*/  @!P6 LEA.HI R22, R22, R22, RZ, 0x1 ;  /* 0x000000161616e211 */ /* 0x000fe200078f08ff */
[----:B------:R1:W-:Y:S01]  /*f4a0*/  @!P1 ST.E.64 desc[UR48][R10.64], R100 ;  /* 0x000000640a009985 */ /* 0x0003e2000c101b30 */
[----:B---3--:R-:W-:Y:S01]  /*f4b0*/  @!P4 LOP3.LUT R15, R20, 0xfffffffe, RZ, 0xc0, !PT ;  /* 0xfffffffe140fc812 */ /* 0x008fe200078ec0ff */
[----:B------:R-:W-:Y:S01]  /*f4c0*/  VIADD R20, R0, 0xd8 ;  /* 0x000000d800147836 */ /* 0x000fe20000000000 */
[----:B------:R-:W-:Y:S01]  /*f4d0*/  @!P5 LOP3.LUT R21, R21, 0xfffffffe, RZ, 0xc0, !PT ;  /* 0xfffffffe1515d812 */ /* 0x000fe200078ec0ff */
[----:B------:R2:W-:Y:S01]  /*f4e0*/  @!P2 ST.E.64 desc[UR48][R12.64], R104 ;  /* 0x000000680c00a985 */ /* 0x0005e2000c101b30 */
[----:B----4-:R-:W-:Y:S02]  /*f4f0*/  @!P6 LOP3.LUT R17, R22, 0xfffffffe, RZ, 0xc0, !PT ;  /* 0xfffffffe1611e812 */ /* 0x010fe400078ec0ff */
[----:B------:R-:W-:Y:S01]  /*f500*/  IADD3 R18, R0, 0xc8, RZ ;  /* 0x000000c800127810 */ /* 0x000fe20007ffe0ff */
[----:B0-----:R-:W-:Y:S01]  /*f510*/  @!P3 IMAD.WIDE R8, R19, 0x4, R2 ;  /* 0x000000041308b825 */ /* 0x001fe200078e0202 */
[----:B------:R-:W-:-:S02]  /*f520*/  ISETP.GE.AND P2, PT, R20, UR4, PT ;  /* 0x0000000414007c0c */ /* 0x000fc4000bf46270 */
[----:B------:R-:W-:Y:S01]  /*f530*/  ISETP.GE.AND P0, PT, R18, UR4, PT ;  /* 0x0000000412007c0c */ /* 0x000fe2000bf06270 */
[----:B------:R-:W-:Y:S01]  /*f540*/  VIADD R19, R0, 0xd0 ;  /* 0x000000d000137836 */ /* 0x000fe20000000000 */
[----:B------:R0:W-:Y:S01]  /*f550*/  @!P3 ST.E.64 desc[UR48][R8.64], R108 ;  /* 0x0000006c0800b985 */ /* 0x0001e2000c101b30 */
[----:B-1----:R-:W-:-:S03]  /*f560*/  @!P4 IMAD.WIDE R10, R15, 0x4, R2 ;  /* 0x000000040f0ac825 */ /* 0x002fc600078e0202 */
[----:B------:R-:W-:Y:S01]  /*f570*/  ISETP.GE.AND P1, PT, R19, UR4, PT ;  /* 0x0000000413007c0c */ /* 0x000fe2000bf26270 */
[--C-:B------:R-:W-:Y:S01]  /*f580*/  @!P5 IMAD.WIDE R14, R21, 0x4, R2.reuse ;  /* 0x00000004150ed825 */ /* 0x100fe200078e0202 */
[----:B------:R1:W-:Y:S01]  /*f590*/  @!P4 ST.E.64 desc[UR48][R10.64], R112 ;  /* 0x000000700a00c985 */ /* 0x0003e2000c101b30 */
[----:B--2---:R-:W-:Y:S02]  /*f5a0*/  IADD3 R12, R0, 0xe8, RZ ;  /* 0x000000e8000c7810 */ /* 0x004fe40007ffe0ff */
[----:B------:R-:W-:Y:S01]  /*f5b0*/  @!P6 IMAD.WIDE R16, R17, 0x4, R2 ;  /* 0x000000041110e825 */ /* 0x000fe200078e0202 */
[----:B------:R2:W-:Y:S01]  /*f5c0*/  @!P5 ST.E.64 desc[UR48][R14.64], R116 ;  /* 0x000000740e00d985 */ /* 0x0005e2000c101b30 */
[----:B------:R-:W-:Y:S02]  /*f5d0*/  ISETP.GE.AND P4, PT, R12, UR4, PT ;  /* 0x000000040c007c0c */ /* 0x000fe4000bf86270 */
[C---:B------:R-:W-:Y:S01]  /*f5e0*/  VIADD R21, R0.reuse, 0xe0 ;  /* 0x000000e000157836 */ /* 0x040fe20000000000 */
[----:B------:R3:W-:Y:S01]  /*f5f0*/  @!P6 ST.E.64 desc[UR48][R16.64], R120 ;  /* 0x000000781000e985 */ /* 0x0007e2000c101b30 */
[----:B0-----:R-:W-:Y:S01]  /*f600*/  VIADD R9, R0, 0xf8 ;  /* 0x000000f800097836 */ /* 0x001fe20000000000 */
[----:B------:R-:W-:Y:S01]  /*f610*/  @!P0 LEA.HI R18, R18, R18, RZ, 0x1 ;  /* 0x0000001212128211 */ /* 0x000fe200078f08ff */
[----:B------:R-:W-:Y:S01]  /*f620*/  VIADD R13, R0, 0xf0 ;  /* 0x000000f0000d7836 */ /* 0x000fe20000000000 */
[----:B------:R-:W-:-:S02]  /*f630*/  ISETP.GE.AND P3, PT, R21, UR4, PT ;  /* 0x0000000415007c0c */ /* 0x000fc4000bf66270 */
[----:B------:R-:W-:Y:S02]  /*f640*/  ISETP.GE.AND P6, PT, R9, UR4, PT ;  /* 0x0000000409007c0c */ /* 0x000fe4000bfc6270 */
[----:B------:R-:W-:Y:S02]  /*f650*/  ISETP.GE.AND P5, PT, R13, UR4, PT ;  /* 0x000000040d007c0c */ /* 0x000fe4000bfa6270 */
[----:B------:R-:W-:Y:S02]  /*f660*/  @!P1 LEA.HI R19, R19, R19, RZ, 0x1 ;  /* 0x0000001313139211 */ /* 0x000fe400078f08ff */
[----:B------:R-:W-:Y:S02]  /*f670*/  @!P2 LEA.HI R20, R20, R20, RZ, 0x1 ;  /* 0x000000141414a211 */ /* 0x000fe400078f08ff */
[----:B------:R-:W-:Y:S02]  /*f680*/  @!P4 LEA.HI R12, R12, R12, RZ, 0x1 ;  /* 0x0000000c0c0cc211 */ /* 0x000fe400078f08ff */
[----:B-1----:R-:W-:-:S02]  /*f690*/  @!P1 LOP3.LUT R11, R19, 0xfffffffe, RZ, 0xc0, !PT ;  /* 0xfffffffe130b9812 */ /* 0x002fc400078ec0ff */
[----:B------:R-:W-:Y:S02]  /*f6a0*/  @!P3 LEA.HI R21, R21, R21, RZ, 0x1 ;  /* 0x000000151515b211 */ /* 0x000fe400078f08ff */
[----:B------:R-:W-:Y:S02]  /*f6b0*/  @!P6 LEA.HI R10, R9, R9, RZ, 0x1 ;  /* 0x00000009090ae211 */ /* 0x000fe400078f08ff */
[----:B------:R-:W-:Y:S02]  /*f6c0*/  @!P5 LEA.HI R8, R13, R13, RZ, 0x1 ;  /* 0x0000000d0d08d211 */ /* 0x000fe400078f08ff */
[----:B------:R-:W-:Y:S02]  /*f6d0*/  @!P0 LOP3.LUT R9, R18, 0xfffffffe, RZ, 0xc0, !PT ;  /* 0xfffffffe12098812 */ /* 0x000fe400078ec0ff */
[----:B------:R-:W-:Y:S02]  /*f6e0*/  @!P2 LOP3.LUT R13, R20, 0xfffffffe, RZ, 0xc0, !PT ;  /* 0xfffffffe140da812 */ /* 0x000fe400078ec0ff */
[----:B--2---:R-:W-:-:S02]  /*f6f0*/  @!P3 LOP3.LUT R15, R21, 0xfffffffe, RZ, 0xc0, !PT ;  /* 0xfffffffe150fb812 */ /* 0x004fc400078ec0ff */
        /* <DEDUP_REMOVED lines=17> */
.L_x_1845:
[----:B------:R-:W-:Y:S05]  /*f810*/  BSYNC B0 ;  /* 0x0000000000007941 */ /* 0x000fea0003800000 */
.L_x_1844:
[----:B------:R-:W-:Y:S01]  /*f820*/  VIADD R7, R7, 0x8 ;  /* 0x0000000807077836 */ /* 0x000fe20000000000 */
[----:B0-2---:R2:W0:Y:S04]  /*f830*/  SHFL.IDX PT, R3, R5, 0x1, 0x1c1f ;  /* 0x003c1f0005037f89 */ /* 0x00542800000e0000 */
[----:B------:R-:W-:Y:S01]  /*f840*/  ISETP.GE.AND P0, PT, R7, R6, PT ;  /* 0x000000060700720c */ /* 0x000fe20003f06270 */
[----:B-1----:R2:W1:-:S12]  /*f850*/  SHFL.IDX PT, R2, R4, 0x1, 0x1c1f ;  /* 0x003c1f0004027f89 */ /* 0x00245800000e0000 */
[----:B--2---:R-:W-:Y:S05]  /*f860*/  @P0 BRA `(.L_x_1747) ;  /* 0x0000005800a00947 */ /* 0x004fea0003800000 */
        /* <DEDUP_REMOVED lines=18> */
[----:B------:R-:W-:-:S02]  /*f990*/  @!P0 LEA.HI R4, R0, R0, RZ, 0x1 ;  /* 0x0000000000048211 */ /* 0x000fc400078f08ff */
[----:B------:R-:W-:Y:S02]  /*f9a0*/  @!P1 LEA.HI R6, R5, R5, RZ, 0x1 ;  /* 0x0000000505069211 */ /* 0x000fe400078f08ff */
[----:B------:R-:W-:Y:S02]  /*f9b0*/  @!P2 LEA.HI R8, R7, R7, RZ, 0x1 ;  /* 0x000000070708a211 */ /* 0x000fe400078f08ff */
[----:B------:R-:W-:Y:S02]  /*f9c0*/  @!P0 LOP3.LUT R5, R4, 0xfffffffe, RZ, 0xc0, !PT ;  /* 0xfffffffe04058812 */ /* 0x000fe400078ec0ff */
[----:B------:R-:W-:Y:S02]  /*f9d0*/  @!P1 LOP3.LUT R7, R6, 0xfffffffe, RZ, 0xc0, !PT ;  /* 0xfffffffe06079812 */ /* 0x000fe400078ec0ff */
[----:B------:R-:W-:Y:S01]  /*f9e0*/  @!P2 LOP3.LUT R9, R8, 0xfffffffe, RZ, 0xc0, !PT ;  /* 0xfffffffe0809a812 */ /* 0x000fe200078ec0ff */
[----:B01----:R-:W-:Y:S01]  /*f9f0*/  @!P0 IMAD.WIDE R4, R5, 0x4, R2 ;  /* 0x0000000405048825 */ /* 0x003fe200078e0202 */
        /* <DEDUP_REMOVED lines=41> */
[----:B------:R-:W-:-:S02]  /*fc90*/  IADD3 R15, R0, 0x68, RZ ;  /* 0x00000068000f7810 */ /* 0x000fc40007ffe0ff */
[----:B------:R-:W-:Y:S01]  /*fca0*/  @!P4 IMAD.WIDE R12, R17, 0x4, R2 ;  /* 0x00000004110cc825 */ /* 0x000fe200078e0202 */
[----:B------:R3:W-:Y:S01]  /*fcb0*/  @!P3 ST.E.64 desc[UR48][R10.64], R58 ;  /* 0x0000003a0a00b985 */ /* 0x0007e2000c101b30 */
[----:B------:R-:W-:Y:S02]  /*fcc0*/  ISETP.GE.AND P3, PT, R15, UR4, PT ;  /* 0x000000040f007c0c */ /* 0x000fe4000bf66270 */
[----:B------:R-:W-:Y:S01]  /*fcd0*/  VIADD R17, R0, 0x78 ;  /* 0x0000007800117836 */ /* 0x000fe20000000000 */
[----:B------:R4:W-:Y:S01]  /*fce0*/  @!P4 ST.E.64 desc[UR48][R12.64], R62 ;  /* 0x0000003e0c00c985 */ /* 0x0009e2000c101b30 */
[----:B------:R-:W-:Y:S02]  /*fcf0*/  ISETP.GE.AND P4, PT, R14, UR4, PT ;  /* 0x000000040e007c0c */ /* 0x000fe4000bf86270 */
[----:B------:R-:W-:Y:S02]  /*fd00*/  ISETP.GE.AND P2, PT, R16, UR4, PT ;  /* 0x0000000410007c0c */ /* 0x000fe4000bf46270 */
[----:B------:R-:W-:-:S02]  /*fd10*/  ISETP.GE.AND P1, PT, R17, UR4, PT ;  /* 0x0000000411007c0c */ /* 0x000fc4000bf26270 */
[----:B------:R-:W-:Y:S02]  /*fd20*/  @!P6 LEA.HI R19, R19, R19, RZ, 0x1 ;  /* 0x000000131313e211 */ /* 0x000fe400078f08ff */
[----:B0-----:R-:W-:Y:S02]  /*fd30*/  @!P5 LOP3.LUT R5, R18, 0xfffffffe, RZ, 0xc0, !PT ;  /* 0xfffffffe1205d812 */ /* 0x001fe400078ec0ff */
        /* <DEDUP_REMOVED lines=14> */
[----:B---3--:R-:W-:Y:S02]  /*fe20*/  @!P2 LOP3.LUT R11, R16, 0xfffffffe, RZ, 0xc0, !PT ;  /* 0xfffffffe100ba812 */ /* 0x008fe400078ec0ff */
[----:B------:R-:W-:Y:S02]  /*fe30*/  @!P1 LOP3.LUT R17, R17, 0xfffffffe, RZ, 0xc0, !PT ;  /* 0xfffffffe11119812 */ /* 0x000fe400078ec0ff */
[----:B----4-:R-:W-:Y:S01]  /*fe40*/  @!P0 LOP3.LUT R13, R20, 0xfffffffe, RZ, 0xc0, !PT ;  /* 0xfffffffe140d8812 */ /* 0x010fe200078ec0ff */
[C---:B------:R-:W-:Y:S01]  /*fe50*/  VIADD R20, R0.reuse, 0xb8 ;  /* 0x000000b800147836 */ /* 0x040fe20000000000 */
[----:B------:R-:W-:Y:S01]  /*fe60*/  IADD3 R18, R0, 0x88, RZ ;  /* 0x0000008800127810 */ /* 0x000fe20007ffe0ff */
[----:B0-----:R-:W-:Y:S01]  /*fe70*/  @!P4 IMAD.WIDE R4, R9, 0x4, R2 ;  /* 0x000000040904c825 */ /* 0x001fe200078e0202 */
[----:B------:R-:W-:-:S02]  /*fe80*/  ISETP.GE.AND P5, PT, R19, UR4, PT ;  /* 0x0000000413007c0c */ /* 0x000fc4000bfa6270 */
[----:B------:R-:W-:Y:S01]  /*fe90*/  ISETP.GE.AND P6, PT, R18, UR4, PT ;  /* 0x0000000412007c0c */ /* 0x000fe2000bfc6270 */
[--C-:B-1----:R-:W-:Y:S01]  /*fea0*/  @!P3 IMAD.WIDE R6, R15, 0x4, R2.reuse ;  /* 0x000000040f06b825 */ /* 0x102fe200078e0202 */
[----:B------:R-:W-:Y:S01]  /*feb0*/  @!P4 ST.E.64 desc[UR48][R4.64], R74 ;  /* 0x0000004a0400c985 */ /* 0x000fe2000c101b30 */
[----:B------:R-:W-:Y:S02]  /*fec0*/  IADD3 R16, R0, 0xa8, RZ ;  /* 0x000000a800107810 */ /* 0x000fe40007ffe0ff */
        /* <DEDUP_REMOVED lines=12> */
[----:B------:R-:W-:Y:S02]  /*ff90*/  ISETP.GE.AND P0, PT, R14, UR4, PT ;  /* 0x000000040e007c0c */ /* 0x000fe4000bf06270 */
[----:B------:R-:W-:Y:S02]  /*ffa0*/  ISETP.GE.AND P4, PT, R15, UR4, PT ;  /* 0x000000040f007c0c */ /* 0x000fe4000bf86270 */
[----:B------:R-:W-:-:S02]  /*ffb0*/  ISETP.GE.AND P2, PT, R17, UR4, PT ;  /* 0x0000000411007c0c */ /* 0x000fc4000bf46270 */
[----:B------:R-:W-:Y:S02]  /*ffc0*/  @!P6 LEA.HI R18, R18, R18, RZ, 0x1 ;  /* 0x000000121212e211 */ /* 0x000fe400078f08ff */
[----:B0-----:R-:W-:Y:S02]  /*ffd0*/  @!P5 LOP3.LUT R7, R19, 0xfffffffe, RZ, 0xc0, !PT ;  /* 0xfffffffe1307d812 */ /* 0x001fe400078ec0ff */
[----:B------:R-:W-:Y:S01]  /*ffe0*/  @!P6 LOP3.LUT R5, R18, 0xfffffffe, RZ, 0xc0, !PT ;  /* 0xfffffffe1205e812 */ /* 0x000fe200078ec0ff */
[----:B------:R-:W-:Y:S01]  /*fff0*/  VIADD R18, R0, 0xc0 ;  /* 0x000000c000127836 */ /* 0x000fe20000000000 */
[----:B------:R-:W-:Y:S01]  /*10000*/  @!P3 LEA.HI R16, R16, R16, RZ, 0x1 ;  /* 0x000000101010b211 */ /* 0x000fe200078f08ff */
[--C-:B------:R-:W-:Y:S01]  /*10010*/  @!P5 IMAD.WIDE R6, R7, 0x4, R2.reuse ;  /* 0x000000040706d825 */ /* 0x100fe200078e0202 */
[----:B------:R-:W-:Y:S02]  /*10020*/  @!P0 LEA.HI R14, R14, R14, RZ, 0x1 ;  /* 0x0000000e0e0e8211 */ /* 0x000fe400078f08ff */
[----:B------:R-:W-:Y:S01]  /*10030*/  @!P4 LEA.HI R15, R15, R15, RZ, 0x1 ;  /* 0x0000000f0f0fc211 */ /* 0x000fe200078f08ff */
[----:B------:R-:W-:Y:S01]  /*10040*/  @!P6 IMAD.WIDE R4, R5, 0x4, R2 ;  /* 0x000000040504e825 */ /* 0x000fe200078e0202 */
[----:B------:R-:W-:-:S02]  /*10050*/  @!P2 LEA.HI R17, R17, R17, RZ, 0x1 ;  /* 0x000000111111a211 */ /* 0x000fc400078f08ff */
[----:B------:R-:W-:Y:S02]  /*10060*/  @!P1 LEA.HI R20, R20, R20, RZ, 0x1 ;  /* 0x0000001414149211 */ /* 0x000fe400078f08ff */
[----:B-1----:R-:W-:Y:S01]  /*10070*/  @!P0 LOP3.LUT R9, R14, 0xfffffffe, RZ, 0xc0, !PT ;  /* 0xfffffffe0e098812 */ /* 0x002fe200078ec0ff */
[----:B------:R0:W-:Y:S01]  /*10080*/  @!P6 ST.E.64 desc[UR48][R4.64], R94 ;  /* 0x0000005e0400e985 */ /* 0x0001e2000c101b30 */
[----:B------:R-:W-:Y:S01]  /*10090*/  @!P4 LOP3.LUT R15, R15, 0xfffffffe, RZ, 0xc0, !PT ;  /* 0xfffffffe0f0fc812 */ /* 0x000fe200078ec0ff */
[----:B------:R-:W-:Y:S01]  /*100a0*/  VIADD R14, R0, 0xd0 ;  /* 0x000000d0000e7836 */ /* 0x000fe20000000000 */
[----:B--2---:R-:W-:Y:S01]  /*100b0*/  @!P3 LOP3.LUT R11, R16, 0xfffffffe, RZ, 0xc0, !PT ;  /* 0xfffffffe100bb812 */ /* 0x004fe200078ec0ff */
[----:B------:R1:W-:Y:S01]  /*100c0*/  @!P5 ST.E.64 desc[UR48][R6.64], R98 ;  /* 0x000000620600d985 */ /* 0x0003e2000c101b30 */
[----:B------:R-:W-:Y:S01]  /*100d0*/  @!P2 LOP3.LUT R17, R17, 0xfffffffe, RZ, 0xc0, !PT ;  /* 0xfffffffe1111a812 */ /* 0x000fe200078ec0ff */
[----:B------:R-:W-:Y:S01]  /*100e0*/  VIADD R16, R0, 0xe0 ;  /* 0x000000e000107836 */ /* 0x000fe20000000000 */
[----:B---3--:R-:W-:Y:S01]  /*100f0*/  @!P1 LOP3.LUT R13, R20, 0xfffffffe, RZ, 0xc0, !PT ;  /* 0xfffffffe140d9812 */ /* 0x008fe200078ec0ff */
[C---:B------:R-:W-:Y:S01]  /*10100*/  VIADD R20, R0.reuse, 0xf0 ;  /* 0x000000f000147836 */ /* 0x040fe20000000000 */
[----:B------:R-:W-:-:S02]  /*10110*/  IADD3 R19, R0, 0xc8, RZ ;  /* 0x000000c800137810 */ /* 0x000fc40007ffe0ff */
[----:B------:R-:W-:Y:S01]  /*10120*/  ISETP.GE.AND P5, PT, R18, UR4, PT ;  /* 0x0000000412007c0c */ /* 0x000fe2000bfa6270 */
[----:B------:R-:W-:Y:S01]  /*10130*/  @!P1 IMAD.WIDE R12, R13, 0x4, R2 ;  /* 0x000000040d0c9825 */ /* 0x000fe200078e0202 */
[----:B------:R-:W-:-:S03]  /*10140*/  ISETP.GE.AND P6, PT, R19, UR4, PT ;  /* 0x0000000413007c0c */ /* 0x000fc6000bfc6270 */
[----:B0-----:R-:W-:-:S04]  /*10150*/  @!P0 IMAD.WIDE R4, R9, 0x4, R2 ;  /* 0x0000000409048825 */ /* 0x001fc800078e0202 */
        /* <DEDUP_REMOVED lines=8> */
[----:B------:R-:W-:-:S02]  /*101e0*/  IADD3 R17, R0, 0xe8, RZ ;  /* 0x000000e800117810 */ /* 0x000fc40007ffe0ff */
[----:B------:R-:W-:Y:S01]  /*101f0*/  VIADD R15, R0, 0xd8 ;  /* 0x000000d8000f7836 */ /* 0x000fe20000000000 */
[----:B------:R3:W-:Y:S01]  /*10200*/  @!P2 ST.E.64 desc[UR48][R10.64], R114 ;  /* 0x000000720a00a985 */ /* 0x0007e2000c101b30 */
[----:B------:R-:W-:Y:S01]  /*10210*/  ISETP.GE.AND P2, PT, R16, UR4, PT ;  /* 0x0000000410007c0c */ /* 0x000fe2000bf46270 */
[----:B------:R-:W-:Y:S01]  /*10220*/  VIADD R0, R0, 0xf8 ;  /* 0x000000f800007836 */ /* 0x000fe20000000000 */
[----:B------:R-:W-:Y:S01]  /*10230*/  ISETP.GE.AND P3, PT, R17, UR4, PT ;  /* 0x0000000411007c0c */ /* 0x000fe2000bf66270 */
[----:B------:R4:W-:Y:S01]  /*10240*/  @!P1 ST.E.64 desc[UR48][R12.64], R118 ;  /* 0x000000760c009985 */ /* 0x0009e2000c101b30 */
[----:B------:R-:W-:Y:S02]  /*10250*/  ISETP.GE.AND P1, PT, R15, UR4, PT ;  /* 0x000000040f007c0c */ /* 0x000fe4000bf26270 */
[----:B------:R-:W-:Y:S02]  /*10260*/  @!P5 LEA.HI R18, R18, R18, RZ, 0x1 ;  /* 0x000000121212d211 */ /* 0x000fe400078f08ff */
[----:B------:R-:W-:-:S02]  /*10270*/  @!P6 LEA.HI R19, R19, R19, RZ, 0x1 ;  /* 0x000000131313e211 */ /* 0x000fc400078f08ff */
        /* <DEDUP_REMOVED lines=15> */
[----:B----4-:R-:W-:Y:S01]  /*10370*/  @!P4 LOP3.LUT R13, R20, 0xfffffffe, RZ, 0xc0, !PT ;  /* 0xfffffffe140dc812 */ /* 0x010fe200078ec0ff */
        /* <DEDUP_REMOVED lines=13> */
[----:B--2---:R-:W-:-:S05]  /*10450*/  LOP3.LUT R5, R0, 0xfffffffe, RZ, 0xc0, !PT ;  /* 0xfffffffe00057812 */ /* 0x004fca00078ec0ff */
[----:B------:R-:W-:-:S05]  /*10460*/  IMAD.WIDE R2, R5, 0x4, R2 ;  /* 0x0000000405027825 */ /* 0x000fca00078e0202 */
[----:B------:R0:W-:Y:S01]  /*10470*/  ST.E.64 desc[UR48][R2.64], R150 ;  /* 0x0000009602007985 */ /* 0x0001e2000c101b30 */
[----:B------:R-:W-:Y:S05]  /*10480*/  BRA `(.L_x_1747) ;  /* 0x0000004c00987947 */ /* 0x000fea0003800000 */
.L_x_1842:
[----:B------:R-:W1:Y:S02]  /*10490*/  S2R R0, SR_TID.X ;  /* 0x0000000000007919 */ /* 0x000e640000002100 */
[----:B-1----:R-:W-:-:S05]  /*104a0*/  VIADD R2, R0, 0xffffff80 ;  /* 0xffffff8000027836 */ /* 0x002fca0000000000 */
[----:B------:R-:W-:-:S13]  /*104b0*/  ISETP.GT.AND P0, PT, R2, 0x3f, PT ;  /* 0x0000003f0200780c */ /* 0x000fda0003f04270 */
[----:B------:R-:W-:Y:S05]  /*104c0*/  @P0 BRA `(.L_x_1747) ;  /* 0x0000004c00880947 */ /* 0x000fea0003800000 */
[----:B------:R-:W1:Y:S01]  /*104d0*/  S2R R3, SR_CTAID.X ;  /* 0x0000000000037919 */ /* 0x000e620000002500 */
[----:B------:R-:W2:Y:S01]  /*104e0*/  LDC R6, c[0x0][0xbe8] ;  /* 0x0002fa00ff067b82 */ /* 0x000ea20000000800 */
[----:B------:R-:W-:Y:S01]  /*104f0*/  ULDC UR4, c[0x0][0xa88] ;  /* 0x0002a20000047ab9 */ /* 0x000fe20000000800 */
[----:B-1----:R-:W-:Y:S01]  /*10500*/  LEA R0, R3, R0, 0x6 ;  /* 0x0000000003007211 */ /* 0x002fe200078e30ff */
[----:B--2---:R-:W-:-:S04]  /*10510*/  IMAD R3, R6, UR4, RZ ;  /* 0x0000000406037c24 */ /* 0x004fc8000f8e02ff */
[----:B------:R-:W-:-:S05]  /*10520*/  VIADD R0, R0, 0xffffff80 ;  /* 0xffffff8000007836 */ /* 0x000fca0000000000 */
[----:B------:R-:W-:-:S13]  /*10530*/  ISETP.GE.AND P0, PT, R0, R3, PT ;  /* 0x000000030000720c */ /* 0x000fda0003f06270 */
[----:B------:R-:W-:Y:S05]  /*10540*/  @P0 BRA `(.L_x_1747) ;  /* 0x0000004c00680947 */ /* 0x000fea0003800000 */
[----:B------:R-:W-:Y:S01]  /*10550*/  ISETP.NE.AND P0, PT, R6, 0x1, PT ;  /* 0x000000010600780c */ /* 0x000fe20003f05270 */
[----:B------:R-:W1:Y:S01]  /*10560*/  S2UR UR7, SR_CTAID.Z ;  /* 0x00000000000779c3 */ /* 0x000e620000002700 */
[----:B------:R-:W-:Y:S01]  /*10570*/  USHF.R.S32.HI UR6, URZ, 0x1f, UR40 ;  /* 0x0000001f3f067899 */ /* 0x000fe20008011428 */
[----:B------:R-:W-:Y:S01]  /*10580*/  IMAD.MOV.U32 R5, RZ, RZ, R0 ;  /* 0x000000ffff057224 */ /* 0x000fe200078e0000 */
[----:B------:R-:W-:Y:S02]  /*10590*/  ULDC.64 UR8, c[0x0][0xbd0] ;  /* 0x0002f40000087ab9 */ /* 0x000fe40000000a00 */
[----:B------:R-:W-:Y:S02]  /*105a0*/  UIMAD UR6, UR6, UR8, URZ ;  /* 0x00000008060672a4 */ /* 0x000fe4000f8e023f */
[----:B------:R-:W-:Y:S01]  /*105b0*/  UIMAD.WIDE.U32 UR4, UR40, UR8, URZ ;  /* 0x00000008280472a5 */ /* 0x000fe2000f8e003f */
[----:B------:R-:W2:Y:S01]  /*105c0*/  LDC.64 R10, c[0x0][0xbd8] ;  /* 0x0002f600ff0a7b82 */ /* 0x000ea20000000a00 */
[----:B------:R-:W-:-:S04]  /*105d0*/  UIMAD UR6, UR40, UR9, UR6 ;  /* 0x00000009280672a4 */ /* 0x000fc8000f8e0206 */
[----:B------:R-:W-:Y:S02]  /*105e0*/  UIADD3 UR6, UR5, UR6, URZ ;  /* 0x0000000605067290 */ /* 0x000fe4000fffe03f */
[----:B------:R-:W-:Y:S01]  /*105f0*/  MOV R3, UR5 ;  /* 0x0000000500037c02 */ /* 0x000fe20008000f00 */
[----:B------:R-:W-:Y:S01]  /*10600*/  IMAD.U32 R2, RZ, RZ, UR4 ;  /* 0x00000004ff027e24 */ /* 0x000fe2000f8e00ff */
[----:B------:R-:W5:Y:S01]  /*10610*/  @P0 LDC R7, c[0x0][0xbec] ;  /* 0x0002fb00ff070b82 */ /* 0x000f620000000800 */
[----:B------:R-:W-:Y:S01]  /*10620*/  ULDC.64 UR4, c[0x0][0xbe0] ;  /* 0x0002f80000047ab9 */ /* 0x000fe20000000a00 */
[----:B------:R-:W-:-:S06]  /*10630*/  IMAD.U32 R3, RZ, RZ, UR6 ;  /* 0x00000006ff037e24 */ /* 0x000fcc000f8e00ff */
[----:B------:R-:W0:Y:S01]  /*10640*/  @P0 LDC R9, c[0x0][0xbf0] ;  /* 0x0002fc00ff090b82 */ /* 0x000e220000000800 */
[----:B-1----:R-:W-:-:S07]  /*10650*/  USHF.R.S32.HI UR8, URZ, 0x1f, UR7 ;  /* 0x0000001f3f087899 */ /* 0x002fce0008011407 */
[----:B------:R-:W1:Y:S01]  /*10660*/  S2UR UR10, SR_CTAID.Y ;  /* 0x00000000000a79c3 */ /* 0x000e620000002600 */
[C---:B--2---:R-:W-:Y:S02]  /*10670*/  IMAD R12, R10.reuse, UR8, RZ ;  /* 0x000000080a0c7c24 */ /* 0x044fe4000f8e02ff */
[----:B------:R-:W-:-:S04]  /*10680*/  IMAD.WIDE.U32 R2, R10, UR7, R2 ;  /* 0x000000070a027c25 */ /* 0x000fc8000f8e0002 */
[----:B------:R-:W-:Y:S01]  /*10690*/  IMAD R11, R11, UR7, R12 ;  /* 0x000000070b0b7c24 */ /* 0x000fe2000f8e020c */
[----:B------:R-:W1:Y:S01]  /*106a0*/  LDC R8, c[0x0][0xc50] ;  /* 0x00031400ff087b82 */ /* 0x000e620000000800 */
[----:B-----5:R-:W-:-:S03]  /*106b0*/  @P0 IMAD.HI.U32 R4, R0, R7, RZ ;  /* 0x0000000700040227 */ /* 0x020fc600078e00ff */
[----:B------:R-:W-:Y:S01]  /*106c0*/  IADD3 R3, R11, R3, RZ ;  /* 0x000000030b037210 */ /* 0x000fe20007ffe0ff */
[----:B------:R-:W-:Y:S01]  /*106d0*/  IMAD R7, RZ, RZ, -UR40 ;  /* 0x80000028ff077e24 */ /* 0x000fe2000f8e02ff */
[----:B0-----:R-:W-:-:S03]  /*106e0*/  @P0 SHF.R.U32.HI R5, RZ, R9, R4 ;  /* 0x00000009ff050219 */ /* 0x001fc60000011604 */
[----:B-1----:R-:W-:Y:S02]  /*106f0*/  IMAD R9, R8, R7, UR10 ;  /* 0x0000000a08097e24 */ /* 0x002fe4000f8e0207 */
[----:B------:R-:W-:Y:S02]  /*10700*/  IMAD.MOV R7, RZ, RZ, -R5 ;  /* 0x000000ffff077224 */ /* 0x000fe400078e0a05 */
[----:B------:R-:W-:Y:S01]  /*10710*/  IMAD.WIDE.U32 R2, R9, UR4, R2 ;  /* 0x0000000409027c25 */ /* 0x000fe2000f8e0002 */
[----:B------:R-:W-:-:S03]  /*10720*/  SHF.R.S32.HI R4, RZ, 0x1f, R9 ;  /* 0x0000001fff047819 */ /* 0x000fc60000011409 */
[----:B------:R-:W-:Y:S01]  /*10730*/  IMAD R7, R6, R7, R0 ;  /* 0x0000000706077224 */ /* 0x000fe200078e0200 */
[----:B------:R-:W-:Y:S01]  /*10740*/  IADD3 R2, P0, R5, R2, RZ ;  /* 0x0000000205027210 */ /* 0x000fe20007f1e0ff */
[----:B------:R-:W-:-:S03]  /*10750*/  IMAD R4, R4, UR4, RZ ;  /* 0x0000000404047c24 */ /* 0x000fc6000f8e02ff */
[----:B------:R-:W-:Y:S01]  /*10760*/  SHF.R.S32.HI R0, RZ, 0x1f, R7 ;  /* 0x0000001fff007819 */ /* 0x000fe20000011407 */
[----:B------:R-:W-:Y:S01]  /*10770*/  IMAD R4, R9, UR5, R4 ;  /* 0x0000000509047c24 */ /* 0x000fe2000f8e0204 */
[----:B------:R-:W-:Y:S01]  /*10780*/  SHF.R.S32.HI R9, RZ, 0x1f, R5 ;  /* 0x0000001fff097819 */ /* 0x000fe20000011405 */
[----:B------:R-:W-:Y:S02]  /*10790*/  ULDC.64 UR4, c[0x0][0xbc8] ;  /* 0x0002f20000047ab9 */ /* 0x000fe40000000a00 */
[----:B------:R-:W-:Y:S01]  /*107a0*/  IMAD R0, R0, UR4, RZ ;  /* 0x0000000400007c24 */ /* 0x000fe2000f8e02ff */
[----:B------:R-:W-:-:S03]  /*107b0*/  IADD3.X R3, R9, R3, R4, P0, !PT ;  /* 0x0000000309037210 */ /* 0x000fc600007fe404 */
        /* <DEDUP_REMOVED lines=9> */
.L_x_1745:
[----:B------:R-:W-:-:S08]  /*10850*/  NOP ;  /* 0x0000000000007918 */ /* 0x000fd00000000000 */
[----:B------:R-:W0:-:S00]  /*10860*/  USETMAXREG.DEALLOC.CTAPOOL 0x18 ;  /* 0x00000018000079c8 */ /* 0x000e0000080e0500 */
        /* <DEDUP_REMOVED lines=16> */
.L_x_1846:
[----:B------:R-:W-:Y:S01]  /*10970*/  ULDC UR7, c[0x0][0xc50] ;  /* 0x0003140000077ab9 */ /* 0x000fe20000000800 */
[----:B------:R-:W-:Y:S01]  /*10980*/  UMOV UR36, UR6 ;  /* 0x0000000600247c82 */ /* 0x000fe20008000000 */
[----:B------:R-:W-:-:S11]  /*10990*/  UISETP.NE.AND UP0, UPT, UR7, 0x1, UPT ;  /* 0x000000010700788c */ /* 0x000fd6000bf05270 */
[----:B------:R-:W-:Y:S01]  /*109a0*/  @UP0 ULDC UR4, c[0x0][0xc54] ;  /* 0x0003150000040ab9 */ /* 0x000fe20000000800 */
[----:B------:R-:W-:Y:S01]  /*109b0*/  @UP0 ULDC UR8, c[0x0][0xc58] ;  /* 0x0003160000080ab9 */ /* 0x000fe20000000800 */
[----:B------:R-:W-:-:S04]  /*109c0*/  UIMAD.WIDE.U32 UR4, UR6, UR4, URZ ;  /* 0x00000004060472a5 */ /* 0x000fc8000f8e003f */
[----:B------:R-:W-:-:S12]  /*109d0*/  @UP0 USHF.R.U32.HI UR36, URZ, UR8, UR5 ;  /* 0x000000083f240299 */ /* 0x000fd80008011605 */
.L_x_1847:
[----:B------:R-:W-:Y:S01]  /*109e0*/  ISETP.GE.AND P0, PT, R17, RZ, PT ;  /* 0x000000ff1100720c */ /* 0x000fe20003f06270 */
[----:B------:R-:W-:Y:S01]  /*109f0*/  UIADD3 UR42, -UR36, URZ, URZ ;  /* 0x0000003f242a7290 */ /* 0x000fe2000fffe13f */
[----:B------:R-:W-:Y:S01]  /*10a00*/  IMAD.MOV.U32 R0, RZ, RZ, 0x1 ;  /* 0x00000001ff007424 */ /* 0x000fe200078e00ff */
[----:B------:R-:W-:Y:S01]  /*10a10*/  MOV R6, RZ ;  /* 0x000000ff00067202 */ /* 0x000fe20000000f00 */
[----:B------:R-:W-:Y:S01]  /*10a20*/  IMAD.MOV.U32 R9, RZ, RZ, 0x1 ;  /* 0x00000001ff097424 */ /* 0x000fe200078e00ff */
[----:B------:R-:W-:-:S08]  /*10a30*/  UIMAD UR42, UR7, UR42, UR6 ;  /* 0x0000002a072a72a4 */ /* 0x000fd0000f8e0206 */
[----:B------:R-:W-:Y:S05]  /*10a40*/  @!P0 BRA `(.L_x_1848) ;  /* 0x0000004400688947 */ /* 0x000fea0003800000 */
[----:B------:R-:W0:Y:S01]  /*10a50*/  S2UR UR40, SR_CTAID.X ;  /* 0x00000000002879c3 */ /* 0x000e220000002500 */
[----:B------:R-:W-:Y:S01]  /*10a60*/  ULDC.64 UR4, c[0x0][0x418] ;  /* 0x0001060000047ab9 */ /* 0x000fe20000000a00 */
[----:B------:R-:W-:Y:S01]  /*10a70*/  ULDC UR6, c[0x0][0x448] ;  /* 0x0001120000067ab9 */ /* 0x000fe20000000800 */
[----:B------:R-:W-:Y:S02]  /*10a80*/  UISETP.NE.U32.AND UP0, UPT, UR4, URZ, UPT ;  /* 0x0000003f0400728c */ /* 0x000fe4000bf05070 */
[----:B------:R-:W-:Y:S02]  /*10a90*/  UISETP.NE.AND UP1, UPT, UR6, 0x1, UPT ;  /* 0x000000010600788c */ /* 0x000fe4000bf25270 */
[----:B------:R-:W-:Y:S01]  /*10aa0*/  UISETP.NE.AND.EX UP0, UPT, UR5, URZ, UPT, UP0 ;  /* 0x0000003f0500728c */ /* 0x000fe2000bf05300 */
[----:B------:R-:W-:Y:S02]  /*10ab0*/  ULDC UR6, c[0x0][0x424] ;  /* 0x0001090000067ab9 */ /* 0x000fe40000000800 */
[----:B------:R-:W-:Y:S01]  /*10ac0*/  ULDC.64 UR4, c[0x0][0x9e0] ;  /* 0x0002780000047ab9 */ /* 0x000fe20000000a00 */
[----:B------:R-:W-:-:S02]  /*10ad0*/  USEL UR9, UR6, 0x1, UP0 ;  /* 0x0000000106097887 */ /* 0x000fc40008000000 */
[----:B------:R-:W-:Y:S01]  /*10ae0*/  UISETP.GE.AND UP0, UPT, UR5, 0x1, UPT ;  /* 0x000000010500788c */ /* 0x000fe2000bf06270 */
[----:B------:R-:W-:Y:S02]  /*10af0*/  ULDC UR10, c[0x0][0x288] ;  /* 0x0000a200000a7ab9 */ /* 0x000fe40000000800 */
[----:B------:R-:W-:Y:S01]  /*10b00*/  @UP1 ULDC UR7, c[0x0][0x44c] ;  /* 0x0001130000071ab9 */ /* 0x000fe20000000800 */
[----:B------:R-:W-:Y:S01]  /*10b10*/  ULDC UR12, c[0x0][0x2f0] ;  /* 0x0000bc00000c7ab9 */ /* 0x000fe20000000800 */
[----:B------:R-:W-:Y:S01]  /*10b20*/  UIADD3 UR11, -UR10, 0x1, URZ ;  /* 0x000000010a0b7890 */ /* 0x000fe2000fffe13f */
[----:B------:R-:W-:Y:S01]  /*10b30*/  PLOP3.LUT P1, PT, PT, PT, UP0, 0x80, 0x0 ;  /* 0x000000000000781c */ /* 0x000fe20003f2f008 */
[----:B------:R-:W-:Y:S01]  /*10b40*/  UIMAD UR13, UR9, UR12, 0x3f ;  /* 0x0000003f090d74a4 */ /* 0x000fe2000f8e020c */
[----:B------:R-:W-:Y:S01]  /*10b50*/  @UP1 ULDC UR14, c[0x0][0x450] ;  /* 0x00011400000e1ab9 */ /* 0x000fe20000000800 */
[----:B------:R-:W-:Y:S02]  /*10b60*/  UIMAD UR11, UR9, UR12, UR11 ;  /* 0x0000000c090b72a4 */ /* 0x000fe4000f8e020b */
[----:B0-----:R-:W-:-:S04]  /*10b70*/  USHF.L.U32 UR40, UR40, 0x6, URZ ;  /* 0x0000000628287899 */ /* 0x001fc8000800063f */
[----:B------:R-:W-:-:S04]  /*10b80*/  UIADD3 UR8, UR40, 0x3f, URZ ;  /* 0x0000003f28087890 */ /* 0x000fc8000fffe03f */
[----:B------:R-:W-:-:S04]  /*10b90*/  UIMAD.WIDE.U32 UR6, UR8, UR7, URZ ;  /* 0x00000007080672a5 */ /* 0x000fc8000f8e003f */
[----:B------:R-:W-:Y:S02]  /*10ba0*/  @UP1 USHF.R.U32.HI UR8, URZ, UR14, UR7 ;  /* 0x0000000e3f081299 */ /* 0x000fe40008011607 */
[----:B------:R-:W-:Y:S02]  /*10bb0*/  USHF.R.S32.HI UR7, URZ, 0x1f, UR13 ;  /* 0x0000001f3f077899 */ /* 0x000fe4000801140d */
[----:B------:R-:W-:Y:S02]  /*10bc0*/  UIADD3 UR6, UR11, UR8, URZ ;  /* 0x000000080b067290 */ /* 0x000fe4000fffe03f */
[----:B------:R-:W-:Y:S02]  /*10bd0*/  ULEA.HI UR7, UR7, UR13, URZ, 0x6 ;  /* 0x0000000d07077291 */ /* 0x000fe4000f8f303f */
[----:B------:R-:W-:Y:S02]  /*10be0*/  UIADD3 UR4, UR6, UR4, URZ ;  /* 0x0000000406047290 */ /* 0x000fe4000fffe03f */
[----:B------:R-:W-:Y:S01]  /*10bf0*/  USHF.R.S32.HI UR39, URZ, 0x6, UR7 ;  /* 0x000000063f277899 */ /* 0x000fe20008011407 */
        /* <DEDUP_REMOVED lines=11> */
.L_x_1850:
[----:B------:R-:W-:-:S11]  /*10cb0*/  UISETP.NE.AND UP0, UPT, UR5, 0x1, UPT ;  /* 0x000000010500788c */ /* 0x000fd6000bf05270 */
[----:B------:R-:W-:Y:S02]  /*10cc0*/  @UP0 ULDC.64 UR14, c[0x0][0x9e8] ;  /* 0x00027a00000e0ab9 */ /* 0x000fe40000000a00 */
[----:B------:R-:W-:-:S04]  /*10cd0*/  UIMAD.WIDE.U32 UR6, UR8, UR14, URZ ;  /* 0x0000000e080672a5 */ /* 0x000fc8000f8e003f */
[----:B------:R-:W-:-:S12]  /*10ce0*/  @UP0 USHF.R.U32.HI UR8, URZ, UR15, UR7 ;  /* 0x0000000f3f080299 */ /* 0x000fd80008011607 */
.L_x_1851:
[----:B------:R-:W-:-:S04]  /*10cf0*/  UIMAD UR8, UR8, UR5, UR5 ;  /* 0x00000005080872a4 */ /* 0x000fc8000f8e0205 */
[----:B------:R-:W-:-:S04]  /*10d00*/  UISETP.LT.AND UP0, UPT, UR4, UR8, UPT ;  /* 0x000000080400728c */ /* 0x000fc8000bf01270 */
[----:B------:R-:W-:-:S12]  /*10d10*/  USEL UR4, UR4, UR8, UP0 ;  /* 0x0000000804047287 */ /* 0x000fd80008000000 */
.L_x_1849:
        /* <DEDUP_REMOVED lines=11> */
[----:B------:R-:W-:Y:S01]  /*10dd0*/  UIADD3 UR4, UR9, UR4, URZ ;  /* 0x0000000409047290 */ /* 0x000fe2000fffe03f */
[----:B------:R-:W-:Y:S01]  /*10de0*/  ULDC UR8, c[0x0][0x9dc] ;  /* 0x0002770000087ab9 */ /* 0x000fe20000000800 */
[----:B------:R-:W-:Y:S02]  /*10df0*/  USEL UR12, UR39, UR44, UP0 ;  /* 0x0000002c270c7287 */ /* 0x000fe40008000000 */
        /* <DEDUP_REMOVED lines=12> */
.L_x_1853:
[----:B------:R-:W-:-:S11]  /*10ec0*/  UISETP.NE.AND UP0, UPT, UR5, 0x1, UPT ;  /* 0x000000010500788c */ /* 0x000fd6000bf05270 */
[----:B------:R-:W-:Y:S02]  /*10ed0*/  @UP0 ULDC.64 UR10, c[0x0][0x9e8] ;  /* 0x00027a00000a0ab9 */ /* 0x000fe40000000a00 */
[----:B------:R-:W-:-:S04]  /*10ee0*/  UIMAD.WIDE.U32 UR6, UR4, UR10, URZ ;  /* 0x0000000a040672a5 */ /* 0x000fc8000f8e003f */
[----:B------:R-:W-:-:S12]  /*10ef0*/  @UP0 USHF.R.U32.HI UR4, URZ, UR11, UR7 ;  /* 0x0000000b3f040299 */ /* 0x000fd80008011607 */
.L_x_1854:
[----:B------:R-:W-:-:S04]  /*10f00*/  UIMAD UR4, UR4, UR5, URZ ;  /* 0x00000005040472a4 */ /* 0x000fc8000f8e023f */
[----:B------:R-:W-:-:S04]  /*10f10*/  UISETP.LT.AND UP0, UPT, UR8, UR4, UPT ;  /* 0x000000040800728c */ /* 0x000fc8000bf01270 */
[----:B------:R-:W-:-:S12]  /*10f20*/  USEL UR8, UR8, UR4, !UP0 ;  /* 0x0000000408087287 */ /* 0x000fd8000c000000 */
.L_x_1852:
[----:B------:R-:W-:Y:S02]  /*10f30*/  USHF.R.S32.HI UR4, URZ, 0x1f, UR8 ;  /* 0x0000001f3f047899 */ /* 0x000fe40008011408 */
[----:B------:R-:W-:Y:S02]  /*10f40*/  USHF.R.U32.HI UR10, URZ, 0x10, UR42 ;  /* 0x000000103f0a7899 */ /* 0x000fe4000801162a */
[----:B------:R-:W-:Y:S02]  /*10f50*/  ULEA.HI UR4, UR4, UR8, URZ, 0x6 ;  /* 0x0000000804047291 */ /* 0x000fe4000f8f303f */
[----:B------:R-:W-:Y:S02]  /*10f60*/  ULOP3.LUT UR42, UR42, 0xffff, URZ, 0xc0, !UPT ;  /* 0x0000ffff2a2a7892 */ /* 0x000fe4000f8ec03f */
[----:B------:R-:W-:Y:S01]  /*10f70*/  USHF.R.S32.HI UR4, URZ, 0x6, UR4 ;  /* 0x000000063f047899 */ /* 0x000fe20008011404 */
[----:B------:R-:W-:-:S03]  /*10f80*/  UMOV UR46, URZ ;  /* 0x0000003f002e7c82 */ /* 0x000fc60008000000 */
[----:B------:R-:W-:-:S04]  /*10f90*/  UISETP.LT.AND UP0, UPT, URZ, UR4, UPT ;  /* 0x000000043f00728c */ /* 0x000fc8000bf01270 */
[----:B------:R-:W-:Y:S02]  /*10fa0*/  USEL UR43, URZ, UR4, !UP0 ;  /* 0x000000043f2b7287 */ /* 0x000fe4000c000000 */
[----:B------:R-:W-:Y:S02]  /*10fb0*/  UISETP.NE.AND UP0, UPT, UR10, URZ, UPT ;  /* 0x0000003f0a00728c */ /* 0x000fe4000bf05270 */
[----:B------:R-:W-:-:S06]  /*10fc0*/  UISETP.GT.AND UP1, UPT, UR12, UR43, UPT ;  /* 0x0000002b0c00728c */ /* 0x000fcc000bf24270 */
[----:B------:R-:W-:-:S03]  /*10fd0*/  PLOP3.LUT P0, PT, PT, PT, UP1, 0x80, 0x0 ;  /* 0x000000000000781c */ /* 0x000fc60003f0f018 */
[----:B------:R-:W-:-:S10]  /*10fe0*/  @!UP0 ULDC UR10, c[0x0][0x9f0] ;  /* 0x00027c00000a8ab9 */ /* 0x000fd40000000800 */
[----:B------:R-:W-:Y:S05]  /*10ff0*/  @!P0 BRA `(.L_x_1855) ;  /* 0x0000000000808947 */ /* 0x000fea0003800000 */
[----:B------:R-:W-:Y:S01]  /*11000*/  IMAD.U32 R3, RZ, RZ, UR10 ;  /* 0x0000000aff037e24 */ /* 0x000fe2000f8e00ff */
[----:B------:R-:W-:-:S04]  /*11010*/  UIADD3 UR4, UR10, -0x1, UR12 ;  /* 0xffffffff0a047890 */ /* 0x000fc8000fffe00c */
[-C--:B------:R-:W-:Y:S01]  /*11020*/  IABS R0, R3.reuse ;  /* 0x0000000300007213 */ /* 0x080fe20000000000 */
[----:B------:R-:W-:Y:S01]  /*11030*/  UIADD3 UR6, -UR43, UR4, URZ ;  /* 0x000000042b067290 */ /* 0x000fe2000fffe13f */
[----:B------:R-:W-:Y:S02]  /*11040*/  IABS R3, R3 ;  /* 0x0000000300037213 */ /* 0x000fe40000000000 */
[----:B------:R-:W-:Y:S01]  /*11050*/  R2UR UR11, R0 ;  /* 0x00000000000b72ca */ /* 0x000fe200000e0000 */
[----:B------:R-:W-:Y:S01]  /*11060*/  UMOV UR4, URZ ;  /* 0x0000003f00047c82 */ /* 0x000fe20008000000 */
[----:B------:R-:W-:-:S04]  /*11070*/  IADD3 R3, RZ, -R3, RZ ;  /* 0x80000003ff037210 */ /* 0x000fc80007ffe0ff */
[----:B------:R-:W-:-:S07]  /*11080*/  R2UR UR9, R3 ;  /* 0x00000000030972ca */ /* 0x000fce00000e0000 */
[----:B------:R-:W0:Y:S08]  /*11090*/  I2F.RP R0, UR11 ;  /* 0x0000000b00007d06 */ /* 0x000e300008209400 */
[----:B0-----:R-:W0:Y:S02]  /*110a0*/  MUFU.RCP R0, R0 ;  /* 0x0000000000007308 */ /* 0x001e240000001000 */
[----:B0-----:R-:W-:Y:S01]  /*110b0*/  VIADD R2, R0, 0xffffffe ;  /* 0x0ffffffe00027836 */ /* 0x001fe20000000000 */
[----:B------:R-:W-:Y:S01]  /*110c0*/  IABS R0, UR6 ;  /* 0x0000000600007c13 */ /* 0x000fe20008000000 */
[----:B------:R-:W-:-:S03]  /*110d0*/  ULOP3.LUT UR6, UR6, UR10, URZ, 0x3c, !UPT ;  /* 0x0000000a06067292 */ /* 0x000fc6000f8e3c3f */
[----:B------:R-:W-:Y:S01]  /*110e0*/  R2UR UR8, R0 ;  /* 0x00000000000872ca */ /* 0x000fe200000e0000 */
[----:B------:R-:W0:Y:S02]  /*110f0*/  F2I.FTZ.U32.TRUNC.NTZ R2, R2 ;  /* 0x0000000200027305 */ /* 0x000e24000021f000 */
        /* <DEDUP_REMOVED lines=16> */
.L_x_1855:
[----:B------:R-:W-:Y:S01]  /*11200*/  UIMAD UR41, UR42, UR46, UR43 ;  /* 0x0000002e2a2972a4 */ /* 0x000fe2000f8e022b */
[----:B------:R-:W-:Y:S02]  /*11210*/  IMAD.U32 R0, RZ, RZ, UR12 ;  /* 0x0000000cff007e24 */ /* 0x000fe4000f8e00ff */
[----:B------:R-:W-:Y:S02]  /*11220*/  IMAD.MOV.U32 R6, RZ, RZ, RZ ;  /* 0x000000ffff067224 */ /* 0x000fe400078e00ff */
[----:B------:R-:W-:Y:S02]  /*11230*/  IMAD.MOV.U32 R9, RZ, RZ, 0x1 ;  /* 0x00000001ff097424 */ /* 0x000fe400078e00ff */
[----:B------:R-:W-:-:S05]  /*11240*/  IMAD.U32 R3, RZ, RZ, UR41 ;  /* 0x00000029ff037e24 */ /* 0x000fca000f8e00ff */
[----:B------:R-:W-:Y:S02]  /*11250*/  VIADDMNMX R18, R3, UR46, R0, PT ;  /* 0x0000002e03127c46 */ /* 0x000fe4000b800100 */
[----:B------:R-:W-:Y:S02]  /*11260*/  MOV R0, 0x1 ;  /* 0x0000000100007802 */ /* 0x000fe40000000f00 */
        /* <DEDUP_REMOVED lines=26> */
.L_x_1856:
        /* <DEDUP_REMOVED lines=12> */
[----:B------:R-:W-:Y:S01]  /*114d0*/  MOV R11, UR5 ;  /* 0x00000005000b7c02 */ /* 0x000fe20008000f00 */
[----:B------:R-:W-:Y:S02]  /*114e0*/  IMAD.U32 R7, RZ, RZ, UR9 ;  /* 0x00000009ff077e24 */ /* 0x000fe4000f8e00ff */
[----:B------:R-:W-:-:S02]  /*114f0*/  IMAD.U32 R10, RZ, RZ, UR4 ;  /* 0x00000004ff0a7e24 */ /* 0x000fc4000f8e00ff */
[----:B------:R-:W-:Y:S02]  /*11500*/  IMAD.MOV.U32 R8, RZ, RZ, 0x70 ;  /* 0x00000070ff087424 */ /* 0x000fe400078e00ff */
[----:B------:R-:W-:Y:S02]  /*11510*/  IMAD.MOV.U32 R12, RZ, RZ, 0x1 ;  /* 0x00000001ff0c7424 */ /* 0x000fe400078e00ff */
[----:B0-----:R-:W-:-:S07]  /*11520*/  IMAD.MOV.U32 R13, RZ, RZ, RZ ;  /* 0x000000ffff0d7224 */ /* 0x001fce00078e00ff */
[----:B------:R-:W-:-:S07]  /*11530*/  LEPC R20, `(.L_x_1858) ;  /* 0x000000001014794e */ /* 0x000fce0000000000 */
[----:B-1----:R-:W-:Y:S05]  /*11540*/  CALL.ABS.NOINC R2 ;  /* 0x0000000002007343 */ /* 0x002fea0003c00000 */
.L_x_1858:
[----:B------:R0:W1:Y:S01]  /*11550*/  LDC.64 R2, c[0x4][R16] ;  /* 0x0100000010027b82 */ /* 0x0000620000000a00 */
[----:B------:R-:W-:Y:S01]  /*11560*/  ULDC.64 UR6, c[0x4][0x90] ;  /* 0x0100240000067ab9 */ /* 0x000fe20000000a00 */
[----:B------:R-:W-:Y:S01]  /*11570*/  ULDC.64 UR8, c[0x4][0x98] ;  /* 0x0100260000087ab9 */ /* 0x000fe20000000a00 */
[----:B------:R-:W-:Y:S01]  /*11580*/  ULDC.64 UR4, c[0x4][0x18] ;  /* 0x0100060000047ab9 */ /* 0x000fe20000000a00 */
[----:B------:R-:W-:Y:S01]  /*11590*/  MOV R4, UR6 ;  /* 0x0000000600047c02 */ /* 0x000fe20008000f00 */
[----:B------:R-:W-:Y:S01]  /*115a0*/  IMAD.U32 R5, RZ, RZ, UR7 ;  /* 0x00000007ff057e24 */ /* 0x000fe2000f8e00ff */
[----:B------:R-:W-:Y:S01]  /*115b0*/  MOV R10, UR4 ;  /* 0x00000004000a7c02 */ /* 0x000fe20008000f00 */
[----:B------:R-:W-:Y:S01]  /*115c0*/  IMAD.U32 R6, RZ, RZ, UR8 ;  /* 0x00000008ff067e24 */ /* 0x000fe2000f8e00ff */
[----:B------:R-:W-:Y:S01]  /*115d0*/  MOV R13, RZ ;  /* 0x000000ff000d7202 */ /* 0x000fe20000000f00 */
[----:B------:R-:W-:Y:S02]  /*115e0*/  IMAD.U32 R7, RZ, RZ, UR9 ;  /* 0x00000009ff077e24 */ /* 0x000fe4000f8e00ff */
[----:B------:R-:W-:-:S02]  /*115f0*/  IMAD.U32 R11, RZ, RZ, UR5 ;  /* 0x00000005ff0b7e24 */ /* 0x000fc4000f8e00ff */
[----:B------:R-:W-:Y:S02]  /*11600*/  IMAD.MOV.U32 R8, RZ, RZ, 0x70 ;  /* 0x00000070ff087424 */ /* 0x000fe400078e00ff */
[----:B0-----:R-:W-:-:S07]  /*11610*/  IMAD.MOV.U32 R12, RZ, RZ, 0x1 ;  /* 0x00000001ff0c7424 */ /* 0x001fce00078e00ff */
[----:B------:R-:W-:-:S07]  /*11620*/  LEPC R20, `(.L_x_1857) ;  /* 0x000000001014794e */ /* 0x000fce0000000000 */
[----:B-1----:R-:W-:Y:S05]  /*11630*/  CALL.ABS.NOINC R2 ;  /* 0x0000000002007343 */ /* 0x002fea0003c00000 */
.L_x_1857:
[----:B------:R-:W0:Y:S02]  /*11640*/  LDC.64 R2, c[0x0][0x9f8] ;  /* 0x00027e00ff027b82 */ /* 0x000e240000000a00 */
[----:B0-----:R-:W-:-:S04]  /*11650*/  ISETP.NE.U32.AND P0, PT, R2, RZ, PT ;  /* 0x000000ff0200720c */ /* 0x001fc80003f05070 */
[----:B------:R-:W-:-:S13]  /*11660*/  ISETP.NE.AND.EX P0, PT, R3, RZ, PT, P0 ;  /* 0x000000ff0300720c */ /* 0x000fda0003f05300 */
[----:B------:R-:W0:Y:S02]  /*11670*/  @P0 LDC.64 R2, c[0x0][0x9f8] ;  /* 0x00027e00ff020b82 */ /* 0x000e240000000a00 */
[----:B0-----:R-:W-:-:S05]  /*11680*/  @P0 IMAD.WIDE R2, R17, 0x4, R2 ;  /* 0x0000000411020825 */ /* 0x001fca00078e0202 */
[----:B------:R0:W2:Y:S01]  /*11690*/  @P0 LDG.E R17, desc[UR48][R2.64] ;  /* 0x0000003002110981 */ /* 0x0000a2000c1e1900 */
[----:B------:R-:W-:Y:S01]  /*116a0*/  UMOV UR4, 0xffffffff ;  /* 0xffffffff00047882 */ /* 0x000fe20000000000 */
[----:B------:R-:W-:Y:S01]  /*116b0*/  VIADD R0, R18, 0xffffffff ;  /* 0xffffffff12007836 */ /* 0x000fe20000000000 */
        /* <DEDUP_REMOVED lines=9> */
.L_x_1955:
        /* <DEDUP_REMOVED lines=8> */
.L_x_1958:
[----:B------:R-:W-:Y:S05]  /*117d0*/  @!P6 BRA `(.L_x_1860) ;  /* 0x0000000000d4e947 */ /* 0x000fea0003800000 */
[----:B------:R-:W-:Y:S01]  /*117e0*/  IMAD.MOV.U32 R16, RZ, RZ, R17 ;  /* 0x000000ffff107224 */ /* 0x000fe200078e0011 */
[----:B------:R-:W-:Y:S06]  /*117f0*/  @!P1 BRA `(.L_x_1862) ;  /* 0x0000000000509947 */ /* 0x000fec0003800000 */
[----:B------:R-:W-:Y:S01]  /*11800*/  IMAD.MOV.U32 R8, RZ, RZ, R0 ;  /* 0x000000ffff087224 */ /* 0x000fe200078e0000 */
[----:B------:R-:W-:Y:S01]  /*11810*/  ULDC.64 UR4, c[0x0][0x428] ;  /* 0x00010a0000047ab9 */ /* 0x000fe20000000a00 */
[----:B------:R-:W0:Y:S01]  /*11820*/  LDC R0, c[0x0][0x43c] ;  /* 0x00010f00ff007b82 */ /* 0x000e220000000800 */
[----:B------:R-:W-:Y:S02]  /*11830*/  IMAD R6, R18, UR4, RZ ;  /* 0x0000000412067c24 */ /* 0x000fe4000f8e02ff */
[----:B------:R-:W-:Y:S02]  /*11840*/  MOV R7, R8 ;  /* 0x0000000800077202 */ /* 0x000fe40000000f00 */
[----:B------:R-:W-:Y:S01]  /*11850*/  IMAD R9, R17, UR5, R6 ;  /* 0x0000000511097c24 */ /* 0x000fe2000f8e0206 */
[----:B0-----:R-:W-:-:S13]  /*11860*/  ISETP.NE.AND P0, PT, R0, 0x1, PT ;  /* 0x000000010000780c */ /* 0x001fda0003f05270 */
        /* <DEDUP_REMOVED lines=13> */
.L_x_1862:
[----:B------:R-:W-:Y:S01]  /*11940*/  MOV R0, 0x1 ;  /* 0x0000000100007802 */ /* 0x000fe20000000f00 */
[----:B0-----:R-:W0:Y:S03]  /*11950*/  S2R R8, SR_TID.X ;  /* 0x0000000000087919 */ /* 0x001e260000002100 */
[----:B------:R-:W-:-:S04]  /*11960*/  SHF.L.U32 R0, R0, 0x1f, RZ ;  /* 0x0000001f00007819 */ /* 0x000fc800000006ff */
[----:B------:R-:W1:Y:S01]  /*11970*/  SYNCS.PHASECHK.TRANS64.TRYWAIT P0, [UR38+0x28c40], R0 ;  /* 0x028c4000ff0075a7 */ /* 0x000e620008000166 */
[----:B0-----:R-:W-:-:S04]  /*11980*/  LOP3.LUT R2, R8, 0x7f, RZ, 0xc0, !PT ;  /* 0x0000007f08027812 */ /* 0x001fc800078ec0ff */
[----:B------:R-:W-:Y:S01]  /*11990*/  ISETP.NE.AND P1, PT, R2, RZ, PT ;  /* 0x000000ff0200720c */ /* 0x000fe20003f25270 */
[----:B-1----:R-:W-:-:S12]  /*119a0*/  @!P0 BRA `(.L_x_1863) ;  /* 0x0000003c00908947 */ /* 0x002fd80003800000 */
.L_x_1959:
[----:B------:R-:W-:Y:S05]  /*119b0*/  @P1 BRA `(.L_x_1864) ;  /* 0x0000000000181947 */ /* 0x000fea0003800000 */
[----:B------:R-:W1:Y:S01]  /*119c0*/  S2R R2, SR_TID.X ;  /* 0x0000000000027919 */ /* 0x000e620000002100 */
[----:B0-----:R-:W-:-:S04]  /*119d0*/  IMAD.MOV.U32 R0, RZ, RZ, 0x2000 ;  /* 0x00002000ff007424 */ /* 0x001fc800078e00ff */
[----:B------:R2:W-:Y:S01]  /*119e0*/  SYNCS.ARRIVE.TRANS64 RZ, [UR38+0x28c30], R0 ;  /* 0x028c3000ffff79a7 */ /* 0x0005e20008000026 */
[----:B-1----:R-:W-:-:S13]  /*119f0*/  LOP3.LUT P0, RZ, R2, 0x1f, RZ, 0xc0, !PT ;  /* 0x0000001f02ff7812 */ /* 0x002fda000780c0ff */
[----:B--2---:R-:W-:Y:S05]  /*11a00*/  @!P0 BRA `(.L_x_1864) ;  /* 0x0000000000048947 */ /* 0x004fea0003800000 */
[----:B------:R-:W-:Y:S01]  /*11a10*/  BPT.TRAP 0x1 ;  /* 0x000000040000795c */ /* 0x000fe20000300000 */
.L_x_1864:
        /* <DEDUP_REMOVED lines=17> */
.L_x_1860:
        /* <DEDUP_REMOVED lines=22> */
.L_x_1865:
[----:B------:R-:W0:Y:S01]  /*11c90*/  LDC R6, c[0x0][0x448] ;  /* 0x00011200ff067b82 */ /* 0x000e220000000800 */
[----:B------:R-:W1:Y:S01]  /*11ca0*/  S2R R11, SR_TID.X ;  /* 0x00000000000b7919 */ /* 0x000e620000002100 */
[----:B------:R-:W-:Y:S01]  /*11cb0*/  USHF.R.S32.HI UR4, URZ, 0x1f, UR36 ;  /* 0x0000001f3f047899 */ /* 0x000fe20008011424 */
[----:B------:R-:W-:Y:S01]  /*11cc0*/  ULDC.64 UR8, c[0x0][0x2d8] ;  /* 0x0000b60000087ab9 */ /* 0x000fe20000000a00 */
[----:B------:R-:W2:Y:S02]  /*11cd0*/  S2R R12, SR_CTAID.Z ;  /* 0x00000000000c7919 */ /* 0x000ea40000002700 */
[----:B------:R-:W-:Y:S02]  /*11ce0*/  UIMAD UR6, UR4, UR8, URZ ;  /* 0x00000008040672a4 */ /* 0x000fe4000f8e023f */
[----:B------:R-:W-:Y:S02]  /*11cf0*/  UIMAD.WIDE.U32 UR4, UR36, UR8, URZ ;  /* 0x00000008240472a5 */ /* 0x000fe4000f8e003f */
[----:B------:R-:W-:-:S04]  /*11d00*/  UIMAD UR6, UR36, UR9, UR6 ;  /* 0x00000009240672a4 */ /* 0x000fc8000f8e0206 */
[----:B------:R-:W-:Y:S01]  /*11d10*/  UIADD3 UR5, UR5, UR6, URZ ;  /* 0x0000000605057290 */ /* 0x000fe2000fffe03f */
[----:B0-----:R-:W-:Y:S02]  /*11d20*/  ISETP.NE.AND P0, PT, R6, 0x1, PT ;  /* 0x000000010600780c */ /* 0x001fe40003f05270 */
[C---:B-1----:R-:W-:Y:S01]  /*11d30*/  LOP3.LUT R10, R11.reuse, 0x7f, RZ, 0xc0, !PT ;  /* 0x0000007f0b0a7812 */ /* 0x042fe200078ec0ff */
[----:B------:R-:W-:-:S10]  /*11d40*/  IMAD.SHL.U32 R3, R11, 0x10, RZ ;  /* 0x000000100b037824 */ /* 0x000fd400078e00ff */
[----:B------:R-:W0:Y:S01]  /*11d50*/  @P0 LDC R8, c[0x0][0x44c] ;  /* 0x00011300ff080b82 */ /* 0x000e220000000800 */
[----:B------:R-:W-:-:S04]  /*11d60*/  SHF.R.U32.HI R4, RZ, 0x3, R10 ;  /* 0x00000003ff047819 */ /* 0x000fc8000001160a */
[----:B------:R-:W-:-:S03]  /*11d70*/  LOP3.LUT R3, R4, 0x70, R3, 0xf8, !PT ;  /* 0x0000007004037812 */ /* 0x000fc600078ef803 */
[----:B------:R-:W1:Y:S01]  /*11d80*/  @P0 LDC R0, c[0x0][0x450] ;  /* 0x00011400ff000b82 */ /* 0x000e620000000800 */
[----:B------:R-:W-:-:S05]  /*11d90*/  IADD3 R5, R3, UR40, RZ ;  /* 0x0000002803057c10 */ /* 0x000fca000fffe0ff */
[----:B------:R-:W-:Y:S02]  /*11da0*/  IMAD.MOV.U32 R7, RZ, RZ, R5 ;  /* 0x000000ffff077224 */ /* 0x000fe400078e0005 */
[----:B------:R-:W3:Y:S01]  /*11db0*/  LDC.64 R2, c[0x0][0x2e0] ;  /* 0x0000b800ff027b82 */ /* 0x000ee20000000a00 */
[----:B0-----:R-:W-:-:S05]  /*11dc0*/  @P0 IMAD.HI.U32 R9, R5, R8, RZ ;  /* 0x0000000805090227 */ /* 0x001fca00078e00ff */
[----:B-1----:R-:W-:Y:S02]  /*11dd0*/  @P0 SHF.R.U32.HI R7, RZ, R0, R9 ;  /* 0x00000000ff070219 */ /* 0x002fe40000011609 */
[----:B--2---:R-:W-:-:S03]  /*11de0*/  SHF.R.S32.HI R9, RZ, 0x1f, R12 ;  /* 0x0000001fff097819 */ /* 0x004fc6000001140c */
[----:B------:R-:W-:Y:S02]  /*11df0*/  IMAD.MOV R8, RZ, RZ, -R7 ;  /* 0x000000ffff087224 */ /* 0x000fe400078e0a07 */
[----:B---3--:R-:W-:Y:S02]  /*11e00*/  IMAD R0, R9, R2, RZ ;  /* 0x0000000209007224 */ /* 0x008fe400078e02ff */
[----:B------:R-:W-:Y:S02]  /*11e10*/  IMAD R5, R6, R8, R5 ;  /* 0x0000000806057224 */ /* 0x000fe400078e0205 */
[C---:B------:R-:W-:Y:S01]  /*11e20*/  IMAD R9, R12.reuse, R3, R0 ;  /* 0x000000030c097224 */ /* 0x040fe200078e0200 */
[----:B------:R-:W-:Y:S01]  /*11e30*/  SHF.R.S32.HI R0, RZ, 0x1f, R7 ;  /* 0x0000001fff007819 */ /* 0x000fe20000011407 */
[----:B------:R-:W-:Y:S01]  /*11e40*/  IMAD.WIDE.U32 R2, R12, R2, UR4 ;  /* 0x000000040c027e25 */ /* 0x000fe2000f8e0002 */
[----:B------:R-:W-:-:S03]  /*11e50*/  ULDC.64 UR4, c[0x0][0x2d0] ;  /* 0x0000b40000047ab9 */ /* 0x000fc60000000a00 */
[----:B------:R-:W-:Y:S02]  /*11e60*/  IMAD.IADD R3, R3, 0x1, R9 ;  /* 0x0000000103037824 */ /* 0x000fe400078e0209 */
[----:B------:R-:W-:Y:S02]  /*11e70*/  IMAD R0, R0, UR4, RZ ;  /* 0x0000000400007c24 */ /* 0x000fe4000f8e02ff */
[----:B------:R-:W-:-:S04]  /*11e80*/  IMAD.WIDE.U32 R2, R7, UR4, R2 ;  /* 0x0000000407027c25 */ /* 0x000fc8000f8e0002 */
[----:B------:R-:W-:Y:S01]  /*11e90*/  IMAD R9, R7, UR5, R0 ;  /* 0x0000000507097c24 */ /* 0x000fe2000f8e0200 */
[----:B------:R-:W-:Y:S01]  /*11ea0*/  SHF.R.S32.HI R0, RZ, 0x1f, R5 ;  /* 0x0000001fff007819 */ /* 0x000fe20000011405 */
[----:B------:R-:W-:-:S03]  /*11eb0*/  ULDC.64 UR4, c[0x0][0x2c8] ;  /* 0x0000b20000047ab9 */ /* 0x000fc60000000a00 */
[----:B------:R-:W-:Y:S01]  /*11ec0*/  IADD3 R3, R3, R9, RZ ;  /* 0x0000000903037210 */ /* 0x000fe20007ffe0ff */
[----:B------:R-:W-:-:S04]  /*11ed0*/  IMAD R0, R0, UR4, RZ ;  /* 0x0000000400007c24 */ /* 0x000fc8000f8e02ff */
[C---:B------:R-:W-:Y:S02]  /*11ee0*/  IMAD R7, R5.reuse, UR5, R0 ;  /* 0x0000000505077c24 */ /* 0x040fe4000f8e0200 */
[----:B------:R-:W-:Y:S01]  /*11ef0*/  IMAD.WIDE.U32 R2, R5, UR4, R2 ;  /* 0x0000000405027c25 */ /* 0x000fe2000f8e0002 */
[----:B------:R-:W-:-:S03]  /*11f00*/  ULDC.64 UR4, c[0x0][0x280] ;  /* 0x0000a00000047ab9 */ /* 0x000fc60000000a00 */
[----:B------:R-:W-:Y:S01]  /*11f10*/  IMAD.IADD R7, R3, 0x1, R7 ;  /* 0x0000000103077824 */ /* 0x000fe200078e0207 */
[----:B------:R-:W-:Y:S01]  /*11f20*/  LEA R0, P0, R2, UR4, 0x1 ;  /* 0x0000000402007c11 */ /* 0x000fe2000f8008ff */
[----:B------:R-:W-:Y:S01]  /*11f30*/  ULDC UR4, c[0x0][0x2b8] ;  /* 0x0000ae0000047ab9 */ /* 0x000fe20000000800 */
[----:B------:R-:W-:Y:S02]  /*11f40*/  IMAD.SHL.U32 R5, R10, 0x8, RZ ;  /* 0x000000080a057824 */ /* 0x000fe400078e00ff */
        /* <DEDUP_REMOVED lines=11> */
[----:B------:R-:W-:Y:S01]  /*12000*/  IADD3 R4, R4, UR40, RZ ;  /* 0x0000002804047c10 */ /* 0x000fe2000fffe0ff */
[----:B------:R-:W-:Y:S01]  /*12010*/  IMAD R6, R6, UR4, RZ ;  /* 0x0000000406067c24 */ /* 0x000fe2000f8e02ff */
[----:B------:R-:W1:Y:S03]  /*12020*/  SHFL.IDX PT, R2, R7, RZ, 0x181f ;  /* 0x00181fff07027589 */ /* 0x000e6600000e0000 */
[C---:B------:R-:W-:Y:S01]  /*12030*/  VIADD R11, R4.reuse, 0x10 ;  /* 0x00000010040b7836 */ /* 0x040fe20000000000 */
[----:B------:R-:W-:-:S13]  /*12040*/  ISETP.GE.AND P1, PT, R4, R6, PT ;  /* 0x000000060400720c */ /* 0x000fda0003f26270 */
[----:B------:R-:W-:Y:S02]  /*12050*/  @!P1 LEA R9, R5, UR38, 0x1 ;  /* 0x0000002605099c11 */ /* 0x000fe4000f8e08ff */
[----:B0-----:R-:W-:-:S05]  /*12060*/  @!P1 LEA R14, P2, R8, R14, 0x1 ;  /* 0x0000000e080e9211 */ /* 0x001fca00078408ff */
[----:B-1----:R-:W-:Y:S02]  /*12070*/  @!P1 IMAD.X R3, RZ, RZ, R2, P2 ;  /* 0x000000ffff039224 */ /* 0x002fe400010e0602 */
[----:B------:R-:W-:Y:S02]  /*12080*/  @!P1 IMAD.MOV.U32 R2, RZ, RZ, R14 ;  /* 0x000000ffff029224 */ /* 0x000fe400078e000e */
[----:B------:R-:W0:Y:S04]  /*12090*/  SHFL.IDX PT, R14, R0, 0x1, 0x181f ;  /* 0x00381f00000e7f89 */ /* 0x000e2800000e0000 */
[----:B------:R1:W-:Y:S01]  /*120a0*/  @!P1 LDGSTS.E.BYPASS.LTC128B.128 [R9+0x20400], desc[UR48][R2.64], !P0 ;  /* 0x2040000002099fae */ /* 0x0003e2000c101d70 */
[----:B------:R-:W-:-:S03]  /*120b0*/  ISETP.GE.AND P1, PT, R11, R6, PT ;  /* 0x000000060b00720c */ /* 0x000fc60003f26270 */
[----:B-1----:R-:W1:Y:S01]  /*120c0*/  SHFL.IDX PT, R2, R7, 0x1, 0x181f ;  /* 0x00381f0007027f89 */ /* 0x002e6200000e0000 */
[----:B------:R-:W-:-:S09]  /*120d0*/  VIADD R9, R4, 0x20 ;  /* 0x0000002004097836 */ /* 0x000fd20000000000 */
[----:B------:R-:W-:Y:S02]  /*120e0*/  @!P1 LEA R21, R5, UR38, 0x1 ;  /* 0x0000002605159c11 */ /* 0x000fe4000f8e08ff */
[----:B0-----:R-:W-:-:S04]  /*120f0*/  @!P1 LEA R14, P2, R8, R14, 0x1 ;  /* 0x0000000e080e9211 */ /* 0x001fc800078408ff */
[----:B-1----:R-:W-:Y:S01]  /*12100*/  @!P1 IADD3.X R3, RZ, R2, RZ, P2, !PT ;  /* 0x00000002ff039210 */ /* 0x002fe200017fe4ff */
[----:B------:R-:W-:Y:S02]  /*12110*/  @!P1 IMAD.MOV.U32 R2, RZ, RZ, R14 ;  /* 0x000000ffff029224 */ /* 0x000fe400078e000e */
[----:B------:R-:W0:Y:S04]  /*12120*/  SHFL.IDX PT, R14, R0, 0x2, 0x181f ;  /* 0x00581f00000e7f89 */ /* 0x000e2800000e0000 */
[----:B------:R1:W-:Y:S01]  /*12130*/  @!P1 LDGSTS.E.BYPASS.LTC128B.128 [R21+0x20c00], desc[UR48][R2.64], !P0 ;  /* 0x20c0000002159fae */ /* 0x0003e2000c101d70 */
[----:B------:R-:W-:-:S03]  /*12140*/  ISETP.GE.AND P1, PT, R9, R6, PT ;  /* 0x000000060900720c */ /* 0x000fc60003f26270 */
[----:B-1----:R-:W1:Y:S10]  /*12150*/  SHFL.IDX PT, R2, R7, 0x2, 0x181f ;  /* 0x00581f0007027f89 */ /* 0x002e7400000e0000 */
[----:B------:R-:W-:Y:S01]  /*12160*/  @!P1 LEA R9, R5, UR38, 0x1 ;  /* 0x0000002605099c11 */ /* 0x000fe2000f8e08ff */
[----:B------:R-:W2:Y:S01]  /*12170*/  SHFL.IDX PT, R7, R7, 0x3, 0x181f ;  /* 0x00781f0007077f89 */ /* 0x000ea200000e0000 */
[----:B0-----:R-:W-:-:S05]  /*12180*/  @!P1 LEA R14, P2, R8, R14, 0x1 ;  /* 0x0000000e080e9211 */ /* 0x001fca00078408ff */
[----:B-1----:R-:W-:Y:S01]  /*12190*/  @!P1 IMAD.X R3, RZ, RZ, R2, P2 ;  /* 0x000000ffff039224 */ /* 0x002fe200010e0602 */
[----:B------:R-:W-:Y:S02]  /*121a0*/  @!P1 MOV R2, R14 ;  /* 0x0000000e00029202 */ /* 0x000fe40000000f00 */
[----:B------:R0:W1:Y:S04]  /*121b0*/  SHFL.IDX PT, R14, R0, 0x3, 0x181f ;  /* 0x00781f00000e7f89 */ /* 0x00006800000e0000 */
[----:B--2---:R0:W-:Y:S02]  /*121c0*/  @!P1 LDGSTS.E.BYPASS.LTC128B.128 [R9+0x21400], desc[UR48][R2.64], !P0 ;  /* 0x2140000002099fae */ /* 0x0041e4000c101d70 */
.L_x_1968:
[----:B0-----:R-:W-:Y:S02]  /*121d0*/  VIADD R3, R4, 0x30 ;  /* 0x0000003004037836 */ /* 0x001fe40000000000 */
[----:B------:R-:W-:-:S03]  /*121e0*/  IMAD.MOV.U32 R4, RZ, RZ, 0x1 ;  /* 0x00000001ff047424 */ /* 0x000fc600078e00ff */
[----:B------:R-:W-:Y:S02]  /*121f0*/  ISETP.GE.AND P1, PT, R3, R6, PT ;  /* 0x000000060300720c */ /* 0x000fe40003f26270 */
[----:B------:R-:W-:-:S11]  /*12200*/  SHF.L.U32 R4, R4, 0x1f, RZ ;  /* 0x0000001f04047819 */ /* 0x000fd600000006ff */
[----:B-1----:R-:W-:Y:S02]  /*12210*/  @!P1 LEA R2, P2, R8, R14, 0x1 ;  /* 0x0000000e08029211 */ /* 0x002fe400078408ff */
        /* <DEDUP_REMOVED lines=13> */
.L_x_1969:
[----:B------:R-:W-:Y:S01]  /*122f0*/  ISETP.NE.AND P0, PT, R19, RZ, PT ;  /* 0x000000ff1300720c */ /* 0x000fe20003f05270 */
[----:B------:R-:W-:Y:S01]  /*12300*/  BSSY B0, `(.L_x_1868) ;  /* 0x000007f000007945 */ /* 0x000fe20003800000 */
[----:B------:R-:W-:-:S11]  /*12310*/  MOV R0, 0x1 ;  /* 0x0000000100007802 */ /* 0x000fd60000000f00 */
[----:B------:R-:W-:Y:S05]  /*12320*/  @!P0 BRA `(.L_x_1869) ;  /* 0x0000000400f08947 */ /* 0x000fea0003800000 */
[----:B------:R-:W1:Y:S01]  /*12330*/  SYNCS.PHASECHK.TRANS64.TRYWAIT P0, [UR38+0x28c60], R4 ;  /* 0x028c6004ff0075a7 */ /* 0x000e620008000166 */
[----:B------:R-:W2:Y:S02]  /*12340*/  S2R R2, SR_TID.X ;  /* 0x0000000000027919 */ /* 0x000ea40000002100 */
[----:B--2---:R-:W-:-:S04]  /*12350*/  LOP3.LUT R2, R2, 0x7f, RZ, 0xc0, !PT ;  /* 0x0000007f02027812 */ /* 0x004fc800078ec0ff */
[----:B------:R-:W-:Y:S01]  /*12360*/  ISETP.NE.AND P1, PT, R2, RZ, PT ;  /* 0x000000ff0200720c */ /* 0x000fe20003f25270 */
[----:B-1----:R-:W-:-:S12]  /*12370*/  @!P0 BRA `(.L_x_1870) ;  /* 0x00000038007c8947 */ /* 0x002fd80003800000 */
.L_x_1970:
        /* <DEDUP_REMOVED lines=8> */
.L_x_1872:
[----:B------:R-:W-:Y:S05]  /*12400*/  BSYNC B1 ;  /* 0x0000000000017941 */ /* 0x000fea0003800000 */
.L_x_1871:
        /* <DEDUP_REMOVED lines=11> */
.L_x_1873:
        /* <DEDUP_REMOVED lines=13> */
.L_x_1874:
        /* <DEDUP_REMOVED lines=13> */
.L_x_1875:
        /* <DEDUP_REMOVED lines=13> */
.L_x_1876:
        /* <DEDUP_REMOVED lines=13> */
.L_x_1877:
        /* <DEDUP_REMOVED lines=13> */
.L_x_1878:
        /* <DEDUP_REMOVED lines=13> */
.L_x_1879:
        /* <DEDUP_REMOVED lines=13> */
.L_x_1880:
        /* <DEDUP_REMOVED lines=8> */
.L_x_1869:
[----:B------:R-:W-:Y:S05]  /*12af0*/  BSYNC B0 ;  /* 0x0000000000007941 */ /* 0x000fea0003800000 */
.L_x_1868:
[----:B0-----:R-:W2:Y:S01]  /*12b00*/  LDL.LU R3, [R1+0x8] ;  /* 0x0000080001037983 */ /* 0x001ea20000300800 */
[----:B------:R-:W-:Y:S01]  /*12b10*/  MOV R9, RZ ;  /* 0x000000ff00097202 */ /* 0x000fe20000000f00 */
[----:B------:R-:W-:Y:S02]  /*12b20*/  IMAD.MOV.U32 R6, RZ, RZ, 0x1 ;  /* 0x00000001ff067424 */ /* 0x000fe400078e00ff */
[----:B--2---:R-:W-:-:S05]  /*12b30*/  VIADD R7, R3, 0xfffffffe ;  /* 0xfffffffe03077836 */ /* 0x004fca0000000000 */
[----:B------:R-:W-:-:S13]  /*12b40*/  ISETP.GE.AND P0, PT, R7, UR41, PT ;  /* 0x0000002907007c0c */ /* 0x000fda000bf06270 */
[----:B------:R-:W-:Y:S05]  /*12b50*/  @!P0 BRA `(.L_x_1848) ;  /* 0x0000002400248947 */ /* 0x000fea0003800000 */
[----:B------:R-:W-:Y:S01]  /*12b60*/  UIADD3 UR4, UR42, 0x1, URZ ;  /* 0x000000012a047890 */ /* 0x000fe2000fffe03f */
[----:B------:R-:W0:Y:S01]  /*12b70*/  S2R R4, SR_TID.X ;  /* 0x0000000000047919 */ /* 0x000e220000002100 */
[----:B------:R-:W-:Y:S01]  /*12b80*/  ULOP3.LUT UR5, URZ, UR44, URZ, 0x33, !UPT ;  /* 0x0000002c3f057292 */ /* 0x000fe2000f8e333f */
[----:B------:R-:W-:Y:S01]  /*12b90*/  IMAD.MOV.U32 R6, RZ, RZ, 0x1 ;  /* 0x00000001ff067424 */ /* 0x000fe200078e00ff */
[----:B------:R-:W-:-:S04]  /*12ba0*/  UIMAD UR4, UR4, UR46, URZ ;  /* 0x0000002e040472a4 */ /* 0x000fc8000f8e023f */
[----:B------:R-:W-:Y:S01]  /*12bb0*/  IMAD.U32 R3, RZ, RZ, UR5 ;  /* 0x00000005ff037e24 */ /* 0x000fe2000f8e00ff */
[----:B------:R-:W-:Y:S01]  /*12bc0*/  ULOP3.LUT UR5, URZ, UR41, URZ, 0x33, !UPT ;  /* 0x000000293f057292 */ /* 0x000fe2000f8e333f */
[----:B------:R-:W-:Y:S01]  /*12bd0*/  LOP3.LUT R0, RZ, UR4, RZ, 0x33, !PT ;  /* 0x00000004ff007c12 */ /* 0x000fe2000f8e33ff */
[----:B------:R-:W-:-:S03]  /*12be0*/  ULOP3.LUT UR4, URZ, UR39, URZ, 0x33, !UPT ;  /* 0x000000273f047292 */ /* 0x000fc6000f8e333f */
[----:B------:R-:W-:Y:S01]  /*12bf0*/  VIADDMNMX R0, R0, -UR43, R3, !PT ;  /* 0x8000002b00007c46 */ /* 0x000fe2000f800103 */
[----:B------:R-:W-:-:S03]  /*12c00*/  IMAD.MOV.U32 R3, RZ, RZ, 0x2 ;  /* 0x00000002ff037424 */ /* 0x000fc600078e00ff */
[----:B------:R-:W-:-:S04]  /*12c10*/  VIMNMX R0, R0, UR4, !PT ;  /* 0x0000000400007c48 */ /* 0x000fc8000ffe0100 */
[----:B------:R-:W-:-:S04]  /*12c20*/  VIADDMNMX R2, R0, R3, UR5, !PT ;  /* 0x0000000500027e46 */ /* 0x000fc8000f800103 */
[----:B------:R-:W-:-:S04]  /*12c30*/  IADD3 R3, R2, -0x2, RZ ;  /* 0xfffffffe02037810 */ /* 0x000fc80007ffe0ff */
[-C--:B------:R-:W-:Y:S02]  /*12c40*/  ISETP.NE.AND P0, PT, R3, R0.reuse, PT ;  /* 0x000000000300720c */ /* 0x080fe40003f05270 */
[----:B------:R-:W-:Y:S01]  /*12c50*/  LOP3.LUT R3, RZ, R0, RZ, 0x33, !PT ;  /* 0x00000000ff037212 */ /* 0x000fe200078e33ff */
[----:B------:R-:W-:Y:S01]  /*12c60*/  IMAD.MOV.U32 R0, RZ, RZ, 0x1 ;  /* 0x00000001ff007424 */ /* 0x000fe200078e00ff */
[----:B0-----:R-:W-:-:S03]  /*12c70*/  LOP3.LUT R10, R4, 0x1f, RZ, 0xc0, !PT ;  /* 0x0000001f040a7812 */ /* 0x001fc600078ec0ff */
[----:B------:R-:W-:-:S05]  /*12c80*/  IMAD.IADD R2, R2, 0x1, R3 ;  /* 0x0000000102027824 */ /* 0x000fca00078e0203 */
[----:B------:R-:W-:Y:S01]  /*12c90*/  LOP3.LUT R11, R2, 0x1, RZ, 0xc0, !PT ;  /* 0x00000001020b7812 */ /* 0x000fe200078ec0ff */
[----:B------:R-:W-:Y:S06]  /*12ca0*/  @!P0 BRA `(.L_x_1881) ;  /* 0x0000001400e08947 */ /* 0x000fec0003800000 */
[----:B------:R-:W-:Y:S01]  /*12cb0*/  BSSY B0, `(.L_x_1881) ;  /* 0x0000177000007945 */ /* 0x000fe20003800000 */
[----:B------:R-:W-:Y:S01]  /*12cc0*/  IADD3 R8, R2, -R11, RZ ;  /* 0x8000000b02087210 */ /* 0x000fe20007ffe0ff */
[----:B------:R-:W-:-:S07]  /*12cd0*/  IMAD.MOV.U32 R0, RZ, RZ, 0x1 ;  /* 0x00000001ff007424 */ /* 0x000fce00078e00ff */
.L_x_1922:
[----:B------:R-:W-:Y:S01]  /*12ce0*/  ISETP.NE.AND P0, PT, R19, RZ, PT ;  /* 0x000000ff1300720c */ /* 0x000fe20003f05270 */
[----:B------:R-:W-:Y:S01]  /*12cf0*/  VIADD R8, R8, 0xfffffffe ;  /* 0xfffffffe08087836 */ /* 0x000fe20000000000 */
[----:B------:R-:W-:Y:S04]  /*12d00*/  BSSY B1, `(.L_x_1882) ;  /* 0x00000b6000017945 */ /* 0x000fe80003800000 */
[----:B------:R-:W-:-:S07]  /*12d10*/  ISETP.NE.AND P1, PT, R8, RZ, PT ;  /* 0x000000ff0800720c */ /* 0x000fce0003f25270 */
[----:B0-----:R-:W-:Y:S06]  /*12d20*/  @!P0 BRA `(.L_x_1883) ;  /* 0x0000000800cc8947 */ /* 0x001fec0003800000 */
        /* <DEDUP_REMOVED lines=12> */
[----:B------:R-:W-:Y:S01]  /*12df0*/  SHF.R.S32.HI R3, RZ, 0x1f, R12 ;  /* 0x0000001fff037819 */ /* 0x000fe2000001140c */
        /* <DEDUP_REMOVED lines=10> */
.L_x_1884:
[----:B------:R-:W1:Y:S01]  /*12ea0*/  S2R R2, SR_TID.X ;  /* 0x0000000000027919 */ /* 0x000e620000002100 */
[----:B------:R-:W-:Y:S01]  /*12eb0*/  BSSY B2, `(.L_x_1885) ;  /* 0x0000006000027945 */ /* 0x000fe20003800000 */
[----:B-1----:R-:W-:Y:S02]  /*12ec0*/  LOP3.LUT R3, R2, 0x7f, RZ, 0xc0, !PT ;  /* 0x0000007f02037812 */ /* 0x002fe400078ec0ff */
[----:B------:R-:W-:Y:S02]  /*12ed0*/  SHF.L.U32 R2, R0, 0x1f, RZ ;  /* 0x0000001f00027819 */ /* 0x000fe400000006ff */
[----:B------:R-:W-:Y:S02]  /*12ee0*/  ISETP.NE.AND P2, PT, R3, RZ, PT ;  /* 0x000000ff0300720c */ /* 0x000fe40003f45270 */
[----:B------:R-:W1:Y:S02]  /*12ef0*/  SYNCS.PHASECHK.TRANS64.TRYWAIT P0, [UR38+0x28c48], R2 ;  /* 0x028c4802ff0075a7 */ /* 0x000e640008000166 */
[----:B-1----:R-:W-:Y:S09]  /*12f00*/  @!P0 BRA `(.L_x_1886) ;  /* 0x0000002c00b08947 */ /* 0x002ff20003800000 */
.L_x_1971:
[----:B------:R-:W-:Y:S05]  /*12f10*/  BSYNC B2 ;  /* 0x0000000000027941 */ /* 0x000fea0003800000 */
.L_x_1885:
[----:B------:R-:W-:Y:S04]  /*12f20*/  BSSY B2, `(.L_x_1887) ;  /* 0x0000007000027945 */ /* 0x000fe80003800000 */
[----:B------:R-:W-:Y:S05]  /*12f30*/  @P2 BRA `(.L_x_1888) ;  /* 0x0000000000142947 */ /* 0x000fea0003800000 */
[----:B------:R-:W-:Y:S02]  /*12f40*/  ISETP.NE.AND P0, PT, R10, RZ, PT ;  /* 0x000000ff0a00720c */ /* 0x000fe40003f05270 */
[----:B-1----:R-:W-:-:S04]  /*12f50*/  MOV R3, 0x2000 ;  /* 0x0000200000037802 */ /* 0x002fc80000000f00 */
[----:B------:R2:W-:Y:S07]  /*12f60*/  SYNCS.ARRIVE.TRANS64 RZ, [UR38+0x28c38], R3 ;  /* 0x028c3803ffff79a7 */ /* 0x0005ee0008000026 */
[----:B------:R-:W-:Y:S05]  /*12f70*/  @!P0 BRA `(.L_x_1888) ;  /* 0x0000000000048947 */ /* 0x000fea0003800000 */
[----:B------:R-:W-:Y:S01]  /*12f80*/  BPT.TRAP 0x1 ;  /* 0x000000040000795c */ /* 0x000fe20000300000 */
.L_x_1888:
[----:B------:R-:W-:Y:S05]  /*12f90*/  BSYNC B2 ;  /* 0x0000000000027941 */ /* 0x000fea0003800000 */
.L_x_1887:
        /* <DEDUP_REMOVED lines=11> */
.L_x_1889:
        /* <DEDUP_REMOVED lines=10> */
.L_x_1972:
[----:B------:R-:W-:Y:S05]  /*130f0*/  BSYNC B2 ;  /* 0x0000000000027941 */ /* 0x000fea0003800000 */
.L_x_1890:
[----:B------:R-:W-:Y:S01]  /*13100*/  BSSY B2, `(.L_x_1892) ;  /* 0x0000009000027945 */ /* 0x000fe20003800000 */
[----:B01----:R-:W-:Y:S01]  /*13110*/  IMAD.MOV.U32 R2, RZ, RZ, 0x0 ;  /* 0x00000000ff027424 */ /* 0x003fe200078e00ff */
[----:B--2---:R-:W-:Y:S02]  /*13120*/  MOV R3, 0x14f00000 ;  /* 0x14f0000000037802 */ /* 0x004fe40000000f00 */
[----:B------:R-:W-:Y:S05]  /*13130*/  @P2 BRA `(.L_x_1893) ;  /* 0x0000000000142947 */ /* 0x000fea0003800000 */
[----:B------:R-:W-:Y:S01]  /*13140*/  ISETP.NE.AND P0, PT, R10, RZ, PT ;  /* 0x000000ff0a00720c */ /* 0x000fe20003f05270 */
[----:B------:R-:W-:-:S04]  /*13150*/  IMAD.MOV.U32 R12, RZ, RZ, 0x10000 ;  /* 0x00010000ff0c7424 */ /* 0x000fc800078e00ff */
[----:B------:R0:W-:Y:S08]  /*13160*/  SYNCS.ARRIVE.TRANS64 RZ, [UR38+0x28c58], R12 ;  /* 0x028c580cffff79a7 */ /* 0x0001f00008000026 */
[----:B0-----:R-:W-:Y:S05]  /*13170*/  @!P0 BRA `(.L_x_1893) ;  /* 0x0000000000048947 */ /* 0x001fea0003800000 */
[----:B------:R-:W-:Y:S01]  /*13180*/  BPT.TRAP 0x1 ;  /* 0x000000040000795c */ /* 0x000fe20000300000 */
.L_x_1893:
[----:B------:R-:W-:Y:S05]  /*13190*/  BSYNC B2 ;  /* 0x0000000000027941 */ /* 0x000fea0003800000 */
.L_x_1892:
        /* <DEDUP_REMOVED lines=9> */
.L_x_1894:
        /* <DEDUP_REMOVED lines=13> */
.L_x_1895:
        /* <DEDUP_REMOVED lines=13> */
.L_x_1896:
        /* <DEDUP_REMOVED lines=13> */
.L_x_1897:
        /* <DEDUP_REMOVED lines=13> */
.L_x_1898:
        /* <DEDUP_REMOVED lines=13> */
.L_x_1899:
        /* <DEDUP_REMOVED lines=13> */
.L_x_1900:
        /* <DEDUP_REMOVED lines=13> */
.L_x_1901:
        /* <DEDUP_REMOVED lines=8> */
.L_x_1883:
[----:B------:R-:W-:Y:S05]  /*13860*/  BSYNC B1 ;  /* 0x0000000000017941 */ /* 0x000fea0003800000 */
.L_x_1882:
[----:B------:R-:W-:Y:S01]  /*13870*/  ISETP.NE.AND P3, PT, R19, RZ, PT ;  /* 0x000000ff1300720c */ /* 0x000fe20003f65270 */
[----:B------:R-:W-:Y:S01]  /*13880*/  BSSY B1, `(.L_x_1902) ;  /* 0x00000b7000017945 */ /* 0x000fe20003800000 */
[----:B------:R-:W-:-:S11]  /*13890*/  LOP3.LUT R0, R0, 0x1, RZ, 0x3c, !PT ;  /* 0x0000000100007812 */ /* 0x000fd600078e3cff */
[----:B------:R-:W-:Y:S05]  /*138a0*/  @!P3 BRA `(.L_x_1903) ;  /* 0x0000000800d0b947 */ /* 0x000fea0003800000 */
[----:B------:R-:W2:Y:S01]  /*138b0*/  LDL R2, [R1] ;  /* 0x0000000001027983 */ /* 0x000ea20000100800 */
[----:B------:R-:W-:Y:S01]  /*138c0*/  VIADD R12, R7, 0xffffffff ;  /* 0xffffffff070c7836 */ /* 0x000fe20000000000 */
[----:B--2---:R-:W-:-:S13]  /*138d0*/  ISETP.NE.AND P3, PT, R2, RZ, PT ;  /* 0x000000ff0200720c */ /* 0x004fda0003f65270 */
[----:B------:R-:W-:Y:S05]  /*138e0*/  @!P3 BRA `(.L_x_1904) ;  /* 0x00000000004cb947 */ /* 0x000fea0003800000 */
[----:B------:R-:W0:Y:S01]  /*138f0*/  LDC R14, c[0x0][0x43c] ;  /* 0x00010f00ff0e7b82 */ /* 0x000e220000000800 */
[----:B------:R-:W-:Y:S01]  /*13900*/  IMAD.MOV.U32 R13, RZ, RZ, R12 ;  /* 0x000000ffff0d7224 */ /* 0x000fe200078e000c */
[----:B------:R-:W-:Y:S01]  /*13910*/  ULDC.64 UR4, c[0x0][0x428] ;  /* 0x00010a0000047ab9 */ /* 0x000fe20000000a00 */
[----:B0-----:R-:W-:-:S13]  /*13920*/  ISETP.NE.AND P0, PT, R14, 0x1, PT ;  /* 0x000000010e00780c */ /* 0x001fda0003f05270 */
[----:B------:R-:W0:Y:S02]  /*13930*/  @P0 LDC.64 R2, c[0x0][0x440] ;  /* 0x00011000ff020b82 */ /* 0x000e240000000a00 */
[----:B0-----:R-:W-:-:S05]  /*13940*/  @P0 IMAD.HI.U32 R2, R12, R2, RZ ;  /* 0x000000020c020227 */ /* 0x001fca00078e00ff */
[----:B------:R-:W-:Y:S01]  /*13950*/  @P0 SHF.R.U32.HI R13, RZ, R3, R2 ;  /* 0x00000003ff0d0219 */ /* 0x000fe20000011602 */
[----:B------:R-:W-:-:S03]  /*13960*/  IMAD R2, R18, UR4, RZ ;  /* 0x0000000412027c24 */ /* 0x000fc6000f8e02ff */
[----:B------:R-:W-:Y:S01]  /*13970*/  SHF.R.S32.HI R3, RZ, 0x1f, R13 ;  /* 0x0000001fff037819 */ /* 0x000fe2000001140d */
[----:B------:R-:W-:Y:S01]  /*13980*/  IMAD R5, R17, UR5, R2 ;  /* 0x0000000511057c24 */ /* 0x000fe2000f8e0202 */
[----:B------:R-:W-:-:S05]  /*13990*/  MOV R2, R13 ;  /* 0x0000000d00027202 */ /* 0x000fca0000000f00 */
        /* <DEDUP_REMOVED lines=8> */
.L_x_1904:
[----:B------:R-:W1:Y:S01]  /*13a20*/  S2R R2, SR_TID.X ;  /* 0x0000000000027919 */ /* 0x000e620000002100 */
[----:B------:R-:W-:Y:S01]  /*13a30*/  BSSY B2, `(.L_x_1905) ;  /* 0x0000006000027945 */ /* 0x000fe20003800000 */
[----:B-1----:R-:W-:Y:S02]  /*13a40*/  LOP3.LUT R3, R2, 0x7f, RZ, 0xc0, !PT ;  /* 0x0000007f02037812 */ /* 0x002fe400078ec0ff */
[----:B------:R-:W-:Y:S02]  /*13a50*/  SHF.L.U32 R2, R0, 0x1f, RZ ;  /* 0x0000001f00027819 */ /* 0x000fe400000006ff */
[----:B------:R-:W-:Y:S02]  /*13a60*/  ISETP.NE.AND P2, PT, R3, RZ, PT ;  /* 0x000000ff0300720c */ /* 0x000fe40003f45270 */
[----:B------:R-:W1:Y:S02]  /*13a70*/  SYNCS.PHASECHK.TRANS64.TRYWAIT P0, [UR38+0x28c40], R2 ;  /* 0x028c4002ff0075a7 */ /* 0x000e640008000166 */
[----:B-1----:R-:W-:Y:S09]  /*13a80*/  @!P0 BRA `(.L_x_1906) ;  /* 0x0000002400008947 */ /* 0x002ff20003800000 */
.L_x_1973:
[----:B------:R-:W-:Y:S05]  /*13a90*/  BSYNC B2 ;  /* 0x0000000000027941 */ /* 0x000fea0003800000 */
.L_x_1905:
[----:B------:R-:W-:Y:S04]  /*13aa0*/  BSSY B2, `(.L_x_1907) ;  /* 0x0000007000027945 */ /* 0x000fe80003800000 */
[----:B------:R-:W-:Y:S05]  /*13ab0*/  @P2 BRA `(.L_x_1908) ;  /* 0x0000000000142947 */ /* 0x000fea0003800000 */
[----:B------:R-:W-:Y:S01]  /*13ac0*/  ISETP.NE.AND P0, PT, R10, RZ, PT ;  /* 0x000000ff0a00720c */ /* 0x000fe20003f05270 */
[----:B-1----:R-:W-:-:S04]  /*13ad0*/  IMAD.MOV.U32 R3, RZ, RZ, 0x2000 ;  /* 0x00002000ff037424 */ /* 0x002fc800078e00ff */
[----:B------:R2:W-:Y:S08]  /*13ae0*/  SYNCS.ARRIVE.TRANS64 RZ, [UR38+0x28c30], R3 ;  /* 0x028c3003ffff79a7 */ /* 0x0005f00008000026 */
[----:B--2---:R-:W-:Y:S05]  /*13af0*/  @!P0 BRA `(.L_x_1908) ;  /* 0x0000000000048947 */ /* 0x004fea0003800000 */
[----:B------:R-:W-:Y:S01]  /*13b00*/  BPT.TRAP 0x1 ;  /* 0x000000040000795c */ /* 0x000fe20000300000 */
.L_x_1908:
[----:B------:R-:W-:Y:S05]  /*13b10*/  BSYNC B2 ;  /* 0x0000000000027941 */ /* 0x000fea0003800000 */
.L_x_1907:
        /* <DEDUP_REMOVED lines=11> */
.L_x_1909:
        /* <DEDUP_REMOVED lines=11> */
.L_x_1974:
[----:B------:R-:W-:Y:S05]  /*13c80*/  BSYNC B2 ;  /* 0x0000000000027941 */ /* 0x000fea0003800000 */
.L_x_1910:
[----:B------:R-:W-:Y:S01]  /*13c90*/  BSSY B2, `(.L_x_1912) ;  /* 0x0000009000027945 */ /* 0x000fe20003800000 */
[----:B01----:R-:W-:Y:S02]  /*13ca0*/  IMAD.MOV.U32 R2, RZ, RZ, 0x0 ;  /* 0x00000000ff027424 */ /* 0x003fe400078e00ff */
[----:B------:R-:W-:Y:S01]  /*13cb0*/  IMAD.MOV.U32 R3, RZ, RZ, 0x14f00000 ;  /* 0x14f00000ff037424 */ /* 0x000fe200078e00ff */
[----:B------:R-:W-:Y:S06]  /*13cc0*/  @P2 BRA `(.L_x_1913) ;  /* 0x0000000000142947 */ /* 0x000fec0003800000 */
[----:B------:R-:W-:Y:S02]  /*13cd0*/  ISETP.NE.AND P0, PT, R10, RZ, PT ;  /* 0x000000ff0a00720c */ /* 0x000fe40003f05270 */
[----:B------:R-:W-:-:S04]  /*13ce0*/  MOV R5, 0x10000 ;  /* 0x0001000000057802 */ /* 0x000fc80000000f00 */
[----:B------:R0:W-:Y:S07]  /*13cf0*/  SYNCS.ARRIVE.TRANS64 RZ, [UR38+0x28c50], R5 ;  /* 0x028c5005ffff79a7 */ /* 0x0001ee0008000026 */
[----:B------:R-:W-:Y:S05]  /*13d00*/  @!P0 BRA `(.L_x_1913) ;  /* 0x0000000000048947 */ /* 0x000fea0003800000 */
[----:B------:R-:W-:Y:S01]  /*13d10*/  BPT.TRAP 0x1 ;  /* 0x000000040000795c */ /* 0x000fe20000300000 */
.L_x_1913:
[----:B------:R-:W-:Y:S05]  /*13d20*/  BSYNC B2 ;  /* 0x0000000000027941 */ /* 0x000fea0003800000 */
.L_x_1912:
        /* <DEDUP_REMOVED lines=9> */
.L_x_1914:
        /* <DEDUP_REMOVED lines=13> */
.L_x_1915:
        /* <DEDUP_REMOVED lines=13> */
.L_x_1916:
        /* <DEDUP_REMOVED lines=13> */
.L_x_1917:
        /* <DEDUP_REMOVED lines=13> */
.L_x_1918:
        /* <DEDUP_REMOVED lines=13> */
.L_x_1919:
        /* <DEDUP_REMOVED lines=13> */
.L_x_1920:
        /* <DEDUP_REMOVED lines=13> */
.L_x_1921:
        /* <DEDUP_REMOVED lines=8> */
.L_x_1903:
[----:B------:R-:W-:Y:S05]  /*143f0*/  BSYNC B1 ;  /* 0x0000000000017941 */ /* 0x000fea0003800000 */
.L_x_1902:
[----:B------:R-:W-:Y:S01]  /*14400*/  VIADD R7, R7, 0xfffffffe ;  /* 0xfffffffe07077836 */ /* 0x000fe20000000000 */
[----:B------:R-:W-:Y:S06]  /*14410*/  @P1 BRA `(.L_x_1922) ;  /* 0xffffffe800301947 */ /* 0x000fec000383ffff */
[----:B------:R-:W-:Y:S05]  /*14420*/  BSYNC B0 ;  /* 0x0000000000007941 */ /* 0x000fea0003800000 */
.L_x_1881:
        /* <DEDUP_REMOVED lines=8> */
[----:B------:R-:W1:Y:S01]  /*144b0*/  LDC R4, c[0x0][0x43c] ;  /* 0x00010f00ff047b82 */ /* 0x000e620000000800 */
[----:B0-----:R-:W-:Y:S01]  /*144c0*/  IMAD.MOV.U32 R5, RZ, RZ, R7 ;  /* 0x000000ffff057224 */ /* 0x001fe200078e0007 */
[----:B------:R-:W-:Y:S02]  /*144d0*/  ULDC.64 UR4, c[0x0][0x428] ;  /* 0x00010a0000047ab9 */ /* 0x000fe40000000a00 */
[----:B------:R-:W-:-:S04]  /*144e0*/  IMAD R18, R18, UR4, RZ ;  /* 0x0000000412127c24 */ /* 0x000fc8000f8e02ff */
[----:B------:R-:W-:Y:S01]  /*144f0*/  IMAD R9, R17, UR5, R18 ;  /* 0x0000000511097c24 */ /* 0x000fe2000f8e0212 */
[----:B-1----:R-:W-:-:S13]  /*14500*/  ISETP.NE.AND P0, PT, R4, 0x1, PT ;  /* 0x000000010400780c */ /* 0x002fda0003f05270 */
[----:B------:R-:W0:Y:S02]  /*14510*/  @P0 LDC.64 R2, c[0x0][0x440] ;  /* 0x00011000ff020b82 */ /* 0x000e240000000a00 */
[----:B0-----:R-:W-:-:S05]  /*14520*/  @P0 IMAD.HI.U32 R2, R7, R2, RZ ;  /* 0x0000000207020227 */ /* 0x001fca00078e00ff */
[----:B------:R-:W-:-:S04]  /*14530*/  @P0 SHF.R.U32.HI R5, RZ, R3, R2 ;  /* 0x00000003ff050219 */ /* 0x000fc80000011602 */
[--C-:B------:R-:W-:Y:S01]  /*14540*/  SHF.R.S32.HI R3, RZ, 0x1f, R5.reuse ;  /* 0x0000001fff037819 */ /* 0x100fe20000011405 */
[----:B------:R-:W-:-:S04]  /*14550*/  IMAD.MOV.U32 R2, RZ, RZ, R5 ;  /* 0x000000ffff027224 */ /* 0x000fc800078e0005 */
[----:B------:R-:W-:Y:S01]  /*14560*/  IMAD.WIDE.U32 R2, R17, UR4, R2 ;  /* 0x0000000411027c25 */ /* 0x000fe2000f8e0002 */
[----:B------:R-:W-:-:S04]  /*14570*/  ULDC.64 UR4, c[0x0][0x418] ;  /* 0x0001060000047ab9 */ /* 0x000fc80000000a00 */
[----:B------:R-:W-:Y:S02]  /*14580*/  IADD3 R3, R9, R3, RZ ;  /* 0x0000000309037210 */ /* 0x000fe40007ffe0ff */
[----:B------:R-:W-:-:S04]  /*14590*/  LEA R16, P0, R2, UR4, 0x2 ;  /* 0x0000000402107c11 */ /* 0x000fc8000f8010ff */
[----:B------:R-:W-:-:S05]  /*145a0*/  LEA.HI.X R17, R2, UR5, R3, 0x2, P0 ;  /* 0x0000000502117c11 */ /* 0x000fca00080f1403 */
[----:B------:R1:W5:Y:S01]  /*145b0*/  LDG.E R16, desc[UR48][R16.64] ;  /* 0x0000003010107981 */ /* 0x000362000c1e1900 */
[----:B------:R-:W-:-:S04]  /*145c0*/  IMAD.MOV R2, RZ, RZ, -R5 ;  /* 0x000000ffff027224 */ /* 0x000fc800078e0a05 */
[----:B------:R-:W-:-:S07]  /*145d0*/  IMAD R7, R4, R2, R7 ;  /* 0x0000000204077224 */ /* 0x000fce00078e0207 */
.L_x_1925:
[----:B------:R-:W2:Y:S01]  /*145e0*/  S2R R2, SR_TID.X ;  /* 0x0000000000027919 */ /* 0x000ea20000002100 */
[----:B------:R-:W-:Y:S01]  /*145f0*/  BSSY B1, `(.L_x_1926) ;  /* 0x0000006000017945 */ /* 0x000fe20003800000 */
[----:B--2---:R-:W-:Y:S02]  /*14600*/  LOP3.LUT R3, R2, 0x7f, RZ, 0xc0, !PT ;  /* 0x0000007f02037812 */ /* 0x004fe400078ec0ff */
[----:B------:R-:W-:Y:S02]  /*14610*/  SHF.L.U32 R2, R0, 0x1f, RZ ;  /* 0x0000001f00027819 */ /* 0x000fe400000006ff */
[----:B------:R-:W-:Y:S02]  /*14620*/  ISETP.NE.AND P1, PT, R3, RZ, PT ;  /* 0x000000ff0300720c */ /* 0x000fe40003f25270 */
[----:B------:R-:W2:Y:S02]  /*14630*/  SYNCS.PHASECHK.TRANS64.TRYWAIT P0, [UR38+0x28c48], R2 ;  /* 0x028c4802ff0075a7 */ /* 0x000ea40008000166 */
[----:B--2---:R-:W-:Y:S09]  /*14640*/  @!P0 BRA `(.L_x_1927) ;  /* 0x0000001800408947 */ /* 0x004ff20003800000 */
.L_x_1975:
[----:B------:R-:W-:Y:S05]  /*14650*/  BSYNC B1 ;  /* 0x0000000000017941 */ /* 0x000fea0003800000 */
.L_x_1926:
[----:B------:R-:W-:Y:S04]  /*14660*/  BSSY B1, `(.L_x_1928) ;  /* 0x0000007000017945 */ /* 0x000fe80003800000 */
[----:B------:R-:W-:Y:S05]  /*14670*/  @P1 BRA `(.L_x_1929) ;  /* 0x0000000000141947 */ /* 0x000fea0003800000 */
[----:B------:R-:W-:Y:S01]  /*14680*/  ISETP.NE.AND P0, PT, R10, RZ, PT ;  /* 0x000000ff0a00720c */ /* 0x000fe20003f05270 */
[----:B--2---:R-:W-:-:S04]  /*14690*/  IMAD.MOV.U32 R3, RZ, RZ, 0x2000 ;  /* 0x00002000ff037424 */ /* 0x004fc800078e00ff */
[----:B------:R3:W-:Y:S08]  /*146a0*/  SYNCS.ARRIVE.TRANS64 RZ, [UR38+0x28c38], R3 ;  /* 0x028c3803ffff79a7 */ /* 0x0007f00008000026 */
[----:B---3--:R-:W-:Y:S05]  /*146b0*/  @!P0 BRA `(.L_x_1929) ;  /* 0x0000000000048947 */ /* 0x008fea0003800000 */
[----:B------:R-:W-:Y:S01]  /*146c0*/  BPT.TRAP 0x1 ;  /* 0x000000040000795c */ /* 0x000fe20000300000 */
.L_x_1929:
[----:B------:R-:W-:Y:S05]  /*146d0*/  BSYNC B1 ;  /* 0x0000000000017941 */ /* 0x000fea0003800000 */
.L_x_1928:
[----:B------:R-:W-:Y:S01]  /*146e0*/  IMAD.MOV.U32 R4, RZ, RZ, RZ ;  /* 0x000000ffff047224 */ /* 0x000fe200078e00ff */
[----:B------:R-:W-:Y:S01]  /*146f0*/  ULDC.64 UR4, c[0x0][0x198] ;  /* 0x0000660000047ab9 */ /* 0x000fe20000000a00 */
[----:B------:R-:W-:Y:S01]  /*14700*/  PLOP3.LUT P0, PT, PT, PT, PT, 0x80, 0x0 ;  /* 0x000000000000781c */ /* 0x000fe20003f0f070 */
[----:B------:R-:W-:Y:S01]  /*14710*/  UIADD3 UR4, UP0, UR4, 0x370, URZ ;  /* 0x0000037004047890 */ /* 0x000fe2000ff1e03f */
[----:B------:R-:W-:Y:S01]  /*14720*/  SHF.L.U32 R7, R7, 0x6, RZ ;  /* 0x0000000607077819 */ /* 0x000fe200000006ff */
[----:B------:R-:W-:Y:S01]  /*14730*/  UIADD3 UR8, UR38, 0x24400, URZ ;  /* 0x0002440026087890 */ /* 0x000fe2000fffe03f */
[----:B------:R-:W-:Y:S01]  /*14740*/  R2UR UR10, R4 ;  /* 0x00000000040a72ca */ /* 0x000fe200000e0000 */
[----:B------:R-:W-:Y:S02]  /*14750*/  UIADD3 UR9, UR38, 0x28c38, URZ ;  /* 0x00028c3826097890 */ /* 0x000fe4000fffe03f */
[----:B------:R-:W-:Y:S01]  /*14760*/  UIADD3.X UR5, URZ, UR5, URZ, UP0, !UPT ;  /* 0x000000053f057290 */ /* 0x000fe200087fe43f */
[----:B------:R-:W-:Y:S01]  /*14770*/  UMOV UR6, 0x0 ;  /* 0x0000000000067882 */ /* 0x000fe20000000000 */
[----:B------:R-:W-:-:S10]  /*14780*/  UMOV UR7, 0x14f00000 ;  /* 0x14f0000000077882 */ /* 0x000fd40000000000 */
.L_x_1930:
        /* <DEDUP_REMOVED lines=11> */
.L_x_1976:
[----:B------:R-:W-:Y:S05]  /*14840*/  BSYNC B1 ;  /* 0x0000000000017941 */ /* 0x000fea0003800000 */
.L_x_1931:
[----:B------:R-:W-:Y:S01]  /*14850*/  BSSY B1, `(.L_x_1933) ;  /* 0x0000009000017945 */ /* 0x000fe20003800000 */
[----:B--2---:R-:W-:Y:S02]  /*14860*/  IMAD.MOV.U32 R2, RZ, RZ, 0x0 ;  /* 0x00000000ff027424 */ /* 0x004fe400078e00ff */
[----:B------:R-:W-:Y:S01]  /*14870*/  IMAD.MOV.U32 R3, RZ, RZ, 0x14f00000 ;  /* 0x14f00000ff037424 */ /* 0x000fe200078e00ff */
[----:B------:R-:W-:Y:S06]  /*14880*/  @P1 BRA `(.L_x_1934) ;  /* 0x0000000000141947 */ /* 0x000fec0003800000 */
[----:B------:R-:W-:Y:S01]  /*14890*/  ISETP.NE.AND P0, PT, R10, RZ, PT ;  /* 0x000000ff0a00720c */ /* 0x000fe20003f05270 */
[----:B0-----:R-:W-:-:S04]  /*148a0*/  IMAD.MOV.U32 R5, RZ, RZ, 0x10000 ;  /* 0x00010000ff057424 */ /* 0x001fc800078e00ff */
[----:B------:R2:W-:Y:S08]  /*148b0*/  SYNCS.ARRIVE.TRANS64 RZ, [UR38+0x28c58], R5 ;  /* 0x028c5805ffff79a7 */ /* 0x0005f00008000026 */
[----:B--2---:R-:W-:Y:S05]  /*148c0*/  @!P0 BRA `(.L_x_1934) ;  /* 0x0000000000048947 */ /* 0x004fea0003800000 */
[----:B------:R-:W-:Y:S01]  /*148d0*/  BPT.TRAP 0x1 ;  /* 0x000000040000795c */ /* 0x000fe20000300000 */
.L_x_1934:
[----:B------:R-:W-:Y:S05]  /*148e0*/  BSYNC B1 ;  /* 0x0000000000017941 */ /* 0x000fea0003800000 */
.L_x_1933:
        /* <DEDUP_REMOVED lines=9> */
.L_x_1935:
        /* <DEDUP_REMOVED lines=13> */
.L_x_1936:
        /* <DEDUP_REMOVED lines=13> */
.L_x_1937:
        /* <DEDUP_REMOVED lines=13> */
.L_x_1938:
        /* <DEDUP_REMOVED lines=13> */
.L_x_1939:
        /* <DEDUP_REMOVED lines=13> */
.L_x_1940:
        /* <DEDUP_REMOVED lines=13> */
.L_x_1941:
        /* <DEDUP_REMOVED lines=13> */
.L_x_1942:
        /* <DEDUP_REMOVED lines=8> */
.L_x_1924:
[----:B------:R-:W-:Y:S05]  /*14fb0*/  BSYNC B0 ;  /* 0x0000000000007941 */ /* 0x000fea0003800000 */
.L_x_1923:
[----:B------:R-:W-:Y:S01]  /*14fc0*/  LOP3.LUT R0, R0, 0x1, RZ, 0x3c, !PT ;  /* 0x0000000100007812 */ /* 0x000fe200078e3cff */
[----:B------:R-:W-:Y:S01]  /*14fd0*/  IMAD.MOV.U32 R9, RZ, RZ, RZ ;  /* 0x000000ffff097224 */ /* 0x000fe200078e00ff */
[----:B------:R-:W-:-:S07]  /*14fe0*/  MOV R6, RZ ;  /* 0x000000ff00067202 */ /* 0x000fce0000000f00 */
.L_x_1848:
[----:B------:R-:W2:Y:S01]  /*14ff0*/  S2R R3, SR_CgaCtaId ;  /* 0x0000000000037919 */ /* 0x000ea20000008800 */
[----:B------:R-:W-:Y:S02]  /*15000*/  MOV R2, 0x400 ;  /* 0x0000040000027802 */ /* 0x000fe40000000f00 */
[----:B------:R-:W-:Y:S02]  /*15010*/  SHF.L.U32 R9, R9, 0x1f, RZ ;  /* 0x0000001f09097819 */ /* 0x000fe400000006ff */
[----:B--2---:R-:W-:-:S04]  /*15020*/  LEA R2, R3, R2, 0x18 ;  /* 0x0000000203027211 */ /* 0x004fc800078ec0ff */
[----:B------:R-:W2:Y:S02]  /*15030*/  SYNCS.PHASECHK.TRANS64.TRYWAIT P0, [R2+URZ+0x28c20], R9 ;  /* 0x028c2009020075a7 */ /* 0x000ea4000800017f */
[----:B--2---:R-:W-:Y:S05]  /*15040*/  @!P0 BRA `(.L_x_1943) ;  /* 0x0000000c00f08947 */ /* 0x004fea0003800000 */
.L_x_1977:
[----:B------:R-:W-:-:S03]  /*15050*/  UMOV UR4, 0xffffffff ;  /* 0xffffffff00047882 */ /* 0x000fc60000000000 */
[----:B------:R-:W-:Y:S05]  /*15060*/  BRA.DIV UR4, `(.L_x_1944) ;  /* 0x0000000e04fc7947 */ /* 0x000fea000b800000 */
[----:B------:R-:W3:Y:S02]  /*15070*/  S2R R3, SR_TID.X ;  /* 0x0000000000037919 */ /* 0x000ee40000002100 */
[----:B---3--:R-:W-:-:S04]  /*15080*/  SHF.R.U32.HI R3, RZ, 0x5, R3 ;  /* 0x00000005ff037819 */ /* 0x008fc80000011603 */
[----:B------:R-:W-:-:S05]  /*15090*/  LOP3.LUT R3, R3, 0x3, RZ, 0xc0, !PT ;  /* 0x0000000303037812 */ /* 0x000fca00078ec0ff */
[----:B------:R3:W4:Y:S02]  /*150a0*/  SHFL.IDX PT, R14, R3, RZ, 0x1f ;  /* 0x00001fff030e7589 */ /* 0x00072400000e0000 */
.L_x_1980:
[----:B----4-:R-:W-:-:S13]  /*150b0*/  ISETP.NE.AND P0, PT, R14, RZ, PT ;  /* 0x000000ff0e00720c */ /* 0x010fda0003f05270 */
[----:B------:R-:W-:Y:S05]  /*150c0*/  @P0 BRA `(.L_x_1747) ;  /* 0x0000000000880947 */ /* 0x000fea0003800000 */
[----:B------:R-:W-:-:S03]  /*150d0*/  UMOV UR4, 0xffffffff ;  /* 0xffffffff00047882 */ /* 0x000fc60000000000 */
[----:B------:R-:W-:Y:S05]  /*150e0*/  BRA.DIV UR4, `(.L_x_1945) ;  /* 0x0000001204107947 */ /* 0x000fea000b800000 */
[----:B------:R-:W-:-:S13]  /*150f0*/  ELECT P6, URZ, PT ;  /* 0x00000000003f782f */ /* 0x000fda00038c0000 */
.L_x_1983:
[----:B------:R-:W-:Y:S05]  /*15100*/  @!P6 BRA `(.L_x_1747) ;  /* 0x000000000078e947 */ /* 0x000fea0003800000 */
[----:B------:R-:W-:-:S06]  /*15110*/  ULOP3.LUT UR4, UR45, 0x2, URZ, 0xfc, !UPT ;  /* 0x000000022d047892 */ /* 0x000fcc000f8efc3f */
[----:B---3--:R-:W-:-:S05]  /*15120*/  IMAD.U32 R3, RZ, RZ, UR4 ;  /* 0x00000004ff037e24 */ /* 0x008fca000f8e00ff */
[----:B------:R-:W-:-:S13]  /*15130*/  ISETP.NE.AND P2, PT, R3, 0x3, PT ;  /* 0x000000030300780c */ /* 0x000fda0003f45270 */
[----:B------:R-:W-:Y:S05]  /*15140*/  @!P2 BRA `(.L_x_1946) ;  /* 0x000000000004a947 */ /* 0x000fea0003800000 */
[----:B------:R-:W-:Y:S01]  /*15150*/  BPT.TRAP 0x1 ;  /* 0x000000040000795c */ /* 0x000fe20000300000 */
.L_x_1946:
[----:B------:R-:W-:Y:S01]  /*15160*/  VIADD R8, R2, 0x28c40 ;  /* 0x00028c4002087836 */ /* 0x000fe20000000000 */
[----:B------:R-:W-:Y:S01]  /*15170*/  SHF.L.U32 R4, R0, 0x1f, RZ ;  /* 0x0000001f00047819 */ /* 0x000fe200000006ff */
[----:B------:R-:W-:-:S03]  /*15180*/  VIADD R3, R6, 0x1 ;  /* 0x0000000106037836 */ /* 0x000fc60000000000 */
[----:B------:R-:W-:Y:S02]  /*15190*/  LEA R7, R6, R8, 0x3 ;  /* 0x0000000806077211 */ /* 0x000fe400078e18ff */
[C---:B------:R-:W-:Y:S02]  /*151a0*/  ISETP.NE.AND P1, PT, R3.reuse, 0x2, PT ;  /* 0x000000020300780c */ /* 0x040fe40003f25270 */
[----:B------:R-:W3:Y:S02]  /*151b0*/  SYNCS.PHASECHK.TRANS64.TRYWAIT P0, [R7+URZ], R4 ;  /* 0x00000004070075a7 */ /* 0x000ee4000800017f */
[----:B0-----:R-:W-:Y:S02]  /*151c0*/  SEL R5, RZ, 0x1, P1 ;  /* 0x00000001ff057807 */ /* 0x001fe40000800000 */
[----:B------:R-:W-:Y:S02]  /*151d0*/  SEL R3, R3, RZ, P1 ;  /* 0x000000ff03037207 */ /* 0x000fe40000800000 */
[----:B------:R-:W-:-:S03]  /*151e0*/  LOP3.LUT R0, R0, R5, RZ, 0x3c, !PT ;  /* 0x0000000500007212 */ /* 0x000fc600078e3cff */
[----:B------:R-:W-:Y:S01]  /*151f0*/  IMAD R5, R3, 0x8, R8 ;  /* 0x0000000803057824 */ /* 0x000fe200078e0208 */
[----:B------:R-:W-:Y:S01]  /*15200*/  SHF.L.U32 R0, R0, 0x1f, RZ ;  /* 0x0000001f00007819 */ /* 0x000fe200000006ff */
[----:B---3--:R-:W-:Y:S06]  /*15210*/  @!P0 BRA `(.L_x_1947) ;  /* 0x0000000c00e48947 */ /* 0x008fec0003800000 */
.L_x_1984:
[----:B------:R-:W3:Y:S02]  /*15220*/  SYNCS.PHASECHK.TRANS64.TRYWAIT P0, [R5+URZ], R0 ;  /* 0x00000000050075a7 */ /* 0x000ee4000800017f */
[----:B---3--:R-:W-:Y:S05]  /*15230*/  @!P0 BRA `(.L_x_1948) ;  /* 0x0000000c00f08947 */ /* 0x008fea0003800000 */
.L_x_1985:
[----:B------:R-:W-:Y:S05]  /*15240*/  @!P2 BRA `(.L_x_1949) ;  /* 0x000000000004a947 */ /* 0x000fea0003800000 */
[----:B------:R-:W-:Y:S01]  /*15250*/  BPT.TRAP 0x1 ;  /* 0x000000040000795c */ /* 0x000fe20000300000 */
.L_x_1949:
[----:B--2---:R-:W-:-:S05]  /*15260*/  VIADD R2, R2, 0x28c60 ;  /* 0x00028c6002027836 */ /* 0x004fca0000000000 */
[----:B---3--:R-:W-:-:S04]  /*15270*/  LEA R5, R6, R2, 0x3 ;  /* 0x0000000206057211 */ /* 0x008fc800078e18ff */
[----:B------:R-:W2:Y:S02]  /*15280*/  SYNCS.PHASECHK.TRANS64.TRYWAIT P0, [R5+URZ], R4 ;  /* 0x00000004050075a7 */ /* 0x000ea4000800017f */
[----:B--2---:R-:W-:Y:S05]  /*15290*/  @!P0 BRA `(.L_x_1950) ;  /* 0x0000000c00ec8947 */ /* 0x004fea0003800000 */
.L_x_1986:
[----:B------:R-:W-:-:S07]  /*152a0*/  IMAD R3, R3, 0x8, R2 ;  /* 0x0000000803037824 */ /* 0x000fce00078e0202 */
.L_x_1951:
[----:B---3--:R3:W4:Y:S02]  /*152b0*/  SYNCS.PHASECHK.TRANS64.TRYWAIT P0, [R3+URZ], R0 ;  /* 0x00000000030075a7 */ /* 0x008724000800017f */
[----:B----4-:R-:W-:Y:S05]  /*152c0*/  @!P0 NANOSLEEP.SYNCS 0x989680 ;  /* 0x009896800000895d */ /* 0x010fea0003900000 */
[----:B------:R-:W4:Y:S02]  /*152d0*/  @!P0 SYNCS.PHASECHK.TRANS64 P0, [R3+URZ], R0 ;  /* 0x00000000030085a7 */ /* 0x000f24000800007f */
[----:B----4-:R-:W-:Y:S05]  /*152e0*/  @!P0 BRA `(.L_x_1951) ;  /* 0xfffffffc00f08947 */ /* 0x010fea000383ffff */
.L_x_1747:
[----:B------:R-:W-:Y:S05]  /*152f0*/  BSYNC B6 ;  /* 0x0000000000067941 */ /* 0x000fea0003800000 */
.L_x_1744:
[----:B------:R-:W-:Y:S05]  /*15300*/  EXIT ;  /* 0x000000000000794d */ /* 0x000fea0003800000 */
.L_x_1758:
[----:B0-----:R-:W-:-:S04]  /*15310*/  IMAD.U32 R5, RZ, RZ, UR5 ;  /* 0x00000005ff057e24 */ /* 0x001fc8000f8e00ff */
[----:B------:R0:W1:Y:S03]  /*15320*/  SYNCS.PHASECHK.TRANS64.TRYWAIT P1, [R5+URZ+0x28c50], R2 ;  /* 0x028c5002050075a7 */ /* 0x000066000802017f */
[----:B-1----:R-:W-:Y:S05]  /*15330*/  @!P1 NANOSLEEP.SYNCS 0x989680 ;  /* 0x009896800000995d */ /* 0x002fea0003900000 */
[----:B------:R-:W1:Y:S02]  /*15340*/  @!P1 SYNCS.PHASECHK.TRANS64 P1, [R5+URZ+0x28c50], R2 ;  /* 0x028c5002050095a7 */ /* 0x000e64000802007f */
[----:B-1----:R-:W-:Y:S05]  /*15350*/  @!P1 BRA `(.L_x_1758) ;  /* 0xfffffffc00ec9947 */ /* 0x002fea000383ffff */
[----:B------:R-:W-:Y:S05]  /*15360*/  BRA `(.L_x_1952) ;  /* 0xfffffec400647947 */ /* 0x000fea000383ffff */
.L_x_1763:
[----:B-1----:R-:W-:-:S04]  /*15370*/  IMAD.U32 R5, RZ, RZ, UR7 ;  /* 0x00000007ff057e24 */ /* 0x002fc8000f8e00ff */
[----:B------:R1:W2:Y:S03]  /*15380*/  SYNCS.PHASECHK.TRANS64.TRYWAIT P1, [R5+URZ+0x28c50], R2 ;  /* 0x028c5002050075a7 */ /* 0x0002a6000802017f */
[----:B--2---:R-:W-:Y:S05]  /*15390*/  @!P1 NANOSLEEP.SYNCS 0x989680 ;  /* 0x009896800000995d */ /* 0x004fea0003900000 */
[----:B------:R-:W2:Y:S02]  /*153a0*/  @!P1 SYNCS.PHASECHK.TRANS64 P1, [R5+URZ+0x28c50], R2 ;  /* 0x028c5002050095a7 */ /* 0x000ea4000802007f */
[----:B--2---:R-:W-:Y:S05]  /*153b0*/  @!P1 BRA `(.L_x_1763) ;  /* 0xfffffffc00ec9947 */ /* 0x004fea000383ffff */
[----:B------:R-:W-:Y:S05]  /*153c0*/  BRA `(.L_x_1762) ;  /* 0xfffffed0006c7947 */ /* 0x000fea000383ffff */
.L_x_1773:
[----:B0-----:R-:W-:-:S04]  /*153d0*/  MOV R9, UR37 ;  /* 0x0000002500097c02 */ /* 0x001fc80008000f00 */
[----:B------:R0:W1:Y:S03]  /*153e0*/  SYNCS.PHASECHK.TRANS64.TRYWAIT P0, [R9+URZ+0x28c00], R14 ;  /* 0x028c000e090075a7 */ /* 0x000066000800017f */
[----:B-1----:R-:W-:Y:S05]  /*153f0*/  @!P0 NANOSLEEP.SYNCS 0x989680 ;  /* 0x009896800000895d */ /* 0x002fea0003900000 */
[----:B------:R-:W1:Y:S02]  /*15400*/  @!P0 SYNCS.PHASECHK.TRANS64 P0, [R9+URZ+0x28c00], R14 ;  /* 0x028c000e090085a7 */ /* 0x000e64000800007f */
[----:B-1----:R-:W-:Y:S05]  /*15410*/  @!P0 BRA `(.L_x_1773) ;  /* 0xfffffffc00ec8947 */ /* 0x002fea000383ffff */
[----:B------:R-:W-:Y:S05]  /*15420*/  BRA `(.L_x_1953) ;  /* 0xfffffee800a07947 */ /* 0x000fea000383ffff */
.L_x_1777:
[----:B--2---:R-:W-:-:S04]  /*15430*/  IMAD.U32 R5, RZ, RZ, UR37 ;  /* 0x00000025ff057e24 */ /* 0x004fc8000f8e00ff */
[----:B------:R2:W3:Y:S03]  /*15440*/  SYNCS.PHASECHK.TRANS64.TRYWAIT P0, [R5+URZ+0x28c30], R14 ;  /* 0x028c300e050075a7 */ /* 0x0004e6000800017f */
[----:B---3--:R-:W-:Y:S05]  /*15450*/  @!P0 NANOSLEEP.SYNCS 0x989680 ;  /* 0x009896800000895d */ /* 0x008fea0003900000 */
[----:B------:R-:W3:Y:S02]  /*15460*/  @!P0 SYNCS.PHASECHK.TRANS64 P0, [R5+URZ+0x28c30], R14 ;  /* 0x028c300e050085a7 */ /* 0x000ee4000800007f */
[----:B---3--:R-:W-:Y:S05]  /*15470*/  @!P0 BRA `(.L_x_1777) ;  /* 0xfffffffc00ec8947 */ /* 0x008fea000383ffff */
[----:B------:R-:W-:Y:S05]  /*15480*/  BRA `(.L_x_1776) ;  /* 0xfffffee800ec7947 */ /* 0x000fea000383ffff */
.L_x_1789:
[----:B-1----:R1:W3:Y:S02]  /*15490*/  SYNCS.PHASECHK.TRANS64.TRYWAIT P0, [R13+URZ+0x28c50], R14 ;  /* 0x028c500e0d0075a7 */ /* 0x0022e4000800017f */
[----:B---3--:R-:W-:Y:S05]  /*154a0*/  @!P0 NANOSLEEP.SYNCS 0x989680 ;  /* 0x009896800000895d */ /* 0x008fea0003900000 */
[----:B------:R-:W3:Y:S02]  /*154b0*/  @!P0 SYNCS.PHASECHK.TRANS64 P0, [R13+URZ+0x28c50], R14 ;  /* 0x028c500e0d0085a7 */ /* 0x000ee4000800007f */
[----:B---3--:R-:W-:Y:S05]  /*154c0*/  @!P0 BRA `(.L_x_1789) ;  /* 0xfffffffc00f08947 */ /* 0x008fea000383ffff */
[----:B------:R-:W-:Y:S05]  /*154d0*/  BRA `(.L_x_1788) ;  /* 0xffffff0c00587947 */ /* 0x000fea000383ffff */
.L_x_1797:
[----:B0-----:R-:W-:-:S04]  /*154e0*/  IMAD.U32 R14, RZ, RZ, UR32 ;  /* 0x00000020ff0e7e24 */ /* 0x001fc8000f8e00ff */
[----:B------:R0:W3:Y:S03]  /*154f0*/  SYNCS.PHASECHK.TRANS64.TRYWAIT P0, [R14+URZ+0x28c30], R13 ;  /* 0x028c300d0e0075a7 */ /* 0x0000e6000800017f */
[----:B---3--:R-:W-:Y:S05]  /*15500*/  @!P0 NANOSLEEP.SYNCS 0x989680 ;  /* 0x009896800000895d */ /* 0x008fea0003900000 */
[----:B------:R-:W3:Y:S02]  /*15510*/  @!P0 SYNCS.PHASECHK.TRANS64 P0, [R14+URZ+0x28c30], R13 ;  /* 0x028c300d0e0085a7 */ /* 0x000ee4000800007f */
[----:B---3--:R-:W-:Y:S05]  /*15520*/  @!P0 BRA `(.L_x_1797) ;  /* 0xfffffffc00ec8947 */ /* 0x008fea000383ffff */
[----:B------:R-:W-:Y:S05]  /*15530*/  BRA `(.L_x_1796) ;  /* 0xffffff1000c47947 */ /* 0x000fea000383ffff */
.L_x_1809:
[----:B-1----:R1:W3:Y:S02]  /*15540*/  SYNCS.PHASECHK.TRANS64.TRYWAIT P0, [R14+URZ+0x28c50], R13 ;  /* 0x028c500d0e0075a7 */ /* 0x0022e4000800017f */
[----:B---3--:R-:W-:Y:S05]  /*15550*/  @!P0 NANOSLEEP.SYNCS 0x989680 ;  /* 0x009896800000895d */ /* 0x008fea0003900000 */
[----:B------:R-:W3:Y:S02]  /*15560*/  @!P0 SYNCS.PHASECHK.TRANS64 P0, [R14+URZ+0x28c50], R13 ;  /* 0x028c500d0e0085a7 */ /* 0x000ee4000800007f */
[----:B---3--:R-:W-:Y:S05]  /*15570*/  @!P0 BRA `(.L_x_1809) ;  /* 0xfffffffc00f08947 */ /* 0x008fea000383ffff */
[----:B------:R-:W-:Y:S05]  /*15580*/  BRA `(.L_x_1808) ;  /* 0xffffff3400ac7947 */ /* 0x000fea000383ffff */
.L_x_1818:
[----:B-1----:R-:W-:-:S04]  /*15590*/  IMAD.U32 R6, RZ, RZ, UR29 ;  /* 0x0000001dff067e24 */ /* 0x002fc8000f8e00ff */
[----:B------:R1:W4:Y:S03]  /*155a0*/  SYNCS.PHASECHK.TRANS64.TRYWAIT P1, [R6+URZ+0x28c30], R13 ;  /* 0x028c300d060075a7 */ /* 0x000326000802017f */
[----:B----4-:R-:W-:Y:S05]  /*155b0*/  @!P1 NANOSLEEP.SYNCS 0x989680 ;  /* 0x009896800000995d */ /* 0x010fea0003900000 */
[----:B------:R-:W4:Y:S02]  /*155c0*/  @!P1 SYNCS.PHASECHK.TRANS64 P1, [R6+URZ+0x28c30], R13 ;  /* 0x028c300d060095a7 */ /* 0x000f24000802007f */
[----:B----4-:R-:W-:Y:S05]  /*155d0*/  @!P1 BRA `(.L_x_1818) ;  /* 0xfffffffc00ec9947 */ /* 0x010fea000383ffff */
[----:B------:R-:W-:Y:S05]  /*155e0*/  BRA `(.L_x_1817) ;  /* 0xffffff3c00547947 */ /* 0x000fea000383ffff */
.L_x_1822:
[----:B--2---:R2:W3:Y:S02]  /*155f0*/  SYNCS.PHASECHK.TRANS64.TRYWAIT P1, [R192+URZ+0x28c50], R13 ;  /* 0x028c500dc00075a7 */ /* 0x0044e4000802017f */
[----:B---3--:R-:W-:Y:S05]  /*15600*/  @!P1 NANOSLEEP.SYNCS 0x989680 ;  /* 0x009896800000995d */ /* 0x008fea0003900000 */
[----:B------:R-:W3:Y:S02]  /*15610*/  @!P1 SYNCS.PHASECHK.TRANS64 P1, [R192+URZ+0x28c50], R13 ;  /* 0x028c500dc00095a7 */ /* 0x000ee4000802007f */
[----:B---3--:R-:W-:Y:S05]  /*15620*/  @!P1 BRA `(.L_x_1822) ;  /* 0xfffffffc00f09947 */ /* 0x008fea000383ffff */
[----:B------:R-:W-:Y:S05]  /*15630*/  BRA `(.L_x_1821) ;  /* 0xffffff5400707947 */ /* 0x000fea000383ffff */
.L_x_1828:
[----:B-1----:R-:W-:-:S04]  /*15640*/  MOV R6, UR31 ;  /* 0x0000001f00067c02 */ /* 0x002fc80008000f00 */
[----:B------:R1:W3:Y:S03]  /*15650*/  SYNCS.PHASECHK.TRANS64.TRYWAIT P0, [R6+URZ+0x28c30], R13 ;  /* 0x028c300d060075a7 */ /* 0x0002e6000800017f */
[----:B---3--:R-:W-:Y:S05]  /*15660*/  @!P0 NANOSLEEP.SYNCS 0x989680 ;  /* 0x009896800000895d */ /* 0x008fea0003900000 */
[----:B------:R-:W3:Y:S02]  /*15670*/  @!P0 SYNCS.PHASECHK.TRANS64 P0, [R6+URZ+0x28c30], R13 ;  /* 0x028c300d060085a7 */ /* 0x000ee4000800007f */
[----:B---3--:R-:W-:Y:S05]  /*15680*/  @!P0 BRA `(.L_x_1828) ;  /* 0xfffffffc00ec8947 */ /* 0x008fea000383ffff */
[----:B------:R-:W-:Y:S05]  /*15690*/  BRA `(.L_x_1827) ;  /* 0xffffff5800687947 */ /* 0x000fea000383ffff */
.L_x_1840:
[----:B-1----:R1:W3:Y:S02]  /*156a0*/  SYNCS.PHASECHK.TRANS64.TRYWAIT P0, [R16+URZ+0x28c50], R13 ;  /* 0x028c500d100075a7 */ /* 0x0022e4000800017f */
[----:B---3--:R-:W-:Y:S05]  /*156b0*/  @!P0 NANOSLEEP.SYNCS 0x989680 ;  /* 0x009896800000895d */ /* 0x008fea0003900000 */
[----:B------:R-:W3:Y:S02]  /*156c0*/  @!P0 SYNCS.PHASECHK.TRANS64 P0, [R16+URZ+0x28c50], R13 ;  /* 0x028c500d100085a7 */ /* 0x000ee4000800007f */
[----:B---3--:R-:W-:Y:S05]  /*156d0*/  @!P0 BRA `(.L_x_1840) ;  /* 0xfffffffc00f08947 */ /* 0x008fea000383ffff */
[----:B------:R-:W-:Y:S05]  /*156e0*/  BRA `(.L_x_1839) ;  /* 0xffffff7c00347947 */ /* 0x000fea000383ffff */
.L_x_1859:
[----:B------:R-:W-:Y:S01]  /*156f0*/  IMAD.MOV.U32 R13, RZ, RZ, R19 ;  /* 0x000000ffff0d7224 */ /* 0x000fe200078e0013 */
[----:B------:R-:W-:Y:S01]  /*15700*/  MOV R15, 0xffffffff ;  /* 0xffffffff000f7802 */ /* 0x000fe20000000f00 */
[----:B------:R-:W-:Y:S02]  /*15710*/  IMAD.MOV.U32 R12, RZ, RZ, RZ ;  /* 0x000000ffff0c7224 */ /* 0x000fe400078e00ff */
[----:B------:R-:W-:-:S07]  /*15720*/  IMAD.MOV.U32 R11, RZ, RZ, 0x1f ;  /* 0x0000001fff0b7424 */ /* 0x000fce00078e00ff */
[----:B------:R-:W-:Y:S05]  /*15730*/  WARPSYNC.COLLECTIVE R15, `(.L_x_1954) ;  /* 0x000000000f087348 */ /* 0x000fea0003c00000 */
[----:B------:R0:W1:Y:S02]  /*15740*/  SHFL.IDX P6, R14, R13, R12, R11 ;  /* 0x0000000c0d0e7389 */ /* 0x00006400000c000b */
[----:B01----:R-:W-:Y:S01]  /*15750*/  ENDCOLLECTIVE ;  /* 0x000000000000791b */ /* 0x003fe20003800000 */
.L_x_1954:
[----:B------:R-:W-:Y:S05]  /*15760*/  BRA `(.L_x_1955) ;  /* 0xffffffbc00f87947 */ /* 0x000fea000383ffff */
.L_x_1861:
[----:B------:R-:W-:Y:S01]  /*15770*/  BSSY B0, `(.L_x_1956) ;  /* 0x0000006000007945 */ /* 0x000fe20003800000 */
[----:B------:R-:W-:-:S07]  /*15780*/  IMAD.MOV.U32 R15, RZ, RZ, -0x1 ;  /* 0xffffffffff0f7424 */ /* 0x000fce00078e00ff */
[----:B------:R-:W-:Y:S05]  /*15790*/  WARPSYNC.COLLECTIVE R15, `(.L_x_1957) ;  /* 0x000000000f0c7348 */ /* 0x000fea0003c00000 */
[----:B------:R-:W-:Y:S02]  /*157a0*/  ELECT P6, UR62, PT ;  /* 0x00000000003e782f */ /* 0x000fe400038c0000 */
[----:B------:R-:W-:Y:S01]  /*157b0*/  MOV R14, UR62 ;  /* 0x0000003e000e7c02 */ /* 0x000fe20008000f00 */
[----:B------:R-:W-:Y:S10]  /*157c0*/  ENDCOLLECTIVE ;  /* 0x000000000000791b */ /* 0x000ff40003800000 */
.L_x_1957:
[----:B------:R-:W-:Y:S05]  /*157d0*/  BSYNC B0 ;  /* 0x0000000000007941 */ /* 0x000fea0003800000 */
.L_x_1956:
[----:B------:R-:W-:Y:S05]  /*157e0*/  BRA `(.L_x_1958) ;  /* 0xffffffbc00f87947 */ /* 0x000fea000383ffff */
.L_x_1863:
[----:B0-----:R-:W-:-:S04]  /*157f0*/  IMAD.U32 R3, RZ, RZ, UR38 ;  /* 0x00000026ff037e24 */ /* 0x001fc8000f8e00ff */
[----:B------:R0:W1:Y:S03]  /*15800*/  SYNCS.PHASECHK.TRANS64.TRYWAIT P0, [R3+URZ+0x28c40], R0 ;  /* 0x028c4000030075a7 */ /* 0x000066000800017f */
[----:B-1----:R-:W-:Y:S05]  /*15810*/  @!P0 NANOSLEEP.SYNCS 0x989680 ;  /* 0x009896800000895d */ /* 0x002fea0003900000 */
[----:B------:R-:W1:Y:S02]  /*15820*/  @!P0 SYNCS.PHASECHK.TRANS64 P0, [R3+URZ+0x28c40], R0 ;  /* 0x028c4000030085a7 */ /* 0x000e64000800007f */
[----:B-1----:R-:W-:Y:S05]  /*15830*/  @!P0 BRA `(.L_x_1863) ;  /* 0xfffffffc00ec8947 */ /* 0x002fea000383ffff */
[----:B------:R-:W-:Y:S05]  /*15840*/  BRA `(.L_x_1959) ;  /* 0xffffffc000587947 */ /* 0x000fea000383ffff */
.L_x_1866:
[----:B------:R-:W-:Y:S01]  /*15850*/  IMAD.MOV.U32 R13, RZ, RZ, R7 ;  /* 0x000000ffff0d7224 */ /* 0x000fe200078e0007 */
[----:B------:R-:W-:Y:S01]  /*15860*/  MOV R12, RZ ;  /* 0x000000ff000c7202 */ /* 0x000fe20000000f00 */
[----:B------:R-:W-:Y:S02]  /*15870*/  IMAD.MOV.U32 R11, RZ, RZ, 0x181f ;  /* 0x0000181fff0b7424 */ /* 0x000fe400078e00ff */
[----:B------:R-:W-:Y:S02]  /*15880*/  IMAD.MOV.U32 R15, RZ, RZ, -0x1 ;  /* 0xffffffffff0f7424 */ /* 0x000fe400078e00ff */
[----:B------:R-:W-:-:S07]  /*15890*/  VIADD R4, R4, UR40 ;  /* 0x0000002804047c36 */ /* 0x000fce0008000000 */
[----:B------:R-:W-:Y:S05]  /*158a0*/  WARPSYNC.COLLECTIVE R15, `(.L_x_1960) ;  /* 0x000000000f087348 */ /* 0x000fea0003c00000 */
[----:B------:R0:W1:Y:S02]  /*158b0*/  SHFL.IDX P6, R14, R13, R12, R11 ;  /* 0x0000000c0d0e7389 */ /* 0x00006400000c000b */
[----:B01----:R-:W-:Y:S01]  /*158c0*/  ENDCOLLECTIVE ;  /* 0x000000000000791b */ /* 0x003fe20003800000 */
.L_x_1960:
[----:B------:R-:W-:Y:S01]  /*158d0*/  MOV R13, R0 ;  /* 0x00000000000d7202 */ /* 0x000fe20000000f00 */
[----:B------:R-:W-:-:S07]  /*158e0*/  IMAD.MOV.U32 R2, RZ, RZ, R14 ;  /* 0x000000ffff027224 */ /* 0x000fce00078e000e */
[----:B------:R-:W-:Y:S05]  /*158f0*/  WARPSYNC.COLLECTIVE R15, `(.L_x_1961) ;  /* 0x000000000f087348 */ /* 0x000fea0003c00000 */
[----:B------:R0:W1:Y:S02]  /*15900*/  SHFL.IDX P6, R14, R13, R12, R11 ;  /* 0x0000000c0d0e7389 */ /* 0x00006400000c000b */
[----:B01----:R-:W-:Y:S01]  /*15910*/  ENDCOLLECTIVE ;  /* 0x000000000000791b */ /* 0x003fe20003800000 */
.L_x_1961:
[----:B------:R-:W-:Y:S02]  /*15920*/  ULDC UR4, c[0x0][0x288] ;  /* 0x0000a20000047ab9 */ /* 0x000fe40000000800 */
[----:B------:R-:W-:-:S05]  /*15930*/  IMAD R6, R6, UR4, RZ ;  /* 0x0000000406067c24 */ /* 0x000fca000f8e02ff */
[C---:B------:R-:W-:Y:S02]  /*15940*/  ISETP.GE.AND P1, PT, R4.reuse, R6, PT ;  /* 0x000000060400720c */ /* 0x040fe40003f26270 */
[----:B------:R-:W-:Y:S01]  /*15950*/  IADD3 R11, R4, 0x10, RZ ;  /* 0x00000010040b7810 */ /* 0x000fe20007ffe0ff */
[----:B------:R-:W-:Y:S02]  /*15960*/  IMAD.MOV.U32 R13, RZ, RZ, R7 ;  /* 0x000000ffff0d7224 */ /* 0x000fe400078e0007 */
[----:B------:R-:W-:-:S08]  /*15970*/  IMAD.MOV.U32 R12, RZ, RZ, 0x1 ;  /* 0x00000001ff0c7424 */ /* 0x000fd000078e00ff */
[----:B------:R-:W-:Y:S02]  /*15980*/  @!P1 LEA R9, R5, UR38, 0x1 ;  /* 0x0000002605099c11 */ /* 0x000fe4000f8e08ff */
[----:B------:R-:W-:-:S05]  /*15990*/  @!P1 LEA R14, P2, R8, R14, 0x1 ;  /* 0x0000000e080e9211 */ /* 0x000fca00078408ff */
[----:B------:R-:W-:Y:S02]  /*159a0*/  @!P1 IMAD.X R3, RZ, RZ, R2, P2 ;  /* 0x000000ffff039224 */ /* 0x000fe400010e0602 */
[----:B------:R-:W-:-:S05]  /*159b0*/  @!P1 IMAD.MOV.U32 R2, RZ, RZ, R14 ;  /* 0x000000ffff029224 */ /* 0x000fca00078e000e */
[----:B------:R-:W-:Y:S01]  /*159c0*/  @!PT LDS RZ, [RZ] ;  /* 0x00000000fffff984 */ /* 0x000fe20000000800 */
[----:B------:R-:W-:Y:S01]  /*159d0*/  @!PT LDS RZ, [RZ] ;  /* 0x00000000fffff984 */ /* 0x000fe20000000800 */
[----:B------:R-:W-:Y:S01]  /*159e0*/  @!PT LDS RZ, [RZ] ;  /* 0x00000000fffff984 */ /* 0x000fe20000000800 */
[----:B------:R0:W-:Y:S01]  /*159f0*/  @!P1 LDGSTS.E.BYPASS.LTC128B.128 [R9+0x20400], desc[UR48][R2.64], !P0 ;  /* 0x2040000002099fae */ /* 0x0001e2000c101d70 */
[----:B------:R-:W-:Y:S02]  /*15a00*/  ISETP.GE.AND P1, PT, R11, R6, PT ;  /* 0x000000060b00720c */ /* 0x000fe40003f26270 */
[----:B------:R-:W-:-:S11]  /*15a10*/  MOV R11, 0x181f ;  /* 0x0000181f000b7802 */ /* 0x000fd60000000f00 */
[----:B0-----:R-:W-:Y:S05]  /*15a20*/  WARPSYNC.COLLECTIVE R15, `(.L_x_1962) ;  /* 0x000000000f087348 */ /* 0x001fea0003c00000 */
[----:B------:R1:W2:Y:S02]  /*15a30*/  SHFL.IDX P6, R14, R13, R12, R11 ;  /* 0x0000000c0d0e7389 */ /* 0x0002a400000c000b */
[----:B012---:R-:W-:Y:S01]  /*15a40*/  ENDCOLLECTIVE ;  /* 0x000000000000791b */ /* 0x007fe20003800000 */
.L_x_1962:
[----:B------:R-:W-:Y:S01]  /*15a50*/  VIADD R9, R4, 0x20 ;  /* 0x0000002004097836 */ /* 0x000fe20000000000 */
[----:B------:R-:W-:Y:S01]  /*15a60*/  @!P1 LEA R21, R5, UR38, 0x1 ;  /* 0x0000002605159c11 */ /* 0x000fe2000f8e08ff */
[----:B------:R-:W-:Y:S02]  /*15a70*/  IMAD.MOV.U32 R13, RZ, RZ, R0 ;  /* 0x000000ffff0d7224 */ /* 0x000fe400078e0000 */
[----:B------:R-:W-:-:S07]  /*15a80*/  IMAD.MOV.U32 R2, RZ, RZ, R14 ;  /* 0x000000ffff027224 */ /* 0x000fce00078e000e */
[----:B------:R-:W-:Y:S05]  /*15a90*/  WARPSYNC.COLLECTIVE R15, `(.L_x_1963) ;  /* 0x000000000f087348 */ /* 0x000fea0003c00000 */
[----:B------:R0:W1:Y:S02]  /*15aa0*/  SHFL.IDX P6, R14, R13, R12, R11 ;  /* 0x0000000c0d0e7389 */ /* 0x00006400000c000b */
[----:B01----:R-:W-:Y:S01]  /*15ab0*/  ENDCOLLECTIVE ;  /* 0x000000000000791b */ /* 0x003fe20003800000 */
.L_x_1963:
[----:B------:R-:W-:Y:S01]  /*15ac0*/  MOV R13, R7 ;  /* 0x00000007000d7202 */ /* 0x000fe20000000f00 */
[----:B------:R-:W-:Y:S01]  /*15ad0*/  IMAD.MOV.U32 R12, RZ, RZ, 0x2 ;  /* 0x00000002ff0c7424 */ /* 0x000fe200078e00ff */
[----:B------:R-:W-:-:S04]  /*15ae0*/  @!P1 LEA R14, P2, R8, R14, 0x1 ;  /* 0x0000000e080e9211 */ /* 0x000fc800078408ff */
[----:B------:R-:W-:Y:S01]  /*15af0*/  @!P1 IADD3.X R3, RZ, R2, RZ, P2, !PT ;  /* 0x00000002ff039210 */ /* 0x000fe200017fe4ff */
[----:B------:R-:W-:-:S08]  /*15b00*/  @!P1 IMAD.MOV.U32 R2, RZ, RZ, R14 ;  /* 0x000000ffff029224 */ /* 0x000fd000078e000e */
[----:B------:R-:W-:Y:S05]  /*15b10*/  WARPSYNC.COLLECTIVE R15, `(.L_x_1964) ;  /* 0x000000000f087348 */ /* 0x000fea0003c00000 */
[----:B------:R0:W1:Y:S02]  /*15b20*/  SHFL.IDX P6, R14, R13, R12, R11 ;  /* 0x0000000c0d0e7389 */ /* 0x00006400000c000b */
[----:B01----:R-:W-:Y:S01]  /*15b30*/  ENDCOLLECTIVE ;  /* 0x000000000000791b */ /* 0x003fe20003800000 */
.L_x_1964:
[----:B------:R-:W-:Y:S01]  /*15b40*/  @!PT LDS RZ, [RZ] ;  /* 0x00000000fffff984 */ /* 0x000fe20000000800 */
[----:B------:R-:W-:Y:S01]  /*15b50*/  @!PT LDS RZ, [RZ] ;  /* 0x00000000fffff984 */ /* 0x000fe20000000800 */
[----:B------:R-:W-:Y:S01]  /*15b60*/  @!PT LDS RZ, [RZ] ;  /* 0x00000000fffff984 */ /* 0x000fe20000000800 */
[----:B------:R0:W-:Y:S01]  /*15b70*/  @!P1 LDGSTS.E.BYPASS.LTC128B.128 [R21+0x20c00], desc[UR48][R2.64], !P0 ;  /* 0x20c0000002159fae */ /* 0x0001e2000c101d70 */
[----:B------:R-:W-:Y:S02]  /*15b80*/  ISETP.GE.AND P1, PT, R9, R6, PT ;  /* 0x000000060900720c */ /* 0x000fe40003f26270 */
[----:B------:R-:W-:-:S11]  /*15b90*/  MOV R13, R0 ;  /* 0x00000000000d7202 */ /* 0x000fd60000000f00 */
[----:B------:R-:W-:Y:S01]  /*15ba0*/  @!P1 LEA R9, R5, UR38, 0x1 ;  /* 0x0000002605099c11 */ /* 0x000fe2000f8e08ff */
[----:B0-----:R-:W-:-:S07]  /*15bb0*/  IMAD.MOV.U32 R2, RZ, RZ, R14 ;  /* 0x000000ffff027224 */ /* 0x001fce00078e000e */
[----:B------:R-:W-:Y:S05]  /*15bc0*/  WARPSYNC.COLLECTIVE R15, `(.L_x_1965) ;  /* 0x000000000f087348 */ /* 0x000fea0003c00000 */
[----:B------:R0:W1:Y:S02]  /*15bd0*/  SHFL.IDX P6, R14, R13, R12, R11 ;  /* 0x0000000c0d0e7389 */ /* 0x00006400000c000b */
[----:B01----:R-:W-:Y:S01]  /*15be0*/  ENDCOLLECTIVE ;  /* 0x000000000000791b */ /* 0x003fe20003800000 */
.L_x_1965:
[----:B------:R-:W-:Y:S01]  /*15bf0*/  MOV R13, R7 ;  /* 0x00000007000d7202 */ /* 0x000fe20000000f00 */
[----:B------:R-:W-:Y:S01]  /*15c00*/  IMAD.MOV.U32 R12, RZ, RZ, 0x3 ;  /* 0x00000003ff0c7424 */ /* 0x000fe200078e00ff */
[----:B------:R-:W-:-:S05]  /*15c10*/  @!P1 LEA R14, P2, R8, R14, 0x1 ;  /* 0x0000000e080e9211 */ /* 0x000fca00078408ff */
[----:B------:R-:W-:Y:S02]  /*15c20*/  @!P1 IMAD.X R3, RZ, RZ, R2, P2 ;  /* 0x000000ffff039224 */ /* 0x000fe400010e0602 */
[----:B------:R-:W-:-:S07]  /*15c30*/  @!P1 IMAD.MOV.U32 R2, RZ, RZ, R14 ;  /* 0x000000ffff029224 */ /* 0x000fce00078e000e */
[----:B------:R-:W-:Y:S05]  /*15c40*/  WARPSYNC.COLLECTIVE R15, `(.L_x_1966) ;  /* 0x000000000f087348 */ /* 0x000fea0003c00000 */
[----:B------:R0:W1:Y:S02]  /*15c50*/  SHFL.IDX P6, R14, R13, R12, R11 ;  /* 0x0000000c0d0e7389 */ /* 0x00006400000c000b */
[----:B01----:R-:W-:Y:S01]  /*15c60*/  ENDCOLLECTIVE ;  /* 0x000000000000791b */ /* 0x003fe20003800000 */
.L_x_1966:
[----:B------:R-:W-:Y:S01]  /*15c70*/  @!PT LDS RZ, [RZ] ;  /* 0x00000000fffff984 */ /* 0x000fe20000000800 */
[----:B------:R-:W-:Y:S01]  /*15c80*/  @!PT LDS RZ, [RZ] ;  /* 0x00000000fffff984 */ /* 0x000fe20000000800 */
[----:B------:R-:W-:Y:S01]  /*15c90*/  @!PT LDS RZ, [RZ] ;  /* 0x00000000fffff984 */ /* 0x000fe20000000800 */
[----:B------:R0:W-:Y:S01]  /*15ca0*/  @!P1 LDGSTS.E.BYPASS.LTC128B.128 [R9+0x21400], desc[UR48][R2.64], !P0 ;  /* 0x2140000002099fae */ /* 0x0001e2000c101d70 */
[----:B------:R-:W-:Y:S01]  /*15cb0*/  MOV R13, R0 ;  /* 0x00000000000d7202 */ /* 0x000fe20000000f00 */
[----:B------:R-:W-:-:S07]  /*15cc0*/  IMAD.MOV.U32 R7, RZ, RZ, R14 ;  /* 0x000000ffff077224 */ /* 0x000fce00078e000e */
[----:B0-----:R-:W-:Y:S05]  /*15cd0*/  WARPSYNC.COLLECTIVE R15, `(.L_x_1967) ;  /* 0x000000000f087348 */ /* 0x001fea0003c00000 */
[----:B------:R1:W2:Y:S02]  /*15ce0*/  SHFL.IDX P6, R14, R13, R12, R11 ;  /* 0x0000000c0d0e7389 */ /* 0x0002a400000c000b */
[----:B012---:R-:W-:Y:S01]  /*15cf0*/  ENDCOLLECTIVE ;  /* 0x000000000000791b */ /* 0x007fe20003800000 */
.L_x_1967:
[----:B------:R-:W-:Y:S05]  /*15d00*/  BRA `(.L_x_1968) ;  /* 0xffffffc400307947 */ /* 0x000fea000383ffff */
.L_x_1867:
[----:B0-----:R-:W-:-:S04]  /*15d10*/  IMAD.U32 R3, RZ, RZ, UR38 ;  /* 0x00000026ff037e24 */ /* 0x001fc8000f8e00ff */
[----:B------:R0:W1:Y:S03]  /*15d20*/  SYNCS.PHASECHK.TRANS64.TRYWAIT P0, [R3+URZ+0x28c20], R4 ;  /* 0x028c2004030075a7 */ /* 0x000066000800017f */
[----:B-1----:R-:W-:Y:S05]  /*15d30*/  @!P0 NANOSLEEP.SYNCS 0x989680 ;  /* 0x009896800000895d */ /* 0x002fea0003900000 */
[----:B------:R-:W1:Y:S02]  /*15d40*/  @!P0 SYNCS.PHASECHK.TRANS64 P0, [R3+URZ+0x28c20], R4 ;  /* 0x028c2004030085a7 */ /* 0x000e64000800007f */
[----:B-1----:R-:W-:Y:S05]  /*15d50*/  @!P0 BRA `(.L_x_1867) ;  /* 0xfffffffc00ec8947 */ /* 0x002fea000383ffff */
[----:B------:R-:W-:Y:S05]  /*15d60*/  BRA `(.L_x_1969) ;  /* 0xffffffc400607947 */ /* 0x000fea000383ffff */
.L_x_1870:
[----:B0-----:R-:W-:-:S04]  /*15d70*/  IMAD.U32 R3, RZ, RZ, UR38 ;  /* 0x00000026ff037e24 */ /* 0x001fc8000f8e00ff */
[----:B------:R0:W1:Y:S03]  /*15d80*/  SYNCS.PHASECHK.TRANS64.TRYWAIT P0, [R3+URZ+0x28c60], R4 ;  /* 0x028c6004030075a7 */ /* 0x000066000800017f */
[----:B-1----:R-:W-:Y:S05]  /*15d90*/  @!P0 NANOSLEEP.SYNCS 0x989680 ;  /* 0x009896800000895d */ /* 0x002fea0003900000 */
[----:B------:R-:W1:Y:S02]  /*15da0*/  @!P0 SYNCS.PHASECHK.TRANS64 P0, [R3+URZ+0x28c60], R4 ;  /* 0x028c6004030085a7 */ /* 0x000e64000800007f */
[----:B-1----:R-:W-:Y:S05]  /*15db0*/  @!P0 BRA `(.L_x_1870) ;  /* 0xfffffffc00ec8947 */ /* 0x002fea000383ffff */
[----:B------:R-:W-:Y:S05]  /*15dc0*/  BRA `(.L_x_1970) ;  /* 0xffffffc4006c7947 */ /* 0x000fea000383ffff */
.L_x_1886:
[----:B-1----:R-:W-:-:S04]  /*15dd0*/  MOV R3, UR38 ;  /* 0x0000002600037c02 */ /* 0x002fc80008000f00 */
[----:B------:R1:W2:Y:S03]  /*15de0*/  SYNCS.PHASECHK.TRANS64.TRYWAIT P0, [R3+URZ+0x28c48], R2 ;  /* 0x028c4802030075a7 */ /* 0x0002a6000800017f */
[----:B--2---:R-:W-:Y:S05]  /*15df0*/  @!P0 NANOSLEEP.SYNCS 0x989680 ;  /* 0x009896800000895d */ /* 0x004fea0003900000 */
[----:B------:R-:W2:Y:S02]  /*15e00*/  @!P0 SYNCS.PHASECHK.TRANS64 P0, [R3+URZ+0x28c48], R2 ;  /* 0x028c4802030085a7 */ /* 0x000ea4000800007f */
[----:B--2---:R-:W-:Y:S05]  /*15e10*/  @!P0 BRA `(.L_x_1886) ;  /* 0xfffffffc00ec8947 */ /* 0x004fea000383ffff */
[----:B------:R-:W-:Y:S05]  /*15e20*/  BRA `(.L_x_1971) ;  /* 0xffffffd000387947 */ /* 0x000fea000383ffff */
.L_x_1891:
[----:B012---:R-:W-:-:S04]  /*15e30*/  IMAD.U32 R3, RZ, RZ, UR38 ;  /* 0x00000026ff037e24 */ /* 0x007fc8000f8e00ff */
[----:B------:R0:W1:Y:S03]  /*15e40*/  SYNCS.PHASECHK.TRANS64.TRYWAIT P0, [R3+URZ+0x28c68], R2 ;  /* 0x028c6802030075a7 */ /* 0x000066000800017f */
[----:B-1----:R-:W-:Y:S05]  /*15e50*/  @!P0 NANOSLEEP.SYNCS 0x989680 ;  /* 0x009896800000895d */ /* 0x002fea0003900000 */
[----:B------:R-:W1:Y:S02]  /*15e60*/  @!P0 SYNCS.PHASECHK.TRANS64 P0, [R3+URZ+0x28c68], R2 ;  /* 0x028c6802030085a7 */ /* 0x000e64000800007f */
[----:B-1----:R-:W-:Y:S05]  /*15e70*/  @!P0 BRA `(.L_x_1891) ;  /* 0xfffffffc00ec8947 */ /* 0x002fea000383ffff */
[----:B------:R-:W-:Y:S05]  /*15e80*/  BRA `(.L_x_1972) ;  /* 0xffffffd000987947 */ /* 0x000fea000383ffff */
.L_x_1906:
[----:B-1----:R-:W-:-:S04]  /*15e90*/  IMAD.U32 R3, RZ, RZ, UR38 ;  /* 0x00000026ff037e24 */ /* 0x002fc8000f8e00ff */
[----:B------:R1:W2:Y:S03]  /*15ea0*/  SYNCS.PHASECHK.TRANS64.TRYWAIT P0, [R3+URZ+0x28c40], R2 ;  /* 0x028c4002030075a7 */ /* 0x0002a6000800017f */
[----:B--2---:R-:W-:Y:S05]  /*15eb0*/  @!P0 NANOSLEEP.SYNCS 0x989680 ;  /* 0x009896800000895d */ /* 0x004fea0003900000 */
[----:B------:R-:W2:Y:S02]  /*15ec0*/  @!P0 SYNCS.PHASECHK.TRANS64 P0, [R3+URZ+0x28c40], R2 ;  /* 0x028c4002030085a7 */ /* 0x000ea4000800007f */
[----:B--2---:R-:W-:Y:S05]  /*15ed0*/  @!P0 BRA `(.L_x_1906) ;  /* 0xfffffffc00ec8947 */ /* 0x004fea000383ffff */
[----:B------:R-:W-:Y:S05]  /*15ee0*/  BRA `(.L_x_1973) ;  /* 0xffffffd800e87947 */ /* 0x000fea000383ffff */
.L_x_1911:
[----:B01----:R-:W-:-:S04]  /*15ef0*/  MOV R3, UR38 ;  /* 0x0000002600037c02 */ /* 0x003fc80008000f00 */
[----:B------:R0:W1:Y:S03]  /*15f00*/  SYNCS.PHASECHK.TRANS64.TRYWAIT P0, [R3+URZ+0x28c60], R2 ;  /* 0x028c6002030075a7 */ /* 0x000066000800017f */
[----:B-1----:R-:W-:Y:S05]  /*15f10*/  @!P0 NANOSLEEP.SYNCS 0x989680 ;  /* 0x009896800000895d */ /* 0x002fea0003900000 */
[----:B------:R-:W1:Y:S02]  /*15f20*/  @!P0 SYNCS.PHASECHK.TRANS64 P0, [R3+URZ+0x28c60], R2 ;  /* 0x028c6002030085a7 */ /* 0x000e64000800007f */
[----:B-1----:R-:W-:Y:S05]  /*15f30*/  @!P0 BRA `(.L_x_1911) ;  /* 0xfffffffc00ec8947 */ /* 0x002fea000383ffff */
[----:B------:R-:W-:Y:S05]  /*15f40*/  BRA `(.L_x_1974) ;  /* 0xffffffdc004c7947 */ /* 0x000fea000383ffff */
.L_x_1927:
[----:B--2---:R-:W-:-:S04]  /*15f50*/  IMAD.U32 R3, RZ, RZ, UR38 ;  /* 0x00000026ff037e24 */ /* 0x004fc8000f8e00ff */
[----:B------:R2:W3:Y:S03]  /*15f60*/  SYNCS.PHASECHK.TRANS64.TRYWAIT P0, [R3+URZ+0x28c48], R2 ;  /* 0x028c4802030075a7 */ /* 0x0004e6000800017f */
[----:B---3--:R-:W-:Y:S05]  /*15f70*/  @!P0 NANOSLEEP.SYNCS 0x989680 ;  /* 0x009896800000895d */ /* 0x008fea0003900000 */
[----:B------:R-:W3:Y:S02]  /*15f80*/  @!P0 SYNCS.PHASECHK.TRANS64 P0, [R3+URZ+0x28c48], R2 ;  /* 0x028c4802030085a7 */ /* 0x000ee4000800007f */
[----:B---3--:R-:W-:Y:S05]  /*15f90*/  @!P0 BRA `(.L_x_1927) ;  /* 0xfffffffc00ec8947 */ /* 0x008fea000383ffff */
[----:B------:R-:W-:Y:S05]  /*15fa0*/  BRA `(.L_x_1975) ;  /* 0xffffffe400a87947 */ /* 0x000fea000383ffff */
.L_x_1932:
[----:B--2---:R-:W-:-:S04]  /*15fb0*/  IMAD.U32 R3, RZ, RZ, UR38 ;  /* 0x00000026ff037e24 */ /* 0x004fc8000f8e00ff */
[----:B------:R2:W3:Y:S03]  /*15fc0*/  SYNCS.PHASECHK.TRANS64.TRYWAIT P0, [R3+URZ+0x28c68], R2 ;  /* 0x028c6802030075a7 */ /* 0x0004e6000800017f */
[----:B---3--:R-:W-:Y:S05]  /*15fd0*/  @!P0 NANOSLEEP.SYNCS 0x989680 ;  /* 0x009896800000895d */ /* 0x008fea0003900000 */
[----:B------:R-:W3:Y:S02]  /*15fe0*/  @!P0 SYNCS.PHASECHK.TRANS64 P0, [R3+URZ+0x28c68], R2 ;  /* 0x028c6802030085a7 */ /* 0x000ee4000800007f */
[----:B---3--:R-:W-:Y:S05]  /*15ff0*/  @!P0 BRA `(.L_x_1932) ;  /* 0xfffffffc00ec8947 */ /* 0x008fea000383ffff */
[----:B------:R-:W-:Y:S05]  /*16000*/  BRA `(.L_x_1976) ;  /* 0xffffffe8000c7947 */ /* 0x000fea000383ffff */
.L_x_1943:
[----:B--2---:R2:W3:Y:S02]  /*16010*/  SYNCS.PHASECHK.TRANS64.TRYWAIT P0, [R2+URZ+0x28c20], R9 ;  /* 0x028c2009020075a7 */ /* 0x0044e4000800017f */
[----:B---3--:R-:W-:Y:S05]  /*16020*/  @!P0 NANOSLEEP.SYNCS 0x989680 ;  /* 0x009896800000895d */ /* 0x008fea0003900000 */
[----:B------:R-:W3:Y:S02]  /*16030*/  @!P0 SYNCS.PHASECHK.TRANS64 P0, [R2+URZ+0x28c20], R9 ;  /* 0x028c2009020085a7 */ /* 0x000ee4000800007f */
[----:B---3--:R-:W-:Y:S05]  /*16040*/  @!P0 BRA `(.L_x_1943) ;  /* 0xfffffffc00f08947 */ /* 0x008fea000383ffff */
[----:B------:R-:W-:Y:S05]  /*16050*/  BRA `(.L_x_1977) ;  /* 0xffffffec00fc7947 */ /* 0x000fea000383ffff */
.L_x_1944:
[----:B------:R-:W3:Y:S01]  /*16060*/  S2R R3, SR_TID.X ;  /* 0x0000000000037919 */ /* 0x000ee20000002100 */
[----:B------:R-:W-:Y:S01]  /*16070*/  BSSY B0, `(.L_x_1978) ;  /* 0x000000a000007945 */ /* 0x000fe20003800000 */
[----:B------:R-:W-:Y:S01]  /*16080*/  IMAD.MOV.U32 R12, RZ, RZ, RZ ;  /* 0x000000ffff0c7224 */ /* 0x000fe200078e00ff */
[----:B------:R-:W-:Y:S01]  /*16090*/  MOV R15, 0xffffffff ;  /* 0xffffffff000f7802 */ /* 0x000fe20000000f00 */
[----:B------:R-:W-:Y:S01]  /*160a0*/  IMAD.MOV.U32 R11, RZ, RZ, 0x1f ;  /* 0x0000001fff0b7424 */ /* 0x000fe200078e00ff */
[----:B---3--:R-:W-:-:S04]  /*160b0*/  SHF.R.U32.HI R3, RZ, 0x5, R3 ;  /* 0x00000005ff037819 */ /* 0x008fc80000011603 */
[----:B------:R-:W-:-:S04]  /*160c0*/  LOP3.LUT R3, R3, 0x3, RZ, 0xc0, !PT ;  /* 0x0000000303037812 */ /* 0x000fc800078ec0ff */
[----:B------:R-:W-:-:S07]  /*160d0*/  MOV R13, R3 ;  /* 0x00000003000d7202 */ /* 0x000fce0000000f00 */
[----:B012---:R-:W-:Y:S05]  /*160e0*/  WARPSYNC.COLLECTIVE R15, `(.L_x_1979) ;  /* 0x000000000f087348 */ /* 0x007fea0003c00000 */
[----:B------:R3:W4:Y:S02]  /*160f0*/  SHFL.IDX P6, R14, R13, R12, R11 ;  /* 0x0000000c0d0e7389 */ /* 0x00072400000c000b */
[----:B01234-:R-:W-:Y:S01]  /*16100*/  ENDCOLLECTIVE ;  /* 0x000000000000791b */ /* 0x01ffe20003800000 */
.L_x_1979:
[----:B------:R-:W-:Y:S05]  /*16110*/  BSYNC B0 ;  /* 0x0000000000007941 */ /* 0x000fea0003800000 */
.L_x_1978:
[----:B------:R-:W-:Y:S05]  /*16120*/  BRA `(.L_x_1980) ;  /* 0xffffffec00e07947 */ /* 0x000fea000383ffff */
.L_x_1945:
[----:B------:R-:W-:Y:S01]  /*16130*/  BSSY B0, `(.L_x_1981) ;  /* 0x0000006000007945 */ /* 0x000fe20003800000 */
[----:B------:R-:W-:-:S07]  /*16140*/  IMAD.MOV.U32 R15, RZ, RZ, -0x1 ;  /* 0xffffffffff0f7424 */ /* 0x000fce00078e00ff */
[----:B0123--:R-:W-:Y:S05]  /*16150*/  WARPSYNC.COLLECTIVE R15, `(.L_x_1982) ;  /* 0x000000000f0c7348 */ /* 0x00ffea0003c00000 */
[----:B------:R-:W-:Y:S02]  /*16160*/  ELECT P6, UR62, PT ;  /* 0x00000000003e782f */ /* 0x000fe400038c0000 */
[----:B------:R-:W-:Y:S01]  /*16170*/  MOV R14, UR62 ;  /* 0x0000003e000e7c02 */ /* 0x000fe20008000f00 */
[----:B0123--:R-:W-:Y:S10]  /*16180*/  ENDCOLLECTIVE ;  /* 0x000000000000791b */ /* 0x00fff40003800000 */
.L_x_1982:
[----:B------:R-:W-:Y:S05]  /*16190*/  BSYNC B0 ;  /* 0x0000000000007941 */ /* 0x000fea0003800000 */
.L_x_1981:
[----:B------:R-:W-:Y:S05]  /*161a0*/  BRA `(.L_x_1983) ;  /* 0xffffffec00d47947 */ /* 0x000fea000383ffff */
.L_x_1947:
[----:B0-----:R0:W3:Y:S02]  /*161b0*/  SYNCS.PHASECHK.TRANS64.TRYWAIT P0, [R7+URZ], R4 ;  /* 0x00000004070075a7 */ /* 0x0010e4000800017f */
[----:B---3--:R-:W-:Y:S05]  /*161c0*/  @!P0 NANOSLEEP.SYNCS 0x989680 ;  /* 0x009896800000895d */ /* 0x008fea0003900000 */
[----:B------:R-:W3:Y:S02]  /*161d0*/  @!P0 SYNCS.PHASECHK.TRANS64 P0, [R7+URZ], R4 ;  /* 0x00000004070085a7 */ /* 0x000ee4000800007f */
[----:B---3--:R-:W-:Y:S05]  /*161e0*/  @!P0 BRA `(.L_x_1947) ;  /* 0xfffffffc00f08947 */ /* 0x008fea000383ffff */
[----:B------:R-:W-:Y:S05]  /*161f0*/  BRA `(.L_x_1984) ;  /* 0xfffffff000087947 */ /* 0x000fea000383ffff */
.L_x_1948:
[----:B---3--:R3:W4:Y:S02]  /*16200*/  SYNCS.PHASECHK.TRANS64.TRYWAIT P0, [R5+URZ], R0 ;  /* 0x00000000050075a7 */ /* 0x008724000800017f */
[----:B----4-:R-:W-:Y:S05]  /*16210*/  @!P0 NANOSLEEP.SYNCS 0x989680 ;  /* 0x009896800000895d */ /* 0x010fea0003900000 */
[----:B------:R-:W4:Y:S02]  /*16220*/  @!P0 SYNCS.PHASECHK.TRANS64 P0, [R5+URZ], R0 ;  /* 0x00000000050085a7 */ /* 0x000f24000800007f */
[----:B----4-:R-:W-:Y:S05]  /*16230*/  @!P0 BRA `(.L_x_1948) ;  /* 0xfffffffc00f08947 */ /* 0x010fea000383ffff */
[----:B------:R-:W-:Y:S05]  /*16240*/  BRA `(.L_x_1985) ;  /* 0xffffffec00fc7947 */ /* 0x000fea000383ffff */
.L_x_1950:
[----:B--2---:R2:W3:Y:S02]  /*16250*/  SYNCS.PHASECHK.TRANS64.TRYWAIT P0, [R5+URZ], R4 ;  /* 0x00000004050075a7 */ /* 0x0044e4000800017f */
[----:B---3--:R-:W-:Y:S05]  /*16260*/  @!P0 NANOSLEEP.SYNCS 0x989680 ;  /* 0x009896800000895d */ /* 0x008fea0003900000 */
[----:B------:R-:W3:Y:S02]  /*16270*/  @!P0 SYNCS.PHASECHK.TRANS64 P0, [R5+URZ], R4 ;  /* 0x00000004050085a7 */ /* 0x000ee4000800007f */
[----:B---3--:R-:W-:Y:S05]  /*16280*/  @!P0 BRA `(.L_x_1950) ;  /* 0xfffffffc00f08947 */ /* 0x008fea000383ffff */
[----:B------:R-:W-:Y:S05]  /*16290*/  BRA `(.L_x_1986) ;  /* 0xfffffff000007947 */ /* 0x000fea000383ffff */
.L_x_1987:
        /* <DEDUP_REMOVED lines=14> */
.L_x_6044:


//--------------------- .text._ZN7cutlass13device_kernelIN5flash11enable_sm90INS1_16FlashAttnFwdSm90INS1_25CollectiveMainloopFwdSm90ILi2EN4cute5tupleIJNS5_1CILi1EEES8_S8_EEENS6_IJNS7_ILi64EEESA_SA_EEELi512ENS_6half_tEfNS_4arch4Sm90ELb0ELb1ELb1ELb0ELb0ELb0ELb1ELb0ELb0ELb1ELb1ELb0EEENS1_21CollectiveEpilogueFwdINS6_IJSA_NS7_ILi512EEESA_EEES9_SC_SE_Li256ELb0ELb1ELb1ELb0EEENS1_19SingleTileSchedulerILb0ELb1ELb1ELi64EEEEEEEEEvNT_6ParamsE --------------------------
	.section	.text._ZN7cutlass13device_kernelIN5flash11enable_sm90INS1_16FlashAttnFwdSm90INS1_25CollectiveMainloopFwdSm90ILi2EN4cute5tupleIJNS5_1CILi1EEES8_S8_EEENS6_IJNS7_ILi64EEESA_SA_EEELi512ENS_6half_tEfNS_4arch4Sm90ELb0ELb1ELb1ELb0ELb0ELb0ELb1ELb0ELb0ELb1ELb1ELb0EEENS1_21CollectiveEpilogueFwdINS6_IJSA_NS7_ILi512EEESA_EEES9_SC_SE_Li256ELb0ELb1ELb1ELb0EEENS1_19SingleTileSchedulerILb0ELb1ELb1ELi64EEEEEEEEEvNT_6ParamsE,"ax",@progbits
	.align	128
.text._ZN7cutlass13device_kernelIN5flash11enable_sm90INS1_16FlashAttnFwdSm90INS1_25CollectiveMainloopFwdSm90ILi2EN4cute5tupleIJNS5_1CILi1EEES8_S8_EEENS6_IJNS7_ILi64EEESA_SA_EEELi512ENS_6half_tEfNS_4arch4Sm90ELb0ELb1ELb1ELb0ELb0ELb0ELb1ELb0ELb0ELb1ELb1ELb0EEENS1_21CollectiveEpilogueFwdINS6_IJSA_NS7_ILi512EEESA_EEES9_SC_SE_Li256ELb0ELb1ELb1ELb0EEENS1_19SingleTileSchedulerILb0ELb1ELb1ELi64EEEEEEEEEvNT_6ParamsE:
        .type           _ZN7cutlass13device_kernelIN5flash11enable_sm90INS1_16FlashAttnFwdSm90INS1_25CollectiveMainloopFwdSm90ILi2EN4cute5tupleIJNS5_1CILi1EEES8_S8_EEENS6_IJNS7_ILi64EEESA_SA_EEELi512ENS_6half_tEfNS_4arch4Sm90ELb0ELb1ELb1ELb0ELb0ELb0ELb1ELb0ELb0ELb1ELb1ELb0EEENS1_21CollectiveEpilogueFwdINS6_IJSA_NS7_ILi512EEESA_EEES9_SC_SE_Li256ELb0ELb1ELb1ELb0EEENS1_19SingleTileSchedulerILb0ELb1ELb1ELi64EEEEEEEEEvNT_6ParamsE,@function
        .size           _ZN7cutlass13device_kernelIN5flash11enable_sm90INS1_16FlashAttnFwdSm90INS1_25CollectiveMainloopFwdSm90ILi2EN4cute5tupleIJNS5_1CILi1EEES8_S8_EEENS6_IJNS7_ILi64EEESA_SA_EEELi512ENS_6half_tEfNS_4arch4Sm90ELb0ELb1ELb1ELb0ELb0ELb0ELb1ELb0ELb0ELb1ELb1ELb0EEENS1_21CollectiveEpilogueFwdINS6_IJSA_NS7_ILi512EEESA_EEES9_SC_SE_Li256ELb0ELb1ELb1ELb0EEENS1_19SingleTileSchedulerILb0ELb1ELb1ELi64EEEEEEEEEvNT_6ParamsE,(.L_x_6045 - _ZN7cutlass13device_kernelIN5flash11enable_sm90INS1_16FlashAttnFwdSm90INS1_25CollectiveMainloopFwdSm90ILi2EN4cute5tupleIJNS5_1CILi1EEES8_S8_EEENS6_IJNS7_ILi64EEESA_SA_EEELi512ENS_6half_tEfNS_4arch4Sm90ELb0ELb1ELb1ELb0ELb0ELb0ELb1ELb0ELb0ELb1ELb1ELb0EEENS1_21CollectiveEpilogueFwdINS6_IJSA_NS7_ILi512EEESA_EEES9_SC_SE_Li256ELb0ELb1ELb1ELb0EEENS1_19SingleTileSchedulerILb0ELb1ELb1ELi64EEEEEEEEEvNT_6ParamsE)
        .other          _ZN7cutlass13device_kernelIN5flash11enable_sm90INS1_16FlashAttnFwdSm90INS1_25CollectiveMainloopFwdSm90ILi2EN4cute5tupleIJNS5_1CILi1EEES8_S8_EEENS6_IJNS7_ILi64EEESA_SA_EEELi512ENS_6half_tEfNS_4arch4Sm90ELb0ELb1ELb1ELb0ELb0ELb0ELb1ELb0ELb0ELb1ELb1ELb0EEENS1_21CollectiveEpilogueFwdINS6_IJSA_NS7_ILi512EEESA_EEES9_SC_SE_Li256ELb0ELb1ELb1ELb0EEENS1_19SingleTileSchedulerILb0ELb1ELb1ELi64EEEEEEEEEvNT_6ParamsE,@"STO_CUDA_ENTRY STV_DEFAULT"
_ZN7cutlass13device_kernelIN5flash11enable_sm90INS1_16FlashAttnFwdSm90INS1_25CollectiveMainloopFwdSm90ILi2EN4cute5tupleIJNS5_1CILi1EEES8_S8_EEENS6_IJNS7_ILi64EEESA_SA_EEELi512ENS_6half_tEfNS_4arch4Sm90ELb0ELb1ELb1ELb0ELb0ELb0ELb1ELb0ELb0ELb1ELb1ELb0EEENS1_21CollectiveEpilogueFwdINS6_IJSA_NS7_ILi512EEESA_EEES9_SC_SE_Li256ELb0ELb1ELb1ELb0EEENS1_19SingleTileSchedulerILb0ELb1ELb1ELi64EEEEEEEEEvNT_6ParamsE:
[----:B------:R-:W0:Y:S02]  /*0000*/  LDC R1, c[0x0][0x28] ;  /* 0x00000a00ff017b82 */ /* 0x000e240000000800 */
[----:B0-----:R-:W-:Y:S01]  /*0010*/  VIADD R1, R1, 0xfffffb80 ;  /* 0xfffffb8001017836 */ /* 0x001fe20000000000 */
[----:B------:R-:W0:Y:S01]  /*0020*/  S2R R3, SR_TID.X ;  /* 0x0000000000037919 */ /* 0x000e220000002100 */
[----:B------:R-:W-:Y:S01]  /*0030*/  ELECT P0, URZ, PT ;  /* 0x00000000003f782f */ /* 0x000fe20003800000 */
[----:B------:R-:W-:Y:S01]  /*0040*/  BSSY B0, `(.L_x_1988) ;  /* 0x0000011000007945 */ /* 0x000fe20003800000 */
[----:B------:R-:W-:Y:S02]  /*0050*/  ULDC UR4, c[0x0][0x20] ;  /* 0x0000080000047ab9 */ /* 0x000fe40000000800 */
[----:B------:R-:W-:Y:S01]  /*0060*/  IADD3 R16, P1, R1, UR4, RZ ;  /* 0x0000000401107c10 */ /* 0x000fe2000ff3e0ff */
[----:B------:R-:W-:-:S04]  /*0070*/  ULDC UR4, c[0x0][0x24] ;  /* 0x0000090000047ab9 */ /* 0x000fc80000000800 */
[----:B------:R-:W-:Y:S01]  /*0080*/  IMAD.X R17, RZ, RZ, UR4, P1 ;  /* 0x00000004ff117e24 */ /* 0x000fe200088e06ff */
        /* <DEDUP_REMOVED lines=12> */
.L_x_1989:
[----:B------:R-:W-:Y:S05]  /*0150*/  BSYNC B0 ;  /* 0x0000000000007941 */ /* 0x000fea0003800000 */
.L_x_1988:
        /* <DEDUP_REMOVED lines=10> */
[----:B------:R-:W-:Y:S01]  /*0200*/  SHF.R.U32.HI R159, RZ, 0x7, R3 ;  /* 0x00000007ff9f7819 */ /* 0x000fe20000011603 */
[----:B------:R-:W-:-:S04]  /*0210*/  VOTEU.ANY UP2, P0 ;  /* 0x00000000003f7886 */ /* 0x000fc80000040100 */
[----:B------:R2:W3:Y:S01]  /*0220*/  SHFL.IDX PT, R6, R159, RZ, 0x1f ;  /* 0x00001fff9f067589 */ /* 0x0004e200000e0000 */
[----:B0-----:R-:W-:Y:S01]  /*0230*/  ISETP.NE.AND P1, PT, R2, RZ, PT ;  /* 0x000000ff0200720c */ /* 0x001fe20003f25270 */
[----:B-1----:R-:W-:Y:S02]  /*0240*/  @UP0 ULEA UR8, UR8, UR6, 0x18 ;  /* 0x0000000608080291 */ /* 0x002fe4000f8ec03f */
[----:B------:R-:W-:-:S04]  /*0250*/  @UP0 UIADD3 UR6, -UR7, 0x100000, URZ ;  /* 0x0010000007060890 */ /* 0x000fc8000fffe13f */
[----:B------:R-:W-:Y:S02]  /*0260*/  @UP0 USHF.L.U32 UR7, UR6, 0xb, URZ ;  /* 0x0000000b06070899 */ /* 0x000fe4000800063f */
[----:B------:R-:W-:Y:S01]  /*0270*/  @UP0 USHF.L.U32 UR6, UR6, 0x1, URZ ;  /* 0x0000000106060899 */ /* 0x000fe2000800063f */
[----:B------:R-:W-:Y:S01]  /*0280*/  VOTEU.ANY UP0, P0 ;  /* 0x00000000003f7886 */ /* 0x000fe20000000100 */
[----:B------:R-:W0:Y:S04]  /*0290*/  FENCE.VIEW.ASYNC.S ;  /* 0x00000000000073c6 */ /* 0x000e280000000000 */
[----:B0-----:R2:W0:Y:S01]  /*02a0*/  @UP0 SYNCS.EXCH.64 URZ, [UR8+0x38800], UR4 ;  /* 0x03880004083f05b2 */ /* 0x0014220008000100 */
[----:B------:R2:W1:Y:S05]  /*02b0*/  @UP1 SYNCS.EXCH.64 URZ, [UR8+0x38810], UR4 ;  /* 0x03881004083f15b2 */ /* 0x00046a0008000100 */
[----:B------:R2:W4:Y:S02]  /*02c0*/  @UP2 SYNCS.EXCH.64 URZ, [UR8+0x38820], UR6 ;  /* 0x03882006083f25b2 */ /* 0x0005240008000100 */
[----:B--23--:R-:W-:Y:S05]  /*02d0*/  @P1 BRA `(.L_x_1990) ;  /* 0x0000000000381947 */ /* 0x00cfea0003800000 */
[----:B------:R-:W2:Y:S01]  /*02e0*/  S2UR UR5, SR_CgaCtaId ;  /* 0x00000000000579c3 */ /* 0x000ea20000008800 */
[----:B------:R-:W-:Y:S01]  /*02f0*/  UMOV UR4, 0x400 ;  /* 0x0000040000047882 */ /* 0x000fe20000000000 */
[----:B------:R-:W-:Y:S01]  /*0300*/  UMOV UR7, 0x1 ;  /* 0x0000000100077882 */ /* 0x000fe20000000000 */
[----:B------:R-:W-:Y:S01]  /*0310*/  ELECT P0, URZ, PT ;  /* 0x00000000003f782f */ /* 0x000fe20003800000 */
[----:B--2---:R-:W-:Y:S02]  /*0320*/  ULEA UR6, UR5, UR4, 0x18 ;  /* 0x0000000405067291 */ /* 0x004fe4000f8ec03f */
[----:B------:R-:W-:-:S04]  /*0330*/  UIADD3 UR4, -UR7, 0x100000, URZ ;  /* 0x0010000007047890 */ /* 0x000fc8000fffe13f */
[----:B------:R-:W-:Y:S02]  /*0340*/  USHF.L.U32 UR5, UR4, 0xb, URZ ;  /* 0x0000000b04057899 */ /* 0x000fe4000800063f */
[----:B------:R-:W-:Y:S01]  /*0350*/  USHF.L.U32 UR4, UR4, 0x1, URZ ;  /* 0x0000000104047899 */ /* 0x000fe2000800063f */
[----:B------:R-:W2:Y:S11]  /*0360*/  FENCE.VIEW.ASYNC.S ;  /* 0x00000000000073c6 */ /* 0x000eb60000000000 */
[----:B--2---:R2:W3:Y:S01]  /*0370*/  SYNCS.EXCH.64 URZ, [UR6+0x38830], UR4 ;  /* 0x03883004063f75b2 */ /* 0x0044e20008000100 */
[----:B------:R2:W0:Y:S01]  /*0380*/  SYNCS.EXCH.64 URZ, [UR6+0x38840], UR4 ;  /* 0x03884004063f75b2 */ /* 0x0004220008000100 */
[----:B------:R2:W0:Y:S01]  /*0390*/  SYNCS.EXCH.64 URZ, [UR6+0x38838], UR4 ;  /* 0x03883804063f75b2 */ /* 0x0004220008000100 */
[----:B------:R2:W0:Y:S01]  /*03a0*/  SYNCS.EXCH.64 URZ, [UR6+0x38848], UR4 ;  /* 0x03884804063f75b2 */ /* 0x0004220008000100 */
[----:B------:R-:W-:Y:S01]  /*03b0*/  NOP ;  /* 0x0000000000007918 */ /* 0x000fe20000000000 */
.L_x_1990:
[----:B------:R-:W5:Y:S01]  /*03c0*/  SHFL.IDX PT, R2, R0, RZ, 0x1f ;  /* 0x00001fff00027589 */ /* 0x000f6200000e0000 */
[----:B------:R-:W-:Y:S01]  /*03d0*/  NOP ;  /* 0x0000000000007918 */ /* 0x000fe20000000000 */
[----:B-----5:R-:W-:-:S13]  /*03e0*/  ISETP.NE.AND P0, PT, R2, RZ, PT ;  /* 0x000000ff0200720c */ /* 0x020fda0003f05270 */
[----:B------:R-:W-:Y:S05]  /*03f0*/  @P0 BRA `(.L_x_1991) ;  /* 0x0000000000480947 */ /* 0x000fea0003800000 */
[----:B--2---:R-:W2:Y:S01]  /*0400*/  S2UR UR5, SR_CgaCtaId ;  /* 0x00000000000579c3 */ /* 0x004ea20000008800 */
[----:B------:R-:W-:Y:S01]  /*0410*/  UMOV UR4, 0x400 ;  /* 0x0000040000047882 */ /* 0x000fe20000000000 */
[----:B------:R-:W-:Y:S01]  /*0420*/  UMOV UR6, 0x1 ;  /* 0x0000000100067882 */ /* 0x000fe20000000000 */
[----:B------:R-:W-:Y:S01]  /*0430*/  UMOV UR9, 0x2 ;  /* 0x0000000200097882 */ /* 0x000fe20000000000 */
[----:B------:R-:W-:-:S04]  /*0440*/  UIADD3 UR6, -UR6, 0x100000, URZ ;  /* 0x0010000006067890 */ /* 0x000fc8000fffe13f */
[----:B------:R-:W-:Y:S02]  /*0450*/  USHF.L.U32 UR7, UR6, 0xb, URZ ;  /* 0x0000000b06077899 */ /* 0x000fe4000800063f */
[----:B------:R-:W-:Y:S01]  /*0460*/  USHF.L.U32 UR6, UR6, 0x1, URZ ;  /* 0x0000000106067899 */ /* 0x000fe2000800063f */
[----:B------:R-:W-:Y:S01]  /*0470*/  ELECT P0, URZ, PT ;  /* 0x00000000003f782f */ /* 0x000fe20003800000 */
[----:B--2---:R-:W-:Y:S02]  /*0480*/  ULEA UR8, UR5, UR4, 0x18 ;  /* 0x0000000405087291 */ /* 0x004fe4000f8ec03f */
[----:B------:R-:W-:-:S04]  /*0490*/  UIADD3 UR4, -UR9, 0x100000, URZ ;  /* 0x0010000009047890 */ /* 0x000fc8000fffe13f */
[----:B------:R-:W-:Y:S02]  /*04a0*/  USHF.L.U32 UR5, UR4, 0xb, URZ ;  /* 0x0000000b04057899 */ /* 0x000fe4000800063f */
[----:B------:R-:W-:Y:S01]  /*04b0*/  USHF.L.U32 UR4, UR4, 0x1, URZ ;  /* 0x0000000104047899 */ /* 0x000fe2000800063f */
[----:B------:R-:W2:Y:S03]  /*04c0*/  FENCE.VIEW.ASYNC.S ;  /* 0x00000000000073c6 */ /* 0x000ea60000000000 */
[----:B--2---:R2:W0:Y:S08]  /*04d0*/  SYNCS.EXCH.64 URZ, [UR8+0x38850], UR6 ;  /* 0x03885006083f75b2 */ /* 0x0044300008000100 */
[----:B------:R2:W0:Y:S01]  /*04e0*/  SYNCS.EXCH.64 URZ, [UR8+0x38860], UR4 ;  /* 0x03886004083f75b2 */ /* 0x0004220008000100 */
[----:B------:R2:W0:Y:S01]  /*04f0*/  SYNCS.EXCH.64 URZ, [UR8+0x38858], UR6 ;  /* 0x03885806083f75b2 */ /* 0x0004220008000100 */
[----:B------:R2:W0:Y:S01]  /*0500*/  SYNCS.EXCH.64 URZ, [UR8+0x38868], UR4 ;  /* 0x03886804083f75b2 */ /* 0x0004220008000100 */
[----:B------:R-:W-:Y:S01]  /*0510*/  NOP ;  /* 0x0000000000007918 */ /* 0x000fe20000000000 */
.L_x_1991:
[----:B------:R-:W5:Y:S01]  /*0520*/  SHFL.IDX PT, R2, R0, RZ, 0x1f ;  /* 0x00001fff00027589 */ /* 0x000f6200000e0000 */
[----:B------:R-:W-:Y:S01]  /*0530*/  NOP ;  /* 0x0000000000007918 */ /* 0x000fe20000000000 */
[----:B-----5:R-:W-:-:S13]  /*0540*/  ISETP.NE.AND P0, PT, R2, RZ, PT ;  /* 0x000000ff0200720c */ /* 0x020fda0003f05270 */
[----:B------:R-:W-:Y:S05]  /*0550*/  @P0 BRA `(.L_x_1992) ;  /* 0x0000000000380947 */ /* 0x000fea0003800000 */
[----:B--2---:R-:W2:Y:S01]  /*0560*/  S2UR UR5, SR_CgaCtaId ;  /* 0x00000000000579c3 */ /* 0x004ea20000008800 */
        /* <DEDUP_REMOVED lines=8> */
[----:B--2---:R2:W0:Y:S01]  /*05f0*/  SYNCS.EXCH.64 URZ, [UR6+0x38870], UR4 ;  /* 0x03887004063f75b2 */ /* 0x0044220008000100 */
[----:B------:R2:W0:Y:S01]  /*0600*/  SYNCS.EXCH.64 URZ, [UR6+0x38880], UR4 ;  /* 0x03888004063f75b2 */ /* 0x0004220008000100 */
[----:B------:R2:W0:Y:S01]  /*0610*/  SYNCS.EXCH.64 URZ, [UR6+0x38878], UR4 ;  /* 0x03887804063f75b2 */ /* 0x0004220008000100 */
[----:B------:R2:W0:Y:S01]  /*0620*/  SYNCS.EXCH.64 URZ, [UR6+0x38888], UR4 ;  /* 0x03888804063f75b2 */ /* 0x0004220008000100 */
[----:B------:R-:W-:Y:S01]  /*0630*/  NOP ;  /* 0x0000000000007918 */ /* 0x000fe20000000000 */
.L_x_1992:
        /* <DEDUP_REMOVED lines=8> */
[----:B------:R-:W-:Y:S01]  /*06c0*/  ELECT P0, URZ, PT ;  /* 0x00000000003f782f */ /* 0x000fe20003800000 */
[----:B--2---:R-:W-:Y:S02]  /*06d0*/  ULEA UR8, UR5, UR4, 0x18 ;  /* 0x0000000405087291 */ /* 0x004fe4000f8ec03f */
[----:B------:R-:W-:-:S04]  /*06e0*/  UIADD3 UR4, -UR6, 0x100000, URZ ;  /* 0x0010000006047890 */ /* 0x000fc8000fffe13f */
[----:B------:R-:W-:Y:S02]  /*06f0*/  USHF.L.U32 UR5, UR4, 0xb, URZ ;  /* 0x0000000b04057899 */ /* 0x000fe4000800063f */
[----:B------:R-:W-:Y:S02]  /*0700*/  USHF.L.U32 UR4, UR4, 0x1, URZ ;  /* 0x0000000104047899 */ /* 0x000fe4000800063f */
        /* <DEDUP_REMOVED lines=9> */
.L_x_1993:
        /* <DEDUP_REMOVED lines=22> */
.L_x_1994:
[----:B------:R-:W-:Y:S01]  /*0900*/  IMAD.MOV.U32 R3, RZ, RZ, 0x1 ;  /* 0x00000001ff037424 */ /* 0x000fe200078e00ff */
[----:B------:R-:W-:Y:S01]  /*0910*/  ISETP.NE.AND P0, PT, R6, RZ, PT ;  /* 0x000000ff0600720c */ /* 0x000fe20003f05270 */
[----:B------:R-:W-:Y:S01]  /*0920*/  NOP ;  /* 0x0000000000007918 */ /* 0x000fe20000000000 */
[----:B01-34-:R-:W-:Y:S01]  /*0930*/  BAR.SYNC.DEFER_BLOCKING 0x0 ;  /* 0x0000000000007b1d */ /* 0x01bfe20000010000 */
[C---:B------:R-:W-:Y:S02]  /*0940*/  IADD3 R22, P1, R16.reuse, 0x70, RZ ;  /* 0x0000007010167810 */ /* 0x040fe40007f3e0ff */
[----:B------:R-:W-:Y:S02]  /*0950*/  SEL R3, R3, 0x2, !P0 ;  /* 0x0000000203037807 */ /* 0x000fe40004000000 */
[C---:B------:R-:W-:Y:S01]  /*0960*/  IADD3 R37, P2, R16.reuse, 0x1f4, RZ ;  /* 0x000001f410257810 */ /* 0x040fe20007f5e0ff */
[----:B------:R-:W-:Y:S01]  /*0970*/  ULDC.64 UR44, c[0x0][0x208] ;  /* 0x00008200002c7ab9 */ /* 0x000fe20000000a00 */
[----:B------:R-:W-:Y:S01]  /*0980*/  IADD3 R2, P3, R16, 0x230, RZ ;  /* 0x0000023010027810 */ /* 0x000fe20007f7e0ff */
[----:B------:R0:W-:Y:S01]  /*0990*/  STL [R1+0x44c], R3 ;  /* 0x00044c0301007387 */ /* 0x0001e20000100800 */
[----:B------:R-:W-:Y:S01]  /*09a0*/  BSSY B6, `(.L_x_1995) ;  /* 0x0002d7c000067945 */ /* 0x000fe20003800000 */
[----:B------:R-:W-:-:S02]  /*09b0*/  IMAD.X R57, RZ, RZ, R17, P1 ;  /* 0x000000ffff397224 */ /* 0x000fc400008e0611 */
[--C-:B------:R-:W-:Y:S02]  /*09c0*/  IMAD.X R44, RZ, RZ, R17.reuse, P2 ;  /* 0x000000ffff2c7224 */ /* 0x100fe400010e0611 */
[----:B------:R-:W-:Y:S01]  /*09d0*/  IMAD.X R23, RZ, RZ, R17, P3 ;  /* 0x000000ffff177224 */ /* 0x000fe200018e0611 */
[----:B------:R-:W-:Y:S06]  /*09e0*/  @!P0 BRA `(.L_x_1996) ;  /* 0x0000027c003c8947 */ /* 0x000fec0003800000 */
.L_x_1997:
[----:B------:R-:W-:-:S08]  /*09f0*/  NOP ;  /* 0x0000000000007918 */ /* 0x000fd00000000000 */
[----:B------:R-:W1:Y:S02]  /*0a00*/  USETMAXREG.TRY_ALLOC.CTAPOOL UP0, 0xf0 ;  /* 0x000000f0000079c8 */ /* 0x000e640008000600 */
[----:B-1----:R-:W-:-:S13]  /*0a10*/  PLOP3.LUT P0, PT, PT, PT, UP0, 0x80, 0x0 ;  /* 0x000000000000781c */ /* 0x002fda0003f0f008 */
[----:B------:R-:W-:Y:S05]  /*0a20*/  @!P0 BRA `(.L_x_1997) ;  /* 0xfffffffc00f08947 */ /* 0x000fea000383ffff */
[----:B------:R-:W1:Y:S01]  /*0a30*/  S2R R7, SR_TID.X ;  /* 0x0000000000077919 */ /* 0x000e620000002100 */
[----:B0-----:R-:W0:Y:S01]  /*0a40*/  LDC R3, c[0x0][0xd50] ;  /* 0x00035400ff037b82 */ /* 0x001e220000000800 */
[----:B------:R3:W-:Y:S04]  /*0a50*/  STL.64 [R1+0x1e8], RZ ;  /* 0x0001e8ff01007387 */ /* 0x0007e80000100a00 */
[----:B------:R3:W-:Y:S03]  /*0a60*/  STL [R1+0x1f0], RZ ;  /* 0x0001f0ff01007387 */ /* 0x0007e60000100800 */
[----:B--2---:R-:W2:Y:S01]  /*0a70*/  S2UR UR4, SR_CTAID.Y ;  /* 0x00000000000479c3 */ /* 0x004ea20000002600 */
[----:B------:R3:W-:Y:S07]  /*0a80*/  STL [R1+0x1f4], RZ ;  /* 0x0001f4ff01007387 */ /* 0x0007ee0000100800 */
[----:B------:R-:W4:Y:S01]  /*0a90*/  S2UR UR36, SR_CTAID.Z ;  /* 0x00000000002479c3 */ /* 0x000f220000002700 */
[----:B0-----:R-:W-:-:S02]  /*0aa0*/  ISETP.NE.AND P1, PT, R3, 0x1, PT ;  /* 0x000000010300780c */ /* 0x001fc40003f25270 */
[----:B-1----:R-:W-:Y:S01]  /*0ab0*/  LOP3.LUT R0, R7, 0xffffff80, RZ, 0xc0, !PT ;  /* 0xffffff8007007812 */ /* 0x002fe200078ec0ff */
[----:B--2---:R-:W-:-:S03]  /*0ac0*/  IMAD.U32 R157, RZ, RZ, UR4 ;  /* 0x00000004ff9d7e24 */ /* 0x004fc6000f8e00ff */
[----:B------:R-:W-:-:S07]  /*0ad0*/  ISETP.NE.AND P0, PT, R0, 0x80, PT ;  /* 0x000000800000780c */ /* 0x000fce0003f05270 */
[----:B------:R-:W0:Y:S08]  /*0ae0*/  @P1 LDC R0, c[0x0][0xd54] ;  /* 0x00035500ff001b82 */ /* 0x000e300000000800 */
[----:B------:R-:W1:Y:S08]  /*0af0*/  @P1 LDC R5, c[0x0][0xd58] ;  /* 0x00035600ff051b82 */ /* 0x000e700000000800 */
[----:B------:R-:W-:Y:S06]  /*0b00*/  @!P0 BAR.ARV 0x8, 0x100 ;  /* 0x0204000000008b1d */ /* 0x000fec0000002000 */
[----:B------:R-:W-:Y:S01]  /*0b10*/  ISETP.GE.U32.AND P0, PT, R7, 0x100, PT ;  /* 0x000001000700780c */ /* 0x000fe20003f06070 */
[----:B0-----:R-:W-:-:S12]  /*0b20*/  @P1 IMAD.HI.U32 R0, R0, UR4, RZ ;  /* 0x0000000400001c27 */ /* 0x001fd8000f8e00ff */
[----:B------:R-:W-:Y:S06]  /*0b30*/  @P0 BAR.ARV 0xf, 0x100 ;  /* 0x03c4000000000b1d */ /* 0x000fec0000002000 */
[----:B----4-:R-:W-:Y:S02]  /*0b40*/  ISETP.LE.AND P0, PT, RZ, UR36, PT ;  /* 0x00000024ff007c0c */ /* 0x010fe4000bf03270 */
[----:B-1----:R-:W-:Y:S02]  /*0b50*/  @P1 SHF.R.U32.HI R157, RZ, R5, R0 ;  /* 0x00000005ff9d1219 */ /* 0x002fe40000011600 */
[----:B------:R-:W-:-:S03]  /*0b60*/  IADD3 R34, P1, R16, 0x1e8, RZ ;  /* 0x000001e810227810 */ /* 0x000fc60007f3e0ff */
[----:B------:R-:W-:Y:S02]  /*0b70*/  IMAD.MOV R156, RZ, RZ, -R157 ;  /* 0x000000ffff9c7224 */ /* 0x000fe400078e0a9d */
[----:B------:R-:W-:Y:S02]  /*0b80*/  IMAD.X R35, RZ, RZ, R17, P1 ;  /* 0x000000ffff237224 */ /* 0x000fe400008e0611 */
[----:B------:R-:W-:Y:S02]  /*0b90*/  IMAD R156, R3, R156, UR4 ;  /* 0x00000004039c7e24 */ /* 0x000fe4000f8e029c */
[----:B---3--:R-:W-:Y:S05]  /*0ba0*/  @!P0 BRA `(.L_x_1998) ;  /* 0x000002d4006c8947 */ /* 0x008fea0003800000 */
[----:B------:R-:W0:Y:S01]  /*0bb0*/  LDC.64 R8, c[0x0][0x418] ;  /* 0x00010600ff087b82 */ /* 0x000e220000000a00 */
[----:B------:R-:W1:Y:S01]  /*0bc0*/  S2R R10, SR_TID.X ;  /* 0x00000000000a7919 */ /* 0x000e620000002100 */
[C---:B------:R-:W-:Y:S01]  /*0bd0*/  IADD3 R155, P3, R16.reuse, 0x200, RZ ;  /* 0x00000200109b7810 */ /* 0x040fe20007f7e0ff */
[----:B------:R-:W-:Y:S01]  /*0be0*/  USHF.R.S32.HI UR37, URZ, 0x1f, UR36 ;  /* 0x0000001f3f257899 */ /* 0x000fe20008011424 */
[C---:B------:R-:W-:Y:S01]  /*0bf0*/  IADD3 R40, P2, R16.reuse, 0x38, RZ ;  /* 0x0000003810287810 */ /* 0x040fe20007f5e0ff */
[----:B------:R2:W-:Y:S01]  /*0c00*/  STL.128 [R1+0x200], RZ ;  /* 0x000200ff01007387 */ /* 0x0005e20000100c00 */
[C---:B------:R-:W-:Y:S01]  /*0c10*/  IADD3 R24, P6, R16.reuse, 0x78, RZ ;  /* 0x0000007810187810 */ /* 0x040fe20007fde0ff */
[--C-:B------:R-:W-:Y:S01]  /*0c20*/  IMAD.X R153, RZ, RZ, R17.reuse, P3 ;  /* 0x000000ffff997224 */ /* 0x100fe200018e0611 */
[----:B------:R-:W3:Y:S01]  /*0c30*/  LDC R0, c[0x0][0xa80] ;  /* 0x0002a000ff007b82 */ /* 0x000ee20000000800 */
[C---:B------:R-:W-:Y:S01]  /*0c40*/  IADD3 R42, P5, R16.reuse, 0x80, RZ ;  /* 0x00000080102a7810 */ /* 0x040fe20007fbe0ff */
[----:B------:R2:W-:Y:S01]  /*0c50*/  STL.128 [R1+0x210], RZ ;  /* 0x000210ff01007387 */ /* 0x0005e20000100c00 */
[C---:B------:R-:W-:Y:S01]  /*0c60*/  IADD3 R38, P4, R16.reuse, 0x88, RZ ;  /* 0x0000008810267810 */ /* 0x040fe20007f9e0ff */
[--C-:B------:R-:W-:Y:S01]  /*0c70*/  IMAD.X R19, RZ, RZ, R17.reuse, P2 ;  /* 0x000000ffff137224 */ /* 0x100fe200010e0611 */
[C---:B------:R-:W-:Y:S01]  /*0c80*/  IADD3 R28, P3, R16.reuse, 0x94, RZ ;  /* 0x00000094101c7810 */ /* 0x040fe20007f7e0ff */
[----:B------:R2:W-:Y:S01]  /*0c90*/  STL.128 [R1+0x230], RZ ;  /* 0x000230ff01007387 */ /* 0x0005e20000100c00 */
[--C-:B------:R-:W-:Y:S01]  /*0ca0*/  IMAD.X R25, RZ, RZ, R17.reuse, P6 ;  /* 0x000000ffff197224 */ /* 0x100fe200030e0611 */
[----:B------:R-:W4:Y:S01]  /*0cb0*/  LDC R29, c[0x0][0x424] ;  /* 0x00010900ff1d7b82 */ /* 0x000f220000000800 */
[--C-:B------:R-:W-:Y:S01]  /*0cc0*/  IMAD.X R73, RZ, RZ, R17.reuse, P5 ;  /* 0x000000ffff497224 */ /* 0x100fe200028e0611 */
[----:B------:R2:W-:Y:S01]  /*0cd0*/  STL.128 [R1+0x240], RZ ;  /* 0x000240ff01007387 */ /* 0x0005e20000100c00 */
[--C-:B------:R-:W-:Y:S01]  /*0ce0*/  IMAD.X R65, RZ, RZ, R17.reuse, P4 ;  /* 0x000000ffff417224 */ /* 0x100fe200020e0611 */
[C---:B------:R-:W-:Y:S01]  /*0cf0*/  IADD3 R36, P2, R16.reuse, 0x98, RZ ;  /* 0x0000009810247810 */ /* 0x040fe20007f5e0ff */
[--C-:B------:R-:W-:Y:S01]  /*0d00*/  IMAD.X R75, RZ, RZ, R17.reuse, P3 ;  /* 0x000000ffff4b7224 */ /* 0x100fe200018e0611 */
[----:B------:R2:W-:Y:S01]  /*0d10*/  STL.128 [R1+0x250], RZ ;  /* 0x000250ff01007387 */ /* 0x0005e20000100c00 */
[----:B------:R-:W-:Y:S01]  /*0d20*/  IADD3 R66, P6, R16, 0xa0, RZ ;  /* 0x000000a010427810 */ /* 0x000fe20007fde0ff */
[----:B------:R-:W5:Y:S01]  /*0d30*/  LDC R4, c[0x0][0x2f0] ;  /* 0x0000bc00ff047b82 */ /* 0x000f620000000800 */
[----:B0-----:R-:W-:Y:S01]  /*0d40*/  ISETP.NE.U32.AND P0, PT, R8, RZ, PT ;  /* 0x000000ff0800720c */ /* 0x001fe20003f05070 */
[----:B------:R2:W-:Y:S01]  /*0d50*/  STL.128 [R1+0x260], RZ ;  /* 0x000260ff01007387 */ /* 0x0005e20000100c00 */
[C---:B------:R-:W-:Y:S01]  /*0d60*/  IADD3 R43, P5, R16.reuse, 0xa8, RZ ;  /* 0x000000a8102b7810 */ /* 0x040fe20007fbe0ff */
[--C-:B------:R-:W-:Y:S01]  /*0d70*/  IMAD.X R41, RZ, RZ, R17.reuse, P2 ;  /* 0x000000ffff297224 */ /* 0x100fe200010e0611 */
[----:B------:R-:W-:Y:S01]  /*0d80*/  ISETP.NE.AND.EX P0, PT, R9, RZ, PT, P0 ;  /* 0x000000ff0900720c */ /* 0x000fe20003f05300 */
[----:B------:R2:W-:Y:S01]  /*0d90*/  STL.128 [R1+0x270], RZ ;  /* 0x000270ff01007387 */ /* 0x0005e20000100c00 */
[C---:B------:R-:W-:Y:S01]  /*0da0*/  IADD3 R63, P4, R16.reuse, 0xb0, RZ ;  /* 0x000000b0103f7810 */ /* 0x040fe20007f9e0ff */
[--C-:B------:R-:W-:Y:S01]  /*0db0*/  IMAD.X R67, RZ, RZ, R17.reuse, P6 ;  /* 0x000000ffff437224 */ /* 0x100fe200030e0611 */
[C---:B------:R-:W-:Y:S01]  /*0dc0*/  IADD3 R61, P3, R16.reuse, 0xb8, RZ ;  /* 0x000000b8103d7810 */ /* 0x040fe20007f7e0ff */
[----:B---3--:R2:W-:Y:S01]  /*0dd0*/  STL [R1+0x220], R0 ;  /* 0x0002200001007387 */ /* 0x0085e20000100800 */
[--C-:B------:R-:W-:Y:S01]  /*0de0*/  IMAD.X R54, RZ, RZ, R17.reuse, P5 ;  /* 0x000000ffff367224 */ /* 0x100fe200028e0611 */
[C---:B------:R-:W-:Y:S01]  /*0df0*/  IADD3 R50, P2, R16.reuse, 0xc0, RZ ;  /* 0x000000c010327810 */ /* 0x040fe20007f5e0ff */
[--C-:B------:R-:W-:Y:S01]  /*0e00*/  IMAD.X R64, RZ, RZ, R17.reuse, P4 ;  /* 0x000000ffff407224 */ /* 0x100fe200020e0611 */
[----:B------:R2:W-:Y:S01]  /*0e10*/  STL.128 [R1+0x280], RZ ;  /* 0x000280ff01007387 */ /* 0x0005e20000100c00 */
[----:B------:R-:W-:Y:S01]  /*0e20*/  IADD3 R30, P6, R16, 0xd0, RZ ;  /* 0x000000d0101e7810 */ /* 0x000fe20007fde0ff */
[--C-:B------:R-:W-:Y:S01]  /*0e30*/  IMAD.X R62, RZ, RZ, R17.reuse, P3 ;  /* 0x000000ffff3e7224 */ /* 0x100fe200018e0611 */
[----:B----4-:R-:W-:Y:S01]  /*0e40*/  SEL R29, R29, 0x1, P0 ;  /* 0x000000011d1d7807 */ /* 0x010fe20000000000 */
[----:B------:R2:W-:Y:S01]  /*0e50*/  STL.128 [R1+0x290], RZ ;  /* 0x000290ff01007387 */ /* 0x0005e20000100c00 */
[----:B------:R-:W-:Y:S01]  /*0e60*/  ISETP.NE.AND P0, PT, R6, 0x1, PT ;  /* 0x000000010600780c */ /* 0x000fe20003f05270 */
[--C-:B------:R-:W-:Y:S01]  /*0e70*/  IMAD.X R51, RZ, RZ, R17.reuse, P2 ;  /* 0x000000ffff337224 */ /* 0x100fe200010e0611 */
[C---:B------:R-:W-:Y:S01]  /*0e80*/  IADD3 R55, P5, R16.reuse, 0xd8, RZ ;  /* 0x000000d810377810 */ /* 0x040fe20007fbe0ff */
[----:B------:R2:W-:Y:S01]  /*0e90*/  STL.128 [R1+0x2a0], RZ ;  /* 0x0002a0ff01007387 */ /* 0x0005e20000100c00 */
[----:B------:R-:W-:Y:S01]  /*0ea0*/  IADD3 R68, P4, R16, 0xe8, RZ ;  /* 0x000000e810447810 */ /* 0x000fe20007f9e0ff */
[--C-:B------:R-:W-:Y:S01]  /*0eb0*/  IMAD.X R31, RZ, RZ, R17.reuse, P6 ;  /* 0x000000ffff1f7224 */ /* 0x100fe200030e0611 */
[----:B-1----:R-:W-:Y:S01]  /*0ec0*/  LOP3.LUT R10, R10, 0x7f, RZ, 0xc0, !PT ;  /* 0x0000007f0a0a7812 */ /* 0x002fe200078ec0ff */
[----:B------:R2:W-:Y:S01]  /*0ed0*/  STL.128 [R1+0x2b0], RZ ;  /* 0x0002b0ff01007387 */ /* 0x0005e20000100c00 */
[--C-:B------:R-:W-:Y:S01]  /*0ee0*/  IMAD.X R58, RZ, RZ, R17.reuse, P5 ;  /* 0x000000ffff3a7224 */ /* 0x100fe200028e0611 */
[C---:B------:R-:W-:Y:S01]  /*0ef0*/  IADD3 R52, P3, R16.reuse, 0xec, RZ ;  /* 0x000000ec10347810 */ /* 0x040fe20007f7e0ff */
[----:B------:R-:W-:Y:S01]  /*0f00*/  IMAD.X R69, RZ, RZ, R17, P4 ;  /* 0x000000ffff457224 */ /* 0x000fe200020e0611 */
[----:B------:R2:W-:Y:S01]  /*0f10*/  STL.128 [R1+0x2c0], RZ ;  /* 0x0002c0ff01007387 */ /* 0x0005e20000100c00 */
[C---:B------:R-:W-:Y:S01]  /*0f20*/  IADD3 R49, P2, R16.reuse, 0x11c, RZ ;  /* 0x0000011c10317810 */ /* 0x040fe20007f5e0ff */
[----:B-----5:R-:W-:Y:S01]  /*0f30*/  IMAD R29, R29, R4, RZ ;  /* 0x000000041d1d7224 */ /* 0x020fe200078e02ff */
[C---:B------:R-:W-:Y:S01]  /*0f40*/  IADD3 R59, P6, R16.reuse, 0x120, RZ ;  /* 0x00000120103b7810 */ /* 0x040fe20007fde0ff */
[----:B------:R2:W-:Y:S01]  /*0f50*/  STL.128 [R1+0x2d0], RZ ;  /* 0x0002d0ff01007387 */ /* 0x0005e20000100c00 */
[C---:B------:R-:W-:Y:S01]  /*0f60*/  IADD3 R45, P5, R16.reuse, 0x128, RZ ;  /* 0x00000128102d7810 */ /* 0x040fe20007fbe0ff */
[C---:B------:R-:W-:Y:S01]  /*0f70*/  VIADD R39, R16.reuse, 0x148 ;  /* 0x0000014810277836 */ /* 0x040fe20000000000 */
[----:B------:R-:W-:Y:S01]  /*0f80*/  IADD3 R32, P4, R16, 0x140, RZ ;  /* 0x0000014010207810 */ /* 0x000fe20007f9e0ff */
[----:B------:R2:W-:Y:S01]  /*0f90*/  STL.128 [R1+0x2e0], RZ ;  /* 0x0002e0ff01007387 */ /* 0x0005e20000100c00 */
[----:B------:R-:W-:Y:S01]  /*0fa0*/  ISETP.NE.AND P1, PT, R10, RZ, PT ;  /* 0x000000ff0a00720c */ /* 0x000fe20003f25270 */
[----:B------:R-:W-:-:S02]  /*0fb0*/  VIADD R18, R7, 0xffffff80 ;  /* 0xffffff8007127836 */ /* 0x000fc40000000000 */
[----:B------:R2:W-:Y:S01]  /*0fc0*/  STL.128 [R1+0x2f0], RZ ;  /* 0x0002f0ff01007387 */ /* 0x0005e20000100c00 */
[--C-:B------:R-:W-:Y:S01]  /*0fd0*/  IMAD.X R53, RZ, RZ, R17.reuse, P3 ;  /* 0x000000ffff357224 */ /* 0x100fe200018e0611 */
[----:B------:R-:W-:Y:S01]  /*0fe0*/  SEL R4, RZ, 0x1, P1 ;  /* 0x00000001ff047807 */ /* 0x000fe20000800000 */
[--C-:B------:R-:W-:Y:S01]  /*0ff0*/  IMAD.X R48, RZ, RZ, R17.reuse, P2 ;  /* 0x000000ffff307224 */ /* 0x100fe200010e0611 */
[----:B------:R2:W-:Y:S01]  /*1000*/  STL.128 [R1+0x300], RZ ;  /* 0x000300ff01007387 */ /* 0x0005e20000100c00 */
[--C-:B------:R-:W-:Y:S02]  /*1010*/  IMAD.X R60, RZ, RZ, R17.reuse, P6 ;  /* 0x000000ffff3c7224 */ /* 0x100fe400030e0611 */
[--C-:B------:R-:W-:Y:S01]  /*1020*/  IMAD.X R56, RZ, RZ, R17.reuse, P5 ;  /* 0x000000ffff387224 */ /* 0x100fe200028e0611 */
[----:B------:R2:W-:Y:S01]  /*1030*/  STL.128 [R1+0x310], RZ ;  /* 0x000310ff01007387 */ /* 0x0005e20000100c00 */
[----:B------:R-:W-:-:S03]  /*1040*/  IMAD.X R33, RZ, RZ, R17, P4 ;  /* 0x000000ffff217224 */ /* 0x000fc600020e0611 */
[----:B------:R2:W-:Y:S04]  /*1050*/  STL.128 [R1+0x320], RZ ;  /* 0x000320ff01007387 */ /* 0x0005e80000100c00 */
        /* <DEDUP_REMOVED lines=15> */
[----:B------:R2:W-:Y:S01]  /*1150*/  STL.128 [R1+0x420], RZ ;  /* 0x000420ff01007387 */ /* 0x0005e20000100c00 */
[----:B------:R-:W0:Y:S01]  /*1160*/  S2R R12, SR_CTAID.X ;  /* 0x00000000000c7919 */ /* 0x000e220000002500 */
[----:B------:R-:W-:Y:S05]  /*1170*/  @!P0 BRA `(.L_x_1999) ;  /* 0x0000008000c08947 */ /* 0x000fea0003800000 */
[----:B--2---:R-:W1:Y:S01]  /*1180*/  LDC R0, c[0x0][0x448] ;  /* 0x00011200ff007b82 */ /* 0x004e620000000800 */
[----:B0-----:R-:W-:-:S07]  /*1190*/  IMAD.SHL.U32 R12, R12, 0x40, RZ ;  /* 0x000000400c0c7824 */ /* 0x001fce00078e00ff */
[----:B------:R-:W0:Y:S08]  /*11a0*/  LDC.64 R8, c[0x0][0xad8] ;  /* 0x0002b600ff087b82 */ /* 0x000e300000000a00 */
[----:B------:R-:W2:Y:S01]  /*11b0*/  LDC R6, c[0x0][0x288] ;  /* 0x0000a200ff067b82 */ /* 0x000ea20000000800 */
[----:B-1----:R-:W-:Y:S02]  /*11c0*/  ISETP.NE.AND P1, PT, R0, 0x1, PT ;  /* 0x000000010000780c */ /* 0x002fe40003f25270 */
[----:B0-----:R-:W-:-:S11]  /*11d0*/  ISETP.GE.AND P2, PT, R9, 0x1, PT ;  /* 0x000000010900780c */ /* 0x001fd60003f46270 */
[----:B------:R-:W0:Y:S01]  /*11e0*/  @P1 LDC R3, c[0x0][0x44c] ;  /* 0x00011300ff031b82 */ /* 0x000e220000000800 */
[----:B------:R-:W-:-:S07]  /*11f0*/  @P1 VIADD R0, R12, 0x3f ;  /* 0x0000003f0c001836 */ /* 0x000fce0000000000 */
[----:B------:R-:W1:Y:S01]  /*1200*/  @P1 LDC R5, c[0x0][0x450] ;  /* 0x00011400ff051b82 */ /* 0x000e620000000800 */
[----:B0-----:R-:W-:Y:S01]  /*1210*/  @P1 IMAD.HI.U32 R2, R0, R3, RZ ;  /* 0x0000000300021227 */ /* 0x001fe200078e00ff */
[----:B--2---:R-:W-:-:S03]  /*1220*/  IADD3 R3, R29, 0x1, -R6 ;  /* 0x000000011d037810 */ /* 0x004fc60007ffe806 */
[----:B------:R-:W-:Y:S01]  /*1230*/  VIADD R0, R12, 0x3f ;  /* 0x0000003f0c007836 */ /* 0x000fe20000000000 */
[----:B-1----:R-:W-:-:S05]  /*1240*/  @P1 SHF.R.U32.HI R0, RZ, R5, R2 ;  /* 0x00000005ff001219 */ /* 0x002fca0000011602 */
[----:B------:R-:W-:-:S04]  /*1250*/  IMAD.IADD R3, R3, 0x1, R0 ;  /* 0x0000000103037824 */ /* 0x000fc800078e0200 */
[----:B------:R-:W-:Y:S01]  /*1260*/  IMAD.IADD R0, R3, 0x1, R8 ;  /* 0x0000000103007824 */ /* 0x000fe200078e0208 */
[----:B------:R-:W-:Y:S06]  /*1270*/  @!P2 BRA `(.L_x_2000) ;  /* 0x000000000040a947 */ /* 0x000fec0003800000 */
[C---:B------:R-:W-:Y:S01]  /*1280*/  ISETP.GT.AND P0, PT, R3.reuse, RZ, PT ;  /* 0x000000ff0300720c */ /* 0x040fe20003f04270 */
[----:B------:R-:W-:-:S12]  /*1290*/  VIADD R2, R3, 0xffffffff ;  /* 0xffffffff03027836 */ /* 0x000fd80000000000 */
[----:B------:R-:W-:Y:S05]  /*12a0*/  @P0 BRA `(.L_x_2001) ;  /* 0x00000000001c0947 */ /* 0x000fea0003800000 */
[----:B------:R-:W-:Y:S01]  /*12b0*/  ISETP.NE.AND P0, PT, R9, 0x1, PT ;  /* 0x000000010900780c */ /* 0x000fe20003f05270 */
[----:B------:R-:W-:-:S12]  /*12c0*/  IMAD.MOV R3, RZ, RZ, -R3 ;  /* 0x000000ffff037224 */ /* 0x000fd800078e0a03 */
[----:B------:R-:W0:Y:S02]  /*12d0*/  @P0 LDC.64 R4, c[0x0][0xae0] ;  /* 0x0002b800ff040b82 */ /* 0x000e240000000a00 */
[----:B0-----:R-:W-:-:S05]  /*12e0*/  @P0 IMAD.HI.U32 R2, R3, R4, RZ ;  /* 0x0000000403020227 */ /* 0x001fca00078e00ff */
[----:B------:R-:W-:-:S04]  /*12f0*/  @P0 SHF.R.U32.HI R3, RZ, R5, R2 ;  /* 0x00000005ff030219 */ /* 0x000fc80000011602 */
[----:B------:R-:W-:Y:S01]  /*1300*/  LOP3.LUT R2, RZ, R3, RZ, 0x33, !PT ;  /* 0x00000003ff027212 */ /* 0x000fe200078e33ff */
[----:B------:R-:W-:Y:S06]  /*1310*/  BRA `(.L_x_2002) ;  /* 0x0000000000107947 */ /* 0x000fec0003800000 */
.L_x_2001:
[----:B------:R-:W-:-:S13]  /*1320*/  ISETP.NE.AND P0, PT, R9, 0x1, PT ;  /* 0x000000010900780c */ /* 0x000fda0003f05270 */
[----:B------:R-:W0:Y:S02]  /*1330*/  @P0 LDC.64 R4, c[0x0][0xae0] ;  /* 0x0002b800ff040b82 */ /* 0x000e240000000a00 */
[----:B0-----:R-:W-:-:S05]  /*1340*/  @P0 IMAD.HI.U32 R4, R2, R4, RZ ;  /* 0x0000000402040227 */ /* 0x001fca00078e00ff */
[----:B------:R-:W-:-:S07]  /*1350*/  @P0 SHF.R.U32.HI R2, RZ, R5, R4 ;  /* 0x00000005ff020219 */ /* 0x000fce0000011604 */
.L_x_2002:
[----:B------:R-:W-:-:S05]  /*1360*/  IMAD R3, R2, R9, R9 ;  /* 0x0000000902037224 */ /* 0x000fca00078e0209 */
[----:B------:R-:W-:-:S07]  /*1370*/  VIMNMX R0, R0, R3, PT ;  /* 0x0000000300007248 */ /* 0x000fce0003fe0100 */
.L_x_2000:
[----:B------:R-:W0:Y:S01]  /*1380*/  @P1 LDC R7, c[0x0][0x44c] ;  /* 0x00011300ff071b82 */ /* 0x000e220000000800 */
[----:B------:R-:W-:Y:S01]  /*1390*/  VIADD R2, R0, 0x3f ;  /* 0x0000003f00027836 */ /* 0x000fe20000000000 */
[----:B------:R-:W-:Y:S01]  /*13a0*/  ULDC UR4, c[0x0][0xad4] ;  /* 0x0002b50000047ab9 */ /* 0x000fe20000000800 */
[----:B------:R-:W-:-:S03]  /*13b0*/  VIADD R0, R29, 0x3f ;  /* 0x0000003f1d007836 */ /* 0x000fc60000000000 */
[----:B------:R-:W-:Y:S02]  /*13c0*/  SHF.R.S32.HI R5, RZ, 0x1f, R2 ;  /* 0x0000001fff057819 */ /* 0x000fe40000011402 */
[----:B------:R-:W1:Y:S01]  /*13d0*/  @P1 LDC R11, c[0x0][0x450] ;  /* 0x00011400ff0b1b82 */ /* 0x000e620000000800 */
[----:B------:R-:W-:Y:S02]  /*13e0*/  SHF.R.S32.HI R3, RZ, 0x1f, R0 ;  /* 0x0000001fff037819 */ /* 0x000fe40000011400 */
[----:B------:R-:W-:Y:S02]  /*13f0*/  LEA.HI R5, R5, R2, RZ, 0x6 ;  /* 0x0000000205057211 */ /* 0x000fe400078f30ff */
[----:B------:R-:W-:Y:S02]  /*1400*/  LEA.HI R3, R3, R0, RZ, 0x6 ;  /* 0x0000000003037211 */ /* 0x000fe400078f30ff */
[----:B------:R-:W-:Y:S02]  /*1410*/  SHF.R.S32.HI R0, RZ, 0x6, R5 ;  /* 0x00000006ff007819 */ /* 0x000fe40000011405 */
[----:B------:R-:W-:Y:S01]  /*1420*/  SHF.R.S32.HI R3, RZ, 0x6, R3 ;  /* 0x00000006ff037819 */ /* 0x000fe20000011403 */
[----:B0-----:R-:W-:-:S05]  /*1430*/  @P1 IMAD.HI.U32 R4, R12, R7, RZ ;  /* 0x000000070c041227 */ /* 0x001fca00078e00ff */
[----:B-1----:R-:W-:Y:S02]  /*1440*/  @P1 SHF.R.U32.HI R12, RZ, R11, R4 ;  /* 0x0000000bff0c1219 */ /* 0x002fe40000011604 */
[----:B------:R-:W-:Y:S02]  /*1450*/  VIMNMX R11, R3, R0, PT ;  /* 0x00000000030b7248 */ /* 0x000fe40003fe0100 */
[----:B------:R-:W-:-:S05]  /*1460*/  IADD3 R12, R12, -R6, R29 ;  /* 0x800000060c0c7210 */ /* 0x000fca0007ffe01d */
[----:B------:R-:W-:Y:S01]  /*1470*/  VIADD R0, R12, -UR4 ;  /* 0x800000040c007c36 */ /* 0x000fe20008000000 */
[----:B------:R-:W-:Y:S06]  /*1480*/  @!P2 BRA `(.L_x_2003) ;  /* 0x00000000003ca947 */ /* 0x000fec0003800000 */
[----:B------:R-:W-:-:S13]  /*1490*/  ISETP.GT.AND P0, PT, R12, -0x1, PT ;  /* 0xffffffff0c00780c */ /* 0x000fda0003f04270 */
[----:B------:R-:W-:Y:S05]  /*14a0*/  @P0 BRA `(.L_x_2004) ;  /* 0x00000000001c0947 */ /* 0x000fea0003800000 */
[----:B------:R-:W-:Y:S02]  /*14b0*/  ISETP.NE.AND P0, PT, R9, 0x1, PT ;  /* 0x000000010900780c */ /* 0x000fe40003f05270 */
[----:B------:R-:W-:-:S11]  /*14c0*/  LOP3.LUT R3, RZ, R12, RZ, 0x33, !PT ;  /* 0x0000000cff037212 */ /* 0x000fd600078e33ff */
[----:B------:R-:W0:Y:S02]  /*14d0*/  @P0 LDC.64 R4, c[0x0][0xae0] ;  /* 0x0002b800ff040b82 */ /* 0x000e240000000a00 */
[----:B0-----:R-:W-:-:S05]  /*14e0*/  @P0 IMAD.HI.U32 R2, R3, R4, RZ ;  /* 0x0000000403020227 */ /* 0x001fca00078e00ff */
[----:B------:R-:W-:-:S04]  /*14f0*/  @P0 SHF.R.U32.HI R3, RZ, R5, R2 ;  /* 0x00000005ff030219 */ /* 0x000fc80000011602 */
[----:B------:R-:W-:Y:S01]  /*1500*/  LOP3.LUT R12, RZ, R3, RZ, 0x33, !PT ;  /* 0x00000003ff0c7212 */ /* 0x000fe200078e33ff */
[----:B------:R-:W-:Y:S06]  /*1510*/  BRA `(.L_x_2005) ;  /* 0x0000000000107947 */ /* 0x000fec0003800000 */
.L_x_2004:
[----:B------:R-:W-:-:S13]  /*1520*/  ISETP.NE.AND P0, PT, R9, 0x1, PT ;  /* 0x000000010900780c */ /* 0x000fda0003f05270 */
[----:B------:R-:W0:Y:S02]  /*1530*/  @P0 LDC.64 R2, c[0x0][0xae0] ;  /* 0x0002b800ff020b82 */ /* 0x000e240000000a00 */
[----:B0-----:R-:W-:-:S05]  /*1540*/  @P0 IMAD.HI.U32 R2, R12, R2, RZ ;  /* 0x000000020c020227 */ /* 0x001fca00078e00ff */
[----:B------:R-:W-:-:S07]  /*1550*/  @P0 SHF.R.U32.HI R12, RZ, R3, R2 ;  /* 0x00000003ff0c0219 */ /* 0x000fce0000011602 */
.L_x_2005:
[----:B------:R-:W-:-:S05]  /*1560*/  IMAD R3, R12, R9, RZ ;  /* 0x000000090c037224 */ /* 0x000fca00078e02ff */
[----:B------:R-:W-:-:S07]  /*1570*/  VIMNMX R0, R0, R3, !PT ;  /* 0x0000000300007248 */ /* 0x000fce0007fe0100 */
.L_x_2003:
[----:B------:R-:W-:Y:S01]  /*1580*/  SHF.R.S32.HI R3, RZ, 0x1f, R0 ;  /* 0x0000001fff037819 */ /* 0x000fe20000011400 */
[----:B------:R-:W-:Y:S01]  /*1590*/  IMAD.MOV.U32 R231, RZ, RZ, RZ ;  /* 0x000000ffffe77224 */ /* 0x000fe200078e00ff */
[----:B------:R-:W-:Y:S02]  /*15a0*/  LOP3.LUT R6, R156, 0xffff, RZ, 0xc0, !PT ;  /* 0x0000ffff9c067812 */ /* 0x000fe400078ec0ff */
[----:B------:R-:W-:-:S04]  /*15b0*/  LEA.HI R3, R3, R0, RZ, 0x6 ;  /* 0x0000000003037211 */ /* 0x000fc800078f30ff */
[----:B------:R-:W-:-:S04]  /*15c0*/  SHF.R.S32.HI R3, RZ, 0x6, R3 ;  /* 0x00000006ff037819 */ /* 0x000fc80000011403 */
[----:B------:R-:W-:-:S04]  /*15d0*/  VIMNMX R9, RZ, R3, !PT ;  /* 0x00000003ff097248 */ /* 0x000fc80007fe0100 */
[----:B------:R-:W-:-:S13]  /*15e0*/  ISETP.GT.AND P0, PT, R11, R9, PT ;  /* 0x000000090b00720c */ /* 0x000fda0003f04270 */
[----:B------:R-:W-:Y:S05]  /*15f0*/  @!P0 BRA `(.L_x_2006) ;  /* 0x00000000007c8947 */ /* 0x000fea0003800000 */
[----:B------:R-:W-:-:S04]  /*1600*/  SHF.R.U32.HI R0, RZ, 0x10, R156 ;  /* 0x00000010ff007819 */ /* 0x000fc8000001169c */
[----:B------:R-:W-:-:S13]  /*1610*/  ISETP.NE.AND P0, PT, R0, RZ, PT ;  /* 0x000000ff0000720c */ /* 0x000fda0003f05270 */
[----:B------:R-:W0:Y:S02]  /*1620*/  @!P0 LDC R0, c[0x0][0xae8] ;  /* 0x0002ba00ff008b82 */ /* 0x000e240000000800 */
[-C--:B0-----:R-:W-:Y:S02]  /*1630*/  IABS R8, R0.reuse ;  /* 0x0000000000087213 */ /* 0x081fe40000000000 */
[----:B------:R-:W-:Y:S02]  /*1640*/  IADD3 R2, R0, -0x1, R11 ;  /* 0xffffffff00027810 */ /* 0x000fe40007ffe00b */
[----:B------:R-:W0:Y:S03]  /*1650*/  I2F.RP R4, R8 ;  /* 0x0000000800047306 */ /* 0x000e260000209400 */
[----:B------:R-:W-:Y:S01]  /*1660*/  IMAD.IADD R5, R2, 0x1, -R9 ;  /* 0x0000000102057824 */ /* 0x000fe200078e0a09 */
[----:B------:R-:W-:-:S04]  /*1670*/  IABS R2, R0 ;  /* 0x0000000000027213 */ /* 0x000fc80000000000 */
[----:B------:R-:W-:Y:S02]  /*1680*/  IABS R10, R5 ;  /* 0x00000005000a7213 */ /* 0x000fe40000000000 */
[----:B------:R-:W-:-:S04]  /*1690*/  LOP3.LUT R5, R5, R0, RZ, 0x3c, !PT ;  /* 0x0000000005057212 */ /* 0x000fc800078e3cff */
[----:B------:R-:W-:Y:S01]  /*16a0*/  ISETP.GE.AND P2, PT, R5, RZ, PT ;  /* 0x000000ff0500720c */ /* 0x000fe20003f46270 */
[----:B0-----:R-:W0:Y:S02]  /*16b0*/  MUFU.RCP R4, R4 ;  /* 0x0000000400047308 */ /* 0x001e240000001000 */
[----:B0-----:R-:W-:Y:S02]  /*16c0*/  VIADD R3, R4, 0xffffffe ;  /* 0x0ffffffe04037836 */ /* 0x001fe40000000000 */
[----:B------:R-:W-:Y:S02]  /*16d0*/  IMAD.MOV R4, RZ, RZ, -R2 ;  /* 0x000000ffff047224 */ /* 0x000fe400078e0a02 */
[----:B------:R-:W-:Y:S02]  /*16e0*/  IMAD.MOV.U32 R2, RZ, RZ, RZ ;  /* 0x000000ffff027224 */ /* 0x000fe400078e00ff */
[----:B------:R-:W0:Y:S02]  /*16f0*/  F2I.FTZ.U32.TRUNC.NTZ R3, R3 ;  /* 0x0000000300037305 */ /* 0x000e24000021f000 */
[----:B0-----:R-:W-:-:S04]  /*1700*/  IMAD.MOV R7, RZ, RZ, -R3 ;  /* 0x000000ffff077224 */ /* 0x001fc800078e0a03 */
[----:B------:R-:W-:-:S04]  /*1710*/  IMAD R7, R7, R8, RZ ;  /* 0x0000000807077224 */ /* 0x000fc800078e02ff */
[----:B------:R-:W-:-:S04]  /*1720*/  IMAD.HI.U32 R2, R3, R7, R2 ;  /* 0x0000000703027227 */ /* 0x000fc800078e0002 */
[----:B------:R-:W-:-:S04]  /*1730*/  IMAD.MOV.U32 R3, RZ, RZ, R10 ;  /* 0x000000ffff037224 */ /* 0x000fc800078e000a */
        /* <DEDUP_REMOVED lines=10> */
[----:B------:R-:W-:-:S07]  /*17e0*/  IMAD.MOV.U32 R231, RZ, RZ, R2 ;  /* 0x000000ffffe77224 */ /* 0x000fce00078e0002 */
.L_x_2006:
[----:B------:R-:W-:Y:S01]  /*17f0*/  IMAD R0, R6, R231, R9 ;  /* 0x000000e706007224 */ /* 0x000fe200078e0209 */
[----:B------:R-:W-:-:S04]  /*1800*/  PRMT R3, RZ, 0x7610, R3 ;  /* 0x00007610ff037816 */ /* 0x000fc80000000003 */
[----:B------:R-:W-:-:S04]  /*1810*/  VIADDMNMX R231, R0, R231, R11, PT ;  /* 0x000000e700e77246 */ /* 0x000fc8000380010b */
[----:B------:R-:W-:-:S13]  /*1820*/  ISETP.GT.AND P0, PT, R231, R0, PT ;  /* 0x00000000e700720c */ /* 0x000fda0003f04270 */
[----:B------:R-:W-:Y:S05]  /*1830*/  @!P0 BRA `(.L_x_2007) ;  /* 0x0000024000f48947 */ /* 0x000fea0003800000 */
[----:B------:R-:W2:Y:S04]  /*1840*/  LDL R3, [R1+0x1e8] ;  /* 0x0001e80001037983 */ /* 0x000ea80000100800 */
[----:B------:R-:W3:Y:S04]  /*1850*/  LDL R24, [R1+0x230] ;  /* 0x0002300001187983 */ /* 0x000ee80000100800 */
[----:B------:R-:W4:Y:S04]  /*1860*/  LDL R36, [R1+0x234] ;  /* 0x0002340001247983 */ /* 0x000f280000100800 */
[----:B------:R-:W5:Y:S04]  /*1870*/  LDL R38, [R1+0x238] ;  /* 0x0002380001267983 */ /* 0x000f680000100800 */
        /* <DEDUP_REMOVED lines=124> */
[----:B------:R-:W5:Y:S01]  /*2040*/  LDL R227, [R1+0x42c] ;  /* 0x00042c0001e37983 */ /* 0x000f620000100800 */
[----:B------:R-:W-:-:S04]  /*2050*/  SHF.R.S32.HI R229, RZ, 0x1f, R18 ;  /* 0x0000001fffe57819 */ /* 0x000fc80000011412 */
[----:B------:R-:W-:-:S04]  /*2060*/  LEA.HI R229, R229, R18, RZ, 0x7 ;  /* 0x00000012e5e57211 */ /* 0x000fc800078f38ff */
[----:B------:R-:W-:-:S06]  /*2070*/  SHF.R.S32.HI R2, RZ, 0x7, R229 ;  /* 0x00000007ff027819 */ /* 0x000fcc00000114e5 */
[----:B------:R-:W0:Y:S01]  /*2080*/  SHFL.IDX PT, R2, R2, RZ, 0x1f ;  /* 0x00001fff02027589 */ /* 0x000e2200000e0000 */
[----:B------:R-:W1:Y:S01]  /*2090*/  S2UR UR7, SR_CgaCtaId ;  /* 0x00000000000779c3 */ /* 0x000e620000008800 */
[----:B------:R-:W-:Y:S01]  /*20a0*/  UMOV UR6, 0x400 ;  /* 0x0000040000067882 */ /* 0x000fe20000000000 */
[----:B0-----:R-:W-:Y:S01]  /*20b0*/  R2UR UR4, R2 ;  /* 0x00000000020472ca */ /* 0x001fe200000e0000 */
[----:B-1----:R-:W-:-:S12]  /*20c0*/  ULEA UR21, UR7, UR6, 0x18 ;  /* 0x0000000607157291 */ /* 0x002fd8000f8ec03f */
[----:B------:R-:W-:-:S04]  /*20d0*/  ULEA.HI UR5, UR4, UR4, URZ, 0x1 ;  /* 0x0000000404057291 */ /* 0x000fc8000f8f083f */
[----:B------:R-:W-:-:S04]  /*20e0*/  ULOP3.LUT UR5, UR5, 0x1fffe, URZ, 0xc0, !UPT ;  /* 0x0001fffe05057892 */ /* 0x000fc8000f8ec03f */
[----:B------:R-:W-:-:S04]  /*20f0*/  UIADD3 UR5, UR4, -UR5, URZ ;  /* 0x8000000504057290 */ /* 0x000fc8000fffe03f */
[----:B------:R-:W-:-:S04]  /*2100*/  ULEA UR5, UR5, UR21, 0xf ;  /* 0x0000001505057291 */ /* 0x000fc8000f8e783f */
[----:B------:R-:W-:-:S04]  /*2110*/  UIADD3 UR5, UR5, 0x400, URZ ;  /* 0x0000040005057890 */ /* 0x000fc8000fffe03f */
[----:B------:R-:W-:-:S04]  /*2120*/  USHF.R.U32.HI UR5, URZ, 0x4, UR5 ;  /* 0x000000043f057899 */ /* 0x000fc80008011605 */
[----:B------:R-:W-:-:S04]  /*2130*/  ULOP3.LUT UR5, UR5, 0x3fff, URZ, 0xc0, !UPT ;  /* 0x00003fff05057892 */ /* 0x000fc8000f8ec03f */
[----:B------:R-:W-:Y:S02]  /*2140*/  ULOP3.LUT UR20, UR5, 0x2000000, URZ, 0xfc, !UPT ;  /* 0x0200000005147892 */ /* 0x000fe4000f8efc3f */
[----:B------:R-:W-:-:S04]  /*2150*/  UIADD3 UR4, UR21, 0x36400, URZ ;  /* 0x0003640015047890 */ /* 0x000fc8000fffe03f */
[----:B--2---:R-:W-:Y:S01]  /*2160*/  LEA R2, R3, UR20, 0xc ;  /* 0x0000001403027c11 */ /* 0x004fe2000f8e60ff */
[----:B------:R-:W-:Y:S01]  /*2170*/  IMAD.MOV.U32 R3, RZ, RZ, 0x40000040 ;  /* 0x40000040ff037424 */ /* 0x000fe200078e00ff */
[----:B------:R-:W-:Y:S02]  /*2180*/  USHF.R.U32.HI UR4, URZ, 0x4, UR4 ;  /* 0x000000043f047899 */ /* 0x000fe40008011604 */
[----:B------:R-:W-:Y:S02]  /*2190*/  R2UR UR6, R2 ;  /* 0x00000000020672ca */ /* 0x000fe400000e0000 */
[----:B------:R-:W-:Y:S01]  /*21a0*/  R2UR UR7, R3 ;  /* 0x00000000030772ca */ /* 0x000fe200000e0000 */
[----:B------:R-:W-:Y:S01]  /*21b0*/  ULOP3.LUT UR4, UR4, 0x3fff, URZ, 0xc0, !UPT ;  /* 0x00003fff04047892 */ /* 0x000fe2000f8ec03f */
[----:B---3--:R-:W-:Y:S03]  /*21c0*/  STL [R1+0x230], R24 ;  /* 0x0002301801007387 */ /* 0x008fe60000100800 */
[----:B------:R-:W-:Y:S01]  /*21d0*/  ULOP3.LUT UR16, UR4, 0x10000, URZ, 0xfc, !UPT ;  /* 0x0001000004107892 */ /* 0x000fe2000f8efc3f */
[----:B----4-:R-:W-:Y:S04]  /*21e0*/  STL [R1+0x234], R36 ;  /* 0x0002342401007387 */ /* 0x010fe80000100800 */
[----:B-----5:R-:W-:Y:S04]  /*21f0*/  STL [R1+0x238], R38 ;  /* 0x0002382601007387 */ /* 0x020fe80000100800 */
[----:B------:R-:W-:Y:S04]  /*2200*/  STL [R1+0x23c], R40 ;  /* 0x00023c2801007387 */ /* 0x000fe80000100800 */
        /* <DEDUP_REMOVED lines=22> */
[----:B------:R0:W-:Y:S01]  /*2370*/  STL [R1+0x2a4], R76 ;  /* 0x0002a44c01007387 */ /* 0x0001e20000100800 */
[----:B------:R-:W-:Y:S06]  /*2380*/  BAR.SYNC.DEFER_BLOCKING 0xe, 0x100 ;  /* 0x0384000000007b1d */ /* 0x000fec0000010000 */
[----:B------:R-:W-:Y:S01]  /*2390*/  UMOV UR4, UR16 ;  /* 0x0000001000047c82 */ /* 0x000fe20008000000 */
[----:B------:R-:W-:Y:S01]  /*23a0*/  UMOV UR5, 0x40000040 ;  /* 0x4000004000057882 */ /* 0x000fe20000000000 */
[----:B0-----:R-:W-:-:S06]  /*23b0*/  WARPGROUP.ARRIVE ;  /* 0x00000000000079c5 */ /* 0x001fcc0000000000 */
[----:B------:R-:W-:Y:S01]  /*23c0*/  HGMMA.64x256x16.F32 R24, gdesc[UR4].tnspB, RZ, !UPT, gsb0 ;  /* 0x43e00000041879f0 */ /* 0x000fe2000c0008ff */
[----:B------:R0:W-:Y:S04]  /*23d0*/  STL [R1+0x2a8], R4 ;  /* 0x0002a80401007387 */ /* 0x0001e80000100800 */
[----:B------:R1:W-:Y:S01]  /*23e0*/  STL [R1+0x374], R5 ;  /* 0x0003740501007387 */ /* 0x0003e20000100800 */
[----:B0-----:R-:W-:Y:S02]  /*23f0*/  VIADD R4, R2, 0x80 ;  /* 0x0000008002047836 */ /* 0x001fe40000000000 */
[----:B-1----:R-:W-:-:S03]  /*2400*/  IMAD.MOV.U32 R5, RZ, RZ, 0x40000040 ;  /* 0x40000040ff057424 */ /* 0x002fc600078e00ff */
[----:B------:R-:W-:Y:S02]  /*2410*/  R2UR UR10, R4 ;  /* 0x00000000040a72ca */ /* 0x000fe400000e0000 */
[----:B------:R-:W-:Y:S01]  /*2420*/  R2UR UR11, R5 ;  /* 0x00000000050b72ca */ /* 0x000fe200000e0000 */
[----:B------:R-:W-:Y:S01]  /*2430*/  UIADD3 UR8, UR16, 0x2, URZ ;  /* 0x0000000210087890 */ /* 0x000fe2000fffe03f */
        /* <DEDUP_REMOVED lines=60> */
[----:B------:R-:W-:Y:S01]  /*2800*/  STL [R1+0x394], R21 ;  /* 0x0003941501007387 */ /* 0x000fe20000100800 */
[----:B------:R-:W-:-:S03]  /*2810*/  WARPGROUP.DEPBAR.LE gsb0, 0x0 ;  /* 0x00008000000079c5 */ /* 0x000fc60000010000 */
        /* <DEDUP_REMOVED lines=38> */
[----:B------:R-:W-:Y:S04]  /*2a80*/  STL.128 [R1+0x230], R24 ;  /* 0x0002301801007387 */ /* 0x000fe80000100c00 */
        /* <DEDUP_REMOVED lines=30> */
[----:B------:R0:W-:Y:S01]  /*2c70*/  STL.128 [R1+0x420], R148 ;  /* 0x0004209401007387 */ /* 0x0001e20000100c00 */
[----:B------:R-:W-:Y:S01]  /*2c80*/  UMOV UR9, 0x40000040 ;  /* 0x4000004000097882 */ /* 0x000fe20000000000 */
[----:B0-----:R-:W-:-:S06]  /*2c90*/  WARPGROUP.ARRIVE ;  /* 0x00000000000079c5 */ /* 0x001fcc0000000000 */
[----:B------:R-:W-:Y:S01]  /*2ca0*/  HGMMA.64x256x16.F32 R24, gdesc[UR8].tnspB, R24, gsb0 ;  /* 0x43e00000081879f0 */ /* 0x000fe20008000818 */
[----:B------:R-:W-:Y:S02]  /*2cb0*/  VIADD R4, R2, 0x100 ;  /* 0x0000010002047836 */ /* 0x000fe40000000000 */
[----:B------:R-:W-:-:S03]  /*2cc0*/  IMAD.MOV.U32 R5, RZ, RZ, 0x40000040 ;  /* 0x40000040ff057424 */ /* 0x000fc600078e00ff */
[----:B------:R-:W-:Y:S02]  /*2cd0*/  R2UR UR14, R4 ;  /* 0x00000000040e72ca */ /* 0x000fe400000e0000 */
[----:B------:R-:W-:Y:S01]  /*2ce0*/  R2UR UR15, R5 ;  /* 0x00000000050f72ca */ /* 0x000fe200000e0000 */
[----:B------:R-:W-:Y:S01]  /*2cf0*/  UIADD3 UR12, UR16, 0x4, URZ ;  /* 0x00000004100c7890 */ /* 0x000fe2000fffe03f */
[----:B------:R-:W-:Y:S01]  /*2d00*/  UMOV UR13, 0x40000040 ;  /* 0x40000040000d7882 */ /* 0x000fe20000000000 */
[----:B------:R-:W-:Y:S02]  /*2d10*/  VIADD R2, R2, 0x180 ;  /* 0x0000018002027836 */ /* 0x000fe40000000000 */
[----:B------:R-:W-:-:S03]  /*2d20*/  IMAD.MOV.U32 R3, RZ, RZ, 0x40000040 ;  /* 0x40000040ff037424 */ /* 0x000fc600078e00ff */
[----:B------:R-:W-:Y:S02]  /*2d30*/  R2UR UR18, R2 ;  /* 0x00000000021272ca */ /* 0x000fe400000e0000 */
[----:B------:R-:W-:Y:S01]  /*2d40*/  R2UR UR19, R3 ;  /* 0x00000000031372ca */ /* 0x000fe200000e0000 */
[----:B------:R-:W-:Y:S01]  /*2d50*/  UIADD3 UR16, UR16, 0x6, URZ ;  /* 0x0000000610107890 */ /* 0x000fe2000fffe03f */
[----:B------:R-:W-:Y:S01]  /*2d60*/  UMOV UR17, 0x40000040 ;  /* 0x4000004000117882 */ /* 0x000fe20000000000 */
[----:B------:R-:W-:Y:S02]  /*2d70*/  WARPGROUP.DEPBAR.LE gsb0, 0x0 ;  /* 0x00008000000079c5 */ /* 0x000fe40000010000 */
        /* <DEDUP_REMOVED lines=31> */
[----:B------:R0:W-:Y:S02]  /*2f70*/  STL.128 [R1+0x420], R148 ;  /* 0x0004209401007387 */ /* 0x0001e40000100c00 */
[----:B0-----:R-:W-:-:S06]  /*2f80*/  WARPGROUP.ARRIVE ;  /* 0x00000000000079c5 */ /* 0x001fcc0000000000 */
[----:B------:R-:W-:Y:S03]  /*2f90*/  HGMMA.64x256x16.F32 R24, gdesc[UR12].tnspB, R24, gsb0 ;  /* 0x43e000000c1879f0 */ /* 0x000fe60008000818 */
        /* <DEDUP_REMOVED lines=37> */
[----:B------:R-:W2:Y:S04]  /*31f0*/  LDL R2, [R1+0x230] ;  /* 0x0002300001027983 */ /* 0x000ea80000100800 */
        /* <DEDUP_REMOVED lines=10> */
[----:B------:R0:W-:Y:S04]  /*32a0*/  STL.128 [R1+0x2e0], R68 ;  /* 0x0002e04401007387 */ /* 0x0001e80000100c00 */
        /* <DEDUP_REMOVED lines=18> */
[----:B------:R-:W-:Y:S04]  /*33d0*/  STL.128 [R1+0x410], R144 ;  /* 0x0004109001007387 */ /* 0x000fe80000100c00 */
[----:B------:R-:W-:Y:S04]  /*33e0*/  STL.128 [R1+0x420], R148 ;  /* 0x0004209401007387 */ /* 0x000fe80000100c00 */
[----:B0-----:R-:W2:Y:S04]  /*33f0*/  LDL R68, [R1+0x234] ;  /* 0x0002340001447983 */ /* 0x001ea80000100800 */
[----:B------:R-:W2:Y:S04]  /*3400*/  LDL R70, [R1+0x238] ;  /* 0x0002380001467983 */ /* 0x000ea80000100800 */
[----:B-1----:R-:W2:Y:S04]  /*3410*/  LDL R72, [R1+0x23c] ;  /* 0x00023c0001487983 */ /* 0x002ea80000100800 */
[----:B------:R-:W2:Y:S04]  /*3420*/  LDL R74, [R1+0x244] ;  /* 0x00024400014a7983 */ /* 0x000ea80000100800 */
[----:B---3--:R-:W3:Y:S04]  /*3430*/  LDL R76, [R1+0x248] ;  /* 0x00024800014c7983 */ /* 0x008ee80000100800 */
[----:B------:R-:W3:Y:S04]  /*3440*/  LDL R78, [R1+0x24c] ;  /* 0x00024c00014e7983 */ /* 0x000ee80000100800 */
[----:B------:R-:W3:Y:S04]  /*3450*/  LDL R6, [R1+0x250] ;  /* 0x0002500001067983 */ /* 0x000ee80000100800 */
[----:B----4-:R-:W4:Y:S04]  /*3460*/  LDL R80, [R1+0x254] ;  /* 0x0002540001507983 */ /* 0x010f280000100800 */
[----:B------:R-:W4:Y:S04]  /*3470*/  LDL R82, [R1+0x258] ;  /* 0x0002580001527983 */ /* 0x000f280000100800 */
[----:B-----5:R-:W5:Y:S04]  /*3480*/  LDL R84, [R1+0x25c] ;  /* 0x00025c0001547983 */ /* 0x020f680000100800 */
        /* <DEDUP_REMOVED lines=117> */
[----:B------:R-:W0:Y:S01]  /*3be0*/  S2R R233, SR_TID.X ;  /* 0x0000000000e97919 */ /* 0x000e220000002100 */
[----:B------:R-:W-:-:S05]  /*3bf0*/  LOP3.LUT R229, R229, 0xffffff80, RZ, 0xc0, !PT ;  /* 0xffffff80e5e57812 */ /* 0x000fca00078ec0ff */
[----:B------:R-:W-:Y:S01]  /*3c00*/  IMAD.IADD R229, R18, 0x1, -R229 ;  /* 0x0000000112e57824 */ /* 0x000fe200078e0ae5 */
[----:B--2---:R1:W-:Y:S04]  /*3c10*/  STL [R1+0x230], R2 ;  /* 0x0002300201007387 */ /* 0x0043e80000100800 */
[----:B------:R-:W-:Y:S04]  /*3c20*/  STL [R1+0x234], R68 ;  /* 0x0002344401007387 */ /* 0x000fe80000100800 */
[----:B------:R-:W-:Y:S01]  /*3c30*/  STL [R1+0x238], R70 ;  /* 0x0002384601007387 */ /* 0x000fe20000100800 */
[----:B-1----:R-:W-:-:S03]  /*3c40*/  SHF.R.S32.HI R2, RZ, 0x1f, R229 ;  /* 0x0000001fff027819 */ /* 0x002fc600000114e5 */
[----:B------:R-:W-:Y:S04]  /*3c50*/  STL [R1+0x23c], R72 ;  /* 0x00023c4801007387 */ /* 0x000fe80000100800 */
[----:B------:R-:W-:Y:S04]  /*3c60*/  STL [R1+0x244], R74 ;  /* 0x0002444a01007387 */ /* 0x000fe80000100800 */
[----:B---3--:R-:W-:Y:S04]  /*3c70*/  STL [R1+0x248], R76 ;  /* 0x0002484c01007387 */ /* 0x008fe80000100800 */
[----:B------:R-:W-:Y:S01]  /*3c80*/  STL [R1+0x24c], R78 ;  /* 0x00024c4e01007387 */ /* 0x000fe20000100800 */
[----:B0-----:R-:W-:-:S03]  /*3c90*/  LOP3.LUT R233, R233, 0x7f, RZ, 0xc0, !PT ;  /* 0x0000007fe9e97812 */ /* 0x001fc600078ec0ff */
[----:B------:R-:W-:Y:S04]  /*3ca0*/  STL [R1+0x250], R6 ;  /* 0x0002500601007387 */ /* 0x000fe80000100800 */
[----:B----4-:R-:W-:Y:S04]  /*3cb0*/  STL [R1+0x254], R80 ;  /* 0x0002545001007387 */ /* 0x010fe80000100800 */
[----:B------:R-:W-:Y:S04]  /*3cc0*/  STL [R1+0x258], R82 ;  /* 0x0002585201007387 */ /* 0x000fe80000100800 */
        /* <DEDUP_REMOVED lines=117> */
[----:B------:R-:W-:Y:S06]  /*4420*/  BAR.ARV 0xf, 0x100 ;  /* 0x03c4000000007b1d */ /* 0x000fec0000002000 */
[----:B0-----:R-:W-:Y:S01]  /*4430*/  LEA.HI R3, R2, R229, RZ, 0x2 ;  /* 0x000000e502037211 */ /* 0x001fe200078f10ff */
[----:B------:R0:W-:Y:S01]  /*4440*/  STL [R1+0x240], R4 ;  /* 0x0002400401007387 */ /* 0x0001e20000100800 */
[----:B------:R-:W-:-:S02]  /*4450*/  ISETP.NE.AND P1, PT, R233, RZ, PT ;  /* 0x000000ffe900720c */ /* 0x000fc40003f25270 */
[--C-:B0-----:R-:W-:Y:S02]  /*4460*/  SHF.R.S32.HI R4, RZ, 0x2, R3.reuse ;  /* 0x00000002ff047819 */ /* 0x101fe40000011403 */
[----:B------:R-:W-:-:S04]  /*4470*/  SHF.R.S32.HI R3, RZ, 0x1f, R3 ;  /* 0x0000001fff037819 */ /* 0x000fc80000011403 */
[----:B------:R-:W-:Y:S01]  /*4480*/  LEA.HI R3, R3, R4, RZ, 0x3 ;  /* 0x0000000403037211 */ /* 0x000fe200078f18ff */
[----:B------:R-:W-:Y:S01]  /*4490*/  VIADD R231, R231, 0xfffffffe ;  /* 0xfffffffee7e77836 */ /* 0x000fe20000000000 */
[----:B------:R-:W-:Y:S02]  /*44a0*/  LEA.HI R2, R2, R229, RZ, 0x5 ;  /* 0x000000e502027211 */ /* 0x000fe400078f28ff */
[----:B------:R-:W-:Y:S01]  /*44b0*/  LOP3.LUT R3, R3, 0xfffffff8, RZ, 0xc0, !PT ;  /* 0xfffffff803037812 */ /* 0x000fe200078ec0ff */
[----:B------:R-:W-:Y:S01]  /*44c0*/  BSSY B0, `(.L_x_2008) ;  /* 0x000000a000007945 */ /* 0x000fe20003800000 */
[----:B------:R-:W-:Y:S02]  /*44d0*/  ISETP.GE.AND P0, PT, R231, R0, PT ;  /* 0x00000000e700720c */ /* 0x000fe40003f06270 */
[----:B------:R-:W-:Y:S01]  /*44e0*/  SHF.R.S32.HI R2, RZ, 0x5, R2 ;  /* 0x00000005ff027819 */ /* 0x000fe20000011402 */
[----:B------:R-:W-:Y:S01]  /*44f0*/  IMAD.IADD R3, R4, 0x1, -R3 ;  /* 0x0000000104037824 */ /* 0x000fe200078e0a03 */
[----:B------:R-:W-:Y:S09]  /*4500*/  @P1 BRA `(.L_x_2009) ;  /* 0x0000000000141947 */ /* 0x000ff20003800000 */
[----:B------:R-:W2:Y:S02]  /*4510*/  LDL R4, [R1+0x1e8] ;  /* 0x0001e80001047983 */ /* 0x000ea40000100800 */
[----:B--2---:R-:W-:-:S05]  /*4520*/  LEA R4, R4, UR21, 0x3 ;  /* 0x0000001504047c11 */ /* 0x004fca000f8e18ff */
[----:B------:R-:W-:-:S05]  /*4530*/  VIADD R4, R4, 0x38860 ;  /* 0x0003886004047836 */ /* 0x000fca0000000000 */
[----:B------:R-:W-:-:S04]  /*4540*/  PRMT R4, RZ, 0x654, R4 ;  /* 0x00000654ff047816 */ /* 0x000fc80000000004 */
[----:B------:R0:W-:Y:S03]  /*4550*/  SYNCS.ARRIVE.TRANS64.RED.A1T0 RZ, [R4+URZ], RZ ;  /* 0x000000ff04ff79a7 */ /* 0x0001e6000810043f */
.L_x_2009:
[----:B------:R-:W-:Y:S05]  /*4560*/  BSYNC B0 ;  /* 0x0000000000007941 */ /* 0x000fea0003800000 */
.L_x_2008:
[----:B------:R-:W-:Y:S01]  /*4570*/  IMAD R152, R2, 0x10, R3 ;  /* 0x0000001002987824 */ /* 0x000fe200078e0203 */
[----:B------:R-:W-:Y:S06]  /*4580*/  @!P0 BRA `(.L_x_2010) ;  /* 0x0000003c00608947 */ /* 0x000fec0003800000 */
.L_x_2013:
[----:B------:R-:W2:Y:S04]  /*4590*/  LDL R153, [R1+0x1e8] ;  /* 0x0001e80001997983 */ /* 0x000ea80000100800 */
[----:B0-----:R-:W3:Y:S04]  /*45a0*/  LDL.64 R46, [R1+0x240] ;  /* 0x00024000012e7983 */ /* 0x001ee80000100a00 */
[----:B------:R-:W4:Y:S04]  /*45b0*/  LDL.64 R48, [R1+0x250] ;  /* 0x0002500001307983 */ /* 0x000f280000100a00 */
[----:B------:R-:W5:Y:S04]  /*45c0*/  LDL.64 R50, [R1+0x260] ;  /* 0x0002600001327983 */ /* 0x000f680000100a00 */
        /* <DEDUP_REMOVED lines=56> */
[----:B-1----:R-:W5:Y:S04]  /*4950*/  LDL.64 R2, [R1+0x3e8] ;  /* 0x0003e80001027983 */ /* 0x002f680000100a00 */
[----:B------:R-:W5:Y:S04]  /*4960*/  LDL.64 R10, [R1+0x3f8] ;  /* 0x0003f800010a7983 */ /* 0x000f680000100a00 */
[----:B------:R-:W5:Y:S04]  /*4970*/  LDL.64 R8, [R1+0x408] ;  /* 0x0004080001087983 */ /* 0x000f680000100a00 */
[----:B------:R-:W5:Y:S04]  /*4980*/  LDL.64 R6, [R1+0x418] ;  /* 0x0004180001067983 */ /* 0x000f680000100a00 */
[----:B0-----:R-:W5:Y:S01]  /*4990*/  LDL.64 R4, [R1+0x428] ;  /* 0x0004280001047983 */ /* 0x001f620000100a00 */
[----:B--2---:R-:W-:-:S05]  /*49a0*/  IMAD R40, R153, 0x40, R152 ;  /* 0x0000004099287824 */ /* 0x004fca00078e0298 */
[----:B------:R-:W-:Y:S01]  /*49b0*/  LEA R40, R40, UR21, 0x2 ;  /* 0x0000001528287c11 */ /* 0x000fe2000f8e10ff */
[----:B------:R-:W-:Y:S06]  /*49c0*/  BAR.SYNC.DEFER_BLOCKING 0xe, 0x100 ;  /* 0x0384000000007b1d */ /* 0x000fec0000010000 */
[----:B------:R-:W3:Y:S04]  /*49d0*/  LDS R43, [R40+0x38400] ;  /* 0x03840000282b7984 */ /* 0x000ee80000000800 */
[----:B------:R0:W1:Y:S01]  /*49e0*/  LDS R42, [R40+0x38420] ;  /* 0x03842000282a7984 */ /* 0x0000620000000800 */
[C---:B---3--:R-:W-:Y:S01]  /*49f0*/  FMUL.FTZ R47, R43.reuse, R47 ;  /* 0x0000002f2b2f7220 */ /* 0x048fe20000410000 */
[C---:B------:R-:W-:Y:S01]  /*4a00*/  FMUL.FTZ R46, R43.reuse, R46 ;  /* 0x0000002e2b2e7220 */ /* 0x040fe20000410000 */
[C---:B----4-:R-:W-:Y:S01]  /*4a10*/  FMUL.FTZ R49, R43.reuse, R49 ;  /* 0x000000312b317220 */ /* 0x050fe20000410000 */
[C---:B------:R-:W-:Y:S01]  /*4a20*/  FMUL.FTZ R48, R43.reuse, R48 ;  /* 0x000000302b307220 */ /* 0x040fe20000410000 */
[C---:B-----5:R-:W-:Y:S01]  /*4a30*/  FMUL.FTZ R51, R43.reuse, R51 ;  /* 0x000000332b337220 */ /* 0x060fe20000410000 */
[C---:B------:R-:W-:Y:S01]  /*4a40*/  FMUL.FTZ R50, R43.reuse, R50 ;  /* 0x000000322b327220 */ /* 0x040fe20000410000 */
        /* <DEDUP_REMOVED lines=53> */
[----:B------:R-:W-:Y:S01]  /*4da0*/  FMUL.FTZ R104, R43, R104 ;  /* 0x000000682b687220 */ /* 0x000fe20000410000 */
[-C--:B0-----:R-:W-:Y:S01]  /*4db0*/  FMUL.FTZ R40, R44, R43.reuse ;  /* 0x0000002b2c287220 */ /* 0x081fe20000410000 */
[----:B------:R-:W-:Y:S01]  /*4dc0*/  FMUL.FTZ R41, R45, R43 ;  /* 0x0000002b2d297220 */ /* 0x000fe20000410000 */
[C---:B------:R-:W-:Y:S01]  /*4dd0*/  FMUL.FTZ R107, R43.reuse, R107 ;  /* 0x0000006b2b6b7220 */ /* 0x040fe20000410000 */
[----:B------:R-:W-:Y:S01]  /*4de0*/  FMUL.FTZ R106, R43, R106 ;  /* 0x0000006a2b6a7220 */ /* 0x000fe20000410000 */
[C---:B-1----:R-:W-:Y:S01]  /*4df0*/  FMUL.FTZ R109, R42.reuse, R109 ;  /* 0x0000006d2a6d7220 */ /* 0x042fe20000410000 */
[C---:B------:R-:W-:Y:S01]  /*4e00*/  FMUL.FTZ R108, R42.reuse, R108 ;  /* 0x0000006c2a6c7220 */ /* 0x040fe20000410000 */
[C---:B------:R-:W-:Y:S01]  /*4e10*/  FMUL.FTZ R111, R42.reuse, R111 ;  /* 0x0000006f2a6f7220 */ /* 0x040fe20000410000 */
[C---:B------:R-:W-:Y:S01]  /*4e20*/  FMUL.FTZ R110, R42.reuse, R110 ;  /* 0x0000006e2a6e7220 */ /* 0x040fe20000410000 */
[----:B------:R-:W-:Y:S01]  /*4e30*/  STL.64 [R1+0x240], R46 ;  /* 0x0002402e01007387 */ /* 0x000fe20000100a00 */
[C---:B------:R-:W-:Y:S01]  /*4e40*/  FMUL.FTZ R113, R42.reuse, R113 ;  /* 0x000000712a717220 */ /* 0x040fe20000410000 */
[----:B------:R-:W-:-:S02]  /*4e50*/  FMUL.FTZ R112, R42, R112 ;  /* 0x000000702a707220 */ /* 0x000fc40000410000 */
[----:B------:R-:W-:Y:S01]  /*4e60*/  STL.64 [R1+0x250], R48 ;  /* 0x0002503001007387 */ /* 0x000fe20000100a00 */
[C---:B------:R-:W-:Y:S01]  /*4e70*/  FMUL.FTZ R115, R42.reuse, R115 ;  /* 0x000000732a737220 */ /* 0x040fe20000410000 */
[C---:B------:R-:W-:Y:S02]  /*4e80*/  FMUL.FTZ R114, R42.reuse, R114 ;  /* 0x000000722a727220 */ /* 0x040fe40000410000 */
[----:B------:R-:W-:Y:S01]  /*4e90*/  STL.64 [R1+0x260], R50 ;  /* 0x0002603201007387 */ /* 0x000fe20000100a00 */
[C---:B------:R-:W-:Y:S01]  /*4ea0*/  FMUL.FTZ R117, R42.reuse, R117 ;  /* 0x000000752a757220 */ /* 0x040fe20000410000 */
[C---:B------:R-:W-:Y:S02]  /*4eb0*/  FMUL.FTZ R116, R42.reuse, R116 ;  /* 0x000000742a747220 */ /* 0x040fe40000410000 */
        /* <DEDUP_REMOVED lines=21> */
[----:B------:R0:W-:Y:S01]  /*5010*/  STL.64 [R1+0x2e0], R66 ;  /* 0x0002e04201007387 */ /* 0x0001e20000100a00 */
[C---:B------:R-:W-:Y:S01]  /*5020*/  FMUL.FTZ R133, R42.reuse, R133 ;  /* 0x000000852a857220 */ /* 0x040fe20000410000 */
[C---:B------:R-:W-:Y:S02]  /*5030*/  FMUL.FTZ R132, R42.reuse, R132 ;  /* 0x000000842a847220 */ /* 0x040fe40000410000 */
[----:B------:R1:W-:Y:S01]  /*5040*/  STL.64 [R1+0x2f0], R68 ;  /* 0x0002f04401007387 */ /* 0x0003e20000100a00 */
[C---:B------:R-:W-:Y:S01]  /*5050*/  FMUL.FTZ R39, R42.reuse, R39 ;  /* 0x000000272a277220 */ /* 0x040fe20000410000 */
[C---:B------:R-:W-:Y:S02]  /*5060*/  FMUL.FTZ R38, R42.reuse, R38 ;  /* 0x000000262a267220 */ /* 0x040fe40000410000 */
[----:B------:R2:W-:Y:S01]  /*5070*/  STL.64 [R1+0x300], R70 ;  /* 0x0003004601007387 */ /* 0x0005e20000100a00 */
        /* <DEDUP_REMOVED lines=52> */
[----:B------:R-:W-:Y:S02]  /*53c0*/  FMUL.FTZ R4, R42, R4 ;  /* 0x000000042a047220 */ /* 0x000fe40000410000 */
[----:B------:R-:W-:Y:S04]  /*53d0*/  STL.64 [R1+0x230], R40 ;  /* 0x0002302801007387 */ /* 0x000fe80000100a00 */
        /* <DEDUP_REMOVED lines=23> */
[----:B------:R3:W-:Y:S04]  /*5550*/  STL.64 [R1+0x398], R12 ;  /* 0x0003980c01007387 */ /* 0x0007e80000100a00 */
        /* <DEDUP_REMOVED lines=8> */
[----:B------:R5:W-:Y:S04]  /*55e0*/  STL.64 [R1+0x428], R4 ;  /* 0x0004280401007387 */ /* 0x000be80000100a00 */
[----:B0-----:R-:W5:Y:S04]  /*55f0*/  LDL R66, [R1+0x234] ;  /* 0x0002340001427983 */ /* 0x001f680000100800 */
[----:B-1----:R-:W5:Y:S04]  /*5600*/  LDL R68, [R1+0x238] ;  /* 0x0002380001447983 */ /* 0x002f680000100800 */
[----:B--2---:R-:W2:Y:S04]  /*5610*/  LDL R70, [R1+0x23c] ;  /* 0x00023c0001467983 */ /* 0x004ea80000100800 */
[----:B---3--:R-:W3:Y:S04]  /*5620*/  LDL R12, [R1+0x240] ;  /* 0x00024000010c7983 */ /* 0x008ee80000100800 */
[----:B------:R-:W3:Y:S04]  /*5630*/  LDL R72, [R1+0x244] ;  /* 0x0002440001487983 */ /* 0x000ee80000100800 */
[----:B------:R-:W3:Y:S04]  /*5640*/  LDL R74, [R1+0x248] ;  /* 0x00024800014a7983 */ /* 0x000ee80000100800 */
[----:B------:R-:W3:Y:S04]  /*5650*/  LDL R76, [R1+0x24c] ;  /* 0x00024c00014c7983 */ /* 0x000ee80000100800 */
[----:B----4-:R-:W4:Y:S04]  /*5660*/  LDL R2, [R1+0x250] ;  /* 0x0002500001027983 */ /* 0x010f280000100800 */
[----:B------:R-:W4:Y:S04]  /*5670*/  LDL R78, [R1+0x254] ;  /* 0x00025400014e7983 */ /* 0x000f280000100800 */
[----:B------:R-:W4:Y:S04]  /*5680*/  LDL R80, [R1+0x258] ;  /* 0x0002580001507983 */ /* 0x000f280000100800 */
        /* <DEDUP_REMOVED lines=117> */
[----:B------:R-:W-:Y:S04]  /*5de0*/  STL [R1+0x230], R40 ;  /* 0x0002302801007387 */ /* 0x000fe80000100800 */
[----:B------:R-:W-:Y:S04]  /*5df0*/  STL [R1+0x234], R66 ;  /* 0x0002344201007387 */ /* 0x000fe80000100800 */
[----:B------:R-:W-:Y:S04]  /*5e00*/  STL [R1+0x238], R68 ;  /* 0x0002384401007387 */ /* 0x000fe80000100800 */
[----:B--2---:R-:W-:Y:S04]  /*5e10*/  STL [R1+0x23c], R70 ;  /* 0x00023c4601007387 */ /* 0x004fe80000100800 */
[----:B---3--:R-:W-:Y:S04]  /*5e20*/  STL [R1+0x240], R12 ;  /* 0x0002400c01007387 */ /* 0x008fe80000100800 */
[----:B------:R-:W-:Y:S04]  /*5e30*/  STL [R1+0x244], R72 ;  /* 0x0002444801007387 */ /* 0x000fe80000100800 */
[----:B------:R-:W-:Y:S04]  /*5e40*/  STL [R1+0x248], R74 ;  /* 0x0002484a01007387 */ /* 0x000fe80000100800 */
[----:B------:R-:W-:Y:S04]  /*5e50*/  STL [R1+0x24c], R76 ;  /* 0x00024c4c01007387 */ /* 0x000fe80000100800 */
[----:B----4-:R-:W-:Y:S04]  /*5e60*/  STL [R1+0x250], R2 ;  /* 0x0002500201007387 */ /* 0x010fe80000100800 */
[----:B------:R-:W-:Y:S04]  /*5e70*/  STL [R1+0x254], R78 ;  /* 0x0002544e01007387 */ /* 0x000fe80000100800 */
[----:B------:R-:W-:Y:S04]  /*5e80*/  STL [R1+0x258], R80 ;  /* 0x0002585001007387 */ /* 0x000fe80000100800 */
        /* <DEDUP_REMOVED lines=41> */
[----:B------:R0:W-:Y:S04]  /*6120*/  STL [R1+0x300], R26 ;  /* 0x0003001a01007387 */ /* 0x0001e80000100800 */
        /* <DEDUP_REMOVED lines=74> */
[----:B------:R5:W-:Y:S04]  /*65d0*/  STL [R1+0x42c], R65 ;  /* 0x00042c4101007387 */ /* 0x000be80000100800 */
[----:B0-----:R-:W5:Y:S04]  /*65e0*/  LDL.128 R24, [R1+0x230] ;  /* 0x0002300001187983 */ /* 0x001f680000100c00 */
[----:B-1----:R-:W5:Y:S04]  /*65f0*/  LDL.128 R28, [R1+0x240] ;  /* 0x00024000011c7983 */ /* 0x002f680000100c00 */
[----:B--2---:R-:W2:Y:S04]  /*6600*/  LDL.128 R32, [R1+0x250] ;  /* 0x0002500001207983 */ /* 0x004ea80000100c00 */
[----:B---3--:R-:W2:Y:S04]  /*6610*/  LDL.128 R36, [R1+0x260] ;  /* 0x0002600001247983 */ /* 0x008ea80000100c00 */
[----:B----4-:R-:W2:Y:S04]  /*6620*/  LDL.128 R40, [R1+0x270] ;  /* 0x0002700001287983 */ /* 0x010ea80000100c00 */
[----:B-----5:R-:W2:Y:S04]  /*6630*/  LDL.128 R44, [R1+0x280] ;  /* 0x00028000012c7983 */ /* 0x020ea80000100c00 */
[----:B------:R-:W2:Y:S04]  /*6640*/  LDL.128 R48, [R1+0x290] ;  /* 0x0002900001307983 */ /* 0x000ea80000100c00 */
        /* <DEDUP_REMOVED lines=24> */
[----:B------:R-:W2:Y:S01]  /*67d0*/  LDL.128 R148, [R1+0x420] ;  /* 0x0004200001947983 */ /* 0x000ea20000100c00 */
[----:B------:R-:W-:-:S02]  /*67e0*/  VIADD R2, R153, 0x1 ;  /* 0x0000000199027836 */ /* 0x000fc40000000000 */
[----:B------:R-:W-:Y:S02]  /*67f0*/  IMAD.MOV.U32 R5, RZ, RZ, 0x40000040 ;  /* 0x40000040ff057424 */ /* 0x000fe400078e00ff */
[----:B------:R-:W-:Y:S01]  /*6800*/  IMAD.MOV.U32 R7, RZ, RZ, 0x40000040 ;  /* 0x40000040ff077424 */ /* 0x000fe200078e00ff */
[----:B------:R-:W-:Y:S01]  /*6810*/  ISETP.NE.AND P0, PT, R2, 0x2, PT ;  /* 0x000000020200780c */ /* 0x000fe20003f05270 */
[----:B------:R0:W-:Y:S01]  /*6820*/  STL [R1+0x1e8], R2 ;  /* 0x0001e80201007387 */ /* 0x0001e20000100800 */
[----:B------:R-:W-:Y:S01]  /*6830*/  R2UR UR7, R5 ;  /* 0x00000000050772ca */ /* 0x000fe200000e0000 */
[----:B------:R-:W-:Y:S01]  /*6840*/  IMAD.MOV.U32 R3, RZ, RZ, 0x40000040 ;  /* 0x40000040ff037424 */ /* 0x000fe200078e00ff */
[----:B------:R-:W-:Y:S01]  /*6850*/  R2UR UR11, R7 ;  /* 0x00000000070b72ca */ /* 0x000fe200000e0000 */
[----:B------:R-:W-:-:S03]  /*6860*/  IMAD.MOV.U32 R5, RZ, RZ, 0x40000040 ;  /* 0x40000040ff057424 */ /* 0x000fc600078e00ff */
[----:B------:R-:W-:Y:S02]  /*6870*/  R2UR UR15, R3 ;  /* 0x00000000030f72ca */ /* 0x000fe400000e0000 */
[----:B------:R-:W-:-:S03]  /*6880*/  R2UR UR19, R5 ;  /* 0x00000000051372ca */ /* 0x000fc600000e0000 */
[----:B0-----:R-:W-:-:S05]  /*6890*/  @!P0 IMAD.MOV.U32 R2, RZ, RZ, RZ ;  /* 0x000000ffff028224 */ /* 0x001fca00078e00ff */
[----:B------:R-:W-:-:S04]  /*68a0*/  LEA R4, R2, UR20, 0xc ;  /* 0x0000001402047c11 */ /* 0x000fc8000f8e60ff */
[C---:B------:R-:W-:Y:S01]  /*68b0*/  R2UR UR6, R4.reuse ;  /* 0x00000000040672ca */ /* 0x040fe200000e0000 */
[C---:B------:R-:W-:Y:S02]  /*68c0*/  VIADD R6, R4.reuse, 0x80 ;  /* 0x0000008004067836 */ /* 0x040fe40000000000 */
[C---:B------:R-:W-:Y:S02]  /*68d0*/  VIADD R2, R4.reuse, 0x100 ;  /* 0x0000010004027836 */ /* 0x040fe40000000000 */
[----:B------:R-:W-:Y:S01]  /*68e0*/  VIADD R4, R4, 0x180 ;  /* 0x0000018004047836 */ /* 0x000fe20000000000 */
[----:B------:R-:W-:Y:S02]  /*68f0*/  R2UR UR10, R6 ;  /* 0x00000000060a72ca */ /* 0x000fe400000e0000 */
[----:B------:R-:W-:Y:S02]  /*6900*/  R2UR UR14, R2 ;  /* 0x00000000020e72ca */ /* 0x000fe400000e0000 */
[----:B------:R-:W-:Y:S01]  /*6910*/  R2UR UR18, R4 ;  /* 0x00000000041272ca */ /* 0x000fe200000e0000 */
[----:B------:R-:W3:Y:S04]  /*6920*/  LDL R2, [R1+0x1f0] ;  /* 0x0001f00001027983 */ /* 0x000ee80000100800 */
[----:B------:R-:W4:Y:S01]  /*6930*/  @!P0 LDL R4, [R1+0x1ec] ;  /* 0x0001ec0001048983 */ /* 0x000f220000100800 */
[----:B--2---:R-:W-:-:S06]  /*6940*/  WARPGROUP.ARRIVE ;  /* 0x00000000000079c5 */ /* 0x004fcc0000000000 */
        /* <DEDUP_REMOVED lines=139> */
[----:B------:R-:W4:Y:S04]  /*7200*/  LDL R6, [R1+0x230] ;  /* 0x0002300001067983 */ /* 0x000f280000100800 */
[----:B0-----:R-:W4:Y:S04]  /*7210*/  LDL R70, [R1+0x234] ;  /* 0x0002340001467983 */ /* 0x001f280000100800 */
[----:B-1----:R-:W4:Y:S04]  /*7220*/  LDL R72, [R1+0x238] ;  /* 0x0002380001487983 */ /* 0x002f280000100800 */
[----:B------:R-:W4:Y:S04]  /*7230*/  LDL R74, [R1+0x23c] ;  /* 0x00023c00014a7983 */ /* 0x000f280000100800 */
[----:B------:R-:W4:Y:S04]  /*7240*/  LDL R8, [R1+0x240] ;  /* 0x0002400001087983 */ /* 0x000f280000100800 */
[----:B--2---:R-:W2:Y:S04]  /*7250*/  LDL R76, [R1+0x244] ;  /* 0x00024400014c7983 */ /* 0x004ea80000100800 */
[----:B------:R-:W2:Y:S04]  /*7260*/  LDL R78, [R1+0x248] ;  /* 0x00024800014e7983 */ /* 0x000ea80000100800 */
[----:B-----5:R-:W5:Y:S04]  /*7270*/  LDL R80, [R1+0x24c] ;  /* 0x00024c0001507983 */ /* 0x020f680000100800 */
[----:B------:R-:W5:Y:S04]  /*7280*/  LDL R10, [R1+0x250] ;  /* 0x00025000010a7983 */ /* 0x000f680000100800 */
[----:B------:R-:W5:Y:S04]  /*7290*/  LDL R82, [R1+0x254] ;  /* 0x0002540001527983 */ /* 0x000f680000100800 */
[----:B---3--:R-:W3:Y:S04]  /*72a0*/  LDL R84, [R1+0x258] ;  /* 0x0002580001547983 */ /* 0x008ee80000100800 */
[----:B------:R-:W3:Y:S04]  /*72b0*/  LDL R86, [R1+0x25c] ;  /* 0x00025c0001567983 */ /* 0x000ee80000100800 */
[----:B------:R-:W3:Y:S04]  /*72c0*/  LDL R12, [R1+0x260] ;  /* 0x00026000010c7983 */ /* 0x000ee80000100800 */
[----:B----4-:R-:W4:Y:S04]  /*72d0*/  LDL R88, [R1+0x264] ;  /* 0x0002640001587983 */ /* 0x010f280000100800 */
[----:B------:R-:W4:Y:S04]  /*72e0*/  LDL R90, [R1+0x268] ;  /* 0x00026800015a7983 */ /* 0x000f280000100800 */
        /* <DEDUP_REMOVED lines=112> */
[----:B------:R-:W4:Y:S01]  /*79f0*/  LDL R29, [R1+0x42c] ;  /* 0x00042c00011d7983 */ /* 0x000f220000100800 */
[----:B------:R-:W-:-:S03]  /*7a00*/  VIADD R2, R2, 0x1 ;  /* 0x0000000102027836 */ /* 0x000fc60000000000 */
[----:B------:R0:W-:Y:S04]  /*7a10*/  STL [R1+0x230], R6 ;  /* 0x0002300601007387 */ /* 0x0001e80000100800 */
[----:B------:R0:W-:Y:S04]  /*7a20*/  STL [R1+0x1f0], R2 ;  /* 0x0001f00201007387 */ /* 0x0001e80000100800 */
[----:B------:R0:W-:Y:S04]  /*7a30*/  STL [R1+0x234], R70 ;  /* 0x0002344601007387 */ /* 0x0001e80000100800 */
[----:B------:R0:W-:Y:S04]  /*7a40*/  STL [R1+0x238], R72 ;  /* 0x0002384801007387 */ /* 0x0001e80000100800 */
[----:B------:R0:W-:Y:S04]  /*7a50*/  STL [R1+0x23c], R74 ;  /* 0x00023c4a01007387 */ /* 0x0001e80000100800 */
[----:B------:R0:W-:Y:S04]  /*7a60*/  STL [R1+0x240], R8 ;  /* 0x0002400801007387 */ /* 0x0001e80000100800 */
[----:B--2---:R0:W-:Y:S04]  /*7a70*/  STL [R1+0x244], R76 ;  /* 0x0002444c01007387 */ /* 0x0041e80000100800 */
[----:B------:R0:W-:Y:S04]  /*7a80*/  STL [R1+0x248], R78 ;  /* 0x0002484e01007387 */ /* 0x0001e80000100800 */
[----:B-----5:R0:W-:Y:S04]  /*7a90*/  STL [R1+0x24c], R80 ;  /* 0x00024c5001007387 */ /* 0x0201e80000100800 */
[----:B------:R0:W-:Y:S04]  /*7aa0*/  STL [R1+0x250], R10 ;  /* 0x0002500a01007387 */ /* 0x0001e80000100800 */
[----:B------:R0:W-:Y:S04]  /*7ab0*/  STL [R1+0x254], R82 ;  /* 0x0002545201007387 */ /* 0x0001e80000100800 */
[----:B---3--:R0:W-:Y:S04]  /*7ac0*/  STL [R1+0x258], R84 ;  /* 0x0002585401007387 */ /* 0x0081e80000100800 */
[----:B------:R0:W-:Y:S04]  /*7ad0*/  STL [R1+0x25c], R86 ;  /* 0x00025c5601007387 */ /* 0x0001e80000100800 */
[----:B------:R0:W-:Y:S04]  /*7ae0*/  STL [R1+0x260], R12 ;  /* 0x0002600c01007387 */ /* 0x0001e80000100800 */
[----:B----4-:R0:W-:Y:S04]  /*7af0*/  STL [R1+0x264], R88 ;  /* 0x0002645801007387 */ /* 0x0101e80000100800 */
[----:B------:R0:W-:Y:S04]  /*7b00*/  STL [R1+0x268], R90 ;  /* 0x0002685a01007387 */ /* 0x0001e80000100800 */
        /* <DEDUP_REMOVED lines=112> */
[----:B------:R0:W-:Y:S01]  /*8210*/  STL [R1+0x42c], R29 ;  /* 0x00042c1d01007387 */ /* 0x0001e20000100800 */
[----:B------:R-:W-:Y:S01]  /*8220*/  @!P0 LOP3.LUT R4, R4, 0x1, RZ, 0x3c, !PT ;  /* 0x0000000104048812 */ /* 0x000fe200078e3cff */
[----:B------:R-:W-:Y:S02]  /*8230*/  BSSY B0, `(.L_x_2011) ;  /* 0x000000b000007945 */ /* 0x000fe40003800000 */
[----:B------:R0:W-:Y:S04]  /*8240*/  @!P0 STL [R1+0x1e8], RZ ;  /* 0x0001e8ff01008387 */ /* 0x0001e80000100800 */
[----:B------:R0:W-:Y:S01]  /*8250*/  @!P0 STL [R1+0x1ec], R4 ;  /* 0x0001ec0401008387 */ /* 0x0001e20000100800 */
[----:B------:R-:W-:Y:S06]  /*8260*/  BAR.ARV 0xf, 0x100 ;  /* 0x03c4000000007b1d */ /* 0x000fec0000002000 */
[----:B------:R-:W-:Y:S01]  /*8270*/  ISETP.GT.AND P0, PT, R231, R0, PT ;  /* 0x00000000e700720c */ /* 0x000fe20003f04270 */
[----:B------:R-:W-:-:S12]  /*8280*/  @P1 BRA `(.L_x_2012) ;  /* 0x0000000000141947 */ /* 0x000fd80003800000 */
[----:B0-----:R-:W2:Y:S02]  /*8290*/  LDL R2, [R1+0x1e8] ;  /* 0x0001e80001027983 */ /* 0x001ea40000100800 */
[----:B--2---:R-:W-:-:S05]  /*82a0*/  LEA R2, R2, UR21, 0x3 ;  /* 0x0000001502027c11 */ /* 0x004fca000f8e18ff */
[----:B------:R-:W-:-:S05]  /*82b0*/  VIADD R2, R2, 0x38860 ;  /* 0x0003886002027836 */ /* 0x000fca0000000000 */
[----:B------:R-:W-:-:S04]  /*82c0*/  PRMT R2, RZ, 0x654, R2 ;  /* 0x00000654ff027816 */ /* 0x000fc80000000002 */
[----:B------:R1:W-:Y:S03]  /*82d0*/  SYNCS.ARRIVE.TRANS64.RED.A1T0 RZ, [R2+URZ], RZ ;  /* 0x000000ff02ff79a7 */ /* 0x0003e6000810043f */
.L_x_2012:
[----:B------:R-:W-:Y:S05]  /*82e0*/  BSYNC B0 ;  /* 0x0000000000007941 */ /* 0x000fea0003800000 */
.L_x_2011:
[----:B------:R-:W-:Y:S01]  /*82f0*/  VIADD R231, R231, 0xffffffff ;  /* 0xffffffffe7e77836 */ /* 0x000fe20000000000 */
[----:B------:R-:W-:Y:S06]  /*8300*/  @P0 BRA `(.L_x_2013) ;  /* 0xffffffc000a00947 */ /* 0x000fec000383ffff */
.L_x_2010:
        /* <DEDUP_REMOVED lines=65> */
[----:B------:R-:W5:Y:S04]  /*8720*/  LDL R38, [R1+0x1f0] ;  /* 0x0001f00001267983 */ /* 0x000f680000100800 */
[----:B------:R-:W5:Y:S01]  /*8730*/  LDL R0, [R1+0x1e8] ;  /* 0x0001e80001007983 */ /* 0x000f620000100800 */
[----:B--2---:R-:W-:-:S05]  /*8740*/  IMAD R152, R39, 0x40, R152 ;  /* 0x0000004027987824 */ /* 0x004fca00078e0298 */
[----:B------:R-:W-:Y:S01]  /*8750*/  LEA R152, R152, UR21, 0x2 ;  /* 0x0000001598987c11 */ /* 0x000fe2000f8e10ff */
[----:B------:R-:W-:Y:S06]  /*8760*/  BAR.SYNC.DEFER_BLOCKING 0xe, 0x100 ;  /* 0x0384000000007b1d */ /* 0x000fec0000010000 */
[----:B------:R-:W-:Y:S04]  /*8770*/  LDS R39, [R152+0x38400] ;  /* 0x0384000098277984 */ /* 0x000fe80000000800 */
[----:B------:R-:W3:Y:S01]  /*8780*/  LDS R152, [R152+0x38420] ;  /* 0x0384200098987984 */ /* 0x000ee20000000800 */
[----:B------:R-:W-:Y:S01]  /*8790*/  BSSY B0, `(.L_x_2014) ;  /* 0x00000cd000007945 */ /* 0x000fe20003800000 */
[C---:B---3--:R-:W-:Y:S01]  /*87a0*/  FMUL.FTZ R19, R152.reuse, R19 ;  /* 0x0000001398137220 */ /* 0x048fe20000410000 */
[C---:B------:R-:W-:Y:S01]  /*87b0*/  FMUL.FTZ R18, R152.reuse, R18 ;  /* 0x0000001298127220 */ /* 0x040fe20000410000 */
[C---:B----4-:R-:W-:Y:S01]  /*87c0*/  FMUL.FTZ R43, R39.reuse, R43 ;  /* 0x0000002b272b7220 */ /* 0x050fe20000410000 */
[C---:B------:R-:W-:Y:S01]  /*87d0*/  FMUL.FTZ R42, R39.reuse, R42 ;  /* 0x0000002a272a7220 */ /* 0x040fe20000410000 */
[C---:B-----5:R-:W-:Y:S01]  /*87e0*/  FMUL.FTZ R45, R39.reuse, R45 ;  /* 0x0000002d272d7220 */ /* 0x060fe20000410000 */
[C---:B------:R-:W-:Y:S01]  /*87f0*/  FMUL.FTZ R44, R39.reuse, R44 ;  /* 0x0000002c272c7220 */ /* 0x040fe20000410000 */
[----:B------:R0:W-:Y:S01]  /*8800*/  STL.64 [R1+0x368], R18 ;  /* 0x0003681201007387 */ /* 0x0001e20000100a00 */
        /* <DEDUP_REMOVED lines=116> */
[C---:B0-----:R-:W-:Y:S01]  /*8f50*/  FMUL.FTZ R19, R152.reuse, R3 ;  /* 0x0000000398137220 */ /* 0x041fe20000410000 */
[C---:B------:R-:W-:Y:S01]  /*8f60*/  FMUL.FTZ R18, R152.reuse, R2 ;  /* 0x0000000298127220 */ /* 0x040fe20000410000 */
[C---:B------:R-:W-:Y:S01]  /*8f70*/  FMUL.FTZ R7, R152.reuse, R7 ;  /* 0x0000000798077220 */ /* 0x040fe20000410000 */
[C---:B------:R-:W-:Y:S01]  /*8f80*/  FMUL.FTZ R6, R152.reuse, R6 ;  /* 0x0000000698067220 */ /* 0x040fe20000410000 */
[C---:B------:R-:W-:Y:S01]  /*8f90*/  FMUL.FTZ R5, R152.reuse, R5 ;  /* 0x0000000598057220 */ /* 0x040fe20000410000 */
[----:B------:R-:W-:Y:S01]  /*8fa0*/  FMUL.FTZ R4, R152, R4 ;  /* 0x0000000498047220 */ /* 0x000fe20000410000 */
[----:B------:R-:W-:-:S02]  /*8fb0*/  VIADD R38, R38, 0x1 ;  /* 0x0000000126267836 */ /* 0x000fc40000000000 */
[----:B------:R-:W-:Y:S01]  /*8fc0*/  VIADD R0, R0, 0x1 ;  /* 0x0000000100007836 */ /* 0x000fe20000000000 */
[----:B------:R0:W-:Y:S04]  /*8fd0*/  STL.64 [R1+0x230], R42 ;  /* 0x0002302a01007387 */ /* 0x0001e80000100a00 */
        /* <DEDUP_REMOVED lines=62> */
[----:B------:R0:W-:Y:S04]  /*93c0*/  STL [R1+0x1f0], R38 ;  /* 0x0001f02601007387 */ /* 0x0001e80000100800 */
[----:B------:R0:W-:Y:S01]  /*93d0*/  STL [R1+0x1e8], R0 ;  /* 0x0001e80001007387 */ /* 0x0001e20000100800 */
[----:B------:R-:W-:Y:S06]  /*93e0*/  BAR.ARV 0xf, 0x100 ;  /* 0x03c4000000007b1d */ /* 0x000fec0000002000 */
[----:B------:R-:W-:Y:S01]  /*93f0*/  ISETP.NE.AND P0, PT, R0, 0x2, PT ;  /* 0x000000020000780c */ /* 0x000fe20003f05270 */
[----:B------:R-:W-:-:S12]  /*9400*/  IMAD.MOV.U32 R3, RZ, RZ, 0x1 ;  /* 0x00000001ff037424 */ /* 0x000fd800078e00ff */
[----:B0-----:R-:W-:Y:S05]  /*9410*/  @P0 BRA `(.L_x_2015) ;  /* 0x0000000000100947 */ /* 0x001fea0003800000 */
[----:B------:R-:W2:Y:S04]  /*9420*/  LDL R0, [R1+0x1ec] ;  /* 0x0001ec0001007983 */ /* 0x000ea80000100800 */
[----:B------:R0:W-:Y:S01]  /*9430*/  STL [R1+0x1e8], RZ ;  /* 0x0001e8ff01007387 */ /* 0x0001e20000100800 */
[----:B--2---:R-:W-:-:S05]  /*9440*/  LOP3.LUT R0, R0, 0x1, RZ, 0x3c, !PT ;  /* 0x0000000100007812 */ /* 0x004fca00078e3cff */
[----:B------:R0:W-:Y:S02]  /*9450*/  STL [R1+0x1ec], R0 ;  /* 0x0001ec0001007387 */ /* 0x0001e40000100800 */
.L_x_2015:
[----:B------:R-:W-:Y:S05]  /*9460*/  BSYNC B0 ;  /* 0x0000000000007941 */ /* 0x000fea0003800000 */
.L_x_2014:
[----:B------:R-:W-:Y:S05]  /*9470*/  BRA `(.L_x_2007) ;  /* 0x000001c400e47947 */ /* 0x000fea0003800000 */
.L_x_1999:
[----:B------:R-:W3:Y:S01]  /*9480*/  LDL.LU R15, [R1+0x44c] ;  /* 0x00044c00010f7983 */ /* 0x000ee20000300800 */
[----:B------:R-:W1:Y:S01]  /*9490*/  LDC R3, c[0x0][0x448] ;  /* 0x00011200ff037b82 */ /* 0x000e620000000800 */
[----:B------:R-:W-:Y:S01]  /*94a0*/  MOV R71, 0x400 ;  /* 0x0000040000477802 */ /* 0x000fe20000000f00 */
[----:B------:R-:W-:Y:S01]  /*94b0*/  IMAD.MOV.U32 R10, RZ, RZ, R4 ;  /* 0x000000ffff0a7224 */ /* 0x000fe200078e0004 */
[----:B------:R-:W4:Y:S01]  /*94c0*/  S2R R6, SR_CgaCtaId ;  /* 0x0000000000067919 */ /* 0x000f220000008800 */
[----:B------:R-:W-:Y:S02]  /*94d0*/  IMAD.MOV.U32 R8, RZ, RZ, 0x10000 ;  /* 0x00010000ff087424 */ /* 0x000fe400078e00ff */
[----:B------:R-:W-:Y:S01]  /*94e0*/  IMAD.MOV.U32 R11, RZ, RZ, 0x100 ;  /* 0x00000100ff0b7424 */ /* 0x000fe200078e00ff */
[----:B--2---:R-:W2:Y:S01]  /*94f0*/  S2R R0, SR_SWINHI ;  /* 0x0000000000007919 */ /* 0x004ea20000002f00 */
[----:B------:R-:W5:Y:S01]  /*9500*/  LDC.64 R20, c[0x0][0xad8] ;  /* 0x0002b600ff147b82 */ /* 0x000f620000000a00 */
[----:B------:R-:W-:-:S02]  /*9510*/  IMAD.MOV.U32 R5, RZ, RZ, 0x80 ;  /* 0x00000080ff057424 */ /* 0x000fc400078e00ff */
[----:B------:R-:W-:Y:S01]  /*9520*/  IMAD.MOV.U32 R7, RZ, RZ, RZ ;  /* 0x000000ffff077224 */ /* 0x000fe200078e00ff */
[----:B0-----:R-:W-:Y:S01]  /*9530*/  STL [R1+0x70], R12 ;  /* 0x0000700c01007387 */ /* 0x001fe20000100800 */
[----:B------:R-:W-:Y:S02]  /*9540*/  IMAD.MOV.U32 R14, RZ, RZ, 0x2000 ;  /* 0x00002000ff0e7424 */ /* 0x000fe400078e00ff */
[----:B------:R-:W-:Y:S01]  /*9550*/  IMAD.MOV.U32 R46, RZ, RZ, 0x1 ;  /* 0x00000001ff2e7424 */ /* 0x000fe200078e00ff */
[----:B------:R-:W0:Y:S01]  /*9560*/  LDC R160, c[0x0][0x288] ;  /* 0x0000a200ffa07b82 */ /* 0x000e220000000800 */
[----:B------:R-:W-:Y:S01]  /*9570*/  IMAD.MOV.U32 R47, RZ, RZ, RZ ;  /* 0x000000ffff2f7224 */ /* 0x000fe200078e00ff */
[----:B------:R-:W-:Y:S04]  /*9580*/  STL.64 [R1], RZ ;  /* 0x000000ff01007387 */ /* 0x000fe80000100a00 */
[----:B------:R-:W-:Y:S01]  /*9590*/  STL.64 [R1+0x60], R46 ;  /* 0x0000602e01007387 */ /* 0x000fe20000100a00 */
[----:B-1----:R-:W-:-:S03]  /*95a0*/  ISETP.NE.AND P0, PT, R3, 0x1, PT ;  /* 0x000000010300780c */ /* 0x002fc60003f05270 */
[----:B------:R-:W-:Y:S01]  /*95b0*/  STL.64 [R1+0x38], RZ ;  /* 0x000038ff01007387 */ /* 0x000fe20000100a00 */
[----:B----4-:R-:W-:Y:S01]  /*95c0*/  LEA R71, R6, R71, 0x18 ;  /* 0x0000004706477211 */ /* 0x010fe200078ec0ff */
[----:B------:R-:W-:-:S08]  /*95d0*/  IMAD.MOV.U32 R6, RZ, RZ, 0x1 ;  /* 0x00000001ff067424 */ /* 0x000fd000078e00ff */
[----:B------:R-:W1:Y:S01]  /*95e0*/  @P0 LDC R13, c[0x0][0x44c] ;  /* 0x00011300ff0d0b82 */ /* 0x000e620000000800 */
[----:B------:R-:W-:Y:S02]  /*95f0*/  MOV R26, R71 ;  /* 0x00000047001a7202 */ /* 0x000fe40000000f00 */
[----:B--2---:R-:W-:Y:S01]  /*9600*/  MOV R27, R0 ;  /* 0x00000000001b7202 */ /* 0x004fe20000000f00 */
[----:B------:R2:W-:Y:S01]  /*9610*/  STL.128 [R1+0x20], R4 ;  /* 0x0000200401007387 */ /* 0x0005e20000100c00 */
[----:B0-----:R-:W-:Y:S02]  /*9620*/  IADD3 R158, R29, 0x1, -R160 ;  /* 0x000000011d9e7810 */ /* 0x001fe40007ffe8a0 */
[C---:B------:R-:W-:Y:S02]  /*9630*/  IADD3 R0, P2, R26.reuse, 0x38850, RZ ;  /* 0x000388501a007810 */ /* 0x040fe40007f5e0ff */
[----:B------:R-:W-:-:S03]  /*9640*/  IADD3 R3, P3, R26, 0x38860, RZ ;  /* 0x000388601a037810 */ /* 0x000fc60007f7e0ff */
[--C-:B--2---:R-:W-:Y:S02]  /*9650*/  IMAD.X R5, RZ, RZ, R27.reuse, P2 ;  /* 0x000000ffff057224 */ /* 0x104fe400010e061b */
[----:B------:R-:W-:Y:S02]  /*9660*/  IMAD.X R7, RZ, RZ, R27, P3 ;  /* 0x000000ffff077224 */ /* 0x000fe400018e061b */
[----:B------:R-:W-:Y:S02]  /*9670*/  IMAD.MOV.U32 R6, RZ, RZ, R3 ;  /* 0x000000ffff067224 */ /* 0x000fe400078e0003 */
[----:B------:R-:W-:Y:S02]  /*9680*/  IMAD.SHL.U32 R3, R12, 0x40, RZ ;  /* 0x000000400c037824 */ /* 0x000fe400078e00ff */
[----:B------:R-:W-:Y:S01]  /*9690*/  IMAD.MOV.U32 R4, RZ, RZ, R0 ;  /* 0x000000ffff047224 */ /* 0x000fe200078e0000 */
[----:B------:R-:W-:Y:S01]  /*96a0*/  STL.64 [R1+0x68], R6 ;  /* 0x0000680601007387 */ /* 0x000fe20000100a00 */
[----:B------:R-:W-:-:S03]  /*96b0*/  @P0 VIADD R0, R3, 0x3f ;  /* 0x0000003f03000836 */ /* 0x000fc60000000000 */
[----:B------:R0:W-:Y:S01]  /*96c0*/  STL.128 [R1+0x40], R4 ;  /* 0x0000400401007387 */ /* 0x0001e20000100c00 */
[----:B-1----:R-:W-:-:S04]  /*96d0*/  @P0 IMAD.HI.U32 R0, R0, R13, RZ ;  /* 0x0000000d00000227 */ /* 0x002fc800078e00ff */
[----:B0-----:R-:W-:Y:S02]  /*96e0*/  VIADD R5, R3, 0x3f ;  /* 0x0000003f03057836 */ /* 0x001fe40000000000 */
[----:B---3--:R-:W-:Y:S01]  /*96f0*/  IMAD.MOV.U32 R9, RZ, RZ, R15 ;  /* 0x000000ffff097224 */ /* 0x008fe200078e000f */
[----:B------:R0:W-:Y:S04]  /*9700*/  STL.64 [R1+0x18], R14 ;  /* 0x0000180e01007387 */ /* 0x0001e80000100a00 */
[----:B------:R1:W-:Y:S01]  /*9710*/  STL.128 [R1+0x50], R8 ;  /* 0x0000500801007387 */ /* 0x0003e20000100c00 */
[----:B0-----:R-:W-:-:S05]  /*9720*/  IADD3 R14, P1, R26, 0x38830, RZ ;  /* 0x000388301a0e7810 */ /* 0x001fca0007f3e0ff */
[----:B------:R-:W-:Y:S01]  /*9730*/  IMAD.X R15, RZ, RZ, R27, P1 ;  /* 0x000000ffff0f7224 */ /* 0x000fe200008e061b */
[----:B-1----:R-:W0:Y:S01]  /*9740*/  @P0 LDC R11, c[0x0][0x450] ;  /* 0x00011400ff0b0b82 */ /* 0x002e220000000800 */
[----:B------:R-:W-:-:S03]  /*9750*/  IADD3 R8, P2, R26, 0x38840, RZ ;  /* 0x000388401a087810 */ /* 0x000fc60007f5e0ff */
[----:B------:R1:W-:Y:S02]  /*9760*/  STL.64 [R1+0x8], R14 ;  /* 0x0000080e01007387 */ /* 0x0003e40000100a00 */
[----:B------:R-:W-:Y:S01]  /*9770*/  IMAD.X R9, RZ, RZ, R27, P2 ;  /* 0x000000ffff097224 */ /* 0x000fe200010e061b */
[----:B-----5:R-:W-:-:S04]  /*9780*/  ISETP.GE.AND P2, PT, R21, 0x1, PT ;  /* 0x000000011500780c */ /* 0x020fc80003f46270 */
[----:B------:R1:W-:Y:S04]  /*9790*/  STL.64 [R1+0x10], R8 ;  /* 0x0000100801007387 */ /* 0x0003e80000100a00 */
[----:B------:R1:W-:Y:S01]  /*97a0*/  STL.64 [R1+0x30], R8 ;  /* 0x0000300801007387 */ /* 0x0003e20000100a00 */
[----:B0-----:R-:W-:-:S05]  /*97b0*/  @P0 SHF.R.U32.HI R5, RZ, R11, R0 ;  /* 0x0000000bff050219 */ /* 0x001fca0000011600 */
[----:B------:R-:W-:-:S04]  /*97c0*/  IMAD.IADD R5, R158, 0x1, R5 ;  /* 0x000000019e057824 */ /* 0x000fc800078e0205 */
[----:B------:R-:W-:Y:S01]  /*97d0*/  IMAD.IADD R0, R5, 0x1, R20 ;  /* 0x0000000105007824 */ /* 0x000fe200078e0214 */
[----:B-1----:R-:W-:Y:S06]  /*97e0*/  @!P2 BRA `(.L_x_2016) ;  /* 0x000000000040a947 */ /* 0x002fec0003800000 */
        /* <DEDUP_REMOVED lines=10> */
.L_x_2017:
[----:B------:R-:W-:-:S13]  /*9890*/  ISETP.NE.AND P1, PT, R21, 0x1, PT ;  /* 0x000000011500780c */ /* 0x000fda0003f25270 */
[----:B------:R-:W0:Y:S02]  /*98a0*/  @P1 LDC.64 R6, c[0x0][0xae0] ;  /* 0x0002b800ff061b82 */ /* 0x000e240000000a00 */
[----:B0-----:R-:W-:-:S05]  /*98b0*/  @P1 IMAD.HI.U32 R6, R4, R6, RZ ;  /* 0x0000000604061227 */ /* 0x001fca00078e00ff */
[----:B------:R-:W-:-:S07]  /*98c0*/  @P1 SHF.R.U32.HI R4, RZ, R7, R6 ;  /* 0x00000007ff041219 */ /* 0x000fce0000011606 */
.L_x_2018:
[----:B------:R-:W-:-:S05]  /*98d0*/  IMAD R5, R4, R21, R21 ;  /* 0x0000001504057224 */ /* 0x000fca00078e0215 */
[----:B------:R-:W-:-:S07]  /*98e0*/  VIMNMX R0, R0, R5, PT ;  /* 0x0000000500007248 */ /* 0x000fce0003fe0100 */
.L_x_2016:
[----:B------:R-:W0:Y:S01]  /*98f0*/  @P0 LDC R4, c[0x0][0x44c] ;  /* 0x00011300ff040b82 */ /* 0x000e220000000800 */
[----:B------:R-:W-:Y:S01]  /*9900*/  VIADD R0, R0, 0x3f ;  /* 0x0000003f00007836 */ /* 0x000fe20000000000 */
[----:B------:R-:W-:Y:S01]  /*9910*/  ULDC UR4, c[0x0][0xad4] ;  /* 0x0002b50000047ab9 */ /* 0x000fe20000000800 */
[C---:B------:R-:W-:Y:S02]  /*9920*/  VIADD R6, R29.reuse, 0x3f ;  /* 0x0000003f1d067836 */ /* 0x040fe40000000000 */
[----:B------:R-:W-:Y:S01]  /*9930*/  IMAD.IADD R160, R29, 0x1, -R160 ;  /* 0x000000011da07824 */ /* 0x000fe200078e0aa0 */
[----:B------:R-:W-:Y:S02]  /*9940*/  SHF.R.S32.HI R5, RZ, 0x1f, R0 ;  /* 0x0000001fff057819 */ /* 0x000fe40000011400 */
[----:B------:R-:W1:Y:S01]  /*9950*/  @P0 LDC R9, c[0x0][0x450] ;  /* 0x00011400ff090b82 */ /* 0x000e620000000800 */
[----:B------:R-:W-:Y:S02]  /*9960*/  SHF.R.S32.HI R7, RZ, 0x1f, R6 ;  /* 0x0000001fff077819 */ /* 0x000fe40000011406 */
[----:B------:R-:W-:-:S02]  /*9970*/  LEA.HI R5, R5, R0, RZ, 0x6 ;  /* 0x0000000005057211 */ /* 0x000fc400078f30ff */
[----:B------:R-:W-:Y:S02]  /*9980*/  LEA.HI R7, R7, R6, RZ, 0x6 ;  /* 0x0000000607077211 */ /* 0x000fe400078f30ff */
[----:B------:R-:W-:Y:S02]  /*9990*/  SHF.R.S32.HI R5, RZ, 0x6, R5 ;  /* 0x00000006ff057819 */ /* 0x000fe40000011405 */
[----:B------:R-:W-:-:S04]  /*99a0*/  SHF.R.S32.HI R8, RZ, 0x6, R7 ;  /* 0x00000006ff087819 */ /* 0x000fc80000011407 */
[----:B------:R-:W-:Y:S01]  /*99b0*/  VIMNMX R8, R5, R8, PT ;  /* 0x0000000805087248 */ /* 0x000fe20003fe0100 */
[----:B0-----:R-:W-:-:S05]  /*99c0*/  @P0 IMAD.HI.U32 R4, R3, R4, RZ ;  /* 0x0000000403040227 */ /* 0x001fca00078e00ff */
[----:B-1----:R-:W-:-:S05]  /*99d0*/  @P0 SHF.R.U32.HI R3, RZ, R9, R4 ;  /* 0x00000009ff030219 */ /* 0x002fca0000011604 */
[----:B------:R-:W-:-:S04]  /*99e0*/  IMAD.IADD R3, R160, 0x1, R3 ;  /* 0x00000001a0037824 */ /* 0x000fc800078e0203 */
        /* <DEDUP_REMOVED lines=11> */
.L_x_2020:
[----:B------:R-:W-:-:S13]  /*9aa0*/  ISETP.NE.AND P0, PT, R21, 0x1, PT ;  /* 0x000000011500780c */ /* 0x000fda0003f05270 */
[----:B------:R-:W0:Y:S02]  /*9ab0*/  @P0 LDC.64 R4, c[0x0][0xae0] ;  /* 0x0002b800ff040b82 */ /* 0x000e240000000a00 */
[----:B0-----:R-:W-:-:S05]  /*9ac0*/  @P0 IMAD.HI.U32 R4, R3, R4, RZ ;  /* 0x0000000403040227 */ /* 0x001fca00078e00ff */
[----:B------:R-:W-:-:S07]  /*9ad0*/  @P0 SHF.R.U32.HI R3, RZ, R5, R4 ;  /* 0x00000005ff030219 */ /* 0x000fce0000011604 */
.L_x_2021:
[----:B------:R-:W-:-:S05]  /*9ae0*/  IMAD R3, R3, R21, RZ ;  /* 0x0000001503037224 */ /* 0x000fca00078e02ff */
[----:B------:R-:W-:-:S07]  /*9af0*/  VIMNMX R0, R0, R3, !PT ;  /* 0x0000000300007248 */ /* 0x000fce0007fe0100 */
.L_x_2019:
        /* <DEDUP_REMOVED lines=13> */
[----:B------:R-:W0:Y:S01]  /*9bd0*/  I2F.RP R3, R6 ;  /* 0x0000000600037306 */ /* 0x000e220000209400 */
[----:B------:R-:W-:Y:S02]  /*9be0*/  IABS R12, R11 ;  /* 0x0000000b000c7213 */ /* 0x000fe40000000000 */
[----:B------:R-:W-:-:S05]  /*9bf0*/  IMAD.IADD R0, R0, 0x1, -R9 ;  /* 0x0000000100007824 */ /* 0x000fca00078e0a09 */
        /* <DEDUP_REMOVED lines=23> */
.L_x_2022:
[----:B------:R-:W-:Y:S01]  /*9d70*/  IMAD R154, R154, R161, R9 ;  /* 0x000000a19a9a7224 */ /* 0x000fe200078e0209 */
[----:B------:R-:W-:-:S04]  /*9d80*/  PRMT R3, RZ, 0x7610, R3 ;  /* 0x00007610ff037816 */ /* 0x000fc80000000003 */
[----:B------:R-:W-:-:S04]  /*9d90*/  VIADDMNMX R161, R154, R161, R8, PT ;  /* 0x000000a19aa17246 */ /* 0x000fc80003800108 */
[----:B------:R-:W-:-:S13]  /*9da0*/  ISETP.GT.AND P0, PT, R161, R154, PT ;  /* 0x0000009aa100720c */ /* 0x000fda0003f04270 */
[----:B------:R-:W-:Y:S05]  /*9db0*/  @!P0 BRA `(.L_x_2007) ;  /* 0x000001bc00948947 */ /* 0x000fea0003800000 */
[----:B------:R-:W-:Y:S01]  /*9dc0*/  SHF.R.S32.HI R3, RZ, 0x1f, R18 ;  /* 0x0000001fff037819 */ /* 0x000fe20000011412 */
[C---:B------:R-:W-:Y:S01]  /*9dd0*/  VIADD R9, R71.reuse, 0x400 ;  /* 0x0000040047097836 */ /* 0x040fe20000000000 */
[----:B------:R-:W-:Y:S01]  /*9de0*/  IADD3 R12, P0, R26, 0x38400, RZ ;  /* 0x000384001a0c7810 */ /* 0x000fe20007f1e0ff */
[----:B------:R-:W-:Y:S01]  /*9df0*/  VIADD R10, R71, 0x26400 ;  /* 0x00026400470a7836 */ /* 0x000fe20000000000 */
[----:B------:R-:W-:Y:S01]  /*9e00*/  LEA.HI R46, R3, R18, RZ, 0x7 ;  /* 0x00000012032e7211 */ /* 0x000fe200078f38ff */
[----:B------:R-:W-:Y:S01]  /*9e10*/  VIADD R8, R71, 0x22400 ;  /* 0x0002240047087836 */ /* 0x000fe20000000000 */
[----:B------:R-:W-:Y:S01]  /*9e20*/  STL [R1+0x94], R18 ;  /* 0x0000941201007387 */ /* 0x000fe20000100800 */
[----:B------:R-:W-:Y:S01]  /*9e30*/  IMAD.MOV.U32 R4, RZ, RZ, 0x1 ;  /* 0x00000001ff047424 */ /* 0x000fe200078e00ff */
[----:B------:R-:W-:Y:S01]  /*9e40*/  SHF.R.S32.HI R70, RZ, 0x7, R46 ;  /* 0x00000007ff467819 */ /* 0x000fe2000001142e */
[----:B------:R-:W-:Y:S01]  /*9e50*/  IMAD.MOV.U32 R5, RZ, RZ, RZ ;  /* 0x000000ffff057224 */ /* 0x000fe200078e00ff */
[----:B------:R-:W-:Y:S01]  /*9e60*/  SHF.R.U32.HI R10, RZ, 0x4, R10 ;  /* 0x00000004ff0a7819 */ /* 0x000fe2000001160a */
[----:B------:R-:W-:Y:S01]  /*9e70*/  IMAD.MOV.U32 R6, RZ, RZ, 0x1 ;  /* 0x00000001ff067424 */ /* 0x000fe200078e00ff */
[----:B------:R-:W-:Y:S01]  /*9e80*/  SHF.R.U32.HI R8, RZ, 0x4, R8 ;  /* 0x00000004ff087819 */ /* 0x000fe20000011608 */
[----:B------:R-:W0:Y:S01]  /*9e90*/  SHFL.IDX PT, R0, R70, RZ, 0x1f ;  /* 0x00001fff46007589 */ /* 0x000e2200000e0000 */
[----:B------:R-:W-:Y:S01]  /*9ea0*/  IMAD.MOV.U32 R7, RZ, RZ, RZ ;  /* 0x000000ffff077224 */ /* 0x000fe200078e00ff */
[----:B------:R-:W-:Y:S01]  /*9eb0*/  LOP3.LUT R10, R10, 0x3fff, RZ, 0xc0, !PT ;  /* 0x00003fff0a0a7812 */ /* 0x000fe200078ec0ff */
[----:B------:R-:W-:Y:S01]  /*9ec0*/  IMAD.X R13, RZ, RZ, R27, P0 ;  /* 0x000000ffff0d7224 */ /* 0x000fe200000e061b */
[----:B------:R-:W-:Y:S01]  /*9ed0*/  LOP3.LUT R8, R8, 0x3fff, RZ, 0xc0, !PT ;  /* 0x00003fff08087812 */ /* 0x000fe200078ec0ff */
[----:B------:R-:W-:Y:S01]  /*9ee0*/  IMAD.MOV.U32 R11, RZ, RZ, 0x40000040 ;  /* 0x40000040ff0b7424 */ /* 0x000fe200078e00ff */
[----:B------:R1:W-:Y:S02]  /*9ef0*/  STL.128 [R1+0x80], R4 ;  /* 0x0000800401007387 */ /* 0x0003e40000100c00 */
[----:B------:R-:W-:-:S02]  /*9f00*/  LOP3.LUT R8, R8, 0x10000, RZ, 0xfc, !PT ;  /* 0x0001000008087812 */ /* 0x000fc400078efcff */
[----:B------:R2:W-:Y:S01]  /*9f10*/  STL.64 [R1+0x78], R12 ;  /* 0x0000780c01007387 */ /* 0x0005e20000100a00 */
[----:B-1----:R-:W-:Y:S01]  /*9f20*/  LOP3.LUT R4, R10, 0x10000, RZ, 0xfc, !PT ;  /* 0x000100000a047812 */ /* 0x002fe200078efcff */
[----:B------:R-:W-:Y:S01]  /*9f30*/  IMAD.MOV.U32 R5, RZ, RZ, 0x40000040 ;  /* 0x40000040ff057424 */ /* 0x000fe200078e00ff */
[----:B0-----:R-:W-:Y:S01]  /*9f40*/  LEA.HI R3, R0, R0, RZ, 0x1 ;  /* 0x0000000000037211 */ /* 0x001fe200078f08ff */
[----:B------:R-:W-:Y:S02]  /*9f50*/  IMAD.MOV.U32 R7, RZ, RZ, 0x40000040 ;  /* 0x40000040ff077424 */ /* 0x000fe400078e00ff */
[----:B--2---:R-:W-:Y:S01]  /*9f60*/  IMAD.MOV.U32 R13, RZ, RZ, 0x40000040 ;  /* 0x40000040ff0d7424 */ /* 0x004fe200078e00ff */
[----:B------:R-:W-:-:S05]  /*9f70*/  LOP3.LUT R3, R3, 0x6, RZ, 0xc0, !PT ;  /* 0x0000000603037812 */ /* 0x000fca00078ec0ff */
[----:B------:R-:W-:Y:S02]  /*9f80*/  IMAD.IADD R0, R0, 0x1, -R3 ;  /* 0x0000000100007824 */ /* 0x000fe400078e0a03 */
[----:B------:R-:W-:Y:S02]  /*9f90*/  VIADD R3, R71, 0x20400 ;  /* 0x0002040047037836 */ /* 0x000fe40000000000 */
[--C-:B------:R-:W-:Y:S01]  /*9fa0*/  IMAD R0, R0, 0x8000, R9.reuse ;  /* 0x0000800000007824 */ /* 0x100fe200078e0209 */
[----:B------:R-:W-:Y:S02]  /*9fb0*/  SHF.R.U32.HI R9, RZ, 0x4, R9 ;  /* 0x00000004ff097819 */ /* 0x000fe40000011609 */
[----:B------:R-:W-:Y:S02]  /*9fc0*/  SHF.R.U32.HI R3, RZ, 0x4, R3 ;  /* 0x00000004ff037819 */ /* 0x000fe40000011603 */
[----:B------:R-:W-:Y:S02]  /*9fd0*/  SHF.R.U32.HI R0, RZ, 0x4, R0 ;  /* 0x00000004ff007819 */ /* 0x000fe40000011600 */
[----:B------:R-:W-:-:S02]  /*9fe0*/  LOP3.LUT R9, R9, 0x3fff, RZ, 0xc0, !PT ;  /* 0x00003fff09097812 */ /* 0x000fc400078ec0ff */
[----:B------:R-:W-:Y:S02]  /*9ff0*/  LOP3.LUT R3, R3, 0x3fff, RZ, 0xc0, !PT ;  /* 0x00003fff03037812 */ /* 0x000fe400078ec0ff */
[----:B------:R-:W-:Y:S02]  /*a000*/  LOP3.LUT R0, R0, 0x3fff, RZ, 0xc0, !PT ;  /* 0x00003fff00007812 */ /* 0x000fe400078ec0ff */
[----:B------:R-:W-:Y:S01]  /*a010*/  LOP3.LUT R6, R9, 0x10000, RZ, 0xfc, !PT ;  /* 0x0001000009067812 */ /* 0x000fe200078efcff */
[----:B------:R-:W-:Y:S01]  /*a020*/  IMAD.MOV.U32 R9, RZ, RZ, 0x40000040 ;  /* 0x40000040ff097424 */ /* 0x000fe200078e00ff */
[----:B------:R-:W-:Y:S02]  /*a030*/  LOP3.LUT R12, R3, 0x10000, RZ, 0xfc, !PT ;  /* 0x00010000030c7812 */ /* 0x000fe400078efcff */
[----:B------:R-:W-:Y:S01]  /*a040*/  LOP3.LUT R10, R0, 0x2000000, RZ, 0xfc, !PT ;  /* 0x02000000000a7812 */ /* 0x000fe200078efcff */
[----:B------:R0:W-:Y:S01]  /*a050*/  STL.128 [R1+0xb0], R4 ;  /* 0x0000b00401007387 */ /* 0x0001e20000100c00 */
[----:B------:R-:W-:-:S03]  /*a060*/  VIADD R0, R71, 0x36400 ;  /* 0x0003640047007836 */ /* 0x000fc60000000000 */
[----:B------:R0:W-:Y:S02]  /*a070*/  STL.64 [R1+0x98], R12 ;  /* 0x0000980c01007387 */ /* 0x0001e40000100a00 */
[----:B------:R-:W-:Y:S01]  /*a080*/  LOP3.LUT P0, RZ, R0, 0x3ff, RZ, 0xc0, !PT ;  /* 0x000003ff00ff7812 */ /* 0x000fe2000780c0ff */
[----:B------:R-:W-:Y:S01]  /*a090*/  IMAD.MOV.U32 R0, RZ, RZ, R18 ;  /* 0x000000ffff007224 */ /* 0x000fe200078e0012 */
[----:B------:R0:W-:Y:S11]  /*a0a0*/  STL.128 [R1+0xa0], R8 ;  /* 0x0000a00801007387 */ /* 0x0001f60000100c00 */
[----:B------:R-:W-:Y:S05]  /*a0b0*/  @!P0 BRA `(.L_x_2023) ;  /* 0x0000000000448947 */ /* 0x000fea0003800000 */
[----:B------:R-:W-:Y:S01]  /*a0c0*/  MOV R0, 0x0 ;  /* 0x0000000000007802 */ /* 0x000fe20000000f00 */
[----:B------:R-:W-:Y:S01]  /*a0d0*/  ULDC.64 UR4, c[0x4][0x90] ;  /* 0x0100240000047ab9 */ /* 0x000fe20000000a00 */
[----:B------:R-:W-:Y:S01]  /*a0e0*/  ULDC.64 UR6, c[0x4][0x20] ;  /* 0x0100080000067ab9 */ /* 0x000fe20000000a00 */
[----:B0-----:R-:W-:Y:S01]  /*a0f0*/  IMAD.U32 R4, RZ, RZ, UR4 ;  /* 0x00000004ff047e24 */ /* 0x001fe2000f8e00ff */
        /* <DEDUP_REMOVED lines=12> */
.L_x_2024:
[----:B------:R1:W5:Y:S02]  /*a1c0*/  LDL R0, [R1+0x94] ;  /* 0x0000940001007983 */ /* 0x0003640000100800 */
.L_x_2023:
[----:B------:R-:W2:Y:S01]  /*a1d0*/  LDL R47, [R1+0x1f4] ;  /* 0x0001f400012f7983 */ /* 0x000ea20000100800 */
[----:B-----5:R-:W-:Y:S01]  /*a1e0*/  SHF.R.S32.HI R3, RZ, 0x1f, R0 ;  /* 0x0000001fff037819 */ /* 0x020fe20000011400 */
[----:B0-----:R-:W-:Y:S01]  /*a1f0*/  IMAD.MOV.U32 R4, RZ, RZ, R28 ;  /* 0x000000ffff047224 */ /* 0x001fe200078e001c */
[----:B------:R-:W-:Y:S01]  /*a200*/  LOP3.LUT R11, R46, 0xffffff80, RZ, 0xc0, !PT ;  /* 0xffffff802e0b7812 */ /* 0x000fe200078ec0ff */
[----:B------:R-:W0:Y:S01]  /*a210*/  S2R R13, SR_TID.X ;  /* 0x00000000000d7919 */ /* 0x000e220000002100 */
[CC--:B------:R-:W-:Y:S01]  /*a220*/  LEA.HI R8, R3.reuse, R0.reuse, RZ, 0x4 ;  /* 0x0000000003087211 */ /* 0x0c0fe200078f20ff */
[----:B------:R-:W-:Y:S01]  /*a230*/  IMAD.MOV.U32 R5, RZ, RZ, R75 ;  /* 0x000000ffff057224 */ /* 0x000fe200078e004b */
[----:B------:R-:W-:Y:S01]  /*a240*/  LEA.HI R3, R3, R0, RZ, 0x5 ;  /* 0x0000000003037211 */ /* 0x000fe200078f28ff */
[----:B------:R-:W-:Y:S01]  /*a250*/  IMAD.MOV.U32 R6, RZ, RZ, R50 ;  /* 0x000000ffff067224 */ /* 0x000fe200078e0032 */
[----:B------:R-:W-:Y:S01]  /*a260*/  LOP3.LUT R9, R8, 0xfffffff0, RZ, 0xc0, !PT ;  /* 0xfffffff008097812 */ /* 0x000fe200078ec0ff */
[----:B------:R-:W-:Y:S01]  /*a270*/  IMAD.MOV.U32 R7, RZ, RZ, R51 ;  /* 0x000000ffff077224 */ /* 0x000fe200078e0033 */
[----:B------:R3:W-:Y:S01]  /*a280*/  STL.64 [R1+0xe0], R24 ;  /* 0x0000e01801007387 */ /* 0x0007e20000100a00 */
[----:B------:R-:W-:Y:S01]  /*a290*/  IMAD.IADD R12, R18, 0x1, -R11 ;  /* 0x00000001120c7824 */ /* 0x000fe200078e0a0b */
[----:B------:R-:W4:Y:S01]  /*a2a0*/  LDC.64 R50, c[0x0][0xad8] ;  /* 0x0002b600ff327b82 */ /* 0x000f220000000a00 */
[----:B------:R-:W-:Y:S01]  /*a2b0*/  IMAD.IADD R9, R0, 0x1, -R9 ;  /* 0x0000000100097824 */ /* 0x000fe200078e0a09 */
[----:B------:R1:W-:Y:S01]  /*a2c0*/  STL.128 [R1+0x130], R4 ;  /* 0x0001300401007387 */ /* 0x0003e20000100c00 */
[----:B------:R-:W-:Y:S01]  /*a2d0*/  IMAD.SHL.U32 R3, R3, 0x20, RZ ;  /* 0x0000002003037824 */ /* 0x000fe200078e00ff */
[----:B------:R-:W-:Y:S01]  /*a2e0*/  LEA.HI R11, R70, R70, RZ, 0x1 ;  /* 0x00000046460b7211 */ /* 0x000fe200078f08ff */
[----:B------:R-:W-:Y:S01]  /*a2f0*/  BSSY B0, `(.L_x_2025) ;  /* 0x000004d000007945 */ /* 0x000fe20003800000 */
[----:B------:R-:W-:Y:S01]  /*a300*/  SHF.R.S32.HI R10, RZ, 0x1f, R9 ;  /* 0x0000001fff0a7819 */ /* 0x000fe20000011409 */
[----:B------:R4:W-:Y:S01]  /*a310*/  STL.64 [R1+0xd8], R30 ;  /* 0x0000d81e01007387 */ /* 0x0009e20000100a00 */
[----:B------:R-:W4:Y:S01]  /*a320*/  LDC.64 R74, c[0x0][0xae0] ;  /* 0x0002b800ff4a7b82 */ /* 0x000f220000000a00 */
[----:B------:R-:W-:-:S02]  /*a330*/  LOP3.LUT R3, R3, 0xfffffc00, RZ, 0xc0, !PT ;  /* 0xfffffc0003037812 */ /* 0x000fc400078ec0ff */
[----:B------:R-:W-:Y:S01]  /*a340*/  LEA.HI R10, R10, R9, RZ, 0x3 ;  /* 0x000000090a0a7211 */ /* 0x000fe200078f18ff */
[----:B------:R-:W-:Y:S01]  /*a350*/  STL.U8 [R1+0xe8], RZ ;  /* 0x0000e8ff01007387 */ /* 0x000fe20000100000 */
[----:B------:R-:W-:-:S03]  /*a360*/  LOP3.LUT R11, R11, 0xfffffe, RZ, 0xc0, !PT ;  /* 0x00fffffe0b0b7812 */ /* 0x000fc600078ec0ff */
[----:B---3--:R-:W3:Y:S01]  /*a370*/  LDC.64 R24, c[0x0][0xad0] ;  /* 0x0002b400ff187b82 */ /* 0x008ee20000000a00 */
[----:B------:R-:W-:Y:S01]  /*a380*/  STL.U8 [R1+0x140], RZ ;  /* 0x000140ff01007387 */ /* 0x000fe20000100000 */
[C---:B-1----:R-:W-:Y:S01]  /*a390*/  LOP3.LUT R4, R10.reuse, 0xfffffff8, RZ, 0xc0, !PT ;  /* 0xfffffff80a047812 */ /* 0x042fe200078ec0ff */
[----:B------:R-:W-:Y:S02]  /*a3a0*/  IMAD.SHL.U32 R10, R10, 0x40, RZ ;  /* 0x000000400a0a7824 */ /* 0x000fe400078e00ff */
[----:B------:R-:W-:Y:S02]  /*a3b0*/  IMAD.IADD R11, R70, 0x1, -R11 ;  /* 0x00000001460b7824 */ /* 0x000fe400078e0a0b */
[----:B0-----:R-:W-:Y:S01]  /*a3c0*/  VIADD R14, R13, 0xffffff80 ;  /* 0xffffff800d0e7836 */ /* 0x001fe20000000000 */
[----:B------:R-:W-:Y:S01]  /*a3d0*/  SHF.R.S32.HI R13, RZ, 0x1f, R12 ;  /* 0x0000001fff0d7819 */ /* 0x000fe2000001140c */
[----:B------:R-:W-:Y:S01]  /*a3e0*/  IMAD.IADD R4, R9, 0x1, -R4 ;  /* 0x0000000109047824 */ /* 0x000fe200078e0a04 */
[----:B------:R-:W-:Y:S01]  /*a3f0*/  SHF.R.U32.HI R9, RZ, 0x1, R8 ;  /* 0x00000001ff097819 */ /* 0x000fe20000011608 */
[----:B------:R-:W0:Y:S01]  /*a400*/  LDC R28, c[0x0][0x288] ;  /* 0x0000a200ff1c7b82 */ /* 0x000e220000000800 */
[----:B------:R-:W-:Y:S01]  /*a410*/  LEA.HI R6, R13, R12, RZ, 0x2 ;  /* 0x0000000c0d067211 */ /* 0x000fe200078f10ff */
[----:B------:R-:W-:Y:S01]  /*a420*/  IMAD.SHL.U32 R0, R4, 0x40, RZ ;  /* 0x0000004004007824 */ /* 0x000fe200078e00ff */
[----:B------:R-:W-:Y:S01]  /*a430*/  LOP3.LUT R10, R10, 0xfffffe00, RZ, 0xc0, !PT ;  /* 0xfffffe000a0a7812 */ /* 0x000fe200078ec0ff */
[----:B------:R1:W-:Y:S01]  /*a440*/  STL [R1+0xec], R14 ;  /* 0x0000ec0e01007387 */ /* 0x0003e20000100800 */
[----:B------:R-:W-:Y:S01]  /*a450*/  LOP3.LUT R5, R6, 0x7ffffffc, RZ, 0xc0, !PT ;  /* 0x7ffffffc06057812 */ /* 0x000fe200078ec0ff */
[----:B----4-:R-:W-:Y:S01]  /*a460*/  IMAD.MOV.U32 R31, RZ, RZ, R50 ;  /* 0x000000ffff1f7224 */ /* 0x010fe200078e0032 */
[----:B------:R-:W-:Y:S01]  /*a470*/  SHF.R.S32.HI R7, RZ, 0x2, R6 ;  /* 0x00000002ff077819 */ /* 0x000fe20000011406 */
[----:B------:R-:W-:Y:S01]  /*a480*/  IMAD.MOV.U32 R50, RZ, RZ, R74 ;  /* 0x000000ffff327224 */ /* 0x000fe200078e004a */
[----:B------:R-:W-:Y:S01]  /*a490*/  SHF.R.S32.HI R6, RZ, 0x1f, R6 ;  /* 0x0000001fff067819 */ /* 0x000fe20000011406 */
[----:B------:R-:W-:Y:S01]  /*a4a0*/  IMAD.IADD R8, R12, 0x1, -R5 ;  /* 0x000000010c087824 */ /* 0x000fe200078e0a05 */
[----:B------:R-:W-:-:S02]  /*a4b0*/  LOP3.LUT R0, R0, 0x1c0, RZ, 0xc0, !PT ;  /* 0x000001c000007812 */ /* 0x000fc400078ec0ff */
[----:B------:R-:W-:Y:S01]  /*a4c0*/  LEA.HI R6, R6, R7, RZ, 0x3 ;  /* 0x0000000706067211 */ /* 0x000fe200078f18ff */
[----:B------:R-:W-:Y:S01]  /*a4d0*/  IMAD R21, R11, 0x80, R8 ;  /* 0x000000800b157824 */ /* 0x000fe200078e0208 */
[----:B------:R-:W-:Y:S01]  /*a4e0*/  LOP3.LUT R9, R0, 0x8, R9, 0xf8, !PT ;  /* 0x0000000800097812 */ /* 0x000fe200078ef809 */
[----:B------:R-:W-:Y:S01]  /*a4f0*/  IMAD.MOV.U32 R8, RZ, RZ, R49 ;  /* 0x000000ffff087224 */ /* 0x000fe200078e0031 */
[----:B------:R-:W-:Y:S01]  /*a500*/  LOP3.LUT R6, R6, 0xfffffff8, RZ, 0xc0, !PT ;  /* 0xfffffff806067812 */ /* 0x000fe200078ec0ff */
[----:B------:R-:W-:Y:S01]  /*a510*/  IMAD.MOV.U32 R49, RZ, RZ, R51 ;  /* 0x000000ffff317224 */ /* 0x000fe200078e0033 */
[----:B------:R-:W-:Y:S01]  /*a520*/  SHF.R.U32.HI R0, RZ, 0x3, R0 ;  /* 0x00000003ff007819 */ /* 0x000fe20000011600 */
[----:B------:R-:W-:Y:S01]  /*a530*/  IMAD.SHL.U32 R21, R21, 0x2, RZ ;  /* 0x0000000215157824 */ /* 0x000fe200078e00ff */
[----:B------:R-:W-:Y:S01]  /*a540*/  LEA.HI R12, R13, R12, RZ, 0x5 ;  /* 0x0000000c0d0c7211 */ /* 0x000fe200078f28ff */
[----:B------:R-:W-:Y:S01]  /*a550*/  IMAD.IADD R7, R7, 0x1, -R6 ;  /* 0x0000000107077824 */ /* 0x000fe200078e0a06 */
[----:B------:R-:W-:Y:S01]  /*a560*/  LOP3.LUT R0, R9, R0, RZ, 0x3c, !PT ;  /* 0x0000000009007212 */ /* 0x000fe200078e3cff */
[----:B------:R-:W4:Y:S01]  /*a570*/  LDC R6, c[0x0][0x450] ;  /* 0x00011400ff067b82 */ /* 0x000f220000000800 */
[C---:B------:R-:W-:Y:S01]  /*a580*/  LOP3.LUT P0, RZ, R4.reuse, 0x2, RZ, 0xc0, !PT ;  /* 0x0000000204ff7812 */ /* 0x040fe2000780c0ff */
[----:B------:R-:W-:Y:S01]  /*a590*/  IMAD.MOV.U32 R13, RZ, RZ, 0x20 ;  /* 0x00000020ff0d7424 */ /* 0x000fe200078e00ff */
[----:B------:R-:W-:Y:S01]  /*a5a0*/  LOP3.LUT P1, RZ, R4, 0x4, RZ, 0xc0, !PT ;  /* 0x0000000404ff7812 */ /* 0x000fe2000782c0ff */
[----:B------:R-:W-:Y:S01]  /*a5b0*/  IMAD.MOV.U32 R9, RZ, RZ, R48 ;  /* 0x000000ffff097224 */ /* 0x000fe200078e0030 */
[----:B------:R-:W-:Y:S01]  /*a5c0*/  SHF.R.S32.HI R12, RZ, 0x5, R12 ;  /* 0x00000005ff0c7819 */ /* 0x000fe2000001140c */
[----:B------:R-:W-:Y:S01]  /*a5d0*/  IMAD.MOV.U32 R48, RZ, RZ, RZ ;  /* 0x000000ffff307224 */ /* 0x000fe200078e00ff */
[----:B------:R-:W-:Y:S01]  /*a5e0*/  IADD3 R3, R0, R10, R3 ;  /* 0x0000000a00037210 */ /* 0x000fe20007ffe003 */
[----:B------:R-:W4:Y:S01]  /*a5f0*/  LDC.64 R4, c[0x0][0x448] ;  /* 0x00011200ff047b82 */ /* 0x000f220000000a00 */
[----:B------:R-:W-:Y:S01]  /*a600*/  IADD3 R10, P2, R16, 0x90, RZ ;  /* 0x00000090100a7810 */ /* 0x000fe20007f5e0ff */
[----:B------:R-:W-:Y:S01]  /*a610*/  IMAD R20, R12, 0x10, R7 ;  /* 0x000000100c147824 */ /* 0x000fe200078e0207 */
[----:B------:R-:W-:Y:S01]  /*a620*/  SEL R13, R13, 0xffffffe0, !P1 ;  /* 0xffffffe00d0d7807 */ /* 0x000fe20004800000 */
[----:B------:R-:W-:-:S02]  /*a630*/  IMAD.MOV.U32 R12, RZ, RZ, 0x10 ;  /* 0x00000010ff0c7424 */ /* 0x000fc400078e00ff */
[----:B-1----:R-:W-:Y:S01]  /*a640*/  IMAD.WIDE.U32 R14, R3, 0x2, R26 ;  /* 0x00000002030e7825 */ /* 0x002fe200078e001a */
[----:B------:R-:W-:Y:S02]  /*a650*/  STL.64 [R1+0xd0], R20 ;  /* 0x0000d01401007387 */ /* 0x000fe40000100a00 */
[----:B------:R-:W-:Y:S01]  /*a660*/  SEL R12, R12, 0xfffffff0, !P0 ;  /* 0xfffffff00c0c7807 */ /* 0x000fe20004000000 */
[----:B------:R-:W-:Y:S01]  /*a670*/  IMAD.X R11, RZ, RZ, R17, P2 ;  /* 0x000000ffff0b7224 */ /* 0x000fe200010e0611 */
[----:B------:R-:W-:Y:S01]  /*a680*/  IADD3 R14, P0, R14, 0x36400, RZ ;  /* 0x000364000e0e7810 */ /* 0x000fe20007f1e0ff */
[----:B---3--:R-:W-:Y:S02]  /*a690*/  IMAD.MOV.U32 R30, RZ, RZ, R25 ;  /* 0x000000ffff1e7224 */ /* 0x008fe400078e0019 */
[----:B------:R-:W-:Y:S01]  /*a6a0*/  IMAD.MOV.U32 R51, RZ, RZ, R75 ;  /* 0x000000ffff337224 */ /* 0x000fe200078e004b */
[----:B------:R1:W-:Y:S01]  /*a6b0*/  STL.128 [R1+0x120], R8 ;  /* 0x0001200801007387 */ /* 0x0003e20000100c00 */
[----:B------:R-:W-:-:S02]  /*a6c0*/  IMAD.X R15, RZ, RZ, R15, P0 ;  /* 0x000000ffff0f7224 */ /* 0x000fc400000e060f */
[----:B------:R-:W-:Y:S01]  /*a6d0*/  IMAD.MOV.U32 R7, RZ, RZ, R24 ;  /* 0x000000ffff077224 */ /* 0x000fe200078e0018 */
[----:B------:R-:W-:Y:S04]  /*a6e0*/  STL.64 [R1+0xc0], R12 ;  /* 0x0000c00c01007387 */ /* 0x000fe80000100a00 */
[----:B------:R-:W-:Y:S04]  /*a6f0*/  STL.64 [R1+0xc8], R14 ;  /* 0x0000c80e01007387 */ /* 0x000fe80000100a00 */
[----:B0-----:R-:W-:Y:S04]  /*a700*/  STL.128 [R1+0xf0], R28 ;  /* 0x0000f01c01007387 */ /* 0x001fe80000100c00 */
[----:B------:R-:W-:Y:S01]  /*a710*/  STL.128 [R1+0x100], R48 ;  /* 0x0001003001007387 */ /* 0x000fe20000100c00 */
[----:B-1----:R-:W-:-:S03]  /*a720*/  IADD3 R8, P1, R16, 0x430, RZ ;  /* 0x0000043010087810 */ /* 0x002fc60007f3e0ff */
[----:B----4-:R0:W-:Y:S02]  /*a730*/  STL.128 [R1+0x110], R4 ;  /* 0x0001100401007387 */ /* 0x0101e40000100c00 */
[----:B0-----:R-:W-:Y:S02]  /*a740*/  IMAD.MOV.U32 R4, RZ, RZ, R42 ;  /* 0x000000ffff047224 */ /* 0x001fe400078e002a */
[----:B------:R-:W-:Y:S01]  /*a750*/  IMAD.MOV.U32 R5, RZ, RZ, R73 ;  /* 0x000000ffff057224 */ /* 0x000fe200078e0049 */
[----:B--2---:R-:W-:-:S04]  /*a760*/  LEA.HI R0, R47, R47, RZ, 0x1 ;  /* 0x0000002f2f007211 */ /* 0x004fc800078f08ff */
[----:B------:R-:W-:-:S05]  /*a770*/  LOP3.LUT R0, R0, 0xfffffffe, RZ, 0xc0, !PT ;  /* 0xfffffffe00007812 */ /* 0x000fca00078ec0ff */
[----:B------:R-:W-:-:S05]  /*a780*/  IMAD.IADD R0, R47, 0x1, -R0 ;  /* 0x000000012f007824 */ /* 0x000fca00078e0a00 */
[----:B------:R-:W-:-:S04]  /*a790*/  SHF.L.U32 R0, R0, 0x1f, RZ ;  /* 0x0000001f00007819 */ /* 0x000fc800000006ff */
[----:B------:R-:W0:Y:S02]  /*a7a0*/  SYNCS.PHASECHK.TRANS64.TRYWAIT P0, [R71+URZ+0x38800], R0 ;  /* 0x03880000470075a7 */ /* 0x000e24000800017f */
[----:B0-----:R-:W-:Y:S05]  /*a7b0*/  @!P0 BRA `(.L_x_2026) ;  /* 0x0000023800708947 */ /* 0x001fea0003800000 */
.L_x_2237:
[----:B------:R-:W-:Y:S05]  /*a7c0*/  BSYNC B0 ;  /* 0x0000000000007941 */ /* 0x000fea0003800000 */
.L_x_2025:
[----:B------:R-:W-:Y:S01]  /*a7d0*/  IMAD.MOV.U32 R6, RZ, RZ, R68 ;  /* 0x000000ffff067224 */ /* 0x000fe200078e0044 */
[----:B------:R-:W-:Y:S01]  /*a7e0*/  STL.64 [R1+0x148], R34 ;  /* 0x0001482201007387 */ /* 0x000fe20000100a00 */
[----:B------:R-:W-:Y:S01]  /*a7f0*/  IMAD.MOV.U32 R7, RZ, RZ, R69 ;  /* 0x000000ffff077224 */ /* 0x000fe200078e0045 */
[----:B------:R-:W-:Y:S01]  /*a800*/  BSSY B0, `(.L_x_2027) ;  /* 0x000002b000007945 */ /* 0x000fe20003800000 */
[----:B------:R-:W-:Y:S01]  /*a810*/  IMAD.X R9, RZ, RZ, R17, P1 ;  /* 0x000000ffff097224 */ /* 0x000fe200008e0611 */
[----:B------:R-:W-:Y:S01]  /*a820*/  STL.64 [R1+0x1e0], R32 ;  /* 0x0001e02001007387 */ /* 0x000fe20000100a00 */
[----:B------:R-:W-:Y:S01]  /*a830*/  IMAD.MOV.U32 R24, RZ, RZ, R66 ;  /* 0x000000ffff187224 */ /* 0x000fe200078e0042 */
[----:B0-----:R-:W-:Y:S01]  /*a840*/  MOV R0, 0xaab0 ;  /* 0x0000aab000007802 */ /* 0x001fe20000000f00 */
[----:B------:R-:W-:Y:S01]  /*a850*/  IMAD.MOV.U32 R25, RZ, RZ, R67 ;  /* 0x000000ffff197224 */ /* 0x000fe200078e0043 */
[----:B------:R0:W-:Y:S01]  /*a860*/  STL.128 [R1+0x150], R4 ;  /* 0x0001500401007387 */ /* 0x0001e20000100c00 */
[----:B------:R-:W-:-:S02]  /*a870*/  IMAD.MOV.U32 R18, RZ, RZ, R36 ;  /* 0x000000ffff127224 */ /* 0x000fc400078e0024 */
[----:B------:R-:W-:Y:S01]  /*a880*/  VIADD R3, R161, 0xffffffff ;  /* 0xffffffffa1037836 */ /* 0x000fe20000000000 */
[----:B------:R-:W-:Y:S01]  /*a890*/  STL.128 [R1+0x170], R24 ;  /* 0x0001701801007387 */ /* 0x000fe20000100c00 */
[----:B0-----:R-:W-:Y:S02]  /*a8a0*/  IMAD.MOV.U32 R4, RZ, RZ, R37 ;  /* 0x000000ffff047224 */ /* 0x001fe400078e0025 */
[----:B------:R-:W-:Y:S02]  /*a8b0*/  IMAD.MOV.U32 R5, RZ, RZ, R44 ;  /* 0x000000ffff057224 */ /* 0x000fe400078e002c */
[----:B------:R-:W-:Y:S02]  /*a8c0*/  IMAD.MOV.U32 R6, RZ, RZ, R40 ;  /* 0x000000ffff067224 */ /* 0x000fe400078e0028 */
[----:B------:R-:W-:Y:S02]  /*a8d0*/  IMAD.MOV.U32 R7, RZ, RZ, R19 ;  /* 0x000000ffff077224 */ /* 0x000fe400078e0013 */
[----:B------:R-:W-:-:S03]  /*a8e0*/  IMAD.MOV.U32 R19, RZ, RZ, R41 ;  /* 0x000000ffff137224 */ /* 0x000fc600078e0029 */
[----:B------:R0:W-:Y:S04]  /*a8f0*/  STL.128 [R1+0x180], R4 ;  /* 0x0001800401007387 */ /* 0x0001e80000100c00 */
[----:B------:R-:W-:Y:S01]  /*a900*/  STL.128 [R1+0x160], R16 ;  /* 0x0001601001007387 */ /* 0x000fe20000100c00 */
[----:B0-----:R-:W-:Y:S02]  /*a910*/  IMAD.MOV.U32 R4, RZ, RZ, R38 ;  /* 0x000000ffff047224 */ /* 0x001fe400078e0026 */
[----:B------:R-:W-:Y:S02]  /*a920*/  IMAD.MOV.U32 R5, RZ, RZ, R65 ;  /* 0x000000ffff057224 */ /* 0x000fe400078e0041 */
[----:B------:R-:W-:Y:S02]  /*a930*/  IMAD.MOV.U32 R6, RZ, RZ, R63 ;  /* 0x000000ffff067224 */ /* 0x000fe400078e003f */
[----:B------:R-:W-:-:S05]  /*a940*/  IMAD.MOV.U32 R7, RZ, RZ, R64 ;  /* 0x000000ffff077224 */ /* 0x000fca00078e0040 */
[----:B------:R0:W-:Y:S02]  /*a950*/  STL.128 [R1+0x190], R4 ;  /* 0x0001900401007387 */ /* 0x0001e40000100c00 */
        /* <DEDUP_REMOVED lines=20> */
[----:B0-----:R-:W-:Y:S05]  /*aaa0*/  CALL.REL.NOINC `($_ZN7cutlass13device_kernelIN5flash11enable_sm90INS1_16FlashAttnFwdSm90INS1_25CollectiveMainloopFwdSm90ILi2EN4cute5tupleIJNS5_1CILi1EEES8_S8_EEENS6_IJNS7_ILi64EEESA_SA_EEELi512ENS_6half_tEfNS_4arch4Sm90ELb0ELb1ELb1ELb0ELb0ELb0ELb1ELb0ELb0ELb1ELb1ELb0EEENS1_21CollectiveEpilogueFwdINS6_IJSA_NS7_ILi512EEESA_EEES9_SC_SE_Li256ELb0ELb1ELb1ELb0EEENS1_19SingleTileSchedulerILb0ELb1ELb1ELi64EEEEEEEEEvNT_6ParamsE$_ZZN5flash25CollectiveMainloopFwdSm90ILi2EN4cute5tupleIJNS1_1CILi1EEES4_S4_EEENS2_IJNS3_ILi64EEES6_S6_EEELi512EN7cutlass6half_tEfNS8_4arch4Sm90ELb0ELb1ELb1ELb0ELb0ELb0ELb1ELb0ELb0ELb1ELb1ELb0EE3mmaINS_16FlashAttnFwdSm90ISC_NS_21CollectiveEpilogueFwdINS2_IJS6_NS3_ILi512EEES6_EEES5_S9_SB_Li256ELb0ELb1ELb1ELb0EEENS_19SingleTileSchedulerILb0ELb1ELb1ELi64EEEE13SharedStorageENS1_6TensorINS1_11ArrayEngineIfLm128EEENS1_6LayoutINS2_IJNS2_IJNS3_ILi2EEESR_NS3_ILi32EEEEEES4_S4_EEENS2_IJNS2_IJS4_SR_NS3_ILi4EEEEEENS3_ILi0EEESX_EEEEEEENS_7SoftmaxILi2ELi0EEEEEbRKNSC_6ParamsENS8_25PipelineTmaAsyncNoClusterILi2ENS8_16PipelineTmaAsyncILi2EEEEES19_RNS8_13PipelineStateILj2EEERT0_RT1_iRiRKNS_16SeqlenInfoQKNewKILb0ELb0EEENS2_IJiiiiEEERT_ENKUliT_T0_T1_E_clIZSD_ISM_S10_S12_EbS15_S19_S19_S1C_S1E_S1G_iS1H_S1L_S1M_S1O_EUlRS1P_iE0_NS3_ILb1EEES1W_EEDaiS1P_S1Q_S1R_) ;  /* 0x0000024c00ec7944 */ /* 0x001fea0003c00000 */
[----:B------:R-:W-:Y:S05]  /*aab0*/  BSYNC B0 ;  /* 0x0000000000007941 */ /* 0x000fea0003800000 */
.L_x_2027:
[----:B------:R-:W2:Y:S01]  /*aac0*/  LDL R4, [R1+0x70] ;  /* 0x0000700001047983 */ /* 0x000ea20000100800 */
[----:B------:R-:W0:Y:S08]  /*aad0*/  LDC R0, c[0x0][0x448] ;  /* 0x00011200ff007b82 */ /* 0x000e300000000800 */
[----:B------:R-:W1:Y:S01]  /*aae0*/  LDC.64 R6, c[0x0][0xad8] ;  /* 0x0002b600ff067b82 */ /* 0x000e620000000a00 */
[----:B0-----:R-:W-:-:S13]  /*aaf0*/  ISETP.NE.AND P0, PT, R0, 0x1, PT ;  /* 0x000000010000780c */ /* 0x001fda0003f05270 */
[----:B------:R-:W0:Y:S08]  /*ab00*/  @P0 LDC R3, c[0x0][0x44c] ;  /* 0x00011300ff030b82 */ /* 0x000e300000000800 */
[----:B------:R-:W3:Y:S01]  /*ab10*/  @P0 LDC R5, c[0x0][0x450] ;  /* 0x00011400ff050b82 */ /* 0x000ee20000000800 */
[----:B--2---:R-:W-:-:S04]  /*ab20*/  IMAD.SHL.U32 R4, R4, 0x40, RZ ;  /* 0x0000004004047824 */ /* 0x004fc800078e00ff */
[----:B0-----:R-:W-:-:S04]  /*ab30*/  @P0 IMAD.HI.U32 R0, R4, R3, RZ ;  /* 0x0000000304000227 */ /* 0x001fc800078e00ff */
[----:B------:R-:W-:Y:S01]  /*ab40*/  IMAD.MOV.U32 R3, RZ, RZ, R4 ;  /* 0x000000ffff037224 */ /* 0x000fe200078e0004 */
[----:B---3--:R-:W-:Y:S01]  /*ab50*/  @P0 SHF.R.U32.HI R3, RZ, R5, R0 ;  /* 0x00000005ff030219 */ /* 0x008fe20000011600 */
[----:B------:R-:W-:Y:S01]  /*ab60*/  VIADD R0, R161, 0xfffffffe ;  /* 0xfffffffea1007836 */ /* 0x000fe20000000000 */
[----:B-1----:R-:W-:-:S03]  /*ab70*/  ISETP.GE.AND P0, PT, R7, 0x1, PT ;  /* 0x000000010700780c */ /* 0x002fc60003f06270 */
[----:B------:R-:W-:-:S04]  /*ab80*/  IMAD.IADD R5, R160, 0x1, R3 ;  /* 0x00000001a0057824 */ /* 0x000fc800078e0203 */
[----:B------:R-:W-:-:S06]  /*ab90*/  IMAD.IADD R6, R5, 0x1, R6 ;  /* 0x0000000105067824 */ /* 0x000fcc00078e0206 */
[----:B------:R-:W-:Y:S05]  /*aba0*/  @!P0 BRA `(.L_x_2028) ;  /* 0x0000000000488947 */ /* 0x000fea0003800000 */
[C---:B------:R-:W-:Y:S01]  /*abb0*/  ISETP.GT.AND P0, PT, R5.reuse, RZ, PT ;  /* 0x000000ff0500720c */ /* 0x040fe20003f04270 */
[----:B------:R-:W-:Y:S01]  /*abc0*/  BSSY B0, `(.L_x_2029) ;  /* 0x000000e000007945 */ /* 0x000fe20003800000 */
[----:B------:R-:W-:-:S11]  /*abd0*/  VIADD R3, R5, 0xffffffff ;  /* 0xffffffff05037836 */ /* 0x000fd60000000000 */
        /* <DEDUP_REMOVED lines=8> */
.L_x_2030:
[----:B------:R-:W-:-:S13]  /*ac60*/  ISETP.NE.AND P0, PT, R7, 0x1, PT ;  /* 0x000000010700780c */ /* 0x000fda0003f05270 */
[----:B------:R-:W0:Y:S02]  /*ac70*/  @P0 LDC.64 R8, c[0x0][0xae0] ;  /* 0x0002b800ff080b82 */ /* 0x000e240000000a00 */
[----:B0-----:R-:W-:-:S05]  /*ac80*/  @P0 IMAD.HI.U32 R8, R3, R8, RZ ;  /* 0x0000000803080227 */ /* 0x001fca00078e00ff */
[----:B------:R-:W-:-:S07]  /*ac90*/  @P0 SHF.R.U32.HI R3, RZ, R9, R8 ;  /* 0x00000009ff030219 */ /* 0x000fce0000011608 */
.L_x_2031:
[----:B------:R-:W-:Y:S05]  /*aca0*/  BSYNC B0 ;  /* 0x0000000000007941 */ /* 0x000fea0003800000 */
.L_x_2029:
[----:B------:R-:W-:-:S05]  /*acb0*/  IMAD R3, R3, R7, R7 ;  /* 0x0000000703037224 */ /* 0x000fca00078e0207 */
[----:B------:R-:W-:-:S07]  /*acc0*/  VIMNMX R6, R6, R3, PT ;  /* 0x0000000306067248 */ /* 0x000fce0003fe0100 */
.L_x_2028:
[----:B------:R-:W-:-:S04]  /*acd0*/  SHF.R.S32.HI R3, RZ, 0x1f, R6 ;  /* 0x0000001fff037819 */ /* 0x000fc80000011406 */
[----:B------:R-:W-:-:S04]  /*ace0*/  LEA.HI R3, R3, R6, RZ, 0x6 ;  /* 0x0000000603037211 */ /* 0x000fc800078f30ff */
[----:B------:R-:W-:-:S04]  /*acf0*/  SHF.R.S32.HI R3, RZ, 0x6, R3 ;  /* 0x00000006ff037819 */ /* 0x000fc80000011403 */
[----:B------:R-:W-:-:S04]  /*ad00*/  VIMNMX R3, R154, R3, !PT ;  /* 0x000000039a037248 */ /* 0x000fc80007fe0100 */
[----:B------:R-:W-:-:S13]  /*ad10*/  ISETP.GE.AND P0, PT, R0, R3, PT ;  /* 0x000000030000720c */ /* 0x000fda0003f06270 */
[----:B------:R-:W-:Y:S05]  /*ad20*/  @!P0 BRA `(.L_x_2032) ;  /* 0x0000007c00bc8947 */ /* 0x000fea0003800000 */
.L_x_2063:
[----:B-1----:R-:W2:Y:S04]  /*ad30*/  LDL R60, [R1+0x1e8] ;  /* 0x0001e800013c7983 */ /* 0x002ea80000100800 */
[----:B0-----:R-:W3:Y:S04]  /*ad40*/  LDL R4, [R1+0x1f0] ;  /* 0x0001f00001047983 */ /* 0x001ee80000100800 */
[----:B------:R-:W4:Y:S01]  /*ad50*/  LDL R5, [R1+0x1c] ;  /* 0x00001c0001057983 */ /* 0x000f220000100800 */
[----:B--2---:R-:W-:-:S05]  /*ad60*/  VIADD R6, R60, 0x1 ;  /* 0x000000013c067836 */ /* 0x004fca0000000000 */
[----:B------:R-:W-:-:S13]  /*ad70*/  ISETP.NE.AND P0, PT, R6, 0x2, PT ;  /* 0x000000020600780c */ /* 0x000fda0003f05270 */
[----:B------:R0:W5:Y:S04]  /*ad80*/  @P0 LDL R8, [R1+0x1ec] ;  /* 0x0001ec0001080983 */ /* 0x0001680000100800 */
[----:B------:R-:W2:Y:S01]  /*ad90*/  @!P0 LDL R7, [R1+0x1ec] ;  /* 0x0001ec0001078983 */ /* 0x000ea20000100800 */
[----:B---3--:R-:W-:Y:S01]  /*ada0*/  VIADD R4, R4, 0x1 ;  /* 0x0000000104047836 */ /* 0x008fe20000000000 */
[----:B----4-:R-:W-:Y:S02]  /*adb0*/  LOP3.LUT R5, R5, 0x1, RZ, 0xfc, !PT ;  /* 0x0000000105057812 */ /* 0x010fe400078efcff */
[----:B------:R1:W-:Y:S04]  /*adc0*/  STL [R1+0x1e8], R6 ;  /* 0x0001e80601007387 */ /* 0x0003e80000100800 */
[----:B------:R0:W-:Y:S04]  /*add0*/  STL [R1+0x1f0], R4 ;  /* 0x0001f00401007387 */ /* 0x0001e80000100800 */
[----:B------:R0:W-:Y:S01]  /*ade0*/  @!P0 STL [R1+0x1e8], RZ ;  /* 0x0001e8ff01008387 */ /* 0x0001e20000100800 */
[----:B------:R-:W-:Y:S01]  /*adf0*/  ISETP.NE.AND P1, PT, R5, 0x3, PT ;  /* 0x000000030500780c */ /* 0x000fe20003f25270 */
[----:B------:R-:W-:Y:S05]  /*ae00*/  YIELD ;  /* 0x0000000000007946 */ /* 0x000fea0003800000 */
[----:B------:R-:W-:Y:S01]  /*ae10*/  BSSY B0, `(.L_x_2033) ;  /* 0x0000006000007945 */ /* 0x000fe20003800000 */
[----:B-1----:R-:W-:Y:S01]  /*ae20*/  @!P0 IMAD.MOV.U32 R6, RZ, RZ, RZ ;  /* 0x000000ffff068224 */ /* 0x002fe200078e00ff */
[----:B--2---:R-:W-:-:S05]  /*ae30*/  @!P0 LOP3.LUT R8, R7, 0x1, RZ, 0x3c, !PT ;  /* 0x0000000107088812 */ /* 0x004fca00078e3cff */
[----:B------:R0:W-:Y:S01]  /*ae40*/  @!P0 STL [R1+0x1ec], R8 ;  /* 0x0001ec0801008387 */ /* 0x0001e20000100800 */
[----:B------:R-:W-:Y:S05]  /*ae50*/  @!P1 BRA `(.L_x_2034) ;  /* 0x0000000000049947 */ /* 0x000fea0003800000 */
[----:B------:R-:W-:Y:S01]  /*ae60*/  BPT.TRAP 0x1 ;  /* 0x000000040000795c */ /* 0x000fe20000300000 */
.L_x_2034:
[----:B------:R-:W-:Y:S05]  /*ae70*/  BSYNC B0 ;  /* 0x0000000000007941 */ /* 0x000fea0003800000 */
.L_x_2033:
[----:B0-----:R-:W2:Y:S01]  /*ae80*/  LDL.64 R4, [R1+0x8] ;  /* 0x0000080001047983 */ /* 0x001ea20000100a00 */
[----:B-----5:R-:W-:Y:S02]  /*ae90*/  SHF.L.U32 R7, R8, 0x1f, RZ ;  /* 0x0000001f08077819 */ /* 0x020fe400000006ff */
[----:B--2---:R-:W-:-:S05]  /*aea0*/  MOV R5, R4 ;  /* 0x0000000400057202 */ /* 0x004fca0000000f00 */
[----:B------:R-:W-:-:S04]  /*aeb0*/  IMAD R6, R6, 0x8, R5 ;  /* 0x0000000806067824 */ /* 0x000fc800078e0205 */
[----:B------:R0:W1:Y:S01]  /*aec0*/  SYNCS.PHASECHK.TRANS64.TRYWAIT P0, [R6+URZ], R7 ;  /* 0x00000007060075a7 */ /* 0x000062000800017f */
[----:B------:R0:W5:Y:S01]  /*aed0*/  LDL.64 R8, [R1+0x1e8] ;  /* 0x0001e80001087983 */ /* 0x0001620000100a00 */
[----:B------:R-:W-:Y:S04]  /*aee0*/  BSSY B0, `(.L_x_2035) ;  /* 0x0000003000007945 */ /* 0x000fe80003800000 */
[----:B------:R-:W-:Y:S05]  /*aef0*/  @!P1 BRA `(.L_x_2036) ;  /* 0x0000000000049947 */ /* 0x000fea0003800000 */
[----:B------:R-:W-:Y:S01]  /*af00*/  BPT.TRAP 0x1 ;  /* 0x000000040000795c */ /* 0x000fe20000300000 */
.L_x_2036:
[----:B------:R-:W-:Y:S05]  /*af10*/  BSYNC B0 ;  /* 0x0000000000007941 */ /* 0x000fea0003800000 */
.L_x_2035:
[----:B------:R-:W-:Y:S04]  /*af20*/  BSSY B0, `(.L_x_2037) ;  /* 0x0000006000007945 */ /* 0x000fe80003800000 */
[----:B-1----:R-:W-:Y:S05]  /*af30*/  @P0 BRA `(.L_x_2038) ;  /* 0x0000000000100947 */ /* 0x002fea0003800000 */
[----:B-----5:R-:W-:Y:S01]  /*af40*/  IMAD R8, R8, 0x8, R5 ;  /* 0x0000000808087824 */ /* 0x020fe200078e0205 */
[----:B------:R-:W-:-:S04]  /*af50*/  SHF.L.U32 R9, R9, 0x1f, RZ ;  /* 0x0000001f09097819 */ /* 0x000fc800000006ff */
[----:B------:R-:W1:Y:S02]  /*af60*/  SYNCS.PHASECHK.TRANS64.TRYWAIT P0, [R8+URZ], R9 ;  /* 0x00000009080075a7 */ /* 0x000e64000800017f */
[----:B-1----:R-:W-:Y:S05]  /*af70*/  @!P0 BRA `(.L_x_2039) ;  /* 0x0000023000948947 */ /* 0x002fea0003800000 */
.L_x_2038:
[----:B------:R-:W-:Y:S05]  /*af80*/  BSYNC B0 ;  /* 0x0000000000007941 */ /* 0x000fea0003800000 */
.L_x_2037:
[----:B0-----:R-:W2:Y:S04]  /*af90*/  LDL R7, [R1+0x1e8] ;  /* 0x0001e80001077983 */ /* 0x001ea80000100800 */
[----:B------:R-:W2:Y:S01]  /*afa0*/  LD.E.64 R4, desc[UR44][R16.64+0xa0] ;  /* 0x0000a02c10047980 */ /* 0x000ea2000c101b00 */
[----:B------:R-:W-:Y:S05]  /*afb0*/  WARPSYNC.ALL ;  /* 0x0000000000007948 */ /* 0x000fea0003800000 */
[----:B------:R0:W-:Y:S04]  /*afc0*/  STL [R1+0x80], RZ ;  /* 0x000080ff01007387 */ /* 0x0001e80000100800 */
[----:B-1---5:R-:W3:Y:S01]  /*afd0*/  LD.E.64 R8, desc[UR44][R16.64+0x98] ;  /* 0x0000982c10087980 */ /* 0x022ee2000c101b00 */
[----:B------:R-:W-:-:S02]  /*afe0*/  IMAD.MOV.U32 R6, RZ, RZ, 0x1 ;  /* 0x00000001ff067424 */ /* 0x000fc400078e00ff */
[----:B--2---:R-:W-:Y:S01]  /*aff0*/  IMAD R4, R7, 0x200, R4 ;  /* 0x0000020007047824 */ /* 0x004fe200078e0204 */
[----:B------:R-:W-:Y:S01]  /*b000*/  R2UR UR7, R5 ;  /* 0x00000000050772ca */ /* 0x000fe200000e0000 */
[----:B------:R-:W2:Y:S04]  /*b010*/  LDL R7, [R1+0x54] ;  /* 0x0000540001077983 */ /* 0x000ea80000100800 */
[----:B------:R0:W-:Y:S04]  /*b020*/  STL [R1+0x80], R6 ;  /* 0x0000800601007387 */ /* 0x0001e80000100800 */
[----:B------:R-:W4:Y:S04]  /*b030*/  LD.E.64 R10, desc[UR44][R16.64+0x98] ;  /* 0x0000982c100a7980 */ /* 0x000f28000c101b00 */
[----:B------:R0:W-:Y:S04]  /*b040*/  STL [R1+0x80], R6 ;  /* 0x0000800601007387 */ /* 0x0001e80000100800 */
[----:B------:R-:W2:Y:S04]  /*b050*/  LD.E.64 R12, desc[UR44][R16.64+0x98] ;  /* 0x0000982c100c7980 */ /* 0x000ea8000c101b00 */
[----:B------:R0:W-:Y:S04]  /*b060*/  STL [R1+0x80], R6 ;  /* 0x0000800601007387 */ /* 0x0001e80000100800 */
[----:B------:R-:W2:Y:S01]  /*b070*/  LD.E.64 R14, desc[UR44][R16.64+0x98] ;  /* 0x0000982c100e7980 */ /* 0x000ea2000c101b00 */
[----:B------:R-:W-:Y:S01]  /*b080*/  R2UR UR6, R4 ;  /* 0x00000000040672ca */ /* 0x000fe200000e0000 */
[----:B------:R-:W-:-:S02]  /*b090*/  WARPGROUP.ARRIVE ;  /* 0x00000000000079c5 */ /* 0x000fc40000000000 */
[----:B------:R0:W5:Y:S01]  /*b0a0*/  LDL.64 R18, [R1+0x1e8] ;  /* 0x0001e80001127983 */ /* 0x0001620000100a00 */
[----:B---3--:R-:W-:Y:S02]  /*b0b0*/  R2UR UR4, R8 ;  /* 0x00000000080472ca */ /* 0x008fe400000e0000 */
[----:B------:R-:W-:-:S13]  /*b0c0*/  R2UR UR5, R9 ;  /* 0x00000000090572ca */ /* 0x000fda00000e0000 */
[----:B------:R-:W-:Y:S01]  /*b0d0*/  HGMMA.64x64x16.F32 R24, gdesc[UR4], RZ, !UPT, gsb0 ;  /* 0x00e00000041879f0 */ /* 0x000fe2000c0008ff */
[----:B----4-:R-:W-:Y:S02]  /*b0e0*/  VIADD R10, R10, 0x2 ;  /* 0x000000020a0a7836 */ /* 0x010fe40000000000 */
[----:B------:R-:W-:Y:S02]  /*b0f0*/  VIADD R8, R4, 0x2 ;  /* 0x0000000204087836 */ /* 0x000fe40000000000 */
[----:B------:R-:W-:Y:S01]  /*b100*/  IMAD.MOV.U32 R9, RZ, RZ, R5 ;  /* 0x000000ffff097224 */ /* 0x000fe200078e0005 */
[----:B------:R-:W-:Y:S02]  /*b110*/  R2UR UR4, R10 ;  /* 0x000000000a0472ca */ /* 0x000fe400000e0000 */
[----:B------:R-:W-:Y:S02]  /*b120*/  R2UR UR6, R8 ;  /* 0x00000000080672ca */ /* 0x000fe400000e0000 */
[----:B------:R-:W-:-:S02]  /*b130*/  R2UR UR7, R9 ;  /* 0x00000000090772ca */ /* 0x000fc400000e0000 */
[----:B------:R-:W-:Y:S01]  /*b140*/  R2UR UR5, R11 ;  /* 0x000000000b0572ca */ /* 0x000fe200000e0000 */
[----:B------:R-:W-:Y:S02]  /*b150*/  WARPGROUP.DEPBAR.LE gsb0, 0x0 ;  /* 0x00008000000079c5 */ /* 0x000fe40000010000 */
[----:B------:R-:W-:-:S10]  /*b160*/  WARPGROUP.ARRIVE ;  /* 0x00000000000079c5 */ /* 0x000fd40000000000 */
[----:B------:R-:W-:Y:S01]  /*b170*/  HGMMA.64x64x16.F32 R24, gdesc[UR4], R24, gsb0 ;  /* 0x00e00000041879f0 */ /* 0x000fe20008000818 */
[----:B--2---:R-:W-:Y:S02]  /*b180*/  VIADD R12, R12, 0x4 ;  /* 0x000000040c0c7836 */ /* 0x004fe40000000000 */
        /* <DEDUP_REMOVED lines=10> */
[----:B------:R-:W-:Y:S01]  /*b230*/  VIADD R14, R14, 0x6 ;  /* 0x000000060e0e7836 */ /* 0x000fe20000000000 */
[----:B------:R-:W-:Y:S02]  /*b240*/  R2UR UR7, R5 ;  /* 0x00000000050772ca */ /* 0x000fe400000e0000 */
[----:B------:R-:W-:Y:S02]  /*b250*/  R2UR UR6, R4 ;  /* 0x00000000040672ca */ /* 0x000fe400000e0000 */
[----:B------:R-:W-:Y:S02]  /*b260*/  R2UR UR4, R14 ;  /* 0x000000000e0472ca */ /* 0x000fe400000e0000 */
[----:B------:R-:W-:Y:S01]  /*b270*/  R2UR UR5, R15 ;  /* 0x000000000f0572ca */ /* 0x000fe200000e0000 */
[----:B------:R-:W-:-:S02]  /*b280*/  WARPGROUP.DEPBAR.LE gsb0, 0x0 ;  /* 0x00008000000079c5 */ /* 0x000fc40000010000 */
[----:B------:R-:W-:-:S10]  /*b290*/  WARPGROUP.ARRIVE ;  /* 0x00000000000079c5 */ /* 0x000fd40000000000 */
[----:B------:R-:W-:Y:S01]  /*b2a0*/  HGMMA.64x64x16.F32 R24, gdesc[UR4], R24, gsb0 ;  /* 0x00e00000041879f0 */ /* 0x000fe20008000818 */
[----:B------:R0:W-:Y:S01]  /*b2b0*/  STL [R1+0x80], R6 ;  /* 0x0000800601007387 */ /* 0x0001e20000100800 */
[----:B------:R-:W-:-:S04]  /*b2c0*/  LOP3.LUT R7, R7, 0x1, RZ, 0xfc, !PT ;  /* 0x0000000107077812 */ /* 0x000fc800078efcff */
[----:B------:R-:W-:Y:S01]  /*b2d0*/  ISETP.NE.AND P1, PT, R7, 0x3, PT ;  /* 0x000000030700780c */ /* 0x000fe20003f25270 */
[----:B------:R-:W-:Y:S01]  /*b2e0*/  BSSY B0, `(.L_x_2040) ;  /* 0x0000004000007945 */ /* 0x000fe20003800000 */
[----:B------:R-:W-:-:S11]  /*b2f0*/  WARPGROUP.DEPBAR.LE gsb0, 0x0 ;  /* 0x00008000000079c5 */ /* 0x000fd60000010000 */
[----:B0-----:R-:W-:Y:S05]  /*b300*/  @!P1 BRA `(.L_x_2041) ;  /* 0x0000000000049947 */ /* 0x001fea0003800000 */
[----:B------:R-:W-:Y:S01]  /*b310*/  BPT.TRAP 0x1 ;  /* 0x000000040000795c */ /* 0x000fe20000300000 */
.L_x_2041:
[----:B------:R-:W-:Y:S05]  /*b320*/  BSYNC B0 ;  /* 0x0000000000007941 */ /* 0x000fea0003800000 */
.L_x_2040:
[----:B------:R-:W2:Y:S01]  /*b330*/  LDL.64 R4, [R1+0x40] ;  /* 0x0000400001047983 */ /* 0x000ea20000100a00 */
[----:B-----5:R-:W-:Y:S01]  /*b340*/  SHF.L.U32 R19, R19, 0x1f, RZ ;  /* 0x0000001f13137819 */ /* 0x020fe200000006ff */
[----:B------:R-:W-:Y:S01]  /*b350*/  BSSY B0, `(.L_x_2042) ;  /* 0x0000006000007945 */ /* 0x000fe20003800000 */
[----:B--2---:R-:W-:-:S05]  /*b360*/  MOV R5, R4 ;  /* 0x0000000400057202 */ /* 0x004fca0000000f00 */
[----:B------:R-:W-:-:S04]  /*b370*/  IMAD R18, R18, 0x8, R5 ;  /* 0x0000000812127824 */ /* 0x000fc800078e0205 */
[----:B------:R0:W1:Y:S01]  /*b380*/  SYNCS.PHASECHK.TRANS64.TRYWAIT P0, [R18+URZ], R19 ;  /* 0x00000013120075a7 */ /* 0x000062000800017f */
[----:B------:R-:W-:Y:S05]  /*b390*/  @!P1 BRA `(.L_x_2043) ;  /* 0x0000000000049947 */ /* 0x000fea0003800000 */
[----:B------:R-:W-:Y:S01]  /*b3a0*/  BPT.TRAP 0x1 ;  /* 0x000000040000795c */ /* 0x000fe20000300000 */
.L_x_2043:
[----:B------:R-:W-:Y:S05]  /*b3b0*/  BSYNC B0 ;  /* 0x0000000000007941 */ /* 0x000fea0003800000 */
.L_x_2042:
[----:B------:R-:W-:Y:S04]  /*b3c0*/  BSSY B0, `(.L_x_2044) ;  /* 0x0000004000007945 */ /* 0x000fe80003800000 */
[----:B-1----:R-:W-:Y:S05]  /*b3d0*/  @P0 BRA `(.L_x_2045) ;  /* 0x0000000000080947 */ /* 0x002fea0003800000 */
[----:B------:R-:W1:Y:S02]  /*b3e0*/  SYNCS.PHASECHK.TRANS64.TRYWAIT P0, [R18+URZ], R19 ;  /* 0x00000013120075a7 */ /* 0x000e64000800017f */
[----:B-1----:R-:W-:Y:S05]  /*b3f0*/  @!P0 BRA `(.L_x_2046) ;  /* 0x0000022c00888947 */ /* 0x002fea0003800000 */
.L_x_2045:
[----:B------:R-:W-:Y:S05]  /*b400*/  BSYNC B0 ;  /* 0x0000000000007941 */ /* 0x000fea0003800000 */
.L_x_2044:
[----:B------:R-:W2:Y:S01]  /*b410*/  S2R R4, SR_TID.X ;  /* 0x0000000000047919 */ /* 0x000ea20000002100 */
[----:B------:R-:W3:Y:S01]  /*b420*/  LDL R7, [R1+0x1e8] ;  /* 0x0001e80001077983 */ /* 0x000ee20000100800 */
[----:B--2---:R-:W-:-:S03]  /*b430*/  LOP3.LUT R8, R4, 0x7f, RZ, 0xc0, !PT ;  /* 0x0000007f04087812 */ /* 0x004fc600078ec0ff */
[----:B------:R-:W3:Y:S01]  /*b440*/  LD.E.64 R4, desc[UR44][R16.64+0xb8] ;  /* 0x0000b82c10047980 */ /* 0x000ee2000c101b00 */
[----:B------:R-:W-:Y:S05]  /*b450*/  WARPSYNC.ALL ;  /* 0x0000000000007948 */ /* 0x000fea0003800000 */
[----:B------:R-:W-:Y:S01]  /*b460*/  ISETP.NE.AND P0, PT, R8, RZ, PT ;  /* 0x000000ff0800720c */ /* 0x000fe20003f05270 */
[----:B01----:R-:W2:Y:S04]  /*b470*/  LDL R18, [R1+0x88] ;  /* 0x0000880001127983 */ /* 0x003ea80000100800 */
[----:B------:R-:W4:Y:S04]  /*b480*/  LD.E.64 R8, desc[UR44][R16.64+0xb0] ;  /* 0x0000b02c10087980 */ /* 0x000f28000c101b00 */
[----:B------:R-:W-:Y:S04]  /*b490*/  STL [R1+0x88], R6 ;  /* 0x0000880601007387 */ /* 0x000fe80000100800 */
[----:B------:R-:W5:Y:S04]  /*b4a0*/  LD.E.64 R10, desc[UR44][R16.64+0xb0] ;  /* 0x0000b02c100a7980 */ /* 0x000f68000c101b00 */
[----:B------:R-:W-:Y:S04]  /*b4b0*/  STL [R1+0x88], R6 ;  /* 0x0000880601007387 */ /* 0x000fe80000100800 */
[----:B------:R-:W5:Y:S04]  /*b4c0*/  LD.E.64 R12, desc[UR44][R16.64+0xb0] ;  /* 0x0000b02c100c7980 */ /* 0x000f68000c101b00 */
[----:B------:R-:W-:Y:S04]  /*b4d0*/  STL [R1+0x88], R6 ;  /* 0x0000880601007387 */ /* 0x000fe80000100800 */
[----:B------:R-:W5:Y:S01]  /*b4e0*/  LD.E.64 R14, desc[UR44][R16.64+0xb0] ;  /* 0x0000b02c100e7980 */ /* 0x000f62000c101b00 */
[----:B---3--:R-:W-:Y:S01]  /*b4f0*/  IMAD R4, R7, 0x1000, R4 ;  /* 0x0000100007047824 */ /* 0x008fe200078e0204 */
[----:B------:R-:W-:-:S02]  /*b500*/  R2UR UR7, R5 ;  /* 0x00000000050772ca */ /* 0x000fc400000e0000 */
[----:B------:R-:W-:Y:S02]  /*b510*/  STL [R1+0x88], R6 ;  /* 0x0000880601007387 */ /* 0x000fe40000100800 */
[----:B------:R-:W-:Y:S02]  /*b520*/  R2UR UR6, R4 ;  /* 0x00000000040672ca */ /* 0x000fe400000e0000 */
[----:B--2---:R-:W-:Y:S02]  /*b530*/  ISETP.NE.U32.AND P1, PT, R18, RZ, PT ;  /* 0x000000ff1200720c */ /* 0x004fe40003f25070 */
[----:B------:R-:W2:Y:S01]  /*b540*/  LD.E.64 R18, desc[UR44][R16.64+0xb0] ;  /* 0x0000b02c10127980 */ /* 0x000ea2000c101b00 */
[----:B------:R-:W-:Y:S01]  /*b550*/  WARPGROUP.ARRIVE ;  /* 0x00000000000079c5 */ /* 0x000fe20000000000 */
[----:B----4-:R-:W-:Y:S01]  /*b560*/  R2UR UR4, R8 ;  /* 0x00000000080472ca */ /* 0x010fe200000e0000 */
[----:B------:R-:W-:Y:S01]  /*b570*/  VIADD R8, R4, 0x2 ;  /* 0x0000000204087836 */ /* 0x000fe20000000000 */
[----:B------:R-:W-:Y:S01]  /*b580*/  R2UR UR5, R9 ;  /* 0x00000000090572ca */ /* 0x000fe200000e0000 */
[----:B-----5:R-:W-:-:S06]  /*b590*/  VIADD R10, R10, 0x2 ;  /* 0x000000020a0a7836 */ /* 0x020fcc0000000000 */
[----:B------:R-:W-:Y:S01]  /*b5a0*/  VOTEU.ANY UP0, P1 ;  /* 0x00000000003f7886 */ /* 0x000fe20000800100 */
[----:B------:R-:W-:Y:S05]  /*b5b0*/  STL [R1+0x88], R6 ;  /* 0x0000880601007387 */ /* 0x000fea0000100800 */
[----:B------:R-:W-:Y:S01]  /*b5c0*/  HGMMA.64x64x16.F32 R24, gdesc[UR4], R24, UP0, gsb0 ;  /* 0x00e00000041879f0 */ /* 0x000fe2000b800818 */
[----:B------:R-:W-:Y:S01]  /*b5d0*/  IMAD.MOV.U32 R9, RZ, RZ, R5 ;  /* 0x000000ffff097224 */ /* 0x000fe200078e0005 */
[----:B------:R-:W-:Y:S02]  /*b5e0*/  R2UR UR6, R8 ;  /* 0x00000000080672ca */ /* 0x000fe400000e0000 */
[----:B------:R-:W-:-:S02]  /*b5f0*/  R2UR UR4, R10 ;  /* 0x000000000a0472ca */ /* 0x000fc400000e0000 */
[----:B------:R-:W-:Y:S02]  /*b600*/  R2UR UR7, R9 ;  /* 0x00000000090772ca */ /* 0x000fe400000e0000 */
[----:B------:R-:W-:Y:S01]  /*b610*/  R2UR UR5, R11 ;  /* 0x000000000b0572ca */ /* 0x000fe200000e0000 */
[----:B------:R-:W-:Y:S02]  /*b620*/  WARPGROUP.DEPBAR.LE gsb0, 0x0 ;  /* 0x00008000000079c5 */ /* 0x000fe40000010000 */
[----:B------:R-:W3:Y:S01]  /*b630*/  LD.E.64 R20, desc[UR44][R16.64+0xb0] ;  /* 0x0000b02c10147980 */ /* 0x000ee2000c101b00 */
[----:B------:R-:W-:Y:S01]  /*b640*/  WARPGROUP.ARRIVE ;  /* 0x00000000000079c5 */ /* 0x000fe20000000000 */
[----:B------:R-:W-:Y:S02]  /*b650*/  VIADD R12, R12, 0x4 ;  /* 0x000000040c0c7836 */ /* 0x000fe40000000000 */
[----:B------:R-:W-:Y:S01]  /*b660*/  VIADD R8, R4, 0x4 ;  /* 0x0000000404087836 */ /* 0x000fe20000000000 */
[----:B------:R-:W-:Y:S05]  /*b670*/  STL [R1+0x88], R6 ;  /* 0x0000880601007387 */ /* 0x000fea0000100800 */
[----:B------:R-:W-:Y:S01]  /*b680*/  HGMMA.64x64x16.F32 R24, gdesc[UR4], R24, gsb0 ;  /* 0x00e00000041879f0 */ /* 0x000fe20008000818 */
[----:B------:R-:W-:Y:S01]  /*b690*/  IMAD.MOV.U32 R9, RZ, RZ, R5 ;  /* 0x000000ffff097224 */ /* 0x000fe200078e0005 */
[----:B------:R-:W-:-:S02]  /*b6a0*/  R2UR UR6, R8 ;  /* 0x00000000080672ca */ /* 0x000fc400000e0000 */
[----:B------:R-:W-:Y:S02]  /*b6b0*/  R2UR UR4, R12 ;  /* 0x000000000c0472ca */ /* 0x000fe400000e0000 */
[----:B------:R-:W-:Y:S02]  /*b6c0*/  R2UR UR7, R9 ;  /* 0x00000000090772ca */ /* 0x000fe400000e0000 */
[----:B------:R-:W-:Y:S01]  /*b6d0*/  R2UR UR5, R13 ;  /* 0x000000000d0572ca */ /* 0x000fe200000e0000 */
[----:B------:R-:W-:Y:S02]  /*b6e0*/  WARPGROUP.DEPBAR.LE gsb0, 0x0 ;  /* 0x00008000000079c5 */ /* 0x000fe40000010000 */
[----:B------:R-:W4:Y:S01]  /*b6f0*/  LD.E.64 R10, desc[UR44][R16.64+0xb0] ;  /* 0x0000b02c100a7980 */ /* 0x000f22000c101b00 */
        /* <DEDUP_REMOVED lines=11> */
[----:B------:R-:W5:Y:S01]  /*b7b0*/  LD.E.64 R12, desc[UR44][R16.64+0xb0] ;  /* 0x0000b02c100c7980 */ /* 0x000f62000c101b00 */
[----:B------:R-:W-:Y:S01]  /*b7c0*/  WARPGROUP.ARRIVE ;  /* 0x00000000000079c5 */ /* 0x000fe20000000000 */
[----:B------:R-:W-:Y:S02]  /*b7d0*/  VIADD R8, R4, 0x200 ;  /* 0x0000020004087836 */ /* 0x000fe40000000000 */
[----:B------:R-:W-:Y:S01]  /*b7e0*/  IMAD.MOV.U32 R9, RZ, RZ, R5 ;  /* 0x000000ffff097224 */ /* 0x000fe200078e0005 */
[----:B------:R-:W-:Y:S05]  /*b7f0*/  STL [R1+0x88], R6 ;  /* 0x0000880601007387 */ /* 0x000fea0000100800 */
[----:B------:R-:W-:Y:S01]  /*b800*/  HGMMA.64x64x16.F32 R24, gdesc[UR4], R24, gsb0 ;  /* 0x00e00000041879f0 */ /* 0x000fe20008000818 */
[----:B------:R-:W-:-:S02]  /*b810*/  R2UR UR6, R8 ;  /* 0x00000000080672ca */ /* 0x000fc400000e0000 */
[----:B------:R-:W-:Y:S01]  /*b820*/  R2UR UR7, R9 ;  /* 0x00000000090772ca */ /* 0x000fe200000e0000 */
[----:B--2---:R-:W-:Y:S01]  /*b830*/  VIADD R18, R18, 0x200 ;  /* 0x0000020012127836 */ /* 0x004fe20000000000 */
[----:B------:R-:W-:-:S04]  /*b840*/  R2UR UR5, R19 ;  /* 0x00000000130572ca */ /* 0x000fc800000e0000 */
[----:B------:R-:W-:Y:S01]  /*b850*/  R2UR UR4, R18 ;  /* 0x00000000120472ca */ /* 0x000fe200000e0000 */
[----:B------:R-:W-:Y:S02]  /*b860*/  WARPGROUP.DEPBAR.LE gsb0, 0x0 ;  /* 0x00008000000079c5 */ /* 0x000fe40000010000 */
[----:B------:R-:W2:Y:S01]  /*b870*/  LD.E.64 R14, desc[UR44][R16.64+0xb0] ;  /* 0x0000b02c100e7980 */ /* 0x000ea2000c101b00 */
[----:B------:R-:W-:Y:S01]  /*b880*/  WARPGROUP.ARRIVE ;  /* 0x00000000000079c5 */ /* 0x000fe20000000000 */
[----:B------:R-:W-:Y:S02]  /*b890*/  VIADD R8, R4, 0x202 ;  /* 0x0000020204087836 */ /* 0x000fe40000000000 */
[----:B------:R-:W-:Y:S01]  /*b8a0*/  IMAD.MOV.U32 R9, RZ, RZ, R5 ;  /* 0x000000ffff097224 */ /* 0x000fe200078e0005 */
[----:B------:R-:W-:Y:S05]  /*b8b0*/  STL [R1+0x88], R6 ;  /* 0x0000880601007387 */ /* 0x000fea0000100800 */
[----:B------:R-:W-:Y:S01]  /*b8c0*/  HGMMA.64x64x16.F32 R24, gdesc[UR4], R24, gsb0 ;  /* 0x00e00000041879f0 */ /* 0x000fe20008000818 */
[----:B------:R-:W-:-:S02]  /*b8d0*/  R2UR UR6, R8 ;  /* 0x00000000080672ca */ /* 0x000fc400000e0000 */
[----:B------:R-:W-:Y:S01]  /*b8e0*/  R2UR UR7, R9 ;  /* 0x00000000090772ca */ /* 0x000fe200000e0000 */
[----:B---3--:R-:W-:Y:S01]  /*b8f0*/  VIADD R20, R20, 0x202 ;  /* 0x0000020214147836 */ /* 0x008fe20000000000 */
[----:B------:R-:W-:-:S04]  /*b900*/  R2UR UR5, R21 ;  /* 0x00000000150572ca */ /* 0x000fc800000e0000 */
[----:B------:R-:W-:Y:S01]  /*b910*/  R2UR UR4, R20 ;  /* 0x00000000140472ca */ /* 0x000fe200000e0000 */
[----:B------:R-:W-:Y:S02]  /*b920*/  WARPGROUP.DEPBAR.LE gsb0, 0x0 ;  /* 0x00008000000079c5 */ /* 0x000fe40000010000 */
[----:B------:R-:W3:Y:S01]  /*b930*/  LD.E.64 R18, desc[UR44][R16.64+0xb0] ;  /* 0x0000b02c10127980 */ /* 0x000ee2000c101b00 */
[----:B------:R-:W-:Y:S01]  /*b940*/  WARPGROUP.ARRIVE ;  /* 0x00000000000079c5 */ /* 0x000fe20000000000 */
[----:B------:R-:W-:Y:S02]  /*b950*/  VIADD R8, R4, 0x204 ;  /* 0x0000020404087836 */ /* 0x000fe40000000000 */
[----:B------:R-:W-:Y:S01]  /*b960*/  IMAD.MOV.U32 R9, RZ, RZ, R5 ;  /* 0x000000ffff097224 */ /* 0x000fe200078e0005 */
[----:B------:R-:W-:Y:S05]  /*b970*/  STL [R1+0x88], R6 ;  /* 0x0000880601007387 */ /* 0x000fea0000100800 */
[----:B------:R-:W-:Y:S01]  /*b980*/  HGMMA.64x64x16.F32 R24, gdesc[UR4], R24, gsb0 ;  /* 0x00e00000041879f0 */ /* 0x000fe20008000818 */
[----:B------:R-:W-:-:S02]  /*b990*/  R2UR UR6, R8 ;  /* 0x00000000080672ca */ /* 0x000fc400000e0000 */
[----:B------:R-:W-:Y:S01]  /*b9a0*/  R2UR UR7, R9 ;  /* 0x00000000090772ca */ /* 0x000fe200000e0000 */
[----:B----4-:R-:W-:Y:S01]  /*b9b0*/  VIADD R10, R10, 0x204 ;  /* 0x000002040a0a7836 */ /* 0x010fe20000000000 */
[----:B------:R-:W-:-:S04]  /*b9c0*/  R2UR UR5, R11 ;  /* 0x000000000b0572ca */ /* 0x000fc800000e0000 */
[----:B------:R-:W-:Y:S01]  /*b9d0*/  R2UR UR4, R10 ;  /* 0x000000000a0472ca */ /* 0x000fe200000e0000 */
[----:B------:R-:W-:Y:S02]  /*b9e0*/  WARPGROUP.DEPBAR.LE gsb0, 0x0 ;  /* 0x00008000000079c5 */ /* 0x000fe40000010000 */
[----:B------:R-:W4:Y:S01]  /*b9f0*/  LD.E.64 R20, desc[UR44][R16.64+0xb0] ;  /* 0x0000b02c10147980 */ /* 0x000f22000c101b00 */
[----:B------:R-:W-:Y:S01]  /*ba00*/  WARPGROUP.ARRIVE ;  /* 0x00000000000079c5 */ /* 0x000fe20000000000 */
[----:B------:R-:W-:Y:S02]  /*ba10*/  VIADD R8, R4, 0x206 ;  /* 0x0000020604087836 */ /* 0x000fe40000000000 */
[----:B------:R-:W-:Y:S01]  /*ba20*/  IMAD.MOV.U32 R9, RZ, RZ, R5 ;  /* 0x000000ffff097224 */ /* 0x000fe200078e0005 */
[----:B------:R-:W-:Y:S05]  /*ba30*/  STL [R1+0x88], R6 ;  /* 0x0000880601007387 */ /* 0x000fea0000100800 */
[----:B------:R-:W-:Y:S01]  /*ba40*/  HGMMA.64x64x16.F32 R24, gdesc[UR4], R24, gsb0 ;  /* 0x00e00000041879f0 */ /* 0x000fe20008000818 */
[----:B------:R-:W-:-:S02]  /*ba50*/  R2UR UR6, R8 ;  /* 0x00000000080672ca */ /* 0x000fc400000e0000 */
[----:B------:R-:W-:Y:S01]  /*ba60*/  R2UR UR7, R9 ;  /* 0x00000000090772ca */ /* 0x000fe200000e0000 */
[----:B-----5:R-:W-:Y:S01]  /*ba70*/  VIADD R12, R12, 0x206 ;  /* 0x000002060c0c7836 */ /* 0x020fe20000000000 */
[----:B------:R-:W-:-:S04]  /*ba80*/  R2UR UR5, R13 ;  /* 0x000000000d0572ca */ /* 0x000fc800000e0000 */
        /* <DEDUP_REMOVED lines=101> */
[----:B------:R-:W0:Y:S06]  /*c0e0*/  SHFL.IDX PT, R7, R159, RZ, 0x1f ;  /* 0x00001fff9f077589 */ /* 0x000e2c00000e0000 */
[----:B------:R-:W-:Y:S01]  /*c0f0*/  HGMMA.64x64x16.F32 R24, gdesc[UR4], R24, gsb0 ;  /* 0x00e00000041879f0 */ /* 0x000fe20008000818 */
[----:B------:R-:W-:Y:S01]  /*c100*/  IMAD.MOV.U32 R57, RZ, RZ, R5 ;  /* 0x000000ffff397224 */ /* 0x000fe200078e0005 */
[----:B------:R-:W-:Y:S01]  /*c110*/  UMOV UR4, 0x1 ;  /* 0x0000000100047882 */ /* 0x000fe20000000000 */
[----:B------:R-:W-:Y:S01]  /*c120*/  STL [R1+0x88], R6 ;  /* 0x0000880601007387 */ /* 0x000fe20000100800 */
[----:B------:R-:W-:-:S02]  /*c130*/  UISETP.NE.U32.AND UP0, UPT, UR4, URZ, UPT ;  /* 0x0000003f0400728c */ /* 0x000fc4000bf05070 */
[----:B------:R-:W-:Y:S02]  /*c140*/  R2UR UR11, R57 ;  /* 0x00000000390b72ca */ /* 0x000fe400000e0000 */
[----:B0-----:R-:W-:-:S04]  /*c150*/  ISETP.GT.AND P1, PT, R7, 0x7f, PT ;  /* 0x0000007f0700780c */ /* 0x001fc80003f24270 */
[----:B------:R-:W-:-:S05]  /*c160*/  SEL R7, RZ, 0x2, !P1 ;  /* 0x00000002ff077807 */ /* 0x000fca0004800000 */
[----:B------:R-:W-:Y:S01]  /*c170*/  IMAD.IADD R56, R7, 0x1, R8 ;  /* 0x0000000107387824 */ /* 0x000fe200078e0208 */
[----:B--2---:R-:W-:-:S04]  /*c180*/  IADD3 R10, R10, 0x800, R7 ;  /* 0x000008000a0a7810 */ /* 0x004fc80007ffe007 */
[----:B------:R-:W-:Y:S02]  /*c190*/  R2UR UR10, R56 ;  /* 0x00000000380a72ca */ /* 0x000fe400000e0000 */
[----:B------:R-:W-:Y:S02]  /*c1a0*/  R2UR UR8, R10 ;  /* 0x000000000a0872ca */ /* 0x000fe400000e0000 */
[----:B------:R-:W-:Y:S01]  /*c1b0*/  R2UR UR9, R11 ;  /* 0x000000000b0972ca */ /* 0x000fe200000e0000 */
[----:B------:R-:W-:Y:S02]  /*c1c0*/  WARPGROUP.DEPBAR.LE gsb0, 0x0 ;  /* 0x00008000000079c5 */ /* 0x000fe40000010000 */
[----:B------:R-:W2:Y:S01]  /*c1d0*/  LD.E.64 R20, desc[UR44][R16.64+0xb0] ;  /* 0x0000b02c10147980 */ /* 0x000ea2000c101b00 */
[----:B------:R-:W-:Y:S01]  /*c1e0*/  WARPGROUP.ARRIVE ;  /* 0x00000000000079c5 */ /* 0x000fe20000000000 */
[----:B------:R-:W-:Y:S02]  /*c1f0*/  IMAD.MOV.U32 R11, RZ, RZ, 0x4 ;  /* 0x00000004ff0b7424 */ /* 0x000fe400078e00ff */
[----:B------:R-:W-:Y:S01]  /*c200*/  IMAD.MOV.U32 R59, RZ, RZ, R5 ;  /* 0x000000ffff3b7224 */ /* 0x000fe200078e0005 */
[----:B------:R-:W-:Y:S05]  /*c210*/  STL [R1+0x88], R6 ;  /* 0x0000880601007387 */ /* 0x000fea0000100800 */
[----:B------:R-:W-:Y:S01]  /*c220*/  HGMMA.64x64x16.F32 R24, gdesc[UR8], R24, UP0, gsb0 ;  /* 0x00e00000081879f0 */ /* 0x000fe2000b800818 */
[----:B------:R-:W-:Y:S01]  /*c230*/  SEL R9, R11, 0x2, P1 ;  /* 0x000000020b097807 */ /* 0x000fe20000800000 */
[----:B------:R-:W2:Y:S04]  /*c240*/  @!P0 LDL R10, [R1+0x1e8] ;  /* 0x0001e800010a8983 */ /* 0x000ea80000100800 */
[----:B------:R-:W-:Y:S01]  /*c250*/  IMAD.IADD R58, R8, 0x1, R9 ;  /* 0x00000001083a7824 */ /* 0x000fe200078e0209 */
[----:B------:R-:W-:-:S04]  /*c260*/  R2UR UR7, R59 ;  /* 0x000000003b0772ca */ /* 0x000fc800000e0000 */
[----:B------:R-:W-:Y:S02]  /*c270*/  R2UR UR6, R58 ;  /* 0x000000003a0672ca */ /* 0x000fe400000e0000 */
[----:B---3--:R-:W-:Y:S02]  /*c280*/  IADD3 R12, R9, 0x800, R12 ;  /* 0x00000800090c7810 */ /* 0x008fe40007ffe00c */
[----:B------:R-:W-:Y:S02]  /*c290*/  R2UR UR5, R13 ;  /* 0x000000000d0572ca */ /* 0x000fe400000e0000 */
[----:B------:R-:W-:Y:S01]  /*c2a0*/  R2UR UR4, R12 ;  /* 0x000000000c0472ca */ /* 0x000fe200000e0000 */
[----:B------:R-:W-:Y:S02]  /*c2b0*/  WARPGROUP.DEPBAR.LE gsb0, 0x0 ;  /* 0x00008000000079c5 */ /* 0x000fe40000010000 */
[----:B------:R-:W3:Y:S01]  /*c2c0*/  LD.E.64 R56, desc[UR44][R16.64+0xb0] ;  /* 0x0000b02c10387980 */ /* 0x000ee2000c101b00 */
[----:B------:R-:W-:Y:S01]  /*c2d0*/  WARPGROUP.ARRIVE ;  /* 0x00000000000079c5 */ /* 0x000fe20000000000 */
[----:B------:R-:W-:Y:S01]  /*c2e0*/  SEL R11, R11, 0x6, !P1 ;  /* 0x000000060b0b7807 */ /* 0x000fe20004800000 */
[----:B------:R-:W-:Y:S01]  /*c2f0*/  IMAD.MOV.U32 R13, RZ, RZ, R5 ;  /* 0x000000ffff0d7224 */ /* 0x000fe200078e0005 */
[----:B------:R-:W-:Y:S06]  /*c300*/  STL [R1+0x88], R6 ;  /* 0x0000880601007387 */ /* 0x000fec0000100800 */
[----:B------:R-:W-:Y:S01]  /*c310*/  HGMMA.64x64x16.F32 R24, gdesc[UR4], R24, gsb0 ;  /* 0x00e00000041879f0 */ /* 0x000fe20008000818 */
[----:B------:R-:W-:Y:S01]  /*c320*/  IMAD.IADD R12, R8, 0x1, R11 ;  /* 0x00000001080c7824 */ /* 0x000fe200078e020b */
[----:B------:R-:W-:-:S04]  /*c330*/  R2UR UR7, R13 ;  /* 0x000000000d0772ca */ /* 0x000fc800000e0000 */
[----:B------:R-:W-:Y:S02]  /*c340*/  R2UR UR6, R12 ;  /* 0x000000000c0672ca */ /* 0x000fe400000e0000 */
[----:B----4-:R-:W-:Y:S02]  /*c350*/  IADD3 R14, R11, 0x800, R14 ;  /* 0x000008000b0e7810 */ /* 0x010fe40007ffe00e */
[----:B------:R-:W-:Y:S02]  /*c360*/  R2UR UR5, R15 ;  /* 0x000000000f0572ca */ /* 0x000fe400000e0000 */
[----:B------:R-:W-:Y:S01]  /*c370*/  R2UR UR4, R14 ;  /* 0x000000000e0472ca */ /* 0x000fe200000e0000 */
[----:B------:R-:W-:Y:S02]  /*c380*/  WARPGROUP.DEPBAR.LE gsb0, 0x0 ;  /* 0x00008000000079c5 */ /* 0x000fe40000010000 */
[----:B------:R-:W4:Y:S01]  /*c390*/  LD.E.64 R58, desc[UR44][R16.64+0xb0] ;  /* 0x0000b02c103a7980 */ /* 0x000f22000c101b00 */
[----:B------:R-:W-:Y:S01]  /*c3a0*/  WARPGROUP.ARRIVE ;  /* 0x00000000000079c5 */ /* 0x000fe20000000000 */
[----:B------:R-:W-:-:S02]  /*c3b0*/  IMAD.MOV.U32 R8, RZ, RZ, 0x28 ;  /* 0x00000028ff087424 */ /* 0x000fc400078e00ff */
[----:B------:R-:W-:Y:S01]  /*c3c0*/  IMAD.MOV.U32 R13, RZ, RZ, 0xa00 ;  /* 0x00000a00ff0d7424 */ /* 0x000fe200078e00ff */
[----:B------:R-:W-:Y:S05]  /*c3d0*/  STL [R1+0x88], R6 ;  /* 0x0000880601007387 */ /* 0x000fea0000100800 */
[----:B------:R-:W-:Y:S01]  /*c3e0*/  HGMMA.64x64x16.F32 R24, gdesc[UR4], R24, gsb0 ;  /* 0x00e00000041879f0 */ /* 0x000fe20008000818 */
[----:B------:R-:W-:Y:S02]  /*c3f0*/  SEL R8, R8, 0x26, P1 ;  /* 0x0000002608087807 */ /* 0x000fe40000800000 */
[----:B------:R-:W-:-:S05]  /*c400*/  SEL R13, R13, 0x980, P1 ;  /* 0x000009800d0d7807 */ /* 0x000fca0000800000 */
[----:B------:R-:W-:-:S05]  /*c410*/  IMAD.IADD R8, R8, 0x1, R13 ;  /* 0x0000000108087824 */ /* 0x000fca00078e020d */
[----:B------:R-:W-:-:S05]  /*c420*/  LOP3.LUT R13, R8, 0xa06, RZ, 0xc0, !PT ;  /* 0x00000a06080d7812 */ /* 0x000fca00078ec0ff */
[----:B------:R-:W-:-:S05]  /*c430*/  IMAD.IADD R12, R4, 0x1, R13 ;  /* 0x00000001040c7824 */ /* 0x000fca00078e020d */
[----:B------:R-:W-:Y:S01]  /*c440*/  R2UR UR6, R12 ;  /* 0x000000000c0672ca */ /* 0x000fe200000e0000 */
[----:B-----5:R-:W-:Y:S02]  /*c450*/  IMAD.IADD R18, R13, 0x1, R18 ;  /* 0x000000010d127824 */ /* 0x020fe400078e0212 */
[----:B------:R-:W-:Y:S01]  /*c460*/  IMAD.MOV.U32 R13, RZ, RZ, R5 ;  /* 0x000000ffff0d7224 */ /* 0x000fe200078e0005 */
[----:B------:R-:W-:Y:S02]  /*c470*/  R2UR UR5, R19 ;  /* 0x00000000130572ca */ /* 0x000fe400000e0000 */
[----:B------:R-:W-:Y:S02]  /*c480*/  R2UR UR4, R18 ;  /* 0x00000000120472ca */ /* 0x000fe400000e0000 */
[----:B------:R-:W-:Y:S01]  /*c490*/  R2UR UR7, R13 ;  /* 0x000000000d0772ca */ /* 0x000fe200000e0000 */
[----:B------:R-:W-:Y:S02]  /*c4a0*/  WARPGROUP.DEPBAR.LE gsb0, 0x0 ;  /* 0x00008000000079c5 */ /* 0x000fe40000010000 */
[----:B------:R-:W5:Y:S01]  /*c4b0*/  LD.E.64 R14, desc[UR44][R16.64+0xb0] ;  /* 0x0000b02c100e7980 */ /* 0x000f62000c101b00 */
[----:B------:R-:W-:Y:S01]  /*c4c0*/  WARPGROUP.ARRIVE ;  /* 0x00000000000079c5 */ /* 0x000fe20000000000 */
[----:B------:R-:W-:-:S02]  /*c4d0*/  VIADD R8, R4, 0xa00 ;  /* 0x00000a0004087836 */ /* 0x000fc40000000000 */
[----:B------:R-:W-:Y:S01]  /*c4e0*/  IMAD.MOV.U32 R13, RZ, RZ, R5 ;  /* 0x000000ffff0d7224 */ /* 0x000fe200078e0005 */
[----:B------:R-:W-:Y:S01]  /*c4f0*/  STL [R1+0x88], R6 ;  /* 0x0000880601007387 */ /* 0x000fe20000100800 */
[----:B------:R-:W-:-:S04]  /*c500*/  IMAD.IADD R12, R7, 0x1, R8 ;  /* 0x00000001070c7824 */ /* 0x000fc800078e0208 */
[----:B------:R-:W-:Y:S01]  /*c510*/  HGMMA.64x64x16.F32 R24, gdesc[UR4], R24, gsb0 ;  /* 0x00e00000041879f0 */ /* 0x000fe20008000818 */
[----:B------:R-:W-:Y:S02]  /*c520*/  R2UR UR7, R13 ;  /* 0x000000000d0772ca */ /* 0x000fe400000e0000 */
[----:B------:R-:W-:Y:S02]  /*c530*/  R2UR UR6, R12 ;  /* 0x000000000c0672ca */ /* 0x000fe400000e0000 */
[----:B--2---:R-:W-:Y:S02]  /*c540*/  IADD3 R20, R7, 0xa00, R20 ;  /* 0x00000a0007147810 */ /* 0x004fe40007ffe014 */
[----:B------:R-:W-:Y:S02]  /*c550*/  R2UR UR5, R21 ;  /* 0x00000000150572ca */ /* 0x000fe400000e0000 */
[----:B------:R-:W-:Y:S01]  /*c560*/  R2UR UR4, R20 ;  /* 0x00000000140472ca */ /* 0x000fe200000e0000 */
[----:B------:R-:W-:-:S02]  /*c570*/  WARPGROUP.DEPBAR.LE gsb0, 0x0 ;  /* 0x00008000000079c5 */ /* 0x000fc40000010000 */
[----:B------:R-:W2:Y:S01]  /*c580*/  LD.E.64 R18, desc[UR44][R16.64+0xb0] ;  /* 0x0000b02c10127980 */ /* 0x000ea2000c101b00 */
[----:B------:R-:W-:Y:S01]  /*c590*/  WARPGROUP.ARRIVE ;  /* 0x00000000000079c5 */ /* 0x000fe20000000000 */
[----:B------:R-:W-:Y:S02]  /*c5a0*/  IMAD.IADD R12, R9, 0x1, R8 ;  /* 0x00000001090c7824 */ /* 0x000fe400078e0208 */
[----:B------:R-:W-:Y:S01]  /*c5b0*/  IMAD.MOV.U32 R13, RZ, RZ, R5 ;  /* 0x000000ffff0d7224 */ /* 0x000fe200078e0005 */
[----:B------:R-:W-:Y:S05]  /*c5c0*/  STL [R1+0x88], R6 ;  /* 0x0000880601007387 */ /* 0x000fea0000100800 */
[----:B------:R-:W-:Y:S01]  /*c5d0*/  HGMMA.64x64x16.F32 R24, gdesc[UR4], R24, gsb0 ;  /* 0x00e00000041879f0 */ /* 0x000fe20008000818 */
[----:B------:R-:W-:-:S02]  /*c5e0*/  R2UR UR6, R12 ;  /* 0x000000000c0672ca */ /* 0x000fc400000e0000 */
[----:B------:R-:W-:Y:S02]  /*c5f0*/  R2UR UR7, R13 ;  /* 0x000000000d0772ca */ /* 0x000fe400000e0000 */
[----:B---3--:R-:W-:Y:S02]  /*c600*/  IADD3 R56, R9, 0xa00, R56 ;  /* 0x00000a0009387810 */ /* 0x008fe40007ffe038 */
[----:B------:R-:W-:Y:S02]  /*c610*/  R2UR UR5, R57 ;  /* 0x00000000390572ca */ /* 0x000fe400000e0000 */
[----:B------:R-:W-:Y:S01]  /*c620*/  R2UR UR4, R56 ;  /* 0x00000000380472ca */ /* 0x000fe200000e0000 */
[----:B------:R-:W-:Y:S02]  /*c630*/  WARPGROUP.DEPBAR.LE gsb0, 0x0 ;  /* 0x00008000000079c5 */ /* 0x000fe40000010000 */
[----:B------:R-:W3:Y:S01]  /*c640*/  LD.E.64 R20, desc[UR44][R16.64+0xb0] ;  /* 0x0000b02c10147980 */ /* 0x000ee2000c101b00 */
[----:B------:R-:W-:Y:S01]  /*c650*/  WARPGROUP.ARRIVE ;  /* 0x00000000000079c5 */ /* 0x000fe20000000000 */
[----:B------:R-:W-:-:S02]  /*c660*/  IMAD.IADD R12, R11, 0x1, R8 ;  /* 0x000000010b0c7824 */ /* 0x000fc400078e0208 */
[----:B------:R-:W-:Y:S01]  /*c670*/  IMAD.MOV.U32 R13, RZ, RZ, R5 ;  /* 0x000000ffff0d7224 */ /* 0x000fe200078e0005 */
[----:B------:R-:W-:Y:S05]  /*c680*/  STL [R1+0x88], R6 ;  /* 0x0000880601007387 */ /* 0x000fea0000100800 */
[----:B------:R-:W-:Y:S01]  /*c690*/  HGMMA.64x64x16.F32 R24, gdesc[UR4], R24, gsb0 ;  /* 0x00e00000041879f0 */ /* 0x000fe20008000818 */
[----:B------:R-:W-:Y:S02]  /*c6a0*/  R2UR UR6, R12 ;  /* 0x000000000c0672ca */ /* 0x000fe400000e0000 */
[----:B------:R-:W-:Y:S02]  /*c6b0*/  R2UR UR7, R13 ;  /* 0x000000000d0772ca */ /* 0x000fe400000e0000 */
[----:B----4-:R-:W-:-:S02]  /*c6c0*/  IADD3 R58, R11, 0xa00, R58 ;  /* 0x00000a000b3a7810 */ /* 0x010fc40007ffe03a */
[----:B------:R-:W-:Y:S02]  /*c6d0*/  R2UR UR5, R59 ;  /* 0x000000003b0572ca */ /* 0x000fe400000e0000 */
[----:B------:R-:W-:Y:S01]  /*c6e0*/  R2UR UR4, R58 ;  /* 0x000000003a0472ca */ /* 0x000fe200000e0000 */
[----:B------:R-:W-:Y:S02]  /*c6f0*/  WARPGROUP.DEPBAR.LE gsb0, 0x0 ;  /* 0x00008000000079c5 */ /* 0x000fe40000010000 */
[----:B------:R-:W4:Y:S01]  /*c700*/  LD.E.64 R56, desc[UR44][R16.64+0xb0] ;  /* 0x0000b02c10387980 */ /* 0x000f22000c101b00 */
[----:B------:R-:W-:Y:S01]  /*c710*/  WARPGROUP.ARRIVE ;  /* 0x00000000000079c5 */ /* 0x000fe20000000000 */
[----:B------:R-:W-:Y:S02]  /*c720*/  IMAD.MOV.U32 R8, RZ, RZ, 0x30 ;  /* 0x00000030ff087424 */ /* 0x000fe400078e00ff */
[----:B------:R-:W-:Y:S01]  /*c730*/  IMAD.MOV.U32 R13, RZ, RZ, 0xc00 ;  /* 0x00000c00ff0d7424 */ /* 0x000fe200078e00ff */
[----:B------:R-:W-:Y:S05]  /*c740*/  STL [R1+0x88], R6 ;  /* 0x0000880601007387 */ /* 0x000fea0000100800 */
[----:B------:R-:W-:Y:S01]  /*c750*/  HGMMA.64x64x16.F32 R24, gdesc[UR4], R24, gsb0 ;  /* 0x00e00000041879f0 */ /* 0x000fe20008000818 */
[----:B------:R-:W-:-:S02]  /*c760*/  SEL R8, R8, 0x2e, P1 ;  /* 0x0000002e08087807 */ /* 0x000fc40000800000 */
        /* <DEDUP_REMOVED lines=69> */
[----:B------:R-:W5:Y:S06]  /*cbc0*/  @!P0 LDL.64 R58, [R1+0x30] ;  /* 0x00003000013a8983 */ /* 0x000f6c0000100a00 */
[----:B------:R-:W-:Y:S01]  /*cbd0*/  HGMMA.64x64x16.F32 R24, gdesc[UR4], R24, gsb0 ;  /* 0x00e00000041879f0 */ /* 0x000fe20008000818 */
[----:B------:R-:W-:Y:S02]  /*cbe0*/  IMAD.IADD R12, R7, 0x1, R8 ;  /* 0x00000001070c7824 */ /* 0x000fe400078e0208 */
[----:B------:R-:W-:-:S03]  /*cbf0*/  IMAD.MOV.U32 R13, RZ, RZ, R5 ;  /* 0x000000ffff0d7224 */ /* 0x000fc600078e0005 */
[----:B------:R-:W-:Y:S02]  /*cc00*/  R2UR UR6, R12 ;  /* 0x000000000c0672ca */ /* 0x000fe400000e0000 */
[----:B------:R-:W-:Y:S02]  /*cc10*/  R2UR UR7, R13 ;  /* 0x000000000d0772ca */ /* 0x000fe400000e0000 */
[----:B--2---:R-:W-:Y:S02]  /*cc20*/  IADD3 R14, R7, 0xe00, R14 ;  /* 0x00000e00070e7810 */ /* 0x004fe40007ffe00e */
[----:B------:R-:W-:Y:S02]  /*cc30*/  R2UR UR5, R15 ;  /* 0x000000000f0572ca */ /* 0x000fe400000e0000 */
[----:B------:R-:W-:Y:S01]  /*cc40*/  R2UR UR4, R14 ;  /* 0x000000000e0472ca */ /* 0x000fe200000e0000 */
[----:B------:R-:W-:Y:S02]  /*cc50*/  WARPGROUP.DEPBAR.LE gsb0, 0x0 ;  /* 0x00008000000079c5 */ /* 0x000fe40000010000 */
[----:B------:R-:W-:-:S10]  /*cc60*/  WARPGROUP.ARRIVE ;  /* 0x00000000000079c5 */ /* 0x000fd40000000000 */
[----:B------:R-:W-:Y:S01]  /*cc70*/  HGMMA.64x64x16.F32 R24, gdesc[UR4], R24, gsb0 ;  /* 0x00e00000041879f0 */ /* 0x000fe20008000818 */
[----:B------:R-:W-:Y:S02]  /*cc80*/  IMAD.IADD R12, R9, 0x1, R8 ;  /* 0x00000001090c7824 */ /* 0x000fe400078e0208 */
[----:B------:R-:W-:-:S03]  /*cc90*/  IMAD.MOV.U32 R13, RZ, RZ, R5 ;  /* 0x000000ffff0d7224 */ /* 0x000fc600078e0005 */
[----:B------:R-:W-:Y:S02]  /*cca0*/  R2UR UR6, R12 ;  /* 0x000000000c0672ca */ /* 0x000fe400000e0000 */
[----:B------:R-:W-:Y:S02]  /*ccb0*/  R2UR UR7, R13 ;  /* 0x000000000d0772ca */ /* 0x000fe400000e0000 */
[----:B---3--:R-:W-:Y:S02]  /*ccc0*/  IADD3 R18, R9, 0xe00, R18 ;  /* 0x00000e0009127810 */ /* 0x008fe40007ffe012 */
        /* <DEDUP_REMOVED lines=9> */
[----:B----4-:R-:W-:Y:S02]  /*cd60*/  IADD3 R20, R11, 0xe00, R20 ;  /* 0x00000e000b147810 */ /* 0x010fe40007ffe014 */
[----:B------:R-:W-:Y:S02]  /*cd70*/  R2UR UR5, R21 ;  /* 0x00000000150572ca */ /* 0x000fe400000e0000 */
[----:B------:R-:W-:Y:S01]  /*cd80*/  R2UR UR4, R20 ;  /* 0x00000000140472ca */ /* 0x000fe200000e0000 */
[----:B------:R-:W-:Y:S02]  /*cd90*/  WARPGROUP.DEPBAR.LE gsb0, 0x0 ;  /* 0x00008000000079c5 */ /* 0x000fe40000010000 */
[----:B------:R-:W-:-:S10]  /*cda0*/  WARPGROUP.ARRIVE ;  /* 0x00000000000079c5 */ /* 0x000fd40000000000 */
[----:B------:R-:W-:Y:S01]  /*cdb0*/  HGMMA.64x64x16.F32 R24, gdesc[UR4], R24, gsb0 ;  /* 0x00e00000041879f0 */ /* 0x000fe20008000818 */
[----:B------:R-:W-:Y:S02]  /*cdc0*/  IMAD.MOV.U32 R7, RZ, RZ, 0x40 ;  /* 0x00000040ff077424 */ /* 0x000fe400078e00ff */
[----:B------:R-:W-:-:S03]  /*cdd0*/  IMAD.MOV.U32 R8, RZ, RZ, 0x1000 ;  /* 0x00001000ff087424 */ /* 0x000fc600078e00ff */
[----:B------:R-:W-:Y:S02]  /*cde0*/  SEL R7, R7, 0x3e, P1 ;  /* 0x0000003e07077807 */ /* 0x000fe40000800000 */
[----:B------:R-:W-:-:S05]  /*cdf0*/  SEL R8, R8, 0xf80, P1 ;  /* 0x00000f8008087807 */ /* 0x000fca0000800000 */
[----:B------:R-:W-:-:S05]  /*ce00*/  IMAD.IADD R7, R7, 0x1, R8 ;  /* 0x0000000107077824 */ /* 0x000fca00078e0208 */
[----:B------:R-:W-:-:S05]  /*ce10*/  LOP3.LUT R7, R7, 0x1e06, RZ, 0xc0, !PT ;  /* 0x00001e0607077812 */ /* 0x000fca00078ec0ff */
[----:B------:R-:W-:Y:S01]  /*ce20*/  IMAD.IADD R4, R4, 0x1, R7 ;  /* 0x0000000104047824 */ /* 0x000fe200078e0207 */
[----:B------:R-:W-:-:S04]  /*ce30*/  R2UR UR7, R5 ;  /* 0x00000000050772ca */ /* 0x000fc800000e0000 */
[----:B------:R-:W-:Y:S01]  /*ce40*/  R2UR UR6, R4 ;  /* 0x00000000040672ca */ /* 0x000fe200000e0000 */
[----:B-----5:R-:W-:Y:S01]  /*ce50*/  IMAD.IADD R56, R7, 0x1, R56 ;  /* 0x0000000107387824 */ /* 0x020fe200078e0238 */
[----:B------:R-:W-:-:S04]  /*ce60*/  R2UR UR5, R57 ;  /* 0x00000000390572ca */ /* 0x000fc800000e0000 */
[----:B------:R-:W-:Y:S01]  /*ce70*/  R2UR UR4, R56 ;  /* 0x00000000380472ca */ /* 0x000fe200000e0000 */
[----:B------:R-:W-:Y:S02]  /*ce80*/  WARPGROUP.DEPBAR.LE gsb0, 0x0 ;  /* 0x00008000000079c5 */ /* 0x000fe40000010000 */
[----:B------:R-:W-:-:S10]  /*ce90*/  WARPGROUP.ARRIVE ;  /* 0x00000000000079c5 */ /* 0x000fd40000000000 */
[----:B------:R-:W-:Y:S01]  /*cea0*/  HGMMA.64x64x16.F32 R24, gdesc[UR4], R24, gsb0 ;  /* 0x00e00000041879f0 */ /* 0x000fe20008000818 */
[----:B------:R-:W-:-:S05]  /*ceb0*/  @!P0 MOV R59, R58 ;  /* 0x0000003a003b8202 */ /* 0x000fca0000000f00 */
[----:B------:R-:W-:Y:S01]  /*cec0*/  @!P0 IMAD R10, R10, 0x8, R59 ;  /* 0x000000080a0a8824 */ /* 0x000fe200078e023b */
[----:B------:R0:W-:Y:S04]  /*ced0*/  STL [R1+0x88], R6 ;  /* 0x0000880601007387 */ /* 0x0001e80000100800 */
[----:B------:R-:W-:Y:S01]  /*cee0*/  @!P0 PRMT R10, RZ, 0x654, R10 ;  /* 0x00000654ff0a8816 */ /* 0x000fe2000000000a */
[----:B------:R-:W-:-:S03]  /*cef0*/  WARPGROUP.DEPBAR.LE gsb0, 0x0 ;  /* 0x00008000000079c5 */ /* 0x000fc60000010000 */
[----:B------:R1:W-:Y:S01]  /*cf00*/  @!P0 SYNCS.ARRIVE.TRANS64.RED.A1T0 RZ, [R10+URZ], RZ ;  /* 0x000000ff0aff89a7 */ /* 0x0003e2000810043f */
[----:B------:R-:W2:Y:S04]  /*cf10*/  LDL.64 R4, [R1+0x120] ;  /* 0x0001200001047983 */ /* 0x000ea80000100a00 */
[----:B------:R-:W0:Y:S04]  /*cf20*/  LDL R7, [R1+0xec] ;  /* 0x0000ec0001077983 */ /* 0x000e280000100800 */
[----:B------:R-:W3:Y:S04]  /*cf30*/  LDL.64 R20, [R1+0x110] ;  /* 0x0001100001147983 */ /* 0x000ee80000100a00 */
[----:B------:R-:W4:Y:S04]  /*cf40*/  LDL R18, [R1+0x70] ;  /* 0x0000700001127983 */ /* 0x000f280000100800 */
[----:B------:R-:W5:Y:S04]  /*cf50*/  LDL R19, [R1+0x118] ;  /* 0x0001180001137983 */ /* 0x000f680000100800 */
[----:B------:R-:W4:Y:S04]  /*cf60*/  LDL.128 R12, [R1+0x100] ;  /* 0x00010000010c7983 */ /* 0x000f280000100c00 */
[----:B-1----:R-:W5:Y:S04]  /*cf70*/  LDL.128 R8, [R1+0xf0] ;  /* 0x0000f00001087983 */ /* 0x002f680000100c00 */
[----:B--2---:R1:W2:Y:S01]  /*cf80*/  LD.E R4, desc[UR44][R4.64] ;  /* 0x0000002c04047980 */ /* 0x0042a2000c101900 */
[----:B0-----:R-:W-:-:S04]  /*cf90*/  SHF.R.S32.HI R6, RZ, 0x1f, R7 ;  /* 0x0000001fff067819 */ /* 0x001fc80000011407 */
[----:B-1----:R-:W-:Y:S02]  /*cfa0*/  LEA.HI R5, R6, R7, RZ, 0x7 ;  /* 0x0000000706057211 */ /* 0x002fe400078f38ff */
[----:B---3--:R-:W-:Y:S02]  /*cfb0*/  ISETP.NE.AND P1, PT, R20, 0x1, PT ;  /* 0x000000011400780c */ /* 0x008fe40003f25270 */
[----:B----4-:R-:W-:Y:S01]  /*cfc0*/  ISETP.GE.AND P2, PT, R13, 0x1, PT ;  /* 0x000000010d00780c */ /* 0x010fe20003f46270 */
[----:B------:R-:W-:Y:S01]  /*cfd0*/  BSSY B0, `(.L_x_2047) ;  /* 0x0000077000007945 */ /* 0x000fe20003800000 */
[----:B--2---:R-:W-:-:S04]  /*cfe0*/  FMUL.FTZ R30, R30, R4 ;  /* 0x000000041e1e7220 */ /* 0x004fc80000410000 */
[----:B------:R0:W1:Y:S01]  /*cff0*/  MUFU.TANH R163, R30 ;  /* 0x0000001e00a37308 */ /* 0x0000620000002400 */
[-C--:B------:R-:W-:Y:S01]  /*d000*/  FMUL.FTZ R32, R32, R4.reuse ;  /* 0x0000000420207220 */ /* 0x080fe20000410000 */
[----:B0-----:R-:W-:Y:S01]  /*d010*/  LOP3.LUT R30, R5, 0xffffff80, RZ, 0xc0, !PT ;  /* 0xffffff80051e7812 */ /* 0x001fe200078ec0ff */
[----:B------:R-:W-:-:S04]  /*d020*/  FMUL.FTZ R29, R29, R4 ;  /* 0x000000041d1d7220 */ /* 0x000fc80000410000 */
[----:B------:R-:W-:Y:S01]  /*d030*/  IMAD.IADD R30, R7, 0x1, -R30 ;  /* 0x00000001071e7824 */ /* 0x000fe200078e0a1e */
[----:B------:R0:W2:Y:S01]  /*d040*/  MUFU.TANH R75, R32 ;  /* 0x00000020004b7308 */ /* 0x0000a20000002400 */
[----:B------:R-:W-:-:S03]  /*d050*/  FMUL.FTZ R31, R31, R4 ;  /* 0x000000041f1f7220 */ /* 0x000fc60000410000 */
[----:B------:R-:W-:-:S04]  /*d060*/  SHF.R.S32.HI R5, RZ, 0x1f, R30 ;  /* 0x0000001fff057819 */ /* 0x000fc8000001141e */
[----:B------:R3:W4:Y:S01]  /*d070*/  MUFU.TANH R151, R29 ;  /* 0x0000001d00977308 */ /* 0x0007220000002400 */
[----:B0-----:R-:W-:-:S04]  /*d080*/  LEA.HI R32, R6, R7, RZ, 0x2 ;  /* 0x0000000706207211 */ /* 0x001fc800078f10ff */
[----:B------:R-:W-:Y:S02]  /*d090*/  LOP3.LUT R32, R32, 0xfffffffc, RZ, 0xc0, !PT ;  /* 0xfffffffc20207812 */ /* 0x000fe400078ec0ff */
[-C--:B---3--:R-:W-:Y:S01]  /*d0a0*/  LEA.HI R29, R5, R30.reuse, RZ, 0x2 ;  /* 0x0000001e051d7211 */ /* 0x088fe200078f10ff */
[----:B------:R0:W3:Y:S03]  /*d0b0*/  MUFU.TANH R175, R31 ;  /* 0x0000001f00af7308 */ /* 0x0000e60000002400 */
[--C-:B------:R-:W-:Y:S01]  /*d0c0*/  SHF.R.S32.HI R6, RZ, 0x2, R29.reuse ;  /* 0x00000002ff067819 */ /* 0x100fe2000001141d */
[----:B------:R-:W-:Y:S01]  /*d0d0*/  IMAD.IADD R32, R7, 0x1, -R32 ;  /* 0x0000000107207824 */ /* 0x000fe200078e0a20 */
[----:B0-----:R-:W-:Y:S02]  /*d0e0*/  SHF.R.S32.HI R31, RZ, 0x1f, R29 ;  /* 0x0000001fff1f7819 */ /* 0x001fe4000001141d */
[----:B------:R-:W-:-:S02]  /*d0f0*/  LEA.HI R5, R5, R30, RZ, 0x5 ;  /* 0x0000001e05057211 */ /* 0x000fc400078f28ff */
[----:B------:R-:W-:Y:S02]  /*d100*/  LEA.HI R31, R31, R6, RZ, 0x3 ;  /* 0x000000061f1f7211 */ /* 0x000fe400078f18ff */
[----:B------:R-:W-:Y:S02]  /*d110*/  LEA.HI R7, R32, R32, RZ, 0x1 ;  /* 0x0000002020077211 */ /* 0x000fe400078f08ff */
[----:B------:R-:W-:Y:S02]  /*d120*/  LOP3.LUT R31, R31, 0xfffffff8, RZ, 0xc0, !PT ;  /* 0xfffffff81f1f7812 */ /* 0x000fe400078ec0ff */
[----:B------:R-:W-:Y:S02]  /*d130*/  SHF.R.S32.HI R5, RZ, 0x5, R5 ;  /* 0x00000005ff057819 */ /* 0x000fe40000011405 */
[----:B------:R-:W-:Y:S01]  /*d140*/  LOP3.LUT R7, R7, 0x1ffffffe, RZ, 0xc0, !PT ;  /* 0x1ffffffe07077812 */ /* 0x000fe200078ec0ff */
[----:B------:R-:W-:Y:S02]  /*d150*/  IMAD.IADD R31, R6, 0x1, -R31 ;  /* 0x00000001061f7824 */ /* 0x000fe400078e0a1f */
[----:B------:R-:W-:-:S02]  /*d160*/  IMAD R6, R18, 0x4, R5 ;  /* 0x0000000412067824 */ /* 0x000fc400078e0205 */
[----:B------:R-:W-:Y:S02]  /*d170*/  IMAD.IADD R7, R32, 0x1, -R7 ;  /* 0x0000000120077824 */ /* 0x000fe400078e0a07 */
[----:B------:R-:W-:-:S04]  /*d180*/  IMAD.U32 R6, R6, 0x10, R31 ;  /* 0x0000001006067824 */ /* 0x000fc800078e001f */
[----:B------:R-:W-:-:S04]  /*d190*/  IMAD R6, R7, 0x8, R6 ;  /* 0x0000000807067824 */ /* 0x000fc800078e0206 */
[----:B------:R-:W-:-:S05]  /*d1a0*/  @P1 IMAD.HI.U32 R18, R6, R21, RZ ;  /* 0x0000001506121227 */ /* 0x000fca00078e00ff */
[----:B-----5:R-:W-:Y:S01]  /*d1b0*/  @P1 SHF.R.U32.HI R6, RZ, R19, R18 ;  /* 0x00000013ff061219 */ /* 0x020fe20000011612 */
[----:B------:R-:W-:Y:S01]  /*d1c0*/  IMAD.SHL.U32 R19, R0, 0x40, RZ ;  /* 0x0000004000137824 */ /* 0x000fe200078e00ff */
[----:B------:R-:W-:-:S03]  /*d1d0*/  LOP3.LUT R29, R29, 0x7ffffffc, RZ, 0xc0, !PT ;  /* 0x7ffffffc1d1d7812 */ /* 0x000fc600078ec0ff */
[----:B------:R-:W0:Y:S01]  /*d1e0*/  SHFL.IDX PT, R7, R6, RZ, 0x1c1f ;  /* 0x001c1fff06077589 */ /* 0x000e2200000e0000 */
[----:B------:R-:W-:Y:S01]  /*d1f0*/  IADD3 R18, -R19, 0x1, RZ ;  /* 0x0000000113127810 */ /* 0x000fe20007ffe1ff */
[----:B------:R-:W-:Y:S02]  /*d200*/  IMAD.IADD R29, R30, 0x1, -R29 ;  /* 0x000000011e1d7824 */ /* 0x000fe400078e0a1d */
        /* <DEDUP_REMOVED lines=28> */
[----:B------:R-:W-:Y:S01]  /*d3d0*/  IMAD R18, R29, -0x2, R18 ;  /* 0xfffffffe1d127824 */ /* 0x000fe200078e0212 */
[----:B------:R-:W0:Y:S01]  /*d3e0*/  MUFU.TANH R24, R24 ;  /* 0x0000001800187308 */ /* 0x000e220000002400 */
[----:B------:R-:W-:-:S03]  /*d3f0*/  LOP3.LUT R5, RZ, R10, RZ, 0x33, !PT ;  /* 0x0000000aff057212 */ /* 0x000fc600078e33ff */
[----:B------:R-:W-:-:S04]  /*d400*/  IADD3 R18, -R8, R18, R9 ;  /* 0x0000001208127210 */ /* 0x000fc80007ffe109 */
[----:B------:R-:W0:Y:S01]  /*d410*/  MUFU.TANH R25, R25 ;  /* 0x0000001900197308 */ /* 0x000e220000002400 */
[----:B------:R-:W-:-:S07]  /*d420*/  IMAD.IADD R11, R18, 0x1, R11 ;  /* 0x00000001120b7824 */ /* 0x000fce00078e020b */
        /* <DEDUP_REMOVED lines=24> */
[----:B------:R-:W1:Y:S08]  /*d5b0*/  MUFU.TANH R54, R54 ;  /* 0x0000003600367308 */ /* 0x000e700000002400 */
[----:B------:R1:W1:Y:S01]  /*d5c0*/  MUFU.TANH R180, R4 ;  /* 0x0000000400b47308 */ /* 0x0002620000002400 */
[----:B------:R-:W-:-:S02]  /*d5d0*/  IMAD.IADD R18, R18, 0x1, R5 ;  /* 0x0000000112127824 */ /* 0x000fc400078e0205 */
[----:B------:R-:W-:Y:S02]  /*d5e0*/  IMAD.IADD R20, R12, 0x1, -R19 ;  /* 0x000000010c147824 */ /* 0x000fe400078e0a13 */
[--C-:B0-----:R-:W-:Y:S02]  /*d5f0*/  IMAD.IADD R10, R11, 0x1, R7.reuse ;  /* 0x000000010b0a7824 */ /* 0x101fe400078e0207 */
[----:B------:R-:W-:Y:S01]  /*d600*/  IMAD.IADD R5, R18, 0x1, R7 ;  /* 0x0000000112057824 */ /* 0x000fe200078e0207 */
[----:B--234-:R-:W-:Y:S06]  /*d610*/  @!P2 BRA `(.L_x_2048) ;  /* 0x000000000048a947 */ /* 0x01cfec0003800000 */
[----:B-1----:R-:W-:Y:S01]  /*d620*/  IADD3 R4, -R8, R9, R7 ;  /* 0x0000000908047210 */ /* 0x002fe20007ffe107 */
[----:B------:R-:W-:Y:S03]  /*d630*/  BSSY B1, `(.L_x_2049) ;  /* 0x000000c000017945 */ /* 0x000fe60003800000 */
[----:B------:R-:W-:-:S13]  /*d640*/  ISETP.GT.AND P1, PT, R4, -0x1, PT ;  /* 0xffffffff0400780c */ /* 0x000fda0003f24270 */
[----:B------:R-:W-:Y:S05]  /*d650*/  @P1 BRA `(.L_x_2050) ;  /* 0x0000000000181947 */ /* 0x000fea0003800000 */
[----:B------:R-:W-:Y:S02]  /*d660*/  ISETP.NE.AND P1, PT, R13, 0x1, PT ;  /* 0x000000010d00780c */ /* 0x000fe40003f25270 */
[----:B------:R-:W-:-:S11]  /*d670*/  LOP3.LUT R7, RZ, R4, RZ, 0x33, !PT ;  /* 0x00000004ff077212 */ /* 0x000fd600078e33ff */
[----:B------:R-:W-:-:S05]  /*d680*/  @P1 IMAD.HI.U32 R4, R7, R14, RZ ;  /* 0x0000000e07041227 */ /* 0x000fca00078e00ff */
[----:B------:R-:W-:-:S04]  /*d690*/  @P1 SHF.R.U32.HI R7, RZ, R15, R4 ;  /* 0x0000000fff071219 */ /* 0x000fc80000011604 */
[----:B------:R-:W-:Y:S01]  /*d6a0*/  LOP3.LUT R4, RZ, R7, RZ, 0x33, !PT ;  /* 0x00000007ff047212 */ /* 0x000fe200078e33ff */
[----:B------:R-:W-:Y:S06]  /*d6b0*/  BRA `(.L_x_2051) ;  /* 0x00000000000c7947 */ /* 0x000fec0003800000 */
.L_x_2050:
[----:B------:R-:W-:-:S13]  /*d6c0*/  ISETP.NE.AND P1, PT, R13, 0x1, PT ;  /* 0x000000010d00780c */ /* 0x000fda0003f25270 */
[----:B------:R-:W-:-:S05]  /*d6d0*/  @P1 IMAD.HI.U32 R12, R4, R14, RZ ;  /* 0x0000000e040c1227 */ /* 0x000fca00078e00ff */
[----:B------:R-:W-:-:S07]  /*d6e0*/  @P1 SHF.R.U32.HI R4, RZ, R15, R12 ;  /* 0x0000000fff041219 */ /* 0x000fce000001160c */
.L_x_2051:
[----:B------:R-:W-:Y:S05]  /*d6f0*/  BSYNC B1 ;  /* 0x0000000000017941 */ /* 0x000fea0003800000 */
.L_x_2049:
[----:B------:R-:W-:-:S04]  /*d700*/  IMAD R4, R4, R13, -R19 ;  /* 0x0000000d04047224 */ /* 0x000fc800078e0a13 */
[----:B------:R-:W-:-:S05]  /*d710*/  IMAD R4, R29, -0x2, R4 ;  /* 0xfffffffe1d047824 */ /* 0x000fca00078e0204 */
[----:B------:R-:W-:Y:S02]  /*d720*/  VIMNMX R5, R5, R4, !PT ;  /* 0x0000000405057248 */ /* 0x000fe40007fe0100 */
[----:B------:R-:W-:-:S07]  /*d730*/  VIADDMNMX R10, R4, R13, R10, PT ;  /* 0x0000000d040a7246 */ /* 0x000fce000380010a */
.L_x_2048:
[----:B------:R-:W-:Y:S05]  /*d740*/  BSYNC B0 ;  /* 0x0000000000007941 */ /* 0x000fea0003800000 */
.L_x_2047:
[C---:B------:R-:W-:Y:S01]  /*d750*/  ISETP.GE.AND P1, PT, R20.reuse, 0x2, PT ;  /* 0x000000021400780c */ /* 0x040fe20003f26270 */
[----:B------:R-:W0:Y:S01]  /*d760*/  SHFL.IDX PT, R6, R6, 0x1, 0x1c1f ;  /* 0x003c1f0006067f89 */ /* 0x000e2200000e0000 */
[C---:B------:R-:W-:Y:S01]  /*d770*/  ISETP.GE.AND P5, PT, R20.reuse, 0xa, PT ;  /* 0x0000000a1400780c */ /* 0x040fe20003fa6270 */
[----:B------:R-:W-:Y:S01]  /*d780*/  BSSY B0, `(.L_x_2052) ;  /* 0x0000060000007945 */ /* 0x000fe20003800000 */
[----:B------:R-:W-:Y:S02]  /*d790*/  ISETP.GT.AND P3, PT, R5, 0x1, !P1 ;  /* 0x000000010500780c */ /* 0x000fe40004f64270 */
[----:B------:R-:W-:Y:S02]  /*d7a0*/  ISETP.GE.AND P2, PT, R20, 0x9, PT ;  /* 0x000000091400780c */ /* 0x000fe40003f46270 */
[----:B------:R-:W-:Y:S02]  /*d7b0*/  ISETP.LT.OR P3, PT, R10, 0x2, P3 ;  /* 0x000000020a00780c */ /* 0x000fe40001f61670 */
[----:B------:R-:W-:-:S02]  /*d7c0*/  P2R R12, PR, RZ, 0x20 ;  /* 0x00000020ff0c7803 */ /* 0x000fc40000000000 */
[----:B------:R-:W-:Y:S02]  /*d7d0*/  FSEL R61, R25, -INF , !P3 ;  /* 0xff800000193d7808 */ /* 0x000fe40005800000 */
[C---:B------:R-:W-:Y:S02]  /*d7e0*/  ISETP.GT.AND P3, PT, R5.reuse, 0x9, !P5 ;  /* 0x000000090500780c */ /* 0x040fe40006f64270 */
[----:B------:R-:W-:Y:S02]  /*d7f0*/  ISETP.GT.AND P4, PT, R5, 0x8, !P2 ;  /* 0x000000080500780c */ /* 0x000fe40005784270 */
[----:B------:R-:W-:Y:S02]  /*d800*/  ISETP.LT.OR P3, PT, R10, 0xa, P3 ;  /* 0x0000000a0a00780c */ /* 0x000fe40001f61670 */
[----:B------:R-:W-:Y:S02]  /*d810*/  ISETP.GE.AND P5, PT, R20, 0x11, PT ;  /* 0x000000111400780c */ /* 0x000fe40003fa6270 */
[----:B------:R-:W-:-:S02]  /*d820*/  FSEL R151, R151, -INF , !P3 ;  /* 0xff80000097977808 */ /* 0x000fc40005800000 */
[----:B------:R-:W-:Y:S01]  /*d830*/  ISETP.LT.OR P4, PT, R10, 0x9, P4 ;  /* 0x000000090a00780c */ /* 0x000fe20002781670 */
[----:B0-----:R-:W-:Y:S01]  /*d840*/  IMAD.IADD R7, R18, 0x1, R6 ;  /* 0x0000000112077824 */ /* 0x001fe200078e0206 */
[----:B------:R-:W-:Y:S02]  /*d850*/  ISETP.GT.AND P3, PT, R5, 0x10, !P5 ;  /* 0x000000100500780c */ /* 0x000fe40006f64270 */
[----:B------:R-:W-:Y:S02]  /*d860*/  FSEL R65, R28, -INF , !P4 ;  /* 0xff8000001c417808 */ /* 0x000fe40006000000 */
[----:B------:R-:W-:Y:S02]  /*d870*/  ISETP.LT.OR P3, PT, R10, 0x11, P3 ;  /* 0x000000110a00780c */ /* 0x000fe40001f61670 */
[----:B------:R-:W-:Y:S02]  /*d880*/  ISETP.GE.AND P4, PT, R20, 0x12, PT ;  /* 0x000000121400780c */ /* 0x000fe40003f86270 */
[----:B------:R-:W-:-:S02]  /*d890*/  FSEL R75, R75, -INF , !P3 ;  /* 0xff8000004b4b7808 */ /* 0x000fc40005800000 */
[----:B------:R-:W-:Y:S02]  /*d8a0*/  ISETP.GT.AND P3, PT, R5, 0x11, !P4 ;  /* 0x000000110500780c */ /* 0x000fe40006764270 */
[----:B------:R-:W-:Y:S02]  /*d8b0*/  P2R R25, PR, RZ, 0x10 ;  /* 0x00000010ff197803 */ /* 0x000fe40000000000 */
[----:B------:R-:W-:Y:S02]  /*d8c0*/  ISETP.LT.OR P3, PT, R10, 0x12, P3 ;  /* 0x000000120a00780c */ /* 0x000fe40001f61670 */
[----:B------:R-:W-:Y:S02]  /*d8d0*/  ISETP.GE.AND P4, PT, R20, 0x19, PT ;  /* 0x000000191400780c */ /* 0x000fe40003f86270 */
[----:B------:R-:W-:Y:S02]  /*d8e0*/  FSEL R165, R33, -INF , !P3 ;  /* 0xff80000021a57808 */ /* 0x000fe40005800000 */
[----:B------:R-:W-:-:S02]  /*d8f0*/  ISETP.GT.AND P3, PT, R5, 0x18, !P4 ;  /* 0x000000180500780c */ /* 0x000fc40006764270 */
[----:B------:R-:W-:Y:S02]  /*d900*/  P2R R28, PR, RZ, 0x10 ;  /* 0x00000010ff1c7803 */ /* 0x000fe40000000000 */
[----:B------:R-:W-:Y:S02]  /*d910*/  ISETP.LT.OR P3, PT, R10, 0x19, P3 ;  /* 0x000000190a00780c */ /* 0x000fe40001f61670 */
[----:B------:R-:W-:Y:S02]  /*d920*/  ISETP.GE.AND P4, PT, R20, 0x1a, PT ;  /* 0x0000001a1400780c */ /* 0x000fe40003f86270 */
[----:B------:R-:W-:Y:S02]  /*d930*/  FSEL R85, R36, -INF , !P3 ;  /* 0xff80000024557808 */ /* 0x000fe40005800000 */
[----:B------:R-:W-:Y:S02]  /*d940*/  ISETP.GT.AND P3, PT, R5, 0x19, !P4 ;  /* 0x000000190500780c */ /* 0x000fe40006764270 */
[----:B------:R-:W-:-:S02]  /*d950*/  P2R R30, PR, RZ, 0x10 ;  /* 0x00000010ff1e7803 */ /* 0x000fc40000000000 */
[----:B------:R-:W-:Y:S02]  /*d960*/  ISETP.LT.OR P3, PT, R10, 0x1a, P3 ;  /* 0x0000001a0a00780c */ /* 0x000fe40001f61670 */
[----:B------:R-:W-:Y:S02]  /*d970*/  ISETP.GE.AND P4, PT, R20, 0x21, PT ;  /* 0x000000211400780c */ /* 0x000fe40003f86270 */
[----:B------:R-:W-:Y:S02]  /*d980*/  FSEL R147, R37, -INF , !P3 ;  /* 0xff80000025937808 */ /* 0x000fe40005800000 */
[----:B------:R-:W-:Y:S02]  /*d990*/  ISETP.GT.AND P3, PT, R5, 0x20, !P4 ;  /* 0x000000200500780c */ /* 0x000fe40006764270 */
[----:B------:R-:W-:Y:S02]  /*d9a0*/  P2R R31, PR, RZ, 0x10 ;  /* 0x00000010ff1f7803 */ /* 0x000fe40000000000 */
[----:B------:R-:W-:-:S02]  /*d9b0*/  ISETP.LT.OR P3, PT, R10, 0x21, P3 ;  /* 0x000000210a00780c */ /* 0x000fc40001f61670 */
[----:B------:R-:W-:Y:S02]  /*d9c0*/  ISETP.GE.AND P4, PT, R20, 0x22, PT ;  /* 0x000000221400780c */ /* 0x000fe40003f86270 */
[----:B------:R-:W-:Y:S02]  /*d9d0*/  FSEL R95, R40, -INF , !P3 ;  /* 0xff800000285f7808 */ /* 0x000fe40005800000 */
[----:B------:R-:W-:Y:S02]  /*d9e0*/  ISETP.GT.AND P3, PT, R5, 0x21, !P4 ;  /* 0x000000210500780c */ /* 0x000fe40006764270 */
[----:B------:R-:W-:Y:S02]  /*d9f0*/  P2R R32, PR, RZ, 0x10 ;  /* 0x00000010ff207803 */ /* 0x000fe40000000000 */
[----:B------:R-:W-:Y:S02]  /*da00*/  ISETP.LT.OR P3, PT, R10, 0x22, P3 ;  /* 0x000000220a00780c */ /* 0x000fe40001f61670 */
[----:B------:R-:W-:-:S02]  /*da10*/  ISETP.GE.AND P4, PT, R20, 0x29, PT ;  /* 0x000000291400780c */ /* 0x000fc40003f86270 */
[----:B------:R-:W-:Y:S02]  /*da20*/  FSEL R149, R41, -INF , !P3 ;  /* 0xff80000029957808 */ /* 0x000fe40005800000 */
[----:B------:R-:W-:Y:S02]  /*da30*/  ISETP.GT.AND P3, PT, R5, 0x28, !P4 ;  /* 0x000000280500780c */ /* 0x000fe40006764270 */
[----:B------:R-:W-:Y:S02]  /*da40*/  P2R R33, PR, RZ, 0x10 ;  /* 0x00000010ff217803 */ /* 0x000fe40000000000 */
[----:B------:R-:W-:Y:S02]  /*da50*/  ISETP.LT.OR P3, PT, R10, 0x29, P3 ;  /* 0x000000290a00780c */ /* 0x000fe40001f61670 */
[----:B------:R-:W-:Y:S02]  /*da60*/  ISETP.GE.AND P4, PT, R20, 0x2a, PT ;  /* 0x0000002a1400780c */ /* 0x000fe40003f86270 */
[----:B------:R-:W-:-:S02]  /*da70*/  FSEL R105, R44, -INF , !P3 ;  /* 0xff8000002c697808 */ /* 0x000fc40005800000 */
[----:B------:R-:W-:Y:S02]  /*da80*/  ISETP.GT.AND P3, PT, R5, 0x29, !P4 ;  /* 0x000000290500780c */ /* 0x000fe40006764270 */
[----:B------:R-:W-:Y:S02]  /*da90*/  P2R R36, PR, RZ, 0x10 ;  /* 0x00000010ff247803 */ /* 0x000fe40000000000 */
[----:B------:R-:W-:Y:S02]  /*daa0*/  ISETP.LT.OR P3, PT, R10, 0x2a, P3 ;  /* 0x0000002a0a00780c */ /* 0x000fe40001f61670 */
[----:B------:R-:W-:Y:S02]  /*dab0*/  P2R R21, PR, RZ, 0x20 ;  /* 0x00000020ff157803 */ /* 0x000fe40000000000 */
[----:B------:R-:W-:Y:S02]  /*dac0*/  FSEL R145, R45, -INF , !P3 ;  /* 0xff8000002d917808 */ /* 0x000fe40005800000 */
[----:B------:R-:W-:-:S04]  /*dad0*/  ISETP.GE.AND P3, PT, R20, 0x31, PT ;  /* 0x000000311400780c */ /* 0x000fc80003f66270 */
[----:B------:R-:W-:-:S04]  /*dae0*/  ISETP.GT.AND P4, PT, R5, 0x30, !P3 ;  /* 0x000000300500780c */ /* 0x000fc80005f84270 */
[----:B------:R-:W-:-:S04]  /*daf0*/  ISETP.LT.OR P4, PT, R10, 0x31, P4 ;  /* 0x000000310a00780c */ /* 0x000fc80002781670 */
        /* <DEDUP_REMOVED lines=10> */
[----:B-1----:R-:W-:Y:S02]  /*dba0*/  P2R R4, PR, RZ, 0x40 ;  /* 0x00000040ff047803 */ /* 0x002fe40000000000 */
[----:B------:R-:W-:-:S04]  /*dbb0*/  ISETP.GT.AND P6, PT, R5, RZ, !P6 ;  /* 0x000000ff0500720c */ /* 0x000fc800077c4270 */
[----:B------:R-:W-:-:S04]  /*dbc0*/  ISETP.LT.OR P6, PT, R10, 0x1, P6 ;  /* 0x000000010a00780c */ /* 0x000fc800037c1670 */
[----:B------:R-:W-:Y:S02]  /*dbd0*/  FSEL R141, R24, -INF , !P6 ;  /* 0xff800000188d7808 */ /* 0x000fe40007000000 */
[----:B------:R-:W-:-:S04]  /*dbe0*/  ISETP.GE.AND P6, PT, R20, 0x3a, PT ;  /* 0x0000003a1400780c */ /* 0x000fc80003fc6270 */
[----:B------:R-:W-:Y:S02]  /*dbf0*/  P2R R20, PR, RZ, 0x40 ;  /* 0x00000040ff147803 */ /* 0x000fe40000000000 */
[----:B------:R-:W-:-:S04]  /*dc00*/  ISETP.GT.AND P6, PT, R5, 0x39, !P6 ;  /* 0x000000390500780c */ /* 0x000fc800077c4270 */
[----:B------:R-:W-:Y:S01]  /*dc10*/  ISETP.LT.OR P6, PT, R10, 0x3a, P6 ;  /* 0x0000003a0a00780c */ /* 0x000fe200037c1670 */
[----:B------:R-:W-:-:S03]  /*dc20*/  IMAD.IADD R10, R11, 0x1, R6 ;  /* 0x000000010b0a7824 */ /* 0x000fc600078e0206 */
[----:B------:R-:W-:Y:S02]  /*dc30*/  FSEL R173, R53, -INF , !P6 ;  /* 0xff80000035ad7808 */ /* 0x000fe40007000000 */
[----:B------:R-:W-:-:S13]  /*dc40*/  ISETP.GE.AND P6, PT, R13, 0x1, PT ;  /* 0x000000010d00780c */ /* 0x000fda0003fc6270 */
[----:B------:R-:W-:Y:S05]  /*dc50*/  @!P6 BRA `(.L_x_2053) ;  /* 0x000000000048e947 */ /* 0x000fea0003800000 */
[----:B------:R-:W-:Y:S01]  /*dc60*/  IADD3 R8, -R8, R9, R6 ;  /* 0x0000000908087210 */ /* 0x000fe20007ffe106 */
        /* <DEDUP_REMOVED lines=9> */
.L_x_2055:
[----:B------:R-:W-:-:S13]  /*dd00*/  ISETP.NE.AND P6, PT, R13, 0x1, PT ;  /* 0x000000010d00780c */ /* 0x000fda0003fc5270 */
[----:B------:R-:W-:-:S05]  /*dd10*/  @P6 IMAD.HI.U32 R14, R8, R14, RZ ;  /* 0x0000000e080e6227 */ /* 0x000fca00078e00ff */
[----:B------:R-:W-:-:S07]  /*dd20*/  @P6 SHF.R.U32.HI R8, RZ, R15, R14 ;  /* 0x0000000fff086219 */ /* 0x000fce000001160e */
.L_x_2056:
[----:B------:R-:W-:Y:S05]  /*dd30*/  BSYNC B1 ;  /* 0x0000000000017941 */ /* 0x000fea0003800000 */
.L_x_2054:
[----:B------:R-:W-:-:S04]  /*dd40*/  IMAD R8, R8, R13, -R19 ;  /* 0x0000000d08087224 */ /* 0x000fc800078e0a13 */
[----:B------:R-:W-:-:S05]  /*dd50*/  IMAD R8, R29, -0x2, R8 ;  /* 0xfffffffe1d087824 */ /* 0x000fca00078e0208 */
[----:B------:R-:W-:Y:S02]  /*dd60*/  VIADDMNMX R10, R8, R13, R10, PT ;  /* 0x0000000d080a7246 */ /* 0x000fe4000380010a */
[----:B------:R-:W-:-:S07]  /*dd70*/  VIMNMX R7, R7, R8, !PT ;  /* 0x0000000807077248 */ /* 0x000fce0007fe0100 */
.L_x_2053:
[----:B------:R-:W-:Y:S05]  /*dd80*/  BSYNC B0 ;  /* 0x0000000000007941 */ /* 0x000fea0003800000 */
.L_x_2052:
[C---:B------:R-:W-:Y:S01]  /*dd90*/  ISETP.GT.AND P1, PT, R7.reuse, 0x1, !P1 ;  /* 0x000000010700780c */ /* 0x040fe20004f24270 */
[----:B------:R-:W2:Y:S01]  /*dda0*/  LDL.64 R14, [R1+0xd8] ;  /* 0x0000d800010e7983 */ /* 0x000ea20000100a00 */
[----:B------:R-:W-:Y:S02]  /*ddb0*/  ISETP.GT.AND P2, PT, R7, 0x8, !P2 ;  /* 0x000000080700780c */ /* 0x000fe40005744270 */
[C---:B------:R-:W-:Y:S02]  /*ddc0*/  ISETP.LT.OR P1, PT, R10.reuse, 0x2, P1 ;  /* 0x000000020a00780c */ /* 0x040fe40000f21670 */
[----:B------:R-:W-:Y:S02]  /*ddd0*/  ISETP.LT.OR P2, PT, R10, 0x9, P2 ;  /* 0x000000090a00780c */ /* 0x000fe40001741670 */
[----:B------:R-:W-:Y:S02]  /*dde0*/  FSEL R139, R27, -INF , !P1 ;  /* 0xff8000001b8b7808 */ /* 0x000fe40004800000 */
[----:B------:R-:W-:-:S02]  /*ddf0*/  ISETP.NE.AND P1, PT, R12, RZ, PT ;  /* 0x000000ff0c00720c */ /* 0x000fc40003f25270 */
[----:B------:R-:W-:Y:S01]  /*de00*/  FSEL R163, R163, -INF , !P2 ;  /* 0xff800000a3a37808 */ /* 0x000fe20005000000 */
[----:B------:R-:W3:Y:S01]  /*de10*/  LDL.64 R12, [R1+0x210] ;  /* 0x00021000010c7983 */ /* 0x000ee20000100a00 */
[----:B------:R-:W-:Y:S02]  /*de20*/  ISETP.GT.AND P1, PT, R7, 0x9, !P1 ;  /* 0x000000090700780c */ /* 0x000fe40004f24270 */
[----:B------:R-:W-:Y:S02]  /*de30*/  ISETP.NE.AND P2, PT, R28, RZ, PT ;  /* 0x000000ff1c00720c */ /* 0x000fe40003f45270 */
[----:B------:R-:W-:Y:S02]  /*de40*/  ISETP.LT.OR P1, PT, R10, 0xa, P1 ;  /* 0x0000000a0a00780c */ /* 0x000fe40000f21670 */
[----:B------:R-:W-:Y:S02]  /*de50*/  ISETP.NE.AND P6, PT, R31, RZ, PT ;  /* 0x000000ff1f00720c */ /* 0x000fe40003fc5270 */
[----:B------:R-:W-:-:S02]  /*de60*/  FSEL R175, R175, -INF , !P1 ;  /* 0xff800000afaf7808 */ /* 0x000fc40004800000 */
[----:B------:R-:W-:-:S04]  /*de70*/  ISETP.NE.AND P1, PT, R21, RZ, PT ;  /* 0x000000ff1500720c */ /* 0x000fc80003f25270 */
[----:B------:R-:W-:-:S04]  /*de80*/  ISETP.GT.AND P1, PT, R7, 0x10, !P1 ;  /* 0x000000100700780c */ /* 0x000fc80004f24270 */
[----:B------:R-:W-:-:S04]  /*de90*/  ISETP.LT.OR P1, PT, R10, 0x11, P1 ;  /* 0x000000110a00780c */ /* 0x000fc80000f21670 */
[----:B------:R-:W-:Y:S02]  /*dea0*/  FSEL R167, R34, -INF , !P1 ;  /* 0xff80000022a77808 */ /* 0x000fe40004800000 */
[----:B------:R-:W-:-:S04]  /*deb0*/  ISETP.NE.AND P1, PT, R25, RZ, PT ;  /* 0x000000ff1900720c */ /* 0x000fc80003f25270 */
[----:B------:R-:W-:-:S04]  /*dec0*/  ISETP.GT.AND P1, PT, R7, 0x11, !P1 ;  /* 0x000000110700780c */ /* 0x000fc80004f24270 */
[----:B------:R-:W-:-:S04]  /*ded0*/  ISETP.LT.OR P1, PT, R10, 0x12, P1 ;  /* 0x000000120a00780c */ /* 0x000fc80000f21670 */
[----:B------:R-:W-:Y:S02]  /*dee0*/  FSEL R168, R35, -INF , !P1 ;  /* 0xff80000023a87808 */ /* 0x000fe40004800000 */
[----:B------:R-:W-:Y:S02]  /*def0*/  ISETP.GT.AND P1, PT, R7, 0x18, !P2 ;  /* 0x000000180700780c */ /* 0x000fe40005724270 */
[----:B------:R-:W-:Y:S02]  /*df00*/  ISETP.NE.AND P2, PT, R36, RZ, PT ;  /* 0x000000ff2400720c */ /* 0x000fe40003f45270 */
        /* <DEDUP_REMOVED lines=8> */
[----:B------:R-:W4:Y:S01]  /*df90*/  LDL.64 R20, [R1+0x200] ;  /* 0x0002000001147983 */ /* 0x000f220000100a00 */
[----:B------:R-:W-:-:S04]  /*dfa0*/  ISETP.LT.OR P1, PT, R10, 0x21, P1 ;  /* 0x000000210a00780c */ /* 0x000fc80000f21670 */
[----:B------:R-:W-:Y:S02]  /*dfb0*/  FSEL R171, R42, -INF , !P1 ;  /* 0xff8000002aab7808 */ /* 0x000fe40004800000 */
[----:B------:R-:W-:-:S04]  /*dfc0*/  ISETP.NE.AND P1, PT, R32, RZ, PT ;  /* 0x000000ff2000720c */ /* 0x000fc80003f25270 */
[----:B------:R-:W-:-:S04]  /*dfd0*/  ISETP.GT.AND P1, PT, R7, 0x21, !P1 ;  /* 0x000000210700780c */ /* 0x000fc80004f24270 */
[----:B------:R-:W-:-:S04]  /*dfe0*/  ISETP.LT.OR P1, PT, R10, 0x22, P1 ;  /* 0x000000220a00780c */ /* 0x000fc80000f21670 */
[----:B------:R-:W-:Y:S02]  /*dff0*/  FSEL R172, R43, -INF , !P1 ;  /* 0xff8000002bac7808 */ /* 0x000fe40004800000 */
[----:B------:R-:W-:-:S04]  /*e000*/  ISETP.NE.AND P1, PT, R4, RZ, PT ;  /* 0x000000ff0400720c */ /* 0x000fc80003f25270 */
[----:B------:R-:W-:-:S04]  /*e010*/  ISETP.GT.AND P1, PT, R7, RZ, !P1 ;  /* 0x000000ff0700720c */ /* 0x000fc80004f24270 */
[----:B------:R-:W-:-:S04]  /*e020*/  ISETP.LT.OR P1, PT, R10, 0x1, P1 ;  /* 0x000000010a00780c */ /* 0x000fc80000f21670 */
[----:B------:R-:W-:Y:S02]  /*e030*/  FSEL R130, R26, -INF , !P1 ;  /* 0xff8000001a827808 */ /* 0x000fe40004800000 */
[----:B------:R-:W-:-:S04]  /*e040*/  ISETP.NE.AND P1, PT, R33, RZ, PT ;  /* 0x000000ff2100720c */ /* 0x000fc80003f25270 */
[C---:B------:R-:W-:Y:S02]  /*e050*/  ISETP.GT.AND P1, PT, R7.reuse, 0x28, !P1 ;  /* 0x000000280700780c */ /* 0x040fe40004f24270 */
[C---:B------:R-:W-:Y:S02]  /*e060*/  ISETP.GT.AND P2, PT, R7.reuse, 0x29, !P2 ;  /* 0x000000290700780c */ /* 0x040fe40005744270 */
[C---:B------:R-:W-:Y:S02]  /*e070*/  ISETP.LT.OR P1, PT, R10.reuse, 0x29, P1 ;  /* 0x000000290a00780c */ /* 0x040fe40000f21670 */
[----:B------:R-:W-:Y:S02]  /*e080*/  ISETP.GT.AND P3, PT, R7, 0x30, !P3 ;  /* 0x000000300700780c */ /* 0x000fe40005f64270 */
[----:B------:R-:W-:Y:S02]  /*e090*/  ISETP.LT.OR P2, PT, R10, 0x2a, P2 ;  /* 0x0000002a0a00780c */ /* 0x000fe40001741670 */
[----:B------:R-:W-:-:S02]  /*e0a0*/  FSEL R176, R46, -INF , !P1 ;  /* 0xff8000002eb07808 */ /* 0x000fc40004800000 */
[----:B------:R-:W-:Y:S02]  /*e0b0*/  ISETP.GT.AND P4, PT, R7, 0x31, !P4 ;  /* 0x000000310700780c */ /* 0x000fe40006784270 */
[C---:B------:R-:W-:Y:S02]  /*e0c0*/  ISETP.LT.OR P3, PT, R10.reuse, 0x31, P3 ;  /* 0x000000310a00780c */ /* 0x040fe40001f61670 */
[----:B------:R-:W-:Y:S02]  /*e0d0*/  FSEL R177, R47, -INF , !P2 ;  /* 0xff8000002fb17808 */ /* 0x000fe40005000000 */
[----:B------:R-:W-:Y:S02]  /*e0e0*/  ISETP.GT.AND P5, PT, R7, 0x38, !P5 ;  /* 0x000000380700780c */ /* 0x000fe40006fa4270 */
[----:B------:R-:W-:Y:S02]  /*e0f0*/  ISETP.LT.OR P4, PT, R10, 0x32, P4 ;  /* 0x000000320a00780c */ /* 0x000fe40002781670 */
[----:B------:R-:W-:-:S02]  /*e100*/  FSEL R178, R50, -INF , !P3 ;  /* 0xff80000032b27808 */ /* 0x000fc40005800000 */
[----:B------:R-:W-:Y:S02]  /*e110*/  ISETP.GT.AND P6, PT, R7, 0x39, !P6 ;  /* 0x000000390700780c */ /* 0x000fe400077c4270 */
[C---:B------:R-:W-:Y:S02]  /*e120*/  ISETP.LT.OR P5, PT, R10.reuse, 0x39, P5 ;  /* 0x000000390a00780c */ /* 0x040fe40002fa1670 */
[----:B------:R-:W-:Y:S02]  /*e130*/  FSEL R174, R51, -INF , !P4 ;  /* 0xff80000033ae7808 */ /* 0x000fe40006000000 */
[----:B------:R-:W-:Y:S02]  /*e140*/  ISETP.LT.OR P6, PT, R10, 0x3a, P6 ;  /* 0x0000003a0a00780c */ /* 0x000fe400037c1670 */
[----:B------:R-:W-:Y:S01]  /*e150*/  FSEL R179, R54, -INF , !P5 ;  /* 0xff80000036b37808 */ /* 0x000fe20006800000 */
[----:B------:R-:W5:Y:S01]  /*e160*/  LDL R10, [R1+0x220] ;  /* 0x00022000010a7983 */ /* 0x000f620000100800 */
[----:B------:R-:W-:-:S02]  /*e170*/  FSEL R180, R180, -INF , !P6 ;  /* 0xff800000b4b47808 */ /* 0x000fc40007000000 */
[----:B----4-:R-:W-:-:S04]  /*e180*/  FMNMX.FTZ R4, R141, R20, !PT ;  /* 0x000000148d047209 */ /* 0x010fc80007810000 */
[----:B------:R-:W-:Y:S02]  /*e190*/  FMNMX.FTZ R5, R61, R4, !PT ;  /* 0x000000043d057209 */ /* 0x000fe40007810000 */
[----:B------:R-:W-:Y:S02]  /*e1a0*/  FMNMX.FTZ R4, R130, R21, !PT ;  /* 0x0000001582047209 */ /* 0x000fe40007810000 */
[----:B------:R-:W-:Y:S02]  /*e1b0*/  FMNMX.FTZ R5, R65, R5, !PT ;  /* 0x0000000541057209 */ /* 0x000fe40007810000 */
[----:B------:R-:W-:Y:S02]  /*e1c0*/  FMNMX.FTZ R4, R139, R4, !PT ;  /* 0x000000048b047209 */ /* 0x000fe40007810000 */
[----:B------:R-:W-:Y:S02]  /*e1d0*/  FMNMX.FTZ R5, R151, R5, !PT ;  /* 0x0000000597057209 */ /* 0x000fe40007810000 */
[----:B------:R-:W-:-:S02]  /*e1e0*/  FMNMX.FTZ R4, R163, R4, !PT ;  /* 0x00000004a3047209 */ /* 0x000fc40007810000 */
        /* <DEDUP_REMOVED lines=23> */
[----:B------:R-:W-:-:S03]  /*e360*/  FMNMX.FTZ R5, R179, R6, !PT ;  /* 0x00000006b3057209 */ /* 0x000fc60007810000 */
[----:B------:R-:W0:Y:S01]  /*e370*/  SHFL.BFLY PT, R7, R4, 0x2, 0x1f ;  /* 0x0c401f0004077f89 */ /* 0x000e2200000e0000 */
[----:B------:R-:W-:-:S05]  /*e380*/  FMNMX.FTZ R5, R180, R5, !PT ;  /* 0x00000005b4057209 */ /* 0x000fca0007810000 */
[----:B------:R-:W-:Y:S04]  /*e390*/  STL.64 [R1+0x200], R4 ;  /* 0x0002000401007387 */ /* 0x000fe80000100a00 */
[----:B------:R-:W4:Y:S01]  /*e3a0*/  LDL R18, [R1+0x204] ;  /* 0x0002040001127983 */ /* 0x000f220000100800 */
[----:B0-----:R-:W-:-:S05]  /*e3b0*/  FMNMX.FTZ R6, R4, R7, !PT ;  /* 0x0000000704067209 */ /* 0x001fca0007810000 */
[----:B------:R-:W0:Y:S02]  /*e3c0*/  SHFL.BFLY PT, R7, R6, 0x1, 0x1f ;  /* 0x0c201f0006077f89 */ /* 0x000e2400000e0000 */
[----:B0-----:R-:W-:-:S05]  /*e3d0*/  FMNMX.FTZ R8, R6, R7, !PT ;  /* 0x0000000706087209 */ /* 0x001fca0007810000 */
[----:B------:R-:W-:Y:S04]  /*e3e0*/  STL [R1+0x200], R8 ;  /* 0x0002000801007387 */ /* 0x000fe80000100800 */
[----:B------:R-:W2:Y:S04]  /*e3f0*/  LDL R9, [R1+0x200] ;  /* 0x0002000001097983 */ /* 0x000ea80000100800 */
[----:B----4-:R-:W0:Y:S02]  /*e400*/  SHFL.BFLY PT, R7, R18, 0x2, 0x1f ;  /* 0x0c401f0012077f89 */ /* 0x010e2400000e0000 */
[----:B0-----:R-:W-:-:S05]  /*e410*/  FMNMX.FTZ R7, R7, R18, !PT ;  /* 0x0000001207077209 */ /* 0x001fca0007810000 */
[----:B------:R-:W0:Y:S01]  /*e420*/  SHFL.BFLY PT, R4, R7, 0x1, 0x1f ;  /* 0x0c201f0007047f89 */ /* 0x000e2200000e0000 */
[----:B--2---:R-:W-:Y:S02]  /*e430*/  FSETP.NEU.FTZ.AND P1, PT, R9, -INF , PT ;  /* 0xff8000000900780b */ /* 0x004fe40003f3d000 */
[----:B0-----:R-:W-:Y:S02]  /*e440*/  FMNMX.FTZ R4, R7, R4, !PT ;  /* 0x0000000407047209 */ /* 0x001fe40007810000 */
[----:B------:R-:W-:Y:S02]  /*e450*/  FSEL R5, R9, RZ, P1 ;  /* 0x000000ff09057208 */ /* 0x000fe40000800000 */
[----:B------:R-:W-:-:S04]  /*e460*/  FSETP.NEU.FTZ.AND P1, PT, R4, -INF , PT ;  /* 0xff8000000400780b */ /* 0x000fc80003f3d000 */
[----:B------:R-:W-:Y:S01]  /*e470*/  FSEL R6, R4, RZ, P1 ;  /* 0x000000ff04067208 */ /* 0x000fe20000800000 */
[----:B------:R-:W-:-:S04]  /*e480*/  FADD.FTZ R5, R20, -R5 ;  /* 0x8000000514057221 */ /* 0x000fc80000010000 */
[----:B------:R-:W-:Y:S01]  /*e490*/  FADD.FTZ R21, R21, -R6 ;  /* 0x8000000615157221 */ /* 0x000fe20000010000 */
[----:B-----5:R-:W-:-:S03]  /*e4a0*/  FMUL.FTZ R5, R5, R10 ;  /* 0x0000000a05057220 */ /* 0x020fc60000410000 */
[----:B------:R-:W-:Y:S01]  /*e4b0*/  FMUL.FTZ R21, R10, R21 ;  /* 0x000000150a157220 */ /* 0x000fe20000410000 */
[----:B------:R-:W3:Y:S08]  /*e4c0*/  MUFU.EX2 R183, R5 ;  /* 0x0000000500b77308 */ /* 0x000ef00000000800 */
[----:B------:R-:W0:Y:S01]  /*e4d0*/  MUFU.EX2 R182, R21 ;  /* 0x0000001500b67308 */ /* 0x000e220000000800 */
[----:B------:R1:W-:Y:S01]  /*e4e0*/  STL [R1+0x204], R4 ;  /* 0x0002040401007387 */ /* 0x0003e20000100800 */
[----:B---3--:R-:W-:Y:S01]  /*e4f0*/  FMUL.FTZ R12, R183, R12 ;  /* 0x0000000cb70c7220 */ /* 0x008fe20000410000 */
[----:B0-----:R-:W-:-:S05]  /*e500*/  FMUL.FTZ R13, R13, R182 ;  /* 0x000000b60d0d7220 */ /* 0x001fca0000410000 */
[----:B------:R1:W-:Y:S04]  /*e510*/  STL.64 [R1+0x210], R12 ;  /* 0x0002100c01007387 */ /* 0x0003e80000100a00 */
[----:B------:R-:W2:Y:S01]  /*e520*/  LD.E R6, desc[UR44][R14.64+0x4] ;  /* 0x0000042c0e067980 */ /* 0x000ea2000c101900 */
[----:B------:R-:W-:Y:S01]  /*e530*/  BSSY B0, `(.L_x_2057) ;  /* 0x000000c000007945 */ /* 0x000fe20003800000 */
[----:B--2---:R-:W-:-:S13]  /*e540*/  ISETP.NE.AND P1, PT, R6, RZ, PT ;  /* 0x000000ff0600720c */ /* 0x004fda0003f25270 */
[----:B-1----:R-:W-:Y:S05]  /*e550*/  @P1 BRA `(.L_x_2058) ;  /* 0x0000000000241947 */ /* 0x002fea0003800000 */
[----:B------:R-:W2:Y:S04]  /*e560*/  LDL.64 R8, [R1+0xe0] ;  /* 0x0000e00001087983 */ /* 0x000ea80000100a00 */
[----:B------:R-:W3:Y:S04]  /*e570*/  LD.E R15, desc[UR44][R14.64] ;  /* 0x0000002c0e0f7980 */ /* 0x000ee8000c101900 */
[----:B--2---:R-:W2:Y:S01]  /*e580*/  LD.E.64 R6, desc[UR44][R8.64] ;  /* 0x0000002c08067980 */ /* 0x004ea2000c101b00 */
[----:B---3--:R-:W-:-:S04]  /*e590*/  IMAD R4, R60, 0x40, R15 ;  /* 0x000000403c047824 */ /* 0x008fc800078e020f */
[----:B--2---:R-:W-:-:S05]  /*e5a0*/  IMAD.WIDE R4, R4, 0x4, R6 ;  /* 0x0000000404047825 */ /* 0x004fca00078e0206 */
[----:B------:R0:W-:Y:S04]  /*e5b0*/  ST.E desc[UR44][R4.64], R183 ;  /* 0x000000b704007985 */ /* 0x0001e8000c10192c */
[----:B------:R-:W2:Y:S04]  /*e5c0*/  LDL.64 R14, [R1+0xd8] ;  /* 0x0000d800010e7983 */ /* 0x000ea80000100a00 */
[----:B--2---:R-:W2:Y:S02]  /*e5d0*/  LD.E R6, desc[UR44][R14.64+0x4] ;  /* 0x0000042c0e067980 */ /* 0x004ea4000c101900 */
[----:B0-2---:R-:W-:-:S13]  /*e5e0*/  ISETP.NE.AND P1, PT, R6, RZ, PT ;  /* 0x000000ff0600720c */ /* 0x005fda0003f25270 */
.L_x_2058:
[----:B------:R-:W-:Y:S05]  /*e5f0*/  BSYNC B0 ;  /* 0x0000000000007941 */ /* 0x000fea0003800000 */
.L_x_2057:
[----:B------:R-:W-:Y:S04]  /*e600*/  BSSY B0, `(.L_x_2059) ;  /* 0x0000009000007945 */ /* 0x000fe80003800000 */
[----:B------:R-:W-:Y:S05]  /*e610*/  @P1 BRA `(.L_x_2060) ;  /* 0x00000000001c1947 */ /* 0x000fea0003800000 */
[----:B------:R-:W2:Y:S04]  /*e620*/  LDL.64 R6, [R1+0xe0] ;  /* 0x0000e00001067983 */ /* 0x000ea80000100a00 */
[----:B------:R-:W3:Y:S04]  /*e630*/  LD.E R15, desc[UR44][R14.64] ;  /* 0x0000002c0e0f7980 */ /* 0x000ee8000c101900 */
[----:B--2---:R-:W2:Y:S01]  /*e640*/  LD.E.64 R4, desc[UR44][R6.64] ;  /* 0x0000002c06047980 */ /* 0x004ea2000c101b00 */
[----:B---3--:R-:W-:-:S04]  /*e650*/  IMAD R60, R60, 0x40, R15 ;  /* 0x000000403c3c7824 */ /* 0x008fc800078e020f */
[----:B------:R-:W-:-:S04]  /*e660*/  VIADD R60, R60, 0x8 ;  /* 0x000000083c3c7836 */ /* 0x000fc80000000000 */
[----:B--2---:R-:W-:-:S05]  /*e670*/  IMAD.WIDE R4, R60, 0x4, R4 ;  /* 0x000000043c047825 */ /* 0x004fca00078e0204 */
[----:B------:R0:W-:Y:S02]  /*e680*/  ST.E desc[UR44][R4.64], R182 ;  /* 0x000000b604007985 */ /* 0x0001e4000c10192c */
.L_x_2060:
[----:B------:R-:W-:Y:S05]  /*e690*/  BSYNC B0 ;  /* 0x0000000000007941 */ /* 0x000fea0003800000 */
.L_x_2059:
[----:B------:R-:W2:Y:S04]  /*e6a0*/  LDL R186, [R1+0x220] ;  /* 0x0002200001ba7983 */ /* 0x000ea80000100800 */
[----:B------:R-:W2:Y:S04]  /*e6b0*/  LDL.64 R124, [R1+0x200] ;  /* 0x00020000017c7983 */ /* 0x000ea80000100a00 */
[----:B------:R-:W3:Y:S04]  /*e6c0*/  LDL.64 R40, [R1+0x210] ;  /* 0x0002100001287983 */ /* 0x000ee80000100a00 */
[----:B0-----:R-:W4:Y:S04]  /*e6d0*/  LDL.64 R4, [R1+0x138] ;  /* 0x0001380001047983 */ /* 0x001f280000100a00 */
[----:B------:R-:W5:Y:S04]  /*e6e0*/  LDL.64 R42, [R1+0x420] ;  /* 0x00042000012a7983 */ /* 0x000f680000100a00 */
[----:B------:R-:W4:Y:S04]  /*e6f0*/  LDL.64 R44, [R1+0x428] ;  /* 0x00042800012c7983 */ /* 0x000f280000100a00 */
        /* <DEDUP_REMOVED lines=48> */
[----:B------:R-:W4:Y:S01]  /*ea00*/  LDL.64 R136, [R1+0x408] ;  /* 0x0004080001887983 */ /* 0x000f220000100a00 */
[CC--:B--2---:R-:W-:Y:S01]  /*ea10*/  FMUL.FTZ R50, R124.reuse, R186.reuse ;  /* 0x000000ba7c327220 */ /* 0x0c4fe20000410000 */
[----:B------:R-:W-:Y:S01]  /*ea20*/  FSETP.NEU.FTZ.AND P1, PT, R124, -INF , PT ;  /* 0xff8000007c00780b */ /* 0x000fe20003f3d000 */
[----:B------:R-:W-:-:S03]  /*ea30*/  FMUL.FTZ R131, R125, R186 ;  /* 0x000000ba7d837220 */ /* 0x000fc60000410000 */
[----:B------:R-:W-:Y:S02]  /*ea40*/  FSEL R128, R50, RZ, P1 ;  /* 0x000000ff32807208 */ /* 0x000fe40000800000 */
[----:B------:R-:W-:Y:S01]  /*ea50*/  FSETP.NEU.FTZ.AND P1, PT, R125, -INF , PT ;  /* 0xff8000007d00780b */ /* 0x000fe20003f3d000 */
[----:B------:R-:W2:Y:S03]  /*ea60*/  LDL.64 R50, [R1+0x340] ;  /* 0x0003400001327983 */ /* 0x000ea60000100a00 */
[----:B------:R-:W-:Y:S01]  /*ea70*/  FSEL R181, R131, RZ, P1 ;  /* 0x000000ff83b57208 */ /* 0x000fe20000800000 */
[-CC-:B------:R-:W-:Y:S01]  /*ea80*/  FFMA.FTZ R141, R141, R186.reuse, -R128.reuse ;  /* 0x000000ba8d8d7223 */ /* 0x180fe20000010880 */
        /* <DEDUP_REMOVED lines=14> */
[-C--:B------:R-:W-:Y:S01]  /*eb70*/  FFMA.FTZ R173, R173, R186.reuse, -R128 ;  /* 0x000000baadad7223 */ /* 0x080fe20000010880 */
[-CC-:B------:R-:W-:Y:S01]  /*eb80*/  FFMA.FTZ R148, R130, R186.reuse, -R181.reuse ;  /* 0x000000ba82947223 */ /* 0x180fe200000108b5 */
[-CC-:B------:R-:W-:Y:S01]  /*eb90*/  FFMA.FTZ R161, R139, R186.reuse, -R181.reuse ;  /* 0x000000ba8ba17223 */ /* 0x180fe200000108b5 */
[----:B------:R-:W2:Y:S04]  /*eba0*/  LDL.64 R60, [R1+0x390] ;  /* 0x00039000013c7983 */ /* 0x000ea80000100a00 */
        /* <DEDUP_REMOVED lines=10> */
[----:B------:R-:W2:Y:S01]  /*ec50*/  LDL.64 R138, [R1+0x418] ;  /* 0x00041800018a7983 */ /* 0x000ea20000100a00 */
[----:B------:R-:W3:Y:S01]  /*ec60*/  MUFU.EX2 R148, R148 ;  /* 0x0000009400947308 */ /* 0x000ee20000000800 */
[-CC-:B------:R-:W-:Y:S01]  /*ec70*/  FFMA.FTZ R163, R163, R186.reuse, -R181.reuse ;  /* 0x000000baa3a37223 */ /* 0x180fe200000108b5 */
[----:B------:R-:W-:-:S06]  /*ec80*/  FFMA.FTZ R150, R175, R186, -R181 ;  /* 0x000000baaf967223 */ /* 0x000fcc00000108b5 */
[----:B------:R-:W0:Y:S01]  /*ec90*/  MUFU.EX2 R141, R141 ;  /* 0x0000008d008d7308 */ /* 0x000e220000000800 */
[----:B------:R-:W-:-:S07]  /*eca0*/  FFMA.FTZ R167, R167, R186, -R181 ;  /* 0x000000baa7a77223 */ /* 0x000fce00000108b5 */
[----:B------:R-:W-:Y:S08]  /*ecb0*/  MUFU.EX2 R160, R160 ;  /* 0x000000a000a07308 */ /* 0x000ff00000000800 */
[----:B------:R-:W1:Y:S01]  /*ecc0*/  MUFU.EX2 R161, R161 ;  /* 0x000000a100a17308 */ /* 0x000e620000000800 */
[----:B------:R-:W-:-:S07]  /*ecd0*/  FFMA.FTZ R168, R168, R186, -R181 ;  /* 0x000000baa8a87223 */ /* 0x000fce00000108b5 */
[----:B------:R-:W-:Y:S01]  /*ece0*/  MUFU.EX2 R162, R162 ;  /* 0x000000a200a27308 */ /* 0x000fe20000000800 */
[----:B------:R-:W-:-:S07]  /*ecf0*/  FFMA.FTZ R184, R170, R186, -R181 ;  /* 0x000000baaab87223 */ /* 0x000fce00000108b5 */
[----:B------:R-:W5:Y:S01]  /*ed00*/  MUFU.EX2 R163, R163 ;  /* 0x000000a300a37308 */ /* 0x000f620000000800 */
[----:B---3--:R-:W-:Y:S01]  /*ed10*/  FADD.FTZ R170, R148, R41 ;  /* 0x0000002994aa7221 */ /* 0x008fe20000010000 */
[----:B0-----:R-:W-:-:S06]  /*ed20*/  FADD.FTZ R41, R141, R40 ;  /* 0x000000288d297221 */ /* 0x001fcc0000010000 */
[----:B------:R-:W-:Y:S01]  /*ed30*/  MUFU.EX2 R151, R151 ;  /* 0x0000009700977308 */ /* 0x000fe20000000800 */
[----:B------:R-:W-:-:S07]  /*ed40*/  FFMA.FTZ R169, R169, R186, -R181 ;  /* 0x000000baa9a97223 */ /* 0x000fce00000108b5 */
[----:B------:R-:W0:Y:S01]  /*ed50*/  MUFU.EX2 R150, R150 ;  /* 0x0000009600967308 */ /* 0x000e220000000800 */
[----:B-1----:R-:W-:Y:S01]  /*ed60*/  FADD.FTZ R170, R161, R170 ;  /* 0x000000aaa1aa7221 */ /* 0x002fe20000010000 */
[----:B------:R-:W-:-:S06]  /*ed70*/  FADD.FTZ R41, R160, R41 ;  /* 0x00000029a0297221 */ /* 0x000fcc0000010000 */
[----:B------:R-:W-:Y:S08]  /*ed80*/  MUFU.EX2 R164, R164 ;  /* 0x000000a400a47308 */ /* 0x000ff00000000800 */
[----:B------:R-:W1:Y:S01]  /*ed90*/  MUFU.EX2 R167, R167 ;  /* 0x000000a700a77308 */ /* 0x000e620000000800 */
[----:B------:R-:W-:Y:S01]  /*eda0*/  FFMA.FTZ R175, R171, R186, -R181 ;  /* 0x000000baabaf7223 */ /* 0x000fe200000108b5 */
[----:B-----5:R-:W-:Y:S01]  /*edb0*/  FADD.FTZ R171, R163, R170 ;  /* 0x000000aaa3ab7221 */ /* 0x020fe20000010000 */
[----:B------:R-:W-:-:S05]  /*edc0*/  FADD.FTZ R40, R162, R41 ;  /* 0x00000029a2287221 */ /* 0x000fca0000010000 */
[----:B------:R-:W-:Y:S08]  /*edd0*/  MUFU.EX2 R165, R165 ;  /* 0x000000a500a57308 */ /* 0x000ff00000000800 */
[----:B------:R-:W3:Y:S01]  /*ede0*/  MUFU.EX2 R168, R168 ;  /* 0x000000a800a87308 */ /* 0x000ee20000000800 */
[----:B0-----:R-:W-:Y:S01]  /*edf0*/  FADD.FTZ R170, R150, R171 ;  /* 0x000000ab96aa7221 */ /* 0x001fe20000010000 */
[----:B------:R-:W-:-:S06]  /*ee00*/  FADD.FTZ R41, R151, R40 ;  /* 0x0000002897297221 */ /* 0x000fcc0000010000 */
[----:B------:R-:W-:Y:S01]  /*ee10*/  MUFU.EX2 R166, R166 ;  /* 0x000000a600a67308 */ /* 0x000fe20000000800 */
[----:B------:R-:W-:-:S07]  /*ee20*/  FFMA.FTZ R172, R172, R186, -R181 ;  /* 0x000000baacac7223 */ /* 0x000fce00000108b5 */
[----:B------:R-:W0:Y:S01]  /*ee30*/  MUFU.EX2 R169, R169 ;  /* 0x000000a900a97308 */ /* 0x000e220000000800 */
[----:B-1----:R-:W-:Y:S01]  /*ee40*/  FADD.FTZ R171, R167, R170 ;  /* 0x000000aaa7ab7221 */ /* 0x002fe20000010000 */
[----:B------:R-:W-:-:S06]  /*ee50*/  FADD.FTZ R40, R164, R41 ;  /* 0x00000029a4287221 */ /* 0x000fcc0000010000 */
[----:B------:R-:W-:Y:S01]  /*ee60*/  MUFU.EX2 R147, R147 ;  /* 0x0000009300937308 */ /* 0x000fe20000000800 */
[----:B------:R-:W-:-:S07]  /*ee70*/  FFMA.FTZ R176, R176, R186, -R181 ;  /* 0x000000bab0b07223 */ /* 0x000fce00000108b5 */
[----:B------:R-:W1:Y:S01]  /*ee80*/  MUFU.EX2 R184, R184 ;  /* 0x000000b800b87308 */ /* 0x000e620000000800 */
[----:B---3--:R-:W-:Y:S01]  /*ee90*/  FADD.FTZ R170, R168, R171 ;  /* 0x000000aba8aa7221 */ /* 0x008fe20000010000 */
[----:B------:R-:W-:-:S06]  /*eea0*/  FADD.FTZ R41, R165, R40 ;  /* 0x00000028a5297221 */ /* 0x000fcc0000010000 */
[----:B------:R-:W-:Y:S01]  /*eeb0*/  MUFU.EX2 R140, R140 ;  /* 0x0000008c008c7308 */ /* 0x000fe20000000800 */
[----:B------:R-:W-:-:S07]  /*eec0*/  FFMA.FTZ R185, R177, R186, -R181 ;  /* 0x000000bab1b97223 */ /* 0x000fce00000108b5 */
        /* <DEDUP_REMOVED lines=23> */
[----:B------:R-:W-:Y:S08]  /*f040*/  MUFU.EX2 R144, R144 ;  /* 0x0000009000907308 */ /* 0x000ff00000000800 */
[----:B------:R-:W1:Y:S01]  /*f050*/  MUFU.EX2 R174, R174 ;  /* 0x000000ae00ae7308 */ /* 0x000e620000000800 */
[----:B---3--:R-:W-:Y:S01]  /*f060*/  FADD.FTZ R170, R185, R170 ;  /* 0x000000aab9aa7221 */ /* 0x008fe20000010000 */
[----:B------:R-:W-:-:S06]  /*f070*/  FADD.FTZ R40, R145, R40 ;  /* 0x0000002891287221 */ /* 0x000fcc0000010000 */
[----:B------:R-:W-:Y:S08]  /*f080*/  MUFU.EX2 R146, R146 ;  /* 0x0000009200927308 */ /* 0x000ff00000000800 */
[----:B------:R-:W3:Y:S01]  /*f090*/  MUFU.EX2 R179, R179 ;  /* 0x000000b300b37308 */ /* 0x000ee20000000800 */
[----:B0-----:R-:W-:Y:S01]  /*f0a0*/  FADD.FTZ R171, R177, R170 ;  /* 0x000000aab1ab7221 */ /* 0x001fe20000010000 */
[----:B------:R-:W-:-:S06]  /*f0b0*/  FADD.FTZ R41, R143, R40 ;  /* 0x000000288f297221 */ /* 0x000fcc0000010000 */
[----:B------:R-:W0:Y:S08]  /*f0c0*/  MUFU.EX2 R173, R173 ;  /* 0x000000ad00ad7308 */ /* 0x000e300000000800 */
[----:B------:R-:W5:Y:S01]  /*f0d0*/  MUFU.EX2 R180, R180 ;  /* 0x000000b400b47308 */ /* 0x000f620000000800 */
[----:B-1----:R-:W-:Y:S01]  /*f0e0*/  FADD.FTZ R40, R174, R171 ;  /* 0x000000abae287221 */ /* 0x002fe20000010000 */
[----:B------:R-:W-:-:S03]  /*f0f0*/  FADD.FTZ R41, R144, R41 ;  /* 0x0000002990297221 */ /* 0x000fc60000010000 */
[----:B---3--:R-:W-:Y:S01]  /*f100*/  FADD.FTZ R171, R179, R40 ;  /* 0x00000028b3ab7221 */ /* 0x008fe20000010000 */
[----:B------:R-:W-:-:S04]  /*f110*/  FADD.FTZ R170, R146, R41 ;  /* 0x0000002992aa7221 */ /* 0x000fc80000010000 */
[----:B0-----:R-:W-:Y:S01]  /*f120*/  FADD.FTZ R170, R173, R170 ;  /* 0x000000aaadaa7221 */ /* 0x001fe20000010000 */
[----:B-----5:R-:W-:-:S05]  /*f130*/  FADD.FTZ R171, R180, R171 ;  /* 0x000000abb4ab7221 */ /* 0x020fca0000010000 */
[----:B------:R-:W-:Y:S01]  /*f140*/  STL.64 [R1+0x210], R170 ;  /* 0x000210aa01007387 */ /* 0x000fe20000100a00 */
[----:B------:R-:W-:Y:S01]  /*f150*/  BAR.SYNC.DEFER_BLOCKING 0xf, 0x100 ;  /* 0x03c4000000007b1d */ /* 0x000fe20000010000 */
[C---:B------:R-:W-:Y:S01]  /*f160*/  FMUL.FTZ R187, R183.reuse, R43 ;  /* 0x0000002bb7bb7220 */ /* 0x040fe20000410000 */
[C---:B------:R-:W-:Y:S01]  /*f170*/  FMUL.FTZ R186, R183.reuse, R42 ;  /* 0x0000002ab7ba7220 */ /* 0x040fe20000410000 */
[C---:B----4-:R-:W-:Y:S01]  /*f180*/  FMUL.FTZ R45, R182.reuse, R45 ;  /* 0x0000002db62d7220 */ /* 0x050fe20000410000 */
[C---:B------:R-:W-:Y:S02]  /*f190*/  FMUL.FTZ R44, R182.reuse, R44 ;  /* 0x0000002cb62c7220 */ /* 0x040fe40000410000 */
[----:B------:R-:W3:Y:S04]  /*f1a0*/  LD.E.64 R40, desc[UR44][R4.64+0x8] ;  /* 0x0000082c04287980 */ /* 0x000ee8000c101b00 */
[----:B------:R-:W4:Y:S01]  /*f1b0*/  LD.E.64 R42, desc[UR44][R4.64] ;  /* 0x0000002c042a7980 */ /* 0x000f22000c101b00 */
        /* <DEDUP_REMOVED lines=34> */
[C---:B--2---:R-:W-:Y:S01]  /*f3e0*/  FMUL.FTZ R51, R183.reuse, R51 ;  /* 0x00000033b7337220 */ /* 0x044fe20000410000 */
        /* <DEDUP_REMOVED lines=153> */
[----:B0-----:R-:W4:Y:S04]  /*fd80*/  LDL R8, [R1+0x230] ;  /* 0x0002300001087983 */ /* 0x001f280000100800 */
[----:B-1----:R-:W4:Y:S04]  /*fd90*/  LDL R80, [R1+0x234] ;  /* 0x0002340001507983 */ /* 0x002f280000100800 */
[----:B--2---:R-:W2:Y:S04]  /*fda0*/  LDL R82, [R1+0x238] ;  /* 0x0002380001527983 */ /* 0x004ea80000100800 */
        /* <DEDUP_REMOVED lines=125> */
[----:B------:R-:W-:-:S02]  /*10580*/  MOV R40, R40 ;  /* 0x0000002800287202 */ /* 0x000fc40000000f00 */
[----:B------:R-:W-:Y:S02]  /*10590*/  F2FP.F16.F32.PACK_AB R164, R165, R164 ;  /* 0x000000a4a5a4723e */ /* 0x000fe400000000ff */
[----:B------:R-:W-:Y:S01]  /*105a0*/  F2FP.F16.F32.PACK_AB R160, R160, R141 ;  /* 0x0000008da0a0723e */ /* 0x000fe200000000ff */
[--C-:B------:R-:W-:Y:S01]  /*105b0*/  IMAD R5, R43, 0x2, R40.reuse ;  /* 0x000000022b057824 */ /* 0x100fe200078e0228 */
[----:B------:R-:W-:Y:S01]  /*105c0*/  F2FP.F16.F32.PACK_AB R161, R161, R148 ;  /* 0x00000094a1a1723e */ /* 0x000fe200000000ff */
[----:B------:R-:W-:Y:S01]  /*105d0*/  IMAD R4, R42, 0x2, R40 ;  /* 0x000000022a047824 */ /* 0x000fe200078e0228 */
[----:B------:R-:W-:Y:S02]  /*105e0*/  F2FP.F16.F32.PACK_AB R162, R151, R162 ;  /* 0x000000a297a2723e */ /* 0x000fe400000000ff */
[----:B------:R-:W-:Y:S02]  /*105f0*/  F2FP.F16.F32.PACK_AB R163, R150, R163 ;  /* 0x000000a396a3723e */ /* 0x000fe400000000ff */
[----:B------:R-:W-:-:S02]  /*10600*/  F2FP.F16.F32.PACK_AB R165, R168, R167 ;  /* 0x000000a7a8a5723e */ /* 0x000fc400000000ff */
[----:B------:R-:W-:Y:S02]  /*10610*/  F2FP.F16.F32.PACK_AB R166, R147, R166 ;  /* 0x000000a693a6723e */ /* 0x000fe400000000ff */
[----:B------:R-:W-:Y:S01]  /*10620*/  F2FP.F16.F32.PACK_AB R167, R184, R169 ;  /* 0x000000a9b8a7723e */ /* 0x000fe200000000ff */
[----:B------:R-:W-:Y:S01]  /*10630*/  IMAD R6, R42, 0x2, R5 ;  /* 0x000000022a067824 */ /* 0x000fe200078e0205 */
[----:B------:R-:W-:Y:S02]  /*10640*/  F2FP.F16.F32.PACK_AB R168, R149, R140 ;  /* 0x0000008c95a8723e */ /* 0x000fe400000000ff */
[----:B------:R-:W-:Y:S02]  /*10650*/  F2FP.F16.F32.PACK_AB R169, R172, R175 ;  /* 0x000000afaca9723e */ /* 0x000fe400000000ff */
[----:B------:R-:W-:Y:S02]  /*10660*/  F2FP.F16.F32.PACK_AB R170, R145, R142 ;  /* 0x0000008e91aa723e */ /* 0x000fe400000000ff */
[----:B------:R-:W-:-:S02]  /*10670*/  F2FP.F16.F32.PACK_AB R171, R185, R176 ;  /* 0x000000b0b9ab723e */ /* 0x000fc400000000ff */
[----:B------:R-:W-:Y:S02]  /*10680*/  F2FP.F16.F32.PACK_AB R176, R144, R143 ;  /* 0x0000008f90b0723e */ /* 0x000fe400000000ff */
[----:B------:R-:W-:Y:S02]  /*10690*/  F2FP.F16.F32.PACK_AB R177, R174, R177 ;  /* 0x000000b1aeb1723e */ /* 0x000fe400000000ff */
[----:B------:R-:W-:Y:S02]  /*106a0*/  F2FP.F16.F32.PACK_AB R178, R173, R146 ;  /* 0x00000092adb2723e */ /* 0x000fe400000000ff */
[----:B------:R-:W-:Y:S01]  /*106b0*/  F2FP.F16.F32.PACK_AB R179, R180, R179 ;  /* 0x000000b3b4b3723e */ /* 0x000fe200000000ff */
[----:B------:R-:W-:Y:S04]  /*106c0*/  STSM.16.M88.4 [R40], R160 ;  /* 0x000000a028007844 */ /* 0x000fe80000000200 */
[----:B------:R-:W-:Y:S04]  /*106d0*/  STSM.16.M88.4 [R4], R164 ;  /* 0x000000a404007844 */ /* 0x000fe80000000200 */
[----:B------:R0:W-:Y:S04]  /*106e0*/  STSM.16.M88.4 [R5], R168 ;  /* 0x000000a805007844 */ /* 0x0001e80000000200 */
[----:B------:R-:W-:Y:S04]  /*106f0*/  STSM.16.M88.4 [R6], R176 ;  /* 0x000000b006007844 */ /* 0x000fe80000000200 */
[----:B------:R-:W4:Y:S04]  /*10700*/  LD.E.64 R172, desc[UR44][R16.64+0xa8] ;  /* 0x0000a82c10ac7980 */ /* 0x000f28000c101b00 */
[----:B0-----:R-:W4:Y:S04]  /*10710*/  LDL R5, [R1+0x1e8] ;  /* 0x0001e80001057983 */ /* 0x001f280000100800 */
[----:B------:R-:W-:Y:S04]  /*10720*/  STL [R1+0x230], R8 ;  /* 0x0002300801007387 */ /* 0x000fe80000100800 */
[----:B------:R-:W-:Y:S04]  /*10730*/  STL [R1+0x234], R80 ;  /* 0x0002345001007387 */ /* 0x000fe80000100800 */
[----:B--2---:R-:W-:Y:S04]  /*10740*/  STL [R1+0x238], R82 ;  /* 0x0002385201007387 */ /* 0x004fe80000100800 */
[----:B-----5:R-:W-:Y:S04]  /*10750*/  STL [R1+0x23c], R84 ;  /* 0x00023c5401007387 */ /* 0x020fe80000100800 */
[----:B------:R-:W-:Y:S04]  /*10760*/  STL [R1+0x240], R10 ;  /* 0x0002400a01007387 */ /* 0x000fe80000100800 */
[----:B------:R-:W-:Y:S04]  /*10770*/  STL [R1+0x244], R86 ;  /* 0x0002445601007387 */ /* 0x000fe80000100800 */
[----:B---3--:R-:W-:Y:S04]  /*10780*/  STL [R1+0x248], R88 ;  /* 0x0002485801007387 */ /* 0x008fe80000100800 */
[----:B------:R-:W-:Y:S04]  /*10790*/  STL [R1+0x24c], R90 ;  /* 0x00024c5a01007387 */ /* 0x000fe80000100800 */
[----:B------:R-:W-:Y:S04]  /*107a0*/  STL [R1+0x250], R12 ;  /* 0x0002500c01007387 */ /* 0x000fe80000100800 */
[----:B----4-:R-:W-:Y:S04]  /*107b0*/  STL [R1+0x254], R92 ;  /* 0x0002545c01007387 */ /* 0x010fe80000100800 */
        /* <DEDUP_REMOVED lines=80> */
[----:B------:R1:W-:Y:S04]  /*10cc0*/  STL [R1+0x398], R31 ;  /* 0x0003981f01007387 */ /* 0x0003e80000100800 */
[----:B------:R-:W-:Y:S04]  /*10cd0*/  STL [R1+0x39c], R33 ;  /* 0x00039c2101007387 */ /* 0x000fe80000100800 */
[----:B------:R-:W-:Y:S04]  /*10ce0*/  STL [R1+0x3a0], R62 ;  /* 0x0003a03e01007387 */ /* 0x000fe80000100800 */
[----:B------:R2:W-:Y:S04]  /*10cf0*/  STL [R1+0x3a4], R35 ;  /* 0x0003a42301007387 */ /* 0x0005e80000100800 */
        /* <DEDUP_REMOVED lines=31> */
[----:B------:R5:W-:Y:S04]  /*10ef0*/  STL [R1+0x424], R87 ;  /* 0x0004245701007387 */ /* 0x000be80000100800 */
[----:B------:R-:W-:Y:S04]  /*10f00*/  STL [R1+0x428], R89 ;  /* 0x0004285901007387 */ /* 0x000fe80000100800 */
[----:B------:R5:W-:Y:S04]  /*10f10*/  STL [R1+0x42c], R91 ;  /* 0x00042c5b01007387 */ /* 0x000be80000100800 */
[----:B0-----:R-:W5:Y:S04]  /*10f20*/  LDL.128 R24, [R1+0x230] ;  /* 0x0002300001187983 */ /* 0x001f680000100c00 */
[----:B-1----:R-:W5:Y:S04]  /*10f30*/  LDL.128 R28, [R1+0x240] ;  /* 0x00024000011c7983 */ /* 0x002f680000100c00 */
[----:B--2---:R-:W2:Y:S04]  /*10f40*/  LDL.128 R32, [R1+0x250] ;  /* 0x0002500001207983 */ /* 0x004ea80000100c00 */
[----:B---3--:R-:W2:Y:S04]  /*10f50*/  LDL.128 R36, [R1+0x260] ;  /* 0x0002600001247983 */ /* 0x008ea80000100c00 */
[----:B------:R-:W2:Y:S04]  /*10f60*/  LDL.128 R40, [R1+0x270] ;  /* 0x0002700001287983 */ /* 0x000ea80000100c00 */
        /* <DEDUP_REMOVED lines=27> */
[----:B------:R-:W-:Y:S01]  /*11120*/  IMAD R172, R5, 0x1000, R172 ;  /* 0x0000100005ac7824 */ /* 0x000fe200078e02ac */
[----:B------:R-:W-:-:S04]  /*11130*/  R2UR UR7, R173 ;  /* 0x00000000ad0772ca */ /* 0x000fc800000e0000 */
[C---:B------:R-:W-:Y:S01]  /*11140*/  R2UR UR6, R172.reuse ;  /* 0x00000000ac0672ca */ /* 0x040fe200000e0000 */
[----:B------:R-:W-:Y:S02]  /*11150*/  VIADD R4, R172, 0x80 ;  /* 0x00000080ac047836 */ /* 0x000fe40000000000 */
[----:B------:R-:W-:Y:S01]  /*11160*/  IMAD.MOV.U32 R5, RZ, RZ, R173 ;  /* 0x000000ffff057224 */ /* 0x000fe200078e00ad */
[----:B--2---:R-:W-:-:S09]  /*11170*/  WARPGROUP.ARRIVE ;  /* 0x00000000000079c5 */ /* 0x004fd20000000000 */
[----:B------:R-:W-:Y:S01]  /*11180*/  HGMMA.64x256x16.F32 R24, R160, gdesc[UR4].tnspB, R24, gsb0 ;  /* 0x43e00004a0187df0 */ /* 0x000fe20008000818 */
[----:B------:R-:W-:Y:S02]  /*11190*/  R2UR UR6, R4 ;  /* 0x00000000040672ca */ /* 0x000fe400000e0000 */
[----:B------:R-:W-:Y:S01]  /*111a0*/  R2UR UR7, R5 ;  /* 0x00000000050772ca */ /* 0x000fe200000e0000 */
[----:B------:R-:W-:Y:S02]  /*111b0*/  VIADD R4, R172, 0x100 ;  /* 0x00000100ac047836 */ /* 0x000fe40000000000 */
[----:B------:R-:W-:Y:S01]  /*111c0*/  IMAD.MOV.U32 R5, RZ, RZ, R173 ;  /* 0x000000ffff057224 */ /* 0x000fe200078e00ad */
        /* <DEDUP_REMOVED lines=34> */
[----:B------:R-:W-:Y:S01]  /*113f0*/  HGMMA.64x256x16.F32 R24, R164, gdesc[UR4].tnspB, R24, gsb0 ;  /* 0x43e00004a4187df0 */ /* 0x000fe20008000818 */
[----:B------:R-:W-:Y:S02]  /*11400*/  R2UR UR6, R4 ;  /* 0x00000000040672ca */ /* 0x000fe400000e0000 */
[----:B------:R-:W-:Y:S01]  /*11410*/  R2UR UR7, R5 ;  /* 0x00000000050772ca */ /* 0x000fe200000e0000 */
[----:B------:R-:W-:Y:S01]  /*11420*/  VIADD R172, R172, 0x180 ;  /* 0x00000180acac7836 */ /* 0x000fe20000000000 */
        /* <DEDUP_REMOVED lines=71> */
[----:B------:R-:W-:Y:S03]  /*118a0*/  HGMMA.64x256x16.F32 R24, R176, gdesc[UR4].tnspB, R24, gsb0 ;  /* 0x43e00004b0187df0 */ /* 0x000fe60008000818 */
        /* <DEDUP_REMOVED lines=33> */
[----:B------:R-:W5:Y:S04]  /*11ac0*/  LDL R4, [R1+0x230] ;  /* 0x0002300001047983 */ /* 0x000f680000100800 */
[----:B0-----:R-:W5:Y:S04]  /*11ad0*/  LDL R72, [R1+0x234] ;  /* 0x0002340001487983 */ /* 0x001f680000100800 */
[----:B------:R-:W5:Y:S04]  /*11ae0*/  LDL R74, [R1+0x238] ;  /* 0x00023800014a7983 */ /* 0x000f680000100800 */
[----:B-1----:R-:W5:Y:S04]  /*11af0*/  LDL R76, [R1+0x23c] ;  /* 0x00023c00014c7983 */ /* 0x002f680000100800 */
[----:B------:R-:W5:Y:S04]  /*11b00*/  LDL R6, [R1+0x240] ;  /* 0x0002400001067983 */ /* 0x000f680000100800 */
[----:B------:R-:W5:Y:S04]  /*11b10*/  LDL R78, [R1+0x244] ;  /* 0x00024400014e7983 */ /* 0x000f680000100800 */
[----:B--2---:R-:W2:Y:S04]  /*11b20*/  LDL R80, [R1+0x248] ;  /* 0x0002480001507983 */ /* 0x004ea80000100800 */
[----:B------:R-:W2:Y:S04]  /*11b30*/  LDL R82, [R1+0x24c] ;  /* 0x00024c0001527983 */ /* 0x000ea80000100800 */
[----:B------:R-:W2:Y:S04]  /*11b40*/  LDL R8, [R1+0x250] ;  /* 0x0002500001087983 */ /* 0x000ea80000100800 */
[----:B---3--:R-:W3:Y:S04]  /*11b50*/  LDL R84, [R1+0x254] ;  /* 0x0002540001547983 */ /* 0x008ee80000100800 */
[----:B------:R-:W3:Y:S04]  /*11b60*/  LDL R86, [R1+0x258] ;  /* 0x0002580001567983 */ /* 0x000ee80000100800 */
[----:B----4-:R-:W4:Y:S04]  /*11b70*/  LDL R88, [R1+0x25c] ;  /* 0x00025c0001587983 */ /* 0x010f280000100800 */
        /* <DEDUP_REMOVED lines=116> */
[----:B------:R-:W-:Y:S01]  /*122c0*/  @!PT LDS RZ, [RZ] ;  /* 0x00000000fffff984 */ /* 0x000fe20000000800 */
[----:B------:R-:W-:Y:S01]  /*122d0*/  @!PT LDS RZ, [RZ] ;  /* 0x00000000fffff984 */ /* 0x000fe20000000800 */
[----:B------:R-:W-:Y:S01]  /*122e0*/  @!PT LDS RZ, [RZ] ;  /* 0x00000000fffff984 */ /* 0x000fe20000000800 */
[----:B------:R-:W-:Y:S01]  /*122f0*/  @!PT LDS RZ, [RZ] ;  /* 0x00000000fffff984 */ /* 0x000fe20000000800 */
[----:B------:R0:W-:Y:S06]  /*12300*/  MEMBAR.ALL.CTA ;  /* 0x0000000000007992 */ /* 0x0001ec0000008000 */
[----:B0-----:R-:W0:Y:S01]  /*12310*/  FENCE.VIEW.ASYNC.S ;  /* 0x00000000000073c6 */ /* 0x001e220000000000 */
[----:B------:R-:W-:Y:S03]  /*12320*/  BSSY B0, `(.L_x_2061) ;  /* 0x000008a000007945 */ /* 0x000fe60003800000 */
        /* <DEDUP_REMOVED lines=8> */
[----:B------:R1:W-:Y:S04]  /*123b0*/  STL [R1+0x250], R8 ;  /* 0x0002500801007387 */ /* 0x0003e80000100800 */
[----:B---3--:R1:W-:Y:S04]  /*123c0*/  STL [R1+0x254], R84 ;  /* 0x0002545401007387 */ /* 0x0083e80000100800 */
[----:B------:R1:W-:Y:S04]  /*123d0*/  STL [R1+0x258], R86 ;  /* 0x0002585601007387 */ /* 0x0003e80000100800 */
[----:B----4-:R1:W-:Y:S04]  /*123e0*/  STL [R1+0x25c], R88 ;  /* 0x00025c5801007387 */ /* 0x0103e80000100800 */
[----:B------:R1:W-:Y:S04]  /*123f0*/  STL [R1+0x260], R10 ;  /* 0x0002600a01007387 */ /* 0x0003e80000100800 */
[----:B------:R1:W-:Y:S04]  /*12400*/  STL [R1+0x264], R90 ;  /* 0x0002645a01007387 */ /* 0x0003e80000100800 */
[----:B-----5:R1:W-:Y:S04]  /*12410*/  STL [R1+0x268], R92 ;  /* 0x0002685c01007387 */ /* 0x0203e80000100800 */
        /* <DEDUP_REMOVED lines=113> */
[----:B0-----:R-:W-:Y:S01]  /*12b30*/  NOP ;  /* 0x0000000000007918 */ /* 0x001fe20000000000 */
[----:B------:R-:W-:Y:S06]  /*12b40*/  BAR.ARV 0xe, 0x100 ;  /* 0x0384000000007b1d */ /* 0x000fec0000002000 */
[----:B------:R-:W-:Y:S05]  /*12b50*/  @P0 BRA `(.L_x_2062) ;  /* 0x0000000000180947 */ /* 0x000fea0003800000 */
[----:B-1----:R-:W2:Y:S04]  /*12b60*/  LDL.64 R6, [R1+0x68] ;  /* 0x0000680001067983 */ /* 0x002ea80000100a00 */
[----:B------:R-:W3:Y:S01]  /*12b70*/  LDL R4, [R1+0x1e8] ;  /* 0x0001e80001047983 */ /* 0x000ee20000100800 */
[----:B--2---:R-:W-:-:S05]  /*12b80*/  MOV R5, R6 ;  /* 0x0000000600057202 */ /* 0x004fca0000000f00 */
[----:B---3--:R-:W-:-:S05]  /*12b90*/  IMAD R4, R4, 0x8, R5 ;  /* 0x0000000804047824 */ /* 0x008fca00078e0205 */
[----:B------:R-:W-:-:S04]  /*12ba0*/  PRMT R4, RZ, 0x654, R4 ;  /* 0x00000654ff047816 */ /* 0x000fc80000000004 */
[----:B------:R0:W-:Y:S03]  /*12bb0*/  SYNCS.ARRIVE.TRANS64.RED.A1T0 RZ, [R4+URZ], RZ ;  /* 0x000000ff04ff79a7 */ /* 0x0001e6000810043f */
.L_x_2062:
[----:B------:R-:W-:Y:S05]  /*12bc0*/  BSYNC B0 ;  /* 0x0000000000007941 */ /* 0x000fea0003800000 */
.L_x_2061:
[C---:B------:R-:W-:Y:S01]  /*12bd0*/  ISETP.GT.AND P0, PT, R0.reuse, R3, PT ;  /* 0x000000030000720c */ /* 0x040fe20003f04270 */
[----:B------:R-:W-:-:S12]  /*12be0*/  VIADD R0, R0, 0xffffffff ;  /* 0xffffffff00007836 */ /* 0x000fd80000000000 */
[----:B------:R-:W-:Y:S05]  /*12bf0*/  @P0 BRA `(.L_x_2063) ;  /* 0xffffff80004c0947 */ /* 0x000fea000383ffff */
[----:B01----:R-:W2:Y:S02]  /*12c00*/  LDL R4, [R1+0x70] ;  /* 0x0000700001047983 */ /* 0x003ea40000100800 */
[----:B--2---:R-:W-:-:S07]  /*12c10*/  IMAD.SHL.U32 R4, R4, 0x40, RZ ;  /* 0x0000004004047824 */ /* 0x004fce00078e00ff */
.L_x_2032:
[----:B------:R-:W0:Y:S01]  /*12c20*/  LDC R3, c[0x0][0x448] ;  /* 0x00011200ff037b82 */ /* 0x000e220000000800 */
[----:B------:R-:W-:-:S07]  /*12c30*/  ULDC UR4, c[0x0][0xad4] ;  /* 0x0002b50000047ab9 */ /* 0x000fce0000000800 */
[----:B------:R-:W1:Y:S01]  /*12c40*/  LDC R8, c[0x0][0xadc] ;  /* 0x0002b700ff087b82 */ /* 0x000e620000000800 */
[----:B0-----:R-:W-:Y:S01]  /*12c50*/  ISETP.NE.AND P0, PT, R3, 0x1, PT ;  /* 0x000000010300780c */ /* 0x001fe20003f05270 */
[----:B------:R-:W-:-:S12]  /*12c60*/  VIADD R3, R4, 0x3f ;  /* 0x0000003f04037836 */ /* 0x000fd80000000000 */
[----:B------:R-:W0:Y:S08]  /*12c70*/  @P0 LDC R6, c[0x0][0x44c] ;  /* 0x00011300ff060b82 */ /* 0x000e300000000800 */
[----:B------:R-:W2:Y:S01]  /*12c80*/  @P0 LDC R5, c[0x0][0x450] ;  /* 0x00011400ff050b82 */ /* 0x000ea20000000800 */
[----:B0-----:R-:W-:-:S05]  /*12c90*/  @P0 IMAD.HI.U32 R4, R3, R6, RZ ;  /* 0x0000000603040227 */ /* 0x001fca00078e00ff */
[----:B--2---:R-:W-:Y:S02]  /*12ca0*/  @P0 SHF.R.U32.HI R3, RZ, R5, R4 ;  /* 0x00000005ff030219 */ /* 0x004fe40000011604 */
[----:B-1----:R-:W-:-:S03]  /*12cb0*/  ISETP.GE.AND P0, PT, R8, 0x1, PT ;  /* 0x000000010800780c */ /* 0x002fc60003f06270 */
[----:B------:R-:W-:-:S04]  /*12cc0*/  IMAD.IADD R3, R158, 0x1, R3 ;  /* 0x000000019e037824 */ /* 0x000fc800078e0203 */
[----:B------:R-:W-:-:S06]  /*12cd0*/  VIADD R4, R3, -UR4 ;  /* 0x8000000403047c36 */ /* 0x000fcc0008000000 */
[----:B------:R-:W-:Y:S05]  /*12ce0*/  @!P0 BRA `(.L_x_2064) ;  /* 0x0000000000448947 */ /* 0x000fea0003800000 */
[----:B------:R-:W-:Y:S01]  /*12cf0*/  ISETP.GT.AND P0, PT, R3, -0x1, PT ;  /* 0xffffffff0300780c */ /* 0x000fe20003f04270 */
[----:B------:R-:W-:-:S12]  /*12d00*/  BSSY B0, `(.L_x_2065) ;  /* 0x000000d000007945 */ /* 0x000fd80003800000 */
        /* <DEDUP_REMOVED lines=8> */
.L_x_2066:
[----:B------:R-:W-:-:S13]  /*12d90*/  ISETP.NE.AND P0, PT, R8, 0x1, PT ;  /* 0x000000010800780c */ /* 0x000fda0003f05270 */
[----:B------:R-:W0:Y:S02]  /*12da0*/  @P0 LDC.64 R6, c[0x0][0xae0] ;  /* 0x0002b800ff060b82 */ /* 0x000e240000000a00 */
[----:B0-----:R-:W-:-:S05]  /*12db0*/  @P0 IMAD.HI.U32 R6, R3, R6, RZ ;  /* 0x0000000603060227 */ /* 0x001fca00078e00ff */
[----:B------:R-:W-:-:S07]  /*12dc0*/  @P0 SHF.R.U32.HI R3, RZ, R7, R6 ;  /* 0x00000007ff030219 */ /* 0x000fce0000011606 */
.L_x_2067:
[----:B------:R-:W-:Y:S05]  /*12dd0*/  BSYNC B0 ;  /* 0x0000000000007941 */ /* 0x000fea0003800000 */
.L_x_2065:
[----:B------:R-:W-:-:S05]  /*12de0*/  IMAD R3, R3, R8, RZ ;  /* 0x0000000803037224 */ /* 0x000fca00078e02ff */
[----:B------:R-:W-:-:S07]  /*12df0*/  VIMNMX R4, R4, R3, !PT ;  /* 0x0000000304047248 */ /* 0x000fce0007fe0100 */
.L_x_2064:
[----:B------:R-:W-:-:S05]  /*12e00*/  VIADD R4, R4, 0x3f ;  /* 0x0000003f04047836 */ /* 0x000fca0000000000 */
[----:B------:R-:W-:-:S04]  /*12e10*/  SHF.R.S32.HI R3, RZ, 0x1f, R4 ;  /* 0x0000001fff037819 */ /* 0x000fc80000011404 */
[----:B------:R-:W-:-:S04]  /*12e20*/  LEA.HI R3, R3, R4, RZ, 0x6 ;  /* 0x0000000403037211 */ /* 0x000fc800078f30ff */
[----:B------:R-:W-:-:S04]  /*12e30*/  SHF.R.S32.HI R3, RZ, 0x6, R3 ;  /* 0x00000006ff037819 */ /* 0x000fc80000011403 */
[----:B------:R-:W-:-:S04]  /*12e40*/  VIMNMX R169, R154, R3, !PT ;  /* 0x000000039aa97248 */ /* 0x000fc80007fe0100 */
[----:B------:R-:W-:-:S13]  /*12e50*/  ISETP.GE.AND P0, PT, R0, R169, PT ;  /* 0x000000a90000720c */ /* 0x000fda0003f06270 */
[----:B------:R-:W-:Y:S05]  /*12e60*/  @!P0 BRA `(.L_x_2068) ;  /* 0x0000007000188947 */ /* 0x000fea0003800000 */
.L_x_2089:
        /* <DEDUP_REMOVED lines=13> */
[----:B------:R-:W-:Y:S01]  /*12f40*/  IMAD.MOV.U32 R10, RZ, RZ, R0 ;  /* 0x000000ffff0a7224 */ /* 0x000fe200078e0000 */
[----:B------:R-:W-:Y:S05]  /*12f50*/  YIELD ;  /* 0x0000000000007946 */ /* 0x000fea0003800000 */
[----:B------:R-:W-:Y:S01]  /*12f60*/  BSSY B0, `(.L_x_2069) ;  /* 0x0000008000007945 */ /* 0x000fe20003800000 */
[----:B------:R-:W-:Y:S01]  /*12f70*/  VIADD R0, R0, 0xffffffff ;  /* 0xffffffff00007836 */ /* 0x000fe20000000000 */
[----:B------:R-:W-:Y:S01]  /*12f80*/  ISETP.GT.AND P0, PT, R10, R169, PT ;  /* 0x000000a90a00720c */ /* 0x000fe20003f04270 */
[----:B-1----:R-:W-:Y:S01]  /*12f90*/  @!P1 IMAD.MOV.U32 R6, RZ, RZ, RZ ;  /* 0x000000ffff069224 */ /* 0x002fe200078e00ff */
[----:B--2---:R-:W-:-:S05]  /*12fa0*/  @!P1 LOP3.LUT R8, R7, 0x1, RZ, 0x3c, !PT ;  /* 0x0000000107089812 */ /* 0x004fca00078e3cff */
[----:B------:R0:W-:Y:S01]  /*12fb0*/  @!P1 STL [R1+0x1ec], R8 ;  /* 0x0001ec0801009387 */ /* 0x0001e20000100800 */
[----:B------:R-:W-:Y:S05]  /*12fc0*/  @!P2 BRA `(.L_x_2070) ;  /* 0x000000000004a947 */ /* 0x000fea0003800000 */
[----:B------:R-:W-:Y:S01]  /*12fd0*/  BPT.TRAP 0x1 ;  /* 0x000000040000795c */ /* 0x000fe20000300000 */
.L_x_2070:
[----:B------:R-:W-:Y:S05]  /*12fe0*/  BSYNC B0 ;  /* 0x0000000000007941 */ /* 0x000fea0003800000 */
.L_x_2069:
[----:B0-----:R-:W2:Y:S02]  /*12ff0*/  LDL.64 R4, [R1+0x8] ;  /* 0x0000080001047983 */ /* 0x001ea40000100a00 */
[----:B--2---:R-:W-:Y:S02]  /*13000*/  MOV R3, R4 ;  /* 0x0000000400037202 */ /* 0x004fe40000000f00 */
[----:B-----5:R-:W-:-:S03]  /*13010*/  SHF.L.U32 R5, R8, 0x1f, RZ ;  /* 0x0000001f08057819 */ /* 0x020fc600000006ff */
[----:B------:R-:W-:-:S04]  /*13020*/  IMAD R6, R6, 0x8, R3 ;  /* 0x0000000806067824 */ /* 0x000fc800078e0203 */
[----:B------:R0:W1:Y:S01]  /*13030*/  SYNCS.PHASECHK.TRANS64.TRYWAIT P1, [R6+URZ], R5 ;  /* 0x00000005060075a7 */ /* 0x000062000802017f */
[----:B------:R0:W5:Y:S01]  /*13040*/  LDL.64 R8, [R1+0x1e8] ;  /* 0x0001e80001087983 */ /* 0x0001620000100a00 */
[----:B------:R-:W-:Y:S04]  /*13050*/  BSSY B0, `(.L_x_2071) ;  /* 0x0000003000007945 */ /* 0x000fe80003800000 */
[----:B------:R-:W-:Y:S05]  /*13060*/  @!P2 BRA `(.L_x_2072) ;  /* 0x000000000004a947 */ /* 0x000fea0003800000 */
[----:B------:R-:W-:Y:S01]  /*13070*/  BPT.TRAP 0x1 ;  /* 0x000000040000795c */ /* 0x000fe20000300000 */
.L_x_2072:
[----:B------:R-:W-:Y:S05]  /*13080*/  BSYNC B0 ;  /* 0x0000000000007941 */ /* 0x000fea0003800000 */
.L_x_2071:
[----:B------:R-:W-:Y:S04]  /*13090*/  BSSY B0, `(.L_x_2073) ;  /* 0x0000006000007945 */ /* 0x000fe80003800000 */
[----:B-1----:R-:W-:Y:S05]  /*130a0*/  @P1 BRA `(.L_x_2074) ;  /* 0x0000000000101947 */ /* 0x002fea0003800000 */
[----:B-----5:R-:W-:Y:S01]  /*130b0*/  IMAD R8, R8, 0x8, R3 ;  /* 0x0000000808087824 */ /* 0x020fe200078e0203 */
[----:B------:R-:W-:-:S04]  /*130c0*/  SHF.L.U32 R9, R9, 0x1f, RZ ;  /* 0x0000001f09097819 */ /* 0x000fc800000006ff */
[----:B------:R-:W1:Y:S02]  /*130d0*/  SYNCS.PHASECHK.TRANS64.TRYWAIT P1, [R8+URZ], R9 ;  /* 0x00000009080075a7 */ /* 0x000e64000802017f */
[----:B-1----:R-:W-:Y:S05]  /*130e0*/  @!P1 BRA `(.L_x_2075) ;  /* 0x000001b000609947 */ /* 0x002fea0003800000 */
.L_x_2074:
[----:B------:R-:W-:Y:S05]  /*130f0*/  BSYNC B0 ;  /* 0x0000000000007941 */ /* 0x000fea0003800000 */
.L_x_2073:
[----:B------:R-:W2:Y:S04]  /*13100*/  LDL R3, [R1+0x1e8] ;  /* 0x0001e80001037983 */ /* 0x000ea80000100800 */
[----:B0-----:R-:W2:Y:S01]  /*13110*/  LD.E.64 R4, desc[UR44][R16.64+0xa0] ;  /* 0x0000a02c10047980 */ /* 0x001ea2000c101b00 */
        /* <DEDUP_REMOVED lines=55> */
.L_x_2077:
[----:B------:R-:W-:Y:S05]  /*13490*/  BSYNC B0 ;  /* 0x0000000000007941 */ /* 0x000fea0003800000 */
.L_x_2076:
        /* <DEDUP_REMOVED lines=8> */
.L_x_2079:
[----:B------:R-:W-:Y:S05]  /*13520*/  BSYNC B0 ;  /* 0x0000000000007941 */ /* 0x000fea0003800000 */
.L_x_2078:
[----:B------:R-:W-:Y:S04]  /*13530*/  BSSY B0, `(.L_x_2080) ;  /* 0x0000004000007945 */ /* 0x000fe80003800000 */
[----:B-1----:R-:W-:Y:S05]  /*13540*/  @P1 BRA `(.L_x_2081) ;  /* 0x0000000000081947 */ /* 0x002fea0003800000 */
[----:B------:R-:W1:Y:S02]  /*13550*/  SYNCS.PHASECHK.TRANS64.TRYWAIT P1, [R18+URZ], R19 ;  /* 0x00000013120075a7 */ /* 0x000e64000802017f */
[----:B-1----:R-:W-:Y:S05]  /*13560*/  @!P1 BRA `(.L_x_2082) ;  /* 0x000001ac00549947 */ /* 0x002fea0003800000 */
.L_x_2081:
[----:B------:R-:W-:Y:S05]  /*13570*/  BSYNC B0 ;  /* 0x0000000000007941 */ /* 0x000fea0003800000 */
.L_x_2080:
[----:B------:R-:W2:Y:S04]  /*13580*/  LDL R7, [R1+0x88] ;  /* 0x0000880001077983 */ /* 0x000ea80000100800 */
[----:B------:R-:W3:Y:S04]  /*13590*/  LDL R3, [R1+0x1e8] ;  /* 0x0001e80001037983 */ /* 0x000ee80000100800 */
[----:B------:R-:W3:Y:S04]  /*135a0*/  LD.E.64 R4, desc[UR44][R16.64+0xb8] ;  /* 0x0000b82c10047980 */ /* 0x000ee8000c101b00 */
[----:B------:R-:W4:Y:S04]  /*135b0*/  LD.E.64 R8, desc[UR44][R16.64+0xb0] ;  /* 0x0000b02c10087980 */ /* 0x000f28000c101b00 */
[----:B------:R-:W-:Y:S04]  /*135c0*/  STL [R1+0x88], R6 ;  /* 0x0000880601007387 */ /* 0x000fe80000100800 */
[----:B------:R-:W5:Y:S04]  /*135d0*/  LD.E.64 R10, desc[UR44][R16.64+0xb0] ;  /* 0x0000b02c100a7980 */ /* 0x000f68000c101b00 */
[----:B------:R-:W-:Y:S04]  /*135e0*/  STL [R1+0x88], R6 ;  /* 0x0000880601007387 */ /* 0x000fe80000100800 */
[----:B------:R-:W5:Y:S04]  /*135f0*/  LD.E.64 R12, desc[UR44][R16.64+0xb0] ;  /* 0x0000b02c100c7980 */ /* 0x000f68000c101b00 */
[----:B------:R-:W-:Y:S04]  /*13600*/  STL [R1+0x88], R6 ;  /* 0x0000880601007387 */ /* 0x000fe80000100800 */
[----:B------:R-:W5:Y:S01]  /*13610*/  LD.E.64 R14, desc[UR44][R16.64+0xb0] ;  /* 0x0000b02c100e7980 */ /* 0x000f62000c101b00 */
[----:B------:R-:W-:Y:S05]  /*13620*/  WARPSYNC.ALL ;  /* 0x0000000000007948 */ /* 0x000fea0003800000 */
[----:B------:R-:W-:Y:S04]  /*13630*/  STL [R1+0x88], R6 ;  /* 0x0000880601007387 */ /* 0x000fe80000100800 */
[----:B01----:R-:W5:Y:S01]  /*13640*/  LD.E.64 R18, desc[UR44][R16.64+0xb0] ;  /* 0x0000b02c10127980 */ /* 0x003f62000c101b00 */
[----:B------:R-:W-:-:S03]  /*13650*/  WARPGROUP.ARRIVE ;  /* 0x00000000000079c5 */ /* 0x000fc60000000000 */
[----:B------:R-:W-:Y:S01]  /*13660*/  STL [R1+0x88], R6 ;  /* 0x0000880601007387 */ /* 0x000fe20000100800 */
[----:B--2---:R-:W-:Y:S01]  /*13670*/  ISETP.NE.U32.AND P1, PT, R7, RZ, PT ;  /* 0x000000ff0700720c */ /* 0x004fe20003f25070 */
[----:B---3--:R-:W-:Y:S01]  /*13680*/  IMAD R4, R3, 0x1000, R4 ;  /* 0x0000100003047824 */ /* 0x008fe200078e0204 */
[----:B------:R-:W-:Y:S02]  /*13690*/  R2UR UR7, R5 ;  /* 0x00000000050772ca */ /* 0x000fe400000e0000 */
[----:B----4-:R-:W-:Y:S02]  /*136a0*/  R2UR UR4, R8 ;  /* 0x00000000080472ca */ /* 0x010fe400000e0000 */
[----:B------:R-:W-:Y:S02]  /*136b0*/  R2UR UR6, R4 ;  /* 0x00000000040672ca */ /* 0x000fe400000e0000 */
[----:B------:R-:W-:-:S05]  /*136c0*/  R2UR UR5, R9 ;  /* 0x00000000090572ca */ /* 0x000fca00000e0000 */
[----:B------:R-:W-:-:S08]  /*136d0*/  VOTEU.ANY UP0, P1 ;  /* 0x00000000003f7886 */ /* 0x000fd00000800100 */
[----:B------:R-:W-:Y:S01]  /*136e0*/  HGMMA.64x64x16.F32 R24, gdesc[UR4], R24, UP0, gsb0 ;  /* 0x00e00000041879f0 */ /* 0x000fe2000b800818 */
[----:B-----5:R-:W-:Y:S02]  /*136f0*/  VIADD R10, R10, 0x2 ;  /* 0x000000020a0a7836 */ /* 0x020fe40000000000 */
[----:B------:R-:W-:Y:S02]  /*13700*/  VIADD R8, R4, 0x2 ;  /* 0x0000000204087836 */ /* 0x000fe40000000000 */
[----:B------:R-:W-:Y:S01]  /*13710*/  IMAD.MOV.U32 R9, RZ, RZ, R5 ;  /* 0x000000ffff097224 */ /* 0x000fe200078e0005 */
[----:B------:R-:W-:Y:S02]  /*13720*/  R2UR UR4, R10 ;  /* 0x000000000a0472ca */ /* 0x000fe400000e0000 */
[----:B------:R-:W-:Y:S02]  /*13730*/  R2UR UR6, R8 ;  /* 0x00000000080672ca */ /* 0x000fe400000e0000 */
[----:B------:R-:W-:-:S02]  /*13740*/  R2UR UR7, R9 ;  /* 0x00000000090772ca */ /* 0x000fc400000e0000 */
[----:B------:R-:W-:Y:S01]  /*13750*/  R2UR UR5, R11 ;  /* 0x000000000b0572ca */ /* 0x000fe200000e0000 */
[----:B------:R-:W-:Y:S02]  /*13760*/  WARPGROUP.DEPBAR.LE gsb0, 0x0 ;  /* 0x00008000000079c5 */ /* 0x000fe40000010000 */
[----:B------:R-:W2:Y:S01]  /*13770*/  LD.E.64 R20, desc[UR44][R16.64+0xb0] ;  /* 0x0000b02c10147980 */ /* 0x000ea2000c101b00 */
[----:B------:R-:W-:-:S09]  /*13780*/  WARPGROUP.ARRIVE ;  /* 0x00000000000079c5 */ /* 0x000fd20000000000 */
[----:B------:R-:W-:Y:S01]  /*13790*/  HGMMA.64x64x16.F32 R24, gdesc[UR4], R24, gsb0 ;  /* 0x00e00000041879f0 */ /* 0x000fe20008000818 */
[----:B------:R-:W-:Y:S02]  /*137a0*/  VIADD R12, R12, 0x4 ;  /* 0x000000040c0c7836 */ /* 0x000fe40000000000 */
[----:B------:R-:W-:Y:S02]  /*137b0*/  VIADD R8, R4, 0x4 ;  /* 0x0000000404087836 */ /* 0x000fe40000000000 */
[----:B------:R-:W-:Y:S01]  /*137c0*/  IMAD.MOV.U32 R9, RZ, RZ, R5 ;  /* 0x000000ffff097224 */ /* 0x000fe200078e0005 */
[----:B------:R-:W-:Y:S02]  /*137d0*/  R2UR UR4, R12 ;  /* 0x000000000c0472ca */ /* 0x000fe400000e0000 */
[----:B------:R-:W-:Y:S02]  /*137e0*/  R2UR UR6, R8 ;  /* 0x00000000080672ca */ /* 0x000fe400000e0000 */
[----:B------:R-:W-:-:S02]  /*137f0*/  R2UR UR7, R9 ;  /* 0x00000000090772ca */ /* 0x000fc400000e0000 */
[----:B------:R-:W-:Y:S01]  /*13800*/  R2UR UR5, R13 ;  /* 0x000000000d0572ca */ /* 0x000fe200000e0000 */
[----:B------:R-:W-:Y:S01]  /*13810*/  STL [R1+0x88], R6 ;  /* 0x0000880601007387 */ /* 0x000fe20000100800 */
[----:B------:R-:W-:-:S03]  /*13820*/  WARPGROUP.DEPBAR.LE gsb0, 0x0 ;  /* 0x00008000000079c5 */ /* 0x000fc60000010000 */
[----:B------:R-:W3:Y:S01]  /*13830*/  LD.E.64 R10, desc[UR44][R16.64+0xb0] ;  /* 0x0000b02c100a7980 */ /* 0x000ee2000c101b00 */
[----:B------:R-:W-:-:S07]  /*13840*/  WARPGROUP.ARRIVE ;  /* 0x00000000000079c5 */ /* 0x000fce0000000000 */
        /* <DEDUP_REMOVED lines=10> */
[----:B------:R-:W4:Y:S01]  /*138f0*/  LD.E.64 R12, desc[UR44][R16.64+0xb0] ;  /* 0x0000b02c100c7980 */ /* 0x000f22000c101b00 */
        /* <DEDUP_REMOVED lines=11> */
[----:B------:R-:W5:Y:S01]  /*139b0*/  LD.E.64 R14, desc[UR44][R16.64+0xb0] ;  /* 0x0000b02c100e7980 */ /* 0x000f62000c101b00 */
[----:B------:R-:W-:-:S07]  /*139c0*/  WARPGROUP.ARRIVE ;  /* 0x00000000000079c5 */ /* 0x000fce0000000000 */
[----:B------:R-:W-:Y:S01]  /*139d0*/  HGMMA.64x64x16.F32 R24, gdesc[UR4], R24, gsb0 ;  /* 0x00e00000041879f0 */ /* 0x000fe20008000818 */
[----:B------:R-:W-:Y:S02]  /*139e0*/  VIADD R8, R4, 0x202 ;  /* 0x0000020204087836 */ /* 0x000fe40000000000 */
[----:B------:R-:W-:-:S03]  /*139f0*/  IMAD.MOV.U32 R9, RZ, RZ, R5 ;  /* 0x000000ffff097224 */ /* 0x000fc600078e0005 */
[----:B------:R-:W-:Y:S02]  /*13a00*/  R2UR UR6, R8 ;  /* 0x00000000080672ca */ /* 0x000fe400000e0000 */
[----:B------:R-:W-:Y:S01]  /*13a10*/  R2UR UR7, R9 ;  /* 0x00000000090772ca */ /* 0x000fe200000e0000 */
[----:B------:R-:W-:Y:S01]  /*13a20*/  STL [R1+0x88], R6 ;  /* 0x0000880601007387 */ /* 0x000fe20000100800 */
[----:B--2---:R-:W-:Y:S01]  /*13a30*/  VIADD R20, R20, 0x202 ;  /* 0x0000020214147836 */ /* 0x004fe20000000000 */
[----:B------:R-:W-:-:S04]  /*13a40*/  R2UR UR5, R21 ;  /* 0x00000000150572ca */ /* 0x000fc800000e0000 */
[----:B------:R-:W-:Y:S01]  /*13a50*/  R2UR UR4, R20 ;  /* 0x00000000140472ca */ /* 0x000fe200000e0000 */
[----:B------:R-:W-:Y:S02]  /*13a60*/  WARPGROUP.DEPBAR.LE gsb0, 0x0 ;  /* 0x00008000000079c5 */ /* 0x000fe40000010000 */
[----:B------:R-:W2:Y:S01]  /*13a70*/  LD.E.64 R18, desc[UR44][R16.64+0xb0] ;  /* 0x0000b02c10127980 */ /* 0x000ea2000c101b00 */
[----:B------:R-:W-:-:S09]  /*13a80*/  WARPGROUP.ARRIVE ;  /* 0x00000000000079c5 */ /* 0x000fd20000000000 */
[----:B------:R-:W-:Y:S01]  /*13a90*/  HGMMA.64x64x16.F32 R24, gdesc[UR4], R24, gsb0 ;  /* 0x00e00000041879f0 */ /* 0x000fe20008000818 */
[----:B------:R-:W-:Y:S02]  /*13aa0*/  VIADD R8, R4, 0x204 ;  /* 0x0000020404087836 */ /* 0x000fe40000000000 */
[----:B------:R-:W-:-:S03]  /*13ab0*/  IMAD.MOV.U32 R9, RZ, RZ, R5 ;  /* 0x000000ffff097224 */ /* 0x000fc600078e0005 */
[----:B------:R-:W-:Y:S02]  /*13ac0*/  R2UR UR6, R8 ;  /* 0x00000000080672ca */ /* 0x000fe400000e0000 */
[----:B------:R-:W-:Y:S01]  /*13ad0*/  R2UR UR7, R9 ;  /* 0x00000000090772ca */ /* 0x000fe200000e0000 */
[----:B------:R-:W-:Y:S01]  /*13ae0*/  STL [R1+0x88], R6 ;  /* 0x0000880601007387 */ /* 0x000fe20000100800 */
[----:B---3--:R-:W-:Y:S01]  /*13af0*/  VIADD R10, R10, 0x204 ;  /* 0x000002040a0a7836 */ /* 0x008fe20000000000 */
[----:B------:R-:W-:-:S04]  /*13b00*/  R2UR UR5, R11 ;  /* 0x000000000b0572ca */ /* 0x000fc800000e0000 */
[----:B------:R-:W-:Y:S01]  /*13b10*/  R2UR UR4, R10 ;  /* 0x000000000a0472ca */ /* 0x000fe200000e0000 */
[----:B------:R-:W-:Y:S02]  /*13b20*/  WARPGROUP.DEPBAR.LE gsb0, 0x0 ;  /* 0x00008000000079c5 */ /* 0x000fe40000010000 */
[----:B------:R-:W3:Y:S01]  /*13b30*/  LD.E.64 R20, desc[UR44][R16.64+0xb0] ;  /* 0x0000b02c10147980 */ /* 0x000ee2000c101b00 */
[----:B------:R-:W-:-:S09]  /*13b40*/  WARPGROUP.ARRIVE ;  /* 0x00000000000079c5 */ /* 0x000fd20000000000 */
[----:B------:R-:W-:Y:S01]  /*13b50*/  HGMMA.64x64x16.F32 R24, gdesc[UR4], R24, gsb0 ;  /* 0x00e00000041879f0 */ /* 0x000fe20008000818 */
[----:B------:R-:W-:Y:S02]  /*13b60*/  VIADD R8, R4, 0x206 ;  /* 0x0000020604087836 */ /* 0x000fe40000000000 */
[----:B------:R-:W-:-:S03]  /*13b70*/  IMAD.MOV.U32 R9, RZ, RZ, R5 ;  /* 0x000000ffff097224 */ /* 0x000fc600078e0005 */
[----:B------:R-:W-:Y:S02]  /*13b80*/  R2UR UR6, R8 ;  /* 0x00000000080672ca */ /* 0x000fe400000e0000 */
[----:B------:R-:W-:Y:S01]  /*13b90*/  R2UR UR7, R9 ;  /* 0x00000000090772ca */ /* 0x000fe200000e0000 */
[----:B------:R-:W-:Y:S01]  /*13ba0*/  STL [R1+0x88], R6 ;  /* 0x0000880601007387 */ /* 0x000fe20000100800 */
[----:B----4-:R-:W-:Y:S01]  /*13bb0*/  VIADD R12, R12, 0x206 ;  /* 0x000002060c0c7836 */ /* 0x010fe20000000000 */
[----:B------:R-:W-:-:S04]  /*13bc0*/  R2UR UR5, R13 ;  /* 0x000000000d0572ca */ /* 0x000fc800000e0000 */
[----:B------:R-:W-:Y:S01]  /*13bd0*/  R2UR UR4, R12 ;  /* 0x000000000c0472ca */ /* 0x000fe200000e0000 */
[----:B------:R-:W-:Y:S02]  /*13be0*/  WARPGROUP.DEPBAR.LE gsb0, 0x0 ;  /* 0x00008000000079c5 */ /* 0x000fe40000010000 */
[----:B------:R-:W4:Y:S01]  /*13bf0*/  LD.E.64 R10, desc[UR44][R16.64+0xb0] ;  /* 0x0000b02c100a7980 */ /* 0x000f22000c101b00 */
[----:B------:R-:W-:-:S09]  /*13c00*/  WARPGROUP.ARRIVE ;  /* 0x00000000000079c5 */ /* 0x000fd20000000000 */
[----:B------:R-:W-:Y:S01]  /*13c10*/  HGMMA.64x64x16.F32 R24, gdesc[UR4], R24, gsb0 ;  /* 0x00e00000041879f0 */ /* 0x000fe20008000818 */
[----:B------:R-:W-:Y:S02]  /*13c20*/  VIADD R8, R4, 0x400 ;  /* 0x0000040004087836 */ /* 0x000fe40000000000 */
[----:B------:R-:W-:-:S03]  /*13c30*/  IMAD.MOV.U32 R9, RZ, RZ, R5 ;  /* 0x000000ffff097224 */ /* 0x000fc600078e0005 */
[----:B------:R-:W-:Y:S02]  /*13c40*/  R2UR UR6, R8 ;  /* 0x00000000080672ca */ /* 0x000fe400000e0000 */
[----:B------:R-:W-:Y:S01]  /*13c50*/  R2UR UR7, R9 ;  /* 0x00000000090772ca */ /* 0x000fe200000e0000 */
[----:B------:R-:W-:Y:S01]  /*13c60*/  STL [R1+0x88], R6 ;  /* 0x0000880601007387 */ /* 0x000fe20000100800 */
[----:B-----5:R-:W-:Y:S01]  /*13c70*/  VIADD R14, R14, 0x400 ;  /* 0x000004000e0e7836 */ /* 0x020fe20000000000 */
[----:B------:R-:W-:-:S04]  /*13c80*/  R2UR UR5, R15 ;  /* 0x000000000f0572ca */ /* 0x000fc800000e0000 */
[----:B------:R-:W-:Y:S01]  /*13c90*/  R2UR UR4, R14 ;  /* 0x000000000e0472ca */ /* 0x000fe200000e0000 */
[----:B------:R-:W-:Y:S02]  /*13ca0*/  WARPGROUP.DEPBAR.LE gsb0, 0x0 ;  /* 0x00008000000079c5 */ /* 0x000fe40000010000 */
[----:B------:R-:W5:Y:S01]  /*13cb0*/  LD.E.64 R12, desc[UR44][R16.64+0xb0] ;  /* 0x0000b02c100c7980 */ /* 0x000f62000c101b00 */
[----:B------:R-:W-:-:S09]  /*13cc0*/  WARPGROUP.ARRIVE ;  /* 0x00000000000079c5 */ /* 0x000fd20000000000 */
        /* <DEDUP_REMOVED lines=85> */
[----:B------:R-:W0:Y:S01]  /*14220*/  SHFL.IDX PT, R3, R159, RZ, 0x1f ;  /* 0x00001fff9f037589 */ /* 0x000e2200000e0000 */
[----:B------:R-:W-:Y:S02]  /*14230*/  VIADD R8, R4, 0x800 ;  /* 0x0000080004087836 */ /* 0x000fe40000000000 */
[----:B------:R-:W-:Y:S01]  /*14240*/  IMAD.MOV.U32 R57, RZ, RZ, R5 ;  /* 0x000000ffff397224 */ /* 0x000fe200078e0005 */
[----:B------:R-:W-:Y:S02]  /*14250*/  UMOV UR4, 0x1 ;  /* 0x0000000100047882 */ /* 0x000fe40000000000 */
[----:B------:R-:W-:Y:S02]  /*14260*/  UISETP.NE.U32.AND UP0, UPT, UR4, URZ, UPT ;  /* 0x0000003f0400728c */ /* 0x000fe4000bf05070 */
[----:B------:R-:W-:Y:S02]  /*14270*/  R2UR UR11, R57 ;  /* 0x00000000390b72ca */ /* 0x000fe400000e0000 */
[----:B0-----:R-:W-:-:S04]  /*14280*/  ISETP.GT.AND P1, PT, R3, 0x7f, PT ;  /* 0x0000007f0300780c */ /* 0x001fc80003f24270 */
[----:B------:R-:W-:-:S05]  /*14290*/  SEL R3, RZ, 0x2, !P1 ;  /* 0x00000002ff037807 */ /* 0x000fca0004800000 */
[----:B------:R-:W-:Y:S01]  /*142a0*/  IMAD.IADD R56, R3, 0x1, R8 ;  /* 0x0000000103387824 */ /* 0x000fe200078e0208 */
[----:B-----5:R-:W-:-:S04]  /*142b0*/  IADD3 R10, R10, 0x800, R3 ;  /* 0x000008000a0a7810 */ /* 0x020fc80007ffe003 */
[----:B------:R-:W-:Y:S02]  /*142c0*/  R2UR UR10, R56 ;  /* 0x00000000380a72ca */ /* 0x000fe400000e0000 */
[----:B------:R-:W-:Y:S02]  /*142d0*/  R2UR UR8, R10 ;  /* 0x000000000a0872ca */ /* 0x000fe400000e0000 */
[----:B------:R-:W-:Y:S01]  /*142e0*/  R2UR UR9, R11 ;  /* 0x000000000b0972ca */ /* 0x000fe200000e0000 */
[----:B------:R-:W-:Y:S01]  /*142f0*/  STL [R1+0x88], R6 ;  /* 0x0000880601007387 */ /* 0x000fe20000100800 */
[----:B------:R-:W-:-:S03]  /*14300*/  WARPGROUP.DEPBAR.LE gsb0, 0x0 ;  /* 0x00008000000079c5 */ /* 0x000fc60000010000 */
[----:B------:R-:W5:Y:S01]  /*14310*/  LD.E.64 R20, desc[UR44][R16.64+0xb0] ;  /* 0x0000b02c10147980 */ /* 0x000f62000c101b00 */
[----:B------:R-:W-:-:S07]  /*14320*/  WARPGROUP.ARRIVE ;  /* 0x00000000000079c5 */ /* 0x000fce0000000000 */
[----:B------:R-:W-:Y:S01]  /*14330*/  HGMMA.64x64x16.F32 R24, gdesc[UR8], R24, UP0, gsb0 ;  /* 0x00e00000081879f0 */ /* 0x000fe2000b800818 */
[----:B------:R-:W-:-:S05]  /*14340*/  IMAD.MOV.U32 R9, RZ, RZ, 0x4 ;  /* 0x00000004ff097424 */ /* 0x000fca00078e00ff */
[----:B------:R-:W-:Y:S01]  /*14350*/  SEL R7, R9, 0x2, P1 ;  /* 0x0000000209077807 */ /* 0x000fe20000800000 */
[----:B------:R-:W-:-:S04]  /*14360*/  IMAD.MOV.U32 R11, RZ, RZ, R5 ;  /* 0x000000ffff0b7224 */ /* 0x000fc800078e0005 */
[----:B------:R-:W-:Y:S01]  /*14370*/  IMAD.IADD R10, R8, 0x1, R7 ;  /* 0x00000001080a7824 */ /* 0x000fe200078e0207 */
[----:B------:R-:W-:-:S04]  /*14380*/  R2UR UR7, R11 ;  /* 0x000000000b0772ca */ /* 0x000fc800000e0000 */
[----:B------:R-:W-:Y:S01]  /*14390*/  R2UR UR6, R10 ;  /* 0x000000000a0672ca */ /* 0x000fe200000e0000 */
[----:B------:R-:W-:Y:S01]  /*143a0*/  STL [R1+0x88], R6 ;  /* 0x0000880601007387 */ /* 0x000fe20000100800 */
[----:B--2---:R-:W-:Y:S02]  /*143b0*/  IADD3 R12, R7, 0x800, R12 ;  /* 0x00000800070c7810 */ /* 0x004fe40007ffe00c */
[----:B------:R-:W-:Y:S02]  /*143c0*/  R2UR UR5, R13 ;  /* 0x000000000d0572ca */ /* 0x000fe400000e0000 */
[----:B------:R-:W-:Y:S01]  /*143d0*/  R2UR UR4, R12 ;  /* 0x000000000c0472ca */ /* 0x000fe200000e0000 */
[----:B------:R-:W-:Y:S02]  /*143e0*/  WARPGROUP.DEPBAR.LE gsb0, 0x0 ;  /* 0x00008000000079c5 */ /* 0x000fe40000010000 */
[----:B------:R-:W2:Y:S01]  /*143f0*/  LD.E.64 R56, desc[UR44][R16.64+0xb0] ;  /* 0x0000b02c10387980 */ /* 0x000ea2000c101b00 */
[----:B------:R-:W-:-:S09]  /*14400*/  WARPGROUP.ARRIVE ;  /* 0x00000000000079c5 */ /* 0x000fd20000000000 */
[----:B------:R-:W-:Y:S01]  /*14410*/  HGMMA.64x64x16.F32 R24, gdesc[UR4], R24, gsb0 ;  /* 0x00e00000041879f0 */ /* 0x000fe20008000818 */
[----:B------:R-:W-:Y:S01]  /*14420*/  SEL R9, R9, 0x6, !P1 ;  /* 0x0000000609097807 */ /* 0x000fe20004800000 */
[----:B------:R-:W-:-:S04]  /*14430*/  IMAD.MOV.U32 R11, RZ, RZ, R5 ;  /* 0x000000ffff0b7224 */ /* 0x000fc800078e0005 */
[----:B------:R-:W-:Y:S01]  /*14440*/  IMAD.IADD R10, R8, 0x1, R9 ;  /* 0x00000001080a7824 */ /* 0x000fe200078e0209 */
[----:B------:R-:W-:-:S04]  /*14450*/  R2UR UR7, R11 ;  /* 0x000000000b0772ca */ /* 0x000fc800000e0000 */
[----:B------:R-:W-:Y:S01]  /*14460*/  R2UR UR6, R10 ;  /* 0x000000000a0672ca */ /* 0x000fe200000e0000 */
[----:B------:R-:W-:Y:S01]  /*14470*/  STL [R1+0x88], R6 ;  /* 0x0000880601007387 */ /* 0x000fe20000100800 */
[----:B---3--:R-:W-:Y:S02]  /*14480*/  IADD3 R14, R9, 0x800, R14 ;  /* 0x00000800090e7810 */ /* 0x008fe40007ffe00e */
[----:B------:R-:W-:Y:S02]  /*14490*/  R2UR UR5, R15 ;  /* 0x000000000f0572ca */ /* 0x000fe400000e0000 */
[----:B------:R-:W-:Y:S01]  /*144a0*/  R2UR UR4, R14 ;  /* 0x000000000e0472ca */ /* 0x000fe200000e0000 */
[----:B------:R-:W-:Y:S02]  /*144b0*/  WARPGROUP.DEPBAR.LE gsb0, 0x0 ;  /* 0x00008000000079c5 */ /* 0x000fe40000010000 */
[----:B------:R-:W3:Y:S01]  /*144c0*/  LD.E.64 R12, desc[UR44][R16.64+0xb0] ;  /* 0x0000b02c100c7980 */ /* 0x000ee2000c101b00 */
[----:B------:R-:W-:-:S09]  /*144d0*/  WARPGROUP.ARRIVE ;  /* 0x00000000000079c5 */ /* 0x000fd20000000000 */
[----:B------:R-:W-:Y:S01]  /*144e0*/  HGMMA.64x64x16.F32 R24, gdesc[UR4], R24, gsb0 ;  /* 0x00e00000041879f0 */ /* 0x000fe20008000818 */
[----:B------:R-:W-:Y:S02]  /*144f0*/  IMAD.MOV.U32 R8, RZ, RZ, 0x28 ;  /* 0x00000028ff087424 */ /* 0x000fe400078e00ff */
[----:B------:R-:W-:-:S03]  /*14500*/  IMAD.MOV.U32 R11, RZ, RZ, 0xa00 ;  /* 0x00000a00ff0b7424 */ /* 0x000fc600078e00ff */
[----:B------:R-:W-:Y:S02]  /*14510*/  SEL R8, R8, 0x26, P1 ;  /* 0x0000002608087807 */ /* 0x000fe40000800000 */
[----:B------:R-:W-:-:S05]  /*14520*/  SEL R11, R11, 0x980, P1 ;  /* 0x000009800b0b7807 */ /* 0x000fca0000800000 */
[----:B------:R-:W-:-:S05]  /*14530*/  IMAD.IADD R8, R8, 0x1, R11 ;  /* 0x0000000108087824 */ /* 0x000fca00078e020b */
[----:B------:R-:W-:-:S05]  /*14540*/  LOP3.LUT R11, R8, 0xa06, RZ, 0xc0, !PT ;  /* 0x00000a06080b7812 */ /* 0x000fca00078ec0ff */
[----:B------:R-:W-:-:S05]  /*14550*/  IMAD.IADD R10, R4, 0x1, R11 ;  /* 0x00000001040a7824 */ /* 0x000fca00078e020b */
[----:B------:R-:W-:Y:S01]  /*14560*/  R2UR UR6, R10 ;  /* 0x000000000a0672ca */ /* 0x000fe200000e0000 */
[----:B----4-:R-:W-:Y:S02]  /*14570*/  IMAD.IADD R18, R11, 0x1, R18 ;  /* 0x000000010b127824 */ /* 0x010fe400078e0212 */
[----:B------:R-:W-:Y:S01]  /*14580*/  IMAD.MOV.U32 R11, RZ, RZ, R5 ;  /* 0x000000ffff0b7224 */ /* 0x000fe200078e0005 */
[----:B------:R-:W-:Y:S02]  /*14590*/  R2UR UR5, R19 ;  /* 0x00000000130572ca */ /* 0x000fe400000e0000 */
[----:B------:R-:W-:Y:S02]  /*145a0*/  R2UR UR4, R18 ;  /* 0x00000000120472ca */ /* 0x000fe400000e0000 */
[----:B------:R-:W-:Y:S01]  /*145b0*/  R2UR UR7, R11 ;  /* 0x000000000b0772ca */ /* 0x000fe200000e0000 */
[----:B------:R-:W-:Y:S01]  /*145c0*/  STL [R1+0x88], R6 ;  /* 0x0000880601007387 */ /* 0x000fe20000100800 */
[----:B------:R-:W-:-:S03]  /*145d0*/  WARPGROUP.DEPBAR.LE gsb0, 0x0 ;  /* 0x00008000000079c5 */ /* 0x000fc60000010000 */
[----:B------:R-:W4:Y:S01]  /*145e0*/  LD.E.64 R14, desc[UR44][R16.64+0xb0] ;  /* 0x0000b02c100e7980 */ /* 0x000f22000c101b00 */
[----:B------:R-:W-:-:S07]  /*145f0*/  WARPGROUP.ARRIVE ;  /* 0x00000000000079c5 */ /* 0x000fce0000000000 */
[----:B------:R-:W-:Y:S01]  /*14600*/  HGMMA.64x64x16.F32 R24, gdesc[UR4], R24, gsb0 ;  /* 0x00e00000041879f0 */ /* 0x000fe20008000818 */
[----:B------:R-:W-:Y:S02]  /*14610*/  VIADD R8, R4, 0xa00 ;  /* 0x00000a0004087836 */ /* 0x000fe40000000000 */
[----:B------:R-:W-:Y:S02]  /*14620*/  IMAD.MOV.U32 R11, RZ, RZ, R5 ;  /* 0x000000ffff0b7224 */ /* 0x000fe400078e0005 */
[----:B------:R-:W-:-:S03]  /*14630*/  IMAD.IADD R10, R3, 0x1, R8 ;  /* 0x00000001030a7824 */ /* 0x000fc600078e0208 */
[----:B------:R-:W-:Y:S02]  /*14640*/  R2UR UR7, R11 ;  /* 0x000000000b0772ca */ /* 0x000fe400000e0000 */
[----:B------:R-:W-:Y:S01]  /*14650*/  R2UR UR6, R10 ;  /* 0x000000000a0672ca */ /* 0x000fe200000e0000 */
[----:B------:R-:W-:Y:S01]  /*14660*/  STL [R1+0x88], R6 ;  /* 0x0000880601007387 */ /* 0x000fe20000100800 */
[----:B-----5:R-:W-:Y:S02]  /*14670*/  IADD3 R20, R3, 0xa00, R20 ;  /* 0x00000a0003147810 */ /* 0x020fe40007ffe014 */
[----:B------:R-:W-:Y:S02]  /*14680*/  R2UR UR5, R21 ;  /* 0x00000000150572ca */ /* 0x000fe400000e0000 */
[----:B------:R-:W-:Y:S01]  /*14690*/  R2UR UR4, R20 ;  /* 0x00000000140472ca */ /* 0x000fe200000e0000 */
[----:B------:R-:W-:Y:S02]  /*146a0*/  WARPGROUP.DEPBAR.LE gsb0, 0x0 ;  /* 0x00008000000079c5 */ /* 0x000fe40000010000 */
[----:B------:R-:W5:Y:S01]  /*146b0*/  LD.E.64 R18, desc[UR44][R16.64+0xb0] ;  /* 0x0000b02c10127980 */ /* 0x000f62000c101b00 */
[----:B------:R-:W-:-:S09]  /*146c0*/  WARPGROUP.ARRIVE ;  /* 0x00000000000079c5 */ /* 0x000fd20000000000 */
[----:B------:R-:W-:Y:S01]  /*146d0*/  HGMMA.64x64x16.F32 R24, gdesc[UR4], R24, gsb0 ;  /* 0x00e00000041879f0 */ /* 0x000fe20008000818 */
[----:B------:R-:W-:Y:S02]  /*146e0*/  IMAD.IADD R10, R7, 0x1, R8 ;  /* 0x00000001070a7824 */ /* 0x000fe400078e0208 */
[----:B------:R-:W-:-:S03]  /*146f0*/  IMAD.MOV.U32 R11, RZ, RZ, R5 ;  /* 0x000000ffff0b7224 */ /* 0x000fc600078e0005 */
[----:B------:R-:W-:Y:S02]  /*14700*/  R2UR UR6, R10 ;  /* 0x000000000a0672ca */ /* 0x000fe400000e0000 */
        /* <DEDUP_REMOVED lines=9> */
[----:B------:R-:W-:Y:S02]  /*147a0*/  IMAD.IADD R10, R9, 0x1, R8 ;  /* 0x00000001090a7824 */ /* 0x000fe400078e0208 */
[----:B------:R-:W-:-:S03]  /*147b0*/  IMAD.MOV.U32 R11, RZ, RZ, R5 ;  /* 0x000000ffff0b7224 */ /* 0x000fc600078e0005 */
[----:B------:R-:W-:Y:S02]  /*147c0*/  R2UR UR6, R10 ;  /* 0x000000000a0672ca */ /* 0x000fe400000e0000 */
        /* <DEDUP_REMOVED lines=73> */
[----:B------:R-:W-:Y:S02]  /*14c60*/  IMAD.MOV.U32 R11, RZ, RZ, R13 ;  /* 0x000000ffff0b7224 */ /* 0x000fe400078e000d */
        /* <DEDUP_REMOVED lines=8> */
[----:B------:R-:W-:Y:S03]  /*14cf0*/  HGMMA.64x64x16.F32 R24, gdesc[UR4], R24, gsb0 ;  /* 0x00e00000041879f0 */ /* 0x000fe60008000818 */
[----:B------:R-:W0:Y:S01]  /*14d00*/  S2R R59, SR_TID.X ;  /* 0x00000000003b7919 */ /* 0x000e220000002100 */
[----:B------:R-:W-:Y:S02]  /*14d10*/  VIADD R8, R4, 0xe00 ;  /* 0x00000e0004087836 */ /* 0x000fe40000000000 */
[----:B------:R-:W-:Y:S02]  /*14d20*/  IMAD.MOV.U32 R11, RZ, RZ, R5 ;  /* 0x000000ffff0b7224 */ /* 0x000fe400078e0005 */
[----:B------:R-:W-:-:S03]  /*14d30*/  IMAD.IADD R10, R3, 0x1, R8 ;  /* 0x00000001030a7824 */ /* 0x000fc600078e0208 */
[----:B------:R-:W-:Y:S02]  /*14d40*/  R2UR UR7, R11 ;  /* 0x000000000b0772ca */ /* 0x000fe400000e0000 */
[----:B------:R-:W-:Y:S02]  /*14d50*/  R2UR UR6, R10 ;  /* 0x000000000a0672ca */ /* 0x000fe400000e0000 */
[----:B-----5:R-:W-:Y:S02]  /*14d60*/  IADD3 R14, R3, 0xe00, R14 ;  /* 0x00000e00030e7810 */ /* 0x020fe40007ffe00e */
[----:B------:R-:W-:Y:S02]  /*14d70*/  R2UR UR5, R15 ;  /* 0x000000000f0572ca */ /* 0x000fe400000e0000 */
[----:B------:R-:W-:Y:S02]  /*14d80*/  R2UR UR4, R14 ;  /* 0x000000000e0472ca */ /* 0x000fe400000e0000 */
[----:B0-----:R-:W-:-:S04]  /*14d90*/  LOP3.LUT R59, R59, 0x7f, RZ, 0xc0, !PT ;  /* 0x0000007f3b3b7812 */ /* 0x001fc800078ec0ff */
[----:B------:R-:W-:-:S13]  /*14da0*/  ISETP.NE.AND P2, PT, R59, RZ, PT ;  /* 0x000000ff3b00720c */ /* 0x000fda0003f45270 */
[----:B------:R-:W5:Y:S04]  /*14db0*/  @!P2 LDL.64 R56, [R1+0x30] ;  /* 0x000030000138a983 */ /* 0x000f680000100a00 */
[----:B------:R-:W5:Y:S01]  /*14dc0*/  @!P2 LDL R59, [R1+0x1e8] ;  /* 0x0001e800013ba983 */ /* 0x000f620000100800 */
[----:B------:R-:W-:Y:S02]  /*14dd0*/  WARPGROUP.DEPBAR.LE gsb0, 0x0 ;  /* 0x00008000000079c5 */ /* 0x000fe40000010000 */
[----:B------:R-:W-:-:S06]  /*14de0*/  WARPGROUP.ARRIVE ;  /* 0x00000000000079c5 */ /* 0x000fcc0000000000 */
        /* <DEDUP_REMOVED lines=11> */
[----:B------:R-:W-:-:S05]  /*14ea0*/  IMAD.IADD R8, R9, 0x1, R8 ;  /* 0x0000000109087824 */ /* 0x000fca00078e0208 */
[----:B------:R-:W-:Y:S02]  /*14eb0*/  R2UR UR6, R8 ;  /* 0x00000000080672ca */ /* 0x000fe400000e0000 */
[----:B---3--:R-:W-:Y:S01]  /*14ec0*/  IADD3 R20, R9, 0xe00, R20 ;  /* 0x00000e0009147810 */ /* 0x008fe20007ffe014 */
[----:B------:R-:W-:Y:S01]  /*14ed0*/  IMAD.MOV.U32 R9, RZ, RZ, R5 ;  /* 0x000000ffff097224 */ /* 0x000fe200078e0005 */
[----:B------:R-:W-:Y:S02]  /*14ee0*/  R2UR UR5, R21 ;  /* 0x00000000150572ca */ /* 0x000fe400000e0000 */
        /* <DEDUP_REMOVED lines=14> */
[----:B----4-:R-:W-:Y:S01]  /*14fd0*/  IMAD.IADD R12, R3, 0x1, R12 ;  /* 0x00000001030c7824 */ /* 0x010fe200078e020c */
[----:B------:R-:W-:-:S04]  /*14fe0*/  R2UR UR5, R13 ;  /* 0x000000000d0572ca */ /* 0x000fc800000e0000 */
[----:B------:R-:W-:Y:S01]  /*14ff0*/  R2UR UR4, R12 ;  /* 0x000000000c0472ca */ /* 0x000fe200000e0000 */
[----:B------:R-:W-:Y:S02]  /*15000*/  WARPGROUP.DEPBAR.LE gsb0, 0x0 ;  /* 0x00008000000079c5 */ /* 0x000fe40000010000 */
[----:B------:R-:W-:-:S10]  /*15010*/  WARPGROUP.ARRIVE ;  /* 0x00000000000079c5 */ /* 0x000fd40000000000 */
[----:B------:R-:W-:Y:S01]  /*15020*/  HGMMA.64x64x16.F32 R24, gdesc[UR4], R24, gsb0 ;  /* 0x00e00000041879f0 */ /* 0x000fe20008000818 */
[----:B------:R0:W-:Y:S01]  /*15030*/  STL [R1+0x88], R6 ;  /* 0x0000880601007387 */ /* 0x0001e20000100800 */
[----:B-----5:R-:W-:-:S05]  /*15040*/  @!P2 MOV R56, R56 ;  /* 0x000000380038a202 */ /* 0x020fca0000000f00 */
[----:B------:R-:W-:-:S05]  /*15050*/  @!P2 IMAD R59, R59, 0x8, R56 ;  /* 0x000000083b3ba824 */ /* 0x000fca00078e0238 */
[----:B------:R-:W-:Y:S01]  /*15060*/  @!P2 PRMT R59, RZ, 0x654, R59 ;  /* 0x00000654ff3ba816 */ /* 0x000fe2000000003b */
[----:B------:R-:W-:-:S03]  /*15070*/  WARPGROUP.DEPBAR.LE gsb0, 0x0 ;  /* 0x00008000000079c5 */ /* 0x000fc60000010000 */
[----:B------:R1:W-:Y:S01]  /*15080*/  @!P2 SYNCS.ARRIVE.TRANS64.RED.A1T0 RZ, [R59+URZ], RZ ;  /* 0x000000ff3bffa9a7 */ /* 0x0003e2000810043f */
[----:B------:R-:W2:Y:S04]  /*15090*/  LDL.64 R10, [R1+0x120] ;  /* 0x00012000010a7983 */ /* 0x000ea80000100a00 */
[----:B------:R-:W0:Y:S04]  /*150a0*/  LDL.64 R8, [R1+0x200] ;  /* 0x0002000001087983 */ /* 0x000e280000100a00 */
[----:B------:R-:W3:Y:S04]  /*150b0*/  LDL R13, [R1+0x220] ;  /* 0x00022000010d7983 */ /* 0x000ee80000100800 */
[----:B------:R-:W4:Y:S04]  /*150c0*/  LDL.64 R14, [R1+0x210] ;  /* 0x00021000010e7983 */ /* 0x000f280000100a00 */
[----:B------:R-:W5:Y:S04]  /*150d0*/  LDL.64 R18, [R1+0xd8] ;  /* 0x0000d80001127983 */ /* 0x000f680000100a00 */
[----:B--2---:R-:W2:Y:S02]  /*150e0*/  LD.E R10, desc[UR44][R10.64] ;  /* 0x0000002c0a0a7980 */ /* 0x004ea4000c101900 */
[-C--:B--2---:R-:W-:Y:S01]  /*150f0*/  FMUL.FTZ R57, R24, R10.reuse ;  /* 0x0000000a18397220 */ /* 0x084fe20000410000 */
[-C--:B------:R-:W-:Y:S01]  /*15100*/  FMUL.FTZ R4, R26, R10.reuse ;  /* 0x0000000a1a047220 */ /* 0x080fe20000410000 */
[-C--:B------:R-:W-:Y:S01]  /*15110*/  FMUL.FTZ R5, R25, R10.reuse ;  /* 0x0000000a19057220 */ /* 0x080fe20000410000 */
[-C--:B------:R-:W-:Y:S01]  /*15120*/  FMUL.FTZ R3, R27, R10.reuse ;  /* 0x0000000a1b037220 */ /* 0x080fe20000410000 */
[----:B------:R-:W-:-:S02]  /*15130*/  FMUL.FTZ R66, R28, R10 ;  /* 0x0000000a1c427220 */ /* 0x000fc40000410000 */
[----:B------:R-:W0:Y:S01]  /*15140*/  MUFU.TANH R57, R57 ;  /* 0x0000003900397308 */ /* 0x000e220000002400 */
[-C--:B------:R-:W-:Y:S01]  /*15150*/  FMUL.FTZ R167, R30, R10.reuse ;  /* 0x0000000a1ea77220 */ /* 0x080fe20000410000 */
[----:B------:R-:W-:-:S06]  /*15160*/  FMUL.FTZ R163, R29, R10 ;  /* 0x0000000a1da37220 */ /* 0x000fcc0000410000 */
[----:B------:R-:W2:Y:S01]  /*15170*/  MUFU.TANH R4, R4 ;  /* 0x0000000400047308 */ /* 0x000ea20000002400 */
[----:B------:R-:W-:-:S07]  /*15180*/  FMUL.FTZ R158, R31, R10 ;  /* 0x0000000a1f9e7220 */ /* 0x000fce0000410000 */
[----:B------:R-:W1:Y:S01]  /*15190*/  MUFU.TANH R5, R5 ;  /* 0x0000000500057308 */ /* 0x000e620000002400 */
[-C--:B------:R-:W-:Y:S01]  /*151a0*/  FMUL.FTZ R77, R32, R10.reuse ;  /* 0x0000000a204d7220 */ /* 0x080fe20000410000 */
[----:B------:R-:W-:-:S06]  /*151b0*/  FMUL.FTZ R168, R34, R10 ;  /* 0x0000000a22a87220 */ /* 0x000fcc0000410000 */
[----:B------:R-:W3:Y:S01]  /*151c0*/  MUFU.TANH R3, R3 ;  /* 0x0000000300037308 */ /* 0x000ee20000002400 */
[----:B------:R-:W-:-:S07]  /*151d0*/  FMUL.FTZ R165, R33, R10 ;  /* 0x0000000a21a57220 */ /* 0x000fce0000410000 */
[----:B------:R-:W4:Y:S01]  /*151e0*/  MUFU.TANH R66, R66 ;  /* 0x0000004200427308 */ /* 0x000f220000002400 */
[----:B------:R-:W-:-:S07]  /*151f0*/  FMUL.FTZ R170, R35, R10 ;  /* 0x0000000a23aa7220 */ /* 0x000fce0000410000 */
[----:B------:R-:W5:Y:S01]  /*15200*/  MUFU.TANH R167, R167 ;  /* 0x000000a700a77308 */ /* 0x000f620000002400 */
[----:B0-----:R-:W-:Y:S01]  /*15210*/  FMNMX.FTZ R6, R57, R8, !PT ;  /* 0x0000000839067209 */ /* 0x001fe20007810000 */
[----:B------:R-:W-:Y:S01]  /*15220*/  FMUL.FTZ R87, R36, R10 ;  /* 0x0000000a24577220 */ /* 0x000fe20000410000 */
[----:B--2---:R-:W-:-:S05]  /*15230*/  FMNMX.FTZ R12, R4, R9, !PT ;  /* 0x00000009040c7209 */ /* 0x004fca0007810000 */
[----:B------:R-:W0:Y:S01]  /*15240*/  MUFU.TANH R163, R163 ;  /* 0x000000a300a37308 */ /* 0x000e220000002400 */
[----:B------:R-:W-:-:S07]  /*15250*/  FMUL.FTZ R172, R38, R10 ;  /* 0x0000000a26ac7220 */ /* 0x000fce0000410000 */
[----:B------:R-:W2:Y:S01]  /*15260*/  MUFU.TANH R158, R158 ;  /* 0x0000009e009e7308 */ /* 0x000ea20000002400 */
[----:B-1----:R-:W-:Y:S01]  /*15270*/  FMNMX.FTZ R7, R5, R6, !PT ;  /* 0x0000000605077209 */ /* 0x002fe20007810000 */
[----:B------:R-:W-:Y:S01]  /*15280*/  FMUL.FTZ R149, R37, R10 ;  /* 0x0000000a25957220 */ /* 0x000fe20000410000 */
[----:B---3--:R-:W-:-:S05]  /*15290*/  FMNMX.FTZ R12, R3, R12, !PT ;  /* 0x0000000c030c7209 */ /* 0x008fca0007810000 */
[----:B------:R-:W1:Y:S01]  /*152a0*/  MUFU.TANH R77, R77 ;  /* 0x0000004d004d7308 */ /* 0x000e620000002400 */
[----:B------:R-:W-:-:S07]  /*152b0*/  FMUL.FTZ R173, R39, R10 ;  /* 0x0000000a27ad7220 */ /* 0x000fce0000410000 */
[----:B------:R-:W3:Y:S01]  /*152c0*/  MUFU.TANH R168, R168 ;  /* 0x000000a800a87308 */ /* 0x000ee20000002400 */
[----:B----4-:R-:W-:Y:S01]  /*152d0*/  FMNMX.FTZ R6, R66, R7, !PT ;  /* 0x0000000742067209 */ /* 0x010fe20007810000 */
[----:B------:R-:W-:Y:S01]  /*152e0*/  FMUL.FTZ R97, R40, R10 ;  /* 0x0000000a28617220 */ /* 0x000fe20000410000 */
[----:B-----5:R-:W-:-:S05]  /*152f0*/  FMNMX.FTZ R7, R167, R12, !PT ;  /* 0x0000000ca7077209 */ /* 0x020fca0007810000 */
        /* <DEDUP_REMOVED lines=45> */
[----:B-1----:R-:W-:Y:S02]  /*155d0*/  FMNMX.FTZ R6, R107, R6, !PT ;  /* 0x000000066b067209 */ /* 0x002fe40007810000 */
[----:B---3--:R-:W-:-:S05]  /*155e0*/  FMNMX.FTZ R10, R176, R7, !PT ;  /* 0x00000007b00a7209 */ /* 0x008fca0007810000 */
[----:B------:R-:W1:Y:S08]  /*155f0*/  MUFU.TANH R123, R123 ;  /* 0x0000007b007b7308 */ /* 0x000e700000002400 */
[----:B------:R-:W3:Y:S01]  /*15600*/  MUFU.TANH R179, R179 ;  /* 0x000000b300b37308 */ /* 0x000ee20000002400 */
[----:B----4-:R-:W-:Y:S02]  /*15610*/  FMNMX.FTZ R6, R147, R6, !PT ;  /* 0x0000000693067209 */ /* 0x010fe40007810000 */
[----:B-----5:R-:W-:-:S05]  /*15620*/  FMNMX.FTZ R7, R177, R10, !PT ;  /* 0x0000000ab1077209 */ /* 0x020fca0007810000 */
[----:B------:R-:W4:Y:S08]  /*15630*/  MUFU.TANH R125, R125 ;  /* 0x0000007d007d7308 */ /* 0x000f300000002400 */
[----:B------:R-:W5:Y:S01]  /*15640*/  MUFU.TANH R180, R180 ;  /* 0x000000b400b47308 */ /* 0x000f620000002400 */
[----:B0-----:R-:W-:Y:S02]  /*15650*/  FMNMX.FTZ R6, R145, R6, !PT ;  /* 0x0000000691067209 */ /* 0x001fe40007810000 */
[----:B--2---:R-:W-:-:S05]  /*15660*/  FMNMX.FTZ R10, R178, R7, !PT ;  /* 0x00000007b20a7209 */ /* 0x004fca0007810000 */
[----:B------:R-:W0:Y:S08]  /*15670*/  MUFU.TANH R171, R171 ;  /* 0x000000ab00ab7308 */ /* 0x000e300000002400 */
[----:B------:R-:W2:Y:S01]  /*15680*/  MUFU.TANH R181, R181 ;  /* 0x000000b500b57308 */ /* 0x000ea20000002400 */
[----:B-1----:R-:W-:Y:S02]  /*15690*/  FMNMX.FTZ R6, R123, R6, !PT ;  /* 0x000000067b067209 */ /* 0x002fe40007810000 */
[----:B---3--:R-:W-:-:S02]  /*156a0*/  FMNMX.FTZ R7, R179, R10, !PT ;  /* 0x0000000ab3077209 */ /* 0x008fc40007810000 */
[----:B----4-:R-:W-:Y:S02]  /*156b0*/  FMNMX.FTZ R6, R125, R6, !PT ;  /* 0x000000067d067209 */ /* 0x010fe40007810000 */
[----:B-----5:R-:W-:Y:S02]  /*156c0*/  FMNMX.FTZ R10, R180, R7, !PT ;  /* 0x00000007b40a7209 */ /* 0x020fe40007810000 */
[----:B0-----:R-:W-:Y:S02]  /*156d0*/  FMNMX.FTZ R6, R171, R6, !PT ;  /* 0x00000006ab067209 */ /* 0x001fe40007810000 */
[----:B--2---:R-:W-:-:S03]  /*156e0*/  FMNMX.FTZ R7, R181, R10, !PT ;  /* 0x0000000ab5077209 */ /* 0x004fc60007810000 */
[----:B------:R-:W0:Y:S04]  /*156f0*/  SHFL.BFLY PT, R11, R6, 0x2, 0x1f ;  /* 0x0c401f00060b7f89 */ /* 0x000e2800000e0000 */
[----:B------:R-:W-:Y:S04]  /*15700*/  STL.64 [R1+0x200], R6 ;  /* 0x0002000601007387 */ /* 0x000fe80000100a00 */
[----:B------:R-:W2:Y:S01]  /*15710*/  LDL R20, [R1+0x204] ;  /* 0x0002040001147983 */ /* 0x000ea20000100800 */
[----:B0-----:R-:W-:-:S05]  /*15720*/  FMNMX.FTZ R11, R6, R11, !PT ;  /* 0x0000000b060b7209 */ /* 0x001fca0007810000 */
[----:B------:R-:W0:Y:S02]  /*15730*/  SHFL.BFLY PT, R10, R11, 0x1, 0x1f ;  /* 0x0c201f000b0a7f89 */ /* 0x000e2400000e0000 */
[----:B0-----:R-:W-:-:S05]  /*15740*/  FMNMX.FTZ R10, R11, R10, !PT ;  /* 0x0000000a0b0a7209 */ /* 0x001fca0007810000 */
[----:B------:R-:W-:Y:S04]  /*15750*/  STL [R1+0x200], R10 ;  /* 0x0002000a01007387 */ /* 0x000fe80000100800 */
[----:B------:R-:W3:Y:S04]  /*15760*/  LDL R21, [R1+0x200] ;  /* 0x0002000001157983 */ /* 0x000ee80000100800 */
[----:B--2---:R-:W0:Y:S02]  /*15770*/  SHFL.BFLY PT, R7, R20, 0x2, 0x1f ;  /* 0x0c401f0014077f89 */ /* 0x004e2400000e0000 */
[----:B0-----:R-:W-:-:S05]  /*15780*/  FMNMX.FTZ R7, R7, R20, !PT ;  /* 0x0000001407077209 */ /* 0x001fca0007810000 */
[----:B------:R-:W0:Y:S02]  /*15790*/  SHFL.BFLY PT, R6, R7, 0x1, 0x1f ;  /* 0x0c201f0007067f89 */ /* 0x000e2400000e0000 */
[----:B0-----:R-:W-:Y:S01]  /*157a0*/  FMNMX.FTZ R6, R7, R6, !PT ;  /* 0x0000000607067209 */ /* 0x001fe20007810000 */
[----:B---3--:R-:W-:-:S04]  /*157b0*/  FADD.FTZ R8, R8, -R21 ;  /* 0x8000001508087221 */ /* 0x008fc80000010000 */
[----:B------:R-:W-:Y:S01]  /*157c0*/  FADD.FTZ R12, R9, -R6 ;  /* 0x80000006090c7221 */ /* 0x000fe20000010000 */
[----:B------:R-:W-:-:S03]  /*157d0*/  FMUL.FTZ R8, R8, R13 ;  /* 0x0000000d08087220 */ /* 0x000fc60000410000 */
[----:B------:R-:W-:Y:S01]  /*157e0*/  FMUL.FTZ R12, R13, R12 ;  /* 0x0000000c0d0c7220 */ /* 0x000fe20000410000 */
[----:B------:R-:W0:Y:S08]  /*157f0*/  MUFU.EX2 R139, R8 ;  /* 0x00000008008b7308 */ /* 0x000e300000000800 */
[----:B------:R-:W1:Y:S01]  /*15800*/  MUFU.EX2 R138, R12 ;  /* 0x0000000c008a7308 */ /* 0x000e620000000800 */
[----:B------:R2:W-:Y:S01]  /*15810*/  STL [R1+0x204], R6 ;  /* 0x0002040601007387 */ /* 0x0005e20000100800 */
[----:B0-----:R-:W-:Y:S01]  /*15820*/  FMUL.FTZ R14, R139, R14 ;  /* 0x0000000e8b0e7220 */ /* 0x001fe20000410000 */
[----:B-1----:R-:W-:-:S05]  /*15830*/  FMUL.FTZ R15, R15, R138 ;  /* 0x0000008a0f0f7220 */ /* 0x002fca0000410000 */
[----:B------:R2:W-:Y:S04]  /*15840*/  STL.64 [R1+0x210], R14 ;  /* 0x0002100e01007387 */ /* 0x0005e80000100a00 */
[----:B------:R-:W3:Y:S01]  /*15850*/  LD.E R7, desc[UR44][R18.64+0x4] ;  /* 0x0000042c12077980 */ /* 0x000ee2000c101900 */
[----:B------:R-:W-:Y:S01]  /*15860*/  BSSY B0, `(.L_x_2083) ;  /* 0x000000c000007945 */ /* 0x000fe20003800000 */
[----:B---3--:R-:W-:-:S13]  /*15870*/  ISETP.NE.AND P1, PT, R7, RZ, PT ;  /* 0x000000ff0700720c */ /* 0x008fda0003f25270 */
[----:B--2---:R-:W-:Y:S05]  /*15880*/  @P1 BRA `(.L_x_2084) ;  /* 0x0000000000241947 */ /* 0x004fea0003800000 */
        /* <DEDUP_REMOVED lines=9> */
.L_x_2084:
[----:B------:R-:W-:Y:S05]  /*15920*/  BSYNC B0 ;  /* 0x0000000000007941 */ /* 0x000fea0003800000 */
.L_x_2083:
        /* <DEDUP_REMOVED lines=9> */
.L_x_2086:
[----:B------:R-:W-:Y:S05]  /*159c0*/  BSYNC B0 ;  /* 0x0000000000007941 */ /* 0x000fea0003800000 */
.L_x_2085:
        /* <DEDUP_REMOVED lines=58> */
[-C--:B--2---:R-:W-:Y:S01]  /*15d70*/  FMUL.FTZ R132, R132, R182.reuse ;  /* 0x000000b684847220 */ /* 0x084fe20000410000 */
[----:B------:R-:W-:-:S03]  /*15d80*/  FMUL.FTZ R183, R133, R182 ;  /* 0x000000b685b77220 */ /* 0x000fc60000410000 */
        /* <DEDUP_REMOVED lines=27> */
[-CC-:B------:R-:W-:Y:S01]  /*15f40*/  FFMA.FTZ R161, R3, R182.reuse, -R183.reuse ;  /* 0x000000b603a17223 */ /* 0x180fe200000108b7 */
        /* <DEDUP_REMOVED lines=8> */
[----:B------:R-:W-:Y:S08]  /*15fd0*/  MUFU.EX2 R162, R162 ;  /* 0x000000a200a27308 */ /* 0x000ff00000000800 */
[----:B------:R-:W5:Y:S01]  /*15fe0*/  MUFU.EX2 R3, R3 ;  /* 0x0000000300037308 */ /* 0x000f620000000800 */
[----:B---3--:R-:W-:Y:S01]  /*15ff0*/  FADD.FTZ R184, R150, R47 ;  /* 0x0000002f96b87221 */ /* 0x008fe20000010000 */
[----:B0-----:R-:W-:-:S06]  /*16000*/  FADD.FTZ R47, R143, R46 ;  /* 0x0000002e8f2f7221 */ /* 0x001fcc0000010000 */
[----:B------:R-:W0:Y:S08]  /*16010*/  MUFU.EX2 R163, R163 ;  /* 0x000000a300a37308 */ /* 0x000e300000000800 */
[----:B------:R-:W-:Y:S01]  /*16020*/  MUFU.EX2 R158, R158 ;  /* 0x0000009e009e7308 */ /* 0x000fe20000000800 */
[----:B------:R-:W-:Y:S01]  /*16030*/  FFMA.FTZ R172, R172, R182, -R183 ;  /* 0x000000b6acac7223 */ /* 0x000fe200000108b7 */
[----:B-1----:R-:W-:Y:S01]  /*16040*/  FADD.FTZ R184, R161, R184 ;  /* 0x000000b8a1b87221 */ /* 0x002fe20000010000 */
[----:B------:R-:W-:-:S05]  /*16050*/  FADD.FTZ R47, R160, R47 ;  /* 0x0000002fa02f7221 */ /* 0x000fca0000010000 */
[----:B------:R-:W1:Y:S01]  /*16060*/  MUFU.EX2 R164, R164 ;  /* 0x000000a400a47308 */ /* 0x000e620000000800 */
[----:B------:R-:W-:-:S07]  /*16070*/  FFMA.FTZ R185, R173, R182, -R183 ;  /* 0x000000b6adb97223 */ /* 0x000fce00000108b7 */
[----:B------:R-:W3:Y:S01]  /*16080*/  MUFU.EX2 R167, R167 ;  /* 0x000000a700a77308 */ /* 0x000ee20000000800 */
[----:B-----5:R-:W-:Y:S01]  /*16090*/  FADD.FTZ R173, R3, R184 ;  /* 0x000000b803ad7221 */ /* 0x020fe20000010000 */
[----:B------:R-:W-:-:S06]  /*160a0*/  FADD.FTZ R46, R162, R47 ;  /* 0x0000002fa22e7221 */ /* 0x000fcc0000010000 */
[----:B------:R-:W5:Y:S01]  /*160b0*/  MUFU.EX2 R165, R165 ;  /* 0x000000a500a57308 */ /* 0x000f620000000800 */
[----:B------:R-:W-:-:S07]  /*160c0*/  FFMA.FTZ R174, R174, R182, -R183 ;  /* 0x000000b6aeae7223 */ /* 0x000fce00000108b7 */
[----:B------:R-:W5:Y:S01]  /*160d0*/  MUFU.EX2 R168, R168 ;  /* 0x000000a800a87308 */ /* 0x000f620000000800 */
[----:B0-----:R-:W-:Y:S01]  /*160e0*/  FADD.FTZ R47, R163, R46 ;  /* 0x0000002ea32f7221 */ /* 0x001fe20000010000 */
[----:B------:R-:W-:-:S06]  /*160f0*/  FFMA.FTZ R175, R175, R182, -R183 ;  /* 0x000000b6afaf7223 */ /* 0x000fcc00000108b7 */
[----:B------:R-:W-:Y:S08]  /*16100*/  MUFU.EX2 R166, R166 ;  /* 0x000000a600a67308 */ /* 0x000ff00000000800 */
[----:B------:R0:W5:Y:S01]  /*16110*/  MUFU.EX2 R170, R172 ;  /* 0x000000ac00aa7308 */ /* 0x0001620000000800 */
[----:B-1----:R-:W-:Y:S01]  /*16120*/  FADD.FTZ R46, R164, R47 ;  /* 0x0000002fa42e7221 */ /* 0x002fe20000010000 */
[----:B------:R-:W-:-:S06]  /*16130*/  FFMA.FTZ R176, R176, R182, -R183 ;  /* 0x000000b6b0b07223 */ /* 0x000fcc00000108b7 */
[----:B------:R-:W-:Y:S01]  /*16140*/  MUFU.EX2 R149, R149 ;  /* 0x0000009500957308 */ /* 0x000fe20000000800 */
[----:B0-----:R-:W-:-:S07]  /*16150*/  FADD.FTZ R172, R158, R173 ;  /* 0x000000ad9eac7221 */ /* 0x001fce0000010000 */
[----:B------:R-:W0:Y:S01]  /*16160*/  MUFU.EX2 R185, R185 ;  /* 0x000000b900b97308 */ /* 0x000e220000000800 */
[----:B---3--:R-:W-:Y:S01]  /*16170*/  FADD.FTZ R173, R167, R172 ;  /* 0x000000aca7ad7221 */ /* 0x008fe20000010000 */
[----:B-----5:R-:W-:-:S06]  /*16180*/  FADD.FTZ R47, R165, R46 ;  /* 0x0000002ea52f7221 */ /* 0x020fcc0000010000 */
[----:B------:R-:W-:Y:S01]  /*16190*/  MUFU.EX2 R142, R142 ;  /* 0x0000008e008e7308 */ /* 0x000fe20000000800 */
[----:B------:R-:W-:Y:S01]  /*161a0*/  FADD.FTZ R173, R168, R173 ;  /* 0x000000ada8ad7221 */ /* 0x000fe20000010000 */
[----:B------:R-:W-:-:S06]  /*161b0*/  FFMA.FTZ R187, R177, R182, -R183 ;  /* 0x000000b6b1bb7223 */ /* 0x000fcc00000108b7 */
[----:B------:R-:W1:Y:S01]  /*161c0*/  MUFU.EX2 R174, R174 ;  /* 0x000000ae00ae7308 */ /* 0x000e620000000800 */
[----:B------:R-:W-:Y:S01]  /*161d0*/  FADD.FTZ R172, R170, R173 ;  /* 0x000000adaaac7221 */ /* 0x000fe20000010000 */
        /* <DEDUP_REMOVED lines=21> */
[----:B------:R-:W-:Y:S08]  /*16330*/  MUFU.EX2 R148, R148 ;  /* 0x0000009400947308 */ /* 0x000ff00000000800 */
[----:B------:R-:W0:Y:S01]  /*16340*/  MUFU.EX2 R178, R178 ;  /* 0x000000b200b27308 */ /* 0x000e220000000800 */
[----:B-1----:R-:W-:Y:S01]  /*16350*/  FADD.FTZ R172, R187, R172 ;  /* 0x000000acbbac7221 */ /* 0x002fe20000010000 */
[----:B------:R-:W-:-:S06]  /*16360*/  FADD.FTZ R46, R147, R46 ;  /* 0x0000002e932e7221 */ /* 0x000fcc0000010000 */
[----:B------:R-:W-:Y:S08]  /*16370*/  MUFU.EX2 R146, R146 ;  /* 0x0000009200927308 */ /* 0x000ff00000000800 */
[----:B------:R-:W1:Y:S01]  /*16380*/  MUFU.EX2 R179, R179 ;  /* 0x000000b300b37308 */ /* 0x000e620000000800 */
[----:B---3--:R-:W-:Y:S01]  /*16390*/  FADD.FTZ R173, R177, R172 ;  /* 0x000000acb1ad7221 */ /* 0x008fe20000010000 */
[----:B------:R-:W-:-:S06]  /*163a0*/  FADD.FTZ R47, R145, R46 ;  /* 0x0000002e912f7221 */ /* 0x000fcc0000010000 */
[----:B------:R-:W3:Y:S08]  /*163b0*/  MUFU.EX2 R171, R171 ;  /* 0x000000ab00ab7308 */ /* 0x000ef00000000800 */
[----:B------:R-:W5:Y:S01]  /*163c0*/  MUFU.EX2 R180, R180 ;  /* 0x000000b400b47308 */ /* 0x000f620000000800 */
[----:B0-----:R-:W-:Y:S01]  /*163d0*/  FADD.FTZ R46, R178, R173 ;  /* 0x000000adb22e7221 */ /* 0x001fe20000010000 */
[----:B------:R-:W-:-:S03]  /*163e0*/  FADD.FTZ R47, R148, R47 ;  /* 0x0000002f942f7221 */ /* 0x000fc60000010000 */
[----:B-1----:R-:W-:Y:S01]  /*163f0*/  FADD.FTZ R173, R179, R46 ;  /* 0x0000002eb3ad7221 */ /* 0x002fe20000010000 */
[----:B------:R-:W-:-:S04]  /*16400*/  FADD.FTZ R172, R146, R47 ;  /* 0x0000002f92ac7221 */ /* 0x000fc80000010000 */
[----:B---3--:R-:W-:Y:S01]  /*16410*/  FADD.FTZ R172, R171, R172 ;  /* 0x000000acabac7221 */ /* 0x008fe20000010000 */
        /* <DEDUP_REMOVED lines=192> */
[----:B------:R-:W-:Y:S04]  /*17020*/  STL.64 [R1+0x3d8], R4 ;  /* 0x0003d80401007387 */ /* 0x000fe80000100a00 */
        /* <DEDUP_REMOVED lines=144> */
[----:B------:R-:W-:Y:S01]  /*17930*/  F2FP.F16.F32.PACK_AB R167, R185, R170 ;  /* 0x000000aab9a7723e */ /* 0x000fe200000000ff */
[----:B------:R-:W4:Y:S01]  /*17940*/  LDL R3, [R1+0x1e8] ;  /* 0x0001e80001037983 */ /* 0x000f220000100800 */
        /* <DEDUP_REMOVED lines=9> */
[----:B------:R-:W-:Y:S04]  /*179e0*/  STSM.16.M88.4 [R5], R172 ;  /* 0x000000ac05007844 */ /* 0x000fe80000000200 */
[----:B------:R-:W-:Y:S04]  /*179f0*/  STSM.16.M88.4 [R6], R176 ;  /* 0x000000b006007844 */ /* 0x000fe80000000200 */
[----:B------:R-:W4:Y:S04]  /*17a00*/  LD.E.64 R170, desc[UR44][R16.64+0xa8] ;  /* 0x0000a82c10aa7980 */ /* 0x000f28000c101b00 */
        /* <DEDUP_REMOVED lines=102> */
[----:B------:R5:W-:Y:S04]  /*18070*/  STL [R1+0x3c8], R45 ;  /* 0x0003c82d01007387 */ /* 0x000be80000100800 */
        /* <DEDUP_REMOVED lines=483> */
.L_x_2088:
[----:B------:R-:W-:Y:S05]  /*19eb0*/  BSYNC B0 ;  /* 0x0000000000007941 */ /* 0x000fea0003800000 */
.L_x_2087:
[----:B------:R-:W-:Y:S05]  /*19ec0*/  @P0 BRA `(.L_x_2089) ;  /* 0xffffff8c00e80947 */ /* 0x000fea000383ffff */
.L_x_2068:
[----:B------:R-:W-:-:S13]  /*19ed0*/  ISETP.GE.AND P0, PT, R0, R154, PT ;  /* 0x0000009a0000720c */ /* 0x000fda0003f06270 */
[----:B------:R-:W-:Y:S05]  /*19ee0*/  @!P0 BRA `(.L_x_2090) ;  /* 0x000000a800208947 */ /* 0x000fea0003800000 */
.L_x_2119:
[----:B01----:R-:W2:Y:S04]  /*19ef0*/  LD.E R15, desc[UR44][R16.64+0x1e8] ;  /* 0x0001e82c100f7980 */ /* 0x003ea8000c101900 */
[----:B0-----:R-:W3:Y:S04]  /*19f00*/  LD.E R3, desc[UR44][R16.64+0x1f0] ;  /* 0x0001f02c10037980 */ /* 0x001ee8000c101900 */
[----:B------:R-:W4:Y:S01]  /*19f10*/  LD.E R5, desc[UR44][R16.64+0x1c] ;  /* 0x00001c2c10057980 */ /* 0x000f22000c101900 */
[----:B--2---:R-:W-:-:S05]  /*19f20*/  VIADD R7, R15, 0x1 ;  /* 0x000000010f077836 */ /* 0x004fca0000000000 */
[----:B------:R-:W-:-:S13]  /*19f30*/  ISETP.NE.AND P0, PT, R7, 0x2, PT ;  /* 0x000000020700780c */ /* 0x000fda0003f05270 */
[----:B------:R0:W5:Y:S04]  /*19f40*/  @P0 LD.E R9, desc[UR44][R16.64+0x1ec] ;  /* 0x0001ec2c10090980 */ /* 0x000168000c101900 */
[----:B------:R-:W2:Y:S01]  /*19f50*/  @!P0 LD.E R4, desc[UR44][R16.64+0x1ec] ;  /* 0x0001ec2c10048980 */ /* 0x000ea2000c101900 */
[----:B---3--:R-:W-:Y:S01]  /*19f60*/  VIADD R3, R3, 0x1 ;  /* 0x0000000103037836 */ /* 0x008fe20000000000 */
[----:B----4-:R-:W-:Y:S02]  /*19f70*/  LOP3.LUT R5, R5, 0x1, RZ, 0xfc, !PT ;  /* 0x0000000105057812 */ /* 0x010fe400078efcff */
[----:B------:R1:W-:Y:S04]  /*19f80*/  ST.E desc[UR44][R16.64+0x1e8], R7 ;  /* 0x0001e80710007985 */ /* 0x0003e8000c10192c */
[----:B------:R0:W-:Y:S04]  /*19f90*/  ST.E desc[UR44][R16.64+0x1f0], R3 ;  /* 0x0001f00310007985 */ /* 0x0001e8000c10192c */
[----:B------:R0:W-:Y:S01]  /*19fa0*/  @!P0 ST.E desc[UR44][R16.64+0x1e8], RZ ;  /* 0x0001e8ff10008985 */ /* 0x0001e2000c10192c */
[----:B------:R-:W-:Y:S01]  /*19fb0*/  ISETP.NE.AND P1, PT, R5, 0x3, PT ;  /* 0x000000030500780c */ /* 0x000fe20003f25270 */
[----:B------:R-:W-:Y:S05]  /*19fc0*/  YIELD ;  /* 0x0000000000007946 */ /* 0x000fea0003800000 */
[----:B------:R-:W-:Y:S01]  /*19fd0*/  BSSY B0, `(.L_x_2091) ;  /* 0x0000006000007945 */ /* 0x000fe20003800000 */
[----:B-1----:R-:W-:Y:S01]  /*19fe0*/  @!P0 IMAD.MOV.U32 R7, RZ, RZ, RZ ;  /* 0x000000ffff078224 */ /* 0x002fe200078e00ff */
[----:B--2---:R-:W-:-:S05]  /*19ff0*/  @!P0 LOP3.LUT R9, R4, 0x1, RZ, 0x3c, !PT ;  /* 0x0000000104098812 */ /* 0x004fca00078e3cff */
[----:B------:R0:W-:Y:S01]  /*1a000*/  @!P0 ST.E desc[UR44][R16.64+0x1ec], R9 ;  /* 0x0001ec0910008985 */ /* 0x0001e2000c10192c */
[----:B------:R-:W-:Y:S05]  /*1a010*/  @!P1 BRA `(.L_x_2092) ;  /* 0x0000000000049947 */ /* 0x000fea0003800000 */
[----:B------:R-:W-:Y:S01]  /*1a020*/  BPT.TRAP 0x1 ;  /* 0x000000040000795c */ /* 0x000fe20000300000 */
.L_x_2092:
[----:B------:R-:W-:Y:S05]  /*1a030*/  BSYNC B0 ;  /* 0x0000000000007941 */ /* 0x000fea0003800000 */
.L_x_2091:
[----:B------:R-:W2:Y:S01]  /*1a040*/  LD.E.64 R4, desc[UR44][R16.64+0x8] ;  /* 0x0000082c10047980 */ /* 0x000ea2000c101b00 */
[----:B-----5:R-:W-:Y:S02]  /*1a050*/  SHF.L.U32 R8, R9, 0x1f, RZ ;  /* 0x0000001f09087819 */ /* 0x020fe400000006ff */
[----:B--2---:R-:W-:-:S05]  /*1a060*/  MOV R4, R4 ;  /* 0x0000000400047202 */ /* 0x004fca0000000f00 */
[----:B------:R-:W-:-:S04]  /*1a070*/  IMAD R7, R7, 0x8, R4 ;  /* 0x0000000807077824 */ /* 0x000fc800078e0204 */
[----:B------:R1:W2:Y:S01]  /*1a080*/  SYNCS.PHASECHK.TRANS64.TRYWAIT P0, [R7+URZ], R8 ;  /* 0x00000008070075a7 */ /* 0x0002a2000800017f */
[----:B------:R-:W3:Y:S04]  /*1a090*/  LD.E R4, desc[UR44][R16.64+0x1c] ;  /* 0x00001c2c10047980 */ /* 0x000ee8000c101900 */
[----:B0-----:R1:W5:Y:S04]  /*1a0a0*/  LD.E R3, desc[UR44][R16.64+0x1e8] ;  /* 0x0001e82c10037980 */ /* 0x001368000c101900 */
[----:B------:R1:W5:Y:S01]  /*1a0b0*/  LD.E R6, desc[UR44][R16.64+0x1ec] ;  /* 0x0001ec2c10067980 */ /* 0x000362000c101900 */
[----:B------:R-:W-:Y:S01]  /*1a0c0*/  BSSY B0, `(.L_x_2093) ;  /* 0x0000005000007945 */ /* 0x000fe20003800000 */
[----:B---3--:R-:W-:-:S04]  /*1a0d0*/  LOP3.LUT R4, R4, 0x1, RZ, 0xfc, !PT ;  /* 0x0000000104047812 */ /* 0x008fc800078efcff */
[----:B------:R-:W-:-:S13]  /*1a0e0*/  ISETP.NE.AND P1, PT, R4, 0x3, PT ;  /* 0x000000030400780c */ /* 0x000fda0003f25270 */
[----:B-12---:R-:W-:Y:S05]  /*1a0f0*/  @!P1 BRA `(.L_x_2094) ;  /* 0x0000000000049947 */ /* 0x006fea0003800000 */
[----:B------:R-:W-:Y:S01]  /*1a100*/  BPT.TRAP 0x1 ;  /* 0x000000040000795c */ /* 0x000fe20000300000 */
.L_x_2094:
[----:B------:R-:W-:Y:S05]  /*1a110*/  BSYNC B0 ;  /* 0x0000000000007941 */ /* 0x000fea0003800000 */
.L_x_2093:
[----:B------:R-:W-:Y:S04]  /*1a120*/  BSSY B0, `(.L_x_2095) ;  /* 0x0000008000007945 */ /* 0x000fe80003800000 */
[----:B------:R-:W-:Y:S05]  /*1a130*/  @P0 BRA `(.L_x_2096) ;  /* 0x0000000000180947 */ /* 0x000fea0003800000 */
[----:B------:R-:W2:Y:S01]  /*1a140*/  LD.E.64 R4, desc[UR44][R16.64+0x8] ;  /* 0x0000082c10047980 */ /* 0x000ea2000c101b00 */
[----:B-----5:R-:W-:Y:S02]  /*1a150*/  SHF.L.U32 R6, R6, 0x1f, RZ ;  /* 0x0000001f06067819 */ /* 0x020fe400000006ff */
[----:B--2---:R-:W-:-:S05]  /*1a160*/  MOV R4, R4 ;  /* 0x0000000400047202 */ /* 0x004fca0000000f00 */
[----:B------:R-:W-:-:S04]  /*1a170*/  IMAD R3, R3, 0x8, R4 ;  /* 0x0000000803037824 */ /* 0x000fc800078e0204 */
[----:B------:R-:W0:Y:S02]  /*1a180*/  SYNCS.PHASECHK.TRANS64.TRYWAIT P0, [R3+URZ], R6 ;  /* 0x00000006030075a7 */ /* 0x000e24000800017f */
[----:B0-----:R-:W-:Y:S05]  /*1a190*/  @!P0 BRA `(.L_x_2097) ;  /* 0x00000140005c8947 */ /* 0x001fea0003800000 */
.L_x_2096:
[----:B------:R-:W-:Y:S05]  /*1a1a0*/  BSYNC B0 ;  /* 0x0000000000007941 */ /* 0x000fea0003800000 */
.L_x_2095:
[----:B------:R-:W2:Y:S04]  /*1a1b0*/  LD.E R5, desc[UR44][R16.64+0x1e8] ;  /* 0x0001e82c10057980 */ /* 0x000ea8000c101900 */
[----:B------:R-:W2:Y:S01]  /*1a1c0*/  LD.E.64 R8, desc[UR44][R16.64+0xa0] ;  /* 0x0000a02c10087980 */ /* 0x000ea2000c101b00 */
[----:B------:R-:W-:Y:S05]  /*1a1d0*/  WARPSYNC.ALL ;  /* 0x0000000000007948 */ /* 0x000fea0003800000 */
[----:B------:R-:W3:Y:S04]  /*1a1e0*/  LD.E.64 R18, desc[UR44][R16.64+0x98] ;  /* 0x0000982c10127980 */ /* 0x000ee8000c101b00 */
[----:B0----5:R-:W4:Y:S04]  /*1a1f0*/  LD.E.64 R6, desc[UR44][R16.64+0x98] ;  /* 0x0000982c10067980 */ /* 0x021f28000c101b00 */
[----:B------:R-:W4:Y:S04]  /*1a200*/  LD.E.64 R10, desc[UR44][R16.64+0x98] ;  /* 0x0000982c100a7980 */ /* 0x000f28000c101b00 */
[----:B------:R-:W4:Y:S01]  /*1a210*/  LD.E.64 R12, desc[UR44][R16.64+0x98] ;  /* 0x0000982c100c7980 */ /* 0x000f22000c101b00 */
[----:B--2---:R-:W-:-:S02]  /*1a220*/  IMAD R4, R5, 0x200, R8 ;  /* 0x0000020005047824 */ /* 0x004fc400078e0208 */
[----:B------:R-:W-:-:S03]  /*1a230*/  IMAD.MOV.U32 R5, RZ, RZ, R9 ;  /* 0x000000ffff057224 */ /* 0x000fc600078e0009 */
[C---:B------:R-:W-:Y:S02]  /*1a240*/  R2UR UR6, R4.reuse ;  /* 0x00000000040672ca */ /* 0x040fe400000e0000 */
[----:B------:R-:W-:Y:S01]  /*1a250*/  R2UR UR7, R5 ;  /* 0x00000000050772ca */ /* 0x000fe200000e0000 */
[----:B------:R0:W-:Y:S01]  /*1a260*/  ST.E desc[UR44][R16.64+0x80], RZ ;  /* 0x000080ff10007985 */ /* 0x0001e2000c10192c */
[----:B------:R-:W-:Y:S01]  /*1a270*/  VIADD R8, R4, 0x2 ;  /* 0x0000000204087836 */ /* 0x000fe20000000000 */
[----:B---3--:R-:W-:Y:S02]  /*1a280*/  R2UR UR4, R18 ;  /* 0x00000000120472ca */ /* 0x008fe400000e0000 */
[----:B------:R-:W-:Y:S01]  /*1a290*/  R2UR UR5, R19 ;  /* 0x00000000130572ca */ /* 0x000fe200000e0000 */
[----:B------:R-:W2:Y:S01]  /*1a2a0*/  LD.E R18, desc[UR44][R16.64+0x54] ;  /* 0x0000542c10127980 */ /* 0x000ea2000c101900 */
[----:B------:R-:W-:-:S11]  /*1a2b0*/  WARPGROUP.ARRIVE ;  /* 0x00000000000079c5 */ /* 0x000fd60000000000 */
[----:B------:R-:W-:Y:S01]  /*1a2c0*/  HGMMA.64x64x16.F32 R24, gdesc[UR4], RZ, !UPT, gsb0 ;  /* 0x00e00000041879f0 */ /* 0x000fe2000c0008ff */
[----:B----4-:R-:W-:Y:S01]  /*1a2d0*/  VIADD R6, R6, 0x2 ;  /* 0x0000000206067836 */ /* 0x010fe20000000000 */
[----:B------:R-:W-:Y:S01]  /*1a2e0*/  R2UR UR6, R8 ;  /* 0x00000000080672ca */ /* 0x000fe200000e0000 */
[----:B------:R-:W-:Y:S01]  /*1a2f0*/  IMAD.MOV.U32 R19, RZ, RZ, 0x1 ;  /* 0x00000001ff137424 */ /* 0x000fe200078e00ff */
[----:B------:R-:W-:Y:S02]  /*1a300*/  R2UR UR7, R9 ;  /* 0x00000000090772ca */ /* 0x000fe400000e0000 */
[----:B------:R-:W-:Y:S02]  /*1a310*/  R2UR UR4, R6 ;  /* 0x00000000060472ca */ /* 0x000fe400000e0000 */
[----:B------:R-:W-:Y:S01]  /*1a320*/  R2UR UR5, R7 ;  /* 0x00000000070572ca */ /* 0x000fe200000e0000 */
[----:B------:R-:W-:Y:S02]  /*1a330*/  WARPGROUP.DEPBAR.LE gsb0, 0x0 ;  /* 0x00008000000079c5 */ /* 0x000fe40000010000 */
[----:B------:R0:W5:Y:S04]  /*1a340*/  LD.E R3, desc[UR44][R16.64+0x1e8] ;  /* 0x0001e82c10037980 */ /* 0x000168000c101900 */
[----:B------:R0:W5:Y:S01]  /*1a350*/  LD.E R14, desc[UR44][R16.64+0x1ec] ;  /* 0x0001ec2c100e7980 */ /* 0x000162000c101900 */
[----:B------:R-:W-:Y:S01]  /*1a360*/  VIADD R6, R10, 0x4 ;  /* 0x000000040a067836 */ /* 0x000fe20000000000 */
[----:B------:R-:W-:Y:S01]  /*1a370*/  BSSY B0, `(.L_x_2098) ;  /* 0x0000020000007945 */ /* 0x000fe20003800000 */
[----:B------:R-:W-:Y:S01]  /*1a380*/  VIADD R8, R4, 0x4 ;  /* 0x0000000404087836 */ /* 0x000fe20000000000 */
[----:B------:R0:W-:Y:S01]  /*1a390*/  ST.E desc[UR44][R16.64+0x80], R19 ;  /* 0x0000801310007985 */ /* 0x0001e2000c10192c */
[----:B------:R-:W-:Y:S01]  /*1a3a0*/  WARPGROUP.ARRIVE ;  /* 0x00000000000079c5 */ /* 0x000fe20000000000 */
[----:B------:R-:W-:-:S02]  /*1a3b0*/  IMAD.MOV.U32 R7, RZ, RZ, R11 ;  /* 0x000000ffff077224 */ /* 0x000fc400078e000b */
[----:B------:R-:W-:-:S03]  /*1a3c0*/  IMAD.MOV.U32 R5, RZ, RZ, R13 ;  /* 0x000000ffff057224 */ /* 0x000fc600078e000d */
[----:B------:R-:W-:Y:S01]  /*1a3d0*/  HGMMA.64x64x16.F32 R24, gdesc[UR4], R24, gsb0 ;  /* 0x00e00000041879f0 */ /* 0x000fe20008000818 */
[----:B------:R-:W-:Y:S02]  /*1a3e0*/  R2UR UR6, R8 ;  /* 0x00000000080672ca */ /* 0x000fe400000e0000 */
[----:B------:R-:W-:Y:S02]  /*1a3f0*/  R2UR UR7, R9 ;  /* 0x00000000090772ca */ /* 0x000fe400000e0000 */
[----:B------:R-:W-:Y:S01]  /*1a400*/  R2UR UR4, R6 ;  /* 0x00000000060472ca */ /* 0x000fe200000e0000 */
[----:B------:R-:W-:Y:S01]  /*1a410*/  VIADD R6, R4, 0x6 ;  /* 0x0000000604067836 */ /* 0x000fe20000000000 */
[----:B------:R-:W-:Y:S01]  /*1a420*/  R2UR UR5, R7 ;  /* 0x00000000070572ca */ /* 0x000fe200000e0000 */
[----:B------:R-:W-:Y:S02]  /*1a430*/  VIADD R4, R12, 0x6 ;  /* 0x000000060c047836 */ /* 0x000fe40000000000 */
[----:B------:R-:W-:Y:S01]  /*1a440*/  IMAD.MOV.U32 R7, RZ, RZ, R9 ;  /* 0x000000ffff077224 */ /* 0x000fe200078e0009 */
[----:B------:R-:W-:-:S02]  /*1a450*/  WARPGROUP.DEPBAR.LE gsb0, 0x0 ;  /* 0x00008000000079c5 */ /* 0x000fc40000010000 */
[----:B------:R0:W-:Y:S01]  /*1a460*/  ST.E desc[UR44][R16.64+0x80], R19 ;  /* 0x0000801310007985 */ /* 0x0001e2000c10192c */
[----:B------:R-:W-:-:S06]  /*1a470*/  WARPGROUP.ARRIVE ;  /* 0x00000000000079c5 */ /* 0x000fcc0000000000 */
[----:B------:R-:W-:Y:S01]  /*1a480*/  HGMMA.64x64x16.F32 R24, gdesc[UR4], R24, gsb0 ;  /* 0x00e00000041879f0 */ /* 0x000fe20008000818 */
[----:B------:R-:W-:Y:S02]  /*1a490*/  R2UR UR6, R6 ;  /* 0x00000000060672ca */ /* 0x000fe400000e0000 */
[----:B------:R-:W-:Y:S02]  /*1a4a0*/  R2UR UR7, R7 ;  /* 0x00000000070772ca */ /* 0x000fe400000e0000 */
[----:B------:R-:W-:Y:S02]  /*1a4b0*/  R2UR UR4, R4 ;  /* 0x00000000040472ca */ /* 0x000fe400000e0000 */
[----:B------:R-:W-:Y:S01]  /*1a4c0*/  R2UR UR5, R5 ;  /* 0x00000000050572ca */ /* 0x000fe200000e0000 */
[----:B------:R-:W-:Y:S02]  /*1a4d0*/  WARPGROUP.DEPBAR.LE gsb0, 0x0 ;  /* 0x00008000000079c5 */ /* 0x000fe40000010000 */
[----:B------:R0:W-:Y:S01]  /*1a4e0*/  ST.E desc[UR44][R16.64+0x80], R19 ;  /* 0x0000801310007985 */ /* 0x0001e2000c10192c */
[----:B------:R-:W-:-:S09]  /*1a4f0*/  WARPGROUP.ARRIVE ;  /* 0x00000000000079c5 */ /* 0x000fd20000000000 */
[----:B------:R-:W-:Y:S01]  /*1a500*/  HGMMA.64x64x16.F32 R24, gdesc[UR4], R24, gsb0 ;  /* 0x00e00000041879f0 */ /* 0x000fe20008000818 */
[----:B--2---:R-:W-:-:S04]  /*1a510*/  LOP3.LUT R18, R18, 0x1, RZ, 0xfc, !PT ;  /* 0x0000000112127812 */ /* 0x004fc800078efcff */
[----:B------:R-:W-:Y:S01]  /*1a520*/  ISETP.NE.AND P0, PT, R18, 0x3, PT ;  /* 0x000000031200780c */ /* 0x000fe20003f05270 */
[----:B------:R-:W-:Y:S02]  /*1a530*/  WARPGROUP.DEPBAR.LE gsb0, 0x0 ;  /* 0x00008000000079c5 */ /* 0x000fe40000010000 */
[----:B------:R0:W-:Y:S10]  /*1a540*/  ST.E desc[UR44][R16.64+0x80], R19 ;  /* 0x0000801310007985 */ /* 0x0001f4000c10192c */
[----:B------:R-:W-:Y:S05]  /*1a550*/  @!P0 BRA `(.L_x_2099) ;  /* 0x0000000000048947 */ /* 0x000fea0003800000 */
[----:B------:R-:W-:Y:S01]  /*1a560*/  BPT.TRAP 0x1 ;  /* 0x000000040000795c */ /* 0x000fe20000300000 */
.L_x_2099:
[----:B------:R-:W-:Y:S05]  /*1a570*/  BSYNC B0 ;  /* 0x0000000000007941 */ /* 0x000fea0003800000 */
.L_x_2098:
[----:B------:R-:W2:Y:S01]  /*1a580*/  LD.E.64 R4, desc[UR44][R16.64+0x40] ;  /* 0x0000402c10047980 */ /* 0x000ea2000c101b00 */
[----:B-----5:R-:W-:Y:S02]  /*1a590*/  SHF.L.U32 R14, R14, 0x1f, RZ ;  /* 0x0000001f0e0e7819 */ /* 0x020fe400000006ff */
[----:B--2---:R-:W-:-:S05]  /*1a5a0*/  MOV R4, R4 ;  /* 0x0000000400047202 */ /* 0x004fca0000000f00 */
[----:B------:R-:W-:-:S04]  /*1a5b0*/  IMAD R3, R3, 0x8, R4 ;  /* 0x0000000803037824 */ /* 0x000fc800078e0204 */
[----:B------:R1:W2:Y:S01]  /*1a5c0*/  SYNCS.PHASECHK.TRANS64.TRYWAIT P0, [R3+URZ], R14 ;  /* 0x0000000e030075a7 */ /* 0x0002a2000800017f */
[----:B------:R-:W3:Y:S04]  /*1a5d0*/  LD.E R4, desc[UR44][R16.64+0x54] ;  /* 0x0000542c10047980 */ /* 0x000ee8000c101900 */
[----:B------:R1:W5:Y:S04]  /*1a5e0*/  LD.E R6, desc[UR44][R16.64+0x1e8] ;  /* 0x0001e82c10067980 */ /* 0x000368000c101900 */
[----:B------:R1:W5:Y:S01]  /*1a5f0*/  LD.E R7, desc[UR44][R16.64+0x1ec] ;  /* 0x0001ec2c10077980 */ /* 0x000362000c101900 */
[----:B------:R-:W-:Y:S01]  /*1a600*/  BSSY B0, `(.L_x_2100) ;  /* 0x0000005000007945 */ /* 0x000fe20003800000 */
[----:B---3--:R-:W-:-:S04]  /*1a610*/  LOP3.LUT R4, R4, 0x1, RZ, 0xfc, !PT ;  /* 0x0000000104047812 */ /* 0x008fc800078efcff */
[----:B------:R-:W-:-:S13]  /*1a620*/  ISETP.NE.AND P1, PT, R4, 0x3, PT ;  /* 0x000000030400780c */ /* 0x000fda0003f25270 */
[----:B-12---:R-:W-:Y:S05]  /*1a630*/  @!P1 BRA `(.L_x_2101) ;  /* 0x0000000000049947 */ /* 0x006fea0003800000 */
[----:B------:R-:W-:Y:S01]  /*1a640*/  BPT.TRAP 0x1 ;  /* 0x000000040000795c */ /* 0x000fe20000300000 */
.L_x_2101:
[----:B------:R-:W-:Y:S05]  /*1a650*/  BSYNC B0 ;  /* 0x0000000000007941 */ /* 0x000fea0003800000 */
.L_x_2100:
[----:B------:R-:W-:Y:S04]  /*1a660*/  BSSY B0, `(.L_x_2102) ;  /* 0x0000008000007945 */ /* 0x000fe80003800000 */
[----:B------:R-:W-:Y:S05]  /*1a670*/  @P0 BRA `(.L_x_2103) ;  /* 0x0000000000180947 */ /* 0x000fea0003800000 */
[----:B------:R-:W2:Y:S01]  /*1a680*/  LD.E.64 R4, desc[UR44][R16.64+0x40] ;  /* 0x0000402c10047980 */ /* 0x000ea2000c101b00 */
[----:B-----5:R-:W-:Y:S02]  /*1a690*/  SHF.L.U32 R7, R7, 0x1f, RZ ;  /* 0x0000001f07077819 */ /* 0x020fe400000006ff */
[----:B--2---:R-:W-:-:S05]  /*1a6a0*/  MOV R5, R4 ;  /* 0x0000000400057202 */ /* 0x004fca0000000f00 */
[----:B------:R-:W-:-:S04]  /*1a6b0*/  IMAD R6, R6, 0x8, R5 ;  /* 0x0000000806067824 */ /* 0x000fc800078e0205 */
[----:B------:R-:W1:Y:S02]  /*1a6c0*/  SYNCS.PHASECHK.TRANS64.TRYWAIT P0, [R6+URZ], R7 ;  /* 0x00000007060075a7 */ /* 0x000e64000800017f */
[----:B-1----:R-:W-:Y:S05]  /*1a6d0*/  @!P0 BRA `(.L_x_2104) ;  /* 0x0000013c00208947 */ /* 0x002fea0003800000 */
.L_x_2103:
[----:B------:R-:W-:Y:S05]  /*1a6e0*/  BSYNC B0 ;  /* 0x0000000000007941 */ /* 0x000fea0003800000 */
.L_x_2102:
[----:B------:R-:W2:Y:S04]  /*1a6f0*/  LD.E R14, desc[UR44][R16.64+0x88] ;  /* 0x0000882c100e7980 */ /* 0x000ea8000c101900 */
[----:B------:R-:W3:Y:S04]  /*1a700*/  LD.E R3, desc[UR44][R16.64+0x1e8] ;  /* 0x0001e82c10037980 */ /* 0x000ee8000c101900 */
[----:B------:R-:W3:Y:S04]  /*1a710*/  LD.E.64 R4, desc[UR44][R16.64+0xb8] ;  /* 0x0000b82c10047980 */ /* 0x000ee8000c101b00 */
[----:B-1---5:R-:W4:Y:S04]  /*1a720*/  LD.E.64 R6, desc[UR44][R16.64+0xb0] ;  /* 0x0000b02c10067980 */ /* 0x022f28000c101b00 */
[----:B------:R-:W4:Y:S04]  /*1a730*/  LD.E.64 R8, desc[UR44][R16.64+0xb0] ;  /* 0x0000b02c10087980 */ /* 0x000f28000c101b00 */
[----:B------:R-:W4:Y:S04]  /*1a740*/  LD.E.64 R10, desc[UR44][R16.64+0xb0] ;  /* 0x0000b02c100a7980 */ /* 0x000f28000c101b00 */
[----:B------:R-:W4:Y:S01]  /*1a750*/  LD.E.64 R12, desc[UR44][R16.64+0xb0] ;  /* 0x0000b02c100c7980 */ /* 0x000f22000c101b00 */
[----:B------:R-:W-:Y:S05]  /*1a760*/  WARPSYNC.ALL ;  /* 0x0000000000007948 */ /* 0x000fea0003800000 */
[----:B------:R-:W4:Y:S01]  /*1a770*/  LD.E.64 R20, desc[UR44][R16.64+0xb0] ;  /* 0x0000b02c10147980 */ /* 0x000f22000c101b00 */
[----:B------:R-:W-:Y:S01]  /*1a780*/  WARPGROUP.ARRIVE ;  /* 0x00000000000079c5 */ /* 0x000fe20000000000 */
[----:B--2---:R-:W-:Y:S01]  /*1a790*/  ISETP.NE.U32.AND P0, PT, R14, RZ, PT ;  /* 0x000000ff0e00720c */ /* 0x004fe20003f05070 */
[----:B---3--:R-:W-:Y:S01]  /*1a7a0*/  IMAD R4, R3, 0x1000, R4 ;  /* 0x0000100003047824 */ /* 0x008fe200078e0204 */
[----:B------:R-:W-:-:S02]  /*1a7b0*/  R2UR UR7, R5 ;  /* 0x00000000050772ca */ /* 0x000fc400000e0000 */
[----:B----4-:R-:W-:Y:S02]  /*1a7c0*/  R2UR UR4, R6 ;  /* 0x00000000060472ca */ /* 0x010fe400000e0000 */
[----:B------:R-:W-:Y:S02]  /*1a7d0*/  R2UR UR6, R4 ;  /* 0x00000000040672ca */ /* 0x000fe400000e0000 */
[----:B------:R-:W-:-:S05]  /*1a7e0*/  R2UR UR5, R7 ;  /* 0x00000000070572ca */ /* 0x000fca00000e0000 */
[----:B------:R-:W-:-:S08]  /*1a7f0*/  VOTEU.ANY UP0, P0 ;  /* 0x00000000003f7886 */ /* 0x000fd00000000100 */
[----:B------:R-:W-:Y:S01]  /*1a800*/  HGMMA.64x64x16.F32 R24, gdesc[UR4], R24, UP0, gsb0 ;  /* 0x00e00000041879f0 */ /* 0x000fe2000b800818 */
[----:B------:R-:W-:Y:S02]  /*1a810*/  VIADD R6, R8, 0x2 ;  /* 0x0000000208067836 */ /* 0x000fe40000000000 */
[----:B------:R-:W-:Y:S02]  /*1a820*/  IMAD.MOV.U32 R7, RZ, RZ, R9 ;  /* 0x000000ffff077224 */ /* 0x000fe400078e0009 */
[----:B------:R-:W-:Y:S02]  /*1a830*/  VIADD R8, R4, 0x2 ;  /* 0x0000000204087836 */ /* 0x000fe40000000000 */
[----:B------:R-:W-:Y:S01]  /*1a840*/  IMAD.MOV.U32 R9, RZ, RZ, R5 ;  /* 0x000000ffff097224 */ /* 0x000fe200078e0005 */
[----:B------:R-:W-:Y:S02]  /*1a850*/  R2UR UR4, R6 ;  /* 0x00000000060472ca */ /* 0x000fe400000e0000 */
[----:B------:R-:W-:-:S02]  /*1a860*/  R2UR UR6, R8 ;  /* 0x00000000080672ca */ /* 0x000fc400000e0000 */
[----:B------:R-:W-:Y:S02]  /*1a870*/  R2UR UR7, R9 ;  /* 0x00000000090772ca */ /* 0x000fe400000e0000 */
[----:B------:R-:W-:Y:S01]  /*1a880*/  R2UR UR5, R7 ;  /* 0x00000000070572ca */ /* 0x000fe200000e0000 */
[----:B------:R-:W-:Y:S02]  /*1a890*/  WARPGROUP.DEPBAR.LE gsb0, 0x0 ;  /* 0x00008000000079c5 */ /* 0x000fe40000010000 */
[----:B------:R-:W2:Y:S04]  /*1a8a0*/  LD.E.64 R56, desc[UR44][R16.64+0xb0] ;  /* 0x0000b02c10387980 */ /* 0x000ea8000c101b00 */
[----:B------:R-:W-:Y:S01]  /*1a8b0*/  ST.E desc[UR44][R16.64+0x88], R19 ;  /* 0x0000881310007985 */ /* 0x000fe2000c10192c */
[----:B------:R-:W-:-:S06]  /*1a8c0*/  WARPGROUP.ARRIVE ;  /* 0x00000000000079c5 */ /* 0x000fcc0000000000 */
[----:B------:R-:W-:Y:S01]  /*1a8d0*/  HGMMA.64x64x16.F32 R24, gdesc[UR4], R24, gsb0 ;  /* 0x00e00000041879f0 */ /* 0x000fe20008000818 */
[----:B------:R-:W-:Y:S02]  /*1a8e0*/  VIADD R6, R10, 0x4 ;  /* 0x000000040a067836 */ /* 0x000fe40000000000 */
[----:B------:R-:W-:Y:S02]  /*1a8f0*/  VIADD R8, R4, 0x4 ;  /* 0x0000000404087836 */ /* 0x000fe40000000000 */
[----:B------:R-:W-:Y:S02]  /*1a900*/  IMAD.MOV.U32 R7, RZ, RZ, R11 ;  /* 0x000000ffff077224 */ /* 0x000fe400078e000b */
[----:B------:R-:W-:Y:S01]  /*1a910*/  IMAD.MOV.U32 R9, RZ, RZ, R5 ;  /* 0x000000ffff097224 */ /* 0x000fe200078e0005 */
[----:B------:R-:W-:Y:S02]  /*1a920*/  R2UR UR6, R8 ;  /* 0x00000000080672ca */ /* 0x000fe400000e0000 */
[----:B------:R-:W-:-:S02]  /*1a930*/  R2UR UR4, R6 ;  /* 0x00000000060472ca */ /* 0x000fc400000e0000 */
[----:B------:R-:W-:Y:S02]  /*1a940*/  R2UR UR7, R9 ;  /* 0x00000000090772ca */ /* 0x000fe400000e0000 */
[----:B------:R-:W-:Y:S01]  /*1a950*/  R2UR UR5, R7 ;  /* 0x00000000070572ca */ /* 0x000fe200000e0000 */
[----:B------:R-:W-:Y:S02]  /*1a960*/  WARPGROUP.DEPBAR.LE gsb0, 0x0 ;  /* 0x00008000000079c5 */ /* 0x000fe40000010000 */
[----:B------:R-:W3:Y:S04]  /*1a970*/  LD.E.64 R58, desc[UR44][R16.64+0xb0] ;  /* 0x0000b02c103a7980 */ /* 0x000ee8000c101b00 */
        /* <DEDUP_REMOVED lines=12> */
[----:B------:R-:W4:Y:S04]  /*1aa40*/  LD.E.64 R10, desc[UR44][R16.64+0xb0] ;  /* 0x0000b02c100a7980 */ /* 0x000f28000c101b00 */
        /* <DEDUP_REMOVED lines=17> */
[----:B------:R-:W-:-:S03]  /*1ab60*/  IMAD.MOV.U32 R9, RZ, RZ, R5 ;  /* 0x000000ffff097224 */ /* 0x000fc600078e0005 */
[----:B------:R-:W-:Y:S02]  /*1ab70*/  R2UR UR6, R8 ;  /* 0x00000000080672ca */ /* 0x000fe400000e0000 */
[----:B------:R-:W-:Y:S01]  /*1ab80*/  R2UR UR7, R9 ;  /* 0x00000000090772ca */ /* 0x000fe200000e0000 */
[----:B--2---:R-:W-:Y:S02]  /*1ab90*/  VIADD R6, R56, 0x202 ;  /* 0x0000020238067836 */ /* 0x004fe40000000000 */
[----:B------:R-:W-:-:S03]  /*1aba0*/  IMAD.MOV.U32 R7, RZ, RZ, R57 ;  /* 0x000000ffff077224 */ /* 0x000fc600078e0039 */
        /* <DEDUP_REMOVED lines=8> */
[----:B------:R-:W-:-:S03]  /*1ac30*/  IMAD.MOV.U32 R9, RZ, RZ, R5 ;  /* 0x000000ffff097224 */ /* 0x000fc600078e0005 */
[----:B------:R-:W-:Y:S02]  /*1ac40*/  R2UR UR6, R8 ;  /* 0x00000000080672ca */ /* 0x000fe400000e0000 */
[----:B------:R-:W-:Y:S01]  /*1ac50*/  R2UR UR7, R9 ;  /* 0x00000000090772ca */ /* 0x000fe200000e0000 */
[----:B---3--:R-:W-:Y:S02]  /*1ac60*/  VIADD R6, R58, 0x204 ;  /* 0x000002043a067836 */ /* 0x008fe40000000000 */
[----:B------:R-:W-:-:S03]  /*1ac70*/  IMAD.MOV.U32 R7, RZ, RZ, R59 ;  /* 0x000000ffff077224 */ /* 0x000fc600078e003b */
        /* <DEDUP_REMOVED lines=8> */
[----:B------:R-:W-:-:S03]  /*1ad00*/  IMAD.MOV.U32 R9, RZ, RZ, R5 ;  /* 0x000000ffff097224 */ /* 0x000fc600078e0005 */
[----:B------:R-:W-:Y:S02]  /*1ad10*/  R2UR UR6, R8 ;  /* 0x00000000080672ca */ /* 0x000fe400000e0000 */
[----:B------:R-:W-:Y:S01]  /*1ad20*/  R2UR UR7, R9 ;  /* 0x00000000090772ca */ /* 0x000fe200000e0000 */
[----:B----4-:R-:W-:Y:S02]  /*1ad30*/  VIADD R6, R10, 0x206 ;  /* 0x000002060a067836 */ /* 0x010fe40000000000 */
[----:B------:R-:W-:-:S03]  /*1ad40*/  IMAD.MOV.U32 R7, RZ, RZ, R11 ;  /* 0x000000ffff077224 */ /* 0x000fc600078e000b */
        /* <DEDUP_REMOVED lines=11> */
[----:B------:R-:W-:Y:S02]  /*1ae00*/  VIADD R6, R12, 0x400 ;  /* 0x000004000c067836 */ /* 0x000fe40000000000 */
        /* <DEDUP_REMOVED lines=94> */
[----:B------:R-:W1:Y:S01]  /*1b3f0*/  SHFL.IDX PT, R3, R159, RZ, 0x1f ;  /* 0x00001fff9f037589 */ /* 0x000e6200000e0000 */
[----:B------:R-:W-:-:S03]  /*1b400*/  WARPGROUP.DEPBAR.LE gsb0, 0x0 ;  /* 0x00008000000079c5 */ /* 0x000fc60000010000 */
[----:B------:R-:W4:Y:S04]  /*1b410*/  LD.E.64 R64, desc[UR44][R16.64+0xb0] ;  /* 0x0000b02c10407980 */ /* 0x000f28000c101b00 */
[----:B------:R-:W-:Y:S01]  /*1b420*/  ST.E desc[UR44][R16.64+0x88], R19 ;  /* 0x0000881310007985 */ /* 0x000fe2000c10192c */
[----:B------:R-:W-:-:S06]  /*1b430*/  WARPGROUP.ARRIVE ;  /* 0x00000000000079c5 */ /* 0x000fcc0000000000 */
[----:B------:R-:W-:Y:S01]  /*1b440*/  HGMMA.64x64x16.F32 R24, gdesc[UR4], R24, gsb0 ;  /* 0x00e00000041879f0 */ /* 0x000fe20008000818 */
[----:B-1----:R-:W-:Y:S01]  /*1b450*/  ISETP.GT.AND P1, PT, R3, 0x7f, PT ;  /* 0x0000007f0300780c */ /* 0x002fe20003f24270 */
[----:B------:R-:W-:-:S03]  /*1b460*/  VIADD R10, R4, 0x800 ;  /* 0x00000800040a7836 */ /* 0x000fc60000000000 */
[----:B------:R-:W-:Y:S01]  /*1b470*/  SEL R3, RZ, 0x2, !P1 ;  /* 0x00000002ff037807 */ /* 0x000fe20004800000 */
[----:B------:R-:W-:-:S04]  /*1b480*/  IMAD.MOV.U32 R9, RZ, RZ, R5 ;  /* 0x000000ffff097224 */ /* 0x000fc800078e0005 */
[----:B------:R-:W-:Y:S01]  /*1b490*/  IMAD.IADD R8, R3, 0x1, R10 ;  /* 0x0000000103087824 */ /* 0x000fe200078e020a */
[----:B------:R-:W-:Y:S01]  /*1b4a0*/  R2UR UR11, R9 ;  /* 0x00000000090b72ca */ /* 0x000fe200000e0000 */
[----:B------:R-:W-:-:S03]  /*1b4b0*/  UMOV UR4, 0x1 ;  /* 0x0000000100047882 */ /* 0x000fc60000000000 */
[----:B------:R-:W-:Y:S01]  /*1b4c0*/  R2UR UR10, R8 ;  /* 0x00000000080a72ca */ /* 0x000fe200000e0000 */
[----:B------:R-:W-:Y:S01]  /*1b4d0*/  IMAD.MOV.U32 R7, RZ, RZ, R59 ;  /* 0x000000ffff077224 */ /* 0x000fe200078e003b */
[----:B------:R-:W-:Y:S01]  /*1b4e0*/  IADD3 R6, R58, 0x800, R3 ;  /* 0x000008003a067810 */ /* 0x000fe20007ffe003 */
[----:B------:R-:W-:-:S03]  /*1b4f0*/  UISETP.NE.U32.AND UP0, UPT, UR4, URZ, UPT ;  /* 0x0000003f0400728c */ /* 0x000fc6000bf05070 */
[----:B------:R-:W-:Y:S02]  /*1b500*/  R2UR UR8, R6 ;  /* 0x00000000060872ca */ /* 0x000fe400000e0000 */
[----:B------:R-:W-:Y:S01]  /*1b510*/  R2UR UR9, R7 ;  /* 0x00000000070972ca */ /* 0x000fe200000e0000 */
[----:B------:R-:W-:Y:S02]  /*1b520*/  WARPGROUP.DEPBAR.LE gsb0, 0x0 ;  /* 0x00008000000079c5 */ /* 0x000fe40000010000 */
[----:B------:R-:W4:Y:S04]  /*1b530*/  LD.E.64 R56, desc[UR44][R16.64+0xb0] ;  /* 0x0000b02c10387980 */ /* 0x000f28000c101b00 */
[----:B------:R-:W-:Y:S01]  /*1b540*/  ST.E desc[UR44][R16.64+0x88], R19 ;  /* 0x0000881310007985 */ /* 0x000fe2000c10192c */
[----:B------:R-:W-:-:S06]  /*1b550*/  WARPGROUP.ARRIVE ;  /* 0x00000000000079c5 */ /* 0x000fcc0000000000 */
[----:B------:R-:W-:Y:S01]  /*1b560*/  HGMMA.64x64x16.F32 R24, gdesc[UR8], R24, UP0, gsb0 ;  /* 0x00e00000081879f0 */ /* 0x000fe2000b800818 */
[----:B------:R-:W-:-:S05]  /*1b570*/  IMAD.MOV.U32 R21, RZ, RZ, 0x4 ;  /* 0x00000004ff157424 */ /* 0x000fca00078e00ff */
[----:B------:R-:W-:Y:S01]  /*1b580*/  SEL R13, R21, 0x2, P1 ;  /* 0x00000002150d7807 */ /* 0x000fe20000800000 */
[----:B------:R-:W-:-:S04]  /*1b590*/  IMAD.MOV.U32 R9, RZ, RZ, R5 ;  /* 0x000000ffff097224 */ /* 0x000fc800078e0005 */
[----:B------:R-:W-:Y:S01]  /*1b5a0*/  IMAD.IADD R8, R10, 0x1, R13 ;  /* 0x000000010a087824 */ /* 0x000fe200078e020d */
[----:B------:R-:W-:-:S04]  /*1b5b0*/  R2UR UR7, R9 ;  /* 0x00000000090772ca */ /* 0x000fc800000e0000 */
[----:B------:R-:W-:Y:S01]  /*1b5c0*/  R2UR UR6, R8 ;  /* 0x00000000080672ca */ /* 0x000fe200000e0000 */
[----:B--2---:R-:W-:Y:S01]  /*1b5d0*/  IMAD.MOV.U32 R7, RZ, RZ, R61 ;  /* 0x000000ffff077224 */ /* 0x004fe200078e003d */
[----:B------:R-:W-:-:S04]  /*1b5e0*/  IADD3 R6, R13, 0x800, R60 ;  /* 0x000008000d067810 */ /* 0x000fc80007ffe03c */
[----:B------:R-:W-:Y:S02]  /*1b5f0*/  R2UR UR4, R6 ;  /* 0x00000000060472ca */ /* 0x000fe400000e0000 */
[----:B------:R-:W-:Y:S01]  /*1b600*/  R2UR UR5, R7 ;  /* 0x00000000070572ca */ /* 0x000fe200000e0000 */
[----:B------:R-:W-:Y:S02]  /*1b610*/  WARPGROUP.DEPBAR.LE gsb0, 0x0 ;  /* 0x00008000000079c5 */ /* 0x000fe40000010000 */
[----:B------:R-:W2:Y:S04]  /*1b620*/  LD.E.64 R58, desc[UR44][R16.64+0xb0] ;  /* 0x0000b02c103a7980 */ /* 0x000ea8000c101b00 */
[----:B------:R-:W-:Y:S01]  /*1b630*/  ST.E desc[UR44][R16.64+0x88], R19 ;  /* 0x0000881310007985 */ /* 0x000fe2000c10192c */
[----:B------:R-:W-:-:S06]  /*1b640*/  WARPGROUP.ARRIVE ;  /* 0x00000000000079c5 */ /* 0x000fcc0000000000 */
[----:B------:R-:W-:Y:S01]  /*1b650*/  HGMMA.64x64x16.F32 R24, gdesc[UR4], R24, gsb0 ;  /* 0x00e00000041879f0 */ /* 0x000fe20008000818 */
[----:B------:R-:W-:Y:S01]  /*1b660*/  SEL R21, R21, 0x6, !P1 ;  /* 0x0000000615157807 */ /* 0x000fe20004800000 */
[----:B------:R-:W-:-:S04]  /*1b670*/  IMAD.MOV.U32 R9, RZ, RZ, R5 ;  /* 0x000000ffff097224 */ /* 0x000fc800078e0005 */
[----:B------:R-:W-:Y:S01]  /*1b680*/  IMAD.IADD R8, R10, 0x1, R21 ;  /* 0x000000010a087824 */ /* 0x000fe200078e0215 */
[----:B------:R-:W-:-:S04]  /*1b690*/  R2UR UR7, R9 ;  /* 0x00000000090772ca */ /* 0x000fc800000e0000 */
[----:B------:R-:W-:Y:S01]  /*1b6a0*/  R2UR UR6, R8 ;  /* 0x00000000080672ca */ /* 0x000fe200000e0000 */
[----:B---3--:R-:W-:Y:S01]  /*1b6b0*/  IMAD.MOV.U32 R7, RZ, RZ, R63 ;  /* 0x000000ffff077224 */ /* 0x008fe200078e003f */
[----:B------:R-:W-:-:S04]  /*1b6c0*/  IADD3 R6, R21, 0x800, R62 ;  /* 0x0000080015067810 */ /* 0x000fc80007ffe03e */
[----:B------:R-:W-:Y:S02]  /*1b6d0*/  R2UR UR4, R6 ;  /* 0x00000000060472ca */ /* 0x000fe400000e0000 */
[----:B------:R-:W-:Y:S01]  /*1b6e0*/  R2UR UR5, R7 ;  /* 0x00000000070572ca */ /* 0x000fe200000e0000 */
[----:B------:R-:W-:Y:S02]  /*1b6f0*/  WARPGROUP.DEPBAR.LE gsb0, 0x0 ;  /* 0x00008000000079c5 */ /* 0x000fe40000010000 */
[----:B------:R-:W3:Y:S04]  /*1b700*/  LD.E.64 R60, desc[UR44][R16.64+0xb0] ;  /* 0x0000b02c103c7980 */ /* 0x000ee8000c101b00 */
[----:B------:R-:W-:Y:S01]  /*1b710*/  ST.E desc[UR44][R16.64+0x88], R19 ;  /* 0x0000881310007985 */ /* 0x000fe2000c10192c */
[----:B------:R-:W-:-:S06]  /*1b720*/  WARPGROUP.ARRIVE ;  /* 0x00000000000079c5 */ /* 0x000fcc0000000000 */
[----:B------:R-:W-:Y:S01]  /*1b730*/  HGMMA.64x64x16.F32 R24, gdesc[UR4], R24, gsb0 ;  /* 0x00e00000041879f0 */ /* 0x000fe20008000818 */
[----:B------:R-:W-:Y:S02]  /*1b740*/  IMAD.MOV.U32 R6, RZ, RZ, 0x28 ;  /* 0x00000028ff067424 */ /* 0x000fe400078e00ff */
[----:B------:R-:W-:-:S03]  /*1b750*/  IMAD.MOV.U32 R7, RZ, RZ, 0xa00 ;  /* 0x00000a00ff077424 */ /* 0x000fc600078e00ff */
[----:B------:R-:W-:Y:S02]  /*1b760*/  SEL R6, R6, 0x26, P1 ;  /* 0x0000002606067807 */ /* 0x000fe40000800000 */
[----:B------:R-:W-:-:S05]  /*1b770*/  SEL R7, R7, 0x980, P1 ;  /* 0x0000098007077807 */ /* 0x000fca0000800000 */
[----:B------:R-:W-:-:S05]  /*1b780*/  IMAD.IADD R6, R6, 0x1, R7 ;  /* 0x0000000106067824 */ /* 0x000fca00078e0207 */
[----:B------:R-:W-:Y:S01]  /*1b790*/  LOP3.LUT R9, R6, 0xa06, RZ, 0xc0, !PT ;  /* 0x00000a0606097812 */ /* 0x000fe200078ec0ff */
[----:B----4-:R-:W-:-:S04]  /*1b7a0*/  IMAD.MOV.U32 R7, RZ, RZ, R65 ;  /* 0x000000ffff077224 */ /* 0x010fc800078e0041 */
[----:B------:R-:W-:Y:S02]  /*1b7b0*/  IMAD.IADD R6, R9, 0x1, R64 ;  /* 0x0000000109067824 */ /* 0x000fe400078e0240 */
[----:B------:R-:W-:Y:S02]  /*1b7c0*/  IMAD.IADD R8, R4, 0x1, R9 ;  /* 0x0000000104087824 */ /* 0x000fe400078e0209 */
[----:B------:R-:W-:Y:S01]  /*1b7d0*/  IMAD.MOV.U32 R9, RZ, RZ, R5 ;  /* 0x000000ffff097224 */ /* 0x000fe200078e0005 */
[----:B------:R-:W-:Y:S02]  /*1b7e0*/  R2UR UR4, R6 ;  /* 0x00000000060472ca */ /* 0x000fe400000e0000 */
[----:B------:R-:W-:Y:S02]  /*1b7f0*/  R2UR UR6, R8 ;  /* 0x00000000080672ca */ /* 0x000fe400000e0000 */
[----:B------:R-:W-:Y:S02]  /*1b800*/  R2UR UR7, R9 ;  /* 0x00000000090772ca */ /* 0x000fe400000e0000 */
[----:B------:R-:W-:Y:S01]  /*1b810*/  R2UR UR5, R7 ;  /* 0x00000000070572ca */ /* 0x000fe200000e0000 */
[----:B------:R-:W-:-:S02]  /*1b820*/  WARPGROUP.DEPBAR.LE gsb0, 0x0 ;  /* 0x00008000000079c5 */ /* 0x000fc40000010000 */
[----:B------:R-:W4:Y:S04]  /*1b830*/  LD.E.64 R62, desc[UR44][R16.64+0xb0] ;  /* 0x0000b02c103e7980 */ /* 0x000f28000c101b00 */
[----:B------:R-:W-:Y:S01]  /*1b840*/  ST.E desc[UR44][R16.64+0x88], R19 ;  /* 0x0000881310007985 */ /* 0x000fe2000c10192c */
[----:B------:R-:W-:-:S06]  /*1b850*/  WARPGROUP.ARRIVE ;  /* 0x00000000000079c5 */ /* 0x000fcc0000000000 */
[----:B------:R-:W-:Y:S01]  /*1b860*/  HGMMA.64x64x16.F32 R24, gdesc[UR4], R24, gsb0 ;  /* 0x00e00000041879f0 */ /* 0x000fe20008000818 */
[----:B------:R-:W-:Y:S02]  /*1b870*/  VIADD R10, R4, 0xa00 ;  /* 0x00000a00040a7836 */ /* 0x000fe40000000000 */
[----:B------:R-:W-:Y:S02]  /*1b880*/  IMAD.MOV.U32 R9, RZ, RZ, R5 ;  /* 0x000000ffff097224 */ /* 0x000fe400078e0005 */
[----:B------:R-:W-:-:S03]  /*1b890*/  IMAD.IADD R8, R3, 0x1, R10 ;  /* 0x0000000103087824 */ /* 0x000fc600078e020a */
[----:B------:R-:W-:Y:S02]  /*1b8a0*/  R2UR UR7, R9 ;  /* 0x00000000090772ca */ /* 0x000fe400000e0000 */
[----:B------:R-:W-:Y:S01]  /*1b8b0*/  R2UR UR6, R8 ;  /* 0x00000000080672ca */ /* 0x000fe200000e0000 */
[----:B------:R-:W-:Y:S01]  /*1b8c0*/  IMAD.MOV.U32 R7, RZ, RZ, R57 ;  /* 0x000000ffff077224 */ /* 0x000fe200078e0039 */
[----:B------:R-:W-:-:S04]  /*1b8d0*/  IADD3 R6, R3, 0xa00, R56 ;  /* 0x00000a0003067810 */ /* 0x000fc80007ffe038 */
[----:B------:R-:W-:Y:S02]  /*1b8e0*/  R2UR UR4, R6 ;  /* 0x00000000060472ca */ /* 0x000fe400000e0000 */
[----:B------:R-:W-:Y:S01]  /*1b8f0*/  R2UR UR5, R7 ;  /* 0x00000000070572ca */ /* 0x000fe200000e0000 */
[----:B------:R-:W-:Y:S02]  /*1b900*/  WARPGROUP.DEPBAR.LE gsb0, 0x0 ;  /* 0x00008000000079c5 */ /* 0x000fe40000010000 */
[----:B------:R-:W4:Y:S04]  /*1b910*/  LD.E.64 R64, desc[UR44][R16.64+0xb0] ;  /* 0x0000b02c10407980 */ /* 0x000f28000c101b00 */
[----:B------:R-:W-:Y:S01]  /*1b920*/  ST.E desc[UR44][R16.64+0x88], R19 ;  /* 0x0000881310007985 */ /* 0x000fe2000c10192c */
[----:B------:R-:W-:-:S06]  /*1b930*/  WARPGROUP.ARRIVE ;  /* 0x00000000000079c5 */ /* 0x000fcc0000000000 */
[----:B------:R-:W-:Y:S01]  /*1b940*/  HGMMA.64x64x16.F32 R24, gdesc[UR4], R24, gsb0 ;  /* 0x00e00000041879f0 */ /* 0x000fe20008000818 */
[----:B------:R-:W-:Y:S02]  /*1b950*/  IMAD.IADD R8, R13, 0x1, R10 ;  /* 0x000000010d087824 */ /* 0x000fe400078e020a */
[----:B------:R-:W-:-:S03]  /*1b960*/  IMAD.MOV.U32 R9, RZ, RZ, R5 ;  /* 0x000000ffff097224 */ /* 0x000fc600078e0005 */
[----:B------:R-:W-:Y:S02]  /*1b970*/  R2UR UR6, R8 ;  /* 0x00000000080672ca */ /* 0x000fe400000e0000 */
        /* <DEDUP_REMOVED lines=10> */
[----:B------:R-:W-:Y:S02]  /*1ba20*/  IMAD.IADD R8, R21, 0x1, R10 ;  /* 0x0000000115087824 */ /* 0x000fe400078e020a */
[----:B------:R-:W-:-:S03]  /*1ba30*/  IMAD.MOV.U32 R9, RZ, RZ, R5 ;  /* 0x000000ffff097224 */ /* 0x000fc600078e0005 */
[----:B------:R-:W-:Y:S02]  /*1ba40*/  R2UR UR6, R8 ;  /* 0x00000000080672ca */ /* 0x000fe400000e0000 */
        /* <DEDUP_REMOVED lines=64> */
[----:B------:R-:W1:Y:S01]  /*1be50*/  S2R R18, SR_TID.X ;  /* 0x0000000000127919 */ /* 0x000e620000002100 */
        /* <DEDUP_REMOVED lines=9> */
[----:B------:R-:W-:Y:S01]  /*1bef0*/  IMAD.IADD R6, R6, 0x1, R7 ;  /* 0x0000000106067824 */ /* 0x000fe200078e0207 */
[----:B-1----:R-:W-:-:S04]  /*1bf00*/  LOP3.LUT R18, R18, 0x7f, RZ, 0xc0, !PT ;  /* 0x0000007f12127812 */ /* 0x002fc800078ec0ff */
[----:B------:R-:W-:Y:S02]  /*1bf10*/  LOP3.LUT R9, R6, 0xe06, RZ, 0xc0, !PT ;  /* 0x00000e0606097812 */ /* 0x000fe400078ec0ff */
[----:B------:R-:W-:Y:S01]  /*1bf20*/  ISETP.NE.AND P0, PT, R18, RZ, PT ;  /* 0x000000ff1200720c */ /* 0x000fe20003f05270 */
[----:B----4-:R-:W-:Y:S02]  /*1bf30*/  IMAD.MOV.U32 R7, RZ, RZ, R61 ;  /* 0x000000ffff077224 */ /* 0x010fe400078e003d */
[----:B------:R-:W-:Y:S02]  /*1bf40*/  IMAD.IADD R6, R9, 0x1, R60 ;  /* 0x0000000109067824 */ /* 0x000fe400078e023c */
[----:B------:R-:W-:Y:S02]  /*1bf50*/  IMAD.IADD R8, R4, 0x1, R9 ;  /* 0x0000000104087824 */ /* 0x000fe400078e0209 */
[----:B------:R-:W-:Y:S01]  /*1bf60*/  IMAD.MOV.U32 R9, RZ, RZ, R5 ;  /* 0x000000ffff097224 */ /* 0x000fe200078e0005 */
[----:B------:R-:W-:-:S02]  /*1bf70*/  R2UR UR4, R6 ;  /* 0x00000000060472ca */ /* 0x000fc400000e0000 */
[----:B------:R-:W-:Y:S02]  /*1bf80*/  R2UR UR6, R8 ;  /* 0x00000000080672ca */ /* 0x000fe400000e0000 */
[----:B------:R-:W-:Y:S02]  /*1bf90*/  R2UR UR7, R9 ;  /* 0x00000000090772ca */ /* 0x000fe400000e0000 */
[----:B------:R-:W-:Y:S01]  /*1bfa0*/  R2UR UR5, R7 ;  /* 0x00000000070572ca */ /* 0x000fe200000e0000 */
[----:B------:R-:W-:Y:S02]  /*1bfb0*/  WARPGROUP.DEPBAR.LE gsb0, 0x0 ;  /* 0x00008000000079c5 */ /* 0x000fe40000010000 */
[----:B------:R-:W4:Y:S04]  /*1bfc0*/  LD.E.64 R58, desc[UR44][R16.64+0xb0] ;  /* 0x0000b02c103a7980 */ /* 0x000f28000c101b00 */
[----:B------:R-:W4:Y:S04]  /*1bfd0*/  @!P0 LD.E.64 R10, desc[UR44][R16.64+0x30] ;  /* 0x0000302c100a8980 */ /* 0x000f28000c101b00 */
[----:B------:R-:W4:Y:S04]  /*1bfe0*/  @!P0 LD.E R14, desc[UR44][R16.64+0x1e8] ;  /* 0x0001e82c100e8980 */ /* 0x000f28000c101900 */
[----:B------:R-:W-:Y:S01]  /*1bff0*/  ST.E desc[UR44][R16.64+0x88], R19 ;  /* 0x0000881310007985 */ /* 0x000fe2000c10192c */
[----:B------:R-:W-:-:S06]  /*1c000*/  WARPGROUP.ARRIVE ;  /* 0x00000000000079c5 */ /* 0x000fcc0000000000 */
[----:B------:R-:W-:Y:S01]  /*1c010*/  HGMMA.64x64x16.F32 R24, gdesc[UR4], R24, gsb0 ;  /* 0x00e00000041879f0 */ /* 0x000fe20008000818 */
[----:B------:R-:W-:Y:S02]  /*1c020*/  VIADD R12, R4, 0xe00 ;  /* 0x00000e00040c7836 */ /* 0x000fe40000000000 */
[----:B------:R-:W-:Y:S02]  /*1c030*/  IMAD.MOV.U32 R9, RZ, RZ, R5 ;  /* 0x000000ffff097224 */ /* 0x000fe400078e0005 */
[----:B------:R-:W-:-:S03]  /*1c040*/  IMAD.IADD R8, R3, 0x1, R12 ;  /* 0x0000000103087824 */ /* 0x000fc600078e020c */
[----:B------:R-:W-:Y:S01]  /*1c050*/  R2UR UR7, R9 ;  /* 0x00000000090772ca */ /* 0x000fe200000e0000 */
[----:B------:R-:W-:Y:S01]  /*1c060*/  IMAD.MOV.U32 R7, RZ, RZ, R63 ;  /* 0x000000ffff077224 */ /* 0x000fe200078e003f */
[----:B------:R-:W-:Y:S02]  /*1c070*/  IADD3 R6, R3, 0xe00, R62 ;  /* 0x00000e0003067810 */ /* 0x000fe40007ffe03e */
[----:B------:R-:W-:Y:S02]  /*1c080*/  R2UR UR6, R8 ;  /* 0x00000000080672ca */ /* 0x000fe400000e0000 */
[----:B------:R-:W-:Y:S02]  /*1c090*/  R2UR UR4, R6 ;  /* 0x00000000060472ca */ /* 0x000fe400000e0000 */
[----:B------:R-:W-:Y:S01]  /*1c0a0*/  R2UR UR5, R7 ;  /* 0x00000000070572ca */ /* 0x000fe200000e0000 */
[----:B------:R-:W-:Y:S02]  /*1c0b0*/  WARPGROUP.DEPBAR.LE gsb0, 0x0 ;  /* 0x00008000000079c5 */ /* 0x000fe40000010000 */
[----:B------:R-:W-:Y:S01]  /*1c0c0*/  ST.E desc[UR44][R16.64+0x88], R19 ;  /* 0x0000881310007985 */ /* 0x000fe2000c10192c */
[----:B------:R-:W-:-:S09]  /*1c0d0*/  WARPGROUP.ARRIVE ;  /* 0x00000000000079c5 */ /* 0x000fd20000000000 */
        /* <DEDUP_REMOVED lines=22> */
[----:B------:R-:W-:Y:S01]  /*1c240*/  ST.E desc[UR44][R16.64+0x88], R19 ;  /* 0x0000881310007985 */ /* 0x000fe2000c10192c */
[----:B------:R-:W-:-:S09]  /*1c250*/  WARPGROUP.ARRIVE ;  /* 0x00000000000079c5 */ /* 0x000fd20000000000 */
[----:B------:R-:W-:Y:S01]  /*1c260*/  HGMMA.64x64x16.F32 R24, gdesc[UR4], R24, gsb0 ;  /* 0x00e00000041879f0 */ /* 0x000fe20008000818 */
[----:B------:R-:W-:Y:S02]  /*1c270*/  IMAD.MOV.U32 R3, RZ, RZ, 0x40 ;  /* 0x00000040ff037424 */ /* 0x000fe400078e00ff */
[----:B------:R-:W-:-:S03]  /*1c280*/  IMAD.MOV.U32 R6, RZ, RZ, 0x1000 ;  /* 0x00001000ff067424 */ /* 0x000fc600078e00ff */
[----:B------:R-:W-:Y:S02]  /*1c290*/  SEL R3, R3, 0x3e, P1 ;  /* 0x0000003e03037807 */ /* 0x000fe40000800000 */
[----:B------:R-:W-:-:S05]  /*1c2a0*/  SEL R6, R6, 0xf80, P1 ;  /* 0x00000f8006067807 */ /* 0x000fca0000800000 */
[----:B------:R-:W-:-:S05]  /*1c2b0*/  IMAD.IADD R3, R3, 0x1, R6 ;  /* 0x0000000103037824 */ /* 0x000fca00078e0206 */
[----:B------:R-:W-:Y:S01]  /*1c2c0*/  LOP3.LUT R3, R3, 0x1e06, RZ, 0xc0, !PT ;  /* 0x00001e0603037812 */ /* 0x000fe200078ec0ff */
[----:B------:R-:W-:-:S04]  /*1c2d0*/  IMAD.MOV.U32 R7, RZ, RZ, R5 ;  /* 0x000000ffff077224 */ /* 0x000fc800078e0005 */
[----:B------:R-:W-:Y:S02]  /*1c2e0*/  IMAD.IADD R6, R4, 0x1, R3 ;  /* 0x0000000104067824 */ /* 0x000fe400078e0203 */
[----:B----4-:R-:W-:Y:S02]  /*1c2f0*/  IMAD.IADD R4, R3, 0x1, R58 ;  /* 0x0000000103047824 */ /* 0x010fe400078e023a */
[----:B------:R-:W-:Y:S01]  /*1c300*/  IMAD.MOV.U32 R5, RZ, RZ, R59 ;  /* 0x000000ffff057224 */ /* 0x000fe200078e003b */
[----:B------:R-:W-:Y:S02]  /*1c310*/  R2UR UR6, R6 ;  /* 0x00000000060672ca */ /* 0x000fe400000e0000 */
[----:B------:R-:W-:Y:S02]  /*1c320*/  R2UR UR7, R7 ;  /* 0x00000000070772ca */ /* 0x000fe400000e0000 */
[----:B------:R-:W-:Y:S02]  /*1c330*/  R2UR UR4, R4 ;  /* 0x00000000040472ca */ /* 0x000fe400000e0000 */
[----:B------:R-:W-:Y:S01]  /*1c340*/  R2UR UR5, R5 ;  /* 0x00000000050572ca */ /* 0x000fe200000e0000 */
[----:B------:R-:W-:-:S02]  /*1c350*/  WARPGROUP.DEPBAR.LE gsb0, 0x0 ;  /* 0x00008000000079c5 */ /* 0x000fc40000010000 */
[----:B------:R-:W-:Y:S01]  /*1c360*/  ST.E desc[UR44][R16.64+0x88], R19 ;  /* 0x0000881310007985 */ /* 0x000fe2000c10192c */
[----:B------:R-:W-:-:S09]  /*1c370*/  WARPGROUP.ARRIVE ;  /* 0x00000000000079c5 */ /* 0x000fd20000000000 */
[----:B------:R-:W-:Y:S01]  /*1c380*/  HGMMA.64x64x16.F32 R24, gdesc[UR4], R24, gsb0 ;  /* 0x00e00000041879f0 */ /* 0x000fe20008000818 */
[----:B------:R-:W-:-:S05]  /*1c390*/  @!P0 MOV R11, R10 ;  /* 0x0000000a000b8202 */ /* 0x000fca0000000f00 */
[----:B------:R-:W-:-:S05]  /*1c3a0*/  @!P0 IMAD R14, R14, 0x8, R11 ;  /* 0x000000080e0e8824 */ /* 0x000fca00078e020b */
[----:B------:R-:W-:Y:S01]  /*1c3b0*/  @!P0 PRMT R14, RZ, 0x654, R14 ;  /* 0x00000654ff0e8816 */ /* 0x000fe2000000000e */
[----:B------:R-:W-:Y:S02]  /*1c3c0*/  WARPGROUP.DEPBAR.LE gsb0, 0x0 ;  /* 0x00008000000079c5 */ /* 0x000fe40000010000 */
[----:B------:R0:W-:Y:S01]  /*1c3d0*/  ST.E desc[UR44][R16.64+0x88], R19 ;  /* 0x0000881310007985 */ /* 0x0001e2000c10192c */
[----:B------:R1:W-:Y:S03]  /*1c3e0*/  @!P0 SYNCS.ARRIVE.TRANS64.RED.A1T0 RZ, [R14+URZ], RZ ;  /* 0x000000ff0eff89a7 */ /* 0x0003e6000810043f */
[----:B------:R-:W2:Y:S04]  /*1c3f0*/  LD.E.64 R20, desc[UR44][R16.64+0x120] ;  /* 0x0001202c10147980 */ /* 0x000ea8000c101b00 */
[----:B------:R-:W0:Y:S04]  /*1c400*/  LDL R18, [R1+0xec] ;  /* 0x0000ec0001127983 */ /* 0x000e280000100800 */
[----:B------:R-:W3:Y:S04]  /*1c410*/  LDL.64 R12, [R1+0x110] ;  /* 0x00011000010c7983 */ /* 0x000ee80000100a00 */
[----:B------:R-:W4:Y:S04]  /*1c420*/  LDL R3, [R1+0x70] ;  /* 0x0000700001037983 */ /* 0x000f280000100800 */
[----:B-1----:R-:W4:Y:S04]  /*1c430*/  LDL R14, [R1+0x118] ;  /* 0x00011800010e7983 */ /* 0x002f280000100800 */
[----:B------:R-:W4:Y:S04]  /*1c440*/  LDL.128 R8, [R1+0x100] ;  /* 0x0001000001087983 */ /* 0x000f280000100c00 */
[----:B------:R-:W4:Y:S04]  /*1c450*/  LDL.128 R4, [R1+0xf0] ;  /* 0x0000f00001047983 */ /* 0x000f280000100c00 */
[----:B--2---:R1:W2:Y:S01]  /*1c460*/  LD.E R20, desc[UR44][R20.64] ;  /* 0x0000002c14147980 */ /* 0x0042a2000c101900 */
[----:B0-----:R-:W-:-:S04]  /*1c470*/  SHF.R.S32.HI R19, RZ, 0x1f, R18 ;  /* 0x0000001fff137819 */ /* 0x001fc80000011412 */
[----:B-1----:R-:W-:-:S04]  /*1c480*/  LEA.HI R21, R19, R18, RZ, 0x7 ;  /* 0x0000001213157211 */ /* 0x002fc800078f38ff */
[----:B------:R-:W-:-:S05]  /*1c490*/  LOP3.LUT R21, R21, 0xffffff80, RZ, 0xc0, !PT ;  /* 0xffffff8015157812 */ /* 0x000fca00078ec0ff */
[----:B------:R-:W-:Y:S01]  /*1c4a0*/  IMAD.IADD R21, R18, 0x1, -R21 ;  /* 0x0000000112157824 */ /* 0x000fe200078e0a15 */
[----:B---3--:R-:W-:Y:S02]  /*1c4b0*/  ISETP.NE.AND P1, PT, R12, 0x1, PT ;  /* 0x000000010c00780c */ /* 0x008fe40003f25270 */
[----:B----4-:R-:W-:Y:S01]  /*1c4c0*/  ISETP.GE.AND P2, PT, R9, 0x1, PT ;  /* 0x000000010900780c */ /* 0x010fe20003f46270 */
[----:B------:R-:W-:Y:S01]  /*1c4d0*/  BSSY B0, `(.L_x_2105) ;  /* 0x0000075000007945 */ /* 0x000fe20003800000 */
[-C--:B--2---:R-:W-:Y:S01]  /*1c4e0*/  FMUL.FTZ R30, R30, R20.reuse ;  /* 0x000000141e1e7220 */ /* 0x084fe20000410000 */
[-C--:B------:R-:W-:Y:S01]  /*1c4f0*/  FMUL.FTZ R31, R31, R20.reuse ;  /* 0x000000141f1f7220 */ /* 0x080fe20000410000 */
[-C--:B------:R-:W-:Y:S02]  /*1c500*/  FMUL.FTZ R29, R29, R20.reuse ;  /* 0x000000141d1d7220 */ /* 0x080fe40000410000 */
[----:B------:R0:W1:Y:S01]  /*1c510*/  MUFU.TANH R57, R30 ;  /* 0x0000001e00397308 */ /* 0x0000620000002400 */
[----:B------:R-:W-:-:S07]  /*1c520*/  FMUL.FTZ R32, R32, R20 ;  /* 0x0000001420207220 */ /* 0x000fce0000410000 */
[----:B------:R2:W3:Y:S01]  /*1c530*/  MUFU.TANH R58, R31 ;  /* 0x0000001f003a7308 */ /* 0x0004e20000002400 */
[----:B0-----:R-:W-:-:S07]  /*1c540*/  SHF.R.S32.HI R30, RZ, 0x1f, R21 ;  /* 0x0000001fff1e7819 */ /* 0x001fce0000011415 */
[----:B------:R0:W4:Y:S01]  /*1c550*/  MUFU.TANH R56, R29 ;  /* 0x0000001d00387308 */ /* 0x0001220000002400 */
[----:B--2---:R-:W-:-:S04]  /*1c560*/  LEA.HI R31, R19, R18, RZ, 0x2 ;  /* 0x00000012131f7211 */ /* 0x004fc800078f10ff */
[----:B------:R-:W-:Y:S02]  /*1c570*/  LOP3.LUT R31, R31, 0xfffffffc, RZ, 0xc0, !PT ;  /* 0xfffffffc1f1f7812 */ /* 0x000fe400078ec0ff */
[-C--:B0-----:R-:W-:Y:S01]  /*1c580*/  LEA.HI R29, R30, R21.reuse, RZ, 0x2 ;  /* 0x000000151e1d7211 */ /* 0x081fe200078f10ff */
[----:B------:R0:W2:Y:S03]  /*1c590*/  MUFU.TANH R59, R32 ;  /* 0x00000020003b7308 */ /* 0x0000a60000002400 */
[----:B------:R-:W-:Y:S01]  /*1c5a0*/  SHF.R.S32.HI R19, RZ, 0x2, R29 ;  /* 0x00000002ff137819 */ /* 0x000fe2000001141d */
[----:B------:R-:W-:Y:S01]  /*1c5b0*/  IMAD.IADD R31, R18, 0x1, -R31 ;  /* 0x00000001121f7824 */ /* 0x000fe200078e0a1f */
[----:B------:R-:W-:Y:S02]  /*1c5c0*/  LEA.HI R30, R30, R21, RZ, 0x5 ;  /* 0x000000151e1e7211 */ /* 0x000fe400078f28ff */
[----:B0-----:R-:W-:-:S04]  /*1c5d0*/  SHF.R.S32.HI R32, RZ, 0x1f, R29 ;  /* 0x0000001fff207819 */ /* 0x001fc8000001141d */
        /* <DEDUP_REMOVED lines=10> */
[----:B------:R-:W-:Y:S01]  /*1c680*/  @P1 IMAD.HI.U32 R13, R18, R13, RZ ;  /* 0x0000000d120d1227 */ /* 0x000fe200078e00ff */
[----:B------:R-:W-:-:S04]  /*1c690*/  LOP3.LUT R12, R29, 0x7ffffffc, RZ, 0xc0, !PT ;  /* 0x7ffffffc1d0c7812 */ /* 0x000fc800078ec0ff */
[----:B------:R-:W-:Y:S01]  /*1c6a0*/  @P1 SHF.R.U32.HI R18, RZ, R14, R13 ;  /* 0x0000000eff121219 */ /* 0x000fe2000001160d */
[----:B------:R-:W-:-:S04]  /*1c6b0*/  IMAD.SHL.U32 R30, R0, 0x40, RZ ;  /* 0x00000040001e7824 */ /* 0x000fc800078e00ff */
[----:B------:R-:W0:Y:S01]  /*1c6c0*/  SHFL.IDX PT, R29, R18, RZ, 0x1c1f ;  /* 0x001c1fff121d7589 */ /* 0x000e2200000e0000 */
[----:B------:R-:W-:Y:S01]  /*1c6d0*/  IADD3 R3, -R30, 0x1, RZ ;  /* 0x000000011e037810 */ /* 0x000fe20007ffe1ff */
        /* <DEDUP_REMOVED lines=26> */
[----:B------:R-:W-:-:S02]  /*1c880*/  IMAD.IADD R12, R21, 0x1, -R12 ;  /* 0x00000001150c7824 */ /* 0x000fc400078e0a0c */
[-C--:B------:R-:W-:Y:S01]  /*1c890*/  FMUL.FTZ R54, R54, R20.reuse ;  /* 0x0000001436367220 */ /* 0x080fe20000410000 */
[----:B------:R-:W-:Y:S01]  /*1c8a0*/  FMUL.FTZ R20, R55, R20 ;  /* 0x0000001437147220 */ /* 0x000fe20000410000 */
[----:B------:R-:W-:Y:S01]  /*1c8b0*/  IMAD R3, R12, -0x2, R3 ;  /* 0xfffffffe0c037824 */ /* 0x000fe200078e0203 */
[----:B------:R-:W0:Y:S04]  /*1c8c0*/  MUFU.TANH R24, R24 ;  /* 0x0000001800187308 */ /* 0x000e280000002400 */
[----:B------:R-:W-:-:S04]  /*1c8d0*/  IADD3 R14, -R4, R3, R5 ;  /* 0x00000003040e7210 */ /* 0x000fc80007ffe105 */
[----:B------:R-:W0:Y:S01]  /*1c8e0*/  MUFU.TANH R25, R25 ;  /* 0x0000001900197308 */ /* 0x000e220000002400 */
[----:B------:R-:W-:-:S07]  /*1c8f0*/  LOP3.LUT R3, RZ, R6, RZ, 0x33, !PT ;  /* 0x00000006ff037212 */ /* 0x000fce00078e33ff */
        /* <DEDUP_REMOVED lines=26> */
[----:B------:R-:W1:Y:S01]  /*1caa0*/  MUFU.TANH R20, R20 ;  /* 0x0000001400147308 */ /* 0x000e620000002400 */
[----:B------:R-:W-:-:S02]  /*1cab0*/  IMAD.IADD R14, R14, 0x1, R3 ;  /* 0x000000010e0e7824 */ /* 0x000fc400078e0203 */
[----:B------:R-:W-:Y:S02]  /*1cac0*/  IMAD.IADD R19, R8, 0x1, -R30 ;  /* 0x0000000108137824 */ /* 0x000fe400078e0a1e */
[--C-:B0-----:R-:W-:Y:S02]  /*1cad0*/  IMAD.IADD R6, R13, 0x1, R29.reuse ;  /* 0x000000010d067824 */ /* 0x101fe400078e021d */
[----:B------:R-:W-:Y:S01]  /*1cae0*/  IMAD.IADD R3, R14, 0x1, R29 ;  /* 0x000000010e037824 */ /* 0x000fe200078e021d */
[----:B--234-:R-:W-:Y:S06]  /*1caf0*/  @!P2 BRA `(.L_x_2106) ;  /* 0x000000000048a947 */ /* 0x01cfec0003800000 */
        /* <DEDUP_REMOVED lines=10> */
.L_x_2108:
[----:B------:R-:W-:-:S13]  /*1cba0*/  ISETP.NE.AND P1, PT, R9, 0x1, PT ;  /* 0x000000010900780c */ /* 0x000fda0003f25270 */
[----:B------:R-:W-:-:S05]  /*1cbb0*/  @P1 IMAD.HI.U32 R8, R7, R10, RZ ;  /* 0x0000000a07081227 */ /* 0x000fca00078e00ff */
[----:B------:R-:W-:-:S07]  /*1cbc0*/  @P1 SHF.R.U32.HI R7, RZ, R11, R8 ;  /* 0x0000000bff071219 */ /* 0x000fce0000011608 */
.L_x_2109:
[----:B------:R-:W-:Y:S05]  /*1cbd0*/  BSYNC B1 ;  /* 0x0000000000017941 */ /* 0x000fea0003800000 */
.L_x_2107:
[----:B------:R-:W-:-:S04]  /*1cbe0*/  IMAD R7, R7, R9, -R30 ;  /* 0x0000000907077224 */ /* 0x000fc800078e0a1e */
[----:B------:R-:W-:-:S05]  /*1cbf0*/  IMAD R8, R12, -0x2, R7 ;  /* 0xfffffffe0c087824 */ /* 0x000fca00078e0207 */
[----:B------:R-:W-:Y:S02]  /*1cc00*/  VIMNMX R3, R3, R8, !PT ;  /* 0x0000000803037248 */ /* 0x000fe40007fe0100 */
[----:B------:R-:W-:-:S07]  /*1cc10*/  VIADDMNMX R6, R8, R9, R6, PT ;  /* 0x0000000908067246 */ /* 0x000fce0003800106 */
.L_x_2106:
[----:B------:R-:W-:Y:S05]  /*1cc20*/  BSYNC B0 ;  /* 0x0000000000007941 */ /* 0x000fea0003800000 */
.L_x_2105:
[C---:B------:R-:W-:Y:S01]  /*1cc30*/  ISETP.GE.AND P1, PT, R19.reuse, 0x2, PT ;  /* 0x000000021300780c */ /* 0x040fe20003f26270 */
[----:B------:R-:W0:Y:S01]  /*1cc40*/  SHFL.IDX PT, R18, R18, 0x1, 0x1c1f ;  /* 0x003c1f0012127f89 */ /* 0x000e2200000e0000 */
[----:B------:R-:W-:Y:S01]  /*1cc50*/  ISETP.GE.AND P5, PT, R19, 0xa, PT ;  /* 0x0000000a1300780c */ /* 0x000fe20003fa6270 */
        /* <DEDUP_REMOVED lines=11> */
[----:B------:R-:W-:Y:S02]  /*1cd10*/  ISETP.LT.OR P4, PT, R6, 0x9, P4 ;  /* 0x000000090600780c */ /* 0x000fe40002781670 */
        /* <DEDUP_REMOVED lines=17> */
[C---:B------:R-:W-:Y:S02]  /*1ce30*/  ISETP.LT.OR P3, PT, R6.reuse, 0x1a, P3 ;  /* 0x0000001a0600780c */ /* 0x040fe40001f61670 */
        /* <DEDUP_REMOVED lines=35> */
[----:B------:R-:W-:Y:S02]  /*1d070*/  P2R R7, PR, RZ, 0x40 ;  /* 0x00000040ff077803 */ /* 0x000fe40000000000 */
[----:B------:R-:W-:-:S04]  /*1d080*/  ISETP.GT.AND P6, PT, R3, RZ, !P6 ;  /* 0x000000ff0300720c */ /* 0x000fc800077c4270 */
[----:B------:R-:W-:-:S04]  /*1d090*/  ISETP.LT.OR P6, PT, R6, 0x1, P6 ;  /* 0x000000010600780c */ /* 0x000fc800037c1670 */
[----:B------:R-:W-:Y:S02]  /*1d0a0*/  FSEL R24, R24, -INF , !P6 ;  /* 0xff80000018187808 */ /* 0x000fe40007000000 */
[----:B------:R-:W-:-:S04]  /*1d0b0*/  ISETP.GE.AND P6, PT, R19, 0x3a, PT ;  /* 0x0000003a1300780c */ /* 0x000fc80003fc6270 */
[----:B------:R-:W-:Y:S02]  /*1d0c0*/  P2R R19, PR, RZ, 0x40 ;  /* 0x00000040ff137803 */ /* 0x000fe40000000000 */
[----:B------:R-:W-:Y:S01]  /*1d0d0*/  ISETP.GT.AND P6, PT, R3, 0x39, !P6 ;  /* 0x000000390300780c */ /* 0x000fe200077c4270 */
[----:B0-----:R-:W-:-:S03]  /*1d0e0*/  IMAD.IADD R3, R14, 0x1, R18 ;  /* 0x000000010e037824 */ /* 0x001fc600078e0212 */
        /* <DEDUP_REMOVED lines=15> */
.L_x_2113:
[----:B------:R-:W-:-:S13]  /*1d1e0*/  ISETP.NE.AND P6, PT, R9, 0x1, PT ;  /* 0x000000010900780c */ /* 0x000fda0003fc5270 */
[----:B------:R-:W-:-:S05]  /*1d1f0*/  @P6 IMAD.HI.U32 R10, R4, R10, RZ ;  /* 0x0000000a040a6227 */ /* 0x000fca00078e00ff */
[----:B------:R-:W-:-:S07]  /*1d200*/  @P6 SHF.R.U32.HI R4, RZ, R11, R10 ;  /* 0x0000000bff046219 */ /* 0x000fce000001160a */
.L_x_2114:
[----:B------:R-:W-:Y:S05]  /*1d210*/  BSYNC B1 ;  /* 0x0000000000017941 */ /* 0x000fea0003800000 */
.L_x_2112:
[----:B------:R-:W-:-:S04]  /*1d220*/  IMAD R5, R4, R9, -R30 ;  /* 0x0000000904057224 */ /* 0x000fc800078e0a1e */
[----:B------:R-:W-:-:S05]  /*1d230*/  IMAD R12, R12, -0x2, R5 ;  /* 0xfffffffe0c0c7824 */ /* 0x000fca00078e0205 */
[----:B------:R-:W-:Y:S02]  /*1d240*/  VIADDMNMX R6, R12, R9, R6, PT ;  /* 0x000000090c067246 */ /* 0x000fe40003800106 */
[----:B------:R-:W-:-:S07]  /*1d250*/  VIMNMX R3, R3, R12, !PT ;  /* 0x0000000c03037248 */ /* 0x000fce0007fe0100 */
.L_x_2111:
[----:B------:R-:W-:Y:S05]  /*1d260*/  BSYNC B0 ;  /* 0x0000000000007941 */ /* 0x000fea0003800000 */
.L_x_2110:
[----:B------:R-:W2:Y:S01]  /*1d270*/  LD.E.64 R4, desc[UR44][R16.64+0x200] ;  /* 0x0002002c10047980 */ /* 0x000ea2000c101b00 */
[----:B------:R-:W-:Y:S02]  /*1d280*/  ISETP.GT.AND P1, PT, R3, 0x1, !P1 ;  /* 0x000000010300780c */ /* 0x000fe40004f24270 */
[----:B------:R-:W-:Y:S02]  /*1d290*/  ISETP.NE.AND P6, PT, R7, RZ, PT ;  /* 0x000000ff0700720c */ /* 0x000fe40003fc5270 */
[----:B------:R-:W-:Y:S02]  /*1d2a0*/  ISETP.LT.OR P1, PT, R6, 0x2, P1 ;  /* 0x000000020600780c */ /* 0x000fe40000f21670 */
[----:B------:R-:W-:Y:S02]  /*1d2b0*/  ISETP.GT.AND P2, PT, R3, 0x8, !P2 ;  /* 0x000000080300780c */ /* 0x000fe40005744270 */
[----:B------:R-:W-:Y:S02]  /*1d2c0*/  FSEL R30, R27, -INF , !P1 ;  /* 0xff8000001b1e7808 */ /* 0x000fe40004800000 */
[----:B------:R-:W-:-:S02]  /*1d2d0*/  ISETP.NE.AND P1, PT, R8, RZ, PT ;  /* 0x000000ff0800720c */ /* 0x000fc40003f25270 */
[C---:B------:R-:W-:Y:S02]  /*1d2e0*/  ISETP.LT.OR P2, PT, R6.reuse, 0x9, P2 ;  /* 0x000000090600780c */ /* 0x040fe40001741670 */
[----:B------:R-:W-:Y:S02]  /*1d2f0*/  ISETP.GT.AND P1, PT, R3, 0x9, !P1 ;  /* 0x000000090300780c */ /* 0x000fe40004f24270 */
[----:B-1----:R-:W-:Y:S02]  /*1d300*/  FSEL R74, R57, -INF , !P2 ;  /* 0xff800000394a7808 */ /* 0x002fe40005000000 */
        /* <DEDUP_REMOVED lines=27> */
[C---:B------:R-:W-:Y:S02]  /*1d4c0*/  ISETP.GT.AND P1, PT, R3.reuse, RZ, !P6 ;  /* 0x000000ff0300720c */ /* 0x040fe40007724270 */
[C---:B------:R-:W-:Y:S02]  /*1d4d0*/  ISETP.GT.AND P2, PT, R3.reuse, 0x29, !P2 ;  /* 0x000000290300780c */ /* 0x040fe40005744270 */
[----:B------:R-:W-:Y:S02]  /*1d4e0*/  ISETP.LT.OR P1, PT, R6, 0x1, P1 ;  /* 0x000000010600780c */ /* 0x000fe40000f21670 */
[----:B------:R-:W-:Y:S02]  /*1d4f0*/  ISETP.GT.AND P3, PT, R3, 0x30, !P3 ;  /* 0x000000300300780c */ /* 0x000fe40005f64270 */
[----:B------:R-:W-:-:S02]  /*1d500*/  FSEL R26, R26, -INF , !P1 ;  /* 0xff8000001a1a7808 */ /* 0x000fc40004800000 */
[----:B------:R-:W-:Y:S02]  /*1d510*/  ISETP.NE.AND P1, PT, R41, RZ, PT ;  /* 0x000000ff2900720c */ /* 0x000fe40003f25270 */
[C---:B------:R-:W-:Y:S02]  /*1d520*/  ISETP.GT.AND P4, PT, R3.reuse, 0x31, !P4 ;  /* 0x000000310300780c */ /* 0x040fe40006784270 */
[----:B------:R-:W-:Y:S02]  /*1d530*/  ISETP.GT.AND P1, PT, R3, 0x28, !P1 ;  /* 0x000000280300780c */ /* 0x000fe40004f24270 */
[----:B------:R-:W-:Y:S02]  /*1d540*/  ISETP.NE.AND P6, PT, R19, RZ, PT ;  /* 0x000000ff1300720c */ /* 0x000fe40003fc5270 */
[C---:B------:R-:W-:Y:S02]  /*1d550*/  ISETP.LT.OR P1, PT, R6.reuse, 0x29, P1 ;  /* 0x000000290600780c */ /* 0x040fe40000f21670 */
[----:B------:R-:W-:-:S02]  /*1d560*/  ISETP.LT.OR P2, PT, R6, 0x2a, P2 ;  /* 0x0000002a0600780c */ /* 0x000fc40001741670 */
[----:B------:R-:W-:Y:S02]  /*1d570*/  FSEL R46, R46, -INF , !P1 ;  /* 0xff8000002e2e7808 */ /* 0x000fe40004800000 */
        /* <DEDUP_REMOVED lines=9> */
[----:B------:R-:W-:Y:S02]  /*1d610*/  FSEL R54, R54, -INF , !P5 ;  /* 0xff80000036367808 */ /* 0x000fe40006800000 */
[----:B------:R-:W-:-:S02]  /*1d620*/  FSEL R86, R20, -INF , !P1 ;  /* 0xff80000014567808 */ /* 0x000fc40004800000 */
[----:B------:R-:W-:Y:S02]  /*1d630*/  LOP3.LUT R152, R155, 0x4, RZ, 0xfc, !PT ;  /* 0x000000049b987812 */ /* 0x000fe400078efcff */
[----:B--2---:R-:W-:-:S04]  /*1d640*/  FMNMX.FTZ R7, R24, R4, !PT ;  /* 0x0000000418077209 */ /* 0x004fc80007810000 */
[----:B------:R-:W-:-:S04]  /*1d650*/  FMNMX.FTZ R7, R32, R7, !PT ;  /* 0x0000000720077209 */ /* 0x000fc80007810000 */
        /* <DEDUP_REMOVED lines=11> */
[----:B------:R-:W-:Y:S02]  /*1d710*/  FMNMX.FTZ R8, R70, R7, !PT ;  /* 0x0000000746087209 */ /* 0x000fe40007810000 */
[----:B------:R-:W-:Y:S02]  /*1d720*/  FMNMX.FTZ R7, R26, R5, !PT ;  /* 0x000000051a077209 */ /* 0x000fe40007810000 */
[----:B------:R-:W-:Y:S02]  /*1d730*/  FMNMX.FTZ R8, R52, R8, !PT ;  /* 0x0000000834087209 */ /* 0x000fe40007810000 */
[----:B------:R-:W-:Y:S02]  /*1d740*/  FMNMX.FTZ R7, R30, R7, !PT ;  /* 0x000000071e077209 */ /* 0x000fe40007810000 */
[----:B------:R-:W-:Y:S02]  /*1d750*/  FMNMX.FTZ R9, R72, R8, !PT ;  /* 0x0000000848097209 */ /* 0x000fe40007810000 */
[----:B------:R-:W-:-:S03]  /*1d760*/  FMNMX.FTZ R7, R74, R7, !PT ;  /* 0x000000074a077209 */ /* 0x000fc60007810000 */
[----:B------:R-:W0:Y:S01]  /*1d770*/  SHFL.BFLY PT, R8, R9, 0x2, 0x1f ;  /* 0x0c401f0009087f89 */ /* 0x000e2200000e0000 */
[----:B------:R-:W-:-:S04]  /*1d780*/  FMNMX.FTZ R7, R58, R7, !PT ;  /* 0x000000073a077209 */ /* 0x000fc80007810000 */
[----:B------:R-:W-:-:S04]  /*1d790*/  FMNMX.FTZ R7, R34, R7, !PT ;  /* 0x0000000722077209 */ /* 0x000fc80007810000 */
[----:B------:R-:W-:-:S04]  /*1d7a0*/  FMNMX.FTZ R7, R76, R7, !PT ;  /* 0x000000074c077209 */ /* 0x000fc80007810000 */
[----:B------:R-:W-:-:S04]  /*1d7b0*/  FMNMX.FTZ R7, R38, R7, !PT ;  /* 0x0000000726077209 */ /* 0x000fc80007810000 */
[----:B------:R-:W-:-:S04]  /*1d7c0*/  FMNMX.FTZ R7, R78, R7, !PT ;  /* 0x000000074e077209 */ /* 0x000fc80007810000 */
[----:B------:R-:W-:Y:S02]  /*1d7d0*/  FMNMX.FTZ R7, R42, R7, !PT ;  /* 0x000000072a077209 */ /* 0x000fe40007810000 */
[----:B0-----:R-:W-:Y:S02]  /*1d7e0*/  FMNMX.FTZ R8, R9, R8, !PT ;  /* 0x0000000809087209 */ /* 0x001fe40007810000 */
        /* <DEDUP_REMOVED lines=8> */
[----:B0-----:R-:W-:Y:S01]  /*1d870*/  FMNMX.FTZ R11, R8, R11, !PT ;  /* 0x0000000b080b7209 */ /* 0x001fe20007810000 */
[----:B------:R-:W-:Y:S04]  /*1d880*/  ST.E desc[UR44][R16.64+0x200], R9 ;  /* 0x0002000910007985 */ /* 0x000fe8000c10192c */
[----:B------:R-:W-:Y:S04]  /*1d890*/  ST.E desc[UR44][R152.64], R7 ;  /* 0x0000000798007985 */ /* 0x000fe8000c10192c */
[----:B------:R-:W-:Y:S04]  /*1d8a0*/  ST.E desc[UR44][R16.64+0x200], R11 ;  /* 0x0002000b10007985 */ /* 0x000fe8000c10192c */
[----:B------:R-:W2:Y:S04]  /*1d8b0*/  LD.E R3, desc[UR44][R152.64] ;  /* 0x0000002c98037980 */ /* 0x000ea8000c101900 */
[----:B--2---:R-:W0:Y:S02]  /*1d8c0*/  SHFL.BFLY PT, R6, R3, 0x2, 0x1f ;  /* 0x0c401f0003067f89 */ /* 0x004e2400000e0000 */
[----:B0-----:R-:W-:-:S05]  /*1d8d0*/  FMNMX.FTZ R8, R3, R6, !PT ;  /* 0x0000000603087209 */ /* 0x001fca0007810000 */
[----:B------:R-:W0:Y:S02]  /*1d8e0*/  SHFL.BFLY PT, R13, R8, 0x1, 0x1f ;  /* 0x0c201f00080d7f89 */ /* 0x000e2400000e0000 */
[----:B0-----:R-:W-:-:S05]  /*1d8f0*/  FMNMX.FTZ R13, R8, R13, !PT ;  /* 0x0000000d080d7209 */ /* 0x001fca0007810000 */
[----:B------:R0:W-:Y:S04]  /*1d900*/  ST.E desc[UR44][R152.64], R13 ;  /* 0x0000000d98007985 */ /* 0x0001e8000c10192c */
[----:B------:R-:W2:Y:S04]  /*1d910*/  LD.E R10, desc[UR44][R16.64+0x200] ;  /* 0x0002002c100a7980 */ /* 0x000ea8000c101900 */
[----:B------:R-:W3:Y:S04]  /*1d920*/  LD.E R19, desc[UR44][R16.64+0x220] ;  /* 0x0002202c10137980 */ /* 0x000ee8000c101900 */
[----:B------:R-:W4:Y:S04]  /*1d930*/  LD.E R14, desc[UR44][R16.64+0x214] ;  /* 0x0002142c100e7980 */ /* 0x000f28000c101900 */
[----:B------:R-:W5:Y:S04]  /*1d940*/  LD.E R9, desc[UR44][R16.64+0x210] ;  /* 0x0002102c10097980 */ /* 0x000f68000c101900 */
[----:B------:R-:W5:Y:S01]  /*1d950*/  LD.E.64 R6, desc[UR44][R16.64+0xd8] ;  /* 0x0000d82c10067980 */ /* 0x000f62000c101b00 */
[----:B------:R-:W-:-:S04]  /*1d960*/  FSETP.NEU.FTZ.AND P1, PT, R13, -INF , PT ;  /* 0xff8000000d00780b */ /* 0x000fc80003f3d000 */
[----:B------:R-:W-:-:S05]  /*1d970*/  FSEL R12, R13, RZ, P1 ;  /* 0x000000ff0d0c7208 */ /* 0x000fca0000800000 */
[----:B------:R-:W-:Y:S01]  /*1d980*/  FADD.FTZ R12, R5, -R12 ;  /* 0x8000000c050c7221 */ /* 0x000fe20000010000 */
[----:B--2---:R-:W-:-:S04]  /*1d990*/  FSETP.NEU.FTZ.AND P1, PT, R10, -INF , PT ;  /* 0xff8000000a00780b */ /* 0x004fc80003f3d000 */
[----:B------:R-:W-:-:S05]  /*1d9a0*/  FSEL R3, R10, RZ, P1 ;  /* 0x000000ff0a037208 */ /* 0x000fca0000800000 */
[----:B------:R-:W-:Y:S01]  /*1d9b0*/  FADD.FTZ R4, R4, -R3 ;  /* 0x8000000304047221 */ /* 0x000fe20000010000 */
[----:B---3--:R-:W-:-:S03]  /*1d9c0*/  FMUL.FTZ R12, R19, R12 ;  /* 0x0000000c130c7220 */ /* 0x008fc60000410000 */
[----:B------:R-:W-:Y:S01]  /*1d9d0*/  FMUL.FTZ R4, R4, R19 ;  /* 0x0000001304047220 */ /* 0x000fe20000410000 */
[----:B------:R-:W4:Y:S08]  /*1d9e0*/  MUFU.EX2 R3, R12 ;  /* 0x0000000c00037308 */ /* 0x000f300000000800 */
[----:B------:R-:W5:Y:S01]  /*1d9f0*/  MUFU.EX2 R4, R4 ;  /* 0x0000000400047308 */ /* 0x000f620000000800 */
[----:B----4-:R-:W-:Y:S01]  /*1da00*/  FMUL.FTZ R5, R3, R14 ;  /* 0x0000000e03057220 */ /* 0x010fe20000410000 */
[----:B-----5:R-:W-:-:S04]  /*1da10*/  FMUL.FTZ R9, R4, R9 ;  /* 0x0000000904097220 */ /* 0x020fc80000410000 */
[----:B------:R0:W-:Y:S04]  /*1da20*/  ST.E desc[UR44][R16.64+0x214], R5 ;  /* 0x0002140510007985 */ /* 0x0001e8000c10192c */
[----:B------:R0:W-:Y:S04]  /*1da30*/  ST.E desc[UR44][R16.64+0x210], R9 ;  /* 0x0002100910007985 */ /* 0x0001e8000c10192c */
[----:B------:R-:W2:Y:S01]  /*1da40*/  LD.E R8, desc[UR44][R6.64+0x4] ;  /* 0x0000042c06087980 */ /* 0x000ea2000c101900 */
[----:B------:R-:W-:Y:S01]  /*1da50*/  BSSY B0, `(.L_x_2115) ;  /* 0x000000c000007945 */ /* 0x000fe20003800000 */
[----:B--2---:R-:W-:-:S13]  /*1da60*/  ISETP.NE.AND P1, PT, R8, RZ, PT ;  /* 0x000000ff0800720c */ /* 0x004fda0003f25270 */
[----:B0-----:R-:W-:Y:S05]  /*1da70*/  @P1 BRA `(.L_x_2116) ;  /* 0x0000000000241947 */ /* 0x001fea0003800000 */
[----:B------:R-:W2:Y:S04]  /*1da80*/  LD.E.64 R8, desc[UR44][R16.64+0xe0] ;  /* 0x0000e02c10087980 */ /* 0x000ea8000c101b00 */
[----:B------:R-:W3:Y:S04]  /*1da90*/  LD.E R6, desc[UR44][R6.64] ;  /* 0x0000002c06067980 */ /* 0x000ee8000c101900 */
[----:B--2---:R-:W2:Y:S01]  /*1daa0*/  LD.E.64 R8, desc[UR44][R8.64] ;  /* 0x0000002c08087980 */ /* 0x004ea2000c101b00 */
[----:B---3--:R-:W-:-:S04]  /*1dab0*/  IMAD R11, R15, 0x40, R6 ;  /* 0x000000400f0b7824 */ /* 0x008fc800078e0206 */
[----:B--2---:R-:W-:-:S05]  /*1dac0*/  IMAD.WIDE R10, R11, 0x4, R8 ;  /* 0x000000040b0a7825 */ /* 0x004fca00078e0208 */
[----:B------:R0:W-:Y:S04]  /*1dad0*/  ST.E desc[UR44][R10.64], R4 ;  /* 0x000000040a007985 */ /* 0x0001e8000c10192c */
[----:B------:R-:W2:Y:S04]  /*1dae0*/  LD.E.64 R6, desc[UR44][R16.64+0xd8] ;  /* 0x0000d82c10067980 */ /* 0x000ea8000c101b00 */
[----:B--2---:R-:W2:Y:S02]  /*1daf0*/  LD.E R5, desc[UR44][R6.64+0x4] ;  /* 0x0000042c06057980 */ /* 0x004ea4000c101900 */
[----:B0-2---:R-:W-:-:S13]  /*1db00*/  ISETP.NE.AND P1, PT, R5, RZ, PT ;  /* 0x000000ff0500720c */ /* 0x005fda0003f25270 */
.L_x_2116:
[----:B------:R-:W-:Y:S05]  /*1db10*/  BSYNC B0 ;  /* 0x0000000000007941 */ /* 0x000fea0003800000 */
.L_x_2115:
[----:B------:R-:W2:Y:S04]  /*1db20*/  @!P1 LD.E.64 R8, desc[UR44][R16.64+0xe0] ;  /* 0x0000e02c10089980 */ /* 0x000ea8000c101b00 */
[----:B------:R-:W3:Y:S04]  /*1db30*/  @!P1 LD.E R6, desc[UR44][R6.64] ;  /* 0x0000002c06069980 */ /* 0x000ee8000c101900 */
[----:B--2---:R-:W2:Y:S01]  /*1db40*/  @!P1 LD.E.64 R8, desc[UR44][R8.64] ;  /* 0x0000002c08089980 */ /* 0x004ea2000c101b00 */
[----:B---3--:R-:W-:-:S04]  /*1db50*/  @!P1 IMAD R15, R15, 0x40, R6 ;  /* 0x000000400f0f9824 */ /* 0x008fc800078e0206 */
[----:B------:R-:W-:-:S04]  /*1db60*/  @!P1 VIADD R11, R15, 0x8 ;  /* 0x000000080f0b9836 */ /* 0x000fc80000000000 */
[----:B--2---:R-:W-:-:S05]  /*1db70*/  @!P1 IMAD.WIDE R10, R11, 0x4, R8 ;  /* 0x000000040b0a9825 */ /* 0x004fca00078e0208 */
[----:B------:R0:W-:Y:S04]  /*1db80*/  @!P1 ST.E desc[UR44][R10.64], R3 ;  /* 0x000000030a009985 */ /* 0x0001e8000c10192c */
[----:B------:R-:W2:Y:S04]  /*1db90*/  LD.E R5, desc[UR44][R16.64+0x200] ;  /* 0x0002002c10057980 */ /* 0x000ea8000c101900 */
[----:B------:R-:W3:Y:S04]  /*1dba0*/  LD.E R12, desc[UR44][R16.64+0x220] ;  /* 0x0002202c100c7980 */ /* 0x000ee8000c101900 */
[----:B------:R-:W4:Y:S04]  /*1dbb0*/  LD.E R29, desc[UR44][R16.64+0x204] ;  /* 0x0002042c101d7980 */ /* 0x000f28000c101900 */
[----:B------:R-:W5:Y:S04]  /*1dbc0*/  LD.E R31, desc[UR44][R16.64+0x210] ;  /* 0x0002102c101f7980 */ /* 0x000f68000c101900 */
[----:B------:R-:W5:Y:S01]  /*1dbd0*/  LD.E R33, desc[UR44][R16.64+0x214] ;  /* 0x0002142c10217980 */ /* 0x000f62000c101900 */
[C---:B--2---:R-:W-:Y:S01]  /*1dbe0*/  FSETP.NEU.FTZ.AND P1, PT, R5.reuse, -INF , PT ;  /* 0xff8000000500780b */ /* 0x044fe20003f3d000 */
[----:B---3--:R-:W-:Y:S01]  /*1dbf0*/  FMUL.FTZ R6, R5, R12 ;  /* 0x0000000c05067220 */ /* 0x008fe20000410000 */
[----:B----4-:R-:W-:-:S04]  /*1dc00*/  FMUL.FTZ R20, R12, R29 ;  /* 0x0000001d0c147220 */ /* 0x010fc80000410000 */
[----:B------:R-:W-:Y:S02]  /*1dc10*/  FSEL R5, R6, RZ, P1 ;  /* 0x000000ff06057208 */ /* 0x000fe40000800000 */
[----:B------:R-:W-:-:S03]  /*1dc20*/  FSETP.NEU.FTZ.AND P1, PT, R29, -INF , PT ;  /* 0xff8000001d00780b */ /* 0x000fc60003f3d000 */
[-CC-:B------:R-:W-:Y:S01]  /*1dc30*/  FFMA.FTZ R9, R56, R12.reuse, -R5.reuse ;  /* 0x0000000c38097223 */ /* 0x180fe20000010805 */
[-CC-:B------:R-:W-:Y:S01]  /*1dc40*/  FFMA.FTZ R14, R62, R12.reuse, -R5.reuse ;  /* 0x0000000c3e0e7223 */ /* 0x180fe20000010805 */
[-CC-:B------:R-:W-:Y:S01]  /*1dc50*/  FFMA.FTZ R6, R24, R12.reuse, -R5.reuse ;  /* 0x0000000c18067223 */ /* 0x180fe20000010805 */
[-CC-:B------:R-:W-:Y:S01]  /*1dc60*/  FFMA.FTZ R7, R32, R12.reuse, -R5.reuse ;  /* 0x0000000c20077223 */ /* 0x180fe20000010805 */
[----:B------:R1:W-:Y:S01]  /*1dc70*/  MUFU.EX2 R13, R9 ;  /* 0x00000009000d7308 */ /* 0x0003e20000000800 */
[-CC-:B------:R-:W-:Y:S01]  /*1dc80*/  FFMA.FTZ R8, R28, R12.reuse, -R5.reuse ;  /* 0x0000000c1c087223 */ /* 0x180fe20000010805 */
[-CC-:B0-----:R-:W-:Y:S01]  /*1dc90*/  FFMA.FTZ R10, R60, R12.reuse, -R5.reuse ;  /* 0x0000000c3c0a7223 */ /* 0x181fe20000010805 */
[----:B------:R-:W-:-:S05]  /*1dca0*/  FFMA.FTZ R18, R44, R12, -R5 ;  /* 0x0000000c2c127223 */ /* 0x000fca0000010805 */
[----:B------:R0:W-:Y:S01]  /*1dcb0*/  MUFU.EX2 R15, R14 ;  /* 0x0000000e000f7308 */ /* 0x0001e20000000800 */
[----:B-1----:R-:W-:-:S07]  /*1dcc0*/  FFMA.FTZ R9, R66, R12, -R5 ;  /* 0x0000000c42097223 */ /* 0x002fce0000010805 */
[----:B------:R1:W-:Y:S01]  /*1dcd0*/  MUFU.EX2 R21, R9 ;  /* 0x0000000900157308 */ /* 0x0003e20000000800 */
[----:B0-----:R-:W-:-:S07]  /*1dce0*/  FFMA.FTZ R14, R68, R12, -R5 ;  /* 0x0000000c440e7223 */ /* 0x001fce0000010805 */
[----:B------:R0:W5:Y:S01]  /*1dcf0*/  MUFU.EX2 R172, R6 ;  /* 0x0000000600ac7308 */ /* 0x0001620000000800 */
[----:B-1----:R-:W-:-:S05]  /*1dd00*/  FSEL R9, R20, RZ, P1 ;  /* 0x000000ff14097208 */ /* 0x002fca0000800000 */
[-CC-:B------:R-:W-:Y:S01]  /*1dd10*/  FFMA.FTZ R20, R58, R12.reuse, -R9.reuse ;  /* 0x0000000c3a147223 */ /* 0x180fe20000010809 */
[-C--:B------:R-:W-:Y:S01]  /*1dd20*/  FFMA.FTZ R22, R76, R12.reuse, -R9 ;  /* 0x0000000c4c167223 */ /* 0x080fe20000010809 */
[----:B------:R1:W2:Y:S01]  /*1dd30*/  MUFU.EX2 R11, R7 ;  /* 0x00000007000b7308 */ /* 0x0002a20000000800 */
[-C--:B0-----:R-:W-:Y:S01]  /*1dd40*/  FFMA.FTZ R6, R36, R12.reuse, -R5 ;  /* 0x0000000c24067223 */ /* 0x081fe20000010805 */
[----:B------:R-:W-:-:S06]  /*1dd50*/  FFMA.FTZ R24, R38, R12, -R9 ;  /* 0x0000000c26187223 */ /* 0x000fcc0000010809 */
[----:B------:R0:W-:Y:S01]  /*1dd60*/  MUFU.EX2 R25, R14 ;  /* 0x0000000e00197308 */ /* 0x0001e20000000800 */
[----:B-1----:R-:W-:Y:S01]  /*1dd70*/  FFMA.FTZ R7, R64, R12, -R5 ;  /* 0x0000000c40077223 */ /* 0x002fe20000010805 */
[----:B-----5:R-:W-:-:S06]  /*1dd80*/  FADD.FTZ R28, R172, R31 ;  /* 0x0000001fac1c7221 */ /* 0x020fcc0000010000 */
[----:B------:R1:W-:Y:S01]  /*1dd90*/  MUFU.EX2 R170, R6 ;  /* 0x0000000600aa7308 */ /* 0x0003e20000000800 */
[-CC-:B0-----:R-:W-:Y:S01]  /*1dda0*/  FFMA.FTZ R14, R26, R12.reuse, -R9.reuse ;  /* 0x0000000c1a0e7223 */ /* 0x181fe20000010809 */
[----:B--2---:R-:W-:Y:S01]  /*1ddb0*/  FADD.FTZ R29, R11, R28 ;  /* 0x0000001c0b1d7221 */ /* 0x004fe20000010000 */
[----:B------:R-:W-:-:S05]  /*1ddc0*/  FFMA.FTZ R26, R80, R12, -R9 ;  /* 0x0000000c501a7223 */ /* 0x000fca0000010809 */
[----:B------:R0:W-:Y:S01]  /*1ddd0*/  MUFU.EX2 R19, R7 ;  /* 0x0000000700137308 */ /* 0x0001e20000000800 */
[----:B-1----:R-:W-:-:S07]  /*1dde0*/  FFMA.FTZ R6, R48, R12, -R5 ;  /* 0x0000000c30067223 */ /* 0x002fce0000010805 */
[----:B------:R1:W-:Y:S01]  /*1ddf0*/  MUFU.EX2 R160, R6 ;  /* 0x0000000600a07308 */ /* 0x0003e20000000800 */
[----:B0-----:R-:W-:-:S07]  /*1de00*/  FFMA.FTZ R7, R70, R12, -R5 ;  /* 0x0000000c46077223 */ /* 0x001fce0000010805 */
[----:B------:R-:W0:Y:S01]  /*1de10*/  MUFU.EX2 R14, R14 ;  /* 0x0000000e000e7308 */ /* 0x000e220000000800 */
[----:B-1----:R-:W-:-:S07]  /*1de20*/  FFMA.FTZ R6, R30, R12, -R9 ;  /* 0x0000000c1e067223 */ /* 0x002fce0000010809 */
[----:B------:R1:W2:Y:S08]  /*1de30*/  MUFU.EX2 R174, R8 ;  /* 0x0000000800ae7308 */ /* 0x0002b00000000800 */
[----:B------:R3:W-:Y:S01]  /*1de40*/  MUFU.EX2 R27, R7 ;  /* 0x00000007001b7308 */ /* 0x0007e20000000800 */
[----:B-1----:R-:W-:Y:S01]  /*1de50*/  FFMA.FTZ R8, R40, R12, -R5 ;  /* 0x0000000c28087223 */ /* 0x002fe20000010805 */
[----:B0-----:R-:W-:-:S06]  /*1de60*/  FADD.FTZ R30, R14, R33 ;  /* 0x000000210e1e7221 */ /* 0x001fcc0000010000 */
[----:B------:R0:W1:Y:S01]  /*1de70*/  MUFU.EX2 R173, R6 ;  /* 0x0000000600ad7308 */ /* 0x0000620000000800 */
[----:B---3--:R-:W-:Y:S01]  /*1de80*/  FFMA.FTZ R7, R74, R12, -R9 ;  /* 0x0000000c4a077223 */ /* 0x008fe20000010809 */
[----:B--2---:R-:W-:-:S04]  /*1de90*/  FADD.FTZ R32, R174, R29 ;  /* 0x0000001dae207221 */ /* 0x004fc80000010000 */
[----:B------:R-:W-:Y:S02]  /*1dea0*/  FADD.FTZ R29, R13, R32 ;  /* 0x000000200d1d7221 */ /* 0x000fe40000010000 */
[----:B------:R2:W-:Y:S01]  /*1deb0*/  MUFU.EX2 R164, R8 ;  /* 0x0000000800a47308 */ /* 0x0005e20000000800 */
[----:B0-----:R-:W-:-:S07]  /*1dec0*/  FFMA.FTZ R6, R78, R12, -R9 ;  /* 0x0000000c4e067223 */ /* 0x001fce0000010809 */
[----:B------:R0:W-:Y:S01]  /*1ded0*/  MUFU.EX2 R175, R7 ;  /* 0x0000000700af7308 */ /* 0x0001e20000000800 */
[-CC-:B--2---:R-:W-:Y:S01]  /*1dee0*/  FFMA.FTZ R8, R52, R12.reuse, -R5.reuse ;  /* 0x0000000c34087223 */ /* 0x184fe20000010805 */
[----:B-1----:R-:W-:Y:S01]  /*1def0*/  FADD.FTZ R30, R173, R30 ;  /* 0x0000001ead1e7221 */ /* 0x002fe20000010000 */
[----:B------:R-:W-:-:S05]  /*1df00*/  FFMA.FTZ R5, R72, R12, -R5 ;  /* 0x0000000c48057223 */ /* 0x000fca0000010805 */
[----:B------:R1:W-:Y:S01]  /*1df10*/  MUFU.EX2 R162, R8 ;  /* 0x0000000800a27308 */ /* 0x0003e20000000800 */
[----:B0-----:R-:W-:-:S07]  /*1df20*/  FFMA.FTZ R7, R42, R12, -R9 ;  /* 0x0000000c2a077223 */ /* 0x001fce0000010809 */
[----:B------:R-:W-:Y:S01]  /*1df30*/  MUFU.EX2 R20, R20 ;  /* 0x0000001400147308 */ /* 0x000fe20000000800 */
[----:B-1----:R-:W-:-:S07]  /*1df40*/  FFMA.FTZ R8, R34, R12, -R9 ;  /* 0x0000000c22087223 */ /* 0x002fce0000010809 */
[----:B------:R-:W0:Y:S08]  /*1df50*/  MUFU.EX2 R10, R10 ;  /* 0x0000000a000a7308 */ /* 0x000e300000000800 */
[----:B------:R1:W2:Y:S08]  /*1df60*/  MUFU.EX2 R169, R8 ;  /* 0x0000000800a97308 */ /* 0x0002b00000000800 */
[----:B------:R-:W3:Y:S01]  /*1df70*/  MUFU.EX2 R22, R22 ;  /* 0x0000001600167308 */ /* 0x000ee20000000800 */
[----:B0-----:R-:W-:Y:S01]  /*1df80*/  FADD.FTZ R32, R10, R29 ;  /* 0x0000001d0a207221 */ /* 0x001fe20000010000 */
[----:B-1----:R-:W-:-:S03]  /*1df90*/  FFMA.FTZ R8, R46, R12, -R9 ;  /* 0x0000000c2e087223 */ /* 0x002fc60000010809 */
[----:B------:R-:W-:-:S03]  /*1dfa0*/  FADD.FTZ R31, R15, R32 ;  /* 0x000000200f1f7221 */ /* 0x000fc60000010000 */
[----:B------:R-:W0:Y:S01]  /*1dfb0*/  MUFU.EX2 R24, R24 ;  /* 0x0000001800187308 */ /* 0x000e220000000800 */
[----:B------:R-:W-:-:S07]  /*1dfc0*/  FADD.FTZ R32, R170, R31 ;  /* 0x0000001faa207221 */ /* 0x000fce0000010000 */
[----:B------:R1:W-:Y:S08]  /*1dfd0*/  MUFU.EX2 R165, R7 ;  /* 0x0000000700a57308 */ /* 0x0003f00000000800 */
[----:B------:R4:W5:Y:S01]  /*1dfe0*/  MUFU.EX2 R171, R6 ;  /* 0x0000000600ab7308 */ /* 0x0009620000000800 */
[----:B-1----:R-:W-:-:S04]  /*1dff0*/  FADD.FTZ R7, R175, R30 ;  /* 0x0000001eaf077221 */ /* 0x002fc80000010000 */
[----:B------:R-:W-:Y:S01]  /*1e000*/  FADD.FTZ R30, R20, R7 ;  /* 0x00000007141e7221 */ /* 0x000fe20000010000 */
[-CC-:B------:R-:W-:Y:S02]  /*1e010*/  FFMA.FTZ R7, R50, R12.reuse, -R9.reuse ;  /* 0x0000000c32077223 */ /* 0x180fe40000010809 */
[----:B------:R-:W1:Y:S01]  /*1e020*/  MUFU.EX2 R26, R26 ;  /* 0x0000001a001a7308 */ /* 0x000e620000000800 */
[----:B--2---:R-:W-:Y:S01]  /*1e030*/  FADD.FTZ R29, R169, R30 ;  /* 0x0000001ea91d7221 */ /* 0x004fe20000010000 */
[----:B----4-:R-:W-:-:S03]  /*1e040*/  FFMA.FTZ R6, R82, R12, -R9 ;  /* 0x0000000c52067223 */ /* 0x010fc60000010809 */
[----:B---3--:R-:W-:-:S03]  /*1e050*/  FADD.FTZ R29, R22, R29 ;  /* 0x0000001d161d7221 */ /* 0x008fc60000010000 */
[----:B------:R-:W2:Y:S08]  /*1e060*/  MUFU.EX2 R18, R18 ;  /* 0x0000001200127308 */ /* 0x000eb00000000800 */
[----:B------:R3:W4:Y:S08]  /*1e070*/  MUFU.EX2 R167, R8 ;  /* 0x0000000800a77308 */ /* 0x0007300000000800 */
[----:B------:R0:W4:Y:S01]  /*1e080*/  MUFU.EX2 R28, R6 ;  /* 0x00000006001c7308 */ /* 0x0001220000000800 */
[----:B---3--:R-:W-:-:S07]  /*1e090*/  FFMA.FTZ R8, R84, R12, -R9 ;  /* 0x0000000c54087223 */ /* 0x008fce0000010809 */
[----:B------:R3:W4:Y:S01]  /*1e0a0*/  MUFU.EX2 R161, R7 ;  /* 0x0000000700a17308 */ /* 0x0007220000000800 */
[----:B0-----:R-:W-:Y:S01]  /*1e0b0*/  FADD.FTZ R6, R24, R29 ;  /* 0x0000001d18067221 */ /* 0x001fe20000010000 */
[----:B------:R-:W-:-:S03]  /*1e0c0*/  FADD.FTZ R29, R19, R32 ;  /* 0x00000020131d7221 */ /* 0x000fc60000010000 */
[----:B-----5:R-:W-:Y:S01]  /*1e0d0*/  FADD.FTZ R32, R171, R6 ;  /* 0x00000006ab207221 */ /* 0x020fe20000010000 */
[----:B------:R-:W-:Y:S01]  /*1e0e0*/  FADD.FTZ R34, R164, R29 ;  /* 0x0000001da4227221 */ /* 0x000fe20000010000 */
[-CC-:B------:R-:W-:Y:S01]  /*1e0f0*/  FFMA.FTZ R6, R54, R12.reuse, -R9.reuse ;  /* 0x0000000c36067223 */ /* 0x180fe20000010809 */
[----:B------:R0:W5:Y:S01]  /*1e100*/  MUFU.EX2 R30, R8 ;  /* 0x00000008001e7308 */ /* 0x0001620000000800 */
[----:B---3--:R-:W-:Y:S01]  /*1e110*/  FADD.FTZ R7, R165, R32 ;  /* 0x00000020a5077221 */ /* 0x008fe20000010000 */
[----:B------:R-:W-:Y:S01]  /*1e120*/  FADD.FTZ R29, R21, R34 ;  /* 0x00000022151d7221 */ /* 0x000fe20000010000 */
[----:B------:R-:W-:Y:S02]  /*1e130*/  FFMA.FTZ R9, R86, R12, -R9 ;  /* 0x0000000c56097223 */ /* 0x000fe40000010809 */
[----:B-1----:R-:W-:Y:S01]  /*1e140*/  FADD.FTZ R32, R26, R7 ;  /* 0x000000071a207221 */ /* 0x002fe20000010000 */
[----:B--2---:R-:W-:Y:S02]  /*1e150*/  FADD.FTZ R34, R18, R29 ;  /* 0x0000001d12227221 */ /* 0x004fe40000010000 */
[----:B------:R5:W1:Y:S01]  /*1e160*/  MUFU.EX2 R163, R6 ;  /* 0x0000000600a37308 */ /* 0x000a620000000800 */
[----:B----4-:R-:W-:Y:S01]  /*1e170*/  FADD.FTZ R7, R167, R32 ;  /* 0x00000020a7077221 */ /* 0x010fe20000010000 */
[----:B------:R-:W-:-:S03]  /*1e180*/  FADD.FTZ R29, R25, R34 ;  /* 0x00000022191d7221 */ /* 0x000fc60000010000 */
[----:B0-----:R-:W-:Y:S01]  /*1e190*/  FADD.FTZ R8, R28, R7 ;  /* 0x000000071c087221 */ /* 0x001fe20000010000 */
[----:B------:R-:W-:Y:S02]  /*1e1a0*/  FADD.FTZ R32, R160, R29 ;  /* 0x0000001da0207221 */ /* 0x000fe40000010000 */
[----:B------:R-:W0:Y:S01]  /*1e1b0*/  MUFU.EX2 R5, R5 ;  /* 0x0000000500057308 */ /* 0x000e220000000800 */
[----:B------:R-:W-:Y:S01]  /*1e1c0*/  FADD.FTZ R7, R161, R8 ;  /* 0x00000008a1077221 */ /* 0x000fe20000010000 */
[----:B------:R-:W-:-:S03]  /*1e1d0*/  FADD.FTZ R29, R27, R32 ;  /* 0x000000201b1d7221 */ /* 0x000fc60000010000 */
[----:B-----5:R-:W-:Y:S01]  /*1e1e0*/  FADD.FTZ R6, R30, R7 ;  /* 0x000000071e067221 */ /* 0x020fe20000010000 */
[----:B------:R-:W-:Y:S02]  /*1e1f0*/  FADD.FTZ R8, R162, R29 ;  /* 0x0000001da2087221 */ /* 0x000fe40000010000 */
[----:B------:R-:W2:Y:S01]  /*1e200*/  MUFU.EX2 R12, R9 ;  /* 0x00000009000c7308 */ /* 0x000ea20000000800 */
[----:B-1----:R-:W-:Y:S01]  /*1e210*/  FADD.FTZ R7, R163, R6 ;  /* 0x00000006a3077221 */ /* 0x002fe20000010000 */
[----:B0-----:R-:W-:-:S05]  /*1e220*/  FADD.FTZ R29, R5, R8 ;  /* 0x00000008051d7221 */ /* 0x001fca0000010000 */
[----:B------:R-:W-:Y:S01]  /*1e230*/  ST.E desc[UR44][R16.64+0x210], R29 ;  /* 0x0002101d10007985 */ /* 0x000fe2000c10192c */
[----:B--2---:R-:W-:-:S05]  /*1e240*/  FADD.FTZ R31, R12, R7 ;  /* 0x000000070c1f7221 */ /* 0x004fca0000010000 */
[----:B------:R-:W-:Y:S01]  /*1e250*/  ST.E desc[UR44][R16.64+0x214], R31 ;  /* 0x0002141f10007985 */ /* 0x000fe2000c10192c */
[----:B------:R-:W-:Y:S06]  /*1e260*/  BAR.SYNC.DEFER_BLOCKING 0xf, 0x100 ;  /* 0x03c4000000007b1d */ /* 0x000fec0000010000 */
[----:B------:R-:W2:Y:S04]  /*1e270*/  LD.E.64 R6, desc[UR44][R16.64+0x138] ;  /* 0x0001382c10067980 */ /* 0x000ea8000c101b00 */
[----:B--2---:R-:W2:Y:S04]  /*1e280*/  LD.E.64 R8, desc[UR44][R6.64+0x8] ;  /* 0x0000082c06087980 */ /* 0x004ea8000c101b00 */
[----:B------:R-:W3:Y:S01]  /*1e290*/  LD.E.64 R32, desc[UR44][R6.64] ;  /* 0x0000002c06207980 */ /* 0x000ee2000c101b00 */
[----:B------:R-:W-:-:S02]  /*1e2a0*/  F2FP.F16.F32.PACK_AB R172, R11, R172 ;  /* 0x000000ac0bac723e */ /* 0x000fc400000000ff */
[----:B------:R-:W-:Y:S02]  /*1e2b0*/  F2FP.F16.F32.PACK_AB R174, R13, R174 ;  /* 0x000000ae0dae723e */ /* 0x000fe400000000ff */
[----:B------:R-:W-:Y:S02]  /*1e2c0*/  F2FP.F16.F32.PACK_AB R173, R173, R14 ;  /* 0x0000000eadad723e */ /* 0x000fe400000000ff */
[----:B------:R-:W-:Y:S02]  /*1e2d0*/  F2FP.F16.F32.PACK_AB R175, R20, R175 ;  /* 0x000000af14af723e */ /* 0x000fe400000000ff */
[----:B------:R-:W-:Y:S02]  /*1e2e0*/  F2FP.F16.F32.PACK_AB R168, R15, R10 ;  /* 0x0000000a0fa8723e */ /* 0x000fe400000000ff */
[----:B------:R-:W-:Y:S02]  /*1e2f0*/  F2FP.F16.F32.PACK_AB R170, R19, R170 ;  /* 0x000000aa13aa723e */ /* 0x000fe400000000ff */
        /* <DEDUP_REMOVED lines=10> */
[----:B--2---:R-:W-:-:S05]  /*1e3a0*/  MOV R9, R8 ;  /* 0x0000000800097202 */ /* 0x004fca0000000f00 */
[--C-:B---3--:R-:W-:Y:S01]  /*1e3b0*/  IMAD R33, R33, 0x2, R9.reuse ;  /* 0x0000000221217824 */ /* 0x108fe200078e0209 */
[----:B------:R-:W-:Y:S01]  /*1e3c0*/  STSM.16.M88.4 [R9], R172 ;  /* 0x000000ac09007844 */ /* 0x000fe20000000200 */
[C---:B------:R-:W-:Y:S02]  /*1e3d0*/  IMAD R8, R32.reuse, 0x2, R9 ;  /* 0x0000000220087824 */ /* 0x040fe400078e0209 */
[----:B------:R-:W-:-:S03]  /*1e3e0*/  IMAD R32, R32, 0x2, R33 ;  /* 0x0000000220207824 */ /* 0x000fc600078e0221 */
[----:B------:R-:W-:Y:S04]  /*1e3f0*/  STSM.16.M88.4 [R8], R168 ;  /* 0x000000a808007844 */ /* 0x000fe80000000200 */
[----:B------:R-:W-:Y:S04]  /*1e400*/  STSM.16.M88.4 [R33], R164 ;  /* 0x000000a421007844 */ /* 0x000fe80000000200 */
[----:B------:R-:W-:Y:S04]  /*1e410*/  STSM.16.M88.4 [R32], R160 ;  /* 0x000000a020007844 */ /* 0x000fe80000000200 */
[----:B------:R-:W2:Y:S01]  /*1e420*/  LD.E R5, desc[UR44][R16.64+0x230] ;  /* 0x0002302c10057980 */ /* 0x000ea2000c101900 */
[----:B------:R-:W-:Y:S01]  /*1e430*/  LOP3.LUT R22, R2, 0x4, RZ, 0xfc, !PT ;  /* 0x0000000402167812 */ /* 0x000fe200078efcff */
[----:B--2---:R-:W-:-:S05]  /*1e440*/  FMUL.FTZ R5, R4, R5 ;  /* 0x0000000504057220 */ /* 0x004fca0000410000 */
[----:B------:R0:W-:Y:S04]  /*1e450*/  ST.E desc[UR44][R16.64+0x230], R5 ;  /* 0x0002300510007985 */ /* 0x0001e8000c10192c */
[----:B------:R-:W2:Y:S02]  /*1e460*/  LD.E R7, desc[UR44][R22.64] ;  /* 0x0000002c16077980 */ /* 0x000ea4000c101900 */
[----:B--2---:R-:W-:-:S05]  /*1e470*/  FMUL.FTZ R7, R4, R7 ;  /* 0x0000000704077220 */ /* 0x004fca0000410000 */
[----:B------:R1:W-:Y:S04]  /*1e480*/  ST.E desc[UR44][R22.64], R7 ;  /* 0x0000000716007985 */ /* 0x0003e8000c10192c */
[----:B0-----:R-:W2:Y:S04]  /*1e490*/  LD.E R5, desc[UR44][R16.64+0x270] ;  /* 0x0002702c10057980 */ /* 0x001ea8000c101900 */
[----:B------:R-:W3:Y:S04]  /*1e4a0*/  LD.E R131, desc[UR44][R16.64+0x424] ;  /* 0x0004242c10837980 */ /* 0x000ee8000c101900 */
[----:B------:R-:W4:Y:S04]  /*1e4b0*/  LD.E R9, desc[UR44][R16.64+0x240] ;  /* 0x0002402c10097980 */ /* 0x000f28000c101900 */
[----:B------:R-:W5:Y:S04]  /*1e4c0*/  LD.E R11, desc[UR44][R16.64+0x244] ;  /* 0x0002442c100b7980 */ /* 0x000f68000c101900 */
[----:B------:R-:W5:Y:S04]  /*1e4d0*/  LD.E R13, desc[UR44][R16.64+0x250] ;  /* 0x0002502c100d7980 */ /* 0x000f68000c101900 */
[----:B------:R-:W5:Y:S04]  /*1e4e0*/  LD.E R15, desc[UR44][R16.64+0x254] ;  /* 0x0002542c100f7980 */ /* 0x000f68000c101900 */
[----:B------:R-:W5:Y:S04]  /*1e4f0*/  LD.E R19, desc[UR44][R16.64+0x260] ;  /* 0x0002602c10137980 */ /* 0x000f68000c101900 */
[----:B------:R-:W5:Y:S04]  /*1e500*/  LD.E R21, desc[UR44][R16.64+0x264] ;  /* 0x0002642c10157980 */ /* 0x000f68000c101900 */
[----:B------:R-:W5:Y:S04]  /*1e510*/  LD.E R25, desc[UR44][R16.64+0x274] ;  /* 0x0002742c10197980 */ /* 0x000f68000c101900 */
[----:B------:R-:W5:Y:S04]  /*1e520*/  LD.E R27, desc[UR44][R16.64+0x280] ;  /* 0x0002802c101b7980 */ /* 0x000f68000c101900 */
[----:B-1----:R-:W5:Y:S04]  /*1e530*/  LD.E R7, desc[UR44][R16.64+0x284] ;  /* 0x0002842c10077980 */ /* 0x002f68000c101900 */
[----:B------:R-:W5:Y:S04]  /*1e540*/  LD.E R29, desc[UR44][R16.64+0x290] ;  /* 0x0002902c101d7980 */ /* 0x000f68000c101900 */
        /* <DEDUP_REMOVED lines=49> */
[----:B------:R-:W5:Y:S01]  /*1e860*/  LD.E R129, desc[UR44][R16.64+0x420] ;  /* 0x0004202c10817980 */ /* 0x000f62000c101900 */
[C---:B--2---:R-:W-:Y:S01]  /*1e870*/  FMUL.FTZ R5, R4.reuse, R5 ;  /* 0x0000000504057220 */ /* 0x044fe20000410000 */
[----:B---3--:R-:W-:-:S04]  /*1e880*/  FMUL.FTZ R131, R4, R131 ;  /* 0x0000008304837220 */ /* 0x008fc80000410000 */
[----:B------:R0:W-:Y:S01]  /*1e890*/  ST.E desc[UR44][R16.64+0x270], R5 ;  /* 0x0002700510007985 */ /* 0x0001e2000c10192c */
[C---:B----4-:R-:W-:Y:S01]  /*1e8a0*/  FMUL.FTZ R9, R4.reuse, R9 ;  /* 0x0000000904097220 */ /* 0x050fe20000410000 */
[C---:B-----5:R-:W-:Y:S01]  /*1e8b0*/  FMUL.FTZ R11, R4.reuse, R11 ;  /* 0x0000000b040b7220 */ /* 0x060fe20000410000 */
[C---:B------:R-:W-:Y:S01]  /*1e8c0*/  FMUL.FTZ R13, R4.reuse, R13 ;  /* 0x0000000d040d7220 */ /* 0x040fe20000410000 */
[--C-:B0-----:R-:W-:Y:S02]  /*1e8d0*/  IMAD.MOV.U32 R5, RZ, RZ, R23.reuse ;  /* 0x000000ffff057224 */ /* 0x101fe400078e0017 */
        /* <DEDUP_REMOVED lines=57> */
[C---:B------:R-:W-:Y:S01]  /*1ec70*/  LOP3.LUT R4, R2.reuse, 0x8, RZ, 0xfc, !PT ;  /* 0x0000000802047812 */ /* 0x040fe200078efcff */
[----:B------:R-:W-:Y:S04]  /*1ec80*/  ST.E desc[UR44][R16.64+0x424], R131 ;  /* 0x0004248310007985 */ /* 0x000fe8000c10192c */
        /* <DEDUP_REMOVED lines=8> */
[----:B------:R0:W-:Y:S04]  /*1ed10*/  ST.E desc[UR44][R16.64+0x284], R7 ;  /* 0x0002840710007985 */ /* 0x0001e8000c10192c */
[----:B------:R-:W-:Y:S04]  /*1ed20*/  ST.E desc[UR44][R16.64+0x290], R29 ;  /* 0x0002901d10007985 */ /* 0x000fe8000c10192c */
[----:B------:R-:W-:Y:S04]  /*1ed30*/  ST.E desc[UR44][R16.64+0x294], R31 ;  /* 0x0002941f10007985 */ /* 0x000fe8000c10192c */
[----:B------:R-:W-:Y:S04]  /*1ed40*/  ST.E desc[UR44][R16.64+0x2a0], R33 ;  /* 0x0002a02110007985 */ /* 0x000fe8000c10192c */
[----:B------:R1:W-:Y:S04]  /*1ed50*/  ST.E desc[UR44][R16.64+0x2a4], R35 ;  /* 0x0002a42310007985 */ /* 0x0003e8000c10192c */
        /* <DEDUP_REMOVED lines=47> */
[----:B------:R-:W2:Y:S01]  /*1f050*/  LD.E R8, desc[UR44][R4.64] ;  /* 0x0000002c04087980 */ /* 0x000ea2000c101900 */
[----:B------:R-:W-:Y:S01]  /*1f060*/  LOP3.LUT R6, R2, 0xc, RZ, 0xfc, !PT ;  /* 0x0000000c02067812 */ /* 0x000fe200078efcff */
[----:B0-----:R-:W-:-:S02]  /*1f070*/  IMAD.MOV.U32 R7, RZ, RZ, R23 ;  /* 0x000000ffff077224 */ /* 0x001fc400078e0017 */
[----:B--2---:R-:W-:-:S05]  /*1f080*/  FMUL.FTZ R9, R3, R8 ;  /* 0x0000000803097220 */ /* 0x004fca0000410000 */
[----:B------:R0:W-:Y:S04]  /*1f090*/  ST.E desc[UR44][R4.64], R9 ;  /* 0x0000000904007985 */ /* 0x0001e8000c10192c */
[----:B------:R-:W2:Y:S02]  /*1f0a0*/  LD.E R8, desc[UR44][R6.64] ;  /* 0x0000002c06087980 */ /* 0x000ea4000c101900 */
[----:B--2---:R-:W-:-:S05]  /*1f0b0*/  FMUL.FTZ R11, R3, R8 ;  /* 0x00000008030b7220 */ /* 0x004fca0000410000 */
[----:B------:R2:W-:Y:S04]  /*1f0c0*/  ST.E desc[UR44][R6.64], R11 ;  /* 0x0000000b06007985 */ /* 0x0005e8000c10192c */
[----:B------:R-:W3:Y:S04]  /*1f0d0*/  LD.E R134, desc[UR44][R16.64+0x42c] ;  /* 0x00042c2c10867980 */ /* 0x000ee8000c101900 */
[----:B------:R-:W0:Y:S04]  /*1f0e0*/  LD.E R8, desc[UR44][R16.64+0x248] ;  /* 0x0002482c10087980 */ /* 0x000e28000c101900 */
[----:B------:R-:W2:Y:S04]  /*1f0f0*/  LD.E R10, desc[UR44][R16.64+0x24c] ;  /* 0x00024c2c100a7980 */ /* 0x000ea8000c101900 */
        /* <DEDUP_REMOVED lines=59> */
[----:B-1----:R-:W5:Y:S01]  /*1f4b0*/  LD.E R35, desc[UR44][R16.64+0x230] ;  /* 0x0002302c10237980 */ /* 0x002f62000c101900 */
[C---:B---3--:R-:W-:Y:S01]  /*1f4c0*/  FMUL.FTZ R25, R3.reuse, R134 ;  /* 0x0000008603197220 */ /* 0x048fe20000410000 */
[----:B0-----:R-:W-:-:S04]  /*1f4d0*/  FMUL.FTZ R9, R3, R8 ;  /* 0x0000000803097220 */ /* 0x001fc80000410000 */
[----:B------:R0:W-:Y:S01]  /*1f4e0*/  ST.E desc[UR44][R16.64+0x42c], R25 ;  /* 0x00042c1910007985 */ /* 0x0001e2000c10192c */
[C---:B--2---:R-:W-:Y:S01]  /*1f4f0*/  FMUL.FTZ R11, R3.reuse, R10 ;  /* 0x0000000a030b7220 */ /* 0x044fe20000410000 */
[C---:B----4-:R-:W-:Y:S01]  /*1f500*/  FMUL.FTZ R13, R3.reuse, R12 ;  /* 0x0000000c030d7220 */ /* 0x050fe20000410000 */
[C---:B-----5:R-:W-:Y:S01]  /*1f510*/  FMUL.FTZ R15, R3.reuse, R14 ;  /* 0x0000000e030f7220 */ /* 0x060fe20000410000 */
[C---:B------:R-:W-:Y:S01]  /*1f520*/  FMUL.FTZ R19, R3.reuse, R18 ;  /* 0x0000001203137220 */ /* 0x040fe20000410000 */
[C---:B------:R-:W-:Y:S01]  /*1f530*/  FMUL.FTZ R21, R3.reuse, R20 ;  /* 0x0000001403157220 */ /* 0x040fe20000410000 */
[C---:B0-----:R-:W-:Y:S01]  /*1f540*/  FMUL.FTZ R25, R3.reuse, R26 ;  /* 0x0000001a03197220 */ /* 0x041fe20000410000 */
[C---:B------:R-:W-:Y:S01]  /*1f550*/  FMUL.FTZ R27, R3.reuse, R28 ;  /* 0x0000001c031b7220 */ /* 0x040fe20000410000 */
[C---:B------:R-:W-:Y:S01]  /*1f560*/  FMUL.FTZ R29, R3.reuse, R30 ;  /* 0x0000001e031d7220 */ /* 0x040fe20000410000 */
[C---:B------:R-:W-:Y:S01]  /*1f570*/  FMUL.FTZ R31, R3.reuse, R32 ;  /* 0x00000020031f7220 */ /* 0x040fe20000410000 */
[----:B------:R0:W-:Y:S04]  /*1f580*/  ST.E desc[UR44][R16.64+0x248], R9 ;  /* 0x0002480910007985 */ /* 0x0001e8000c10192c */
[----:B------:R1:W-:Y:S04]  /*1f590*/  ST.E desc[UR44][R16.64+0x24c], R11 ;  /* 0x00024c0b10007985 */ /* 0x0003e8000c10192c */
[----:B------:R2:W-:Y:S04]  /*1f5a0*/  ST.E desc[UR44][R16.64+0x258], R13 ;  /* 0x0002580d10007985 */ /* 0x0005e8000c10192c */
[----:B------:R3:W-:Y:S01]  /*1f5b0*/  ST.E desc[UR44][R16.64+0x25c], R15 ;  /* 0x00025c0f10007985 */ /* 0x0007e2000c10192c */
[----:B0-----:R-:W-:-:S03]  /*1f5c0*/  FMUL.FTZ R9, R3, R24 ;  /* 0x0000001803097220 */ /* 0x001fc60000410000 */
[----:B------:R0:W-:Y:S01]  /*1f5d0*/  ST.E desc[UR44][R16.64+0x268], R19 ;  /* 0x0002681310007985 */ /* 0x0001e2000c10192c */
[----:B-1----:R-:W-:-:S03]  /*1f5e0*/  FMUL.FTZ R11, R3, R34 ;  /* 0x00000022030b7220 */ /* 0x002fc60000410000 */
[----:B------:R1:W-:Y:S01]  /*1f5f0*/  ST.E desc[UR44][R16.64+0x26c], R21 ;  /* 0x00026c1510007985 */ /* 0x0003e2000c10192c */
[----:B--2---:R-:W-:-:S03]  /*1f600*/  FMUL.FTZ R13, R3, R36 ;  /* 0x00000024030d7220 */ /* 0x004fc60000410000 */
[----:B------:R2:W-:Y:S01]  /*1f610*/  ST.E desc[UR44][R16.64+0x27c], R25 ;  /* 0x00027c1910007985 */ /* 0x0005e2000c10192c */
[----:B---3--:R-:W-:-:S03]  /*1f620*/  FMUL.FTZ R15, R3, R38 ;  /* 0x00000026030f7220 */ /* 0x008fc60000410000 */
[----:B------:R3:W-:Y:S01]  /*1f630*/  ST.E desc[UR44][R16.64+0x288], R27 ;  /* 0x0002881b10007985 */ /* 0x0007e2000c10192c */
[----:B0-----:R-:W-:-:S03]  /*1f640*/  FMUL.FTZ R19, R3, R40 ;  /* 0x0000002803137220 */ /* 0x001fc60000410000 */
[----:B------:R0:W-:Y:S01]  /*1f650*/  ST.E desc[UR44][R16.64+0x28c], R29 ;  /* 0x00028c1d10007985 */ /* 0x0001e2000c10192c */
[----:B-1----:R-:W-:-:S03]  /*1f660*/  FMUL.FTZ R21, R3, R42 ;  /* 0x0000002a03157220 */ /* 0x002fc60000410000 */
[----:B------:R1:W-:Y:S01]  /*1f670*/  ST.E desc[UR44][R16.64+0x298], R31 ;  /* 0x0002981f10007985 */ /* 0x0003e2000c10192c */
[C---:B--2---:R-:W-:Y:S01]  /*1f680*/  FMUL.FTZ R25, R3.reuse, R46 ;  /* 0x0000002e03197220 */ /* 0x044fe20000410000 */
[C---:B---3--:R-:W-:Y:S01]  /*1f690*/  FMUL.FTZ R27, R3.reuse, R48 ;  /* 0x00000030031b7220 */ /* 0x048fe20000410000 */
[C---:B0-----:R-:W-:Y:S01]  /*1f6a0*/  FMUL.FTZ R29, R3.reuse, R50 ;  /* 0x00000032031d7220 */ /* 0x041fe20000410000 */
[C---:B-1----:R-:W-:Y:S01]  /*1f6b0*/  FMUL.FTZ R31, R3.reuse, R52 ;  /* 0x00000034031f7220 */ /* 0x042fe20000410000 */
        /* <DEDUP_REMOVED lines=61> */
[----:B------:R1:W-:Y:S01]  /*1fa90*/  ST.E desc[UR44][R16.64+0x38c], R11 ;  /* 0x00038c0b10007985 */ /* 0x0003e2000c10192c */
[----:B------:R-:W-:-:S03]  /*1faa0*/  FMUL.FTZ R33, R3, R132 ;  /* 0x0000008403217220 */ /* 0x000fc60000410000 */
        /* <DEDUP_REMOVED lines=17> */
[----:B-1----:R-:W-:Y:S01]  /*1fbc0*/  FMUL.FTZ R31, R3, R130 ;  /* 0x00000082031f7220 */ /* 0x002fe20000410000 */
[----:B------:R-:W-:Y:S04]  /*1fbd0*/  ST.E desc[UR44][R16.64+0x3b8], R9 ;  /* 0x0003b80910007985 */ /* 0x000fe8000c10192c */
[----:B------:R0:W-:Y:S04]  /*1fbe0*/  ST.E desc[UR44][R16.64+0x3dc], R11 ;  /* 0x0003dc0b10007985 */ /* 0x0001e8000c10192c */
        /* <DEDUP_REMOVED lines=8> */
[----:B------:R-:W-:Y:S04]  /*1fc70*/  ST.E desc[UR44][R16.64+0x428], R33 ;  /* 0x0004282110007985 */ /* 0x000fe8000c10192c */
[----:B------:R-:W-:Y:S04]  /*1fc80*/  ST.E desc[UR44][R16.64+0x230], R35 ;  /* 0x0002302310007985 */ /* 0x000fe8000c10192c */
[----:B0-----:R-:W2:Y:S04]  /*1fc90*/  LD.E R11, desc[UR44][R22.64] ;  /* 0x0000002c160b7980 */ /* 0x001ea8000c101900 */
[----:B------:R-:W5:Y:S04]  /*1fca0*/  LD.E R3, desc[UR44][R16.64+0x1e8] ;  /* 0x0001e82c10037980 */ /* 0x000f68000c101900 */
[----:B------:R-:W5:Y:S04]  /*1fcb0*/  LD.E.64 R8, desc[UR44][R16.64+0xa8] ;  /* 0x0000a82c10087980 */ /* 0x000f68000c101b00 */
[----:B--2---:R0:W-:Y:S04]  /*1fcc0*/  ST.E desc[UR44][R22.64], R11 ;  /* 0x0000000b16007985 */ /* 0x0041e8000c10192c */
[----:B-1----:R-:W2:Y:S04]  /*1fcd0*/  LD.E R13, desc[UR44][R4.64] ;  /* 0x0000002c040d7980 */ /* 0x002ea8000c101900 */
[----:B--2---:R1:W-:Y:S04]  /*1fce0*/  ST.E desc[UR44][R4.64], R13 ;  /* 0x0000000d04007985 */ /* 0x0043e8000c10192c */
[----:B------:R-:W2:Y:S04]  /*1fcf0*/  LD.E R15, desc[UR44][R6.64] ;  /* 0x0000002c060f7980 */ /* 0x000ea8000c101900 */
[----:B--2---:R2:W-:Y:S04]  /*1fd00*/  ST.E desc[UR44][R6.64], R15 ;  /* 0x0000000f06007985 */ /* 0x0045e8000c10192c */
[----:B---3--:R-:W3:Y:S04]  /*1fd10*/  LD.E R19, desc[UR44][R16.64+0x240] ;  /* 0x0002402c10137980 */ /* 0x008ee8000c101900 */
[----:B----4-:R-:W4:Y:S04]  /*1fd20*/  LD.E R21, desc[UR44][R16.64+0x244] ;  /* 0x0002442c10157980 */ /* 0x010f28000c101900 */
[----:B-----5:R-:W5:Y:S04]  /*1fd30*/  LD.E R25, desc[UR44][R16.64+0x248] ;  /* 0x0002482c10197980 */ /* 0x020f68000c101900 */
[----:B------:R-:W5:Y:S04]  /*1fd40*/  LD.E R27, desc[UR44][R16.64+0x24c] ;  /* 0x00024c2c101b7980 */ /* 0x000f68000c101900 */
[----:B------:R-:W5:Y:S04]  /*1fd50*/  LD.E R29, desc[UR44][R16.64+0x250] ;  /* 0x0002502c101d7980 */ /* 0x000f68000c101900 */
[----:B------:R-:W5:Y:S04]  /*1fd60*/  LD.E R31, desc[UR44][R16.64+0x254] ;  /* 0x0002542c101f7980 */ /* 0x000f68000c101900 */
[----:B0-----:R-:W5:Y:S04]  /*1fd70*/  LD.E R11, desc[UR44][R16.64+0x258] ;  /* 0x0002582c100b7980 */ /* 0x001f68000c101900 */
[----:B------:R-:W5:Y:S04]  /*1fd80*/  LD.E R33, desc[UR44][R16.64+0x25c] ;  /* 0x00025c2c10217980 */ /* 0x000f68000c101900 */
[----:B-1----:R-:W5:Y:S04]  /*1fd90*/  LD.E R13, desc[UR44][R16.64+0x260] ;  /* 0x0002602c100d7980 */ /* 0x002f68000c101900 */
[----:B------:R-:W5:Y:S04]  /*1fda0*/  LD.E R35, desc[UR44][R16.64+0x264] ;  /* 0x0002642c10237980 */ /* 0x000f68000c101900 */
[----:B--2---:R-:W2:Y:S04]  /*1fdb0*/  LD.E R15, desc[UR44][R16.64+0x268] ;  /* 0x0002682c100f7980 */ /* 0x004ea8000c101900 */
[----:B------:R-:W2:Y:S04]  /*1fdc0*/  LD.E R37, desc[UR44][R16.64+0x26c] ;  /* 0x00026c2c10257980 */ /* 0x000ea8000c101900 */
        /* <DEDUP_REMOVED lines=112> */
[----:B---3--:R-:W-:Y:S04]  /*204d0*/  ST.E desc[UR44][R16.64+0x240], R19 ;  /* 0x0002401310007985 */ /* 0x008fe8000c10192c */
[----:B----4-:R-:W-:Y:S04]  /*204e0*/  ST.E desc[UR44][R16.64+0x244], R21 ;  /* 0x0002441510007985 */ /* 0x010fe8000c10192c */
[----:B-----5:R-:W-:Y:S04]  /*204f0*/  ST.E desc[UR44][R16.64+0x248], R25 ;  /* 0x0002481910007985 */ /* 0x020fe8000c10192c */
[----:B------:R-:W-:Y:S04]  /*20500*/  ST.E desc[UR44][R16.64+0x24c], R27 ;  /* 0x00024c1b10007985 */ /* 0x000fe8000c10192c */
[----:B------:R-:W-:Y:S04]  /*20510*/  ST.E desc[UR44][R16.64+0x250], R29 ;  /* 0x0002501d10007985 */ /* 0x000fe8000c10192c */
[----:B------:R-:W-:Y:S04]  /*20520*/  ST.E desc[UR44][R16.64+0x254], R31 ;  /* 0x0002541f10007985 */ /* 0x000fe8000c10192c */
[----:B------:R-:W-:Y:S04]  /*20530*/  ST.E desc[UR44][R16.64+0x258], R11 ;  /* 0x0002580b10007985 */ /* 0x000fe8000c10192c */
[----:B------:R-:W-:Y:S04]  /*20540*/  ST.E desc[UR44][R16.64+0x25c], R33 ;  /* 0x00025c2110007985 */ /* 0x000fe8000c10192c */
[----:B------:R-:W-:Y:S04]  /*20550*/  ST.E desc[UR44][R16.64+0x260], R13 ;  /* 0x0002600d10007985 */ /* 0x000fe8000c10192c */
[----:B------:R-:W-:Y:S04]  /*20560*/  ST.E desc[UR44][R16.64+0x264], R35 ;  /* 0x0002642310007985 */ /* 0x000fe8000c10192c */
[----:B--2---:R-:W-:Y:S04]  /*20570*/  ST.E desc[UR44][R16.64+0x268], R15 ;  /* 0x0002680f10007985 */ /* 0x004fe8000c10192c */
        /* <DEDUP_REMOVED lines=113> */
[----:B0-----:R-:W5:Y:S04]  /*20c90*/  LD.E R24, desc[UR44][R16.64+0x230] ;  /* 0x0002302c10187980 */ /* 0x001f68000c101900 */
[----:B-1----:R-:W5:Y:S04]  /*20ca0*/  LD.E R28, desc[UR44][R16.64+0x240] ;  /* 0x0002402c101c7980 */ /* 0x002f68000c101900 */
[----:B------:R-:W5:Y:S04]  /*20cb0*/  LD.E R29, desc[UR44][R16.64+0x244] ;  /* 0x0002442c101d7980 */ /* 0x000f68000c101900 */
[----:B--2---:R-:W2:Y:S04]  /*20cc0*/  LD.E R30, desc[UR44][R16.64+0x248] ;  /* 0x0002482c101e7980 */ /* 0x004ea8000c101900 */
[----:B------:R-:W2:Y:S04]  /*20cd0*/  LD.E R31, desc[UR44][R16.64+0x24c] ;  /* 0x00024c2c101f7980 */ /* 0x000ea8000c101900 */
[----:B---3--:R-:W2:Y:S04]  /*20ce0*/  LD.E R32, desc[UR44][R16.64+0x250] ;  /* 0x0002502c10207980 */ /* 0x008ea8000c101900 */
[----:B------:R-:W2:Y:S04]  /*20cf0*/  LD.E R33, desc[UR44][R16.64+0x254] ;  /* 0x0002542c10217980 */ /* 0x000ea8000c101900 */
[----:B----4-:R-:W2:Y:S04]  /*20d00*/  LD.E R34, desc[UR44][R16.64+0x258] ;  /* 0x0002582c10227980 */ /* 0x010ea8000c101900 */
[----:B------:R-:W2:Y:S04]  /*20d10*/  LD.E R35, desc[UR44][R16.64+0x25c] ;  /* 0x00025c2c10237980 */ /* 0x000ea8000c101900 */
[----:B-----5:R-:W2:Y:S04]  /*20d20*/  LD.E R36, desc[UR44][R16.64+0x260] ;  /* 0x0002602c10247980 */ /* 0x020ea8000c101900 */
        /* <DEDUP_REMOVED lines=117> */
[----:B------:R-:W2:Y:S01]  /*21480*/  LD.E R151, desc[UR44][R16.64+0x42c] ;  /* 0x00042c2c10977980 */ /* 0x000ea2000c101900 */
        /* <DEDUP_REMOVED lines=139> */
[----:B------:R0:W-:Y:S02]  /*21d40*/  ST.E desc[UR44][R16.64+0x42c], R151 ;  /* 0x00042c9710007985 */ /* 0x0001e4000c10192c */
[----:B0-----:R-:W-:-:S06]  /*21d50*/  WARPGROUP.ARRIVE ;  /* 0x00000000000079c5 */ /* 0x001fcc0000000000 */
[----:B------:R-:W-:Y:S01]  /*21d60*/  HGMMA.64x256x16.F32 R24, R168, gdesc[UR4].tnspB, R24, gsb0 ;  /* 0x43e00004a8187df0 */ /* 0x000fe20008000818 */
[----:B------:R-:W-:Y:S02]  /*21d70*/  R2UR UR6, R10 ;  /* 0x000000000a0672ca */ /* 0x000fe400000e0000 */
[----:B------:R-:W-:Y:S01]  /*21d80*/  R2UR UR7, R11 ;  /* 0x000000000b0772ca */ /* 0x000fe200000e0000 */
[----:B------:R-:W-:Y:S01]  /*21d90*/  VIADD R8, R8, 0x180 ;  /* 0x0000018008087836 */ /* 0x000fe20000000000 */
        /* <DEDUP_REMOVED lines=263> */
[----:B------:R-:W-:Y:S03]  /*22e10*/  HGMMA.64x256x16.F32 R24, R160, gdesc[UR4].tnspB, R24, gsb0 ;  /* 0x43e00004a0187df0 */ /* 0x000fe60008000818 */
[----:B------:R-:W-:Y:S02]  /*22e20*/  WARPGROUP.DEPBAR.LE gsb0, 0x0 ;  /* 0x00008000000079c5 */ /* 0x000fe40000010000 */
[----:B------:R-:W-:Y:S04]  /*22e30*/  ST.E desc[UR44][R16.64+0x230], R24 ;  /* 0x0002301810007985 */ /* 0x000fe8000c10192c */
[----:B------:R0:W-:Y:S04]  /*22e40*/  ST.E desc[UR44][R22.64], R25 ;  /* 0x0000001916007985 */ /* 0x0001e8000c10192c */
[----:B------:R-:W-:Y:S04]  /*22e50*/  ST.E desc[UR44][R4.64], R26 ;  /* 0x0000001a04007985 */ /* 0x000fe8000c10192c */
[----:B------:R-:W-:Y:S04]  /*22e60*/  ST.E desc[UR44][R6.64], R27 ;  /* 0x0000001b06007985 */ /* 0x000fe8000c10192c */
[----:B------:R-:W2:Y:S04]  /*22e70*/  LD.E R3, desc[UR44][R16.64+0x230] ;  /* 0x0002302c10037980 */ /* 0x000ea8000c101900 */
        /* <DEDUP_REMOVED lines=124> */
[----:B--2---:R1:W-:Y:S04]  /*23640*/  ST.E desc[UR44][R16.64+0x230], R3 ;  /* 0x0002300310007985 */ /* 0x0043e8000c10192c */
[----:B------:R-:W2:Y:S04]  /*23650*/  LD.E R9, desc[UR44][R22.64] ;  /* 0x0000002c16097980 */ /* 0x000ea8000c101900 */
[----:B--2---:R2:W-:Y:S04]  /*23660*/  ST.E desc[UR44][R22.64], R9 ;  /* 0x0000000916007985 */ /* 0x0045e8000c10192c */
[----:B------:R-:W3:Y:S04]  /*23670*/  LD.E R11, desc[UR44][R4.64] ;  /* 0x0000002c040b7980 */ /* 0x000ee8000c101900 */
[----:B---3--:R3:W-:Y:S04]  /*23680*/  ST.E desc[UR44][R4.64], R11 ;  /* 0x0000000b04007985 */ /* 0x0087e8000c10192c */
[----:B------:R-:W4:Y:S04]  /*23690*/  LD.E R13, desc[UR44][R6.64] ;  /* 0x0000002c060d7980 */ /* 0x000f28000c101900 */
[----:B----4-:R4:W-:Y:S04]  /*236a0*/  ST.E desc[UR44][R6.64], R13 ;  /* 0x0000000d06007985 */ /* 0x0109e8000c10192c */
[----:B------:R-:W5:Y:S04]  /*236b0*/  LD.E R15, desc[UR44][R16.64+0x240] ;  /* 0x0002402c100f7980 */ /* 0x000f68000c101900 */
[----:B------:R-:W5:Y:S04]  /*236c0*/  LD.E R19, desc[UR44][R16.64+0x244] ;  /* 0x0002442c10137980 */ /* 0x000f68000c101900 */
[----:B------:R-:W5:Y:S04]  /*236d0*/  LD.E R21, desc[UR44][R16.64+0x248] ;  /* 0x0002482c10157980 */ /* 0x000f68000c101900 */
[----:B0-----:R-:W5:Y:S04]  /*236e0*/  LD.E R25, desc[UR44][R16.64+0x24c] ;  /* 0x00024c2c10197980 */ /* 0x001f68000c101900 */
[----:B-1----:R-:W5:Y:S04]  /*236f0*/  LD.E R3, desc[UR44][R16.64+0x250] ;  /* 0x0002502c10037980 */ /* 0x002f68000c101900 */
[----:B------:R-:W5:Y:S04]  /*23700*/  LD.E R27, desc[UR44][R16.64+0x254] ;  /* 0x0002542c101b7980 */ /* 0x000f68000c101900 */
[----:B--2---:R-:W2:Y:S04]  /*23710*/  LD.E R9, desc[UR44][R16.64+0x258] ;  /* 0x0002582c10097980 */ /* 0x004ea8000c101900 */
[----:B------:R-:W2:Y:S04]  /*23720*/  LD.E R29, desc[UR44][R16.64+0x25c] ;  /* 0x00025c2c101d7980 */ /* 0x000ea8000c101900 */
[----:B---3--:R-:W3:Y:S04]  /*23730*/  LD.E R5, desc[UR44][R16.64+0x260] ;  /* 0x0002602c10057980 */ /* 0x008ee8000c101900 */
[----:B------:R-:W3:Y:S04]  /*23740*/  LD.E R11, desc[UR44][R16.64+0x264] ;  /* 0x0002642c100b7980 */ /* 0x000ee8000c101900 */
[----:B----4-:R-:W4:Y:S04]  /*23750*/  LD.E R7, desc[UR44][R16.64+0x268] ;  /* 0x0002682c10077980 */ /* 0x010f28000c101900 */
[----:B------:R-:W4:Y:S04]  /*23760*/  LD.E R13, desc[UR44][R16.64+0x26c] ;  /* 0x00026c2c100d7980 */ /* 0x000f28000c101900 */
        /* <DEDUP_REMOVED lines=112> */
[----:B-----5:R0:W-:Y:S04]  /*23e70*/  ST.E desc[UR44][R16.64+0x240], R15 ;  /* 0x0002400f10007985 */ /* 0x0201e8000c10192c */
[----:B------:R0:W-:Y:S04]  /*23e80*/  ST.E desc[UR44][R16.64+0x244], R19 ;  /* 0x0002441310007985 */ /* 0x0001e8000c10192c */
[----:B------:R0:W-:Y:S04]  /*23e90*/  ST.E desc[UR44][R16.64+0x248], R21 ;  /* 0x0002481510007985 */ /* 0x0001e8000c10192c */
[----:B------:R0:W-:Y:S04]  /*23ea0*/  ST.E desc[UR44][R16.64+0x24c], R25 ;  /* 0x00024c1910007985 */ /* 0x0001e8000c10192c */
[----:B------:R0:W-:Y:S04]  /*23eb0*/  ST.E desc[UR44][R16.64+0x250], R3 ;  /* 0x0002500310007985 */ /* 0x0001e8000c10192c */
[----:B------:R0:W-:Y:S04]  /*23ec0*/  ST.E desc[UR44][R16.64+0x254], R27 ;  /* 0x0002541b10007985 */ /* 0x0001e8000c10192c */
[----:B--2---:R0:W-:Y:S04]  /*23ed0*/  ST.E desc[UR44][R16.64+0x258], R9 ;  /* 0x0002580910007985 */ /* 0x0041e8000c10192c */
[----:B------:R0:W-:Y:S04]  /*23ee0*/  ST.E desc[UR44][R16.64+0x25c], R29 ;  /* 0x00025c1d10007985 */ /* 0x0001e8000c10192c */
[----:B---3--:R0:W-:Y:S04]  /*23ef0*/  ST.E desc[UR44][R16.64+0x260], R5 ;  /* 0x0002600510007985 */ /* 0x0081e8000c10192c */
[----:B------:R0:W-:Y:S04]  /*23f00*/  ST.E desc[UR44][R16.64+0x264], R11 ;  /* 0x0002640b10007985 */ /* 0x0001e8000c10192c */
[----:B----4-:R0:W-:Y:S04]  /*23f10*/  ST.E desc[UR44][R16.64+0x268], R7 ;  /* 0x0002680710007985 */ /* 0x0101e8000c10192c */
        /* <DEDUP_REMOVED lines=112> */
[----:B------:R0:W-:Y:S01]  /*24620*/  ST.E desc[UR44][R16.64+0x42c], R30 ;  /* 0x00042c1e10007985 */ /* 0x0001e2000c10192c */
[----:B------:R-:W-:Y:S01]  /*24630*/  @!PT LDS RZ, [RZ] ;  /* 0x00000000fffff984 */ /* 0x000fe20000000800 */
[----:B------:R-:W-:Y:S01]  /*24640*/  @!PT LDS RZ, [RZ] ;  /* 0x00000000fffff984 */ /* 0x000fe20000000800 */
[----:B------:R-:W-:Y:S01]  /*24650*/  @!PT LDS RZ, [RZ] ;  /* 0x00000000fffff984 */ /* 0x000fe20000000800 */
[----:B------:R-:W-:Y:S01]  /*24660*/  @!PT LDS RZ, [RZ] ;  /* 0x00000000fffff984 */ /* 0x000fe20000000800 */
[----:B------:R1:W-:Y:S06]  /*24670*/  MEMBAR.ALL.CTA ;  /* 0x0000000000007992 */ /* 0x0003ec0000008000 */
[----:B-1----:R-:W1:Y:S01]  /*24680*/  FENCE.VIEW.ASYNC.S ;  /* 0x00000000000073c6 */ /* 0x002e620000000000 */
[----:B------:R-:W-:Y:S01]  /*24690*/  BSSY B0, `(.L_x_2117) ;  /* 0x000000a000007945 */ /* 0x000fe20003800000 */
[----:B-1----:R-:W-:Y:S01]  /*246a0*/  NOP ;  /* 0x0000000000007918 */ /* 0x002fe20000000000 */
[----:B------:R-:W-:Y:S06]  /*246b0*/  BAR.ARV 0xe, 0x100 ;  /* 0x0384000000007b1d */ /* 0x000fec0000002000 */
[----:B------:R-:W-:Y:S05]  /*246c0*/  @P0 BRA `(.L_x_2118) ;  /* 0x0000000000180947 */ /* 0x000fea0003800000 */
[----:B0-----:R-:W2:Y:S04]  /*246d0*/  LD.E.64 R4, desc[UR44][R16.64+0x68] ;  /* 0x0000682c10047980 */ /* 0x001ea8000c101b00 */
[----:B------:R-:W3:Y:S01]  /*246e0*/  LD.E R3, desc[UR44][R16.64+0x1e8] ;  /* 0x0001e82c10037980 */ /* 0x000ee2000c101900 */
[----:B--2---:R-:W-:-:S05]  /*246f0*/  MOV R4, R4 ;  /* 0x0000000400047202 */ /* 0x004fca0000000f00 */
[----:B---3--:R-:W-:-:S05]  /*24700*/  IMAD R3, R3, 0x8, R4 ;  /* 0x0000000803037824 */ /* 0x008fca00078e0204 */
[----:B------:R-:W-:-:S04]  /*24710*/  PRMT R3, RZ, 0x654, R3 ;  /* 0x00000654ff037816 */ /* 0x000fc80000000003 */
[----:B------:R1:W-:Y:S03]  /*24720*/  SYNCS.ARRIVE.TRANS64.RED.A1T0 RZ, [R3+URZ], RZ ;  /* 0x000000ff03ff79a7 */ /* 0x0003e6000810043f */
.L_x_2118:
[----:B------:R-:W-:Y:S05]  /*24730*/  BSYNC B0 ;  /* 0x0000000000007941 */ /* 0x000fea0003800000 */
.L_x_2117:
[C---:B------:R-:W-:Y:S01]  /*24740*/  ISETP.GT.AND P0, PT, R0.reuse, R154, PT ;  /* 0x0000009a0000720c */ /* 0x040fe20003f04270 */
[----:B------:R-:W-:-:S12]  /*24750*/  VIADD R0, R0, 0xffffffff ;  /* 0xffffffff00007836 */ /* 0x000fd80000000000 */
[----:B------:R-:W-:Y:S05]  /*24760*/  @P0 BRA `(.L_x_2119) ;  /* 0xffffff5400e00947 */ /* 0x000fea000383ffff */
.L_x_2090:
[----:B------:R-:W-:Y:S05]  /*24770*/  WARPSYNC.ALL ;  /* 0x0000000000007948 */ /* 0x000fea0003800000 */
[----:B01----:R-:W2:Y:S04]  /*24780*/  LDL R5, [R1+0x210] ;  /* 0x0002100001057983 */ /* 0x003ea80000100800 */
[----:B------:R-:W3:Y:S04]  /*24790*/  LDL R6, [R1+0x214] ;  /* 0x0002140001067983 */ /* 0x000ee80000100800 */
[----:B------:R-:W4:Y:S01]  /*247a0*/  LDL.64 R14, [R1+0xd8] ;  /* 0x0000d800010e7983 */ /* 0x000f220000100a00 */
[----:B------:R-:W-:Y:S01]  /*247b0*/  IMAD.MOV.U32 R8, RZ, RZ, -0x800000 ;  /* 0xff800000ff087424 */ /* 0x000fe200078e00ff */
[----:B------:R-:W-:Y:S08]  /*247c0*/  BAR.ARV 0x8, 0x100 ;  /* 0x0204000000007b1d */ /* 0x000ff00000002000 */
[----:B------:R-:W-:Y:S06]  /*247d0*/  BAR.SYNC.DEFER_BLOCKING 0xf, 0x100 ;  /* 0x03c4000000007b1d */ /* 0x000fec0000010000 */
[----:B--2---:R-:W0:Y:S02]  /*247e0*/  SHFL.BFLY PT, R0, R5, 0x2, 0x1f ;  /* 0x0c401f0005007f89 */ /* 0x004e2400000e0000 */
[----:B0-----:R-:W-:-:S05]  /*247f0*/  FADD.FTZ R0, R5, R0 ;  /* 0x0000000005007221 */ /* 0x001fca0000010000 */
[----:B------:R-:W0:Y:S02]  /*24800*/  SHFL.BFLY PT, R3, R0, 0x1, 0x1f ;  /* 0x0c201f0000037f89 */ /* 0x000e2400000e0000 */
[----:B0-----:R-:W-:-:S05]  /*24810*/  FADD.FTZ R2, R0, R3 ;  /* 0x0000000300027221 */ /* 0x001fca0000010000 */
[----:B------:R-:W-:Y:S04]  /*24820*/  STL [R1+0x210], R2 ;  /* 0x0002100201007387 */ /* 0x000fe80000100800 */
[----:B------:R-:W2:Y:S04]  /*24830*/  LDL R13, [R1+0x210] ;  /* 0x00021000010d7983 */ /* 0x000ea80000100800 */
[----:B---3--:R-:W0:Y:S02]  /*24840*/  SHFL.BFLY PT, R3, R6, 0x2, 0x1f ;  /* 0x0c401f0006037f89 */ /* 0x008e2400000e0000 */
[----:B0-----:R-:W-:-:S05]  /*24850*/  FADD.FTZ R3, R3, R6 ;  /* 0x0000000603037221 */ /* 0x001fca0000010000 */
[----:B------:R-:W0:Y:S02]  /*24860*/  SHFL.BFLY PT, R4, R3, 0x1, 0x1f ;  /* 0x0c201f0003047f89 */ /* 0x000e2400000e0000 */
[----:B0-----:R-:W-:-:S05]  /*24870*/  FADD.FTZ R4, R3, R4 ;  /* 0x0000000403047221 */ /* 0x001fca0000010000 */
[----:B------:R-:W-:-:S13]  /*24880*/  FSETP.NE.FTZ.AND P2, PT, R4, RZ, PT ;  /* 0x000000ff0400720b */ /* 0x000fda0003f55000 */
[----:B------:R-:W3:Y:S04]  /*24890*/  @P2 LDL R7, [R1+0x220] ;  /* 0x0002200001072983 */ /* 0x000ee80000100800 */
[----:B------:R-:W5:Y:S01]  /*248a0*/  @P2 LDL R10, [R1+0x204] ;  /* 0x00020400010a2983 */ /* 0x000f620000100800 */
[----:B--2---:R-:W-:-:S13]  /*248b0*/  FSETP.NE.FTZ.AND P1, PT, R13, RZ, PT ;  /* 0x000000ff0d00720b */ /* 0x004fda0003f35000 */
[----:B------:R-:W2:Y:S04]  /*248c0*/  @P1 LDL R5, [R1+0x220] ;  /* 0x0002200001051983 */ /* 0x000ea80000100800 */
[----:B------:R-:W4:Y:S01]  /*248d0*/  @P1 LDL R2, [R1+0x200] ;  /* 0x0002000001021983 */ /* 0x000f220000100800 */
[----:B------:R-:W0:Y:S08]  /*248e0*/  @P2 MUFU.LG2 R9, R4 ;  /* 0x0000000400092308 */ /* 0x000e300000000c00 */
[----:B------:R-:W1:Y:S01]  /*248f0*/  @P1 MUFU.LG2 R6, R13 ;  /* 0x0000000d00061308 */ /* 0x000e620000000c00 */
[----:B------:R-:W-:-:S02]  /*24900*/  IMAD.MOV.U32 R0, RZ, RZ, -0x800000 ;  /* 0xff800000ff007424 */ /* 0x000fc400078e00ff */
[----:B0-----:R-:W-:Y:S01]  /*24910*/  @P2 FMUL.FTZ R12, R9, 0.69314718246459960938 ;  /* 0x3f317218090c2820 */ /* 0x001fe20000410000 */
[----:B-1----:R-:W-:Y:S01]  /*24920*/  @P1 FMUL.FTZ R6, R6, 0.69314718246459960938 ;  /* 0x3f31721806061820 */ /* 0x002fe20000410000 */
[----:B------:R-:W-:Y:S01]  /*24930*/  STL [R1+0x214], R4 ;  /* 0x0002140401007387 */ /* 0x000fe20000100800 */
[----:B---3--:R-:W-:-:S04]  /*24940*/  @P2 FMUL.FTZ R7, R7, 0.69314718246459960938 ;  /* 0x3f31721807072820 */ /* 0x008fc80000410000 */
[----:B-----5:R-:W-:-:S05]  /*24950*/  @P2 FFMA.FTZ R8, R7, R10, R12 ;  /* 0x0000000a07082223 */ /* 0x020fca000001000c */
[----:B------:R0:W-:Y:S01]  /*24960*/  STL [R1+0x214], R8 ;  /* 0x0002140801007387 */ /* 0x0001e20000100800 */
[----:B--2---:R-:W-:-:S04]  /*24970*/  @P1 FMUL.FTZ R5, R5, 0.69314718246459960938 ;  /* 0x3f31721805051820 */ /* 0x004fc80000410000 */
[----:B----4-:R-:W-:-:S05]  /*24980*/  @P1 FFMA.FTZ R0, R5, R2, R6 ;  /* 0x0000000205001223 */ /* 0x010fca0000010006 */
[----:B------:R1:W-:Y:S04]  /*24990*/  STL [R1+0x210], R0 ;  /* 0x0002100001007387 */ /* 0x0003e80000100800 */
[----:B------:R-:W2:Y:S02]  /*249a0*/  LD.E R2, desc[UR44][R14.64+0x4] ;  /* 0x0000042c0e027980 */ /* 0x000ea4000c101900 */
[----:B--2---:R-:W-:Y:S02]  /*249b0*/  ISETP.NE.AND P0, PT, R2, RZ, PT ;  /* 0x000000ff0200720c */ /* 0x004fe40003f05270 */
[----:B------:R-:W2:Y:S11]  /*249c0*/  LDL R2, [R1+0x1e8] ;  /* 0x0001e80001027983 */ /* 0x000eb60000100800 */
[----:B------:R-:W3:Y:S04]  /*249d0*/  @!P0 LDL.64 R6, [R1+0xe0] ;  /* 0x0000e00001068983 */ /* 0x000ee80000100a00 */
[----:B------:R-:W2:Y:S01]  /*249e0*/  @!P0 LD.E R3, desc[UR44][R14.64] ;  /* 0x0000002c0e038980 */ /* 0x000ea2000c101900 */
[----:B------:R-:W-:-:S06]  /*249f0*/  IMAD.MOV.U32 R42, RZ, RZ, RZ ;  /* 0x000000ffff2a7224 */ /* 0x000fcc00078e00ff */
[----:B------:R-:W4:Y:S01]  /*24a00*/  @P1 MUFU.RCP R42, R13 ;  /* 0x0000000d002a1308 */ /* 0x000f220000001000 */
[----:B---3--:R-:W0:Y:S01]  /*24a10*/  @!P0 LD.E.64 R6, desc[UR44][R6.64] ;  /* 0x0000002c06068980 */ /* 0x008e22000c101b00 */
[----:B--2---:R-:W-:-:S04]  /*24a20*/  @!P0 IMAD R3, R2, 0x40, R3 ;  /* 0x0000004002038824 */ /* 0x004fc800078e0203 */
[----:B0-----:R-:W-:-:S05]  /*24a30*/  @!P0 IMAD.WIDE R8, R3, 0x4, R6 ;  /* 0x0000000403088825 */ /* 0x001fca00078e0206 */
[----:B----4-:R0:W-:Y:S04]  /*24a40*/  @!P0 ST.E desc[UR44][R8.64], R42 ;  /* 0x0000002a08008985 */ /* 0x0101e8000c10192c */
[----:B------:R-:W1:Y:S04]  /*24a50*/  @!P0 LDL.64 R14, [R1+0xd8] ;  /* 0x0000d800010e8983 */ /* 0x000e680000100a00 */
[----:B-1----:R-:W2:Y:S02]  /*24a60*/  @!P0 LD.E R0, desc[UR44][R14.64+0x4] ;  /* 0x0000042c0e008980 */ /* 0x002ea4000c101900 */
[----:B--2---:R-:W-:-:S13]  /*24a70*/  @!P0 ISETP.NE.AND P0, PT, R0, RZ, PT ;  /* 0x000000ff0000820c */ /* 0x004fda0003f05270 */
[----:B------:R-:W2:Y:S04]  /*24a80*/  @!P0 LDL.64 R10, [R1+0xe0] ;  /* 0x0000e000010a8983 */ /* 0x000ea80000100a00 */
[----:B------:R-:W3:Y:S01]  /*24a90*/  @!P0 LD.E R3, desc[UR44][R14.64] ;  /* 0x0000002c0e038980 */ /* 0x000ee2000c101900 */
[----:B------:R-:W-:-:S06]  /*24aa0*/  IMAD.MOV.U32 R0, RZ, RZ, RZ ;  /* 0x000000ffff007224 */ /* 0x000fcc00078e00ff */
[----:B------:R-:W1:Y:S01]  /*24ab0*/  @P2 MUFU.RCP R0, R4 ;  /* 0x0000000400002308 */ /* 0x000e620000001000 */
[----:B--2---:R-:W2:Y:S01]  /*24ac0*/  @!P0 LD.E.64 R10, desc[UR44][R10.64] ;  /* 0x0000002c0a0a8980 */ /* 0x004ea2000c101b00 */
[----:B---3--:R-:W-:-:S04]  /*24ad0*/  @!P0 IMAD R3, R2, 0x40, R3 ;  /* 0x0000004002038824 */ /* 0x008fc800078e0203 */
[----:B------:R-:W-:-:S04]  /*24ae0*/  @!P0 VIADD R3, R3, 0x8 ;  /* 0x0000000803038836 */ /* 0x000fc80000000000 */
[----:B--2---:R-:W-:-:S05]  /*24af0*/  @!P0 IMAD.WIDE R2, R3, 0x4, R10 ;  /* 0x0000000403028825 */ /* 0x004fca00078e020a */
[----:B-1----:R1:W-:Y:S04]  /*24b00*/  @!P0 ST.E desc[UR44][R2.64], R0 ;  /* 0x0000000002008985 */ /* 0x0023e8000c10192c */
[----:B------:R-:W2:Y:S04]  /*24b10*/  LDL R34, [R1+0x1e8] ;  /* 0x0001e80001227983 */ /* 0x000ea80000100800 */
[----:B------:R-:W3:Y:S04]  /*24b20*/  LDL.64 R12, [R1+0x388] ;  /* 0x00038800010c7983 */ /* 0x000ee80000100a00 */
        /* <DEDUP_REMOVED lines=26> */
[----:B0-----:R-:W5:Y:S04]  /*24cd0*/  LDL.64 R8, [R1+0x3d8] ;  /* 0x0003d80001087983 */ /* 0x001f680000100a00 */
[----:B------:R-:W5:Y:S04]  /*24ce0*/  LDL.64 R4, [R1+0x3e8] ;  /* 0x0003e80001047983 */ /* 0x000f680000100a00 */
[----:B------:R-:W5:Y:S04]  /*24cf0*/  LDL.64 R10, [R1+0x3f8] ;  /* 0x0003f800010a7983 */ /* 0x000f680000100a00 */
[----:B-1----:R-:W5:Y:S04]  /*24d00*/  LDL.64 R2, [R1+0x408] ;  /* 0x0004080001027983 */ /* 0x002f680000100a00 */
        /* <DEDUP_REMOVED lines=33> */
[----:B------:R-:W5:Y:S04]  /*24f20*/  LDL R35, [R1+0x1f0] ;  /* 0x0001f00001237983 */ /* 0x000f680000100800 */
[----:B------:R-:W5:Y:S01]  /*24f30*/  LDL R32, [R1+0x1f4] ;  /* 0x0001f40001207983 */ /* 0x000f620000100800 */
[----:B--2---:R-:W-:-:S05]  /*24f40*/  VIADD R34, R34, 0x1 ;  /* 0x0000000122227836 */ /* 0x004fca0000000000 */
[----:B------:R-:W-:-:S13]  /*24f50*/  ISETP.NE.AND P0, PT, R34, 0x2, PT ;  /* 0x000000022200780c */ /* 0x000fda0003f05270 */
[----:B------:R-:W2:Y:S01]  /*24f60*/  @!P0 LDL R33, [R1+0x1ec] ;  /* 0x0001ec0001218983 */ /* 0x000ea20000100800 */
[-C--:B---3--:R-:W-:Y:S01]  /*24f70*/  FMUL.FTZ R13, R13, R0.reuse ;  /* 0x000000000d0d7220 */ /* 0x088fe20000410000 */
[-C--:B------:R-:W-:Y:S01]  /*24f80*/  FMUL.FTZ R12, R12, R0.reuse ;  /* 0x000000000c0c7220 */ /* 0x080fe20000410000 */
[-C--:B----4-:R-:W-:Y:S01]  /*24f90*/  FMUL.FTZ R135, R135, R0.reuse ;  /* 0x0000000087877220 */ /* 0x090fe20000410000 */
[-C--:B------:R-:W-:Y:S01]  /*24fa0*/  FMUL.FTZ R134, R134, R0.reuse ;  /* 0x0000000086867220 */ /* 0x080fe20000410000 */
        /* <DEDUP_REMOVED lines=12> */
[----:B------:R2:W-:Y:S01]  /*25070*/  STL.64 [R1+0x388], R12 ;  /* 0x0003880c01007387 */ /* 0x0005e20000100a00 */
        /* <DEDUP_REMOVED lines=112> */
[----:B------:R-:W-:-:S02]  /*25780*/  VIADD R0, R35, 0x1 ;  /* 0x0000000123007836 */ /* 0x000fc40000000000 */
[----:B------:R-:W-:Y:S01]  /*25790*/  VIADD R32, R32, 0x1 ;  /* 0x0000000120207836 */ /* 0x000fe20000000000 */
[----:B------:R-:W-:Y:S04]  /*257a0*/  STL [R1+0x1e8], R34 ;  /* 0x0001e82201007387 */ /* 0x000fe80000100800 */
        /* <DEDUP_REMOVED lines=11> */
[----:B------:R-:W-:Y:S01]  /*25860*/  STL.64 [R1+0x2c0], R62 ;  /* 0x0002c03e01007387 */ /* 0x000fe20000100a00 */
[----:B--2---:R-:W-:-:S03]  /*25870*/  @!P0 LOP3.LUT R12, R33, 0x1, RZ, 0x3c, !PT ;  /* 0x00000001210c8812 */ /* 0x004fc600078e3cff */
        /* <DEDUP_REMOVED lines=50> */
[----:B------:R-:W-:Y:S04]  /*25ba0*/  STL [R1+0x1f0], R0 ;  /* 0x0001f00001007387 */ /* 0x000fe80000100800 */
[----:B------:R-:W-:Y:S04]  /*25bb0*/  @!P0 STL [R1+0x1ec], R12 ;  /* 0x0001ec0c01008387 */ /* 0x000fe80000100800 */
[----:B------:R-:W-:Y:S04]  /*25bc0*/  STL [R1+0x1f4], R32 ;  /* 0x0001f42001007387 */ /* 0x000fe80000100800 */
[----:B------:R-:W-:Y:S04]  /*25bd0*/  @!P0 STL [R1+0x1e8], RZ ;  /* 0x0001e8ff01008387 */ /* 0x000fe80000100800 */
[----:B------:R0:W-:Y:S02]  /*25be0*/  STL.64 [R1+0x408], R2 ;  /* 0x0004080201007387 */ /* 0x0001e40000100a00 */
[----:B0-----:R-:W-:Y:S01]  /*25bf0*/  IMAD.MOV.U32 R3, RZ, RZ, 0x1 ;  /* 0x00000001ff037424 */ /* 0x001fe200078e00ff */
[----:B------:R-:W-:Y:S06]  /*25c00*/  BAR.ARV 0xe, 0x100 ;  /* 0x0384000000007b1d */ /* 0x000fec0000002000 */
.L_x_2007:
[----:B0-----:R-:W-:-:S04]  /*25c10*/  PRMT R0, R3, 0x9910, RZ ;  /* 0x0000991003007816 */ /* 0x001fc800000000ff */
[----:B------:R-:W-:-:S13]  /*25c20*/  ISETP.NE.AND P0, PT, R0, RZ, PT ;  /* 0x000000ff0000720c */ /* 0x000fda0003f05270 */
[----:B------:R-:W-:Y:S05]  /*25c30*/  @!P0 BRA `(.L_x_2120) ;  /* 0x0000002400e08947 */ /* 0x000fea0003800000 */
[----:B------:R-:W0:Y:S01]  /*25c40*/  S2R R0, SR_TID.X ;  /* 0x0000000000007919 */ /* 0x000e220000002100 */
[----:B------:R-:W1:Y:S01]  /*25c50*/  S2UR UR5, SR_CgaCtaId ;  /* 0x00000000000579c3 */ /* 0x000e620000008800 */
[----:B------:R-:W-:Y:S01]  /*25c60*/  UMOV UR4, 0x400 ;  /* 0x0000040000047882 */ /* 0x000fe20000000000 */
[----:B------:R-:W-:-:S06]  /*25c70*/  SHF.R.S32.HI R14, RZ, 0x1f, R157 ;  /* 0x0000001fff0e7819 */ /* 0x000fcc000001149d */
[----:B------:R-:W-:Y:S01]  /*25c80*/  BAR.SYNC.DEFER_BLOCKING 0x1, 0x100 ;  /* 0x0044000000007b1d */ /* 0x000fe20000010000 */
[----:B------:R-:W-:-:S07]  /*25c90*/  SHF.R.S32.HI R16, RZ, 0x1f, R156 ;  /* 0x0000001fff107819 */ /* 0x000fce000001149c */
[----:B------:R-:W2:Y:S01]  /*25ca0*/  LDC R28, c[0x0][0xce8] ;  /* 0x00033a00ff1c7b82 */ /* 0x000ea20000000800 */
[----:B------:R-:W3:Y:S07]  /*25cb0*/  S2R R23, SR_CTAID.X ;  /* 0x0000000000177919 */ /* 0x000eee0000002500 */
[----:B------:R-:W4:Y:S01]  /*25cc0*/  LDC.64 R18, c[0x0][0xc40] ;  /* 0x00031000ff127b82 */ /* 0x000f220000000a00 */
[----:B-1----:R-:W-:-:S04]  /*25cd0*/  ULEA UR4, UR5, UR4, 0x18 ;  /* 0x0000000405047291 */ /* 0x002fc8000f8ec03f */
[----:B------:R-:W-:Y:S01]  /*25ce0*/  UIADD3 UR4, UR4, 0x38820, URZ ;  /* 0x0003882004047890 */ /* 0x000fe2000fffe03f */
[----:B0-----:R-:W-:-:S03]  /*25cf0*/  VIADD R5, R0, 0xffffff80 ;  /* 0xffffff8000057836 */ /* 0x001fc60000000000 */
[----:B------:R-:W-:Y:S01]  /*25d00*/  UPRMT UR4, URZ, 0x654, UR4 ;  /* 0x000006543f047896 */ /* 0x000fe20008000004 */
[----:B--2---:R-:W-:Y:S02]  /*25d10*/  ISETP.NE.AND P1, PT, R28, 0x1, PT ;  /* 0x000000011c00780c */ /* 0x004fe40003f25270 */
[----:B------:R-:W-:-:S04]  /*25d20*/  SHF.R.S32.HI R2, RZ, 0x1f, R5 ;  /* 0x0000001fff027819 */ /* 0x000fc80000011405 */
[----:B------:R-:W-:Y:S02]  /*25d30*/  LEA.HI R0, R2, R5, RZ, 0x7 ;  /* 0x0000000502007211 */ /* 0x000fe400078f38ff */
[----:B------:R-:W-:Y:S02]  /*25d40*/  SYNCS.ARRIVE.TRANS64.RED.A1T0 RZ, [UR4], RZ ;  /* 0x000000ffffff79a7 */ /* 0x000fe40008100404 */
[----:B------:R-:W-:Y:S02]  /*25d50*/  SHF.R.S32.HI R22, RZ, 0x7, R0 ;  /* 0x00000007ff167819 */ /* 0x000fe40000011400 */
[----:B------:R-:W-:-:S03]  /*25d60*/  LOP3.LUT R4, R0, 0xffffff80, RZ, 0xc0, !PT ;  /* 0xffffff8000047812 */ /* 0x000fc600078ec0ff */
[----:B------:R-:W0:Y:S02]  /*25d70*/  SHFL.IDX PT, R3, R22, RZ, 0x1f ;  /* 0x00001fff16037589 */ /* 0x000e2400000e0000 */
[----:B------:R-:W-:-:S05]  /*25d80*/  IMAD.IADD R24, R5, 0x1, -R4 ;  /* 0x0000000105187824 */ /* 0x000fca00078e0a04 */
[----:B------:R-:W-:-:S04]  /*25d90*/  SHF.R.S32.HI R21, RZ, 0x1f, R24 ;  /* 0x0000001fff157819 */ /* 0x000fc80000011418 */
[----:B------:R-:W-:-:S04]  /*25da0*/  LEA.HI R20, R21, R24, RZ, 0x2 ;  /* 0x0000001815147211 */ /* 0x000fc800078f10ff */
[--C-:B------:R-:W-:Y:S02]  /*25db0*/  SHF.R.S32.HI R25, RZ, 0x2, R20.reuse ;  /* 0x00000002ff197819 */ /* 0x100fe40000011414 */
[----:B------:R-:W-:-:S04]  /*25dc0*/  SHF.R.S32.HI R4, RZ, 0x1f, R20 ;  /* 0x0000001fff047819 */ /* 0x000fc80000011414 */
[----:B------:R-:W-:Y:S02]  /*25dd0*/  LEA.HI R4, R4, R25, RZ, 0x3 ;  /* 0x0000001904047211 */ /* 0x000fe400078f18ff */
[----:B0-----:R-:W-:Y:S02]  /*25de0*/  ISETP.NE.AND P0, PT, R3, RZ, PT ;  /* 0x000000ff0300720c */ /* 0x001fe40003f05270 */
[----:B------:R-:W-:Y:S02]  /*25df0*/  LEA.HI R3, R2, R5, RZ, 0x2 ;  /* 0x0000000502037211 */ /* 0x000fe400078f10ff */
[----:B------:R-:W-:Y:S02]  /*25e00*/  LOP3.LUT R26, R4, 0xfffffff8, RZ, 0xc0, !PT ;  /* 0xfffffff8041a7812 */ /* 0x000fe400078ec0ff */
[----:B------:R-:W-:-:S05]  /*25e10*/  LOP3.LUT R6, R3, 0xfffffffc, RZ, 0xc0, !PT ;  /* 0xfffffffc03067812 */ /* 0x000fca00078ec0ff */
[----:B------:R-:W-:Y:S02]  /*25e20*/  IMAD.IADD R27, R5, 0x1, -R6 ;  /* 0x00000001051b7824 */ /* 0x000fe400078e0a06 */
[----:B---34-:R-:W-:Y:S05]  /*25e30*/  @P0 BRA `(.L_x_2121) ;  /* 0x0000000400440947 */ /* 0x018fea0003800000 */
[----:B------:R-:W-:Y:S01]  /*25e40*/  LOP3.LUT R0, R0, 0xffffff80, RZ, 0xc0, !PT ;  /* 0xffffff8000007812 */ /* 0x000fe200078ec0ff */
[----:B------:R-:W0:Y:S01]  /*25e50*/  S2R R11, SR_CTAID.X ;  /* 0x00000000000b7919 */ /* 0x000e220000002500 */
[----:B------:R-:W1:Y:S01]  /*25e60*/  LDC R12, c[0x0][0xce8] ;  /* 0x00033a00ff0c7b82 */ /* 0x000e620000000800 */
[----:B------:R-:W-:Y:S01]  /*25e70*/  LEA.HI R9, R22, R22, RZ, 0x1 ;  /* 0x0000001616097211 */ /* 0x000fe200078f08ff */
[----:B------:R-:W-:Y:S01]  /*25e80*/  ULDC UR4, c[0x0][0xb88] ;  /* 0x0002e20000047ab9 */ /* 0x000fe20000000800 */
[----:B------:R-:W-:Y:S02]  /*25e90*/  IMAD.IADD R0, R5, 0x1, -R0 ;  /* 0x0000000105007824 */ /* 0x000fe400078e0a00 */
[----:B------:R-:W-:-:S03]  /*25ea0*/  LOP3.LUT R13, R9, 0xfffffe, RZ, 0xc0, !PT ;  /* 0x00fffffe090d7812 */ /* 0x000fc600078ec0ff */
[----:B------:R-:W-:Y:S02]  /*25eb0*/  SHF.R.S32.HI R3, RZ, 0x1f, R0 ;  /* 0x0000001fff037819 */ /* 0x000fe40000011400 */
[----:B------:R-:W-:Y:S02]  /*25ec0*/  IMAD.IADD R13, R22, 0x1, -R13 ;  /* 0x00000001160d7824 */ /* 0x000fe400078e0a0d */
[CC--:B------:R-:W-:Y:S02]  /*25ed0*/  LEA.HI R4, R3.reuse, R0.reuse, RZ, 0x2 ;  /* 0x0000000003047211 */ /* 0x0c0fe400078f10ff */
[----:B------:R-:W-:Y:S02]  /*25ee0*/  LEA.HI R3, R3, R0, RZ, 0x5 ;  /* 0x0000000003037211 */ /* 0x000fe400078f28ff */
[--C-:B------:R-:W-:Y:S02]  /*25ef0*/  SHF.R.S32.HI R6, RZ, 0x2, R4.reuse ;  /* 0x00000002ff067819 */ /* 0x100fe40000011404 */
[----:B------:R-:W-:-:S04]  /*25f00*/  SHF.R.S32.HI R7, RZ, 0x1f, R4 ;  /* 0x0000001fff077819 */ /* 0x000fc80000011404 */
[----:B------:R-:W-:Y:S02]  /*25f10*/  LEA.HI R8, R7, R6, RZ, 0x3 ;  /* 0x0000000607087211 */ /* 0x000fe400078f18ff */
[----:B------:R-:W-:Y:S02]  /*25f20*/  LOP3.LUT R7, R4, 0x7ffffffc, RZ, 0xc0, !PT ;  /* 0x7ffffffc04077812 */ /* 0x000fe400078ec0ff */
[----:B------:R-:W-:Y:S01]  /*25f30*/  LOP3.LUT R9, R8, 0xfffffff8, RZ, 0xc0, !PT ;  /* 0xfffffff808097812 */ /* 0x000fe200078ec0ff */
[----:B-1----:R-:W-:Y:S01]  /*25f40*/  IMAD R8, R12, UR4, RZ ;  /* 0x000000040c087c24 */ /* 0x002fe2000f8e02ff */
[----:B------:R-:W-:Y:S01]  /*25f50*/  SHF.R.S32.HI R4, RZ, 0x5, R3 ;  /* 0x00000005ff047819 */ /* 0x000fe20000011403 */
[----:B------:R-:W-:Y:S01]  /*25f60*/  IMAD.IADD R0, R0, 0x1, -R7 ;  /* 0x0000000100007824 */ /* 0x000fe200078e0a07 */
[----:B------:R-:W-:Y:S01]  /*25f70*/  ISETP.NE.AND P3, PT, R12, 0x1, PT ;  /* 0x000000010c00780c */ /* 0x000fe20003f65270 */
[----:B------:R-:W-:Y:S01]  /*25f80*/  IMAD.IADD R9, R6, 0x1, -R9 ;  /* 0x0000000106097824 */ /* 0x000fe200078e0a09 */
[----:B------:R-:W-:Y:S01]  /*25f90*/  ULDC.64 UR4, c[0x0][0xcd0] ;  /* 0x0003340000047ab9 */ /* 0x000fe20000000a00 */
[----:B------:R-:W-:Y:S01]  /*25fa0*/  IMAD.U32 R3, R13, -0x100, RZ ;  /* 0xffffff000d037824 */ /* 0x000fe200078e00ff */
[----:B------:R-:W1:Y:S01]  /*25fb0*/  LDC.64 R6, c[0x0][0xcd8] ;  /* 0x00033600ff067b82 */ /* 0x000e620000000a00 */
[----:B------:R-:W-:-:S02]  /*25fc0*/  IMAD.SHL.U32 R0, R0, 0x2, RZ ;  /* 0x0000000200007824 */ /* 0x000fc400078e00ff */
[----:B------:R-:W-:-:S03]  /*25fd0*/  IMAD R17, R4, 0x10, R9 ;  /* 0x0000001004117824 */ /* 0x000fc600078e0209 */
[----:B------:R-:W-:Y:S01]  /*25fe0*/  ISETP.NE.AND P0, PT, R0, R3, PT ;  /* 0x000000030000720c */ /* 0x000fe20003f05270 */
[----:B0-----:R-:W-:Y:S02]  /*25ff0*/  IMAD R13, R11, 0x40, R17 ;  /* 0x000000400b0d7824 */ /* 0x001fe400078e0211 */
[----:B------:R-:W0:Y:S03]  /*26000*/  @P3 LDC R4, c[0x0][0xcec] ;  /* 0x00033b00ff043b82 */ /* 0x000e260000000800 */
[----:B------:R-:W-:-:S13]  /*26010*/  ISETP.GE.OR P2, PT, R13, R8, P0 ;  /* 0x000000080d00720c */ /* 0x000fda0000746670 */
[----:B------:R-:W2:Y:S01]  /*26020*/  @!P2 LDL R15, [R1+0x210] ;  /* 0x00021000010fa983 */ /* 0x000ea20000100800 */
[----:B------:R-:W-:Y:S01]  /*26030*/  LEA.HI R0, R2, R5, RZ, 0x2 ;  /* 0x0000000502007211 */ /* 0x000fe200078f10ff */
[----:B------:R-:W-:Y:S01]  /*26040*/  IMAD R10, R14, UR4, RZ ;  /* 0x000000040e0a7c24 */ /* 0x000fe2000f8e02ff */
[----:B------:R-:W-:Y:S01]  /*26050*/  BSSY B0, `(.L_x_2121) ;  /* 0x000002f000007945 */ /* 0x000fe20003800000 */
[----:B------:R-:W-:Y:S01]  /*26060*/  VIADD R13, R13, 0x8 ;  /* 0x000000080d0d7836 */ /* 0x000fe20000000000 */
[----:B------:R-:W-:Y:S01]  /*26070*/  LOP3.LUT R0, R0, 0xfffffffc, RZ, 0xc0, !PT ;  /* 0xfffffffc00007812 */ /* 0x000fe200078ec0ff */
[----:B------:R-:W-:Y:S02]  /*26080*/  IMAD R9, R157, UR5, R10 ;  /* 0x000000059d097c24 */ /* 0x000fe4000f8e020a */
[----:B-1----:R-:W-:Y:S01]  /*26090*/  IMAD R10, R6, UR37, RZ ;  /* 0x00000025060a7c24 */ /* 0x002fe2000f8e02ff */
[----:B------:R-:W-:Y:S01]  /*260a0*/  ISETP.GE.OR P0, PT, R13, R8, P0 ;  /* 0x000000080d00720c */ /* 0x000fe20000706670 */
[----:B------:R-:W-:-:S02]  /*260b0*/  IMAD.IADD R0, R5, 0x1, -R0 ;  /* 0x0000000105007824 */ /* 0x000fc400078e0a00 */
[----:B------:R-:W1:Y:S03]  /*260c0*/  @P3 LDC R5, c[0x0][0xcf0] ;  /* 0x00033c00ff053b82 */ /* 0x000e660000000800 */
[----:B------:R-:W-:-:S04]  /*260d0*/  LEA.HI R2, R0, R0, RZ, 0x1 ;  /* 0x0000000000027211 */ /* 0x000fc800078f08ff */
[----:B------:R-:W-:-:S05]  /*260e0*/  LOP3.LUT R3, R2, 0x1ffffffe, RZ, 0xc0, !PT ;  /* 0x1ffffffe02037812 */ /* 0x000fca00078ec0ff */
[----:B------:R-:W-:Y:S02]  /*260f0*/  IMAD.IADD R0, R0, 0x1, -R3 ;  /* 0x0000000100007824 */ /* 0x000fe400078e0a03 */
[----:B------:R-:W-:Y:S01]  /*26100*/  IMAD.WIDE.U32 R2, R157, UR4, RZ ;  /* 0x000000049d027c25 */ /* 0x000fe2000f8e00ff */
[----:B------:R-:W-:-:S03]  /*26110*/  ULDC.64 UR4, c[0x0][0xce0] ;  /* 0x0003380000047ab9 */ /* 0x000fc60000000a00 */
[----:B------:R-:W-:Y:S02]  /*26120*/  IMAD R0, R0, 0x8, R17 ;  /* 0x0000000800007824 */ /* 0x000fe400078e0211 */
[----:B------:R-:W-:Y:S02]  /*26130*/  IMAD.IADD R3, R3, 0x1, R9 ;  /* 0x0000000103037824 */ /* 0x000fe400078e0209 */
[----:B------:R-:W-:Y:S02]  /*26140*/  IMAD R9, R11, 0x40, R0 ;  /* 0x000000400b097824 */ /* 0x000fe400078e0200 */
[----:B------:R-:W-:Y:S02]  /*26150*/  IMAD R17, R7, UR36, R10 ;  /* 0x0000002407117c24 */ /* 0x000fe4000f8e020a */
[----:B0-----:R-:W-:-:S04]  /*26160*/  @P3 IMAD.HI.U32 R4, R9, R4, RZ ;  /* 0x0000000409043227 */ /* 0x001fc800078e00ff */
[----:B------:R-:W-:Y:S01]  /*26170*/  IMAD.MOV.U32 R11, RZ, RZ, R9 ;  /* 0x000000ffff0b7224 */ /* 0x000fe200078e0009 */
[----:B-1----:R-:W-:Y:S01]  /*26180*/  @P3 SHF.R.U32.HI R11, RZ, R5, R4 ;  /* 0x00000005ff0b3219 */ /* 0x002fe20000011604 */
[----:B------:R-:W-:-:S04]  /*26190*/  IMAD.WIDE.U32 R6, R6, UR36, R2 ;  /* 0x0000002406067c25 */ /* 0x000fc8000f8e0002 */
[----:B------:R-:W-:Y:S02]  /*261a0*/  IMAD.IADD R7, R7, 0x1, R17 ;  /* 0x0000000107077824 */ /* 0x000fe400078e0211 */
[----:B------:R-:W-:Y:S02]  /*261b0*/  IMAD.MOV R5, RZ, RZ, -R11 ;  /* 0x000000ffff057224 */ /* 0x000fe400078e0a0b */
[----:B------:R-:W-:Y:S02]  /*261c0*/  IMAD R17, R16, UR4, RZ ;  /* 0x0000000410117c24 */ /* 0x000fe4000f8e02ff */
[----:B------:R-:W-:Y:S01]  /*261d0*/  IMAD.WIDE.U32 R2, R156, UR4, R6 ;  /* 0x000000049c027c25 */ /* 0x000fe2000f8e0006 */
[----:B------:R-:W-:-:S03]  /*261e0*/  SHF.R.S32.HI R7, RZ, 0x1f, R11 ;  /* 0x0000001fff077819 */ /* 0x000fc6000001140b */
[----:B------:R-:W-:Y:S01]  /*261f0*/  IMAD R5, R12, R5, R9 ;  /* 0x000000050c057224 */ /* 0x000fe200078e0209 */
[----:B------:R-:W-:Y:S01]  /*26200*/  IADD3 R2, P3, R11, R2, RZ ;  /* 0x000000020b027210 */ /* 0x000fe20007f7e0ff */
[----:B------:R-:W-:Y:S01]  /*26210*/  IMAD R17, R156, UR5, R17 ;  /* 0x000000059c117c24 */ /* 0x000fe2000f8e0211 */
[----:B------:R-:W-:Y:S02]  /*26220*/  ULDC.64 UR4, c[0x0][0xcc8] ;  /* 0x0003320000047ab9 */ /* 0x000fe40000000a00 */
[----:B------:R-:W-:Y:S02]  /*26230*/  SHF.R.S32.HI R0, RZ, 0x1f, R5 ;  /* 0x0000001fff007819 */ /* 0x000fe40000011405 */
[----:B------:R-:W-:-:S03]  /*26240*/  IADD3.X R3, R7, R3, R17, P3, !PT ;  /* 0x0000000307037210 */ /* 0x000fc60001ffe411 */
[----:B------:R-:W-:Y:S02]  /*26250*/  IMAD R0, R0, UR4, RZ ;  /* 0x0000000400007c24 */ /* 0x000fe4000f8e02ff */
[----:B------:R-:W-:-:S04]  /*26260*/  IMAD.WIDE.U32 R2, R5, UR4, R2 ;  /* 0x0000000405027c25 */ /* 0x000fc8000f8e0002 */
[----:B------:R-:W-:Y:S01]  /*26270*/  IMAD R5, R5, UR5, R0 ;  /* 0x0000000505057c24 */ /* 0x000fe2000f8e0200 */
[----:B------:R-:W-:Y:S02]  /*26280*/  ULDC.64 UR4, c[0x0][0xca8] ;  /* 0x00032a0000047ab9 */ /* 0x000fe40000000a00 */
[----:B------:R-:W-:Y:S01]  /*26290*/  LEA R0, P3, R2, UR4, 0x2 ;  /* 0x0000000402007c11 */ /* 0x000fe2000f8610ff */
[----:B------:R-:W-:-:S04]  /*262a0*/  IMAD.IADD R3, R3, 0x1, R5 ;  /* 0x0000000103037824 */ /* 0x000fc800078e0205 */
[----:B------:R-:W-:Y:S01]  /*262b0*/  SHFL.IDX PT, R4, R0, 0x1, 0x1c1f ;  /* 0x003c1f0000047f89 */ /* 0x000fe200000e0000 */
[----:B------:R-:W-:-:S03]  /*262c0*/  LEA.HI.X R6, R2, UR5, R3, 0x2, P3 ;  /* 0x0000000502067c11 */ /* 0x000fc600098f1403 */
[----:B------:R-:W-:Y:S04]  /*262d0*/  SHFL.IDX PT, R2, R0, RZ, 0x1c1f ;  /* 0x001c1fff00027589 */ /* 0x000fe800000e0000 */
[----:B------:R-:W2:Y:S04]  /*262e0*/  SHFL.IDX PT, R3, R6, RZ, 0x1c1f ;  /* 0x001c1fff06037589 */ /* 0x000ea800000e0000 */
[----:B------:R0:W1:Y:S04]  /*262f0*/  SHFL.IDX PT, R5, R6, 0x1, 0x1c1f ;  /* 0x003c1f0006057f89 */ /* 0x00006800000e0000 */
[----:B--2---:R0:W-:Y:S01]  /*26300*/  @!P2 ST.E desc[UR44][R2.64], R15 ;  /* 0x0000000f0200a985 */ /* 0x0041e2000c10192c */
[----:B-1----:R-:W-:Y:S05]  /*26310*/  @P0 BRA `(.L_x_2122) ;  /* 0x0000000000080947 */ /* 0x002fea0003800000 */
[----:B0-----:R-:W2:Y:S04]  /*26320*/  LDL R3, [R1+0x214] ;  /* 0x0002140001037983 */ /* 0x001ea80000100800 */
[----:B--2---:R1:W-:Y:S02]  /*26330*/  ST.E desc[UR44][R4.64], R3 ;  /* 0x0000000304007985 */ /* 0x0043e4000c10192c */
.L_x_2122:
[----:B------:R-:W-:Y:S05]  /*26340*/  BSYNC B0 ;  /* 0x0000000000007941 */ /* 0x000fea0003800000 */
.L_x_2121:
[----:B------:R-:W2:Y:S01]  /*26350*/  @P1 LDC R9, c[0x0][0xcec] ;  /* 0x00033b00ff091b82 */ /* 0x000ea20000000800 */
[----:B0-----:R-:W-:Y:S01]  /*26360*/  LEA.HI R2, R27, R27, RZ, 0x1 ;  /* 0x0000001b1b027211 */ /* 0x001fe200078f08ff */
[----:B------:R-:W-:Y:S01]  /*26370*/  IMAD.IADD R26, R25, 0x1, -R26 ;  /* 0x00000001191a7824 */ /* 0x000fe200078e0a1a */
[----:B------:R-:W-:Y:S01]  /*26380*/  LEA.HI R21, R21, R24, RZ, 0x5 ;  /* 0x0000001815157211 */ /* 0x000fe200078f28ff */
[----:B------:R-:W-:Y:S01]  /*26390*/  ULDC.64 UR4, c[0x0][0xc38] ;  /* 0x00030e0000047ab9 */ /* 0x000fe20000000a00 */
[----:B-1----:R-:W-:Y:S01]  /*263a0*/  LOP3.LUT R4, R2, 0x1ffffffe, RZ, 0xc0, !PT ;  /* 0x1ffffffe02047812 */ /* 0x002fe200078ec0ff */
[----:B------:R-:W-:Y:S01]  /*263b0*/  IMAD R0, R14, UR4, RZ ;  /* 0x000000040e007c24 */ /* 0x000fe2000f8e02ff */
[----:B------:R-:W-:Y:S01]  /*263c0*/  SHF.R.S32.HI R21, RZ, 0x5, R21 ;  /* 0x00000005ff157819 */ /* 0x000fe20000011415 */
[----:B------:R-:W0:Y:S01]  /*263d0*/  @P1 LDC R11, c[0x0][0xcf0] ;  /* 0x00033c00ff0b1b82 */ /* 0x000e220000000800 */
[----:B------:R-:W-:Y:S01]  /*263e0*/  IMAD.WIDE.U32 R2, R157, UR4, RZ ;  /* 0x000000049d027c25 */ /* 0x000fe2000f8e00ff */
[----:B------:R-:W-:Y:S03]  /*263f0*/  BSSY B0, `(.L_x_2123) ;  /* 0x0000112000007945 */ /* 0x000fe60003800000 */
[----:B------:R-:W-:-:S02]  /*26400*/  IMAD.IADD R27, R27, 0x1, -R4 ;  /* 0x000000011b1b7824 */ /* 0x000fc400078e0a04 */
[----:B------:R-:W-:Y:S02]  /*26410*/  IMAD R26, R21, 0x10, R26 ;  /* 0x00000010151a7824 */ /* 0x000fe400078e021a */
[----:B------:R-:W-:Y:S01]  /*26420*/  IMAD R5, R157, UR5, R0 ;  /* 0x000000059d057c24 */ /* 0x000fe2000f8e0200 */
[----:B------:R-:W-:Y:S01]  /*26430*/  ULDC.64 UR4, c[0x0][0xc48] ;  /* 0x0003120000047ab9 */ /* 0x000fe20000000a00 */
[----:B------:R-:W-:Y:S02]  /*26440*/  IMAD R4, R27, 0x8, R26 ;  /* 0x000000081b047824 */ /* 0x000fe400078e021a */
[----:B------:R-:W-:Y:S02]  /*26450*/  IMAD R0, R18, UR37, RZ ;  /* 0x0000002512007c24 */ /* 0x000fe4000f8e02ff */
[----:B------:R-:W-:Y:S02]  /*26460*/  IMAD R4, R23, 0x40, R4 ;  /* 0x0000004017047824 */ /* 0x000fe400078e0204 */
[----:B------:R-:W-:-:S02]  /*26470*/  IMAD.IADD R3, R3, 0x1, R5 ;  /* 0x0000000103037824 */ /* 0x000fc400078e0205 */
[----:B------:R-:W-:Y:S02]  /*26480*/  IMAD R7, R19, UR36, R0 ;  /* 0x0000002413077c24 */ /* 0x000fe4000f8e0200 */
[----:B--2---:R-:W-:-:S04]  /*26490*/  @P1 IMAD.HI.U32 R0, R4, R9, RZ ;  /* 0x0000000904001227 */ /* 0x004fc800078e00ff */
[----:B------:R-:W-:-:S04]  /*264a0*/  IMAD.WIDE.U32 R2, R18, UR36, R2 ;  /* 0x0000002412027c25 */ /* 0x000fc8000f8e0002 */
[----:B------:R-:W-:Y:S01]  /*264b0*/  IMAD.MOV.U32 R5, RZ, RZ, R4 ;  /* 0x000000ffff057224 */ /* 0x000fe200078e0004 */
[----:B0-----:R-:W-:Y:S01]  /*264c0*/  @P1 SHF.R.U32.HI R5, RZ, R11, R0 ;  /* 0x0000000bff051219 */ /* 0x001fe20000011600 */
[----:B------:R-:W-:Y:S02]  /*264d0*/  IMAD R9, R16, UR4, RZ ;  /* 0x0000000410097c24 */ /* 0x000fe4000f8e02ff */
[----:B------:R-:W-:Y:S01]  /*264e0*/  IMAD.IADD R3, R3, 0x1, R7 ;  /* 0x0000000103037824 */ /* 0x000fe200078e0207 */
[----:B------:R-:W-:Y:S01]  /*264f0*/  SHF.R.S32.HI R0, RZ, 0x1f, R5 ;  /* 0x0000001fff007819 */ /* 0x000fe20000011405 */
[C---:B------:R-:W-:Y:S02]  /*26500*/  IMAD R9, R156.reuse, UR5, R9 ;  /* 0x000000059c097c24 */ /* 0x040fe4000f8e0209 */
[----:B------:R-:W-:Y:S02]  /*26510*/  IMAD.MOV R7, RZ, RZ, -R5 ;  /* 0x000000ffff077224 */ /* 0x000fe400078e0a05 */
[----:B------:R-:W-:Y:S01]  /*26520*/  IMAD.WIDE.U32 R156, R156, UR4, R2 ;  /* 0x000000049c9c7c25 */ /* 0x000fe2000f8e0002 */
[----:B------:R-:W-:-:S03]  /*26530*/  ULDC.64 UR4, c[0x0][0xc30] ;  /* 0x00030c0000047ab9 */ /* 0x000fc60000000a00 */
[----:B------:R-:W-:Y:S02]  /*26540*/  IMAD R7, R28, R7, R4 ;  /* 0x000000071c077224 */ /* 0x000fe400078e0204 */
[----:B------:R-:W-:Y:S02]  /*26550*/  IMAD R0, R0, UR4, RZ ;  /* 0x0000000400007c24 */ /* 0x000fe4000f8e02ff */
[----:B------:R-:W-:Y:S02]  /*26560*/  IMAD.IADD R157, R157, 0x1, R9 ;  /* 0x000000019d9d7824 */ /* 0x000fe400078e0209 */
[C---:B------:R-:W-:Y:S01]  /*26570*/  IMAD R9, R5.reuse, UR5, R0 ;  /* 0x0000000505097c24 */ /* 0x040fe2000f8e0200 */
[----:B------:R-:W-:Y:S01]  /*26580*/  SHF.R.S32.HI R0, RZ, 0x1f, R7 ;  /* 0x0000001fff007819 */ /* 0x000fe20000011407 */
[----:B------:R-:W-:Y:S01]  /*26590*/  IMAD.WIDE.U32 R2, R5, UR4, R156 ;  /* 0x0000000405027c25 */ /* 0x000fe2000f8e009c */
[----:B------:R-:W-:-:S03]  /*265a0*/  ULDC.64 UR4, c[0x0][0xc28] ;  /* 0x00030a0000047ab9 */ /* 0x000fc60000000a00 */
[----:B------:R-:W-:Y:S02]  /*265b0*/  IMAD.IADD R3, R3, 0x1, R9 ;  /* 0x0000000103037824 */ /* 0x000fe400078e0209 */
[----:B------:R-:W-:Y:S02]  /*265c0*/  IMAD R0, R0, UR4, RZ ;  /* 0x0000000400007c24 */ /* 0x000fe4000f8e02ff */
[----:B------:R-:W-:-:S04]  /*265d0*/  IMAD.WIDE.U32 R2, R7, UR4, R2 ;  /* 0x0000000407027c25 */ /* 0x000fc8000f8e0002 */
[----:B------:R-:W-:Y:S01]  /*265e0*/  IMAD R21, R7, UR5, R0 ;  /* 0x0000000507157c24 */ /* 0x000fe2000f8e0200 */
[----:B------:R-:W-:Y:S01]  /*265f0*/  ULDC.64 UR4, c[0x0][0xc00] ;  /* 0x0003000000047ab9 */ /* 0x000fe20000000a00 */
[----:B------:R-:W-:Y:S01]  /*26600*/  IMAD R23, R23, 0x40, R26 ;  /* 0x0000004017177824 */ /* 0x000fe200078e021a */
[----:B------:R-:W-:Y:S01]  /*26610*/  LEA R19, P0, R2, UR4, 0x2 ;  /* 0x0000000402137c11 */ /* 0x000fe2000f8010ff */
[----:B------:R-:W-:Y:S01]  /*26620*/  IMAD.IADD R21, R3, 0x1, R21 ;  /* 0x0000000103157824 */ /* 0x000fe200078e0215 */
[----:B------:R-:W-:Y:S01]  /*26630*/  ULDC UR4, c[0x0][0xb88] ;  /* 0x0002e20000047ab9 */ /* 0x000fe20000000800 */
[----:B------:R-:W-:Y:S01]  /*26640*/  LOP3.LUT R3, R20, 0x7ffffffc, RZ, 0xc0, !PT ;  /* 0x7ffffffc14037812 */ /* 0x000fe200078ec0ff */
[----:B------:R-:W-:Y:S01]  /*26650*/  IMAD R20, R28, UR4, RZ ;  /* 0x000000041c147c24 */ /* 0x000fe2000f8e02ff */
[----:B------:R-:W-:Y:S01]  /*26660*/  LEA.HI R0, R22, R22, RZ, 0x1 ;  /* 0x0000001616007211 */ /* 0x000fe200078f08ff */
[----:B------:R0:W1:Y:S01]  /*26670*/  SHFL.IDX PT, R14, R19, RZ, 0x1c1f ;  /* 0x001c1fff130e7589 */ /* 0x00006200000e0000 */
[----:B------:R-:W-:Y:S01]  /*26680*/  LEA.HI.X R21, R2, UR5, R21, 0x2, P0 ;  /* 0x0000000502157c11 */ /* 0x000fe200080f1415 */
[----:B------:R-:W-:Y:S01]  /*26690*/  IMAD.IADD R3, R24, 0x1, -R3 ;  /* 0x0000000118037824 */ /* 0x000fe200078e0a03 */
[----:B------:R-:W-:-:S02]  /*266a0*/  ISETP.GE.AND P0, PT, R23, R20, PT ;  /* 0x000000141700720c */ /* 0x000fc40003f06270 */
[----:B------:R-:W-:Y:S01]  /*266b0*/  LOP3.LUT R5, R0, 0xfffffe, RZ, 0xc0, !PT ;  /* 0x00fffffe00057812 */ /* 0x000fe200078ec0ff */
[----:B------:R0:W2:Y:S04]  /*266c0*/  SHFL.IDX PT, R15, R21, RZ, 0x1c1f ;  /* 0x001c1fff150f7589 */ /* 0x0000a800000e0000 */
[----:B------:R-:W-:-:S04]  /*266d0*/  IMAD.IADD R22, R22, 0x1, -R5 ;  /* 0x0000000116167824 */ /* 0x000fc800078e0a05 */
[----:B------:R-:W-:-:S04]  /*266e0*/  IMAD R3, R22, 0x80, R3 ;  /* 0x0000008016037824 */ /* 0x000fc800078e0203 */
[----:B------:R-:W-:Y:S01]  /*266f0*/  IMAD.SHL.U32 R18, R3, 0x2, RZ ;  /* 0x0000000203127824 */ /* 0x000fe200078e00ff */
[----:B0-----:R-:W-:Y:S06]  /*26700*/  @P0 BRA `(.L_x_2124) ;  /* 0x0000000c00800947 */ /* 0x001fec0003800000 */
[----:B------:R-:W-:Y:S02]  /*26710*/  ULDC UR4, c[0x0][0xbc8] ;  /* 0x0002f20000047ab9 */ /* 0x000fe40000000800 */
[----:B------:R-:W-:-:S13]  /*26720*/  ISETP.GE.AND P0, PT, R18, UR4, PT ;  /* 0x0000000412007c0c */ /* 0x000fda000bf06270 */
[----:B------:R-:W3:Y:S01]  /*26730*/  @!P0 LDL.64 R12, [R1+0x230] ;  /* 0x00023000010c8983 */ /* 0x000ee20000100a00 */
[C---:B------:R-:W-:Y:S01]  /*26740*/  VIADD R4, R18.reuse, 0x8 ;  /* 0x0000000812047836 */ /* 0x040fe20000000000 */
[----:B------:R-:W-:-:S04]  /*26750*/  @!P0 LEA.HI R0, R18, R18, RZ, 0x1 ;  /* 0x0000001212008211 */ /* 0x000fc800078f08ff */
[----:B------:R-:W-:Y:S02]  /*26760*/  ISETP.GE.AND P1, PT, R4, UR4, PT ;  /* 0x0000000404007c0c */ /* 0x000fe4000bf26270 */
[----:B------:R-:W-:-:S05]  /*26770*/  @!P0 LOP3.LUT R0, R0, 0xfffffffe, RZ, 0xc0, !PT ;  /* 0xfffffffe00008812 */ /* 0x000fca00078ec0ff */
[----:B-12---:R-:W-:-:S05]  /*26780*/  @!P0 IMAD.WIDE R2, R0, 0x4, R14 ;  /* 0x0000000400028825 */ /* 0x006fca00078e020e */
[----:B---3--:R0:W-:Y:S04]  /*26790*/  @!P0 ST.E.64 desc[UR44][R2.64], R12 ;  /* 0x0000000c02008985 */ /* 0x0081e8000c101b2c */
[----:B------:R-:W2:Y:S01]  /*267a0*/  @!P1 LDL.64 R6, [R1+0x240] ;  /* 0x0002400001069983 */ /* 0x000ea20000100a00 */
[----:B------:R-:W-:Y:S01]  /*267b0*/  VIADD R0, R18, 0x10 ;  /* 0x0000001012007836 */ /* 0x000fe20000000000 */
[----:B------:R-:W-:-:S04]  /*267c0*/  @!P1 LEA.HI R4, R4, R4, RZ, 0x1 ;  /* 0x0000000404049211 */ /* 0x000fc800078f08ff */
[----:B------:R-:W-:Y:S02]  /*267d0*/  ISETP.GE.AND P0, PT, R0, UR4, PT ;  /* 0x0000000400007c0c */ /* 0x000fe4000bf06270 */
[----:B------:R-:W-:-:S05]  /*267e0*/  @!P1 LOP3.LUT R4, R4, 0xfffffffe, RZ, 0xc0, !PT ;  /* 0xfffffffe04049812 */ /* 0x000fca00078ec0ff */
[----:B------:R-:W-:-:S05]  /*267f0*/  @!P1 IMAD.WIDE R4, R4, 0x4, R14 ;  /* 0x0000000404049825 */ /* 0x000fca00078e020e */
[----:B--2---:R1:W-:Y:S04]  /*26800*/  @!P1 ST.E.64 desc[UR44][R4.64], R6 ;  /* 0x0000000604009985 */ /* 0x0043e8000c101b2c */
[----:B------:R-:W2:Y:S01]  /*26810*/  @!P0 LDL.64 R8, [R1+0x250] ;  /* 0x0002500001088983 */ /* 0x000ea20000100a00 */
[----:B------:R-:W-:Y:S01]  /*26820*/  VIADD R10, R18, 0x18 ;  /* 0x00000018120a7836 */ /* 0x000fe20000000000 */
[----:B------:R-:W-:-:S04]  /*26830*/  @!P0 LEA.HI R0, R0, R0, RZ, 0x1 ;  /* 0x0000000000008211 */ /* 0x000fc800078f08ff */
[----:B------:R-:W-:Y:S02]  /*26840*/  ISETP.GE.AND P1, PT, R10, UR4, PT ;  /* 0x000000040a007c0c */ /* 0x000fe4000bf26270 */
[----:B------:R-:W-:-:S05]  /*26850*/  @!P0 LOP3.LUT R0, R0, 0xfffffffe, RZ, 0xc0, !PT ;  /* 0xfffffffe00008812 */ /* 0x000fca00078ec0ff */
[----:B0-----:R-:W-:-:S05]  /*26860*/  @!P0 IMAD.WIDE R2, R0, 0x4, R14 ;  /* 0x0000000400028825 */ /* 0x001fca00078e020e */
[----:B--2---:R0:W-:Y:S04]  /*26870*/  @!P0 ST.E.64 desc[UR44][R2.64], R8 ;  /* 0x0000000802008985 */ /* 0x0041e8000c101b2c */
[----:B------:R-:W2:Y:S01]  /*26880*/  @!P1 LDL.64 R12, [R1+0x260] ;  /* 0x00026000010c9983 */ /* 0x000ea20000100a00 */
[----:B------:R-:W-:Y:S01]  /*26890*/  VIADD R0, R18, 0x20 ;  /* 0x0000002012007836 */ /* 0x000fe20000000000 */
[----:B------:R-:W-:-:S04]  /*268a0*/  @!P1 LEA.HI R10, R10, R10, RZ, 0x1 ;  /* 0x0000000a0a0a9211 */ /* 0x000fc800078f08ff */
[----:B------:R-:W-:Y:S02]  /*268b0*/  ISETP.GE.AND P0, PT, R0, UR4, PT ;  /* 0x0000000400007c0c */ /* 0x000fe4000bf06270 */
[----:B------:R-:W-:-:S05]  /*268c0*/  @!P1 LOP3.LUT R10, R10, 0xfffffffe, RZ, 0xc0, !PT ;  /* 0xfffffffe0a0a9812 */ /* 0x000fca00078ec0ff */
[----:B------:R-:W-:-:S05]  /*268d0*/  @!P1 IMAD.WIDE R10, R10, 0x4, R14 ;  /* 0x000000040a0a9825 */ /* 0x000fca00078e020e */
[----:B--2---:R2:W-:Y:S04]  /*268e0*/  @!P1 ST.E.64 desc[UR44][R10.64], R12 ;  /* 0x0000000c0a009985 */ /* 0x0045e8000c101b2c */
[----:B-1----:R-:W3:Y:S01]  /*268f0*/  @!P0 LDL.64 R4, [R1+0x270] ;  /* 0x0002700001048983 */ /* 0x002ee20000100a00 */
[----:B------:R-:W-:Y:S01]  /*26900*/  VIADD R6, R18, 0x28 ;  /* 0x0000002812067836 */ /* 0x000fe20000000000 */
[----:B------:R-:W-:-:S04]  /*26910*/  @!P0 LEA.HI R0, R0, R0, RZ, 0x1 ;  /* 0x0000000000008211 */ /* 0x000fc800078f08ff */
[----:B------:R-:W-:Y:S02]  /*26920*/  ISETP.GE.AND P1, PT, R6, UR4, PT ;  /* 0x0000000406007c0c */ /* 0x000fe4000bf26270 */
[----:B------:R-:W-:-:S05]  /*26930*/  @!P0 LOP3.LUT R0, R0, 0xfffffffe, RZ, 0xc0, !PT ;  /* 0xfffffffe00008812 */ /* 0x000fca00078ec0ff */
[----:B0-----:R-:W-:-:S05]  /*26940*/  @!P0 IMAD.WIDE R2, R0, 0x4, R14 ;  /* 0x0000000400028825 */ /* 0x001fca00078e020e */
[----:B---3--:R0:W-:Y:S04]  /*26950*/  @!P0 ST.E.64 desc[UR44][R2.64], R4 ;  /* 0x0000000402008985 */ /* 0x0081e8000c101b2c */
[----:B------:R-:W3:Y:S01]  /*26960*/  @!P1 LDL.64 R8, [R1+0x280] ;  /* 0x0002800001089983 */ /* 0x000ee20000100a00 */
[----:B------:R-:W-:Y:S01]  /*26970*/  VIADD R0, R18, 0x30 ;  /* 0x0000003012007836 */ /* 0x000fe20000000000 */
[----:B------:R-:W-:-:S04]  /*26980*/  @!P1 LEA.HI R6, R6, R6, RZ, 0x1 ;  /* 0x0000000606069211 */ /* 0x000fc800078f08ff */
[----:B------:R-:W-:Y:S02]  /*26990*/  ISETP.GE.AND P0, PT, R0, UR4, PT ;  /* 0x0000000400007c0c */ /* 0x000fe4000bf06270 */
[----:B------:R-:W-:-:S05]  /*269a0*/  @!P1 LOP3.LUT R6, R6, 0xfffffffe, RZ, 0xc0, !PT ;  /* 0xfffffffe06069812 */ /* 0x000fca00078ec0ff */
[----:B------:R-:W-:-:S05]  /*269b0*/  @!P1 IMAD.WIDE R6, R6, 0x4, R14 ;  /* 0x0000000406069825 */ /* 0x000fca00078e020e */
[----:B---3--:R1:W-:Y:S04]  /*269c0*/  @!P1 ST.E.64 desc[UR44][R6.64], R8 ;  /* 0x0000000806009985 */ /* 0x0083e8000c101b2c */
[----:B--2---:R-:W2:Y:S01]  /*269d0*/  @!P0 LDL.64 R10, [R1+0x290] ;  /* 0x00029000010a8983 */ /* 0x004ea20000100a00 */
        /* <DEDUP_REMOVED lines=129> */
[----:B0-----:R-:W-:-:S05]  /*271f0*/  @!P0 LOP3.LUT R3, R0, 0xfffffffe, RZ, 0xc0, !PT ;  /* 0xfffffffe00038812 */ /* 0x001fca00078ec0ff */
[----:B------:R-:W-:-:S05]  /*27200*/  @!P0 IMAD.WIDE R2, R3, 0x4, R14 ;  /* 0x0000000403028825 */ /* 0x000fca00078e020e */
        /* <DEDUP_REMOVED lines=12> */
[----:B0-----:R-:W-:-:S05]  /*272d0*/  @!P0 LOP3.LUT R3, R0, 0xfffffffe, RZ, 0xc0, !PT ;  /* 0xfffffffe00038812 */ /* 0x001fca00078ec0ff */
[----:B------:R-:W-:-:S05]  /*272e0*/  @!P0 IMAD.WIDE R2, R3, 0x4, R14 ;  /* 0x0000000403028825 */ /* 0x000fca00078e020e */
[----:B--2---:R0:W-:Y:S04]  /*272f0*/  @!P0 ST.E.64 desc[UR44][R2.64], R6 ;  /* 0x0000000602008985 */ /* 0x0041e8000c101b2c */
[----:B------:R-:W2:Y:S01]  /*27300*/  @!P1 LDL.64 R8, [R1+0x3e0] ;  /* 0x0003e00001089983 */ /* 0x000ea20000100a00 */
[----:B------:R-:W-:Y:S01]  /*27310*/  VIADD R0, R18, 0xe0 ;  /* 0x000000e012007836 */ /* 0x000fe20000000000 */
[----:B------:R-:W-:-:S04]  /*27320*/  @!P1 LEA.HI R10, R10, R10, RZ, 0x1 ;  /* 0x0000000a0a0a9211 */ /* 0x000fc800078f08ff */
[----:B------:R-:W-:Y:S02]  /*27330*/  ISETP.GE.AND P0, PT, R0, UR4, PT ;  /* 0x0000000400007c0c */ /* 0x000fe4000bf06270 */
[----:B-1----:R-:W-:-:S05]  /*27340*/  @!P1 LOP3.LUT R5, R10, 0xfffffffe, RZ, 0xc0, !PT ;  /* 0xfffffffe0a059812 */ /* 0x002fca00078ec0ff */
[----:B------:R-:W-:-:S05]  /*27350*/  @!P1 IMAD.WIDE R4, R5, 0x4, R14 ;  /* 0x0000000405049825 */ /* 0x000fca00078e020e */
[----:B--2---:R1:W-:Y:S04]  /*27360*/  @!P1 ST.E.64 desc[UR44][R4.64], R8 ;  /* 0x0000000804009985 */ /* 0x0043e8000c101b2c */
[----:B------:R-:W2:Y:S01]  /*27370*/  @!P0 LDL.64 R10, [R1+0x3f0] ;  /* 0x0003f000010a8983 */ /* 0x000ea20000100a00 */
        /* <DEDUP_REMOVED lines=21> */
[----:B------:R-:W-:-:S04]  /*274d0*/  @!P1 LEA.HI R12, R12, R12, RZ, 0x1 ;  /* 0x0000000c0c0c9211 */ /* 0x000fc800078f08ff */
[----:B------:R-:W-:-:S05]  /*274e0*/  @!P1 LOP3.LUT R11, R12, 0xfffffffe, RZ, 0xc0, !PT ;  /* 0xfffffffe0c0b9812 */ /* 0x000fca00078ec0ff */
[----:B------:R-:W-:-:S05]  /*274f0*/  @!P1 IMAD.WIDE R14, R11, 0x4, R14 ;  /* 0x000000040b0e9825 */ /* 0x000fca00078e020e */
[----:B--2---:R3:W-:Y:S02]  /*27500*/  @!P1 ST.E.64 desc[UR44][R14.64], R16 ;  /* 0x000000100e009985 */ /* 0x0047e4000c101b2c */
.L_x_2124:
[----:B------:R-:W-:Y:S05]  /*27510*/  BSYNC B0 ;  /* 0x0000000000007941 */ /* 0x000fea0003800000 */
.L_x_2123:
[----:B------:R-:W-:Y:S01]  /*27520*/  VIADD R23, R23, 0x8 ;  /* 0x0000000817177836 */ /* 0x000fe20000000000 */
[----:B--23--:R3:W4:Y:S04]  /*27530*/  SHFL.IDX PT, R15, R21, 0x1, 0x1c1f ;  /* 0x003c1f00150f7f89 */ /* 0x00c72800000e0000 */
[----:B------:R-:W-:Y:S01]  /*27540*/  ISETP.GE.AND P0, PT, R23, R20, PT ;  /* 0x000000141700720c */ /* 0x000fe20003f06270 */
[----:B-1----:R3:W0:-:S12]  /*27550*/  SHFL.IDX PT, R14, R19, 0x1, 0x1c1f ;  /* 0x003c1f00130e7f89 */ /* 0x00261800000e0000 */
[----:B---3--:R-:W-:Y:S05]  /*27560*/  @P0 BRA `(.L_x_1998) ;  /* 0x0000006800fc0947 */ /* 0x008fea0003800000 */
[----:B------:R-:W1:Y:S02]  /*27570*/  LDC R17, c[0x0][0xbc8] ;  /* 0x0002f200ff117b82 */ /* 0x000e640000000800 */
[----:B-1----:R-:W-:-:S13]  /*27580*/  ISETP.GE.AND P0, PT, R18, R17, PT ;  /* 0x000000111200720c */ /* 0x002fda0003f06270 */
[----:B------:R-:W2:Y:S01]  /*27590*/  @!P0 LDL.64 R10, [R1+0x238] ;  /* 0x00023800010a8983 */ /* 0x000ea20000100a00 */
[C---:B------:R-:W-:Y:S01]  /*275a0*/  VIADD R4, R18.reuse, 0x8 ;  /* 0x0000000812047836 */ /* 0x040fe20000000000 */
[----:B------:R-:W-:-:S04]  /*275b0*/  @!P0 LEA.HI R0, R18, R18, RZ, 0x1 ;  /* 0x0000001212008211 */ /* 0x000fc800078f08ff */
[----:B------:R-:W-:Y:S02]  /*275c0*/  ISETP.GE.AND P1, PT, R4, R17, PT ;  /* 0x000000110400720c */ /* 0x000fe40003f26270 */
[----:B------:R-:W-:-:S05]  /*275d0*/  @!P0 LOP3.LUT R0, R0, 0xfffffffe, RZ, 0xc0, !PT ;  /* 0xfffffffe00008812 */ /* 0x000fca00078ec0ff */
[----:B0---4-:R-:W-:-:S05]  /*275e0*/  @!P0 IMAD.WIDE R2, R0, 0x4, R14 ;  /* 0x0000000400028825 */ /* 0x011fca00078e020e */
[----:B--2---:R0:W-:Y:S04]  /*275f0*/  @!P0 ST.E.64 desc[UR44][R2.64], R10 ;  /* 0x0000000a02008985 */ /* 0x0041e8000c101b2c */
[----:B------:R-:W2:Y:S01]  /*27600*/  @!P1 LDL.64 R6, [R1+0x248] ;  /* 0x0002480001069983 */ /* 0x000ea20000100a00 */
[----:B------:R-:W-:Y:S01]  /*27610*/  VIADD R0, R18, 0x10 ;  /* 0x0000001012007836 */ /* 0x000fe20000000000 */
[----:B------:R-:W-:-:S04]  /*27620*/  @!P1 LEA.HI R4, R4, R4, RZ, 0x1 ;  /* 0x0000000404049211 */ /* 0x000fc800078f08ff */
[----:B------:R-:W-:Y:S02]  /*27630*/  ISETP.GE.AND P0, PT, R0, R17, PT ;  /* 0x000000110000720c */ /* 0x000fe40003f06270 */
[----:B------:R-:W-:-:S05]  /*27640*/  @!P1 LOP3.LUT R4, R4, 0xfffffffe, RZ, 0xc0, !PT ;  /* 0xfffffffe04049812 */ /* 0x000fca00078ec0ff */
[----:B------:R-:W-:-:S05]  /*27650*/  @!P1 IMAD.WIDE R4, R4, 0x4, R14 ;  /* 0x0000000404049825 */ /* 0x000fca00078e020e */
[----:B--2---:R1:W-:Y:S04]  /*27660*/  @!P1 ST.E.64 desc[UR44][R4.64], R6 ;  /* 0x0000000604009985 */ /* 0x0043e8000c101b2c */
[----:B------:R-:W2:Y:S01]  /*27670*/  @!P0 LDL.64 R8, [R1+0x258] ;  /* 0x0002580001088983 */ /* 0x000ea20000100a00 */
[----:B------:R-:W-:Y:S01]  /*27680*/  VIADD R12, R18, 0x18 ;  /* 0x00000018120c7836 */ /* 0x000fe20000000000 */
[----:B------:R-:W-:-:S04]  /*27690*/  @!P0 LEA.HI R0, R0, R0, RZ, 0x1 ;  /* 0x0000000000008211 */ /* 0x000fc800078f08ff */
[----:B------:R-:W-:Y:S02]  /*276a0*/  ISETP.GE.AND P1, PT, R12, R17, PT ;  /* 0x000000110c00720c */ /* 0x000fe40003f26270 */
[----:B------:R-:W-:-:S05]  /*276b0*/  @!P0 LOP3.LUT R0, R0, 0xfffffffe, RZ, 0xc0, !PT ;  /* 0xfffffffe00008812 */ /* 0x000fca00078ec0ff */
[----:B0-----:R-:W-:-:S05]  /*276c0*/  @!P0 IMAD.WIDE R2, R0, 0x4, R14 ;  /* 0x0000000400028825 */ /* 0x001fca00078e020e */
[----:B--2---:R0:W-:Y:S04]  /*276d0*/  @!P0 ST.E.64 desc[UR44][R2.64], R8 ;  /* 0x0000000802008985 */ /* 0x0041e8000c101b2c */
[----:B------:R-:W2:Y:S01]  /*276e0*/  @!P1 LDL.64 R10, [R1+0x268] ;  /* 0x00026800010a9983 */ /* 0x000ea20000100a00 */
[----:B------:R-:W-:Y:S01]  /*276f0*/  VIADD R0, R18, 0x20 ;  /* 0x0000002012007836 */ /* 0x000fe20000000000 */
[----:B------:R-:W-:-:S04]  /*27700*/  @!P1 LEA.HI R12, R12, R12, RZ, 0x1 ;  /* 0x0000000c0c0c9211 */ /* 0x000fc800078f08ff */
[----:B------:R-:W-:Y:S02]  /*27710*/  ISETP.GE.AND P0, PT, R0, R17, PT ;  /* 0x000000110000720c */ /* 0x000fe40003f06270 */
[----:B-1----:R-:W-:-:S05]  /*27720*/  @!P1 LOP3.LUT R4, R12, 0xfffffffe, RZ, 0xc0, !PT ;  /* 0xfffffffe0c049812 */ /* 0x002fca00078ec0ff */
        /* <DEDUP_REMOVED lines=118> */
[----:B0-----:R-:W-:-:S05]  /*27e90*/  @!P0 LOP3.LUT R3, R0, 0xfffffffe, RZ, 0xc0, !PT ;  /* 0xfffffffe00038812 */ /* 0x001fca00078ec0ff */
[----:B------:R-:W-:-:S05]  /*27ea0*/  @!P0 IMAD.WIDE R2, R3, 0x4, R14 ;  /* 0x0000000403028825 */ /* 0x000fca00078e020e */
        /* <DEDUP_REMOVED lines=55> */
[----:B------:R-:W-:-:S04]  /*28220*/  @!P0 IMAD.WIDE R2, R3, 0x4, R14 ;  /* 0x0000000403028825 */ /* 0x000fc800078e020e */
[----:B------:R-:W-:Y:S01]  /*28230*/  VIADD R0, R18, 0xf0 ;  /* 0x000000f012007836 */ /* 0x000fe20000000000 */
[----:B--2---:R0:W-:Y:S04]  /*28240*/  @!P0 ST.E.64 desc[UR44][R2.64], R6 ;  /* 0x0000000602008985 */ /* 0x0041e8000c101b2c */
[----:B------:R-:W2:Y:S01]  /*28250*/  @!P1 LDL.64 R8, [R1+0x408] ;  /* 0x0004080001089983 */ /* 0x000ea20000100a00 */
[----:B------:R-:W-:Y:S01]  /*28260*/  @!P1 LEA.HI R12, R12, R12, RZ, 0x1 ;  /* 0x0000000c0c0c9211 */ /* 0x000fe200078f08ff */
[----:B------:R-:W-:Y:S01]  /*28270*/  VIADD R18, R18, 0xf8 ;  /* 0x000000f812127836 */ /* 0x000fe20000000000 */
[----:B------:R-:W-:Y:S01]  /*28280*/  ISETP.GE.AND P0, PT, R0, R17, PT ;  /* 0x000000110000720c */ /* 0x000fe20003f06270 */
[----:B------:R-:W-:Y:S01]  /*28290*/  BSSY B0, `(.L_x_2125) ;  /* 0x000000b000007945 */ /* 0x000fe20003800000 */
[----:B------:R-:W-:-:S05]  /*282a0*/  @!P1 LOP3.LUT R13, R12, 0xfffffffe, RZ, 0xc0, !PT ;  /* 0xfffffffe0c0d9812 */ /* 0x000fca00078ec0ff */
[----:B-1----:R-:W-:-:S05]  /*282b0*/  @!P1 IMAD.WIDE R4, R13, 0x4, R14 ;  /* 0x000000040d049825 */ /* 0x002fca00078e020e */
[----:B--2---:R0:W-:Y:S01]  /*282c0*/  @!P1 ST.E.64 desc[UR44][R4.64], R8 ;  /* 0x0000000804009985 */ /* 0x0041e2000c101b2c */
[----:B------:R-:W-:Y:S01]  /*282d0*/  ISETP.GE.AND P1, PT, R18, R17, PT ;  /* 0x000000111200720c */ /* 0x000fe20003f26270 */
[----:B------:R-:W-:-:S12]  /*282e0*/  @P0 BRA `(.L_x_2126) ;  /* 0x0000000000140947 */ /* 0x000fd80003800000 */
[----:B0-----:R-:W2:Y:S01]  /*282f0*/  LDL.64 R4, [R1+0x418] ;  /* 0x0004180001047983 */ /* 0x001ea20000100a00 */
[----:B------:R-:W-:-:S04]  /*28300*/  LEA.HI R0, R0, R0, RZ, 0x1 ;  /* 0x0000000000007211 */ /* 0x000fc800078f08ff */
[----:B------:R-:W-:-:S05]  /*28310*/  LOP3.LUT R3, R0, 0xfffffffe, RZ, 0xc0, !PT ;  /* 0xfffffffe00037812 */ /* 0x000fca00078ec0ff */
[----:B------:R-:W-:-:S05]  /*28320*/  IMAD.WIDE R2, R3, 0x4, R14 ;  /* 0x0000000403027825 */ /* 0x000fca00078e020e */
[----:B--2---:R1:W-:Y:S02]  /*28330*/  ST.E.64 desc[UR44][R2.64], R4 ;  /* 0x0000000402007985 */ /* 0x0043e4000c101b2c */
.L_x_2126:
[----:B------:R-:W-:Y:S05]  /*28340*/  BSYNC B0 ;  /* 0x0000000000007941 */ /* 0x000fea0003800000 */
.L_x_2125:
[----:B------:R-:W-:Y:S05]  /*28350*/  @P1 BRA `(.L_x_1998) ;  /* 0x0000005c00801947 */ /* 0x000fea0003800000 */
[----:B01----:R-:W2:Y:S01]  /*28360*/  LDL.64 R4, [R1+0x428] ;  /* 0x0004280001047983 */ /* 0x003ea20000100a00 */
[----:B------:R-:W-:-:S04]  /*28370*/  LEA.HI R18, R18, R18, RZ, 0x1 ;  /* 0x0000001212127211 */ /* 0x000fc800078f08ff */
[----:B------:R-:W-:-:S05]  /*28380*/  LOP3.LUT R3, R18, 0xfffffffe, RZ, 0xc0, !PT ;  /* 0xfffffffe12037812 */ /* 0x000fca00078ec0ff */
[----:B------:R-:W-:-:S05]  /*28390*/  IMAD.WIDE R2, R3, 0x4, R14 ;  /* 0x0000000403027825 */ /* 0x000fca00078e020e */
[----:B--2---:R3:W-:Y:S01]  /*283a0*/  ST.E.64 desc[UR44][R2.64], R4 ;  /* 0x0000000402007985 */ /* 0x0047e2000c101b2c */
[----:B------:R-:W-:Y:S05]  /*283b0*/  BRA `(.L_x_1998) ;  /* 0x0000005c00687947 */ /* 0x000fea0003800000 */
.L_x_2120:
[----:B------:R-:W0:Y:S02]  /*283c0*/  S2R R0, SR_TID.X ;  /* 0x0000000000007919 */ /* 0x000e240000002100 */
[----:B0-----:R-:W-:-:S05]  /*283d0*/  VIADD R0, R0, 0xffffff80 ;  /* 0xffffff8000007836 */ /* 0x001fca0000000000 */
[----:B------:R-:W-:-:S13]  /*283e0*/  ISETP.GT.AND P0, PT, R0, 0x3f, PT ;  /* 0x0000003f0000780c */ /* 0x000fda0003f04270 */
[----:B------:R-:W-:Y:S05]  /*283f0*/  @P0 BRA `(.L_x_1998) ;  /* 0x0000005c00580947 */ /* 0x000fea0003800000 */
[----:B------:R-:W0:Y:S01]  /*28400*/  S2R R3, SR_CTAID.X ;  /* 0x0000000000037919 */ /* 0x000e220000002500 */
[----:B------:R-:W1:Y:S01]  /*28410*/  LDC R6, c[0x0][0xce8] ;  /* 0x00033a00ff067b82 */ /* 0x000e620000000800 */
[----:B------:R-:W-:Y:S02]  /*28420*/  ULDC UR4, c[0x0][0xb88] ;  /* 0x0002e20000047ab9 */ /* 0x000fe40000000800 */
[----:B-1----:R-:W-:Y:S02]  /*28430*/  IMAD R5, R6, UR4, RZ ;  /* 0x0000000406057c24 */ /* 0x002fe4000f8e02ff */
[----:B0-----:R-:W-:-:S05]  /*28440*/  IMAD R0, R3, 0x40, R0 ;  /* 0x0000004003007824 */ /* 0x001fca00078e0200 */
[----:B------:R-:W-:-:S13]  /*28450*/  ISETP.GE.AND P0, PT, R0, R5, PT ;  /* 0x000000050000720c */ /* 0x000fda0003f06270 */
[----:B------:R-:W-:Y:S05]  /*28460*/  @P0 BRA `(.L_x_1998) ;  /* 0x0000005c003c0947 */ /* 0x000fea0003800000 */
[----:B------:R-:W-:Y:S01]  /*28470*/  ISETP.NE.AND P0, PT, R6, 0x1, PT ;  /* 0x000000010600780c */ /* 0x000fe20003f05270 */
[----:B------:R-:W0:Y:S01]  /*28480*/  LDC.64 R12, c[0x0][0xcd8] ;  /* 0x00033600ff0c7b82 */ /* 0x000e220000000a00 */
[----:B------:R-:W-:Y:S01]  /*28490*/  SHF.R.S32.HI R2, RZ, 0x1f, R157 ;  /* 0x0000001fff027819 */ /* 0x000fe2000001149d */
[----:B------:R-:W-:Y:S01]  /*284a0*/  ULDC.64 UR4, c[0x0][0xcd0] ;  /* 0x0003340000047ab9 */ /* 0x000fe20000000a00 */
[----:B------:R-:W-:-:S03]  /*284b0*/  IMAD.MOV.U32 R5, RZ, RZ, R0 ;  /* 0x000000ffff057224 */ /* 0x000fc600078e0000 */
[----:B------:R-:W-:-:S04]  /*284c0*/  IMAD R2, R2, UR4, RZ ;  /* 0x0000000402027c24 */ /* 0x000fc8000f8e02ff */
[C---:B------:R-:W-:Y:S02]  /*284d0*/  IMAD R7, R157.reuse, UR5, R2 ;  /* 0x000000059d077c24 */ /* 0x040fe4000f8e0202 */
[----:B------:R-:W1:Y:S01]  /*284e0*/  @P0 LDC R9, c[0x0][0xcec] ;  /* 0x00033b00ff090b82 */ /* 0x000e620000000800 */
[----:B------:R-:W-:Y:S01]  /*284f0*/  IMAD.WIDE.U32 R2, R157, UR4, RZ ;  /* 0x000000049d027c25 */ /* 0x000fe2000f8e00ff */
[----:B------:R-:W-:-:S03]  /*28500*/  ULDC.64 UR4, c[0x0][0xce0] ;  /* 0x0003380000047ab9 */ /* 0x000fc60000000a00 */
[----:B------:R-:W-:-:S03]  /*28510*/  IMAD.IADD R3, R3, 0x1, R7 ;  /* 0x0000000103037824 */ /* 0x000fc600078e0207 */
[----:B------:R-:W2:Y:S01]  /*28520*/  @P0 LDC R11, c[0x0][0xcf0] ;  /* 0x00033c00ff0b0b82 */ /* 0x000ea20000000800 */
[C---:B0-----:R-:W-:Y:S02]  /*28530*/  IMAD R8, R12.reuse, UR37, RZ ;  /* 0x000000250c087c24 */ /* 0x041fe4000f8e02ff */
[----:B------:R-:W-:-:S04]  /*28540*/  IMAD.WIDE.U32 R2, R12, UR36, R2 ;  /* 0x000000240c027c25 */ /* 0x000fc8000f8e0002 */
[----:B------:R-:W-:-:S04]  /*28550*/  IMAD R13, R13, UR36, R8 ;  /* 0x000000240d0d7c24 */ /* 0x000fc8000f8e0208 */
[----:B------:R-:W-:Y:S02]  /*28560*/  IMAD.IADD R3, R13, 0x1, R3 ;  /* 0x000000010d037824 */ /* 0x000fe400078e0203 */
[----:B-1----:R-:W-:Y:S01]  /*28570*/  @P0 IMAD.HI.U32 R4, R0, R9, RZ ;  /* 0x0000000900040227 */ /* 0x002fe200078e00ff */
[----:B------:R-:W-:-:S03]  /*28580*/  SHF.R.S32.HI R9, RZ, 0x1f, R156 ;  /* 0x0000001fff097819 */ /* 0x000fc6000001149c */
[----:B------:R-:W-:Y:S01]  /*28590*/  IMAD.WIDE.U32 R2, R156, UR4, R2 ;  /* 0x000000049c027c25 */ /* 0x000fe2000f8e0002 */
[----:B--2---:R-:W-:-:S03]  /*285a0*/  @P0 SHF.R.U32.HI R5, RZ, R11, R4 ;  /* 0x0000000bff050219 */ /* 0x004fc60000011604 */
[----:B------:R-:W-:Y:S01]  /*285b0*/  IMAD R9, R9, UR4, RZ ;  /* 0x0000000409097c24 */ /* 0x000fe2000f8e02ff */
[----:B------:R-:W-:Y:S01]  /*285c0*/  IADD3 R2, P0, R5, R2, RZ ;  /* 0x0000000205027210 */ /* 0x000fe20007f1e0ff */
[----:B------:R-:W-:Y:S02]  /*285d0*/  IMAD.MOV R7, RZ, RZ, -R5 ;  /* 0x000000ffff077224 */ /* 0x000fe400078e0a05 */
        /* <DEDUP_REMOVED lines=16> */
.L_x_1996:
[----:B------:R-:W-:-:S08]  /*286e0*/  NOP ;  /* 0x0000000000007918 */ /* 0x000fd00000000000 */
[----:B0-----:R-:W0:-:S00]  /*286f0*/  USETMAXREG.DEALLOC.CTAPOOL 0x18 ;  /* 0x00000018000079c8 */ /* 0x001e0000080e0500 */
[----:B0-----:R-:W-:Y:S01]  /*28700*/  LOP3.LUT R0, R0, 0x3, RZ, 0xc0, !PT ;  /* 0x0000000300007812 */ /* 0x001fe200078ec0ff */
[----:B------:R-:W0:Y:S05]  /*28710*/  S2R R18, SR_CTAID.Z ;  /* 0x0000000000127919 */ /* 0x000e2a0000002700 */
[----:B--2---:R-:W1:Y:S01]  /*28720*/  S2UR UR6, SR_CTAID.Y ;  /* 0x00000000000679c3 */ /* 0x004e620000002600 */
        /* <DEDUP_REMOVED lines=13> */
.L_x_2127:
[----:B------:R-:W-:Y:S01]  /*28800*/  ULDC UR7, c[0x0][0xd50] ;  /* 0x0003540000077ab9 */ /* 0x000fe20000000800 */
[----:B------:R-:W-:Y:S01]  /*28810*/  UMOV UR36, UR6 ;  /* 0x0000000600247c82 */ /* 0x000fe20008000000 */
[----:B------:R-:W-:-:S11]  /*28820*/  UISETP.NE.AND UP0, UPT, UR7, 0x1, UPT ;  /* 0x000000010700788c */ /* 0x000fd6000bf05270 */
[----:B------:R-:W-:Y:S01]  /*28830*/  @UP0 ULDC UR4, c[0x0][0xd54] ;  /* 0x0003550000040ab9 */ /* 0x000fe20000000800 */
[----:B------:R-:W-:Y:S01]  /*28840*/  @UP0 ULDC UR8, c[0x0][0xd58] ;  /* 0x0003560000080ab9 */ /* 0x000fe20000000800 */
[----:B------:R-:W-:-:S04]  /*28850*/  UIMAD.WIDE.U32 UR4, UR6, UR4, URZ ;  /* 0x00000004060472a5 */ /* 0x000fc8000f8e003f */
[----:B------:R-:W-:-:S12]  /*28860*/  @UP0 USHF.R.U32.HI UR36, URZ, UR8, UR5 ;  /* 0x000000083f240299 */ /* 0x000fd80008011605 */
.L_x_2128:
[----:B------:R-:W-:Y:S01]  /*28870*/  ISETP.GE.AND P0, PT, R18, RZ, PT ;  /* 0x000000ff1200720c */ /* 0x000fe20003f06270 */
[----:B------:R-:W-:Y:S01]  /*28880*/  UIADD3 UR40, -UR36, URZ, URZ ;  /* 0x0000003f24287290 */ /* 0x000fe2000fffe13f */
[----:B------:R-:W-:Y:S02]  /*28890*/  IMAD.MOV.U32 R0, RZ, RZ, 0x1 ;  /* 0x00000001ff007424 */ /* 0x000fe400078e00ff */
[----:B------:R-:W-:Y:S01]  /*288a0*/  IMAD.MOV.U32 R6, RZ, RZ, RZ ;  /* 0x000000ffff067224 */ /* 0x000fe200078e00ff */
[----:B------:R-:W-:Y:S01]  /*288b0*/  UIMAD UR40, UR7, UR40, UR6 ;  /* 0x00000028072872a4 */ /* 0x000fe2000f8e0206 */
[----:B------:R-:W-:-:S07]  /*288c0*/  IMAD.MOV.U32 R7, RZ, RZ, 0x1 ;  /* 0x00000001ff077424 */ /* 0x000fce00078e00ff */
        /* <DEDUP_REMOVED lines=11> */
[----:B------:R-:W-:Y:S01]  /*28980*/  ULDC UR12, c[0x0][0x288] ;  /* 0x0000a200000c7ab9 */ /* 0x000fe20000000800 */
[----:B------:R-:W-:Y:S01]  /*28990*/  ULDC UR13, c[0x0][0x2f0] ;  /* 0x0000bc00000d7ab9 */ /* 0x000fe20000000800 */
[----:B------:R-:W-:Y:S01]  /*289a0*/  @UP1 ULDC UR7, c[0x0][0x44c] ;  /* 0x0001130000071ab9 */ /* 0x000fe20000000800 */
[----:B------:R-:W-:Y:S02]  /*289b0*/  UIADD3 UR9, -UR12, 0x1, URZ ;  /* 0x000000010c097890 */ /* 0x000fe4000fffe13f */
[----:B------:R-:W-:Y:S01]  /*289c0*/  PLOP3.LUT P1, PT, PT, PT, UP0, 0x80, 0x0 ;  /* 0x000000000000781c */ /* 0x000fe20003f2f008 */
[----:B------:R-:W-:Y:S01]  /*289d0*/  UIMAD UR10, UR11, UR13, 0x3f ;  /* 0x0000003f0b0a74a4 */ /* 0x000fe2000f8e020d */
[----:B------:R-:W-:Y:S01]  /*289e0*/  @UP1 ULDC UR14, c[0x0][0x450] ;  /* 0x00011400000e1ab9 */ /* 0x000fe20000000800 */
[----:B------:R-:W-:Y:S02]  /*289f0*/  UIMAD UR9, UR11, UR13, UR9 ;  /* 0x0000000d0b0972a4 */ /* 0x000fe4000f8e0209 */
[----:B0-----:R-:W-:-:S04]  /*28a00*/  USHF.L.U32 UR39, UR39, 0x6, URZ ;  /* 0x0000000627277899 */ /* 0x001fc8000800063f */
[----:B------:R-:W-:-:S04]  /*28a10*/  UIADD3 UR8, UR39, 0x3f, URZ ;  /* 0x0000003f27087890 */ /* 0x000fc8000fffe03f */
[----:B------:R-:W-:Y:S02]  /*28a20*/  UIMAD.WIDE.U32 UR6, UR8, UR7, URZ ;  /* 0x00000007080672a5 */ /* 0x000fe4000f8e003f */
[----:B------:R-:W-:Y:S02]  /*28a30*/  USHF.R.S32.HI UR6, URZ, 0x1f, UR10 ;  /* 0x0000001f3f067899 */ /* 0x000fe4000801140a */
[----:B------:R-:W-:Y:S02]  /*28a40*/  @UP1 USHF.R.U32.HI UR8, URZ, UR14, UR7 ;  /* 0x0000000e3f081299 */ /* 0x000fe40008011607 */
[----:B------:R-:W-:Y:S02]  /*28a50*/  ULEA.HI UR6, UR6, UR10, URZ, 0x6 ;  /* 0x0000000a06067291 */ /* 0x000fe4000f8f303f */
[----:B------:R-:W-:Y:S02]  /*28a60*/  UIADD3 UR9, UR9, UR8, URZ ;  /* 0x0000000809097290 */ /* 0x000fe4000fffe03f */
[----:B------:R-:W-:-:S02]  /*28a70*/  USHF.R.S32.HI UR42, URZ, 0x6, UR6 ;  /* 0x000000063f2a7899 */ /* 0x000fc40008011406 */
        /* <DEDUP_REMOVED lines=12> */
.L_x_2131:
[----:B------:R-:W-:-:S11]  /*28b40*/  UISETP.NE.AND UP0, UPT, UR5, 0x1, UPT ;  /* 0x000000010500788c */ /* 0x000fd6000bf05270 */
[----:B------:R-:W-:Y:S02]  /*28b50*/  @UP0 ULDC.64 UR14, c[0x0][0xae0] ;  /* 0x0002b800000e0ab9 */ /* 0x000fe40000000a00 */
[----:B------:R-:W-:-:S04]  /*28b60*/  UIMAD.WIDE.U32 UR6, UR8, UR14, URZ ;  /* 0x0000000e080672a5 */ /* 0x000fc8000f8e003f */
[----:B------:R-:W-:-:S12]  /*28b70*/  @UP0 USHF.R.U32.HI UR8, URZ, UR15, UR7 ;  /* 0x0000000f3f080299 */ /* 0x000fd80008011607 */
.L_x_2132:
[----:B------:R-:W-:-:S04]  /*28b80*/  UIMAD UR8, UR8, UR5, UR5 ;  /* 0x00000005080872a4 */ /* 0x000fc8000f8e0205 */
[----:B------:R-:W-:-:S04]  /*28b90*/  UISETP.LT.AND UP0, UPT, UR4, UR8, UPT ;  /* 0x000000080400728c */ /* 0x000fc8000bf01270 */
[----:B------:R-:W-:-:S12]  /*28ba0*/  USEL UR4, UR4, UR8, UP0 ;  /* 0x0000000804047287 */ /* 0x000fd80008000000 */
.L_x_2130:
        /* <DEDUP_REMOVED lines=8> */
[----:B------:R-:W-:-:S02]  /*28c30*/  @UP1 USHF.R.U32.HI UR4, URZ, UR10, UR7 ;  /* 0x0000000a3f041299 */ /* 0x000fc40008011607 */
[----:B------:R-:W-:Y:S02]  /*28c40*/  USHF.R.S32.HI UR41, URZ, 0x6, UR8 ;  /* 0x000000063f297899 */ /* 0x000fe40008011408 */
[----:B------:R-:W-:Y:S02]  /*28c50*/  UIADD3 UR9, UR9, UR4, URZ ;  /* 0x0000000409097290 */ /* 0x000fe4000fffe03f */
[----:B------:R-:W-:Y:S01]  /*28c60*/  UISETP.LT.AND UP0, UPT, UR41, UR42, UPT ;  /* 0x0000002a2900728c */ /* 0x000fe2000bf01270 */
[----:B------:R-:W-:-:S03]  /*28c70*/  ULDC UR4, c[0x0][0xad4] ;  /* 0x0002b50000047ab9 */ /* 0x000fc60000000800 */
        /* <DEDUP_REMOVED lines=13> */
.L_x_2134:
[----:B------:R-:W-:-:S11]  /*28d50*/  UISETP.NE.AND UP0, UPT, UR5, 0x1, UPT ;  /* 0x000000010500788c */ /* 0x000fd6000bf05270 */
[----:B------:R-:W-:Y:S02]  /*28d60*/  @UP0 ULDC.64 UR10, c[0x0][0xae0] ;  /* 0x0002b800000a0ab9 */ /* 0x000fe40000000a00 */
[----:B------:R-:W-:-:S04]  /*28d70*/  UIMAD.WIDE.U32 UR6, UR9, UR10, URZ ;  /* 0x0000000a090672a5 */ /* 0x000fc8000f8e003f */
[----:B------:R-:W-:-:S12]  /*28d80*/  @UP0 USHF.R.U32.HI UR9, URZ, UR11, UR7 ;  /* 0x0000000b3f090299 */ /* 0x000fd80008011607 */
.L_x_2135:
[----:B------:R-:W-:-:S04]  /*28d90*/  UIMAD UR5, UR9, UR5, URZ ;  /* 0x00000005090572a4 */ /* 0x000fc8000f8e023f */
[----:B------:R-:W-:-:S04]  /*28da0*/  UISETP.LT.AND UP0, UPT, UR4, UR5, UPT ;  /* 0x000000050400728c */ /* 0x000fc8000bf01270 */
[----:B------:R-:W-:-:S12]  /*28db0*/  USEL UR4, UR4, UR5, !UP0 ;  /* 0x0000000504047287 */ /* 0x000fd8000c000000 */
.L_x_2133:
[----:B------:R-:W-:Y:S01]  /*28dc0*/  USHF.R.S32.HI UR5, URZ, 0x1f, UR4 ;  /* 0x0000001f3f057899 */ /* 0x000fe20008011404 */
[----:B------:R0:W-:Y:S03]  /*28dd0*/  STL [R1+0x454], RZ ;  /* 0x000454ff01007387 */ /* 0x0001e60000100800 */
[----:B------:R-:W-:Y:S02]  /*28de0*/  ULEA.HI UR5, UR5, UR4, URZ, 0x6 ;  /* 0x0000000405057291 */ /* 0x000fe4000f8f303f */
[----:B------:R-:W-:Y:S02]  /*28df0*/  USHF.R.U32.HI UR4, URZ, 0x10, UR40 ;  /* 0x000000103f047899 */ /* 0x000fe40008011628 */
[----:B------:R-:W-:Y:S02]  /*28e00*/  USHF.R.S32.HI UR5, URZ, 0x6, UR5 ;  /* 0x000000063f057899 */ /* 0x000fe40008011405 */
[----:B------:R-:W-:-:S02]  /*28e10*/  UISETP.NE.AND UP0, UPT, UR4, URZ, UPT ;  /* 0x0000003f0400728c */ /* 0x000fc4000bf05270 */
[----:B------:R-:W-:Y:S02]  /*28e20*/  ULOP3.LUT UR40, UR40, 0xffff, URZ, 0xc0, !UPT ;  /* 0x0000ffff28287892 */ /* 0x000fe4000f8ec03f */
[----:B------:R-:W-:-:S04]  /*28e30*/  VIMNMX R7, RZ, UR5, !PT ;  /* 0x00000005ff077c48 */ /* 0x000fc8000ffe0100 */
[----:B------:R-:W-:Y:S01]  /*28e40*/  ISETP.LT.AND P0, PT, R7, UR8, PT ;  /* 0x0000000807007c0c */ /* 0x000fe2000bf01270 */
[----:B------:R0:W-:Y:S02]  /*28e50*/  STL [R1+0x450], R7 ;  /* 0x0004500701007387 */ /* 0x0001e40000100800 */
[----:B------:R-:W-:-:S10]  /*28e60*/  @!UP0 ULDC UR4, c[0x0][0xae8] ;  /* 0x0002ba0000048ab9 */ /* 0x000fd40000000800 */
[----:B0-----:R-:W-:Y:S05]  /*28e70*/  @!P0 BRA `(.L_x_2136) ;  /* 0x0000000000708947 */ /* 0x001fea0003800000 */
[----:B------:R-:W-:Y:S01]  /*28e80*/  IMAD.U32 R6, RZ, RZ, UR4 ;  /* 0x00000004ff067e24 */ /* 0x000fe2000f8e00ff */
[----:B------:R-:W-:Y:S01]  /*28e90*/  UIADD3 UR5, UR4, -0x1, UR8 ;  /* 0xffffffff04057890 */ /* 0x000fe2000fffe008 */
[----:B------:R-:W-:-:S03]  /*28ea0*/  IMAD.MOV.U32 R2, RZ, RZ, RZ ;  /* 0x000000ffff027224 */ /* 0x000fc600078e00ff */
[-C--:B------:R-:W-:Y:S02]  /*28eb0*/  IABS R0, R6.reuse ;  /* 0x0000000600007213 */ /* 0x080fe40000000000 */
[----:B------:R-:W-:Y:S02]  /*28ec0*/  IABS R6, R6 ;  /* 0x0000000600067213 */ /* 0x000fe40000000000 */
[----:B------:R-:W0:Y:S08]  /*28ed0*/  I2F.RP R4, R0 ;  /* 0x0000000000047306 */ /* 0x000e300000209400 */
[----:B0-----:R-:W0:Y:S02]  /*28ee0*/  MUFU.RCP R4, R4 ;  /* 0x0000000400047308 */ /* 0x001e240000001000 */
[----:B0-----:R-:W-:-:S06]  /*28ef0*/  VIADD R3, R4, 0xffffffe ;  /* 0x0ffffffe04037836 */ /* 0x001fcc0000000000 */
[----:B------:R-:W0:Y:S02]  /*28f00*/  F2I.FTZ.U32.TRUNC.NTZ R3, R3 ;  /* 0x0000000300037305 */ /* 0x000e24000021f000 */
[----:B0-----:R-:W-:-:S04]  /*28f10*/  IMAD.MOV R5, RZ, RZ, -R3 ;  /* 0x000000ffff057224 */ /* 0x001fc800078e0a03 */
[----:B------:R-:W-:-:S04]  /*28f20*/  IMAD R5, R5, R0, RZ ;  /* 0x0000000005057224 */ /* 0x000fc800078e02ff */
[----:B------:R-:W-:Y:S01]  /*28f30*/  IMAD.HI.U32 R5, R3, R5, R2 ;  /* 0x0000000503057227 */ /* 0x000fe200078e0002 */
[----:B------:R-:W-:-:S03]  /*28f40*/  IADD3 R2, -R7, UR5, RZ ;  /* 0x0000000507027c10 */ /* 0x000fc6000fffe1ff */
[----:B------:R-:W-:Y:S01]  /*28f50*/  IMAD.MOV R3, RZ, RZ, -R6 ;  /* 0x000000ffff037224 */ /* 0x000fe200078e0a06 */
[----:B------:R-:W-:Y:S02]  /*28f60*/  IABS R4, R2 ;  /* 0x0000000200047213 */ /* 0x000fe40000000000 */
[----:B------:R-:W-:-:S03]  /*28f70*/  LOP3.LUT R2, R2, UR4, RZ, 0x3c, !PT ;  /* 0x0000000402027c12 */ /* 0x000fc6000f8e3cff */
[----:B------:R-:W-:Y:S01]  /*28f80*/  IMAD.HI.U32 R5, R5, R4, RZ ;  /* 0x0000000405057227 */ /* 0x000fe200078e00ff */
[----:B------:R-:W-:-:S03]  /*28f90*/  ISETP.GE.AND P2, PT, R2, RZ, PT ;  /* 0x000000ff0200720c */ /* 0x000fc60003f46270 */
        /* <DEDUP_REMOVED lines=8> */
[----:B------:R-:W-:-:S05]  /*29020*/  @!P1 LOP3.LUT R5, RZ, UR4, RZ, 0x33, !PT ;  /* 0x00000004ff059c12 */ /* 0x000fca000f8e33ff */
[----:B------:R0:W-:Y:S02]  /*29030*/  STL [R1+0x454], R5 ;  /* 0x0004540501007387 */ /* 0x0001e40000100800 */
.L_x_2136:
[----:B------:R-:W2:Y:S01]  /*29040*/  LDL R2, [R1+0x454] ;  /* 0x0004540001027983 */ /* 0x000ea20000100800 */
[----:B------:R-:W-:Y:S02]  /*29050*/  IMAD.MOV.U32 R6, RZ, RZ, RZ ;  /* 0x000000ffff067224 */ /* 0x000fe400078e00ff */
[----:B--2---:R-:W-:Y:S02]  /*29060*/  IMAD R0, R2, UR40, R7 ;  /* 0x0000002802007c24 */ /* 0x004fe4000f8e0207 */
[----:B------:R-:W-:-:S03]  /*29070*/  IMAD.MOV.U32 R7, RZ, RZ, 0x1 ;  /* 0x00000001ff077424 */ /* 0x000fc600078e00ff */
[----:B------:R-:W-:Y:S01]  /*29080*/  VIADDMNMX R19, R0, R2, UR8, PT ;  /* 0x0000000800137e46 */ /* 0x000fe2000b800102 */
[----:B------:R1:W-:Y:S03]  /*29090*/  STL [R1+0x448], R0 ;  /* 0x0004480001007387 */ /* 0x0003e60000100800 */
[----:B------:R-:W-:Y:S01]  /*290a0*/  ISETP.GT.AND P0, PT, R19, R0, PT ;  /* 0x000000001300720c */ /* 0x000fe20003f04270 */
[----:B------:R2:W-:Y:S01]  /*290b0*/  STL [R1+0x468], R19 ;  /* 0x0004681301007387 */ /* 0x0005e20000100800 */
[----:B-1----:R-:W-:-:S11]  /*290c0*/  IMAD.MOV.U32 R0, RZ, RZ, 0x1 ;  /* 0x00000001ff007424 */ /* 0x002fd600078e00ff */
[----:B--2---:R-:W-:Y:S05]  /*290d0*/  @!P0 BRA `(.L_x_2129) ;  /* 0x0000004c00608947 */ /* 0x004fea0003800000 */
[----:B------:R-:W1:Y:S01]  /*290e0*/  S2UR UR4, SR_CgaCtaId ;  /* 0x00000000000479c3 */ /* 0x000e620000008800 */
[----:B------:R-:W-:Y:S02]  /*290f0*/  UMOV UR38, 0x400 ;  /* 0x0000040000267882 */ /* 0x000fe40000000000 */
[----:B-1----:R-:W-:-:S04]  /*29100*/  ULEA UR38, UR4, UR38, 0x18 ;  /* 0x0000002604267291 */ /* 0x002fc8000f8ec03f */
        /* <DEDUP_REMOVED lines=10> */
[----:B0-----:R-:W-:Y:S02]  /*291b0*/  IMAD.U32 R5, RZ, RZ, UR7 ;  /* 0x00000007ff057e24 */ /* 0x001fe4000f8e00ff */
        /* <DEDUP_REMOVED lines=9> */
.L_x_2137:
        /* <DEDUP_REMOVED lines=8> */
[----:B------:R1:W2:Y:S01]  /*292d0*/  LDC.64 R2, c[0x4][R16] ;  /* 0x0100000010027b82 */ /* 0x0002a20000000a00 */
[----:B------:R-:W-:Y:S02]  /*292e0*/  IMAD.U32 R4, RZ, RZ, UR6 ;  /* 0x00000006ff047e24 */ /* 0x000fe4000f8e00ff */
[----:B0-----:R-:W-:Y:S02]  /*292f0*/  IMAD.U32 R5, RZ, RZ, UR7 ;  /* 0x00000007ff057e24 */ /* 0x001fe4000f8e00ff */
[----:B------:R-:W-:Y:S02]  /*29300*/  IMAD.U32 R6, RZ, RZ, UR8 ;  /* 0x00000008ff067e24 */ /* 0x000fe4000f8e00ff */
[----:B------:R-:W-:-:S02]  /*29310*/  IMAD.U32 R7, RZ, RZ, UR9 ;  /* 0x00000009ff077e24 */ /* 0x000fc4000f8e00ff */
[----:B------:R-:W-:Y:S02]  /*29320*/  IMAD.U32 R10, RZ, RZ, UR4 ;  /* 0x00000004ff0a7e24 */ /* 0x000fe4000f8e00ff */
[----:B------:R-:W-:Y:S02]  /*29330*/  IMAD.U32 R11, RZ, RZ, UR5 ;  /* 0x00000005ff0b7e24 */ /* 0x000fe4000f8e00ff */
[----:B------:R-:W-:Y:S02]  /*29340*/  IMAD.MOV.U32 R8, RZ, RZ, 0x70 ;  /* 0x00000070ff087424 */ /* 0x000fe400078e00ff */
[----:B------:R-:W-:Y:S02]  /*29350*/  IMAD.MOV.U32 R12, RZ, RZ, 0x1 ;  /* 0x00000001ff0c7424 */ /* 0x000fe400078e00ff */
[----:B-1----:R-:W-:-:S07]  /*29360*/  IMAD.MOV.U32 R13, RZ, RZ, RZ ;  /* 0x000000ffff0d7224 */ /* 0x002fce00078e00ff */
[----:B------:R-:W-:-:S07]  /*29370*/  LEPC R20, `(.L_x_2139) ;  /* 0x000000001014794e */ /* 0x000fce0000000000 */
[----:B--2---:R-:W-:Y:S05]  /*29380*/  CALL.ABS.NOINC R2 ;  /* 0x0000000002007343 */ /* 0x004fea0003c00000 */
.L_x_2139:
        /* <DEDUP_REMOVED lines=15> */
.L_x_2138:
[----:B------:R-:W1:Y:S02]  /*29480*/  LDC.64 R2, c[0x0][0xaf0] ;  /* 0x0002bc00ff027b82 */ /* 0x000e640000000a00 */
[----:B-1----:R-:W-:-:S04]  /*29490*/  ISETP.NE.U32.AND P0, PT, R2, RZ, PT ;  /* 0x000000ff0200720c */ /* 0x002fc80003f05070 */
[----:B------:R-:W-:-:S13]  /*294a0*/  ISETP.NE.AND.EX P0, PT, R3, RZ, PT, P0 ;  /* 0x000000ff0300720c */ /* 0x000fda0003f05300 */
[----:B------:R-:W1:Y:S02]  /*294b0*/  @P0 LDC.64 R2, c[0x0][0xaf0] ;  /* 0x0002bc00ff020b82 */ /* 0x000e640000000a00 */
[----:B-1----:R-:W-:-:S05]  /*294c0*/  @P0 IMAD.WIDE R2, R18, 0x4, R2 ;  /* 0x0000000412020825 */ /* 0x002fca00078e0202 */
[----:B------:R1:W2:Y:S01]  /*294d0*/  @P0 LDG.E R18, desc[UR44][R2.64] ;  /* 0x0000002c02120981 */ /* 0x0002a2000c1e1900 */
[----:B------:R-:W-:Y:S01]  /*294e0*/  UMOV UR4, 0xffffffff ;  /* 0xffffffff00047882 */ /* 0x000fe20000000000 */
[----:B------:R-:W-:Y:S01]  /*294f0*/  LOP3.LUT R17, R17, 0xfffffffe, RZ, 0xc0, !PT ;  /* 0xfffffffe11117812 */ /* 0x000fe200078ec0ff */
[----:B------:R-:W-:Y:S01]  /*29500*/  VIADD R0, R19, 0xffffffff ;  /* 0xffffffff13007836 */ /* 0x000fe20000000000 */
[----:B------:R-:W3:Y:S01]  /*29510*/  S2R R16, SR_TID.X ;  /* 0x0000000000107919 */ /* 0x000ee20000002100 */
[----:B-1----:R-:W1:Y:S02]  /*29520*/  LDC.64 R2, c[0x0][0x418] ;  /* 0x00010600ff027b82 */ /* 0x002e640000000a00 */
[----:B-1----:R-:W-:Y:S02]  /*29530*/  ISETP.NE.U32.AND P0, PT, R2, RZ, PT ;  /* 0x000000ff0200720c */ /* 0x002fe40003f05070 */
[----:B---3--:R-:W-:Y:S02]  /*29540*/  SHF.R.U32.HI R4, RZ, 0x5, R16 ;  /* 0x00000005ff047819 */ /* 0x008fe40000011610 */
[----:B------:R-:W-:-:S02]  /*29550*/  ISETP.NE.AND.EX P1, PT, R3, RZ, PT, P0 ;  /* 0x000000ff0300720c */ /* 0x000fc40003f25300 */
[----:B------:R-:W-:-:S11]  /*29560*/  LOP3.LUT R4, R4, 0x3, RZ, 0xc0, !PT ;  /* 0x0000000304047812 */ /* 0x000fd600078ec0ff */
[----:B------:R-:W-:Y:S02]  /*29570*/  @P1 LOP3.LUT R17, R17, 0x1, RZ, 0xfc, !PT ;  /* 0x0000000111111812 */ /* 0x000fe400078efcff */
[----:B--2---:R-:W-:Y:S02]  /*29580*/  SHF.R.S32.HI R19, RZ, 0x1f, R18 ;  /* 0x0000001fff137819 */ /* 0x004fe40000011412 */
[----:B------:R-:W-:Y:S01]  /*29590*/  SEL R16, R18, RZ, !P1 ;  /* 0x000000ff12107207 */ /* 0x000fe20004800000 */
[----:B------:R-:W-:Y:S06]  /*295a0*/  BRA.DIV UR4, `(.L_x_2140) ;  /* 0x0000004e04807947 */ /* 0x000fec000b800000 */
[----:B------:R1:W2:Y:S02]  /*295b0*/  SHFL.IDX PT, R14, R4, RZ, 0x1f ;  /* 0x00001fff040e7589 */ /* 0x0002a400000e0000 */
.L_x_2239:
[----:B------:R3:W-:Y:S01]  /*295c0*/  STL [R1+0x444], R0 ;  /* 0x0004440001007387 */ /* 0x0007e20000100800 */
[----:B--2---:R-:W-:Y:S02]  /*295d0*/  ISETP.NE.AND P0, PT, R14, RZ, PT ;  /* 0x000000ff0e00720c */ /* 0x004fe40003f05270 */
[----:B------:R-:W-:Y:S02]  /*295e0*/  PLOP3.LUT P2, PT, PT, PT, PT, 0x8, 0x0 ;  /* 0x000000000000781c */ /* 0x000fe40003f4e170 */
[----:B------:R-:W-:-:S11]  /*295f0*/  LOP3.LUT R17, R17, 0xfffffffd, RZ, 0xc0, !PT ;  /* 0xfffffffd11117812 */ /* 0x000fd600078ec0ff */
[----:B------:R-:W-:Y:S01]  /*29600*/  @P2 LOP3.LUT R17, R17, 0x2, RZ, 0xfc, !PT ;  /* 0x0000000211112812 */ /* 0x000fe200078efcff */
[----:B---3--:R-:W-:Y:S06]  /*29610*/  @P0 BRA `(.L_x_2141) ;  /* 0x0000000000e40947 */ /* 0x008fec0003800000 */
[----:B------:R-:W-:-:S03]  /*29620*/  UMOV UR4, 0xffffffff ;  /* 0xffffffff00047882 */ /* 0x000fc60000000000 */
[----:B------:R-:W-:Y:S05]  /*29630*/  BRA.DIV UR4, `(.L_x_2142) ;  /* 0x0000004e047c7947 */ /* 0x000fea000b800000 */
[----:B------:R-:W-:-:S13]  /*29640*/  ELECT P6, URZ, PT ;  /* 0x00000000003f782f */ /* 0x000fda00038c0000 */
.L_x_2242:
[----:B------:R-:W-:Y:S05]  /*29650*/  @!P6 BRA `(.L_x_2141) ;  /* 0x0000000000d4e947 */ /* 0x000fea0003800000 */
[----:B------:R-:W-:Y:S01]  /*29660*/  IMAD.MOV.U32 R16, RZ, RZ, R18 ;  /* 0x000000ffff107224 */ /* 0x000fe200078e0012 */
[----:B------:R-:W-:Y:S06]  /*29670*/  @!P1 BRA `(.L_x_2143) ;  /* 0x00000000004c9947 */ /* 0x000fec0003800000 */
[----:B------:R-:W2:Y:S01]  /*29680*/  LDC R6, c[0x0][0x43c] ;  /* 0x00010f00ff067b82 */ /* 0x000ea20000000800 */
[----:B------:R-:W-:Y:S01]  /*29690*/  IMAD.MOV.U32 R7, RZ, RZ, R0 ;  /* 0x000000ffff077224 */ /* 0x000fe200078e0000 */
[----:B------:R-:W-:Y:S01]  /*296a0*/  ULDC.64 UR4, c[0x0][0x428] ;  /* 0x00010a0000047ab9 */ /* 0x000fe20000000a00 */
[----:B--2---:R-:W-:-:S13]  /*296b0*/  ISETP.NE.AND P0, PT, R6, 0x1, PT ;  /* 0x000000010600780c */ /* 0x004fda0003f05270 */
[----:B01----:R-:W0:Y:S02]  /*296c0*/  @P0 LDC.64 R4, c[0x0][0x440] ;  /* 0x00011000ff040b82 */ /* 0x003e240000000a00 */
[----:B0-----:R-:W-:-:S04]  /*296d0*/  @P0 IMAD.HI.U32 R0, R7, R4, RZ ;  /* 0x0000000407000227 */ /* 0x001fc800078e00ff */
[----:B------:R-:W-:Y:S01]  /*296e0*/  IMAD.MOV.U32 R4, RZ, RZ, R7 ;  /* 0x000000ffff047224 */ /* 0x000fe200078e0007 */
[----:B------:R-:W-:-:S05]  /*296f0*/  @P0 SHF.R.U32.HI R4, RZ, R5, R0 ;  /* 0x00000005ff040219 */ /* 0x000fca0000011600 */
[----:B------:R-:W-:-:S04]  /*29700*/  IMAD.MOV R5, RZ, RZ, -R4 ;  /* 0x000000ffff057224 */ /* 0x000fc800078e0a04 */
[----:B------:R-:W-:Y:S01]  /*29710*/  IMAD R7, R6, R5, R7 ;  /* 0x0000000506077224 */ /* 0x000fe200078e0207 */
[----:B------:R-:W-:-:S04]  /*29720*/  SHF.R.S32.HI R5, RZ, 0x1f, R4 ;  /* 0x0000001fff057819 */ /* 0x000fc80000011404 */
[----:B------:R0:W-:Y:S01]  /*29730*/  STL [R1+0x444], R7 ;  /* 0x0004440701007387 */ /* 0x0001e20000100800 */
[----:B------:R-:W-:-:S03]  /*29740*/  IMAD.WIDE.U32 R4, R18, UR4, R4 ;  /* 0x0000000412047c25 */ /* 0x000fc6000f8e0004 */
[----:B------:R-:W-:Y:S01]  /*29750*/  LEA R2, P0, R4, R2, 0x2 ;  /* 0x0000000204027211 */ /* 0x000fe200078010ff */
[----:B0-----:R-:W-:-:S04]  /*29760*/  IMAD R7, R19, UR4, RZ ;  /* 0x0000000413077c24 */ /* 0x001fc8000f8e02ff */
[----:B------:R-:W-:-:S04]  /*29770*/  IMAD R7, R18, UR5, R7 ;  /* 0x0000000512077c24 */ /* 0x000fc8000f8e0207 */
[----:B------:R-:W-:-:S05]  /*29780*/  IMAD.IADD R0, R5, 0x1, R7 ;  /* 0x0000000105007824 */ /* 0x000fca00078e0207 */
[----:B------:R-:W-:-:S05]  /*29790*/  LEA.HI.X R3, R4, R3, R0, 0x2, P0 ;  /* 0x0000000304037211 */ /* 0x000fca00000f1400 */
[----:B------:R2:W5:Y:S02]  /*297a0*/  LDG.E R16, desc[UR44][R2.64] ;  /* 0x0000002c02107981 */ /* 0x000564000c1e1900 */
.L_x_2143:
[----:B------:R-:W-:Y:S01]  /*297b0*/  IMAD.MOV.U32 R0, RZ, RZ, 0x1 ;  /* 0x00000001ff007424 */ /* 0x000fe200078e00ff */
[----:B------:R-:W3:Y:S04]  /*297c0*/  S2R R8, SR_TID.X ;  /* 0x0000000000087919 */ /* 0x000ee80000002100 */
[----:B------:R-:W-:-:S04]  /*297d0*/  SHF.L.U32 R0, R0, 0x1f, RZ ;  /* 0x0000001f00007819 */ /* 0x000fc800000006ff */
[----:B------:R-:W4:Y:S01]  /*297e0*/  SYNCS.PHASECHK.TRANS64.TRYWAIT P0, [UR38+0x38840], R0 ;  /* 0x03884000ff0075a7 */ /* 0x000f220008000166 */
[----:B---3--:R-:W-:-:S04]  /*297f0*/  LOP3.LUT R8, R8, 0x7f, RZ, 0xc0, !PT ;  /* 0x0000007f08087812 */ /* 0x008fc800078ec0ff */
[----:B------:R-:W-:Y:S01]  /*29800*/  ISETP.NE.AND P1, PT, R8, RZ, PT ;  /* 0x000000ff0800720c */ /* 0x000fe20003f25270 */
[----:B----4-:R-:W-:-:S12]  /*29810*/  @!P0 BRA `(.L_x_2144) ;  /* 0x0000004c00248947 */ /* 0x010fd80003800000 */
.L_x_2243:
[----:B------:R-:W-:Y:S05]  /*29820*/  @P1 BRA `(.L_x_2145) ;  /* 0x0000000000181947 */ /* 0x000fea0003800000 */
[----:B--2---:R-:W2:Y:S01]  /*29830*/  S2R R2, SR_TID.X ;  /* 0x0000000000027919 */ /* 0x004ea20000002100 */
[----:B------:R-:W-:-:S04]  /*29840*/  IMAD.MOV.U32 R0, RZ, RZ, 0x2000 ;  /* 0x00002000ff007424 */ /* 0x000fc800078e00ff */
[----:B------:R3:W-:Y:S01]  /*29850*/  SYNCS.ARRIVE.TRANS64 RZ, [UR38+0x38830], R0 ;  /* 0x03883000ffff79a7 */ /* 0x0007e20008000026 */
[----:B--2---:R-:W-:-:S13]  /*29860*/  LOP3.LUT P0, RZ, R2, 0x1f, RZ, 0xc0, !PT ;  /* 0x0000001f02ff7812 */ /* 0x004fda000780c0ff */
[----:B---3--:R-:W-:Y:S05]  /*29870*/  @!P0 BRA `(.L_x_2145) ;  /* 0x0000000000048947 */ /* 0x008fea0003800000 */
[----:B------:R-:W-:Y:S01]  /*29880*/  BPT.TRAP 0x1 ;  /* 0x000000040000795c */ /* 0x000fe20000300000 */
.L_x_2145:
[----:B--2---:R-:W2:Y:S01]  /*29890*/  LDL R0, [R1+0x444] ;  /* 0x0004440001007983 */ /* 0x004ea20000100800 */
        /* <DEDUP_REMOVED lines=16> */
[----:B--2---:R-:W-:Y:S01]  /*299a0*/  NOP ;  /* 0x0000000000007918 */ /* 0x004fe20000000000 */
.L_x_2141:
[----:B------:R-:W-:Y:S05]  /*299b0*/  WARPSYNC.ALL ;  /* 0x0000000000007948 */ /* 0x000fea0003800000 */
[----:B------:R-:W-:Y:S01]  /*299c0*/  UIADD3 UR4, UR38, 0x20400, URZ ;  /* 0x0002040026047890 */ /* 0x000fe2000fffe03f */
[----:B------:R-:W-:Y:S01]  /*299d0*/  BAR.SYNC.DEFER_BLOCKING 0x8, 0x100 ;  /* 0x0204000000007b1d */ /* 0x000fe20000010000 */
[----:B------:R-:W-:Y:S02]  /*299e0*/  USHF.R.S32.HI UR43, URZ, 0x1f, UR36 ;  /* 0x0000001f3f2b7899 */ /* 0x000fe40008011424 */
[----:B------:R-:W-:-:S06]  /*299f0*/  ULOP3.LUT UP0, URZ, UR4, 0x3ff, URZ, 0xc0, !UPT ;  /* 0x000003ff043f7892 */ /* 0x000fcc000f80c03f */
[----:B------:R-:W-:-:S13]  /*29a00*/  PLOP3.LUT P0, PT, PT, PT, UP0, 0x80, 0x0 ;  /* 0x000000000000781c */ /* 0x000fda0003f0f008 */
[----:B------:R-:W-:Y:S05]  /*29a10*/  @!P0 BRA `(.L_x_2146) ;  /* 0x0000000000408947 */ /* 0x000fea0003800000 */
[----:B------:R-:W-:Y:S01]  /*29a20*/  MOV R2, 0x0 ;  /* 0x0000000000027802 */ /* 0x000fe20000000f00 */
[----:B------:R-:W-:Y:S01]  /*29a30*/  ULDC.64 UR4, c[0x4][0x90] ;  /* 0x0100240000047ab9 */ /* 0x000fe20000000a00 */
[----:B------:R-:W-:Y:S01]  /*29a40*/  ULDC.64 UR6, c[0x4][0x98] ;  /* 0x0100260000067ab9 */ /* 0x000fe20000000a00 */
[----:B------:R-:W-:Y:S01]  /*29a50*/  ULDC.64 UR8, c[0x4][0x20] ;  /* 0x0100080000087ab9 */ /* 0x000fe20000000a00 */
[----:B-1----:R-:W-:Y:S02]  /*29a60*/  IMAD.U32 R4, RZ, RZ, UR4 ;  /* 0x00000004ff047e24 */ /* 0x002fe4000f8e00ff */
        /* <DEDUP_REMOVED lines=11> */
.L_x_2146:
[----:B------:R-:W2:Y:S01]  /*29b20*/  LDC R7, c[0x0][0x448] ;  /* 0x00011200ff077b82 */ /* 0x000ea20000000800 */
[----:B------:R-:W3:Y:S01]  /*29b30*/  S2R R10, SR_TID.X ;  /* 0x00000000000a7919 */ /* 0x000ee20000002100 */
[----:B------:R-:W-:Y:S02]  /*29b40*/  ULDC.64 UR8, c[0x0][0x2d8] ;  /* 0x0000b60000087ab9 */ /* 0x000fe40000000a00 */
[----:B------:R-:W-:Y:S01]  /*29b50*/  UIMAD UR6, UR43, UR8, URZ ;  /* 0x000000082b0672a4 */ /* 0x000fe2000f8e023f */
[----:B-1----:R-:W1:Y:S01]  /*29b60*/  S2R R4, SR_CTAID.Z ;  /* 0x0000000000047919 */ /* 0x002e620000002700 */
[----:B------:R-:W-:Y:S02]  /*29b70*/  UIMAD.WIDE.U32 UR4, UR36, UR8, URZ ;  /* 0x00000008240472a5 */ /* 0x000fe4000f8e003f */
[----:B------:R-:W-:Y:S01]  /*29b80*/  UIMAD UR6, UR36, UR9, UR6 ;  /* 0x00000009240672a4 */ /* 0x000fe2000f8e0206 */
[----:B------:R-:W4:Y:S03]  /*29b90*/  S2R R9, SR_CTAID.Z ;  /* 0x0000000000097919 */ /* 0x000f260000002700 */
[----:B------:R-:W-:Y:S01]  /*29ba0*/  UIADD3 UR5, UR5, UR6, URZ ;  /* 0x0000000605057290 */ /* 0x000fe2000fffe03f */
[----:B--2---:R-:W-:-:S02]  /*29bb0*/  ISETP.NE.AND P0, PT, R7, 0x1, PT ;  /* 0x000000010700780c */ /* 0x004fc40003f05270 */
[C---:B---3--:R-:W-:Y:S01]  /*29bc0*/  LOP3.LUT R8, R10.reuse, 0x7f, RZ, 0xc0, !PT ;  /* 0x0000007f0a087812 */ /* 0x048fe200078ec0ff */
[----:B------:R-:W-:-:S10]  /*29bd0*/  IMAD.SHL.U32 R3, R10, 0x10, RZ ;  /* 0x000000100a037824 */ /* 0x000fd400078e00ff */
[----:B------:R-:W2:Y:S01]  /*29be0*/  @P0 LDC R0, c[0x0][0x44c] ;  /* 0x00011300ff000b82 */ /* 0x000ea20000000800 */
[----:B------:R-:W-:Y:S02]  /*29bf0*/  SHF.R.U32.HI R6, RZ, 0x3, R8 ;  /* 0x00000003ff067819 */ /* 0x000fe40000011608 */
[----:B-1----:R-:W-:Y:S02]  /*29c00*/  SHF.R.S32.HI R4, RZ, 0x1f, R4 ;  /* 0x0000001fff047819 */ /* 0x002fe40000011404 */
[----:B------:R-:W-:-:S03]  /*29c10*/  LOP3.LUT R3, R6, 0x70, R3, 0xf8, !PT ;  /* 0x0000007006037812 */ /* 0x000fc600078ef803 */
[----:B------:R-:W1:Y:S02]  /*29c20*/  @P0 LDC R2, c[0x0][0x450] ;  /* 0x00011400ff020b82 */ /* 0x000e640000000800 */
[----:B0-----:R-:W-:-:S04]  /*29c30*/  VIADD R5, R3, UR39 ;  /* 0x0000002703057c36 */ /* 0x001fc80008000000 */
[----:B--2---:R-:W-:-:S04]  /*29c40*/  @P0 IMAD.HI.U32 R3, R5, R0, RZ ;  /* 0x0000000005030227 */ /* 0x004fc800078e00ff */
[----:B------:R-:W-:Y:S01]  /*29c50*/  IMAD.MOV.U32 R0, RZ, RZ, R5 ;  /* 0x000000ffff007224 */ /* 0x000fe200078e0005 */
[----:B-1----:R-:W-:Y:S02]  /*29c60*/  @P0 SHF.R.U32.HI R0, RZ, R2, R3 ;  /* 0x00000002ff000219 */ /* 0x002fe40000011603 */
[----:B------:R-:W0:Y:S02]  /*29c70*/  LDC.64 R2, c[0x0][0x2e0] ;  /* 0x0000b800ff027b82 */ /* 0x000e240000000a00 */
[----:B0-----:R-:W-:-:S04]  /*29c80*/  IMAD R4, R4, R2, RZ ;  /* 0x0000000204047224 */ /* 0x001fc800078e02ff */
[C---:B----4-:R-:W-:Y:S02]  /*29c90*/  IMAD R4, R9.reuse, R3, R4 ;  /* 0x0000000309047224 */ /* 0x050fe400078e0204 */
[----:B------:R-:W-:Y:S01]  /*29ca0*/  IMAD.WIDE.U32 R2, R9, R2, UR4 ;  /* 0x0000000409027e25 */ /* 0x000fe2000f8e0002 */
[----:B------:R-:W-:-:S03]  /*29cb0*/  ULDC.64 UR4, c[0x0][0x2d0] ;  /* 0x0000b40000047ab9 */ /* 0x000fc60000000a00 */
[----:B------:R-:W-:Y:S01]  /*29cc0*/  IMAD.IADD R3, R3, 0x1, R4 ;  /* 0x0000000103037824 */ /* 0x000fe200078e0204 */
[----:B------:R-:W-:Y:S01]  /*29cd0*/  SHF.R.S32.HI R4, RZ, 0x1f, R0 ;  /* 0x0000001fff047819 */ /* 0x000fe20000011400 */
[----:B------:R-:W-:-:S04]  /*29ce0*/  IMAD.WIDE.U32 R2, R0, UR4, R2 ;  /* 0x0000000400027c25 */ /* 0x000fc8000f8e0002 */
[----:B------:R-:W-:-:S04]  /*29cf0*/  IMAD R4, R4, UR4, RZ ;  /* 0x0000000404047c24 */ /* 0x000fc8000f8e02ff */
[----:B------:R-:W-:Y:S01]  /*29d00*/  IMAD R4, R0, UR5, R4 ;  /* 0x0000000500047c24 */ /* 0x000fe2000f8e0204 */
[----:B------:R-:W-:Y:S01]  /*29d10*/  ULDC.64 UR4, c[0x0][0x2c8] ;  /* 0x0000b20000047ab9 */ /* 0x000fe20000000a00 */
[----:B------:R-:W-:Y:S02]  /*29d20*/  IMAD.MOV R0, RZ, RZ, -R0 ;  /* 0x000000ffff007224 */ /* 0x000fe400078e0a00 */
[----:B------:R-:W-:Y:S02]  /*29d30*/  IMAD.IADD R3, R3, 0x1, R4 ;  /* 0x0000000103037824 */ /* 0x000fe400078e0204 */
[----:B------:R-:W-:-:S04]  /*29d40*/  IMAD R0, R7, R0, R5 ;  /* 0x0000000007007224 */ /* 0x000fc800078e0205 */
[----:B------:R-:W-:Y:S01]  /*29d50*/  IMAD.WIDE.U32 R2, R0, UR4, R2 ;  /* 0x0000000400027c25 */ /* 0x000fe2000f8e0002 */
[----:B------:R-:W-:-:S05]  /*29d60*/  SHF.R.S32.HI R4, RZ, 0x1f, R0 ;  /* 0x0000001fff047819 */ /* 0x000fca0000011400 */
[----:B------:R-:W-:-:S04]  /*29d70*/  IMAD R4, R4, UR4, RZ ;  /* 0x0000000404047c24 */ /* 0x000fc8000f8e02ff */
[----:B------:R-:W-:Y:S01]  /*29d80*/  IMAD R5, R0, UR5, R4 ;  /* 0x0000000500057c24 */ /* 0x000fe2000f8e0204 */
[----:B------:R-:W-:Y:S01]  /*29d90*/  ULDC.64 UR4, c[0x0][0x280] ;  /* 0x0000a00000047ab9 */ /* 0x000fe20000000a00 */
[----:B------:R-:W-:Y:S01]  /*29da0*/  IMAD.SHL.U32 R4, R8, 0x8, RZ ;  /* 0x0000000808047824 */ /* 0x000fe200078e00ff */
        /* <DEDUP_REMOVED lines=14> */
[----:B------:R-:W-:Y:S02]  /*29e90*/  VIADD R10, R6, UR39 ;  /* 0x00000027060a7c36 */ /* 0x000fe40008000000 */
[----:B------:R-:W1:Y:S01]  /*29ea0*/  SHFL.IDX PT, R4, R3, RZ, 0x181f ;  /* 0x00181fff03047589 */ /* 0x000e6200000e0000 */
[----:B------:R-:W-:Y:S02]  /*29eb0*/  IMAD R2, R7, UR4, RZ ;  /* 0x0000000407027c24 */ /* 0x000fe4000f8e02ff */
[C---:B------:R-:W-:Y:S01]  /*29ec0*/  VIADD R11, R10.reuse, 0x10 ;  /* 0x000000100a0b7836 */ /* 0x040fe20000000000 */
[----:B------:R-:W-:Y:S01]  /*29ed0*/  STL [R1+0x440], R10 ;  /* 0x0004400a01007387 */ /* 0x000fe20000100800 */
[C---:B------:R-:W-:Y:S01]  /*29ee0*/  VIADD R7, R10.reuse, 0x20 ;  /* 0x000000200a077836 */ /* 0x040fe20000000000 */
[----:B------:R-:W-:-:S02]  /*29ef0*/  ISETP.GE.AND P1, PT, R10, R2, PT ;  /* 0x000000020a00720c */ /* 0x000fc40003f26270 */
[----:B------:R-:W-:Y:S04]  /*29f00*/  STL [R1+0x460], R11 ;  /* 0x0004600b01007387 */ /* 0x000fe80000100800 */
[----:B------:R-:W-:Y:S07]  /*29f10*/  STL [R1+0x464], R7 ;  /* 0x0004640701007387 */ /* 0x000fee0000100800 */
[----:B------:R-:W-:-:S02]  /*29f20*/  @!P1 LEA R6, R8, UR38, 0x1 ;  /* 0x0000002608069c11 */ /* 0x000fc4000f8e08ff */
[----:B0-----:R-:W-:-:S05]  /*29f30*/  @!P1 LEA R5, P2, R9, R5, 0x1 ;  /* 0x0000000509059211 */ /* 0x001fca00078408ff */
[----:B-1----:R-:W-:-:S05]  /*29f40*/  @!P1 IMAD.X R4, RZ, RZ, R4, P2 ;  /* 0x000000ffff049224 */ /* 0x002fca00010e0604 */
[----:B------:R-:W-:-:S04]  /*29f50*/  @!P1 LOP3.LUT R5, R5, R4, RZ, 0x3c, !PT ;  /* 0x0000000405059212 */ /* 0x000fc800078e3cff */
[----:B------:R-:W-:-:S04]  /*29f60*/  @!P1 LOP3.LUT R4, R5, R4, RZ, 0x3c, !PT ;  /* 0x0000000405049212 */ /* 0x000fc800078e3cff */
[----:B------:R-:W-:-:S05]  /*29f70*/  @!P1 LOP3.LUT R5, R5, R4, RZ, 0x3c, !PT ;  /* 0x0000000405059212 */ /* 0x000fca00078e3cff */
[----:B------:R-:W-:Y:S01]  /*29f80*/  @!PT LDS RZ, [RZ] ;  /* 0x00000000fffff984 */ /* 0x000fe20000000800 */
[----:B------:R0:W-:Y:S01]  /*29f90*/  @!P1 LDGSTS.E.BYPASS.LTC128B.128 [R6+0x20400], desc[UR44][R4.64], !P0 ;  /* 0x2040000004069fae */ /* 0x0001e2000c101d6c */
[----:B------:R-:W-:-:S03]  /*29fa0*/  ISETP.GE.AND P1, PT, R11, R2, PT ;  /* 0x000000020b00720c */ /* 0x000fc60003f26270 */
[----:B0-----:R-:W0:Y:S10]  /*29fb0*/  SHFL.IDX PT, R5, R0, 0x1, 0x181f ;  /* 0x00381f0000057f89 */ /* 0x001e3400000e0000 */
[----:B------:R-:W-:Y:S01]  /*29fc0*/  @!P1 LEA R6, R8, UR38, 0x1 ;  /* 0x0000002608069c11 */ /* 0x000fe2000f8e08ff */
[----:B------:R-:W1:Y:S01]  /*29fd0*/  SHFL.IDX PT, R4, R3, 0x1, 0x181f ;  /* 0x00381f0003047f89 */ /* 0x000e6200000e0000 */
[----:B0-----:R-:W-:-:S05]  /*29fe0*/  @!P1 LEA R5, P2, R9, R5, 0x1 ;  /* 0x0000000509059211 */ /* 0x001fca00078408ff */
[----:B-1----:R-:W-:-:S05]  /*29ff0*/  @!P1 IMAD.X R4, RZ, RZ, R4, P2 ;  /* 0x000000ffff049224 */ /* 0x002fca00010e0604 */
[----:B------:R-:W-:-:S04]  /*2a000*/  @!P1 LOP3.LUT R5, R5, R4, RZ, 0x3c, !PT ;  /* 0x0000000405059212 */ /* 0x000fc800078e3cff */
[----:B------:R-:W-:-:S04]  /*2a010*/  @!P1 LOP3.LUT R4, R5, R4, RZ, 0x3c, !PT ;  /* 0x0000000405049212 */ /* 0x000fc800078e3cff */
[----:B------:R-:W-:-:S05]  /*2a020*/  @!P1 LOP3.LUT R5, R5, R4, RZ, 0x3c, !PT ;  /* 0x0000000405059212 */ /* 0x000fca00078e3cff */
[----:B------:R0:W-:Y:S01]  /*2a030*/  @!P1 LDGSTS.E.BYPASS.LTC128B.128 [R6+0x20c00], desc[UR44][R4.64], !P0 ;  /* 0x20c0000004069fae */ /* 0x0001e2000c101d6c */
[----:B------:R-:W-:-:S03]  /*2a040*/  ISETP.GE.AND P1, PT, R7, R2, PT ;  /* 0x000000020700720c */ /* 0x000fc60003f26270 */
[----:B0-----:R-:W0:Y:S10]  /*2a050*/  SHFL.IDX PT, R5, R0, 0x2, 0x181f ;  /* 0x00581f0000057f89 */ /* 0x001e3400000e0000 */
[----:B------:R-:W-:Y:S01]  /*2a060*/  @!P1 LEA R6, R8, UR38, 0x1 ;  /* 0x0000002608069c11 */ /* 0x000fe2000f8e08ff */
[----:B------:R-:W1:Y:S04]  /*2a070*/  SHFL.IDX PT, R4, R3, 0x2, 0x181f ;  /* 0x00581f0003047f89 */ /* 0x000e6800000e0000 */
[----:B------:R-:W2:Y:S04]  /*2a080*/  SHFL.IDX PT, R0, R0, 0x3, 0x181f ;  /* 0x00781f0000007f89 */ /* 0x000ea800000e0000 */
[----:B------:R-:W3:Y:S01]  /*2a090*/  SHFL.IDX PT, R3, R3, 0x3, 0x181f ;  /* 0x00781f0003037f89 */ /* 0x000ee200000e0000 */
[----:B0-----:R-:W-:-:S05]  /*2a0a0*/  @!P1 LEA R5, P2, R9, R5, 0x1 ;  /* 0x0000000509059211 */ /* 0x001fca00078408ff */
[----:B-1----:R-:W-:-:S05]  /*2a0b0*/  @!P1 IMAD.X R4, RZ, RZ, R4, P2 ;  /* 0x000000ffff049224 */ /* 0x002fca00010e0604 */
[----:B------:R-:W-:-:S04]  /*2a0c0*/  @!P1 LOP3.LUT R5, R5, R4, RZ, 0x3c, !PT ;  /* 0x0000000405059212 */ /* 0x000fc800078e3cff */
[----:B------:R-:W-:-:S04]  /*2a0d0*/  @!P1 LOP3.LUT R4, R5, R4, RZ, 0x3c, !PT ;  /* 0x0000000405049212 */ /* 0x000fc800078e3cff */
[----:B------:R-:W-:-:S05]  /*2a0e0*/  @!P1 LOP3.LUT R5, R5, R4, RZ, 0x3c, !PT ;  /* 0x0000000405059212 */ /* 0x000fca00078e3cff */
[----:B--23--:R1:W-:Y:S02]  /*2a0f0*/  @!P1 LDGSTS.E.BYPASS.LTC128B.128 [R6+0x21400], desc[UR44][R4.64], !P0 ;  /* 0x2140000004069fae */ /* 0x00c3e4000c101d6c */
.L_x_2252:
[----:B01----:R-:W2:Y:S02]  /*2a100*/  LDL R4, [R1+0x440] ;  /* 0x0004400001047983 */ /* 0x003ea40000100800 */
        /* <DEDUP_REMOVED lines=13> */
[----:B-1----:R-:W1:Y:S01]  /*2a1e0*/  LDC.64 R2, c[0x0][0x3d8] ;  /* 0x0000f600ff027b82 */ /* 0x002e620000000a00 */
[----:B------:R-:W-:Y:S01]  /*2a1f0*/  NOP ;  /* 0x0000000000007918 */ /* 0x000fe20000000000 */
[C---:B-1----:R-:W-:Y:S01]  /*2a200*/  IMAD R0, R2.reuse, UR43, RZ ;  /* 0x0000002b02007c24 */ /* 0x042fe2000f8e02ff */
[----:B------:R-:W-:Y:S01]  /*2a210*/  UIADD3 UR4, UR38, 0x26400, URZ ;  /* 0x0002640026047890 */ /* 0x000fe2000fffe03f */
[----:B0-----:R-:W-:Y:S01]  /*2a220*/  IMAD.WIDE.U32 R4, R2, UR36, RZ ;  /* 0x0000002402047c25 */ /* 0x001fe2000f8e00ff */
        /* <DEDUP_REMOVED lines=24> */
.L_x_2148:
[----:B0-----:R-:W2:Y:S01]  /*2a3b0*/  LDL.LU.64 R4, [R1+0x470] ;  /* 0x0004700001047983 */ /* 0x001ea20000300a00 */
[----:B------:R-:W0:Y:S01]  /*2a3c0*/  LDC R7, c[0x0][0x448] ;  /* 0x00011200ff077b82 */ /* 0x000e220000000800 */
[----:B------:R-:W-:Y:S02]  /*2a3d0*/  ULDC.64 UR4, c[0x0][0x3e0] ;  /* 0x0000f80000047ab9 */ /* 0x000fe40000000a00 */
[----:B------:R-:W2:Y:S01]  /*2a3e0*/  LDL.LU.64 R2, [R1+0x458] ;  /* 0x0004580001027983 */ /* 0x000ea20000300a00 */
[----:B------:R-:W1:Y:S01]  /*2a3f0*/  S2R R0, SR_CTAID.Z ;  /* 0x0000000000007919 */ /* 0x000e620000002700 */
[----:B0-----:R-:W-:Y:S02]  /*2a400*/  ISETP.NE.AND P0, PT, R7, 0x1, PT ;  /* 0x000000010700780c */ /* 0x001fe40003f05270 */
[----:B-1----:R-:W-:-:S05]  /*2a410*/  SHF.R.S32.HI R0, RZ, 0x1f, R0 ;  /* 0x0000001fff007819 */ /* 0x002fca0000011400 */
[----:B------:R-:W-:Y:S01]  /*2a420*/  IMAD R0, R0, UR4, RZ ;  /* 0x0000000400007c24 */ /* 0x000fe2000f8e02ff */
[----:B------:R-:W0:Y:S02]  /*2a430*/  S2R R8, SR_TID.X ;  /* 0x0000000000087919 */ /* 0x000e240000002100 */
[----:B0-----:R-:W-:-:S05]  /*2a440*/  IMAD.SHL.U32 R10, R8, 0x8, RZ ;  /* 0x00000008080a7824 */ /* 0x001fca00078e00ff */
[----:B------:R-:W-:Y:S02]  /*2a450*/  LOP3.LUT R10, R10, 0x38, RZ, 0xc0, !PT ;  /* 0x000000380a0a7812 */ /* 0x000fe400078ec0ff */
[----:B------:R-:W-:Y:S01]  /*2a460*/  LOP3.LUT R17, R17, 0xfffffff7, RZ, 0xc0, !PT ;  /* 0xfffffff711117812 */ /* 0x000fe200078ec0ff */
[----:B--2---:R-:W-:Y:S02]  /*2a470*/  IMAD.MOV.U32 R2, RZ, RZ, R4 ;  /* 0x000000ffff027224 */ /* 0x004fe400078e0004 */
[----:B------:R-:W0:Y:S01]  /*2a480*/  S2R R4, SR_CTAID.Z ;  /* 0x0000000000047919 */ /* 0x000e220000002700 */
[----:B------:R-:W1:Y:S01]  /*2a490*/  S2R R5, SR_TID.X ;  /* 0x0000000000057919 */ /* 0x000e620000002100 */
[C---:B0-----:R-:W-:Y:S02]  /*2a4a0*/  IMAD R0, R4.reuse, UR5, R0 ;  /* 0x0000000504007c24 */ /* 0x041fe4000f8e0200 */
[----:B------:R-:W-:Y:S01]  /*2a4b0*/  IMAD.WIDE.U32 R2, R4, UR4, R2 ;  /* 0x0000000404027c25 */ /* 0x000fe2000f8e0002 */
[----:B------:R-:W-:-:S03]  /*2a4c0*/  ULDC.64 UR4, c[0x0][0x3d0] ;  /* 0x0000f40000047ab9 */ /* 0x000fc60000000a00 */
[----:B------:R-:W-:Y:S02]  /*2a4d0*/  IMAD.IADD R3, R3, 0x1, R0 ;  /* 0x0000000103037824 */ /* 0x000fe400078e0200 */
[----:B------:R-:W0:Y:S01]  /*2a4e0*/  @P0 LDC R0, c[0x0][0x44c] ;  /* 0x00011300ff000b82 */ /* 0x000e220000000800 */
[C---:B-1----:R-:W-:Y:S01]  /*2a4f0*/  LOP3.LUT R4, R5.reuse, 0x7f, RZ, 0xc0, !PT ;  /* 0x0000007f05047812 */ /* 0x042fe200078ec0ff */
[----:B------:R-:W-:-:S06]  /*2a500*/  IMAD.SHL.U32 R15, R5, 0x10, RZ ;  /* 0x00000010050f7824 */ /* 0x000fcc00078e00ff */
[----:B------:R-:W1:Y:S01]  /*2a510*/  @P0 LDC R5, c[0x0][0x450] ;  /* 0x00011400ff050b82 */ /* 0x000e620000000800 */
[----:B------:R-:W-:-:S04]  /*2a520*/  SHF.R.U32.HI R6, RZ, 0x3, R4 ;  /* 0x00000003ff067819 */ /* 0x000fc80000011604 */
[----:B------:R-:W-:-:S05]  /*2a530*/  LOP3.LUT R6, R6, 0x70, R15, 0xf8, !PT ;  /* 0x0000007006067812 */ /* 0x000fca00078ef80f */
[----:B------:R-:W-:-:S04]  /*2a540*/  VIADD R6, R6, UR39 ;  /* 0x0000002706067c36 */ /* 0x000fc80008000000 */
[----:B0-----:R-:W-:-:S04]  /*2a550*/  @P0 IMAD.HI.U32 R0, R6, R0, RZ ;  /* 0x0000000006000227 */ /* 0x001fc800078e00ff */
[----:B------:R-:W-:Y:S01]  /*2a560*/  IMAD.MOV.U32 R4, RZ, RZ, R6 ;  /* 0x000000ffff047224 */ /* 0x000fe200078e0006 */
[----:B-1----:R-:W-:-:S04]  /*2a570*/  @P0 SHF.R.U32.HI R4, RZ, R5, R0 ;  /* 0x00000005ff040219 */ /* 0x002fc80000011600 */
[--C-:B------:R-:W-:Y:S01]  /*2a580*/  SHF.R.S32.HI R5, RZ, 0x1f, R4.reuse ;  /* 0x0000001fff057819 */ /* 0x100fe20000011404 */
[----:B------:R-:W-:-:S04]  /*2a590*/  IMAD.MOV R0, RZ, RZ, -R4 ;  /* 0x000000ffff007224 */ /* 0x000fc800078e0a04 */
[----:B------:R-:W-:Y:S02]  /*2a5a0*/  IMAD R0, R7, R0, R6 ;  /* 0x0000000007007224 */ /* 0x000fe400078e0206 */
[----:B------:R-:W-:Y:S02]  /*2a5b0*/  IMAD R5, R5, UR4, RZ ;  /* 0x0000000405057c24 */ /* 0x000fe4000f8e02ff */
[----:B------:R-:W-:-:S04]  /*2a5c0*/  IMAD.WIDE.U32 R2, R4, UR4, R2 ;  /* 0x0000000404027c25 */ /* 0x000fc8000f8e0002 */
        /* <DEDUP_REMOVED lines=28> */
[----:B------:R-:W-:Y:S02]  /*2a790*/  LOP3.LUT R2, R10, 0x180, RZ, 0xfc, !PT ;  /* 0x000001800a027812 */ /* 0x000fe400078efcff */
        /* <DEDUP_REMOVED lines=27> */
[----:B------:R-:W-:Y:S01]  /*2a950*/  LOP3.LUT R17, R17, 0xffffefff, RZ, 0xc0, !PT ;  /* 0xffffefff11117812 */ /* 0x000fe200078ec0ff */
[----:B------:R-:W5:Y:S03]  /*2a960*/  SHFL.IDX PT, R3, R0, RZ, 0x181f ;  /* 0x00181fff00037589 */ /* 0x000f6600000e0000 */
[----:B------:R-:W-:-:S04]  /*2a970*/  @P1 LOP3.LUT R17, R17, 0x1000, RZ, 0xfc, !PT ;  /* 0x0000100011111812 */ /* 0x000fc800078efcff */
[C---:B------:R-:W-:Y:S02]  /*2a980*/  LOP3.LUT P1, RZ, R17.reuse, 0x8, RZ, 0xc0, !PT ;  /* 0x0000000811ff7812 */ /* 0x040fe4000782c0ff */
        /* <DEDUP_REMOVED lines=11> */
[----:B------:R-:W0:Y:S10]  /*2aa40*/  SHFL.IDX PT, R2, R6, RZ, 0x181f ;  /* 0x00181fff06027589 */ /* 0x000e3400000e0000 */
[----:B-----5:R-:W-:-:S02]  /*2aa50*/  @!P2 LEA R3, P6, R13, R3, 0x1 ;  /* 0x000000030d03a211 */ /* 0x020fc400078c08ff */
[----:B------:R-:W-:-:S04]  /*2aa60*/  @!P2 LOP3.LUT R8, R4, 0x40, RZ, 0xc0, !PT ;  /* 0x000000400408a812 */ /* 0x000fc800078ec0ff */
[----:B------:R-:W-:Y:S02]  /*2aa70*/  @!P2 SHF.R.U32.HI R8, RZ, 0x2, R8 ;  /* 0x00000002ff08a819 */ /* 0x000fe40000011608 */
[----:B------:R-:W-:Y:S02]  /*2aa80*/  @!P2 LEA R9, R11, UR38, 0x1 ;  /* 0x000000260b09ac11 */ /* 0x000fe4000f8e08ff */
[----:B------:R-:W-:Y:S01]  /*2aa90*/  @!P2 ISETP.NE.U32.AND P4, PT, R8, RZ, PT ;  /* 0x000000ff0800a20c */ /* 0x000fe20003f85070 */
[----:B0-----:R-:W-:-:S05]  /*2aaa0*/  @!P2 IMAD.X R2, RZ, RZ, R2, P6 ;  /* 0x000000ffff02a224 */ /* 0x001fca00030e0602 */
[----:B------:R-:W-:-:S04]  /*2aab0*/  @!P2 LOP3.LUT R3, R3, R2, RZ, 0x3c, !PT ;  /* 0x000000020303a212 */ /* 0x000fc800078e3cff */
[----:B------:R-:W-:Y:S02]  /*2aac0*/  @!P2 LOP3.LUT R2, R3, R2, RZ, 0x3c, !PT ;  /* 0x000000020302a212 */ /* 0x000fe400078e3cff */
[----:B------:R-:W-:Y:S02]  /*2aad0*/  @!P2 LOP3.LUT R8, R5, 0x80, RZ, 0xc0, !PT ;  /* 0x000000800508a812 */ /* 0x000fe400078ec0ff */
        /* <DEDUP_REMOVED lines=14> */
[----:B---3--:R-:W-:-:S13]  /*2abc0*/  ISETP.GE.AND P2, PT, R10, R7, PT ;  /* 0x000000070a00720c */ /* 0x008fda0003f46270 */
        /* <DEDUP_REMOVED lines=19> */
[----:B------:R-:W-:-:S13]  /*2ad00*/  @!P2 ISETP.NE.U32.AND P4, PT, R8, RZ, PT ;  /* 0x000000ff0800a20c */ /* 0x000fda0003f85070 */
[----:B------:R0:W-:Y:S01]  /*2ad10*/  @!P2 LDGSTS.E.BYPASS.LTC128B.128 [R21+0x34c00], desc[UR44][R2.64+0x380], P4 ;  /* 0x34c003800215afae */ /* 0x0001e2000a101d6c */
[----:B----4-:R-:W-:-:S03]  /*2ad20*/  ISETP.GE.AND P2, PT, R15, R7, PT ;  /* 0x000000070f00720c */ /* 0x010fc60003f46270 */
[----:B0-----:R-:W0:Y:S04]  /*2ad30*/  SHFL.IDX PT, R3, R0, 0x2, 0x181f ;  /* 0x00581f0000037f89 */ /* 0x001e2800000e0000 */
[----:B------:R-:W1:Y:S06]  /*2ad40*/  SHFL.IDX PT, R2, R6, 0x2, 0x181f ;  /* 0x00581f0006027f89 */ /* 0x000e6c00000e0000 */
[----:B------:R-:W-:-:S02]  /*2ad50*/  @!P2 LOP3.LUT R8, R4, 0x40, RZ, 0xc0, !PT ;  /* 0x000000400408a812 */ /* 0x000fc400078ec0ff */
[----:B0-----:R-:W-:-:S05]  /*2ad60*/  @!P2 LEA R3, P4, R13, R3, 0x1 ;  /* 0x000000030d03a211 */ /* 0x001fca00078808ff */
[----:B-1----:R-:W-:Y:S01]  /*2ad70*/  @!P2 IMAD.X R2, RZ, RZ, R2, P4 ;  /* 0x000000ffff02a224 */ /* 0x002fe200020e0602 */
[----:B------:R-:W-:-:S04]  /*2ad80*/  LOP3.LUT P4, RZ, R17, 0x10, RZ, 0xc0, !PT ;  /* 0x0000001011ff7812 */ /* 0x000fc8000788c0ff */
[----:B------:R-:W-:-:S04]  /*2ad90*/  @!P2 LOP3.LUT R3, R3, R2, RZ, 0x3c, !PT ;  /* 0x000000020303a212 */ /* 0x000fc800078e3cff */
[----:B------:R-:W-:Y:S02]  /*2ada0*/  @!P2 LOP3.LUT R2, R3, R2, RZ, 0x3c, !PT ;  /* 0x000000020302a212 */ /* 0x000fe400078e3cff */
[----:B------:R-:W-:Y:S02]  /*2adb0*/  @!P2 LEA R9, R11, UR38, 0x1 ;  /* 0x000000260b09ac11 */ /* 0x000fe4000f8e08ff */
[----:B------:R-:W-:Y:S02]  /*2adc0*/  @!P2 LOP3.LUT R3, R3, R2, RZ, 0x3c, !PT ;  /* 0x000000020303a212 */ /* 0x000fe400078e3cff */
[----:B------:R-:W-:-:S03]  /*2add0*/  @!P2 SHF.R.U32.HI R8, RZ, 0x2, R8 ;  /* 0x00000002ff08a819 */ /* 0x000fc60000011608 */
        /* <DEDUP_REMOVED lines=11> */
[----:B------:R-:W2:Y:S04]  /*2ae90*/  SHFL.IDX PT, R6, R6, 0x3, 0x181f ;  /* 0x00781f0006067f89 */ /* 0x000ea800000e0000 */
[----:B------:R1:W3:Y:S06]  /*2aea0*/  SHFL.IDX PT, R14, R0, 0x3, 0x181f ;  /* 0x00781f00000e7f89 */ /* 0x0002ec00000e0000 */
[----:B------:R1:W-:Y:S02]  /*2aeb0*/  @!P2 LDGSTS.E.BYPASS.LTC128B.128 [R9+0x35400], desc[UR44][R2.64+0x380], P4 ;  /* 0x354003800209afae */ /* 0x0003e4000a101d6c */
.L_x_2262:
[----:B-1----:R-:W4:Y:S01]  /*2aec0*/  LDL.LU R0, [R1+0x478] ;  /* 0x0004780001007983 */ /* 0x002f220000300800 */
[----:B------:R-:W-:Y:S01]  /*2aed0*/  BSSY B0, `(.L_x_2150) ;  /* 0x0000024000007945 */ /* 0x000fe20003800000 */
[----:B----4-:R-:W-:-:S13]  /*2aee0*/  ISETP.GE.AND P2, PT, R0, R7, PT ;  /* 0x000000070000720c */ /* 0x010fda0003f46270 */
[----:B------:R-:W-:Y:S05]  /*2aef0*/  @P2 BRA `(.L_x_2151) ;  /* 0x0000000000842947 */ /* 0x000fea0003800000 */
[----:B------:R-:W1:Y:S01]  /*2af00*/  S2R R0, SR_TID.X ;  /* 0x0000000000007919 */ /* 0x000e620000002100 */
[C---:B------:R-:W-:Y:S02]  /*2af10*/  LOP3.LUT P6, RZ, R17.reuse, 0x10, RZ, 0xc0, !PT ;  /* 0x0000001011ff7812 */ /* 0x040fe400078cc0ff */
[C---:B------:R-:W-:Y:S01]  /*2af20*/  LOP3.LUT P4, RZ, R17.reuse, 0x8, RZ, 0xc0, !PT ;  /* 0x0000000811ff7812 */ /* 0x040fe2000788c0ff */
[----:B0-----:R-:W0:Y:S01]  /*2af30*/  S2R R3, SR_TID.X ;  /* 0x0000000000037919 */ /* 0x001e220000002100 */
[----:B------:R-:W-:Y:S02]  /*2af40*/  LOP3.LUT P3, RZ, R17, 0x4, RZ, 0xc0, !PT ;  /* 0x0000000411ff7812 */ /* 0x000fe4000786c0ff */
[----:B------:R-:W-:Y:S02]  /*2af50*/  LOP3.LUT R4, R4, 0x40, RZ, 0xc0, !PT ;  /* 0x0000004004047812 */ /* 0x000fe400078ec0ff */
[----:B------:R-:W-:Y:S02]  /*2af60*/  LOP3.LUT R5, R5, 0x80, RZ, 0xc0, !PT ;  /* 0x0000008005057812 */ /* 0x000fe400078ec0ff */
[----:B------:R-:W-:-:S02]  /*2af70*/  SHF.R.U32.HI R4, RZ, 0x2, R4 ;  /* 0x00000002ff047819 */ /* 0x000fc40000011604 */
[----:B------:R-:W-:Y:S02]  /*2af80*/  SHF.R.U32.HI R5, RZ, 0x3, R5 ;  /* 0x00000003ff057819 */ /* 0x000fe40000011605 */
[----:B-1----:R-:W-:Y:S01]  /*2af90*/  LOP3.LUT R0, R0, 0x7f, RZ, 0xc0, !PT ;  /* 0x0000007f00007812 */ /* 0x002fe200078ec0ff */
[----:B0-----:R-:W-:-:S04]  /*2afa0*/  IMAD.SHL.U32 R2, R3, 0x8, RZ ;  /* 0x0000000803027824 */ /* 0x001fc800078e00ff */
[----:B------:R-:W-:Y:S02]  /*2afb0*/  IMAD.SHL.U32 R8, R0, 0x8, RZ ;  /* 0x0000000800087824 */ /* 0x000fe400078e00ff */
[----:B------:R-:W-:Y:S01]  /*2afc0*/  IMAD.SHL.U32 R0, R3, 0x8, RZ ;  /* 0x0000000803007824 */ /* 0x000fe200078e00ff */
[----:B------:R-:W-:-:S04]  /*2afd0*/  LOP3.LUT R2, R2, 0x38, RZ, 0xc0, !PT ;  /* 0x0000003802027812 */ /* 0x000fc800078ec0ff */
[----:B------:R-:W-:Y:S02]  /*2afe0*/  LOP3.LUT R0, R0, 0x1f8, RZ, 0xc0, !PT ;  /* 0x000001f800007812 */ /* 0x000fe400078ec0ff */
[----:B---3--:R-:W-:Y:S02]  /*2aff0*/  LEA R2, P2, R2, R14, 0x1 ;  /* 0x0000000e02027211 */ /* 0x008fe400078408ff */
[----:B------:R-:W-:-:S03]  /*2b000*/  LOP3.LUT R0, R0, 0x38, R3, 0x78, !PT ;  /* 0x0000003800007812 */ /* 0x000fc600078e7803 */
[----:B--2---:R-:W-:Y:S01]  /*2b010*/  IMAD.X R3, RZ, RZ, R6, P2 ;  /* 0x000000ffff037224 */ /* 0x004fe200010e0606 */
        /* <DEDUP_REMOVED lines=15> */
.L_x_2151:
[----:B------:R-:W-:Y:S05]  /*2b110*/  BSYNC B0 ;  /* 0x0000000000007941 */ /* 0x000fea0003800000 */
.L_x_2150:
[----:B------:R-:W-:Y:S01]  /*2b120*/  NOP ;  /* 0x0000000000007918 */ /* 0x000fe20000000000 */
[----:B------:R-:W-:Y:S01]  /*2b130*/  SYNCS.ARRIVE.TRANS64.RED.A0T1 RZ, [UR38+0x38810], RZ ;  /* 0x038810ffffff79a7 */ /* 0x000fe20008200426 */
[----:B01----:R-:W-:Y:S01]  /*2b140*/  IMAD.MOV.U32 R2, RZ, RZ, 0x1 ;  /* 0x00000001ff027424 */ /* 0x003fe200078e00ff */
[----:B------:R-:W-:Y:S04]  /*2b150*/  ARRIVES.LDGSTSBAR.64.TRANSCNT [UR38+0x38810] ;  /* 0x03881000ff0079b0 */ /* 0x000fe80008000aa6 */
[----:B------:R-:W-:Y:S01]  /*2b160*/  SHF.L.U32 R2, R2, 0x1f, RZ ;  /* 0x0000001f02027819 */ /* 0x000fe200000006ff */
[----:B------:R-:W-:Y:S01]  /*2b170*/  NOP ;  /* 0x0000000000007918 */ /* 0x000fe20000000000 */
[----:B------:R-:W-:Y:S02]  /*2b180*/  SYNCS.ARRIVE.TRANS64.A1T0 RZ, [UR38+0x38810], RZ ;  /* 0x038810ffffff79a7 */ /* 0x000fe40008100026 */
[----:B------:R-:W0:Y:S02]  /*2b190*/  SYNCS.PHASECHK.TRANS64.TRYWAIT P0, [UR38+0x38820], R2 ;  /* 0x03882002ff0075a7 */ /* 0x000e240008000166 */
[----:B0-----:R-:W-:Y:S05]  /*2b1a0*/  @!P0 BRA `(.L_x_2152) ;  /* 0x0000004000c88947 */ /* 0x001fea0003800000 */
.L_x_2263:
[----:B------:R-:W-:Y:S01]  /*2b1b0*/  LOP3.LUT P0, RZ, R17, 0x2, RZ, 0xc0, !PT ;  /* 0x0000000211ff7812 */ /* 0x000fe2000780c0ff */
[----:B------:R-:W-:Y:S01]  /*2b1c0*/  BSSY B0, `(.L_x_2153) ;  /* 0x000007f000007945 */ /* 0x000fe20003800000 */
[----:B------:R-:W-:-:S11]  /*2b1d0*/  IMAD.MOV.U32 R0, RZ, RZ, 0x1 ;  /* 0x00000001ff007424 */ /* 0x000fd600078e00ff */
[----:B------:R-:W-:Y:S05]  /*2b1e0*/  @!P0 BRA `(.L_x_2154) ;  /* 0x0000000400f08947 */ /* 0x000fea0003800000 */
[----:B------:R-:W1:Y:S01]  /*2b1f0*/  SYNCS.PHASECHK.TRANS64.TRYWAIT P0, [UR38+0x38860], R2 ;  /* 0x03886002ff0075a7 */ /* 0x000e620008000166 */
[----:B0-----:R-:W0:Y:S02]  /*2b200*/  S2R R3, SR_TID.X ;  /* 0x0000000000037919 */ /* 0x001e240000002100 */
[----:B0-----:R-:W-:-:S04]  /*2b210*/  LOP3.LUT R3, R3, 0x7f, RZ, 0xc0, !PT ;  /* 0x0000007f03037812 */ /* 0x001fc800078ec0ff */
[----:B------:R-:W-:Y:S01]  /*2b220*/  ISETP.NE.AND P1, PT, R3, RZ, PT ;  /* 0x000000ff0300720c */ /* 0x000fe20003f25270 */
[----:B-1----:R-:W-:-:S12]  /*2b230*/  @!P0 BRA `(.L_x_2155) ;  /* 0x0000004000bc8947 */ /* 0x002fd80003800000 */
.L_x_2264:
        /* <DEDUP_REMOVED lines=8> */
.L_x_2157:
[----:B------:R-:W-:Y:S05]  /*2b2c0*/  BSYNC B1 ;  /* 0x0000000000017941 */ /* 0x000fea0003800000 */
.L_x_2156:
[----:B0-----:R-:W4:Y:S01]  /*2b2d0*/  LDL.LU R2, [R1+0x444] ;  /* 0x0004440001027983 */ /* 0x001f220000300800 */
        /* <DEDUP_REMOVED lines=9> */
[----:B----4-:R-:W-:-:S08]  /*2b370*/  IMAD.SHL.U32 R2, R2, 0x40, RZ ;  /* 0x0000004002027824 */ /* 0x010fd000078e00ff */
.L_x_2158:
        /* <DEDUP_REMOVED lines=13> */
.L_x_2159:
        /* <DEDUP_REMOVED lines=13> */
.L_x_2160:
        /* <DEDUP_REMOVED lines=13> */
.L_x_2161:
        /* <DEDUP_REMOVED lines=13> */
.L_x_2162:
        /* <DEDUP_REMOVED lines=13> */
.L_x_2163:
        /* <DEDUP_REMOVED lines=13> */
.L_x_2164:
        /* <DEDUP_REMOVED lines=13> */
.L_x_2165:
        /* <DEDUP_REMOVED lines=8> */
.L_x_2154:
[----:B------:R-:W-:Y:S05]  /*2b9b0*/  BSYNC B0 ;  /* 0x0000000000007941 */ /* 0x000fea0003800000 */
.L_x_2153:
[----:B------:R-:W4:Y:S04]  /*2b9c0*/  LDL.LU R4, [R1+0x468] ;  /* 0x0004680001047983 */ /* 0x000f280000300800 */
[----:B0-----:R-:W5:Y:S01]  /*2b9d0*/  LDL R3, [R1+0x448] ;  /* 0x0004480001037983 */ /* 0x001f620000100800 */
[----:B------:R-:W-:Y:S02]  /*2b9e0*/  IMAD.MOV.U32 R7, RZ, RZ, RZ ;  /* 0x000000ffff077224 */ /* 0x000fe400078e00ff */
[----:B--2---:R-:W-:Y:S02]  /*2b9f0*/  IMAD.MOV.U32 R6, RZ, RZ, 0x1 ;  /* 0x00000001ff067424 */ /* 0x004fe400078e00ff */
[----:B----4-:R-:W-:-:S05]  /*2ba00*/  VIADD R8, R4, 0xfffffffe ;  /* 0xfffffffe04087836 */ /* 0x010fca0000000000 */
[----:B-----5:R-:W-:-:S13]  /*2ba10*/  ISETP.GE.AND P0, PT, R8, R3, PT ;  /* 0x000000030800720c */ /* 0x020fda0003f06270 */
[----:B------:R-:W-:Y:S05]  /*2ba20*/  @!P0 BRA `(.L_x_2129) ;  /* 0x00000024000c8947 */ /* 0x000fea0003800000 */
[----:B------:R-:W2:Y:S04]  /*2ba30*/  LDL.LU R5, [R1+0x454] ;  /* 0x0004540001057983 */ /* 0x000ea80000300800 */
[----:B------:R-:W4:Y:S01]  /*2ba40*/  LDL.LU R4, [R1+0x450] ;  /* 0x0004500001047983 */ /* 0x000f220000300800 */
[----:B------:R-:W-:Y:S01]  /*2ba50*/  UIADD3 UR4, UR40, 0x1, URZ ;  /* 0x0000000128047890 */ /* 0x000fe2000fffe03f */
[----:B------:R-:W-:Y:S01]  /*2ba60*/  LOP3.LUT R3, RZ, R3, RZ, 0x33, !PT ;  /* 0x00000003ff037212 */ /* 0x000fe200078e33ff */
[----:B------:R-:W-:-:S04]  /*2ba70*/  IMAD.MOV.U32 R6, RZ, RZ, 0x1 ;  /* 0x00000001ff067424 */ /* 0x000fc800078e00ff */
[----:B--2---:R-:W-:Y:S01]  /*2ba80*/  IMAD R0, R5, UR4, RZ ;  /* 0x0000000405007c24 */ /* 0x004fe2000f8e02ff */
[----:B------:R-:W-:-:S04]  /*2ba90*/  ULOP3.LUT UR4, URZ, UR41, URZ, 0x33, !UPT ;  /* 0x000000293f047292 */ /* 0x000fc8000f8e333f */
[----:B------:R-:W-:-:S04]  /*2baa0*/  LOP3.LUT R0, RZ, R0, RZ, 0x33, !PT ;  /* 0x00000000ff007212 */ /* 0x000fc800078e33ff */
[----:B----4-:R-:W-:Y:S01]  /*2bab0*/  VIADDMNMX R0, R0, -R4, UR4, !PT ;  /* 0x0000000400007e46 */ /* 0x010fe2000f800904 */
[----:B------:R-:W-:Y:S01]  /*2bac0*/  ULOP3.LUT UR4, URZ, UR42, URZ, 0x33, !UPT ;  /* 0x0000002a3f047292 */ /* 0x000fe2000f8e333f */
[----:B------:R-:W0:Y:S05]  /*2bad0*/  S2R R4, SR_TID.X ;  /* 0x0000000000047919 */ /* 0x000e2a0000002100 */
[----:B------:R-:W-:-:S04]  /*2bae0*/  VIMNMX R0, R0, UR4, !PT ;  /* 0x0000000400007c48 */ /* 0x000fc8000ffe0100 */
[----:B------:R-:W-:-:S05]  /*2baf0*/  VIADDMNMX R3, R0, 0x2, R3, !PT ;  /* 0x0000000200037846 */ /* 0x000fca0007800103 */
[----:B------:R-:W-:-:S05]  /*2bb00*/  VIADD R5, R3, 0xfffffffe ;  /* 0xfffffffe03057836 */ /* 0x000fca0000000000 */
[-C--:B------:R-:W-:Y:S02]  /*2bb10*/  ISETP.NE.AND P0, PT, R5, R0.reuse, PT ;  /* 0x000000000500720c */ /* 0x080fe40003f05270 */
[----:B------:R-:W-:-:S05]  /*2bb20*/  LOP3.LUT R0, RZ, R0, RZ, 0x33, !PT ;  /* 0x00000000ff007212 */ /* 0x000fca00078e33ff */
[----:B------:R-:W-:Y:S02]  /*2bb30*/  IMAD.IADD R2, R3, 0x1, R0 ;  /* 0x0000000103027824 */ /* 0x000fe400078e0200 */
[----:B------:R-:W-:-:S03]  /*2bb40*/  IMAD.MOV.U32 R0, RZ, RZ, 0x1 ;  /* 0x00000001ff007424 */ /* 0x000fc600078e00ff */
[----:B------:R-:W-:Y:S02]  /*2bb50*/  LOP3.LUT R11, R2, 0x1, RZ, 0xc0, !PT ;  /* 0x00000001020b7812 */ /* 0x000fe400078ec0ff */
[----:B0-----:R-:W-:Y:S01]  /*2bb60*/  LOP3.LUT R10, R4, 0x1f, RZ, 0xc0, !PT ;  /* 0x0000001f040a7812 */ /* 0x001fe200078ec0ff */
[----:B------:R-:W-:Y:S06]  /*2bb70*/  @!P0 BRA `(.L_x_2166) ;  /* 0x0000001400d48947 */ /* 0x000fec0003800000 */
[----:B------:R-:W-:Y:S01]  /*2bb80*/  BSSY B0, `(.L_x_2166) ;  /* 0x0000174000007945 */ /* 0x000fe20003800000 */
[----:B------:R-:W-:Y:S02]  /*2bb90*/  IMAD.IADD R9, R2, 0x1, -R11 ;  /* 0x0000000102097824 */ /* 0x000fe400078e0a0b */
[----:B------:R-:W-:-:S07]  /*2bba0*/  IMAD.MOV.U32 R0, RZ, RZ, 0x1 ;  /* 0x00000001ff007424 */ /* 0x000fce00078e00ff */
.L_x_2207:
        /* <DEDUP_REMOVED lines=27> */
.L_x_2169:
[----:B------:R-:W1:Y:S01]  /*2bd60*/  S2R R2, SR_TID.X ;  /* 0x0000000000027919 */ /* 0x000e620000002100 */
[----:B------:R-:W-:Y:S01]  /*2bd70*/  BSSY B2, `(.L_x_2170) ;  /* 0x0000006000027945 */ /* 0x000fe20003800000 */
[----:B-1----:R-:W-:Y:S02]  /*2bd80*/  LOP3.LUT R3, R2, 0x7f, RZ, 0xc0, !PT ;  /* 0x0000007f02037812 */ /* 0x002fe400078ec0ff */
[----:B------:R-:W-:Y:S02]  /*2bd90*/  SHF.L.U32 R2, R0, 0x1f, RZ ;  /* 0x0000001f00027819 */ /* 0x000fe400000006ff */
[----:B------:R-:W-:Y:S02]  /*2bda0*/  ISETP.NE.AND P2, PT, R3, RZ, PT ;  /* 0x000000ff0300720c */ /* 0x000fe40003f45270 */
[----:B------:R-:W1:Y:S02]  /*2bdb0*/  SYNCS.PHASECHK.TRANS64.TRYWAIT P0, [UR38+0x38848], R2 ;  /* 0x03884802ff0075a7 */ /* 0x000e640008000166 */
[----:B-1----:R-:W-:Y:S09]  /*2bdc0*/  @!P0 BRA `(.L_x_2171) ;  /* 0x0000003400f08947 */ /* 0x002ff20003800000 */
.L_x_2265:
[----:B------:R-:W-:Y:S05]  /*2bdd0*/  BSYNC B2 ;  /* 0x0000000000027941 */ /* 0x000fea0003800000 */
.L_x_2170:
[----:B------:R-:W-:Y:S04]  /*2bde0*/  BSSY B2, `(.L_x_2172) ;  /* 0x0000007000027945 */ /* 0x000fe80003800000 */
[----:B------:R-:W-:Y:S05]  /*2bdf0*/  @P2 BRA `(.L_x_2173) ;  /* 0x0000000000142947 */ /* 0x000fea0003800000 */
[----:B------:R-:W-:Y:S01]  /*2be00*/  ISETP.NE.AND P0, PT, R10, RZ, PT ;  /* 0x000000ff0a00720c */ /* 0x000fe20003f05270 */
[----:B-1----:R-:W-:-:S04]  /*2be10*/  IMAD.MOV.U32 R3, RZ, RZ, 0x2000 ;  /* 0x00002000ff037424 */ /* 0x002fc800078e00ff */
[----:B------:R2:W-:Y:S08]  /*2be20*/  SYNCS.ARRIVE.TRANS64 RZ, [UR38+0x38838], R3 ;  /* 0x03883803ffff79a7 */ /* 0x0005f00008000026 */
[----:B--2---:R-:W-:Y:S05]  /*2be30*/  @!P0 BRA `(.L_x_2173) ;  /* 0x0000000000048947 */ /* 0x004fea0003800000 */
[----:B------:R-:W-:Y:S01]  /*2be40*/  BPT.TRAP 0x1 ;  /* 0x000000040000795c */ /* 0x000fe20000300000 */
.L_x_2173:
[----:B------:R-:W-:Y:S05]  /*2be50*/  BSYNC B2 ;  /* 0x0000000000027941 */ /* 0x000fea0003800000 */
.L_x_2172:
        /* <DEDUP_REMOVED lines=11> */
.L_x_2174:
        /* <DEDUP_REMOVED lines=10> */
.L_x_2266:
[----:B------:R-:W-:Y:S05]  /*2bfb0*/  BSYNC B2 ;  /* 0x0000000000027941 */ /* 0x000fea0003800000 */
.L_x_2175:
        /* <DEDUP_REMOVED lines=9> */
.L_x_2178:
[----:B------:R-:W-:Y:S05]  /*2c050*/  BSYNC B2 ;  /* 0x0000000000027941 */ /* 0x000fea0003800000 */
.L_x_2177:
        /* <DEDUP_REMOVED lines=9> */
.L_x_2179:
        /* <DEDUP_REMOVED lines=13> */
.L_x_2180:
        /* <DEDUP_REMOVED lines=13> */
.L_x_2181:
        /* <DEDUP_REMOVED lines=13> */
.L_x_2182:
        /* <DEDUP_REMOVED lines=13> */
.L_x_2183:
        /* <DEDUP_REMOVED lines=13> */
.L_x_2184:
        /* <DEDUP_REMOVED lines=13> */
.L_x_2185:
        /* <DEDUP_REMOVED lines=13> */
.L_x_2186:
        /* <DEDUP_REMOVED lines=8> */
.L_x_2168:
[----:B------:R-:W-:Y:S05]  /*2c720*/  BSYNC B1 ;  /* 0x0000000000017941 */ /* 0x000fea0003800000 */
.L_x_2167:
[----:B------:R-:W-:Y:S01]  /*2c730*/  LOP3.LUT P3, RZ, R17, 0x2, RZ, 0xc0, !PT ;  /* 0x0000000211ff7812 */ /* 0x000fe2000786c0ff */
[----:B------:R-:W-:Y:S01]  /*2c740*/  BSSY B1, `(.L_x_2187) ;  /* 0x00000b5000017945 */ /* 0x000fe20003800000 */
[----:B------:R-:W-:-:S11]  /*2c750*/  LOP3.LUT R0, R0, 0x1, RZ, 0x3c, !PT ;  /* 0x0000000100007812 */ /* 0x000fd600078e3cff */
[----:B------:R-:W-:Y:S05]  /*2c760*/  @!P3 BRA `(.L_x_2188) ;  /* 0x0000000800c8b947 */ /* 0x000fea0003800000 */
[----:B------:R-:W-:Y:S01]  /*2c770*/  LOP3.LUT P3, RZ, R17, 0x1, RZ, 0xc0, !PT ;  /* 0x0000000111ff7812 */ /* 0x000fe2000786c0ff */
[----:B------:R-:W-:-:S12]  /*2c780*/  VIADD R12, R8, 0xffffffff ;  /* 0xffffffff080c7836 */ /* 0x000fd80000000000 */
[----:B------:R-:W-:Y:S05]  /*2c790*/  @!P3 BRA `(.L_x_2189) ;  /* 0x000000000048b947 */ /* 0x000fea0003800000 */
[----:B------:R-:W0:Y:S01]  /*2c7a0*/  LDC R5, c[0x0][0x43c] ;  /* 0x00010f00ff057b82 */ /* 0x000e220000000800 */
[----:B------:R-:W-:Y:S01]  /*2c7b0*/  ULDC.64 UR4, c[0x0][0x428] ;  /* 0x00010a0000047ab9 */ /* 0x000fe20000000a00 */
        /* <DEDUP_REMOVED lines=8> */
[----:B------:R-:W-:-:S04]  /*2c840*/  IMAD R5, R19, UR4, RZ ;  /* 0x0000000413057c24 */ /* 0x000fc8000f8e02ff */
[C---:B------:R-:W-:Y:S02]  /*2c850*/  IMAD R5, R18.reuse, UR5, R5 ;  /* 0x0000000512057c24 */ /* 0x040fe4000f8e0205 */
[----:B------:R-:W-:Y:S01]  /*2c860*/  IMAD.WIDE.U32 R2, R18, UR4, R2 ;  /* 0x0000000412027c25 */ /* 0x000fe2000f8e0002 */
[----:B------:R-:W-:-:S03]  /*2c870*/  ULDC.64 UR4, c[0x0][0x418] ;  /* 0x0001060000047ab9 */ /* 0x000fc60000000a00 */
[----:B------:R-:W-:Y:S01]  /*2c880*/  IMAD.IADD R3, R5, 0x1, R3 ;  /* 0x0000000105037824 */ /* 0x000fe200078e0203 */
[----:B------:R-:W-:-:S04]  /*2c890*/  LEA R4, P0, R2, UR4, 0x2 ;  /* 0x0000000402047c11 */ /* 0x000fc8000f8010ff */
[----:B------:R-:W-:-:S05]  /*2c8a0*/  LEA.HI.X R5, R2, UR5, R3, 0x2, P0 ;  /* 0x0000000502057c11 */ /* 0x000fca00080f1403 */
[----:B------:R0:W5:Y:S04]  /*2c8b0*/  LDG.E R16, desc[UR44][R4.64] ;  /* 0x0000002c04107981 */ /* 0x000168000c1e1900 */
.L_x_2189:
[----:B------:R-:W1:Y:S01]  /*2c8c0*/  S2R R2, SR_TID.X ;  /* 0x0000000000027919 */ /* 0x000e620000002100 */
[----:B------:R-:W-:Y:S01]  /*2c8d0*/  BSSY B2, `(.L_x_2190) ;  /* 0x0000006000027945 */ /* 0x000fe20003800000 */
[----:B-1----:R-:W-:Y:S02]  /*2c8e0*/  LOP3.LUT R3, R2, 0x7f, RZ, 0xc0, !PT ;  /* 0x0000007f02037812 */ /* 0x002fe400078ec0ff */
[----:B------:R-:W-:Y:S02]  /*2c8f0*/  SHF.L.U32 R2, R0, 0x1f, RZ ;  /* 0x0000001f00027819 */ /* 0x000fe400000006ff */
[----:B------:R-:W-:Y:S02]  /*2c900*/  ISETP.NE.AND P2, PT, R3, RZ, PT ;  /* 0x000000ff0300720c */ /* 0x000fe40003f45270 */
[----:B------:R-:W1:Y:S02]  /*2c910*/  SYNCS.PHASECHK.TRANS64.TRYWAIT P0, [UR38+0x38840], R2 ;  /* 0x03884002ff0075a7 */ /* 0x000e640008000166 */
[----:B-1----:R-:W-:Y:S09]  /*2c920*/  @!P0 BRA `(.L_x_2191) ;  /* 0x0000002c00488947 */ /* 0x002ff20003800000 */
.L_x_2267:
[----:B------:R-:W-:Y:S05]  /*2c930*/  BSYNC B2 ;  /* 0x0000000000027941 */ /* 0x000fea0003800000 */
.L_x_2190:
[----:B------:R-:W-:Y:S04]  /*2c940*/  BSSY B2, `(.L_x_2192) ;  /* 0x0000007000027945 */ /* 0x000fe80003800000 */
[----:B------:R-:W-:Y:S05]  /*2c950*/  @P2 BRA `(.L_x_2193) ;  /* 0x0000000000142947 */ /* 0x000fea0003800000 */
[----:B------:R-:W-:Y:S01]  /*2c960*/  ISETP.NE.AND P0, PT, R10, RZ, PT ;  /* 0x000000ff0a00720c */ /* 0x000fe20003f05270 */
[----:B-1----:R-:W-:-:S04]  /*2c970*/  IMAD.MOV.U32 R3, RZ, RZ, 0x2000 ;  /* 0x00002000ff037424 */ /* 0x002fc800078e00ff */
[----:B------:R2:W-:Y:S08]  /*2c980*/  SYNCS.ARRIVE.TRANS64 RZ, [UR38+0x38830], R3 ;  /* 0x03883003ffff79a7 */ /* 0x0005f00008000026 */
[----:B--2---:R-:W-:Y:S05]  /*2c990*/  @!P0 BRA `(.L_x_2193) ;  /* 0x0000000000048947 */ /* 0x004fea0003800000 */
[----:B------:R-:W-:Y:S01]  /*2c9a0*/  BPT.TRAP 0x1 ;  /* 0x000000040000795c */ /* 0x000fe20000300000 */
.L_x_2193:
[----:B------:R-:W-:Y:S05]  /*2c9b0*/  BSYNC B2 ;  /* 0x0000000000027941 */ /* 0x000fea0003800000 */
.L_x_2192:
        /* <DEDUP_REMOVED lines=11> */
.L_x_2194:
        /* <DEDUP_REMOVED lines=11> */
.L_x_2268:
[----:B------:R-:W-:Y:S05]  /*2cb20*/  BSYNC B2 ;  /* 0x0000000000027941 */ /* 0x000fea0003800000 */
.L_x_2195:
        /* <DEDUP_REMOVED lines=9> */
.L_x_2198:
[----:B------:R-:W-:Y:S05]  /*2cbc0*/  BSYNC B2 ;  /* 0x0000000000027941 */ /* 0x000fea0003800000 */
.L_x_2197:
        /* <DEDUP_REMOVED lines=9> */
.L_x_2199:
        /* <DEDUP_REMOVED lines=13> */
.L_x_2200:
        /* <DEDUP_REMOVED lines=13> */
.L_x_2201:
        /* <DEDUP_REMOVED lines=13> */
.L_x_2202:
        /* <DEDUP_REMOVED lines=13> */
.L_x_2203:
        /* <DEDUP_REMOVED lines=13> */
.L_x_2204:
        /* <DEDUP_REMOVED lines=13> */
.L_x_2205:
        /* <DEDUP_REMOVED lines=13> */
.L_x_2206:
        /* <DEDUP_REMOVED lines=8> */
.L_x_2188:
[----:B------:R-:W-:Y:S05]  /*2d290*/  BSYNC B1 ;  /* 0x0000000000017941 */ /* 0x000fea0003800000 */
.L_x_2187:
[----:B------:R-:W-:Y:S01]  /*2d2a0*/  VIADD R8, R8, 0xfffffffe ;  /* 0xfffffffe08087836 */ /* 0x000fe20000000000 */
[----:B------:R-:W-:Y:S06]  /*2d2b0*/  @P1 BRA `(.L_x_2207) ;  /* 0xffffffe8003c1947 */ /* 0x000fec000383ffff */
[----:B------:R-:W-:Y:S05]  /*2d2c0*/  BSYNC B0 ;  /* 0x0000000000007941 */ /* 0x000fea0003800000 */
.L_x_2166:
        /* <DEDUP_REMOVED lines=8> */
[----:B------:R-:W-:Y:S02]  /*2d350*/  ULDC.64 UR4, c[0x0][0x428] ;  /* 0x00010a0000047ab9 */ /* 0x000fe40000000a00 */
        /* <DEDUP_REMOVED lines=16> */
.L_x_2210:
[----:B------:R-:W1:Y:S01]  /*2d460*/  S2R R2, SR_TID.X ;  /* 0x0000000000027919 */ /* 0x000e620000002100 */
[----:B------:R-:W-:Y:S01]  /*2d470*/  BSSY B1, `(.L_x_2211) ;  /* 0x0000006000017945 */ /* 0x000fe20003800000 */
[----:B-1----:R-:W-:Y:S02]  /*2d480*/  LOP3.LUT R3, R2, 0x7f, RZ, 0xc0, !PT ;  /* 0x0000007f02037812 */ /* 0x002fe400078ec0ff */
[----:B------:R-:W-:Y:S02]  /*2d490*/  SHF.L.U32 R2, R0, 0x1f, RZ ;  /* 0x0000001f00027819 */ /* 0x000fe400000006ff */
[----:B------:R-:W-:Y:S02]  /*2d4a0*/  ISETP.NE.AND P1, PT, R3, RZ, PT ;  /* 0x000000ff0300720c */ /* 0x000fe40003f25270 */
[----:B------:R-:W1:Y:S02]  /*2d4b0*/  SYNCS.PHASECHK.TRANS64.TRYWAIT P0, [UR38+0x38848], R2 ;  /* 0x03884802ff0075a7 */ /* 0x000e640008000166 */
[----:B-1----:R-:W-:Y:S09]  /*2d4c0*/  @!P0 BRA `(.L_x_2212) ;  /* 0x0000002000908947 */ /* 0x002ff20003800000 */
.L_x_2269:
[----:B------:R-:W-:Y:S05]  /*2d4d0*/  BSYNC B1 ;  /* 0x0000000000017941 */ /* 0x000fea0003800000 */
.L_x_2211:
[----:B------:R-:W-:Y:S04]  /*2d4e0*/  BSSY B1, `(.L_x_2213) ;  /* 0x0000007000017945 */ /* 0x000fe80003800000 */
[----:B------:R-:W-:Y:S05]  /*2d4f0*/  @P1 BRA `(.L_x_2214) ;  /* 0x0000000000141947 */ /* 0x000fea0003800000 */
[----:B------:R-:W-:Y:S01]  /*2d500*/  ISETP.NE.AND P0, PT, R10, RZ, PT ;  /* 0x000000ff0a00720c */ /* 0x000fe20003f05270 */
[----:B-1----:R-:W-:-:S04]  /*2d510*/  IMAD.MOV.U32 R3, RZ, RZ, 0x2000 ;  /* 0x00002000ff037424 */ /* 0x002fc800078e00ff */
[----:B------:R2:W-:Y:S08]  /*2d520*/  SYNCS.ARRIVE.TRANS64 RZ, [UR38+0x38838], R3 ;  /* 0x03883803ffff79a7 */ /* 0x0005f00008000026 */
[----:B--2---:R-:W-:Y:S05]  /*2d530*/  @!P0 BRA `(.L_x_2214) ;  /* 0x0000000000048947 */ /* 0x004fea0003800000 */
[----:B------:R-:W-:Y:S01]  /*2d540*/  BPT.TRAP 0x1 ;  /* 0x000000040000795c */ /* 0x000fe20000300000 */
.L_x_2214:
[----:B------:R-:W-:Y:S05]  /*2d550*/  BSYNC B1 ;  /* 0x0000000000017941 */ /* 0x000fea0003800000 */
.L_x_2213:
        /* <DEDUP_REMOVED lines=11> */
.L_x_2215:
[----:B------:R-:W-:-:S13]  /*2d610*/  @P0 ELECT P2, URZ, PT ;  /* 0x00000000003f082f */ /* 0x000fda0003840000 */
[----:B-----5:R-:W-:Y:S01]  /*2d620*/  @P2 R2UR UR13, R16 ;  /* 0x00000000100d22ca */ /* 0x020fe200000e0000 */
[----:B------:R-:W-:Y:S01]  /*2d630*/  UMOV UR12, UR36 ;  /* 0x00000024000c7c82 */ /* 0x000fe20008000000 */
[----:B------:R-:W-:Y:S02]  /*2d640*/  @P2 R2UR UR11, R8 ;  /* 0x00000000080b22ca */ /* 0x000fe400000e0000 */
[----:B------:R-:W-:Y:S02]  /*2d650*/  @P2 PLOP3.LUT P0, PT, P2, PT, PT, 0x8, 0x0 ;  /* 0x000000000000281c */ /* 0x000fe4000170e170 */
[----:B------:R-:W-:-:S09]  /*2d660*/  PLOP3.LUT P2, PT, PT, PT, PT, 0x8, 0x0 ;  /* 0x000000000000781c */ /* 0x000fd20003f4e170 */
[----:B------:R2:W-:Y:S02]  /*2d670*/  UTMALDG.4D [UR8], [UR4], desc[UR6] ;  /* 0x00000608040075b4 */ /* 0x0005e40008019000 */
[----:B--2---:R-:W-:Y:S05]  /*2d680*/  @P0 BRA.U.ANY `(.L_x_2215) ;  /* 0xfffffffd00e00947 */ /* 0x004fea000393ffff */
[----:B------:R-:W2:Y:S01]  /*2d690*/  SYNCS.PHASECHK.TRANS64.TRYWAIT P0, [UR38+0x38868], R2 ;  /* 0x03886802ff0075a7 */ /* 0x000ea20008000166 */
[----:B------:R-:W-:Y:S04]  /*2d6a0*/  BSSY B1, `(.L_x_2216) ;  /* 0x0000002000017945 */ /* 0x000fe80003800000 */
[----:B--2---:R-:W-:Y:S05]  /*2d6b0*/  @!P0 BRA `(.L_x_2217) ;  /* 0x00000020002c8947 */ /* 0x004fea0003800000 */
.L_x_2270:
[----:B------:R-:W-:Y:S05]  /*2d6c0*/  BSYNC B1 ;  /* 0x0000000000017941 */ /* 0x000fea0003800000 */
.L_x_2216:
        /* <DEDUP_REMOVED lines=9> */
.L_x_2219:
[----:B------:R-:W-:Y:S05]  /*2d760*/  BSYNC B1 ;  /* 0x0000000000017941 */ /* 0x000fea0003800000 */
.L_x_2218:
        /* <DEDUP_REMOVED lines=9> */
.L_x_2220:
        /* <DEDUP_REMOVED lines=13> */
.L_x_2221:
        /* <DEDUP_REMOVED lines=13> */
.L_x_2222:
        /* <DEDUP_REMOVED lines=13> */
.L_x_2223:
        /* <DEDUP_REMOVED lines=13> */
.L_x_2224:
        /* <DEDUP_REMOVED lines=13> */
.L_x_2225:
        /* <DEDUP_REMOVED lines=13> */
.L_x_2226:
        /* <DEDUP_REMOVED lines=13> */
.L_x_2227:
        /* <DEDUP_REMOVED lines=8> */
.L_x_2209:
[----:B------:R-:W-:Y:S05]  /*2de30*/  BSYNC B0 ;  /* 0x0000000000007941 */ /* 0x000fea0003800000 */
.L_x_2208:
[----:B------:R-:W-:Y:S02]  /*2de40*/  LOP3.LUT R0, R0, 0x1, RZ, 0x3c, !PT ;  /* 0x0000000100007812 */ /* 0x000fe400078e3cff */
[----:B------:R-:W-:-:S07]  /*2de50*/  CS2R R6, SRZ ;  /* 0x0000000000067805 */ /* 0x000fce000001ff00 */
.L_x_2129:
[----:B------:R-:W1:Y:S01]  /*2de60*/  S2R R3, SR_CgaCtaId ;  /* 0x0000000000037919 */ /* 0x000e620000008800 */
[----:B------:R-:W-:Y:S02]  /*2de70*/  MOV R2, 0x400 ;  /* 0x0000040000027802 */ /* 0x000fe40000000f00 */
[----:B------:R-:W-:Y:S02]  /*2de80*/  SHF.L.U32 R7, R7, 0x1f, RZ ;  /* 0x0000001f07077819 */ /* 0x000fe400000006ff */
[----:B-1----:R-:W-:-:S04]  /*2de90*/  LEA R2, R3, R2, 0x18 ;  /* 0x0000000203027211 */ /* 0x002fc800078ec0ff */
[----:B------:R-:W1:Y:S02]  /*2dea0*/  SYNCS.PHASECHK.TRANS64.TRYWAIT P0, [R2+URZ+0x38820], R7 ;  /* 0x03882007020075a7 */ /* 0x000e64000800017f */
[----:B-1----:R-:W-:Y:S05]  /*2deb0*/  @!P0 BRA `(.L_x_2228) ;  /* 0x0000001800448947 */ /* 0x002fea0003800000 */
.L_x_2271:
[----:B------:R-:W-:-:S03]  /*2dec0*/  UMOV UR4, 0xffffffff ;  /* 0xffffffff00047882 */ /* 0x000fc60000000000 */
[----:B------:R-:W-:Y:S05]  /*2ded0*/  BRA.DIV UR4, `(.L_x_2229) ;  /* 0x0000001a04507947 */ /* 0x000fea000b800000 */
[----:B------:R-:W2:Y:S02]  /*2dee0*/  S2R R3, SR_TID.X ;  /* 0x0000000000037919 */ /* 0x000ea40000002100 */
[----:B--2---:R-:W-:-:S04]  /*2def0*/  SHF.R.U32.HI R3, RZ, 0x5, R3 ;  /* 0x00000005ff037819 */ /* 0x004fc80000011603 */
[----:B------:R-:W-:-:S05]  /*2df00*/  LOP3.LUT R3, R3, 0x3, RZ, 0xc0, !PT ;  /* 0x0000000303037812 */ /* 0x000fca00078ec0ff */
[----:B---3--:R2:W3:Y:S02]  /*2df10*/  SHFL.IDX PT, R14, R3, RZ, 0x1f ;  /* 0x00001fff030e7589 */ /* 0x0084e400000e0000 */
.L_x_2274:
[----:B---3--:R-:W-:-:S13]  /*2df20*/  ISETP.NE.AND P0, PT, R14, RZ, PT ;  /* 0x000000ff0e00720c */ /* 0x008fda0003f05270 */
[----:B------:R-:W-:Y:S05]  /*2df30*/  @P0 BRA `(.L_x_1998) ;  /* 0x0000000000880947 */ /* 0x000fea0003800000 */
[----:B------:R-:W-:-:S03]  /*2df40*/  UMOV UR4, 0xffffffff ;  /* 0xffffffff00047882 */ /* 0x000fc60000000000 */
[----:B------:R-:W-:Y:S05]  /*2df50*/  BRA.DIV UR4, `(.L_x_2230) ;  /* 0x0000001a04647947 */ /* 0x000fea000b800000 */
[----:B------:R-:W-:-:S13]  /*2df60*/  ELECT P6, URZ, PT ;  /* 0x00000000003f782f */ /* 0x000fda00038c0000 */
.L_x_2277:
[----:B------:R-:W-:Y:S05]  /*2df70*/  @!P6 BRA `(.L_x_1998) ;  /* 0x000000000078e947 */ /* 0x000fea0003800000 */
[----:B--2---:R-:W2:Y:S02]  /*2df80*/  LDL.LU R3, [R1+0x44c] ;  /* 0x00044c0001037983 */ /* 0x004ea40000300800 */
[----:B--2---:R-:W-:-:S04]  /*2df90*/  LOP3.LUT R3, R3, 0x2, RZ, 0xfc, !PT ;  /* 0x0000000203037812 */ /* 0x004fc800078efcff */
[----:B------:R-:W-:-:S13]  /*2dfa0*/  ISETP.NE.AND P2, PT, R3, 0x3, PT ;  /* 0x000000030300780c */ /* 0x000fda0003f45270 */
[----:B------:R-:W-:Y:S05]  /*2dfb0*/  @!P2 BRA `(.L_x_2231) ;  /* 0x000000000004a947 */ /* 0x000fea0003800000 */
[----:B------:R-:W-:Y:S01]  /*2dfc0*/  BPT.TRAP 0x1 ;  /* 0x000000040000795c */ /* 0x000fe20000300000 */
.L_x_2231:
[----:B------:R-:W-:Y:S01]  /*2dfd0*/  VIADD R3, R2, 0x38840 ;  /* 0x0003884002037836 */ /* 0x000fe20000000000 */
[----:B-1----:R-:W-:Y:S01]  /*2dfe0*/  SHF.L.U32 R7, R0, 0x1f, RZ ;  /* 0x0000001f00077819 */ /* 0x002fe200000006ff */
[C---:B------:R-:W-:Y:S02]  /*2dff0*/  VIADD R4, R6.reuse, 0x1 ;  /* 0x0000000106047836 */ /* 0x040fe40000000000 */
[----:B------:R-:W-:-:S03]  /*2e000*/  IMAD R8, R6, 0x8, R3 ;  /* 0x0000000806087824 */ /* 0x000fc600078e0203 */
[C---:B------:R-:W-:Y:S01]  /*2e010*/  ISETP.NE.AND P1, PT, R4.reuse, 0x2, PT ;  /* 0x000000020400780c */ /* 0x040fe20003f25270 */
[----:B------:R-:W1:Y:S03]  /*2e020*/  SYNCS.PHASECHK.TRANS64.TRYWAIT P0, [R8+URZ], R7 ;  /* 0x00000007080075a7 */ /* 0x000e66000800017f */
[----:B0-----:R-:W-:Y:S02]  /*2e030*/  SEL R5, RZ, 0x1, P1 ;  /* 0x00000001ff057807 */ /* 0x001fe40000800000 */
[----:B------:R-:W-:Y:S02]  /*2e040*/  SEL R4, R4, RZ, P1 ;  /* 0x000000ff04047207 */ /* 0x000fe40000800000 */
[----:B------:R-:W-:-:S03]  /*2e050*/  LOP3.LUT R0, R0, R5, RZ, 0x3c, !PT ;  /* 0x0000000500007212 */ /* 0x000fc600078e3cff */
[----:B------:R-:W-:Y:S01]  /*2e060*/  IMAD R3, R4, 0x8, R3 ;  /* 0x0000000804037824 */ /* 0x000fe200078e0203 */
[----:B------:R-:W-:Y:S01]  /*2e070*/  SHF.L.U32 R0, R0, 0x1f, RZ ;  /* 0x0000001f00007819 */ /* 0x000fe200000006ff */
[----:B-1----:R-:W-:Y:S06]  /*2e080*/  @!P0 BRA `(.L_x_2232) ;  /* 0x0000001800388947 */ /* 0x002fec0003800000 */
.L_x_2278:
[----:B------:R-:W1:Y:S02]  /*2e090*/  SYNCS.PHASECHK.TRANS64.TRYWAIT P0, [R3+URZ], R0 ;  /* 0x00000000030075a7 */ /* 0x000e64000800017f */
[----:B-1----:R-:W-:Y:S05]  /*2e0a0*/  @!P0 BRA `(.L_x_2233) ;  /* 0x0000001800448947 */ /* 0x002fea0003800000 */
.L_x_2279:
[----:B------:R-:W-:Y:S05]  /*2e0b0*/  @!P2 BRA `(.L_x_2234) ;  /* 0x000000000004a947 */ /* 0x000fea0003800000 */
[----:B------:R-:W-:Y:S01]  /*2e0c0*/  BPT.TRAP 0x1 ;  /* 0x000000040000795c */ /* 0x000fe20000300000 */
.L_x_2234:
[----:B-1----:R-:W-:-:S04]  /*2e0d0*/  VIADD R3, R2, 0x38860 ;  /* 0x0003886002037836 */ /* 0x002fc80000000000 */
[----:B------:R-:W-:-:S04]  /*2e0e0*/  IMAD R6, R6, 0x8, R3 ;  /* 0x0000000806067824 */ /* 0x000fc800078e0203 */
[----:B------:R-:W1:Y:S02]  /*2e0f0*/  SYNCS.PHASECHK.TRANS64.TRYWAIT P0, [R6+URZ], R7 ;  /* 0x00000007060075a7 */ /* 0x000e64000800017f */
[----:B-1----:R-:W-:Y:S05]  /*2e100*/  @!P0 BRA `(.L_x_2235) ;  /* 0x0000001800408947 */ /* 0x002fea0003800000 */
.L_x_2280:
[----:B------:R-:W-:-:S07]  /*2e110*/  IMAD R3, R4, 0x8, R3 ;  /* 0x0000000804037824 */ /* 0x000fce00078e0203 */
.L_x_2236:
[----:B--2---:R2:W3:Y:S02]  /*2e120*/  SYNCS.PHASECHK.TRANS64.TRYWAIT P0, [R3+URZ], R0 ;  /* 0x00000000030075a7 */ /* 0x0044e4000800017f */
[----:B---3--:R-:W-:Y:S05]  /*2e130*/  @!P0 NANOSLEEP.SYNCS 0x989680 ;  /* 0x009896800000895d */ /* 0x008fea0003900000 */
[----:B------:R-:W3:Y:S02]  /*2e140*/  @!P0 SYNCS.PHASECHK.TRANS64 P0, [R3+URZ], R0 ;  /* 0x00000000030085a7 */ /* 0x000ee4000800007f */
[----:B---3--:R-:W-:Y:S05]  /*2e150*/  @!P0 BRA `(.L_x_2236) ;  /* 0xfffffffc00f08947 */ /* 0x008fea000383ffff */
.L_x_1998:
[----:B------:R-:W-:Y:S05]  /*2e160*/  BSYNC B6 ;  /* 0x0000000000067941 */ /* 0x000fea0003800000 */
.L_x_1995:
[----:B------:R-:W-:Y:S05]  /*2e170*/  EXIT ;  /* 0x000000000000794d */ /* 0x000fea0003800000 */
.L_x_2026:
[----:B0-----:R0:W1:Y:S02]  /*2e180*/  SYNCS.PHASECHK.TRANS64.TRYWAIT P0, [R71+URZ+0x38800], R0 ;  /* 0x03880000470075a7 */ /* 0x001064000800017f */
[----:B-1----:R-:W-:Y:S05]  /*2e190*/  @!P0 NANOSLEEP.SYNCS 0x989680 ;  /* 0x009896800000895d */ /* 0x002fea0003900000 */
[----:B------:R-:W1:Y:S02]  /*2e1a0*/  @!P0 SYNCS.PHASECHK.TRANS64 P0, [R71+URZ+0x38800], R0 ;  /* 0x03880000470085a7 */ /* 0x000e64000800007f */
[----:B-1----:R-:W-:Y:S05]  /*2e1b0*/  @!P0 BRA `(.L_x_2026) ;  /* 0xfffffffc00f08947 */ /* 0x002fea000383ffff */
[----:B------:R-:W-:Y:S05]  /*2e1c0*/  BRA `(.L_x_2237) ;  /* 0xfffffdc4007c7947 */ /* 0x000fea000383ffff */
.L_x_2039:
[----:B-1----:R1:W2:Y:S02]  /*2e1d0*/  SYNCS.PHASECHK.TRANS64.TRYWAIT P0, [R8+URZ], R9 ;  /* 0x00000009080075a7 */ /* 0x0022a4000800017f */
[----:B--2---:R-:W-:Y:S05]  /*2e1e0*/  @!P0 NANOSLEEP.SYNCS 0x989680 ;  /* 0x009896800000895d */ /* 0x004fea0003900000 */
[----:B------:R-:W2:Y:S02]  /*2e1f0*/  @!P0 SYNCS.PHASECHK.TRANS64 P0, [R8+URZ], R9 ;  /* 0x00000009080085a7 */ /* 0x000ea4000800007f */
[----:B--2---:R-:W-:Y:S05]  /*2e200*/  @!P0 BRA `(.L_x_2039) ;  /* 0xfffffffc00f08947 */ /* 0x004fea000383ffff */
[----:B------:R-:W-:Y:S05]  /*2e210*/  BRA `(.L_x_2038) ;  /* 0xfffffdcc00587947 */ /* 0x000fea000383ffff */
.L_x_2046:
[----:B-1----:R1:W2:Y:S02]  /*2e220*/  SYNCS.PHASECHK.TRANS64.TRYWAIT P0, [R18+URZ], R19 ;  /* 0x00000013120075a7 */ /* 0x0022a4000800017f */
[----:B--2---:R-:W-:Y:S05]  /*2e230*/  @!P0 NANOSLEEP.SYNCS 0x989680 ;  /* 0x009896800000895d */ /* 0x004fea0003900000 */
[----:B------:R-:W2:Y:S02]  /*2e240*/  @!P0 SYNCS.PHASECHK.TRANS64 P0, [R18+URZ], R19 ;  /* 0x00000013120085a7 */ /* 0x000ea4000800007f */
[----:B--2---:R-:W-:Y:S05]  /*2e250*/  @!P0 BRA `(.L_x_2046) ;  /* 0xfffffffc00f08947 */ /* 0x004fea000383ffff */
[----:B------:R-:W-:Y:S05]  /*2e260*/  BRA `(.L_x_2045) ;  /* 0xfffffdd000647947 */ /* 0x000fea000383ffff */
.L_x_2075:
[----:B-1----:R1:W2:Y:S02]  /*2e270*/  SYNCS.PHASECHK.TRANS64.TRYWAIT P1, [R8+URZ], R9 ;  /* 0x00000009080075a7 */ /* 0x0022a4000802017f */
[----:B--2---:R-:W-:Y:S05]  /*2e280*/  @!P1 NANOSLEEP.SYNCS 0x989680 ;  /* 0x009896800000995d */ /* 0x004fea0003900000 */
[----:B------:R-:W2:Y:S02]  /*2e290*/  @!P1 SYNCS.PHASECHK.TRANS64 P1, [R8+URZ], R9 ;  /* 0x00000009080095a7 */ /* 0x000ea4000802007f */
[----:B--2---:R-:W-:Y:S05]  /*2e2a0*/  @!P1 BRA `(.L_x_2075) ;  /* 0xfffffffc00f09947 */ /* 0x004fea000383ffff */
[----:B------:R-:W-:Y:S05]  /*2e2b0*/  BRA `(.L_x_2074) ;  /* 0xfffffe4c008c7947 */ /* 0x000fea000383ffff */
.L_x_2082:
[----:B-1----:R1:W2:Y:S02]  /*2e2c0*/  SYNCS.PHASECHK.TRANS64.TRYWAIT P1, [R18+URZ], R19 ;  /* 0x00000013120075a7 */ /* 0x0022a4000802017f */
[----:B--2---:R-:W-:Y:S05]  /*2e2d0*/  @!P1 NANOSLEEP.SYNCS 0x989680 ;  /* 0x009896800000995d */ /* 0x004fea0003900000 */
[----:B------:R-:W2:Y:S02]  /*2e2e0*/  @!P1 SYNCS.PHASECHK.TRANS64 P1, [R18+URZ], R19 ;  /* 0x00000013120095a7 */ /* 0x000ea4000802007f */
[----:B--2---:R-:W-:Y:S05]  /*2e2f0*/  @!P1 BRA `(.L_x_2082) ;  /* 0xfffffffc00f09947 */ /* 0x004fea000383ffff */
[----:B------:R-:W-:Y:S05]  /*2e300*/  BRA `(.L_x_2081) ;  /* 0xfffffe5000987947 */ /* 0x000fea000383ffff */
.L_x_2097:
[----:B0-----:R0:W1:Y:S02]  /*2e310*/  SYNCS.PHASECHK.TRANS64.TRYWAIT P0, [R3+URZ], R6 ;  /* 0x00000006030075a7 */ /* 0x001064000800017f */
[----:B-1----:R-:W-:Y:S05]  /*2e320*/  @!P0 NANOSLEEP.SYNCS 0x989680 ;  /* 0x009896800000895d */ /* 0x002fea0003900000 */
[----:B------:R-:W1:Y:S02]  /*2e330*/  @!P0 SYNCS.PHASECHK.TRANS64 P0, [R3+URZ], R6 ;  /* 0x00000006030085a7 */ /* 0x000e64000800007f */
[----:B-1----:R-:W-:Y:S05]  /*2e340*/  @!P0 BRA `(.L_x_2097) ;  /* 0xfffffffc00f08947 */ /* 0x002fea000383ffff */
[----:B------:R-:W-:Y:S05]  /*2e350*/  BRA `(.L_x_2096) ;  /* 0xfffffebc00907947 */ /* 0x000fea000383ffff */
.L_x_2104:
[----:B-1----:R1:W2:Y:S02]  /*2e360*/  SYNCS.PHASECHK.TRANS64.TRYWAIT P0, [R6+URZ], R7 ;  /* 0x00000007060075a7 */ /* 0x0022a4000800017f */
[----:B--2---:R-:W-:Y:S05]  /*2e370*/  @!P0 NANOSLEEP.SYNCS 0x989680 ;  /* 0x009896800000895d */ /* 0x004fea0003900000 */
[----:B------:R-:W2:Y:S02]  /*2e380*/  @!P0 SYNCS.PHASECHK.TRANS64 P0, [R6+URZ], R7 ;  /* 0x00000007060085a7 */ /* 0x000ea4000800007f */
[----:B--2---:R-:W-:Y:S05]  /*2e390*/  @!P0 BRA `(.L_x_2104) ;  /* 0xfffffffc00f08947 */ /* 0x004fea000383ffff */
[----:B------:R-:W-:Y:S05]  /*2e3a0*/  BRA `(.L_x_2103) ;  /* 0xfffffec000cc7947 */ /* 0x000fea000383ffff */
.L_x_2140:
[----:B------:R-:W-:Y:S02]  /*2e3b0*/  IMAD.MOV.U32 R13, RZ, RZ, R4 ;  /* 0x000000ffff0d7224 */ /* 0x000fe400078e0004 */
[----:B------:R-:W-:Y:S02]  /*2e3c0*/  IMAD.MOV.U32 R12, RZ, RZ, RZ ;  /* 0x000000ffff0c7224 */ /* 0x000fe400078e00ff */
[----:B------:R-:W-:Y:S02]  /*2e3d0*/  IMAD.MOV.U32 R11, RZ, RZ, 0x1f ;  /* 0x0000001fff0b7424 */ /* 0x000fe400078e00ff */
[----:B------:R-:W-:-:S07]  /*2e3e0*/  IMAD.MOV.U32 R15, RZ, RZ, -0x1 ;  /* 0xffffffffff0f7424 */ /* 0x000fce00078e00ff */
[----:B0-----:R-:W-:Y:S05]  /*2e3f0*/  WARPSYNC.COLLECTIVE R15, `(.L_x_2238) ;  /* 0x000000000f087348 */ /* 0x001fea0003c00000 */
[----:B------:R1:W2:Y:S02]  /*2e400*/  SHFL.IDX P6, R14, R13, R12, R11 ;  /* 0x0000000c0d0e7389 */ /* 0x0002a400000c000b */
[----:B012---:R-:W-:Y:S01]  /*2e410*/  ENDCOLLECTIVE ;  /* 0x000000000000791b */ /* 0x007fe20003800000 */
.L_x_2238:
[----:B------:R-:W-:Y:S05]  /*2e420*/  BRA `(.L_x_2239) ;  /* 0xffffffb000647947 */ /* 0x000fea000383ffff */
.L_x_2142:
[----:B------:R-:W-:Y:S01]  /*2e430*/  BSSY B0, `(.L_x_2240) ;  /* 0x0000006000007945 */ /* 0x000fe20003800000 */
[----:B------:R-:W-:-:S07]  /*2e440*/  IMAD.MOV.U32 R15, RZ, RZ, -0x1 ;  /* 0xffffffffff0f7424 */ /* 0x000fce00078e00ff */
[----:B01----:R-:W-:Y:S05]  /*2e450*/  WARPSYNC.COLLECTIVE R15, `(.L_x_2241) ;  /* 0x000000000f0c7348 */ /* 0x003fea0003c00000 */
[----:B------:R-:W-:Y:S02]  /*2e460*/  ELECT P6, UR62, PT ;  /* 0x00000000003e782f */ /* 0x000fe400038c0000 */
[----:B------:R-:W-:Y:S01]  /*2e470*/  MOV R14, UR62 ;  /* 0x0000003e000e7c02 */ /* 0x000fe20008000f00 */
[----:B01----:R-:W-:Y:S10]  /*2e480*/  ENDCOLLECTIVE ;  /* 0x000000000000791b */ /* 0x003ff40003800000 */
.L_x_2241:
[----:B------:R-:W-:Y:S05]  /*2e490*/  BSYNC B0 ;  /* 0x0000000000007941 */ /* 0x000fea0003800000 */
.L_x_2240:
[----:B------:R-:W-:Y:S05]  /*2e4a0*/  BRA `(.L_x_2242) ;  /* 0xffffffb000687947 */ /* 0x000fea000383ffff */
.L_x_2144:
[----:B--2---:R-:W-:-:S04]  /*2e4b0*/  IMAD.U32 R3, RZ, RZ, UR38 ;  /* 0x00000026ff037e24 */ /* 0x004fc8000f8e00ff */
[----:B------:R2:W3:Y:S03]  /*2e4c0*/  SYNCS.PHASECHK.TRANS64.TRYWAIT P0, [R3+URZ+0x38840], R0 ;  /* 0x03884000030075a7 */ /* 0x0004e6000800017f */
[----:B---3--:R-:W-:Y:S05]  /*2e4d0*/  @!P0 NANOSLEEP.SYNCS 0x989680 ;  /* 0x009896800000895d */ /* 0x008fea0003900000 */
[----:B------:R-:W3:Y:S02]  /*2e4e0*/  @!P0 SYNCS.PHASECHK.TRANS64 P0, [R3+URZ+0x38840], R0 ;  /* 0x03884000030085a7 */ /* 0x000ee4000800007f */
[----:B---3--:R-:W-:Y:S05]  /*2e4f0*/  @!P0 BRA `(.L_x_2144) ;  /* 0xfffffffc00ec8947 */ /* 0x008fea000383ffff */
[----:B------:R-:W-:Y:S05]  /*2e500*/  BRA `(.L_x_2243) ;  /* 0xffffffb000c47947 */ /* 0x000fea000383ffff */
.L_x_2147:
[----:B------:R-:W-:Y:S02]  /*2e510*/  IMAD.MOV.U32 R13, RZ, RZ, R3 ;  /* 0x000000ffff0d7224 */ /* 0x000fe400078e0003 */
[----:B------:R-:W-:Y:S02]  /*2e520*/  IMAD.MOV.U32 R12, RZ, RZ, RZ ;  /* 0x000000ffff0c7224 */ /* 0x000fe400078e00ff */
[----:B------:R-:W-:Y:S02]  /*2e530*/  IMAD.MOV.U32 R11, RZ, RZ, 0x181f ;  /* 0x0000181fff0b7424 */ /* 0x000fe400078e00ff */
[----:B------:R-:W-:Y:S02]  /*2e540*/  IMAD.MOV.U32 R15, RZ, RZ, -0x1 ;  /* 0xffffffffff0f7424 */ /* 0x000fe400078e00ff */
[----:B------:R-:W-:-:S07]  /*2e550*/  VIADD R10, R6, UR39 ;  /* 0x00000027060a7c36 */ /* 0x000fce0008000000 */
[----:B------:R-:W-:Y:S05]  /*2e560*/  WARPSYNC.COLLECTIVE R15, `(.L_x_2244) ;  /* 0x000000000f087348 */ /* 0x000fea0003c00000 */
[----:B------:R0:W1:Y:S02]  /*2e570*/  SHFL.IDX P6, R14, R13, R12, R11 ;  /* 0x0000000c0d0e7389 */ /* 0x00006400000c000b */
[----:B01----:R-:W-:Y:S01]  /*2e580*/  ENDCOLLECTIVE ;  /* 0x000000000000791b */ /* 0x003fe20003800000 */
.L_x_2244:
[----:B------:R0:W-:Y:S01]  /*2e590*/  STL [R1+0x440], R10 ;  /* 0x0004400a01007387 */ /* 0x0001e20000100800 */
[----:B------:R-:W-:Y:S02]  /*2e5a0*/  IMAD.MOV.U32 R13, RZ, RZ, R0 ;  /* 0x000000ffff0d7224 */ /* 0x000fe400078e0000 */
[----:B------:R-:W-:-:S07]  /*2e5b0*/  IMAD.MOV.U32 R4, RZ, RZ, R14 ;  /* 0x000000ffff047224 */ /* 0x000fce00078e000e */
[----:B0-----:R-:W-:Y:S05]  /*2e5c0*/  WARPSYNC.COLLECTIVE R15, `(.L_x_2245) ;  /* 0x000000000f087348 */ /* 0x001fea0003c00000 */
[----:B------:R1:W2:Y:S02]  /*2e5d0*/  SHFL.IDX P6, R14, R13, R12, R11 ;  /* 0x0000000c0d0e7389 */ /* 0x0002a400000c000b */
[----:B012---:R-:W-:Y:S01]  /*2e5e0*/  ENDCOLLECTIVE ;  /* 0x000000000000791b */ /* 0x007fe20003800000 */
.L_x_2245:
[----:B------:R-:W-:Y:S02]  /*2e5f0*/  ULDC UR4, c[0x0][0x288] ;  /* 0x0000a20000047ab9 */ /* 0x000fe40000000800 */
[----:B------:R-:W-:Y:S02]  /*2e600*/  IMAD R2, R7, UR4, RZ ;  /* 0x0000000407027c24 */ /* 0x000fe4000f8e02ff */
[----:B------:R-:W-:-:S03]  /*2e610*/  VIADD R7, R10, 0x10 ;  /* 0x000000100a077836 */ /* 0x000fc60000000000 */
[----:B------:R-:W-:Y:S02]  /*2e620*/  ISETP.GE.AND P1, PT, R10, R2, PT ;  /* 0x000000020a00720c */ /* 0x000fe40003f26270 */
[----:B------:R0:W-:Y:S01]  /*2e630*/  STL [R1+0x460], R7 ;  /* 0x0004600701007387 */ /* 0x0001e20000100800 */
[----:B------:R-:W-:Y:S02]  /*2e640*/  IMAD.MOV.U32 R13, RZ, RZ, R3 ;  /* 0x000000ffff0d7224 */ /* 0x000fe400078e0003 */
[----:B------:R-:W-:-:S08]  /*2e650*/  IMAD.MOV.U32 R12, RZ, RZ, 0x1 ;  /* 0x00000001ff0c7424 */ /* 0x000fd000078e00ff */
[----:B------:R-:W-:Y:S01]  /*2e660*/  @!P1 LEA R6, R8, UR38, 0x1 ;  /* 0x0000002608069c11 */ /* 0x000fe2000f8e08ff */
[----:B0-----:R-:W-:-:S07]  /*2e670*/  IMAD.MOV.U32 R5, RZ, RZ, R14 ;  /* 0x000000ffff057224 */ /* 0x001fce00078e000e */
[----:B------:R-:W-:Y:S05]  /*2e680*/  WARPSYNC.COLLECTIVE R15, `(.L_x_2246) ;  /* 0x000000000f087348 */ /* 0x000fea0003c00000 */
[----:B------:R0:W1:Y:S02]  /*2e690*/  SHFL.IDX P6, R14, R13, R12, R11 ;  /* 0x0000000c0d0e7389 */ /* 0x00006400000c000b */
[----:B01----:R-:W-:Y:S01]  /*2e6a0*/  ENDCOLLECTIVE ;  /* 0x000000000000791b */ /* 0x003fe20003800000 */
.L_x_2246:
        /* <DEDUP_REMOVED lines=11> */
[----:B------:R-:W-:-:S05]  /*2e760*/  VIADD R7, R10, 0x20 ;  /* 0x000000200a077836 */ /* 0x000fca0000000000 */
[----:B------:R1:W-:Y:S01]  /*2e770*/  STL [R1+0x464], R7 ;  /* 0x0004640701007387 */ /* 0x0003e20000100800 */
[----:B0-----:R-:W-:-:S07]  /*2e780*/  IMAD.MOV.U32 R4, RZ, RZ, R14 ;  /* 0x000000ffff047224 */ /* 0x001fce00078e000e */
[----:B-1----:R-:W-:Y:S05]  /*2e790*/  WARPSYNC.COLLECTIVE R15, `(.L_x_2247) ;  /* 0x000000000f087348 */ /* 0x002fea0003c00000 */
[----:B------:R0:W2:Y:S02]  /*2e7a0*/  SHFL.IDX P6, R14, R13, R12, R11 ;  /* 0x0000000c0d0e7389 */ /* 0x0000a400000c000b */
[----:B012---:R-:W-:Y:S01]  /*2e7b0*/  ENDCOLLECTIVE ;  /* 0x000000000000791b */ /* 0x007fe20003800000 */
.L_x_2247:
[----:B------:R-:W-:Y:S01]  /*2e7c0*/  @!P1 LEA R6, R8, UR38, 0x1 ;  /* 0x0000002608069c11 */ /* 0x000fe2000f8e08ff */
[----:B------:R-:W-:Y:S02]  /*2e7d0*/  IMAD.MOV.U32 R13, RZ, RZ, R3 ;  /* 0x000000ffff0d7224 */ /* 0x000fe400078e0003 */
[----:B------:R-:W-:Y:S02]  /*2e7e0*/  IMAD.MOV.U32 R12, RZ, RZ, 0x2 ;  /* 0x00000002ff0c7424 */ /* 0x000fe400078e00ff */
[----:B------:R-:W-:-:S07]  /*2e7f0*/  IMAD.MOV.U32 R5, RZ, RZ, R14 ;  /* 0x000000ffff057224 */ /* 0x000fce00078e000e */
[----:B------:R-:W-:Y:S05]  /*2e800*/  WARPSYNC.COLLECTIVE R15, `(.L_x_2248) ;  /* 0x000000000f087348 */ /* 0x000fea0003c00000 */
[----:B------:R0:W1:Y:S02]  /*2e810*/  SHFL.IDX P6, R14, R13, R12, R11 ;  /* 0x0000000c0d0e7389 */ /* 0x00006400000c000b */
[----:B01----:R-:W-:Y:S01]  /*2e820*/  ENDCOLLECTIVE ;  /* 0x000000000000791b */ /* 0x003fe20003800000 */
.L_x_2248:
        /* <DEDUP_REMOVED lines=15> */
.L_x_2249:
[----:B------:R-:W-:Y:S01]  /*2e920*/  @!P1 LEA R6, R8, UR38, 0x1 ;  /* 0x0000002608069c11 */ /* 0x000fe2000f8e08ff */
[----:B------:R-:W-:Y:S02]  /*2e930*/  IMAD.MOV.U32 R13, RZ, RZ, R3 ;  /* 0x000000ffff0d7224 */ /* 0x000fe400078e0003 */
[----:B------:R-:W-:Y:S02]  /*2e940*/  IMAD.MOV.U32 R12, RZ, RZ, 0x3 ;  /* 0x00000003ff0c7424 */ /* 0x000fe400078e00ff */
[----:B------:R-:W-:-:S07]  /*2e950*/  IMAD.MOV.U32 R5, RZ, RZ, R14 ;  /* 0x000000ffff057224 */ /* 0x000fce00078e000e */
[----:B------:R-:W-:Y:S05]  /*2e960*/  WARPSYNC.COLLECTIVE R15, `(.L_x_2250) ;  /* 0x000000000f087348 */ /* 0x000fea0003c00000 */
[----:B------:R0:W1:Y:S02]  /*2e970*/  SHFL.IDX P6, R14, R13, R12, R11 ;  /* 0x0000000c0d0e7389 */ /* 0x00006400000c000b */
[----:B01----:R-:W-:Y:S01]  /*2e980*/  ENDCOLLECTIVE ;  /* 0x000000000000791b */ /* 0x003fe20003800000 */
.L_x_2250:
        /* <DEDUP_REMOVED lines=10> */
.L_x_2251:
[----:B------:R-:W-:Y:S01]  /*2ea30*/  @!PT LDS RZ, [RZ] ;  /* 0x00000000fffff984 */ /* 0x000fe20000000800 */
[----:B------:R-:W-:Y:S01]  /*2ea40*/  @!PT LDS RZ, [RZ] ;  /* 0x00000000fffff984 */ /* 0x000fe20000000800 */
[----:B------:R-:W-:Y:S01]  /*2ea50*/  @!PT LDS RZ, [RZ] ;  /* 0x00000000fffff984 */ /* 0x000fe20000000800 */
[----:B------:R0:W-:Y:S01]  /*2ea60*/  @!P1 LDGSTS.E.BYPASS.LTC128B.128 [R6+0x21400], desc[UR44][R4.64], !P0 ;  /* 0x2140000004069fae */ /* 0x0001e2000c101d6c */
[----:B------:R-:W-:Y:S01]  /*2ea70*/  IMAD.MOV.U32 R0, RZ, RZ, R14 ;  /* 0x000000ffff007224 */ /* 0x000fe200078e000e */
[----:B------:R-:W-:Y:S06]  /*2ea80*/  BRA `(.L_x_2252) ;  /* 0xffffffb4009c7947 */ /* 0x000fec000383ffff */
.L_x_2149:
        /* <DEDUP_REMOVED lines=8> */
.L_x_2254:
[----:B------:R-:W-:Y:S05]  /*2eb10*/  BSYNC B0 ;  /* 0x0000000000007941 */ /* 0x000fea0003800000 */
.L_x_2253:
[----:B------:R-:W0:Y:S01]  /*2eb20*/  S2R R3, SR_TID.X ;  /* 0x0000000000037919 */ /* 0x000e220000002100 */
[----:B------:R-:W-:-:S05]  /*2eb30*/  LOP3.LUT R8, R8, 0x7f, RZ, 0xc0, !PT ;  /* 0x0000007f08087812 */ /* 0x000fca00078ec0ff */
[----:B------:R-:W-:Y:S02]  /*2eb40*/  IMAD.SHL.U32 R9, R8, 0x8, RZ ;  /* 0x0000000808097824 */ /* 0x000fe400078e00ff */
[----:B------:R-:W-:Y:S02]  /*2eb50*/  IMAD.MOV.U32 R13, RZ, RZ, R0 ;  /* 0x000000ffff0d7224 */ /* 0x000fe400078e0000 */
[----:B------:R-:W-:Y:S02]  /*2eb60*/  IMAD.MOV.U32 R12, RZ, RZ, RZ ;  /* 0x000000ffff0c7224 */ /* 0x000fe400078e00ff */
[----:B------:R-:W-:Y:S02]  /*2eb70*/  IMAD.MOV.U32 R11, RZ, RZ, 0x181f ;  /* 0x0000181fff0b7424 */ /* 0x000fe400078e00ff */
[----:B------:R-:W-:Y:S02]  /*2eb80*/  IMAD.MOV.U32 R15, RZ, RZ, -0x1 ;  /* 0xffffffffff0f7424 */ /* 0x000fe400078e00ff */
[----:B------:R-:W-:-:S07]  /*2eb90*/  IMAD.MOV.U32 R2, RZ, RZ, R14 ;  /* 0x000000ffff027224 */ /* 0x000fce00078e000e */
[----:B0-----:R-:W-:Y:S05]  /*2eba0*/  WARPSYNC.COLLECTIVE R15, `(.L_x_2255) ;  /* 0x000000000f087348 */ /* 0x001fea0003c00000 */
[----:B------:R1:W2:Y:S02]  /*2ebb0*/  SHFL.IDX P6, R14, R13, R12, R11 ;  /* 0x0000000c0d0e7389 */ /* 0x0002a400000c000b */
[----:B012---:R-:W-:Y:S01]  /*2ebc0*/  ENDCOLLECTIVE ;  /* 0x000000000000791b */ /* 0x007fe20003800000 */
.L_x_2255:
[----:B------:R-:W-:Y:S01]  /*2ebd0*/  ULDC UR4, c[0x0][0x288] ;  /* 0x0000a20000047ab9 */ /* 0x000fe20000000800 */
[----:B------:R-:W-:Y:S01]  /*2ebe0*/  IMAD.SHL.U32 R8, R3, 0x8, RZ ;  /* 0x0000000803087824 */ /* 0x000fe200078e00ff */
[----:B------:R-:W2:Y:S04]  /*2ebf0*/  LDL.LU R11, [R1+0x440] ;  /* 0x00044000010b7983 */ /* 0x000ea80000300800 */
[----:B------:R-:W-:-:S04]  /*2ec00*/  LOP3.LUT R8, R8, 0x1f8, RZ, 0xc0, !PT ;  /* 0x000001f808087812 */ /* 0x000fc800078ec0ff */
[----:B------:R-:W-:-:S04]  /*2ec10*/  LOP3.LUT R8, R8, 0x38, R3, 0x78, !PT ;  /* 0x0000003808087812 */ /* 0x000fc800078e7803 */
[----:B------:R-:W-:Y:S02]  /*2ec20*/  LOP3.LUT R8, R8, 0x200, R9, 0xf8, !PT ;  /* 0x0000020008087812 */ /* 0x000fe400078ef809 */
[----:B------:R-:W3:Y:S03]  /*2ec30*/  LDL.LU R9, [R1+0x460] ;  /* 0x0004600001097983 */ /* 0x000ee60000300800 */
[----:B------:R-:W-:Y:S02]  /*2ec40*/  IMAD.MOV.U32 R3, RZ, RZ, R8 ;  /* 0x000000ffff037224 */ /* 0x000fe400078e0008 */
[----:B------:R-:W4:Y:S01]  /*2ec50*/  LDL.LU R8, [R1+0x464] ;  /* 0x0004640001087983 */ /* 0x000f220000300800 */
[----:B------:R-:W-:Y:S01]  /*2ec60*/  IMAD R7, R7, UR4, RZ ;  /* 0x0000000407077c24 */ /* 0x000fe2000f8e02ff */
[----:B------:R-:W-:Y:S01]  /*2ec70*/  LOP3.LUT R17, R17, 0xffffdfff, RZ, 0xc0, !PT ;  /* 0xffffdfff11117812 */ /* 0x000fe200078ec0ff */
[----:B------:R-:W-:-:S02]  /*2ec80*/  IMAD.MOV.U32 R15, RZ, RZ, R3 ;  /* 0x000000ffff0f7224 */ /* 0x000fc400078e0003 */
[----:B------:R-:W-:Y:S01]  /*2ec90*/  IMAD.MOV.U32 R3, RZ, RZ, R14 ;  /* 0x000000ffff037224 */ /* 0x000fe200078e000e */
[----:B------:R-:W-:-:S04]  /*2eca0*/  @P1 LOP3.LUT R17, R17, 0x2000, RZ, 0xfc, !PT ;  /* 0x0000200011111812 */ /* 0x000fc800078efcff */
[C---:B------:R-:W-:Y:S02]  /*2ecb0*/  LOP3.LUT P1, RZ, R17.reuse, 0x10, RZ, 0xc0, !PT ;  /* 0x0000001011ff7812 */ /* 0x040fe4000782c0ff */
[----:B------:R-:W-:Y:S01]  /*2ecc0*/  LOP3.LUT R17, R17, 0xffffefff, RZ, 0xc0, !PT ;  /* 0xffffefff11117812 */ /* 0x000fe200078ec0ff */
[----:B------:R-:W-:Y:S02]  /*2ecd0*/  IMAD.MOV.U32 R13, RZ, RZ, R6 ;  /* 0x000000ffff0d7224 */ /* 0x000fe400078e0006 */
[----:B------:R-:W-:Y:S01]  /*2ece0*/  IMAD.MOV.U32 R12, RZ, RZ, 0x1 ;  /* 0x00000001ff0c7424 */ /* 0x000fe200078e00ff */
[----:B--2---:R-:W-:-:S13]  /*2ecf0*/  ISETP.GE.AND P4, PT, R11, R7, PT ;  /* 0x000000070b00720c */ /* 0x004fda0003f86270 */
[----:B------:R-:W-:Y:S02]  /*2ed00*/  @!P4 LEA R3, P6, R10, R3, 0x1 ;  /* 0x000000030a03c211 */ /* 0x000fe400078c08ff */
[----:B----4-:R-:W-:-:S03]  /*2ed10*/  ISETP.GE.AND P3, PT, R8, R7, PT ;  /* 0x000000070800720c */ /* 0x010fc60003f66270 */
[----:B------:R-:W-:-:S05]  /*2ed20*/  @!P4 IMAD.X R2, RZ, RZ, R2, P6 ;  /* 0x000000ffff02c224 */ /* 0x000fca00030e0602 */
[----:B------:R-:W-:-:S05]  /*2ed30*/  @!P4 LOP3.LUT R3, R3, R2, RZ, 0x3c, !PT ;  /* 0x000000020303c212 */ /* 0x000fca00078e3cff */
[----:B------:R-:W-:-:S04]  /*2ed40*/  @P3 LOP3.LUT R17, R17, 0x1000, RZ, 0xfc, !PT ;  /* 0x0000100011113812 */ /* 0x000fc800078efcff */
[----:B------:R-:W-:Y:S02]  /*2ed50*/  LOP3.LUT P6, RZ, R17, 0x8, RZ, 0xc0, !PT ;  /* 0x0000000811ff7812 */ /* 0x000fe400078cc0ff */
[----:B------:R-:W-:Y:S02]  /*2ed60*/  @!P4 LOP3.LUT R2, R3, R2, RZ, 0x3c, !PT ;  /* 0x000000020302c212 */ /* 0x000fe400078e3cff */
[----:B---3--:R-:W-:Y:S02]  /*2ed70*/  ISETP.GE.AND P2, PT, R9, R7, PT ;  /* 0x000000070900720c */ /* 0x008fe40003f46270 */
[----:B------:R-:W-:Y:S02]  /*2ed80*/  @!P4 LOP3.LUT R8, R4, 0x40, RZ, 0xc0, !PT ;  /* 0x000000400408c812 */ /* 0x000fe400078ec0ff */
[----:B------:R-:W-:Y:S02]  /*2ed90*/  @!P4 LEA R9, R15, UR38, 0x1 ;  /* 0x000000260f09cc11 */ /* 0x000fe4000f8e08ff */
[----:B------:R-:W-:-:S02]  /*2eda0*/  @!P4 LOP3.LUT R3, R3, R2, RZ, 0x3c, !PT ;  /* 0x000000020303c212 */ /* 0x000fc400078e3cff */
[C---:B------:R-:W-:Y:S02]  /*2edb0*/  LOP3.LUT P3, RZ, R17.reuse, 0x4, RZ, 0xc0, !PT ;  /* 0x0000000411ff7812 */ /* 0x040fe4000786c0ff */
        /* <DEDUP_REMOVED lines=23> */
.L_x_2256:
[----:B------:R-:W-:Y:S02]  /*2ef30*/  IMAD.MOV.U32 R13, RZ, RZ, R0 ;  /* 0x000000ffff0d7224 */ /* 0x000fe400078e0000 */
[----:B------:R-:W-:-:S07]  /*2ef40*/  IMAD.MOV.U32 R8, RZ, RZ, R14 ;  /* 0x000000ffff087224 */ /* 0x000fce00078e000e */
[----:B------:R-:W-:Y:S05]  /*2ef50*/  WARPSYNC.COLLECTIVE R15, `(.L_x_2257) ;  /* 0x000000000f087348 */ /* 0x000fea0003c00000 */
[----:B------:R0:W1:Y:S02]  /*2ef60*/  SHFL.IDX P6, R14, R13, R12, R11 ;  /* 0x0000000c0d0e7389 */ /* 0x00006400000c000b */
[----:B01----:R-:W-:Y:S01]  /*2ef70*/  ENDCOLLECTIVE ;  /* 0x000000000000791b */ /* 0x003fe20003800000 */
.L_x_2257:
[----:B------:R-:W-:Y:S02]  /*2ef80*/  @!P2 LEA R21, R9, UR38, 0x1 ;  /* 0x000000260915ac11 */ /* 0x000fe4000f8e08ff */
[----:B------:R-:W-:-:S05]  /*2ef90*/  @!P2 LEA R10, P4, R10, R14, 0x1 ;  /* 0x0000000e0a0aa211 */ /* 0x000fca00078808ff */
[----:B------:R-:W-:Y:S01]  /*2efa0*/  @!P2 IMAD.X R14, RZ, RZ, R8, P4 ;  /* 0x000000ffff0ea224 */ /* 0x000fe200020e0608 */
[C---:B------:R-:W-:Y:S02]  /*2efb0*/  LOP3.LUT P4, RZ, R17.reuse, 0x10, RZ, 0xc0, !PT ;  /* 0x0000001011ff7812 */ /* 0x040fe4000788c0ff */
[----:B------:R-:W-:Y:S02]  /*2efc0*/  LOP3.LUT P6, RZ, R17, 0x8, RZ, 0xc0, !PT ;  /* 0x0000000811ff7812 */ /* 0x000fe400078cc0ff */
[----:B------:R-:W-:Y:S01]  /*2efd0*/  @!P2 LOP3.LUT R8, R4, 0x40, RZ, 0xc0, !PT ;  /* 0x000000400408a812 */ /* 0x000fe200078ec0ff */
[----:B------:R-:W-:Y:S02]  /*2efe0*/  @!P2 IMAD.MOV.U32 R2, RZ, RZ, R10 ;  /* 0x000000ffff02a224 */ /* 0x000fe400078e000a */
[----:B------:R-:W-:Y:S01]  /*2eff0*/  @!P2 IMAD.MOV.U32 R3, RZ, RZ, R14 ;  /* 0x000000ffff03a224 */ /* 0x000fe200078e000e */
[----:B------:R-:W-:Y:S01]  /*2f000*/  @!P2 SHF.R.U32.HI R8, RZ, 0x2, R8 ;  /* 0x00000002ff08a819 */ /* 0x000fe20000011608 */
[----:B------:R-:W-:-:S02]  /*2f010*/  IMAD.MOV.U32 R13, RZ, RZ, R6 ;  /* 0x000000ffff0d7224 */ /* 0x000fc400078e0006 */
[----:B------:R-:W-:Y:S02]  /*2f020*/  IMAD.MOV.U32 R12, RZ, RZ, 0x2 ;  /* 0x00000002ff0c7424 */ /* 0x000fe400078e00ff */
[----:B------:R-:W-:Y:S01]  /*2f030*/  @!PT LDS RZ, [RZ] ;  /* 0x00000000fffff984 */ /* 0x000fe20000000800 */
[----:B------:R-:W-:Y:S01]  /*2f040*/  @!PT LDS RZ, [RZ] ;  /* 0x00000000fffff984 */ /* 0x000fe20000000800 */
[----:B------:R-:W-:Y:S01]  /*2f050*/  @!PT LDS RZ, [RZ] ;  /* 0x00000000fffff984 */ /* 0x000fe20000000800 */
[----:B------:R0:W-:Y:S01]  /*2f060*/  @!P2 LDGSTS.E.BYPASS.LTC128B.128 [R21+0x26c00], desc[UR44][R2.64], !P4 ;  /* 0x26c000000215afae */ /* 0x0001e2000e101d6c */
[----:B------:R-:W-:-:S03]  /*2f070*/  @!P2 ISETP.NE.U32.AND P4, PT, R8, RZ, PT ;  /* 0x000000ff0800a20c */ /* 0x000fc60003f85070 */
[----:B------:R0:W-:Y:S01]  /*2f080*/  @!P2 LDGSTS.E.BYPASS.LTC128B.128 [R21+0x28c00], desc[UR44][R2.64+0x80], !P6 ;  /* 0x28c000800215afae */ /* 0x0001e2000f101d6c */
[----:B------:R-:W-:-:S09]  /*2f090*/  @!P2 LOP3.LUT R8, R5, 0x80, RZ, 0xc0, !PT ;  /* 0x000000800508a812 */ /* 0x000fd200078ec0ff */
[----:B0-----:R-:W-:Y:S05]  /*2f0a0*/  WARPSYNC.COLLECTIVE R15, `(.L_x_2258) ;  /* 0x000000000f087348 */ /* 0x001fea0003c00000 */
[----:B------:R1:W2:Y:S02]  /*2f0b0*/  SHFL.IDX P6, R14, R13, R12, R11 ;  /* 0x0000000c0d0e7389 */ /* 0x0002a400000c000b */
[----:B012---:R-:W-:Y:S01]  /*2f0c0*/  ENDCOLLECTIVE ;  /* 0x000000000000791b */ /* 0x007fe20003800000 */
.L_x_2258:
[----:B------:R-:W-:Y:S01]  /*2f0d0*/  @!P2 SHF.R.U32.HI R8, RZ, 0x3, R8 ;  /* 0x00000003ff08a819 */ /* 0x000fe20000011608 */
[----:B------:R-:W-:Y:S01]  /*2f0e0*/  @!PT LDS RZ, [RZ] ;  /* 0x00000000fffff984 */ /* 0x000fe20000000800 */
[----:B------:R-:W-:Y:S01]  /*2f0f0*/  @!PT LDS RZ, [RZ] ;  /* 0x00000000fffff984 */ /* 0x000fe20000000800 */
[----:B------:R-:W-:Y:S01]  /*2f100*/  @!PT LDS RZ, [RZ] ;  /* 0x00000000fffff984 */ /* 0x000fe20000000800 */
[----:B------:R-:W-:Y:S04]  /*2f110*/  @!P2 LDGSTS.E.BYPASS.LTC128B.128 [R21+0x2ac00], desc[UR44][R2.64+0x100], !P3 ;  /* 0x2ac001000215afae */ /* 0x000fe8000d901d6c */
[----:B------:R-:W-:Y:S04]  /*2f120*/  @!P2 LDGSTS.E.BYPASS.LTC128B.128 [R21+0x2cc00], desc[UR44][R2.64+0x180], !P5 ;  /* 0x2cc001800215afae */ /* 0x000fe8000e901d6c */
[----:B------:R-:W-:Y:S04]  /*2f130*/  @!P2 LDGSTS.E.BYPASS.LTC128B.128 [R21+0x2ec00], desc[UR44][R2.64+0x200], !P0 ;  /* 0x2ec002000215afae */ /* 0x000fe8000c101d6c */
[----:B------:R-:W-:Y:S04]  /*2f140*/  @!P2 LDGSTS.E.BYPASS.LTC128B.128 [R21+0x30c00], desc[UR44][R2.64+0x280], !P1 ;  /* 0x30c002800215afae */ /* 0x000fe8000c901d6c */
[----:B------:R-:W-:Y:S01]  /*2f150*/  @!P2 LDGSTS.E.BYPASS.LTC128B.128 [R21+0x32c00], desc[UR44][R2.64+0x300], P4 ;  /* 0x32c003000215afae */ /* 0x000fe2000a101d6c */
[----:B------:R-:W-:Y:S01]  /*2f160*/  @!P2 ISETP.NE.U32.AND P4, PT, R8, RZ, PT ;  /* 0x000000ff0800a20c */ /* 0x000fe20003f85070 */
[----:B------:R-:W0:Y:S01]  /*2f170*/  S2R R10, SR_TID.X ;  /* 0x00000000000a7919 */ /* 0x000e220000002100 */
[----:B------:R-:W-:-:S11]  /*2f180*/  IMAD.MOV.U32 R13, RZ, RZ, R0 ;  /* 0x000000ffff0d7224 */ /* 0x000fd600078e0000 */
[----:B------:R1:W-:Y:S02]  /*2f190*/  @!P2 LDGSTS.E.BYPASS.LTC128B.128 [R21+0x34c00], desc[UR44][R2.64+0x380], P4 ;  /* 0x34c003800215afae */ /* 0x0003e4000a101d6c */
[----:B-1----:R-:W-:-:S07]  /*2f1a0*/  IMAD.MOV.U32 R2, RZ, RZ, R14 ;  /* 0x000000ffff027224 */ /* 0x002fce00078e000e */
[----:B0-----:R-:W-:Y:S05]  /*2f1b0*/  WARPSYNC.COLLECTIVE R15, `(.L_x_2259) ;  /* 0x000000000f087348 */ /* 0x001fea0003c00000 */
[----:B------:R1:W2:Y:S02]  /*2f1c0*/  SHFL.IDX P6, R14, R13, R12, R11 ;  /* 0x0000000c0d0e7389 */ /* 0x0002a400000c000b */
[----:B012---:R-:W-:Y:S01]  /*2f1d0*/  ENDCOLLECTIVE ;  /* 0x000000000000791b */ /* 0x007fe20003800000 */
.L_x_2259:
[----:B------:R-:W-:Y:S01]  /*2f1e0*/  LOP3.LUT P3, RZ, R17, 0x1000, RZ, 0xc0, !PT ;  /* 0x0000100011ff7812 */ /* 0x000fe2000786c0ff */
[----:B------:R-:W-:-:S05]  /*2f1f0*/  IMAD.SHL.U32 R10, R10, 0x8, RZ ;  /* 0x000000080a0a7824 */ /* 0x000fca00078e00ff */
[----:B------:R-:W-:Y:S01]  /*2f200*/  LOP3.LUT R10, R10, 0x38, RZ, 0xc0, !PT ;  /* 0x000000380a0a7812 */ /* 0x000fe200078ec0ff */
[----:B------:R-:W-:-:S06]  /*2f210*/  IMAD.MOV.U32 R3, RZ, RZ, R14 ;  /* 0x000000ffff037224 */ /* 0x000fcc00078e000e */
[----:B------:R-:W-:-:S05]  /*2f220*/  @!P3 LEA R3, P4, R10, R3, 0x1 ;  /* 0x000000030a03b211 */ /* 0x000fca00078808ff */
[----:B------:R-:W-:Y:S01]  /*2f230*/  @!P3 IMAD.X R2, RZ, RZ, R2, P4 ;  /* 0x000000ffff02b224 */ /* 0x000fe200020e0602 */
[C---:B------:R-:W-:Y:S02]  /*2f240*/  LOP3.LUT P4, RZ, R17.reuse, 0x10, RZ, 0xc0, !PT ;  /* 0x0000001011ff7812 */ /* 0x040fe4000788c0ff */
[----:B------:R-:W-:Y:S02]  /*2f250*/  LOP3.LUT P6, RZ, R17, 0x8, RZ, 0xc0, !PT ;  /* 0x0000000811ff7812 */ /* 0x000fe400078cc0ff */
[-C--:B------:R-:W-:Y:S02]  /*2f260*/  @!P3 LOP3.LUT R3, R3, R2.reuse, RZ, 0x3c, !PT ;  /* 0x000000020303b212 */ /* 0x080fe400078e3cff */
[----:B------:R-:W-:Y:S02]  /*2f270*/  @!P3 LOP3.LUT R8, R4, 0x40, RZ, 0xc0, !PT ;  /* 0x000000400408b812 */ /* 0x000fe400078ec0ff */
[----:B------:R-:W-:Y:S02]  /*2f280*/  @!P3 LOP3.LUT R2, R3, R2, RZ, 0x3c, !PT ;  /* 0x000000020302b212 */ /* 0x000fe400078e3cff */
[----:B------:R-:W-:-:S02]  /*2f290*/  @!P3 LEA R9, R9, UR38, 0x1 ;  /* 0x000000260909bc11 */ /* 0x000fc4000f8e08ff */
[----:B------:R-:W-:Y:S01]  /*2f2a0*/  @!P3 LOP3.LUT R3, R3, R2, RZ, 0x3c, !PT ;  /* 0x000000020303b212 */ /* 0x000fe200078e3cff */
[----:B------:R-:W-:Y:S01]  /*2f2b0*/  IMAD.MOV.U32 R13, RZ, RZ, R6 ;  /* 0x000000ffff0d7224 */ /* 0x000fe200078e0006 */
[----:B------:R-:W-:Y:S01]  /*2f2c0*/  LOP3.LUT P2, RZ, R17, 0x4, RZ, 0xc0, !PT ;  /* 0x0000000411ff7812 */ /* 0x000fe2000784c0ff */
[----:B------:R-:W-:Y:S01]  /*2f2d0*/  IMAD.MOV.U32 R12, RZ, RZ, 0x3 ;  /* 0x00000003ff0c7424 */ /* 0x000fe200078e00ff */
[----:B------:R-:W-:Y:S01]  /*2f2e0*/  @!P3 SHF.R.U32.HI R8, RZ, 0x2, R8 ;  /* 0x00000002ff08b819 */ /* 0x000fe20000011608 */
[----:B------:R-:W-:Y:S01]  /*2f2f0*/  @!PT LDS RZ, [RZ] ;  /* 0x00000000fffff984 */ /* 0x000fe20000000800 */
[----:B------:R-:W-:Y:S01]  /*2f300*/  @!PT LDS RZ, [RZ] ;  /* 0x00000000fffff984 */ /* 0x000fe20000000800 */
[----:B------:R-:W-:Y:S01]  /*2f310*/  @!PT LDS RZ, [RZ] ;  /* 0x00000000fffff984 */ /* 0x000fe20000000800 */
[----:B------:R0:W-:Y:S03]  /*2f320*/  @!P3 LDGSTS.E.BYPASS.LTC128B.128 [R9+0x27400], desc[UR44][R2.64], !P4 ;  /* 0x274000000209bfae */ /* 0x0001e6000e101d6c */
[----:B------:R-:W-:Y:S01]  /*2f330*/  @!P3 ISETP.NE.U32.AND P4, PT, R8, RZ, PT ;  /* 0x000000ff0800b20c */ /* 0x000fe20003f85070 */
[----:B------:R0:W-:-:S12]  /*2f340*/  @!P3 LDGSTS.E.BYPASS.LTC128B.128 [R9+0x29400], desc[UR44][R2.64+0x80], !P6 ;  /* 0x294000800209bfae */ /* 0x0001d8000f101d6c */
[----:B0-----:R-:W-:Y:S05]  /*2f350*/  WARPSYNC.COLLECTIVE R15, `(.L_x_2260) ;  /* 0x000000000f087348 */ /* 0x001fea0003c00000 */
[----:B------:R1:W2:Y:S02]  /*2f360*/  SHFL.IDX P6, R14, R13, R12, R11 ;  /* 0x0000000c0d0e7389 */ /* 0x0002a400000c000b */
[----:B012---:R-:W-:Y:S01]  /*2f370*/  ENDCOLLECTIVE ;  /* 0x000000000000791b */ /* 0x007fe20003800000 */
.L_x_2260:
[----:B------:R-:W-:Y:S01]  /*2f380*/  @!P3 LOP3.LUT R8, R5, 0x80, RZ, 0xc0, !PT ;  /* 0x000000800508b812 */ /* 0x000fe200078ec0ff */
[----:B------:R-:W-:Y:S01]  /*2f390*/  @!PT LDS RZ, [RZ] ;  /* 0x00000000fffff984 */ /* 0x000fe20000000800 */
[----:B------:R-:W-:Y:S01]  /*2f3a0*/  @!PT LDS RZ, [RZ] ;  /* 0x00000000fffff984 */ /* 0x000fe20000000800 */
[----:B------:R-:W-:Y:S01]  /*2f3b0*/  @!PT LDS RZ, [RZ] ;  /* 0x00000000fffff984 */ /* 0x000fe20000000800 */
[----:B------:R0:W-:Y:S03]  /*2f3c0*/  @!P3 LDGSTS.E.BYPASS.LTC128B.128 [R9+0x2b400], desc[UR44][R2.64+0x100], !P2 ;  /* 0x2b4001000209bfae */ /* 0x0001e6000d101d6c */
[----:B------:R-:W-:Y:S01]  /*2f3d0*/  @!P3 SHF.R.U32.HI R8, RZ, 0x3, R8 ;  /* 0x00000003ff08b819 */ /* 0x000fe20000011608 */
[----:B------:R0:W-:Y:S04]  /*2f3e0*/  @!P3 LDGSTS.E.BYPASS.LTC128B.128 [R9+0x2d400], desc[UR44][R2.64+0x180], !P5 ;  /* 0x2d4001800209bfae */ /* 0x0001e8000e901d6c */
[----:B------:R0:W-:Y:S04]  /*2f3f0*/  @!P3 LDGSTS.E.BYPASS.LTC128B.128 [R9+0x2f400], desc[UR44][R2.64+0x200], !P0 ;  /* 0x2f4002000209bfae */ /* 0x0001e8000c101d6c */
[----:B------:R0:W-:Y:S04]  /*2f400*/  @!P3 LDGSTS.E.BYPASS.LTC128B.128 [R9+0x31400], desc[UR44][R2.64+0x280], !P1 ;  /* 0x314002800209bfae */ /* 0x0001e8000c901d6c */
[----:B------:R0:W-:Y:S01]  /*2f410*/  @!P3 LDGSTS.E.BYPASS.LTC128B.128 [R9+0x33400], desc[UR44][R2.64+0x300], P4 ;  /* 0x334003000209bfae */ /* 0x0001e2000a101d6c */
[----:B------:R-:W-:Y:S01]  /*2f420*/  @!P3 ISETP.NE.U32.AND P4, PT, R8, RZ, PT ;  /* 0x000000ff0800b20c */ /* 0x000fe20003f85070 */
[----:B------:R-:W-:-:S02]  /*2f430*/  IMAD.MOV.U32 R13, RZ, RZ, R0 ;  /* 0x000000ffff0d7224 */ /* 0x000fc400078e0000 */
[----:B------:R-:W-:-:S10]  /*2f440*/  IMAD.MOV.U32 R6, RZ, RZ, R14 ;  /* 0x000000ffff067224 */ /* 0x000fd400078e000e */
[----:B0-----:R-:W-:Y:S05]  /*2f450*/  WARPSYNC.COLLECTIVE R15, `(.L_x_2261) ;  /* 0x000000000f087348 */ /* 0x001fea0003c00000 */
[----:B------:R1:W2:Y:S02]  /*2f460*/  SHFL.IDX P6, R14, R13, R12, R11 ;  /* 0x0000000c0d0e7389 */ /* 0x0002a400000c000b */
[----:B012---:R-:W-:Y:S01]  /*2f470*/  ENDCOLLECTIVE ;  /* 0x000000000000791b */ /* 0x007fe20003800000 */
.L_x_2261:
[----:B------:R-:W-:Y:S01]  /*2f480*/  @!PT LDS RZ, [RZ] ;  /* 0x00000000fffff984 */ /* 0x000fe20000000800 */
[----:B------:R-:W-:Y:S01]  /*2f490*/  @!PT LDS RZ, [RZ] ;  /* 0x00000000fffff984 */ /* 0x000fe20000000800 */
[----:B------:R-:W-:Y:S01]  /*2f4a0*/  @!PT LDS RZ, [RZ] ;  /* 0x00000000fffff984 */ /* 0x000fe20000000800 */
[----:B------:R0:W-:Y:S01]  /*2f4b0*/  @!P3 LDGSTS.E.BYPASS.LTC128B.128 [R9+0x35400], desc[UR44][R2.64+0x380], P4 ;  /* 0x354003800209bfae */ /* 0x0001e2000a101d6c */
[----:B------:R-:W-:Y:S05]  /*2f4c0*/  BRA `(.L_x_2262) ;  /* 0xffffffb8007c7947 */ /* 0x000fea000383ffff */
.L_x_2152:
[----:B0-----:R-:W-:-:S04]  /*2f4d0*/  IMAD.U32 R3, RZ, RZ, UR38 ;  /* 0x00000026ff037e24 */ /* 0x001fc8000f8e00ff */
[----:B------:R0:W1:Y:S03]  /*2f4e0*/  SYNCS.PHASECHK.TRANS64.TRYWAIT P0, [R3+URZ+0x38820], R2 ;  /* 0x03882002030075a7 */ /* 0x000066000800017f */
[----:B-1----:R-:W-:Y:S05]  /*2f4f0*/  @!P0 NANOSLEEP.SYNCS 0x989680 ;  /* 0x009896800000895d */ /* 0x002fea0003900000 */
[----:B------:R-:W1:Y:S02]  /*2f500*/  @!P0 SYNCS.PHASECHK.TRANS64 P0, [R3+URZ+0x38820], R2 ;  /* 0x03882002030085a7 */ /* 0x000e64000800007f */
[----:B-1----:R-:W-:Y:S05]  /*2f510*/  @!P0 BRA `(.L_x_2152) ;  /* 0xfffffffc00ec8947 */ /* 0x002fea000383ffff */
[----:B------:R-:W-:Y:S05]  /*2f520*/  BRA `(.L_x_2263) ;  /* 0xffffffbc00207947 */ /* 0x000fea000383ffff */
.L_x_2155:
[----:B0-----:R-:W-:-:S04]  /*2f530*/  IMAD.U32 R3, RZ, RZ, UR38 ;  /* 0x00000026ff037e24 */ /* 0x001fc8000f8e00ff */
[----:B------:R0:W1:Y:S03]  /*2f540*/  SYNCS.PHASECHK.TRANS64.TRYWAIT P0, [R3+URZ+0x38860], R2 ;  /* 0x03886002030075a7 */ /* 0x000066000800017f */
[----:B-1----:R-:W-:Y:S05]  /*2f550*/  @!P0 NANOSLEEP.SYNCS 0x989680 ;  /* 0x009896800000895d */ /* 0x002fea0003900000 */
[----:B------:R-:W1:Y:S02]  /*2f560*/  @!P0 SYNCS.PHASECHK.TRANS64 P0, [R3+URZ+0x38860], R2 ;  /* 0x03886002030085a7 */ /* 0x000e64000800007f */
[----:B-1----:R-:W-:Y:S05]  /*2f570*/  @!P0 BRA `(.L_x_2155) ;  /* 0xfffffffc00ec8947 */ /* 0x002fea000383ffff */
[----:B------:R-:W-:Y:S05]  /*2f580*/  BRA `(.L_x_2264) ;  /* 0xffffffbc002c7947 */ /* 0x000fea000383ffff */
.L_x_2171:
[----:B-1----:R-:W-:-:S04]  /*2f590*/  IMAD.U32 R3, RZ, RZ, UR38 ;  /* 0x00000026ff037e24 */ /* 0x002fc8000f8e00ff */
[----:B------:R1:W2:Y:S03]  /*2f5a0*/  SYNCS.PHASECHK.TRANS64.TRYWAIT P0, [R3+URZ+0x38848], R2 ;  /* 0x03884802030075a7 */ /* 0x0002a6000800017f */
[----:B--2---:R-:W-:Y:S05]  /*2f5b0*/  @!P0 NANOSLEEP.SYNCS 0x989680 ;  /* 0x009896800000895d */ /* 0x004fea0003900000 */
[----:B------:R-:W2:Y:S02]  /*2f5c0*/  @!P0 SYNCS.PHASECHK.TRANS64 P0, [R3+URZ+0x38848], R2 ;  /* 0x03884802030085a7 */ /* 0x000ea4000800007f */
[----:B--2---:R-:W-:Y:S05]  /*2f5d0*/  @!P0 BRA `(.L_x_2171) ;  /* 0xfffffffc00ec8947 */ /* 0x004fea000383ffff */
[----:B------:R-:W-:Y:S05]  /*2f5e0*/  BRA `(.L_x_2265) ;  /* 0xffffffc400f87947 */ /* 0x000fea000383ffff */
.L_x_2176:
[----:B01----:R-:W-:-:S04]  /*2f5f0*/  IMAD.U32 R3, RZ, RZ, UR38 ;  /* 0x00000026ff037e24 */ /* 0x003fc8000f8e00ff */
[----:B------:R0:W1:Y:S03]  /*2f600*/  SYNCS.PHASECHK.TRANS64.TRYWAIT P0, [R3+URZ+0x38868], R2 ;  /* 0x03886802030075a7 */ /* 0x000066000800017f */
[----:B-1----:R-:W-:Y:S05]  /*2f610*/  @!P0 NANOSLEEP.SYNCS 0x989680 ;  /* 0x009896800000895d */ /* 0x002fea0003900000 */
[----:B------:R-:W1:Y:S02]  /*2f620*/  @!P0 SYNCS.PHASECHK.TRANS64 P0, [R3+URZ+0x38868], R2 ;  /* 0x03886802030085a7 */ /* 0x000e64000800007f */
[----:B-1----:R-:W-:Y:S05]  /*2f630*/  @!P0 BRA `(.L_x_2176) ;  /* 0xfffffffc00ec8947 */ /* 0x002fea000383ffff */
[----:B------:R-:W-:Y:S05]  /*2f640*/  BRA `(.L_x_2266) ;  /* 0xffffffc800587947 */ /* 0x000fea000383ffff */
.L_x_2191:
[----:B-1----:R-:W-:-:S04]  /*2f650*/  IMAD.U32 R3, RZ, RZ, UR38 ;  /* 0x00000026ff037e24 */ /* 0x002fc8000f8e00ff */
[----:B------:R1:W2:Y:S03]  /*2f660*/  SYNCS.PHASECHK.TRANS64.TRYWAIT P0, [R3+URZ+0x38840], R2 ;  /* 0x03884002030075a7 */ /* 0x0002a6000800017f */
[----:B--2---:R-:W-:Y:S05]  /*2f670*/  @!P0 NANOSLEEP.SYNCS 0x989680 ;  /* 0x009896800000895d */ /* 0x004fea0003900000 */
[----:B------:R-:W2:Y:S02]  /*2f680*/  @!P0 SYNCS.PHASECHK.TRANS64 P0, [R3+URZ+0x38840], R2 ;  /* 0x03884002030085a7 */ /* 0x000ea4000800007f */
[----:B--2---:R-:W-:Y:S05]  /*2f690*/  @!P0 BRA `(.L_x_2191) ;  /* 0xfffffffc00ec8947 */ /* 0x004fea000383ffff */
[----:B------:R-:W-:Y:S05]  /*2f6a0*/  BRA `(.L_x_2267) ;  /* 0xffffffd000a07947 */ /* 0x000fea000383ffff */
.L_x_2196:
[----:B01----:R-:W-:-:S04]  /*2f6b0*/  IMAD.U32 R3, RZ, RZ, UR38 ;  /* 0x00000026ff037e24 */ /* 0x003fc8000f8e00ff */
[----:B------:R0:W1:Y:S03]  /*2f6c0*/  SYNCS.PHASECHK.TRANS64.TRYWAIT P0, [R3+URZ+0x38860], R2 ;  /* 0x03886002030075a7 */ /* 0x000066000800017f */
[----:B-1----:R-:W-:Y:S05]  /*2f6d0*/  @!P0 NANOSLEEP.SYNCS 0x989680 ;  /* 0x009896800000895d */ /* 0x002fea0003900000 */
[----:B------:R-:W1:Y:S02]  /*2f6e0*/  @!P0 SYNCS.PHASECHK.TRANS64 P0, [R3+URZ+0x38860], R2 ;  /* 0x03886002030085a7 */ /* 0x000e64000800007f */
[----:B-1----:R-:W-:Y:S05]  /*2f6f0*/  @!P0 BRA `(.L_x_2196) ;  /* 0xfffffffc00ec8947 */ /* 0x002fea000383ffff */
[----:B------:R-:W-:Y:S05]  /*2f700*/  BRA `(.L_x_2268) ;  /* 0xffffffd400047947 */ /* 0x000fea000383ffff */
.L_x_2212:
[----:B-1----:R-:W-:-:S04]  /*2f710*/  IMAD.U32 R3, RZ, RZ, UR38 ;  /* 0x00000026ff037e24 */ /* 0x002fc8000f8e00ff */
[----:B------:R1:W2:Y:S03]  /*2f720*/  SYNCS.PHASECHK.TRANS64.TRYWAIT P0, [R3+URZ+0x38848], R2 ;  /* 0x03884802030075a7 */ /* 0x0002a6000800017f */
[----:B--2---:R-:W-:Y:S05]  /*2f730*/  @!P0 NANOSLEEP.SYNCS 0x989680 ;  /* 0x009896800000895d */ /* 0x004fea0003900000 */
[----:B------:R-:W2:Y:S02]  /*2f740*/  @!P0 SYNCS.PHASECHK.TRANS64 P0, [R3+URZ+0x38848], R2 ;  /* 0x03884802030085a7 */ /* 0x000ea4000800007f */
[----:B--2---:R-:W-:Y:S05]  /*2f750*/  @!P0 BRA `(.L_x_2212) ;  /* 0xfffffffc00ec8947 */ /* 0x004fea000383ffff */
[----:B------:R-:W-:Y:S05]  /*2f760*/  BRA `(.L_x_2269) ;  /* 0xffffffdc00587947 */ /* 0x000fea000383ffff */
.L_x_2217:
[----:B-1----:R-:W-:-:S04]  /*2f770*/  IMAD.U32 R3, RZ, RZ, UR38 ;  /* 0x00000026ff037e24 */ /* 0x002fc8000f8e00ff */
[----:B------:R1:W2:Y:S03]  /*2f780*/  SYNCS.PHASECHK.TRANS64.TRYWAIT P0, [R3+URZ+0x38868], R2 ;  /* 0x03886802030075a7 */ /* 0x0002a6000800017f */
[----:B--2---:R-:W-:Y:S05]  /*2f790*/  @!P0 NANOSLEEP.SYNCS 0x989680 ;  /* 0x009896800000895d */ /* 0x004fea0003900000 */
[----:B------:R-:W2:Y:S02]  /*2f7a0*/  @!P0 SYNCS.PHASECHK.TRANS64 P0, [R3+URZ+0x38868], R2 ;  /* 0x03886802030085a7 */ /* 0x000ea4000800007f */
[----:B--2---:R-:W-:Y:S05]  /*2f7b0*/  @!P0 BRA `(.L_x_2217) ;  /* 0xfffffffc00ec8947 */ /* 0x004fea000383ffff */
[----:B------:R-:W-:Y:S05]  /*2f7c0*/  BRA `(.L_x_2270) ;  /* 0xffffffdc00bc7947 */ /* 0x000fea000383ffff */
.L_x_2228:
[----:B-1----:R1:W2:Y:S02]  /*2f7d0*/  SYNCS.PHASECHK.TRANS64.TRYWAIT P0, [R2+URZ+0x38820], R7 ;  /* 0x03882007020075a7 */ /* 0x0022a4000800017f */
[----:B--2---:R-:W-:Y:S05]  /*2f7e0*/  @!P0 NANOSLEEP.SYNCS 0x989680 ;  /* 0x009896800000895d */ /* 0x004fea0003900000 */
[----:B------:R-:W2:Y:S02]  /*2f7f0*/  @!P0 SYNCS.PHASECHK.TRANS64 P0, [R2+URZ+0x38820], R7 ;  /* 0x03882007020085a7 */ /* 0x000ea4000800007f */
[----:B--2---:R-:W-:Y:S05]  /*2f800*/  @!P0 BRA `(.L_x_2228) ;  /* 0xfffffffc00f08947 */ /* 0x004fea000383ffff */
[----:B------:R-:W-:Y:S05]  /*2f810*/  BRA `(.L_x_2271) ;  /* 0xffffffe400a87947 */ /* 0x000fea000383ffff */
.L_x_2229:
[----:B------:R-:W2:Y:S01]  /*2f820*/  S2R R3, SR_TID.X ;  /* 0x0000000000037919 */ /* 0x000ea20000002100 */
[----:B------:R-:W-:Y:S01]  /*2f830*/  BSSY B0, `(.L_x_2272) ;  /* 0x000000a000007945 */ /* 0x000fe20003800000 */
[----:B------:R-:W-:Y:S02]  /*2f840*/  IMAD.MOV.U32 R12, RZ, RZ, RZ ;  /* 0x000000ffff0c7224 */ /* 0x000fe400078e00ff */
[----:B------:R-:W-:Y:S02]  /*2f850*/  IMAD.MOV.U32 R11, RZ, RZ, 0x1f ;  /* 0x0000001fff0b7424 */ /* 0x000fe400078e00ff */
[----:B------:R-:W-:Y:S01]  /*2f860*/  IMAD.MOV.U32 R15, RZ, RZ, -0x1 ;  /* 0xffffffffff0f7424 */ /* 0x000fe200078e00ff */
[----:B--2---:R-:W-:-:S04]  /*2f870*/  SHF.R.U32.HI R3, RZ, 0x5, R3 ;  /* 0x00000005ff037819 */ /* 0x004fc80000011603 */
[----:B------:R-:W-:-:S05]  /*2f880*/  LOP3.LUT R3, R3, 0x3, RZ, 0xc0, !PT ;  /* 0x0000000303037812 */ /* 0x000fca00078ec0ff */
[----:B------:R-:W-:-:S07]  /*2f890*/  IMAD.MOV.U32 R13, RZ, RZ, R3 ;  /* 0x000000ffff0d7224 */ /* 0x000fce00078e0003 */
[----:B01-3--:R-:W-:Y:S05]  /*2f8a0*/  WARPSYNC.COLLECTIVE R15, `(.L_x_2273) ;  /* 0x000000000f087348 */ /* 0x00bfea0003c00000 */
[----:B---3--:R2:W3:Y:S02]  /*2f8b0*/  SHFL.IDX P6, R14, R13, R12, R11 ;  /* 0x0000000c0d0e7389 */ /* 0x0084e400000c000b */
[----:B0123--:R-:W-:Y:S01]  /*2f8c0*/  ENDCOLLECTIVE ;  /* 0x000000000000791b */ /* 0x00ffe20003800000 */
.L_x_2273:
[----:B------:R-:W-:Y:S05]  /*2f8d0*/  BSYNC B0 ;  /* 0x0000000000007941 */ /* 0x000fea0003800000 */
.L_x_2272:
[----:B------:R-:W-:Y:S05]  /*2f8e0*/  BRA `(.L_x_2274) ;  /* 0xffffffe4008c7947 */ /* 0x000fea000383ffff */
.L_x_2230:
[----:B------:R-:W-:Y:S01]  /*2f8f0*/  BSSY B0, `(.L_x_2275) ;  /* 0x0000006000007945 */ /* 0x000fe20003800000 */
[----:B------:R-:W-:-:S07]  /*2f900*/  IMAD.MOV.U32 R15, RZ, RZ, -0x1 ;  /* 0xffffffffff0f7424 */ /* 0x000fce00078e00ff */
[----:B012---:R-:W-:Y:S05]  /*2f910*/  WARPSYNC.COLLECTIVE R15, `(.L_x_2276) ;  /* 0x000000000f0c7348 */ /* 0x007fea0003c00000 */
[----:B------:R-:W-:Y:S02]  /*2f920*/  ELECT P6, UR62, PT ;  /* 0x00000000003e782f */ /* 0x000fe400038c0000 */
[----:B------:R-:W-:Y:S01]  /*2f930*/  MOV R14, UR62 ;  /* 0x0000003e000e7c02 */ /* 0x000fe20008000f00 */
[----:B012---:R-:W-:Y:S10]  /*2f940*/  ENDCOLLECTIVE ;  /* 0x000000000000791b */ /* 0x007ff40003800000 */
.L_x_2276:
[----:B------:R-:W-:Y:S05]  /*2f950*/  BSYNC B0 ;  /* 0x0000000000007941 */ /* 0x000fea0003800000 */
.L_x_2275:
[----:B------:R-:W-:Y:S05]  /*2f960*/  BRA `(.L_x_2277) ;  /* 0xffffffe400807947 */ /* 0x000fea000383ffff */
.L_x_2232:
[----:B0-----:R0:W1:Y:S02]  /*2f970*/  SYNCS.PHASECHK.TRANS64.TRYWAIT P0, [R8+URZ], R7 ;  /* 0x00000007080075a7 */ /* 0x001064000800017f */
[----:B-1----:R-:W-:Y:S05]  /*2f980*/  @!P0 NANOSLEEP.SYNCS 0x989680 ;  /* 0x009896800000895d */ /* 0x002fea0003900000 */
[----:B------:R-:W1:Y:S02]  /*2f990*/  @!P0 SYNCS.PHASECHK.TRANS64 P0, [R8+URZ], R7 ;  /* 0x00000007080085a7 */ /* 0x000e64000800007f */
[----:B-1----:R-:W-:Y:S05]  /*2f9a0*/  @!P0 BRA `(.L_x_2232) ;  /* 0xfffffffc00f08947 */ /* 0x002fea000383ffff */
[----:B------:R-:W-:Y:S05]  /*2f9b0*/  BRA `(.L_x_2278) ;  /* 0xffffffe400b47947 */ /* 0x000fea000383ffff */
.L_x_2233:
[----:B-1----:R1:W2:Y:S02]  /*2f9c0*/  SYNCS.PHASECHK.TRANS64.TRYWAIT P0, [R3+URZ], R0 ;  /* 0x00000000030075a7 */ /* 0x0022a4000800017f */
[----:B--2---:R-:W-:Y:S05]  /*2f9d0*/  @!P0 NANOSLEEP.SYNCS 0x989680 ;  /* 0x009896800000895d */ /* 0x004fea0003900000 */
[----:B------:R-:W2:Y:S02]  /*2f9e0*/  @!P0 SYNCS.PHASECHK.TRANS64 P0, [R3+URZ], R0 ;  /* 0x00000000030085a7 */ /* 0x000ea4000800007f */
[----:B--2---:R-:W-:Y:S05]  /*2f9f0*/  @!P0 BRA `(.L_x_2233) ;  /* 0xfffffffc00f08947 */ /* 0x004fea000383ffff */
[----:B------:R-:W-:Y:S05]  /*2fa00*/  BRA `(.L_x_2279) ;  /* 0xffffffe400a87947 */ /* 0x000fea000383ffff */
.L_x_2235:
[----:B-1----:R1:W2:Y:S02]  /*2fa10*/  SYNCS.PHASECHK.TRANS64.TRYWAIT P0, [R6+URZ], R7 ;  /* 0x00000007060075a7 */ /* 0x0022a4000800017f */
[----:B--2---:R-:W-:Y:S05]  /*2fa20*/  @!P0 NANOSLEEP.SYNCS 0x989680 ;  /* 0x009896800000895d */ /* 0x004fea0003900000 */
[----:B------:R-:W2:Y:S02]  /*2fa30*/  @!P0 SYNCS.PHASECHK.TRANS64 P0, [R6+URZ], R7 ;  /* 0x00000007060085a7 */ /* 0x000ea4000800007f */
[----:B--2---:R-:W-:Y:S05]  /*2fa40*/  @!P0 BRA `(.L_x_2235) ;  /* 0xfffffffc00f08947 */ /* 0x004fea000383ffff */
[----:B------:R-:W-:Y:S05]  /*2fa50*/  BRA `(.L_x_2280) ;  /* 0xffffffe400ac7947 */ /* 0x000fea000383ffff */
        .type           $_ZN7cutlass13device_kernelIN5flash11enable_sm90INS1_16FlashAttnFwdSm90INS1_25CollectiveMainloopFwdSm90ILi2EN4cute5tupleIJNS5_1CILi1EEES8_S8_EEENS6_IJNS7_ILi64EEESA_SA_EEELi512ENS_6half_tEfNS_4arch4Sm90ELb0ELb1ELb1ELb0ELb0ELb0ELb1ELb0ELb0ELb1ELb1ELb0EEENS1_21CollectiveEpilogueFwdINS6_IJSA_NS7_ILi512EEESA_EEES9_SC_SE_Li256ELb0ELb1ELb1ELb0EEENS1_19SingleTileSchedulerILb0ELb1ELb1ELi64EEEEEEEEEvNT_6ParamsE$_ZZN5flash25CollectiveMainloopFwdSm90ILi2EN4cute5tupleIJNS1_1CILi1EEES4_S4_EEENS2_IJNS3_ILi64EEES6_S6_EEELi512EN7cutlass6half_tEfNS8_4arch4Sm90ELb0ELb1ELb1ELb0ELb0ELb0ELb1ELb0ELb0ELb1ELb1ELb0EE3mmaINS_16FlashAttnFwdSm90ISC_NS_21CollectiveEpilogueFwdINS2_IJS6_NS3_ILi512EEES6_EEES5_S9_SB_Li256ELb0ELb1ELb1ELb0EEENS_19SingleTileSchedulerILb0ELb1ELb1ELi64EEEE13SharedStorageENS1_6TensorINS1_11ArrayEngineIfLm128EEENS1_6LayoutINS2_IJNS2_IJNS3_ILi2EEESR_NS3_ILi32EEEEEES4_S4_EEENS2_IJNS2_IJS4_SR_NS3_ILi4EEEEEENS3_ILi0EEESX_EEEEEEENS_7SoftmaxILi2ELi0EEEEEbRKNSC_6ParamsENS8_25PipelineTmaAsyncNoClusterILi2ENS8_16PipelineTmaAsyncILi2EEEEES19_RNS8_13PipelineStateILj2EEERT0_RT1_iRiRKNS_16SeqlenInfoQKNewKILb0ELb0EEENS2_IJiiiiEEERT_ENKUliT_T0_T1_E_clIZSD_ISM_S10_S12_EbS15_S19_S19_S1C_S1E_S1G_iS1H_S1L_S1M_S1O_EUlRS1P_iE0_NS3_ILb1EEES1W_EEDaiS1P_S1Q_S1R_,@function
        .size           $_ZN7cutlass13device_kernelIN5flash11enable_sm90INS1_16FlashAttnFwdSm90INS1_25CollectiveMainloopFwdSm90ILi2EN4cute5tupleIJNS5_1CILi1EEES8_S8_EEENS6_IJNS7_ILi64EEESA_SA_EEELi512ENS_6half_tEfNS_4arch4Sm90ELb0ELb1ELb1ELb0ELb0ELb0ELb1ELb0ELb0ELb1ELb1ELb0EEENS1_21CollectiveEpilogueFwdINS6_IJSA_NS7_ILi512EEESA_EEES9_SC_SE_Li256ELb0ELb1ELb1ELb0EEENS1_19SingleTileSchedulerILb0ELb1ELb1ELi64EEEEEEEEEvNT_6ParamsE$_ZZN5flash25CollectiveMainloopFwdSm90ILi2EN4cute5tupleIJNS1_1CILi1EEES4_S4_EEENS2_IJNS3_ILi64EEES6_S6_EEELi512EN7cutlass6half_tEfNS8_4arch4Sm90ELb0ELb1ELb1ELb0ELb0ELb0ELb1ELb0ELb0ELb1ELb1ELb0EE3mmaINS_16FlashAttnFwdSm90ISC_NS_21CollectiveEpilogueFwdINS2_IJS6_NS3_ILi512EEES6_EEES5_S9_SB_Li256ELb0ELb1ELb1ELb0EEENS_19SingleTileSchedulerILb0ELb1ELb1ELi64EEEE13SharedStorageENS1_6TensorINS1_11ArrayEngineIfLm128EEENS1_6LayoutINS2_IJNS2_IJNS3_ILi2EEESR_NS3_ILi32EEEEEES4_S4_EEENS2_IJNS2_IJS4_SR_NS3_ILi4EEEEEENS3_ILi0EEESX_EEEEEEENS_7SoftmaxILi2ELi0EEEEEbRKNSC_6ParamsENS8_25PipelineTmaAsyncNoClusterILi2ENS8_16PipelineTmaAsyncILi2EEEEES19_RNS8_13PipelineStateILj2EEERT0_RT1_iRiRKNS_16SeqlenInfoQKNewKILb0ELb0EEENS2_IJiiiiEEERT_ENKUliT_T0_T1_E_clIZSD_ISM_S10_S12_EbS15_S19_S19_S1C_S1E_S1G_iS1H_S1L_S1M_S1O_EUlRS1P_iE0_NS3_ILb1EEES1W_EEDaiS1P_S1Q_S1R_,(.L_x_6045 - $_ZN7cutlass13device_kernelIN5flash11enable_sm90INS1_16FlashAttnFwdSm90INS1_25CollectiveMainloopFwdSm90ILi2EN4cute5tupleIJNS5_1CILi1EEES8_S8_EEENS6_IJNS7_ILi64EEESA_SA_EEELi512ENS_6half_tEfNS_4arch4Sm90ELb0ELb1ELb1ELb0ELb0ELb0ELb1ELb0ELb0ELb1ELb1ELb0EEENS1_21CollectiveEpilogueFwdINS6_IJSA_NS7_ILi512EEESA_EEES9_SC_SE_Li256ELb0ELb1ELb1ELb0EEENS1_19SingleTileSchedulerILb0ELb1ELb1ELi64EEEEEEEEEvNT_6ParamsE$_ZZN5flash25CollectiveMainloopFwdSm90ILi2EN4cute5tupleIJNS1_1CILi1EEES4_S4_EEENS2_IJNS3_ILi64EEES6_S6_EEELi512EN7cutlass6half_tEfNS8_4arch4Sm90ELb0ELb1ELb1ELb0ELb0ELb0ELb1ELb0ELb0ELb1ELb1ELb0EE3mmaINS_16FlashAttnFwdSm90ISC_NS_21CollectiveEpilogueFwdINS2_IJS6_NS3_ILi512EEES6_EEES5_S9_SB_Li256ELb0ELb1ELb1ELb0EEENS_19SingleTileSchedulerILb0ELb1ELb1ELi64EEEE13SharedStorageENS1_6TensorINS1_11ArrayEngineIfLm128EEENS1_6LayoutINS2_IJNS2_IJNS3_ILi2EEESR_NS3_ILi32EEEEEES4_S4_EEENS2_IJNS2_IJS4_SR_NS3_ILi4EEEEEENS3_ILi0EEESX_EEEEEEENS_7SoftmaxILi2ELi0EEEEEbRKNSC_6ParamsENS8_25PipelineTmaAsyncNoClusterILi2ENS8_16PipelineTmaAsyncILi2EEEEES19_RNS8_13PipelineStateILj2EEERT0_RT1_iRiRKNS_16SeqlenInfoQKNewKILb0ELb0EEENS2_IJiiiiEEERT_ENKUliT_T0_T1_E_clIZSD_ISM_S10_S12_EbS15_S19_S19_S1C_S1E_S1G_iS1H_S1L_S1M_S1O_EUlRS1P_iE0_NS3_ILb1EEES1W_EEDaiS1P_S1Q_S1R_)
$_ZN7cutlass13device_kernelIN5flash11enable_sm90INS1_16FlashAttnFwdSm90INS1_25CollectiveMainloopFwdSm90ILi2EN4cute5tupleIJNS5_1CILi1EEES8_S8_EEENS6_IJNS7_ILi64EEESA_SA_EEELi512ENS_6half_tEfNS_4arch4Sm90ELb0ELb1ELb1ELb0ELb0ELb0ELb1ELb0ELb0ELb1ELb1ELb0EEENS1_21CollectiveEpilogueFwdINS6_IJSA_NS7_ILi512EEESA_EEES9_SC_SE_Li256ELb0ELb1ELb1ELb0EEENS1_19SingleTileSchedulerILb0ELb1ELb1ELi64EEEEEEEEEvNT_6ParamsE$_ZZN5flash25CollectiveMainloopFwdSm90ILi2EN4cute5tupleIJNS1_1CILi1EEES4_S4_EEENS2_IJNS3_ILi64EEES6_S6_EEELi512EN7cutlass6half_tEfNS8_4arch4Sm90ELb0ELb1ELb1ELb0ELb0ELb0ELb1ELb0ELb0ELb1ELb1ELb0EE3mmaINS_16FlashAttnFwdSm90ISC_NS_21CollectiveEpilogueFwdINS2_IJS6_NS3_ILi512EEES6_EEES5_S9_SB_Li256ELb0ELb1ELb1ELb0EEENS_19SingleTileSchedulerILb0ELb1ELb1ELi64EEEE13SharedStorageENS1_6TensorINS1_11ArrayEngineIfLm128EEENS1_6LayoutINS2_IJNS2_IJNS3_ILi2EEESR_NS3_ILi32EEEEEES4_S4_EEENS2_IJNS2_IJS4_SR_NS3_ILi4EEEEEENS3_ILi0EEESX_EEEEEEENS_7SoftmaxILi2ELi0EEEEEbRKNSC_6ParamsENS8_25PipelineTmaAsyncNoClusterILi2ENS8_16PipelineTmaAsyncILi2EEEEES19_RNS8_13PipelineStateILj2EEERT0_RT1_iRiRKNS_16SeqlenInfoQKNewKILb0ELb0EEENS2_IJiiiiEEERT_ENKUliT_T0_T1_E_clIZSD_ISM_S10_S12_EbS15_S19_S19_S1C_S1E_S1G_iS1H_S1L_S1M_S1O_EUlRS1P_iE0_NS3_ILb1EEES1W_EEDaiS1P_S1Q_S1R_:
[----:B------:R-:W-:Y:S05]  /*2fa60*/  YIELD ;  /* 0x0000000000007946 */ /* 0x000fea0003800000 */
[----:B------:R-:W-:Y:S02]  /*2fa70*/  ULDC UR4, c[0x0][0x20] ;  /* 0x0000080000047ab9 */ /* 0x000fe40000000800 */
[----:B------:R-:W-:-:S05]  /*2fa80*/  VIADD R6, R39, -UR4 ;  /* 0x8000000427067c36 */ /* 0x000fca0008000000 */
[----:B------:R-:W2:Y:S01]  /*2fa90*/  LDL.64 R12, [R6+0x18] ;  /* 0x00001800060c7983 */ /* 0x000ea20000100a00 */
[----:B------:R-:W0:Y:S03]  /*2faa0*/  LDC.64 R4, c[0x0][0x208] ;  /* 0x00008200ff047b82 */ /* 0x000e260000000a00 */
[----:B------:R-:W3:Y:S01]  /*2fab0*/  LDL.64 R10, [R6] ;  /* 0x00000000060a7983 */ /* 0x000ee20000100a00 */
[----:B0-----:R-:W-:Y:S02]  /*2fac0*/  R2UR UR4, R4 ;  /* 0x00000000040472ca */ /* 0x001fe400000e0000 */
[----:B------:R-:W-:-:S13]  /*2fad0*/  R2UR UR5, R5 ;  /* 0x00000000050572ca */ /* 0x000fda00000e0000 */
[----:B--2---:R-:W2:Y:S01]  /*2fae0*/  LD.E R8, desc[UR4][R12.64+0x1c] ;  /* 0x00001c040c087980 */ /* 0x004ea2000c101900 */
[C---:B------:R-:W-:Y:S02]  /*2faf0*/  R2UR UR4, R4.reuse ;  /* 0x00000000040472ca */ /* 0x040fe400000e0000 */
[C---:B------:R-:W-:Y:S02]  /*2fb00*/  R2UR UR5, R5.reuse ;  /* 0x00000000050572ca */ /* 0x040fe400000e0000 */
[----:B------:R-:W-:Y:S02]  /*2fb10*/  R2UR UR6, R4 ;  /* 0x00000000040672ca */ /* 0x000fe400000e0000 */
[----:B------:R-:W-:Y:S01]  /*2fb20*/  R2UR UR7, R5 ;  /* 0x00000000050772ca */ /* 0x000fe200000e0000 */
[----:B------:R-:W-:Y:S01]  /*2fb30*/  BSSY B1, `(.L_x_2281) ;  /* 0x0000009000017945 */ /* 0x000fe20003800000 */
[----:B------:R-:W-:-:S07]  /*2fb40*/  IMAD.MOV.U32 R9, RZ, RZ, R53 ;  /* 0x000000ffff097224 */ /* 0x000fce00078e0035 */
[----:B---3--:R0:W5:Y:S04]  /*2fb50*/  LD.E R7, desc[UR4][R10.64] ;  /* 0x000000040a077980 */ /* 0x008168000c101900 */
[----:B------:R0:W5:Y:S01]  /*2fb60*/  LD.E R18, desc[UR6][R10.64+0x4] ;  /* 0x000004060a127980 */ /* 0x000162000c101900 */
[----:B--2---:R-:W-:-:S04]  /*2fb70*/  LOP3.LUT R8, R8, 0x1, RZ, 0xfc, !PT ;  /* 0x0000000108087812 */ /* 0x004fc800078efcff */
[----:B------:R-:W-:Y:S01]  /*2fb80*/  ISETP.NE.AND P0, PT, R8, 0x3, PT ;  /* 0x000000030800780c */ /* 0x000fe20003f05270 */
[----:B------:R-:W-:-:S12]  /*2fb90*/  IMAD.MOV.U32 R8, RZ, RZ, R52 ;  /* 0x000000ffff087224 */ /* 0x000fd800078e0034 */
[----:B0-----:R-:W-:Y:S05]  /*2fba0*/  @!P0 BRA `(.L_x_2282) ;  /* 0x0000000000048947 */ /* 0x001fea0003800000 */
[----:B------:R-:W-:Y:S01]  /*2fbb0*/  BPT.TRAP 0x1 ;  /* 0x000000040000795c */ /* 0x000fe20000300000 */
.L_x_2282:
[----:B------:R-:W-:Y:S05]  /*2fbc0*/  BSYNC B1 ;  /* 0x0000000000017941 */ /* 0x000fea0003800000 */
.L_x_2281:
[----:B------:R-:W-:Y:S02]  /*2fbd0*/  R2UR UR4, R4 ;  /* 0x00000000040472ca */ /* 0x000fe400000e0000 */
[----:B------:R-:W-:-:S13]  /*2fbe0*/  R2UR UR5, R5 ;  /* 0x00000000050572ca */ /* 0x000fda00000e0000 */
[----:B------:R-:W2:Y:S01]  /*2fbf0*/  LD.E.64 R14, desc[UR4][R12.64+0x8] ;  /* 0x000008040c0e7980 */ /* 0x000ea2000c101b00 */
[----:B-----5:R-:W-:Y:S02]  /*2fc00*/  SHF.L.U32 R20, R18, 0x1f, RZ ;  /* 0x0000001f12147819 */ /* 0x020fe400000006ff */
[----:B--2---:R-:W-:-:S05]  /*2fc10*/  MOV R14, R14 ;  /* 0x0000000e000e7202 */ /* 0x004fca0000000f00 */
[----:B------:R-:W-:-:S04]  /*2fc20*/  IMAD R7, R7, 0x8, R14 ;  /* 0x0000000807077824 */ /* 0x000fc800078e020e */
[----:B------:R0:W1:Y:S01]  /*2fc30*/  SYNCS.PHASECHK.TRANS64.TRYWAIT P0, [R7+URZ], R20 ;  /* 0x00000014070075a7 */ /* 0x000062000800017f */
[----:B------:R-:W2:Y:S01]  /*2fc40*/  LD.E R18, desc[UR4][R12.64+0x1c] ;  /* 0x00001c040c127980 */ /* 0x000ea2000c101900 */
[----:B------:R-:W-:Y:S02]  /*2fc50*/  R2UR UR6, R4 ;  /* 0x00000000040672ca */ /* 0x000fe400000e0000 */
[----:B------:R-:W-:Y:S01]  /*2fc60*/  R2UR UR7, R5 ;  /* 0x00000000050772ca */ /* 0x000fe200000e0000 */
[----:B------:R0:W5:Y:S01]  /*2fc70*/  LD.E R14, desc[UR4][R10.64] ;  /* 0x000000040a0e7980 */ /* 0x000162000c101900 */
[----:B------:R-:W-:Y:S11]  /*2fc80*/  BSSY B1, `(.L_x_2283) ;  /* 0x0000006000017945 */ /* 0x000ff60003800000 */
[----:B------:R0:W5:Y:S01]  /*2fc90*/  LD.E R15, desc[UR6][R10.64+0x4] ;  /* 0x000004060a0f7980 */ /* 0x000162000c101900 */
[----:B--2---:R-:W-:-:S04]  /*2fca0*/  LOP3.LUT R18, R18, 0x1, RZ, 0xfc, !PT ;  /* 0x0000000112127812 */ /* 0x004fc800078efcff */
[----:B------:R-:W-:-:S13]  /*2fcb0*/  ISETP.NE.AND P1, PT, R18, 0x3, PT ;  /* 0x000000031200780c */ /* 0x000fda0003f25270 */
[----:B01----:R-:W-:Y:S05]  /*2fcc0*/  @!P1 BRA `(.L_x_2284) ;  /* 0x0000000000049947 */ /* 0x003fea0003800000 */
[----:B------:R-:W-:Y:S01]  /*2fcd0*/  BPT.TRAP 0x1 ;  /* 0x000000040000795c */ /* 0x000fe20000300000 */
.L_x_2284:
[----:B------:R-:W-:Y:S05]  /*2fce0*/  BSYNC B1 ;  /* 0x0000000000017941 */ /* 0x000fea0003800000 */
.L_x_2283:
[----:B------:R-:W-:Y:S04]  /*2fcf0*/  BSSY B1, `(.L_x_2285) ;  /* 0x000000a000017945 */ /* 0x000fe80003800000 */
[----:B------:R-:W-:Y:S05]  /*2fd00*/  @P0 BRA `(.L_x_2286) ;  /* 0x0000000000200947 */ /* 0x000fea0003800000 */
[----:B------:R-:W-:Y:S02]  /*2fd10*/  R2UR UR4, R4 ;  /* 0x00000000040472ca */ /* 0x000fe400000e0000 */
[----:B------:R-:W-:-:S13]  /*2fd20*/  R2UR UR5, R5 ;  /* 0x00000000050572ca */ /* 0x000fda00000e0000 */
[----:B------:R-:W2:Y:S01]  /*2fd30*/  LD.E.64 R12, desc[UR4][R12.64+0x8] ;  /* 0x000008040c0c7980 */ /* 0x000ea2000c101b00 */
[----:B-----5:R-:W-:Y:S02]  /*2fd40*/  SHF.L.U32 R15, R15, 0x1f, RZ ;  /* 0x0000001f0f0f7819 */ /* 0x020fe400000006ff */
[----:B--2---:R-:W-:-:S05]  /*2fd50*/  MOV R7, R12 ;  /* 0x0000000c00077202 */ /* 0x004fca0000000f00 */
[----:B------:R-:W-:-:S04]  /*2fd60*/  IMAD R14, R14, 0x8, R7 ;  /* 0x000000080e0e7824 */ /* 0x000fc800078e0207 */
[----:B------:R-:W0:Y:S02]  /*2fd70*/  SYNCS.PHASECHK.TRANS64.TRYWAIT P0, [R14+URZ], R15 ;  /* 0x0000000f0e0075a7 */ /* 0x000e24000800017f */
[----:B0-----:R-:W-:Y:S05]  /*2fd80*/  @!P0 BRA `(.L_x_2287) ;  /* 0x000000f000d88947 */ /* 0x001fea0003800000 */
.L_x_2286:
[----:B------:R-:W-:Y:S05]  /*2fd90*/  BSYNC B1 ;  /* 0x0000000000017941 */ /* 0x000fea0003800000 */
.L_x_2285:
[----:B0----5:R-:W2:Y:S04]  /*2fda0*/  LDL.64 R14, [R6] ;  /* 0x00000000060e7983 */ /* 0x021ea80000100a00 */
[----:B------:R-:W3:Y:S01]  /*2fdb0*/  LDL.64 R12, [R6+0x28] ;  /* 0x00002800060c7983 */ /* 0x000ee20000100a00 */
[C---:B------:R-:W-:Y:S02]  /*2fdc0*/  R2UR UR6, R4.reuse ;  /* 0x00000000040672ca */ /* 0x040fe400000e0000 */
[C---:B------:R-:W-:Y:S01]  /*2fdd0*/  R2UR UR7, R5.reuse ;  /* 0x00000000050772ca */ /* 0x040fe200000e0000 */
[----:B------:R-:W4:Y:S01]  /*2fde0*/  LDL.64 R10, [R6+0x20] ;  /* 0x00002000060a7983 */ /* 0x000f220000100a00 */
[C---:B------:R-:W-:Y:S02]  /*2fdf0*/  R2UR UR4, R4.reuse ;  /* 0x00000000040472ca */ /* 0x040fe400000e0000 */
[----:B------:R-:W-:Y:S01]  /*2fe00*/  R2UR UR5, R5 ;  /* 0x00000000050572ca */ /* 0x000fe200000e0000 */
[----:B------:R-:W4:Y:S08]  /*2fe10*/  LDL.64 R18, [R6+0x8] ;  /* 0x0000080006127983 */ /* 0x000f300000100a00 */
[----:B--2---:R-:W2:Y:S04]  /*2fe20*/  LD.E R15, desc[UR6][R14.64] ;  /* 0x000000060e0f7980 */ /* 0x004ea8000c101900 */
[----:B---3--:R-:W2:Y:S01]  /*2fe30*/  LD.E.64 R20, desc[UR4][R12.64] ;  /* 0x000000040c147980 */ /* 0x008ea2000c101b00 */
[----:B------:R-:W-:Y:S05]  /*2fe40*/  WARPSYNC.ALL ;  /* 0x0000000000007948 */ /* 0x000fea0003800000 */
[----:B------:R-:W-:-:S02]  /*2fe50*/  R2UR UR4, R4 ;  /* 0x00000000040472ca */ /* 0x000fc400000e0000 */
[C---:B------:R-:W-:Y:S02]  /*2fe60*/  R2UR UR5, R5.reuse ;  /* 0x00000000050572ca */ /* 0x040fe400000e0000 */
[----:B------:R-:W-:Y:S02]  /*2fe70*/  R2UR UR6, R4 ;  /* 0x00000000040672ca */ /* 0x000fe400000e0000 */
[----:B------:R-:W-:-:S09]  /*2fe80*/  R2UR UR7, R5 ;  /* 0x00000000050772ca */ /* 0x000fd200000e0000 */
[----:B----4-:R0:W-:Y:S04]  /*2fe90*/  ST.E desc[UR4][R18.64], RZ ;  /* 0x000000ff12007985 */ /* 0x0101e8000c101904 */
[----:B------:R-:W3:Y:S01]  /*2fea0*/  LD.E.64 R12, desc[UR6][R10.64] ;  /* 0x000000060a0c7980 */ /* 0x000ee2000c101b00 */
[----:B--2---:R-:W-:Y:S01]  /*2feb0*/  IMAD R14, R15, 0x200, R20 ;  /* 0x000002000f0e7824 */ /* 0x004fe200078e0214 */
[----:B------:R-:W-:Y:S01]  /*2fec0*/  WARPGROUP.ARRIVE ;  /* 0x00000000000079c5 */ /* 0x000fe20000000000 */
[----:B------:R-:W-:Y:S01]  /*2fed0*/  IMAD.MOV.U32 R15, RZ, RZ, R21 ;  /* 0x000000ffff0f7224 */ /* 0x000fe200078e0015 */
[----:B------:R-:W-:Y:S01]  /*2fee0*/  R2UR UR8, R4 ;  /* 0x00000000040872ca */ /* 0x000fe200000e0000 */
[----:B------:R-:W-:Y:S01]  /*2fef0*/  IMAD.MOV.U32 R7, RZ, RZ, 0x1 ;  /* 0x00000001ff077424 */ /* 0x000fe200078e00ff */
[----:B------:R-:W-:-:S02]  /*2ff00*/  R2UR UR6, R14 ;  /* 0x000000000e0672ca */ /* 0x000fc400000e0000 */
[----:B------:R-:W-:Y:S02]  /*2ff10*/  R2UR UR7, R15 ;  /* 0x000000000f0772ca */ /* 0x000fe400000e0000 */
[C---:B------:R-:W-:Y:S02]  /*2ff20*/  R2UR UR9, R5.reuse ;  /* 0x00000000050972ca */ /* 0x040fe400000e0000 */
[----:B------:R-:W-:Y:S02]  /*2ff30*/  R2UR UR10, R4 ;  /* 0x00000000040a72ca */ /* 0x000fe400000e0000 */
[----:B------:R-:W-:Y:S02]  /*2ff40*/  R2UR UR11, R5 ;  /* 0x00000000050b72ca */ /* 0x000fe400000e0000 */
[----:B---3--:R-:W-:Y:S02]  /*2ff50*/  R2UR UR4, R12 ;  /* 0x000000000c0472ca */ /* 0x008fe400000e0000 */
[----:B------:R-:W-:-:S13]  /*2ff60*/  R2UR UR5, R13 ;  /* 0x000000000d0572ca */ /* 0x000fda00000e0000 */
[----:B------:R-:W-:Y:S03]  /*2ff70*/  HGMMA.64x64x16.F32 R24, gdesc[UR4], RZ, !UPT, gsb0 ;  /* 0x00e00000041879f0 */ /* 0x000fe6000c0008ff */
[----:B------:R-:W-:Y:S02]  /*2ff80*/  WARPGROUP.DEPBAR.LE gsb0, 0x0 ;  /* 0x00008000000079c5 */ /* 0x000fe40000010000 */
[----:B------:R0:W-:Y:S04]  /*2ff90*/  ST.E desc[UR8][R18.64], R7 ;  /* 0x0000000712007985 */ /* 0x0001e8000c101908 */
[----:B------:R-:W2:Y:S01]  /*2ffa0*/  LD.E.64 R12, desc[UR10][R10.64] ;  /* 0x0000000a0a0c7980 */ /* 0x000ea2000c101b00 */
[----:B------:R-:W-:Y:S01]  /*2ffb0*/  VIADD R20, R14, 0x2 ;  /* 0x000000020e147836 */ /* 0x000fe20000000000 */
[----:B------:R-:W-:Y:S01]  /*2ffc0*/  R2UR UR7, R21 ;  /* 0x00000000150772ca */ /* 0x000fe200000e0000 */
[----:B------:R-:W-:Y:S01]  /*2ffd0*/  WARPGROUP.ARRIVE ;  /* 0x00000000000079c5 */ /* 0x000fe20000000000 */
[----:B------:R-:W-:-:S02]  /*2ffe0*/  R2UR UR8, R4 ;  /* 0x00000000040872ca */ /* 0x000fc400000e0000 */
[----:B------:R-:W-:Y:S02]  /*2fff0*/  R2UR UR6, R20 ;  /* 0x00000000140672ca */ /* 0x000fe400000e0000 */
[C---:B------:R-:W-:Y:S02]  /*30000*/  R2UR UR9, R5.reuse ;  /* 0x00000000050972ca */ /* 0x040fe400000e0000 */
[----:B------:R-:W-:Y:S02]  /*30010*/  R2UR UR10, R4 ;  /* 0x00000000040a72ca */ /* 0x000fe400000e0000 */
[----:B------:R-:W-:Y:S01]  /*30020*/  R2UR UR11, R5 ;  /* 0x00000000050b72ca */ /* 0x000fe200000e0000 */
[----:B--2---:R-:W-:Y:S01]  /*30030*/  VIADD R12, R12, 0x2 ;  /* 0x000000020c0c7836 */ /* 0x004fe20000000000 */
[----:B------:R-:W-:-:S04]  /*30040*/  R2UR UR5, R13 ;  /* 0x000000000d0572ca */ /* 0x000fc800000e0000 */
[----:B------:R-:W-:-:S13]  /*30050*/  R2UR UR4, R12 ;  /* 0x000000000c0472ca */ /* 0x000fda00000e0000 */
[----:B------:R-:W-:Y:S03]  /*30060*/  HGMMA.64x64x16.F32 R24, gdesc[UR4], R24, gsb0 ;  /* 0x00e00000041879f0 */ /* 0x000fe60008000818 */
        /* <DEDUP_REMOVED lines=19> */
[----:B------:R-:W-:Y:S01]  /*301a0*/  WARPGROUP.ARRIVE ;  /* 0x00000000000079c5 */ /* 0x000fe20000000000 */
[----:B------:R-:W-:Y:S01]  /*301b0*/  IMAD.MOV.U32 R15, RZ, RZ, R21 ;  /* 0x000000ffff0f7224 */ /* 0x000fe200078e0015 */
[----:B------:R-:W-:-:S02]  /*301c0*/  R2UR UR8, R4 ;  /* 0x00000000040872ca */ /* 0x000fc400000e0000 */
[----:B------:R-:W-:Y:S02]  /*301d0*/  R2UR UR6, R14 ;  /* 0x000000000e0672ca */ /* 0x000fe400000e0000 */
        /* <DEDUP_REMOVED lines=8> */
[----:B------:R-:W2:Y:S01]  /*30260*/  LDL.64 R12, [R6+0x38] ;  /* 0x00003800060c7983 */ /* 0x000ea20000100a00 */
[----:B------:R-:W-:-:S02]  /*30270*/  R2UR UR4, R4 ;  /* 0x00000000040472ca */ /* 0x000fc400000e0000 */
[----:B------:R-:W-:Y:S01]  /*30280*/  R2UR UR5, R5 ;  /* 0x00000000050572ca */ /* 0x000fe200000e0000 */
[----:B------:R-:W3:-:S12]  /*30290*/  LDL.64 R10, [R6+0x30] ;  /* 0x00003000060a7983 */ /* 0x000ed80000100a00 */
[----:B--2---:R-:W2:Y:S01]  /*302a0*/  LD.E R12, desc[UR4][R12.64] ;  /* 0x000000040c0c7980 */ /* 0x004ea2000c101900 */
[----:B---3--:R-:W-:Y:S01]  /*302b0*/  MOV R10, R10 ;  /* 0x0000000a000a7202 */ /* 0x008fe20000000f00 */
[----:B------:R-:W-:Y:S01]  /*302c0*/  BSSY B1, `(.L_x_2288) ;  /* 0x0000007000017945 */ /* 0x000fe20003800000 */
[----:B--2---:R-:W-:-:S04]  /*302d0*/  LEA.HI R14, R12, R12, RZ, 0x1 ;  /* 0x0000000c0c0e7211 */ /* 0x004fc800078f08ff */
[----:B------:R-:W-:-:S05]  /*302e0*/  LOP3.LUT R15, R14, 0xfffffffe, RZ, 0xc0, !PT ;  /* 0xfffffffe0e0f7812 */ /* 0x000fca00078ec0ff */
[----:B------:R-:W-:-:S05]  /*302f0*/  IMAD.IADD R15, R12, 0x1, -R15 ;  /* 0x000000010c0f7824 */ /* 0x000fca00078e0a0f */
[----:B------:R-:W-:-:S04]  /*30300*/  SHF.L.U32 R15, R15, 0x1f, RZ ;  /* 0x0000001f0f0f7819 */ /* 0x000fc800000006ff */
[----:B------:R-:W1:Y:S02]  /*30310*/  SYNCS.PHASECHK.TRANS64.TRYWAIT P0, [R10+URZ+0x38810], R15 ;  /* 0x0388100f0a0075a7 */ /* 0x000e64000800017f */
[----:B01----:R-:W-:Y:S05]  /*30320*/  @!P0 BRA `(.L_x_2289) ;  /* 0x000000ec00848947 */ /* 0x003fea0003800000 */
.L_x_2312:
[----:B------:R-:W-:Y:S05]  /*30330*/  BSYNC B1 ;  /* 0x0000000000017941 */ /* 0x000fea0003800000 */
.L_x_2288:
[----:B------:R-:W2:Y:S01]  /*30340*/  LDL.64 R12, [R6+0x40] ;  /* 0x00004000060c7983 */ /* 0x000ea20000100a00 */
[----:B------:R-:W-:Y:S02]  /*30350*/  R2UR UR4, R4 ;  /* 0x00000000040472ca */ /* 0x000fe400000e0000 */
[----:B------:R-:W-:Y:S01]  /*30360*/  R2UR UR5, R5 ;  /* 0x00000000050572ca */ /* 0x000fe200000e0000 */
[----:B0-----:R-:W3:-:S12]  /*30370*/  LDL.64 R10, [R6] ;  /* 0x00000000060a7983 */ /* 0x001ed80000100a00 */
[----:B--2---:R-:W2:Y:S01]  /*30380*/  LD.E R14, desc[UR4][R12.64+0x1c] ;  /* 0x00001c040c0e7980 */ /* 0x004ea2000c101900 */
[----:B------:R-:W-:Y:S02]  /*30390*/  R2UR UR6, R4 ;  /* 0x00000000040672ca */ /* 0x000fe400000e0000 */
[----:B------:R-:W-:Y:S01]  /*303a0*/  R2UR UR7, R5 ;  /* 0x00000000050772ca */ /* 0x000fe200000e0000 */
[----:B---3--:R0:W5:Y:S01]  /*303b0*/  LD.E R18, desc[UR4][R10.64] ;  /* 0x000000040a127980 */ /* 0x008162000c101900 */
[----:B------:R-:W-:Y:S11]  /*303c0*/  BSSY B1, `(.L_x_2290) ;  /* 0x0000006000017945 */ /* 0x000ff60003800000 */
[----:B------:R0:W5:Y:S01]  /*303d0*/  LD.E R19, desc[UR6][R10.64+0x4] ;  /* 0x000004060a137980 */ /* 0x000162000c101900 */
[----:B--2---:R-:W-:-:S04]  /*303e0*/  LOP3.LUT R14, R14, 0x1, RZ, 0xfc, !PT ;  /* 0x000000010e0e7812 */ /* 0x004fc800078efcff */
[----:B------:R-:W-:-:S13]  /*303f0*/  ISETP.NE.AND P0, PT, R14, 0x3, PT ;  /* 0x000000030e00780c */ /* 0x000fda0003f05270 */
[----:B0-----:R-:W-:Y:S05]  /*30400*/  @!P0 BRA `(.L_x_2291) ;  /* 0x0000000000048947 */ /* 0x001fea0003800000 */
[----:B------:R-:W-:Y:S01]  /*30410*/  BPT.TRAP 0x1 ;  /* 0x000000040000795c */ /* 0x000fe20000300000 */
.L_x_2291:
[----:B------:R-:W-:Y:S05]  /*30420*/  BSYNC B1 ;  /* 0x0000000000017941 */ /* 0x000fea0003800000 */
.L_x_2290:
        /* <DEDUP_REMOVED lines=17> */
.L_x_2293:
[----:B------:R-:W-:Y:S05]  /*30540*/  BSYNC B1 ;  /* 0x0000000000017941 */ /* 0x000fea0003800000 */
.L_x_2292:
        /* <DEDUP_REMOVED lines=10> */
.L_x_2295:
[----:B------:R-:W-:Y:S05]  /*305f0*/  BSYNC B1 ;  /* 0x0000000000017941 */ /* 0x000fea0003800000 */
.L_x_2294:
[----:B------:R-:W2:Y:S04]  /*30600*/  LDL.64 R18, [R6] ;  /* 0x0000000006127983 */ /* 0x000ea80000100a00 */
[----:B------:R-:W3:Y:S01]  /*30610*/  LDL.64 R12, [R6+0x58] ;  /* 0x00005800060c7983 */ /* 0x000ee20000100a00 */
[C---:B------:R-:W-:Y:S02]  /*30620*/  R2UR UR6, R4.reuse ;  /* 0x00000000040672ca */ /* 0x040fe400000e0000 */
[C---:B------:R-:W-:Y:S01]  /*30630*/  R2UR UR7, R5.reuse ;  /* 0x00000000050772ca */ /* 0x040fe200000e0000 */
[----:B------:R-:W4:Y:S01]  /*30640*/  LDL.64 R10, [R6+0x48] ;  /* 0x00004800060a7983 */ /* 0x000f220000100a00 */
[C---:B------:R-:W-:Y:S02]  /*30650*/  R2UR UR4, R4.reuse ;  /* 0x00000000040472ca */ /* 0x040fe400000e0000 */
[----:B------:R-:W-:Y:S01]  /*30660*/  R2UR UR5, R5 ;  /* 0x00000000050572ca */ /* 0x000fe200000e0000 */
[----:B0----5:R-:W4:Y:S08]  /*30670*/  LDL.64 R14, [R6+0x50] ;  /* 0x00005000060e7983 */ /* 0x021f300000100a00 */
[----:B--2---:R-:W2:Y:S04]  /*30680*/  LD.E R21, desc[UR6][R18.64] ;  /* 0x0000000612157980 */ /* 0x004ea8000c101900 */
[----:B---3--:R-:W2:Y:S01]  /*30690*/  LD.E.64 R12, desc[UR4][R12.64] ;  /* 0x000000040c0c7980 */ /* 0x008ea2000c101b00 */
[----:B------:R-:W-:Y:S05]  /*306a0*/  WARPSYNC.ALL ;  /* 0x0000000000007948 */ /* 0x000fea0003800000 */
[----:B------:R-:W-:-:S02]  /*306b0*/  R2UR UR6, R4 ;  /* 0x00000000040672ca */ /* 0x000fc400000e0000 */
[C---:B------:R-:W-:Y:S02]  /*306c0*/  R2UR UR7, R5.reuse ;  /* 0x00000000050772ca */ /* 0x040fe400000e0000 */
[----:B------:R-:W-:Y:S02]  /*306d0*/  R2UR UR4, R4 ;  /* 0x00000000040472ca */ /* 0x000fe400000e0000 */
[----:B------:R-:W-:-:S09]  /*306e0*/  R2UR UR5, R5 ;  /* 0x00000000050572ca */ /* 0x000fd200000e0000 */
[----:B----4-:R-:W3:Y:S04]  /*306f0*/  LD.E R20, desc[UR6][R10.64] ;  /* 0x000000060a147980 */ /* 0x010ee8000c101900 */
[----:B------:R-:W4:Y:S01]  /*30700*/  LD.E.64 R18, desc[UR4][R14.64] ;  /* 0x000000040e127980 */ /* 0x000f22000c101b00 */
[----:B--2---:R-:W-:Y:S01]  /*30710*/  IMAD R12, R21, 0x1000, R12 ;  /* 0x00001000150c7824 */ /* 0x004fe200078e020c */
[----:B------:R-:W-:Y:S01]  /*30720*/  R2UR UR7, R13 ;  /* 0x000000000d0772ca */ /* 0x000fe200000e0000 */
[----:B------:R-:W-:Y:S01]  /*30730*/  WARPGROUP.ARRIVE ;  /* 0x00000000000079c5 */ /* 0x000fe20000000000 */
[----:B------:R-:W-:Y:S02]  /*30740*/  R2UR UR8, R4 ;  /* 0x00000000040872ca */ /* 0x000fe400000e0000 */
[----:B------:R-:W-:-:S02]  /*30750*/  R2UR UR6, R12 ;  /* 0x000000000c0672ca */ /* 0x000fc400000e0000 */
[C---:B------:R-:W-:Y:S02]  /*30760*/  R2UR UR9, R5.reuse ;  /* 0x00000000050972ca */ /* 0x040fe400000e0000 */
[----:B------:R-:W-:Y:S02]  /*30770*/  R2UR UR10, R4 ;  /* 0x00000000040a72ca */ /* 0x000fe400000e0000 */
[----:B------:R-:W-:Y:S02]  /*30780*/  R2UR UR11, R5 ;  /* 0x00000000050b72ca */ /* 0x000fe400000e0000 */
[----:B---3--:R-:W-:Y:S02]  /*30790*/  ISETP.NE.U32.AND P0, PT, R20, RZ, PT ;  /* 0x000000ff1400720c */ /* 0x008fe40003f05070 */
[----:B----4-:R-:W-:Y:S02]  /*307a0*/  R2UR UR4, R18 ;  /* 0x00000000120472ca */ /* 0x010fe400000e0000 */
[----:B------:R-:W-:-:S09]  /*307b0*/  R2UR UR5, R19 ;  /* 0x00000000130572ca */ /* 0x000fd200000e0000 */
[----:B------:R-:W-:-:S05]  /*307c0*/  VOTEU.ANY UP0, P0 ;  /* 0x00000000003f7886 */ /* 0x000fca0000000100 */
[----:B------:R-:W-:Y:S03]  /*307d0*/  HGMMA.64x64x16.F32 R24, gdesc[UR4], R24, UP0, gsb0 ;  /* 0x00e00000041879f0 */ /* 0x000fe6000b800818 */
[----:B------:R-:W-:Y:S02]  /*307e0*/  WARPGROUP.DEPBAR.LE gsb0, 0x0 ;  /* 0x00008000000079c5 */ /* 0x000fe40000010000 */
[----:B------:R-:W-:Y:S04]  /*307f0*/  ST.E desc[UR8][R10.64], R7 ;  /* 0x000000070a007985 */ /* 0x000fe8000c101908 */
[----:B------:R-:W2:Y:S01]  /*30800*/  LD.E.64 R18, desc[UR10][R14.64] ;  /* 0x0000000a0e127980 */ /* 0x000ea2000c101b00 */
[----:B------:R-:W-:Y:S01]  /*30810*/  VIADD R20, R12, 0x2 ;  /* 0x000000020c147836 */ /* 0x000fe20000000000 */
[----:B------:R-:W-:Y:S01]  /*30820*/  WARPGROUP.ARRIVE ;  /* 0x00000000000079c5 */ /* 0x000fe20000000000 */
[----:B------:R-:W-:Y:S01]  /*30830*/  IMAD.MOV.U32 R21, RZ, RZ, R13 ;  /* 0x000000ffff157224 */ /* 0x000fe200078e000d */
[----:B------:R-:W-:-:S02]  /*30840*/  R2UR UR8, R4 ;  /* 0x00000000040872ca */ /* 0x000fc400000e0000 */
[----:B------:R-:W-:Y:S02]  /*30850*/  R2UR UR6, R20 ;  /* 0x00000000140672ca */ /* 0x000fe400000e0000 */
        /* <DEDUP_REMOVED lines=236> */
[----:B------:R-:W-:Y:S01]  /*31720*/  UMOV UR4, 0x1 ;  /* 0x0000000100047882 */ /* 0x000fe20000000000 */
[----:B------:R-:W-:Y:S01]  /*31730*/  IMAD.MOV.U32 R21, RZ, RZ, R13 ;  /* 0x000000ffff157224 */ /* 0x000fe200078e000d */
[----:B------:R-:W0:Y:S01]  /*31740*/  S2R R60, SR_TID.X ;  /* 0x00000000003c7919 */ /* 0x000e220000002100 */
[----:B------:R-:W-:Y:S01]  /*31750*/  UISETP.NE.U32.AND UP0, UPT, UR4, URZ, UPT ;  /* 0x0000003f0400728c */ /* 0x000fe2000bf05070 */
[----:B------:R-:W-:Y:S01]  /*31760*/  WARPGROUP.ARRIVE ;  /* 0x00000000000079c5 */ /* 0x000fe20000000000 */
[----:B------:R-:W-:-:S02]  /*31770*/  R2UR UR6, R4 ;  /* 0x00000000040672ca */ /* 0x000fc400000e0000 */
[----:B------:R-:W-:Y:S02]  /*31780*/  R2UR UR11, R21 ;  /* 0x00000000150b72ca */ /* 0x000fe400000e0000 */
[C---:B------:R-:W-:Y:S02]  /*31790*/  R2UR UR7, R5.reuse ;  /* 0x00000000050772ca */ /* 0x040fe400000e0000 */
[----:B------:R-:W-:Y:S02]  /*317a0*/  R2UR UR12, R4 ;  /* 0x00000000040c72ca */ /* 0x000fe400000e0000 */
[----:B------:R-:W-:Y:S02]  /*317b0*/  R2UR UR13, R5 ;  /* 0x00000000050d72ca */ /* 0x000fe400000e0000 */
[----:B0-----:R-:W-:-:S06]  /*317c0*/  SHF.R.U32.HI R56, RZ, 0x7, R60 ;  /* 0x00000007ff387819 */ /* 0x001fcc000001163c */
[----:B------:R-:W0:Y:S02]  /*317d0*/  SHFL.IDX PT, R56, R56, RZ, 0x1f ;  /* 0x00001fff38387589 */ /* 0x000e2400000e0000 */
[----:B0-----:R-:W-:-:S04]  /*317e0*/  ISETP.GT.AND P0, PT, R56, 0x7f, PT ;  /* 0x0000007f3800780c */ /* 0x001fc80003f04270 */
[----:B------:R-:W-:-:S05]  /*317f0*/  SEL R59, RZ, 0x2, !P0 ;  /* 0x00000002ff3b7807 */ /* 0x000fca0004000000 */
[----:B------:R-:W-:-:S05]  /*31800*/  IMAD.IADD R20, R59, 0x1, R58 ;  /* 0x000000013b147824 */ /* 0x000fca00078e023a */
[----:B------:R-:W-:Y:S02]  /*31810*/  R2UR UR10, R20 ;  /* 0x00000000140a72ca */ /* 0x000fe400000e0000 */
[----:B--2---:R-:W-:Y:S02]  /*31820*/  IADD3 R18, R59, 0x800, R18 ;  /* 0x000008003b127810 */ /* 0x004fe40007ffe012 */
[----:B------:R-:W-:Y:S02]  /*31830*/  R2UR UR9, R19 ;  /* 0x00000000130972ca */ /* 0x000fe400000e0000 */
[----:B------:R-:W-:-:S13]  /*31840*/  R2UR UR8, R18 ;  /* 0x00000000120872ca */ /* 0x000fda00000e0000 */
[----:B------:R-:W-:Y:S03]  /*31850*/  HGMMA.64x64x16.F32 R24, gdesc[UR8], R24, UP0, gsb0 ;  /* 0x00e00000081879f0 */ /* 0x000fe6000b800818 */
[----:B------:R-:W-:Y:S02]  /*31860*/  WARPGROUP.DEPBAR.LE gsb0, 0x0 ;  /* 0x00008000000079c5 */ /* 0x000fe40000010000 */
[----:B------:R-:W-:Y:S04]  /*31870*/  ST.E desc[UR6][R10.64], R7 ;  /* 0x000000070a007985 */ /* 0x000fe8000c101906 */
[----:B------:R-:W2:Y:S01]  /*31880*/  LD.E.64 R18, desc[UR12][R14.64] ;  /* 0x0000000c0e127980 */ /* 0x000ea2000c101b00 */
[----:B------:R-:W-:Y:S01]  /*31890*/  IMAD.MOV.U32 R63, RZ, RZ, 0x4 ;  /* 0x00000004ff3f7424 */ /* 0x000fe200078e00ff */
[----:B------:R-:W-:Y:S01]  /*318a0*/  WARPGROUP.ARRIVE ;  /* 0x00000000000079c5 */ /* 0x000fe20000000000 */
[----:B------:R-:W-:Y:S01]  /*318b0*/  IMAD.MOV.U32 R21, RZ, RZ, R13 ;  /* 0x000000ffff157224 */ /* 0x000fe200078e000d */
[----:B------:R-:W-:-:S02]  /*318c0*/  R2UR UR8, R4 ;  /* 0x00000000040872ca */ /* 0x000fc400000e0000 */
[----:B------:R-:W-:Y:S02]  /*318d0*/  SEL R61, R63, 0x2, P0 ;  /* 0x000000023f3d7807 */ /* 0x000fe40000000000 */
[----:B------:R-:W-:Y:S02]  /*318e0*/  R2UR UR7, R21 ;  /* 0x00000000150772ca */ /* 0x000fe400000e0000 */
[C---:B------:R-:W-:Y:S01]  /*318f0*/  R2UR UR9, R5.reuse ;  /* 0x00000000050972ca */ /* 0x040fe200000e0000 */
[----:B------:R-:W-:Y:S01]  /*31900*/  IMAD.IADD R20, R58, 0x1, R61 ;  /* 0x000000013a147824 */ /* 0x000fe200078e023d */
[----:B------:R-:W-:Y:S02]  /*31910*/  R2UR UR10, R4 ;  /* 0x00000000040a72ca */ /* 0x000fe400000e0000 */
[----:B------:R-:W-:Y:S02]  /*31920*/  R2UR UR11, R5 ;  /* 0x00000000050b72ca */ /* 0x000fe400000e0000 */
[----:B------:R-:W-:-:S02]  /*31930*/  R2UR UR6, R20 ;  /* 0x00000000140672ca */ /* 0x000fc400000e0000 */
[----:B--2---:R-:W-:Y:S02]  /*31940*/  IADD3 R18, R61, 0x800, R18 ;  /* 0x000008003d127810 */ /* 0x004fe40007ffe012 */
[----:B------:R-:W-:Y:S02]  /*31950*/  R2UR UR5, R19 ;  /* 0x00000000130572ca */ /* 0x000fe400000e0000 */
[----:B------:R-:W-:-:S13]  /*31960*/  R2UR UR4, R18 ;  /* 0x00000000120472ca */ /* 0x000fda00000e0000 */
[----:B------:R-:W-:Y:S03]  /*31970*/  HGMMA.64x64x16.F32 R24, gdesc[UR4], R24, gsb0 ;  /* 0x00e00000041879f0 */ /* 0x000fe60008000818 */
[----:B------:R-:W-:Y:S02]  /*31980*/  WARPGROUP.DEPBAR.LE gsb0, 0x0 ;  /* 0x00008000000079c5 */ /* 0x000fe40000010000 */
[----:B------:R-:W-:Y:S04]  /*31990*/  ST.E desc[UR8][R10.64], R7 ;  /* 0x000000070a007985 */ /* 0x000fe8000c101908 */
[----:B------:R-:W2:Y:S01]  /*319a0*/  LD.E.64 R18, desc[UR10][R14.64] ;  /* 0x0000000a0e127980 */ /* 0x000ea2000c101b00 */
[----:B------:R-:W-:Y:S01]  /*319b0*/  SEL R63, R63, 0x6, !P0 ;  /* 0x000000063f3f7807 */ /* 0x000fe20004000000 */
[----:B------:R-:W-:Y:S01]  /*319c0*/  IMAD.MOV.U32 R21, RZ, RZ, R13 ;  /* 0x000000ffff157224 */ /* 0x000fe200078e000d */
[----:B------:R-:W-:Y:S01]  /*319d0*/  WARPGROUP.ARRIVE ;  /* 0x00000000000079c5 */ /* 0x000fe20000000000 */
[----:B------:R-:W-:-:S02]  /*319e0*/  R2UR UR8, R4 ;  /* 0x00000000040872ca */ /* 0x000fc400000e0000 */
[----:B------:R-:W-:Y:S01]  /*319f0*/  IMAD.IADD R20, R58, 0x1, R63 ;  /* 0x000000013a147824 */ /* 0x000fe200078e023f */
[----:B------:R-:W-:Y:S02]  /*31a00*/  R2UR UR7, R21 ;  /* 0x00000000150772ca */ /* 0x000fe400000e0000 */
[C---:B------:R-:W-:Y:S02]  /*31a10*/  R2UR UR9, R5.reuse ;  /* 0x00000000050972ca */ /* 0x040fe400000e0000 */
[----:B------:R-:W-:Y:S02]  /*31a20*/  R2UR UR6, R20 ;  /* 0x00000000140672ca */ /* 0x000fe400000e0000 */
[----:B------:R-:W-:Y:S02]  /*31a30*/  R2UR UR10, R4 ;  /* 0x00000000040a72ca */ /* 0x000fe400000e0000 */
[----:B------:R-:W-:Y:S02]  /*31a40*/  R2UR UR11, R5 ;  /* 0x00000000050b72ca */ /* 0x000fe400000e0000 */
[----:B--2---:R-:W-:-:S02]  /*31a50*/  IADD3 R18, R63, 0x800, R18 ;  /* 0x000008003f127810 */ /* 0x004fc40007ffe012 */
[----:B------:R-:W-:Y:S02]  /*31a60*/  R2UR UR5, R19 ;  /* 0x00000000130572ca */ /* 0x000fe400000e0000 */
[----:B------:R-:W-:-:S13]  /*31a70*/  R2UR UR4, R18 ;  /* 0x00000000120472ca */ /* 0x000fda00000e0000 */
[----:B------:R-:W-:Y:S03]  /*31a80*/  HGMMA.64x64x16.F32 R24, gdesc[UR4], R24, gsb0 ;  /* 0x00e00000041879f0 */ /* 0x000fe60008000818 */
[----:B------:R-:W-:Y:S02]  /*31a90*/  WARPGROUP.DEPBAR.LE gsb0, 0x0 ;  /* 0x00008000000079c5 */ /* 0x000fe40000010000 */
[----:B------:R-:W-:Y:S04]  /*31aa0*/  ST.E desc[UR8][R10.64], R7 ;  /* 0x000000070a007985 */ /* 0x000fe8000c101908 */
[----:B------:R-:W2:Y:S01]  /*31ab0*/  LD.E.64 R64, desc[UR10][R14.64] ;  /* 0x0000000a0e407980 */ /* 0x000ea2000c101b00 */
[----:B------:R-:W-:Y:S01]  /*31ac0*/  IMAD.MOV.U32 R18, RZ, RZ, 0x28 ;  /* 0x00000028ff127424 */ /* 0x000fe200078e00ff */
[----:B------:R-:W-:Y:S01]  /*31ad0*/  WARPGROUP.ARRIVE ;  /* 0x00000000000079c5 */ /* 0x000fe20000000000 */
[----:B------:R-:W-:Y:S01]  /*31ae0*/  IMAD.MOV.U32 R19, RZ, RZ, 0xa00 ;  /* 0x00000a00ff137424 */ /* 0x000fe200078e00ff */
[----:B------:R-:W-:Y:S01]  /*31af0*/  R2UR UR8, R4 ;  /* 0x00000000040872ca */ /* 0x000fe200000e0000 */
[----:B------:R-:W-:Y:S01]  /*31b00*/  IMAD.MOV.U32 R21, RZ, RZ, R13 ;  /* 0x000000ffff157224 */ /* 0x000fe200078e000d */
[----:B------:R-:W-:-:S02]  /*31b10*/  SEL R18, R18, 0x26, P0 ;  /* 0x0000002612127807 */ /* 0x000fc40000000000 */
[----:B------:R-:W-:Y:S02]  /*31b20*/  SEL R19, R19, 0x980, P0 ;  /* 0x0000098013137807 */ /* 0x000fe40000000000 */
[----:B------:R-:W-:Y:S02]  /*31b30*/  R2UR UR7, R21 ;  /* 0x00000000150772ca */ /* 0x000fe400000e0000 */
[C---:B------:R-:W-:Y:S01]  /*31b40*/  R2UR UR9, R5.reuse ;  /* 0x00000000050972ca */ /* 0x040fe200000e0000 */
[----:B------:R-:W-:Y:S01]  /*31b50*/  IMAD.IADD R18, R18, 0x1, R19 ;  /* 0x0000000112127824 */ /* 0x000fe200078e0213 */
[----:B------:R-:W-:Y:S02]  /*31b60*/  R2UR UR10, R4 ;  /* 0x00000000040a72ca */ /* 0x000fe400000e0000 */
[----:B------:R-:W-:Y:S02]  /*31b70*/  R2UR UR11, R5 ;  /* 0x00000000050b72ca */ /* 0x000fe400000e0000 */
[----:B------:R-:W-:-:S05]  /*31b80*/  LOP3.LUT R19, R18, 0xa06, RZ, 0xc0, !PT ;  /* 0x00000a0612137812 */ /* 0x000fca00078ec0ff */
[----:B------:R-:W-:-:S05]  /*31b90*/  IMAD.IADD R20, R12, 0x1, R19 ;  /* 0x000000010c147824 */ /* 0x000fca00078e0213 */
[----:B------:R-:W-:Y:S01]  /*31ba0*/  R2UR UR6, R20 ;  /* 0x00000000140672ca */ /* 0x000fe200000e0000 */
[----:B--2---:R-:W-:Y:S02]  /*31bb0*/  IMAD.IADD R18, R19, 0x1, R64 ;  /* 0x0000000113127824 */ /* 0x004fe400078e0240 */
[----:B------:R-:W-:-:S03]  /*31bc0*/  IMAD.MOV.U32 R19, RZ, RZ, R65 ;  /* 0x000000ffff137224 */ /* 0x000fc600078e0041 */
[----:B------:R-:W-:Y:S02]  /*31bd0*/  R2UR UR4, R18 ;  /* 0x00000000120472ca */ /* 0x000fe400000e0000 */
        /* <DEDUP_REMOVED lines=8> */
[----:B------:R-:W-:Y:S01]  /*31c60*/  R2UR UR8, R4 ;  /* 0x00000000040872ca */ /* 0x000fe200000e0000 */
[----:B------:R-:W-:Y:S01]  /*31c70*/  IMAD.IADD R20, R59, 0x1, R56 ;  /* 0x000000013b147824 */ /* 0x000fe200078e0238 */
[----:B------:R-:W-:-:S02]  /*31c80*/  R2UR UR9, R5 ;  /* 0x00000000050972ca */ /* 0x000fc400000e0000 */
[----:B------:R-:W-:Y:S02]  /*31c90*/  R2UR UR7, R21 ;  /* 0x00000000150772ca */ /* 0x000fe400000e0000 */
[----:B------:R-:W-:Y:S02]  /*31ca0*/  R2UR UR6, R20 ;  /* 0x00000000140672ca */ /* 0x000fe400000e0000 */
[----:B------:R-:W-:Y:S02]  /*31cb0*/  R2UR UR10, R4 ;  /* 0x00000000040a72ca */ /* 0x000fe400000e0000 */
[----:B------:R-:W-:Y:S02]  /*31cc0*/  R2UR UR11, R5 ;  /* 0x00000000050b72ca */ /* 0x000fe400000e0000 */
[----:B--2---:R-:W-:Y:S02]  /*31cd0*/  IADD3 R18, R59, 0xa00, R18 ;  /* 0x00000a003b127810 */ /* 0x004fe40007ffe012 */
[----:B------:R-:W-:-:S02]  /*31ce0*/  R2UR UR5, R19 ;  /* 0x00000000130572ca */ /* 0x000fc400000e0000 */
[----:B------:R-:W-:-:S13]  /*31cf0*/  R2UR UR4, R18 ;  /* 0x00000000120472ca */ /* 0x000fda00000e0000 */
[----:B------:R-:W-:Y:S03]  /*31d00*/  HGMMA.64x64x16.F32 R24, gdesc[UR4], R24, gsb0 ;  /* 0x00e00000041879f0 */ /* 0x000fe60008000818 */
[----:B------:R-:W-:Y:S02]  /*31d10*/  WARPGROUP.DEPBAR.LE gsb0, 0x0 ;  /* 0x00008000000079c5 */ /* 0x000fe40000010000 */
[----:B------:R-:W-:Y:S04]  /*31d20*/  ST.E desc[UR8][R10.64], R7 ;  /* 0x000000070a007985 */ /* 0x000fe8000c101908 */
[----:B------:R-:W2:Y:S01]  /*31d30*/  LD.E.64 R18, desc[UR10][R14.64] ;  /* 0x0000000a0e127980 */ /* 0x000ea2000c101b00 */
[----:B------:R-:W-:Y:S01]  /*31d40*/  IMAD.IADD R20, R61, 0x1, R56 ;  /* 0x000000013d147824 */ /* 0x000fe200078e0238 */
[----:B------:R-:W-:Y:S01]  /*31d50*/  WARPGROUP.ARRIVE ;  /* 0x00000000000079c5 */ /* 0x000fe20000000000 */
[----:B------:R-:W-:Y:S01]  /*31d60*/  IMAD.MOV.U32 R21, RZ, RZ, R13 ;  /* 0x000000ffff157224 */ /* 0x000fe200078e000d */
[----:B------:R-:W-:-:S02]  /*31d70*/  R2UR UR8, R4 ;  /* 0x00000000040872ca */ /* 0x000fc400000e0000 */
[----:B------:R-:W-:Y:S02]  /*31d80*/  R2UR UR6, R20 ;  /* 0x00000000140672ca */ /* 0x000fe400000e0000 */
[----:B------:R-:W-:Y:S02]  /*31d90*/  R2UR UR7, R21 ;  /* 0x00000000150772ca */ /* 0x000fe400000e0000 */
[C---:B------:R-:W-:Y:S02]  /*31da0*/  R2UR UR9, R5.reuse ;  /* 0x00000000050972ca */ /* 0x040fe400000e0000 */
        /* <DEDUP_REMOVED lines=172> */
[----:B------:R-:W-:-:S02]  /*32870*/  R2UR UR8, R4 ;  /* 0x00000000040872ca */ /* 0x000fc400000e0000 */
[----:B------:R-:W-:Y:S02]  /*32880*/  SEL R18, R18, 0x3e, P0 ;  /* 0x0000003e12127807 */ /* 0x000fe40000000000 */
[----:B------:R-:W-:Y:S02]  /*32890*/  SEL R19, R19, 0xf80, P0 ;  /* 0x00000f8013137807 */ /* 0x000fe40000000000 */
[----:B------:R-:W-:Y:S02]  /*328a0*/  R2UR UR9, R5 ;  /* 0x00000000050972ca */ /* 0x000fe400000e0000 */
[----:B------:R-:W-:Y:S01]  /*328b0*/  LOP3.LUT P0, RZ, R60, 0x7f, RZ, 0xc0, !PT ;  /* 0x0000007f3cff7812 */ /* 0x000fe2000780c0ff */
[----:B------:R-:W-:-:S05]  /*328c0*/  IMAD.IADD R18, R18, 0x1, R19 ;  /* 0x0000000112127824 */ /* 0x000fca00078e0213 */
[----:B------:R-:W-:-:S05]  /*328d0*/  LOP3.LUT R19, R18, 0x1e06, RZ, 0xc0, !PT ;  /* 0x00001e0612137812 */ /* 0x000fca00078ec0ff */
[----:B------:R-:W-:-:S05]  /*328e0*/  IMAD.IADD R18, R12, 0x1, R19 ;  /* 0x000000010c127824 */ /* 0x000fca00078e0213 */
[----:B------:R-:W-:Y:S01]  /*328f0*/  R2UR UR6, R18 ;  /* 0x00000000120672ca */ /* 0x000fe200000e0000 */
[----:B--2---:R-:W-:Y:S02]  /*32900*/  IMAD.IADD R12, R19, 0x1, R14 ;  /* 0x00000001130c7824 */ /* 0x004fe400078e020e */
[----:B------:R-:W-:Y:S02]  /*32910*/  IMAD.MOV.U32 R19, RZ, RZ, R13 ;  /* 0x000000ffff137224 */ /* 0x000fe400078e000d */
[----:B------:R-:W-:Y:S01]  /*32920*/  IMAD.MOV.U32 R13, RZ, RZ, R15 ;  /* 0x000000ffff0d7224 */ /* 0x000fe200078e000f */
[----:B------:R-:W-:Y:S02]  /*32930*/  R2UR UR4, R12 ;  /* 0x000000000c0472ca */ /* 0x000fe400000e0000 */
[----:B------:R-:W-:Y:S02]  /*32940*/  R2UR UR7, R19 ;  /* 0x00000000130772ca */ /* 0x000fe400000e0000 */
[----:B------:R-:W-:-:S13]  /*32950*/  R2UR UR5, R13 ;  /* 0x000000000d0572ca */ /* 0x000fda00000e0000 */
[----:B------:R-:W-:Y:S03]  /*32960*/  HGMMA.64x64x16.F32 R24, gdesc[UR4], R24, gsb0 ;  /* 0x00e00000041879f0 */ /* 0x000fe60008000818 */
[----:B------:R-:W-:Y:S02]  /*32970*/  WARPGROUP.DEPBAR.LE gsb0, 0x0 ;  /* 0x00008000000079c5 */ /* 0x000fe40000010000 */
[----:B------:R0:W-:Y:S04]  /*32980*/  ST.E desc[UR8][R10.64], R7 ;  /* 0x000000070a007985 */ /* 0x0001e8000c101908 */
[----:B------:R-:W2:Y:S04]  /*32990*/  @!P0 LDL.64 R12, [R6+0x18] ;  /* 0x00001800060c8983 */ /* 0x000ea80000100a00 */
[----:B------:R-:W3:Y:S01]  /*329a0*/  @!P0 LDL.64 R14, [R6] ;  /* 0x00000000060e8983 */ /* 0x000ee20000100a00 */
[----:B------:R-:W-:-:S02]  /*329b0*/  @!P0 R2UR UR4, R4 ;  /* 0x00000000040482ca */ /* 0x000fc400000e0000 */
[C---:B------:R-:W-:Y:S02]  /*329c0*/  @!P0 R2UR UR5, R5.reuse ;  /* 0x00000000050582ca */ /* 0x040fe400000e0000 */
[----:B------:R-:W-:Y:S02]  /*329d0*/  @!P0 R2UR UR6, R4 ;  /* 0x00000000040682ca */ /* 0x000fe400000e0000 */
[----:B------:R-:W-:-:S09]  /*329e0*/  @!P0 R2UR UR7, R5 ;  /* 0x00000000050782ca */ /* 0x000fd200000e0000 */
[----:B--2---:R-:W2:Y:S04]  /*329f0*/  @!P0 LD.E.64 R12, desc[UR4][R12.64+0x30] ;  /* 0x000030040c0c8980 */ /* 0x004ea8000c101b00 */
[----:B---3--:R-:W3:Y:S01]  /*32a00*/  @!P0 LD.E R14, desc[UR6][R14.64] ;  /* 0x000000060e0e8980 */ /* 0x008ee2000c101900 */
[----:B--2---:R-:W-:-:S05]  /*32a10*/  @!P0 MOV R19, R12 ;  /* 0x0000000c00138202 */ /* 0x004fca0000000f00 */
[----:B---3--:R-:W-:-:S05]  /*32a20*/  @!P0 IMAD R18, R14, 0x8, R19 ;  /* 0x000000080e128824 */ /* 0x008fca00078e0213 */
[----:B------:R-:W-:-:S04]  /*32a30*/  @!P0 PRMT R18, RZ, 0x654, R18 ;  /* 0x00000654ff128816 */ /* 0x000fc80000000012 */
[----:B------:R1:W-:Y:S01]  /*32a40*/  @!P0 SYNCS.ARRIVE.TRANS64.RED.A1T0 RZ, [R18+URZ], RZ ;  /* 0x000000ff12ff89a7 */ /* 0x0003e2000810043f */
[----:B0-----:R-:W2:Y:S01]  /*32a50*/  LDL.64 R10, [R6+0x68] ;  /* 0x00006800060a7983 */ /* 0x001ea20000100a00 */
[----:B------:R-:W-:Y:S02]  /*32a60*/  R2UR UR4, R4 ;  /* 0x00000000040472ca */ /* 0x000fe400000e0000 */
[----:B------:R-:W-:-:S13]  /*32a70*/  R2UR UR5, R5 ;  /* 0x00000000050572ca */ /* 0x000fda00000e0000 */
[----:B--2---:R-:W2:Y:S01]  /*32a80*/  LD.E.64 R10, desc[UR4][R10.64] ;  /* 0x000000040a0a7980 */ /* 0x004ea2000c101b00 */
[----:B------:R-:W-:Y:S02]  /*32a90*/  R2UR UR4, R4 ;  /* 0x00000000040472ca */ /* 0x000fe400000e0000 */
[----:B------:R-:W-:-:S13]  /*32aa0*/  R2UR UR5, R5 ;  /* 0x00000000050572ca */ /* 0x000fda00000e0000 */
[----:B-1----:R-:W3:Y:S01]  /*32ab0*/  LD.E R18, desc[UR4][R8.64+0x24] ;  /* 0x0000240408127980 */ /* 0x002ee2000c101900 */
[C---:B------:R-:W-:Y:S02]  /*32ac0*/  R2UR UR4, R4.reuse ;  /* 0x00000000040472ca */ /* 0x040fe400000e0000 */
[C---:B------:R-:W-:Y:S01]  /*32ad0*/  R2UR UR5, R5.reuse ;  /* 0x00000000050572ca */ /* 0x040fe200000e0000 */
[----:B------:R-:W-:Y:S01]  /*32ae0*/  IMAD.MOV.U32 R56, RZ, RZ, R22 ;  /* 0x000000ffff387224 */ /* 0x000fe200078e0016 */
[C---:B------:R-:W-:Y:S02]  /*32af0*/  R2UR UR14, R4.reuse ;  /* 0x00000000040e72ca */ /* 0x040fe400000e0000 */
[C---:B------:R-:W-:Y:S02]  /*32b00*/  R2UR UR15, R5.reuse ;  /* 0x00000000050f72ca */ /* 0x040fe400000e0000 */
[----:B------:R-:W-:Y:S02]  /*32b10*/  R2UR UR10, R4 ;  /* 0x00000000040a72ca */ /* 0x000fe400000e0000 */
[----:B------:R-:W-:-:S02]  /*32b20*/  R2UR UR11, R5 ;  /* 0x00000000050b72ca */ /* 0x000fc400000e0000 */
[C---:B------:R-:W-:Y:S02]  /*32b30*/  R2UR UR8, R4.reuse ;  /* 0x00000000040872ca */ /* 0x040fe400000e0000 */
[----:B------:R-:W-:Y:S02]  /*32b40*/  R2UR UR9, R5 ;  /* 0x00000000050972ca */ /* 0x000fe400000e0000 */
[----:B------:R-:W-:-:S03]  /*32b50*/  R2UR UR12, R4 ;  /* 0x00000000040c72ca */ /* 0x000fc600000e0000 */
[----:B------:R-:W4:Y:S01]  /*32b60*/  LD.E R61, desc[UR14][R8.64+0x18] ;  /* 0x0000180e083d7980 */ /* 0x000f22000c101900 */
[----:B------:R-:W-:-:S03]  /*32b70*/  R2UR UR13, R5 ;  /* 0x00000000050d72ca */ /* 0x000fc600000e0000 */
[----:B------:R-:W4:Y:S10]  /*32b80*/  LD.E R58, desc[UR10][R8.64+0xc] ;  /* 0x00000c0a083a7980 */ /* 0x000f34000c101900 */
[----:B------:R-:W4:Y:S04]  /*32b90*/  LD.E R60, desc[UR12][R8.64+0x14] ;  /* 0x0000140c083c7980 */ /* 0x000f28000c101900 */
[----:B--2---:R0:W2:Y:S01]  /*32ba0*/  LD.E R7, desc[UR4][R10.64] ;  /* 0x000000040a077980 */ /* 0x0040a2000c101900 */
[----:B------:R-:W-:-:S02]  /*32bb0*/  R2UR UR4, R4 ;  /* 0x00000000040472ca */ /* 0x000fc400000e0000 */
[----:B------:R-:W-:-:S13]  /*32bc0*/  R2UR UR5, R5 ;  /* 0x00000000050572ca */ /* 0x000fda00000e0000 */
[----:B------:R-:W0:Y:S01]  /*32bd0*/  LD.E R12, desc[UR4][R8.64] ;  /* 0x00000004080c7980 */ /* 0x000e22000c101900 */
[----:B------:R-:W-:Y:S02]  /*32be0*/  R2UR UR4, R4 ;  /* 0x00000000040472ca */ /* 0x000fe400000e0000 */
[----:B------:R-:W-:Y:S02]  /*32bf0*/  R2UR UR5, R5 ;  /* 0x00000000050572ca */ /* 0x000fe400000e0000 */
[----:B---3--:R-:W-:-:S11]  /*32c00*/  ISETP.NE.AND P1, PT, R18, 0x1, PT ;  /* 0x000000011200780c */ /* 0x008fd60003f25270 */
[----:B------:R-:W3:Y:S02]  /*32c10*/  LD.E R57, desc[UR4][R56.64] ;  /* 0x0000000438397980 */ /* 0x000ee4000c101900 */
[C---:B------:R-:W-:Y:S02]  /*32c20*/  @P1 R2UR UR4, R4.reuse ;  /* 0x00000000040412ca */ /* 0x040fe400000e0000 */
[C---:B------:R-:W-:Y:S02]  /*32c30*/  @P1 R2UR UR5, R5.reuse ;  /* 0x00000000050512ca */ /* 0x040fe400000e0000 */
[C---:B------:R-:W-:Y:S02]  /*32c40*/  @P1 R2UR UR6, R4.reuse ;  /* 0x00000000040612ca */ /* 0x040fe400000e0000 */
[----:B------:R-:W-:Y:S01]  /*32c50*/  @P1 R2UR UR7, R5 ;  /* 0x00000000050712ca */ /* 0x000fe200000e0000 */
[----:B------:R-:W2:Y:S08]  /*32c60*/  LD.E R56, desc[UR8][R8.64+0x10] ;  /* 0x0000100808387980 */ /* 0x000eb0000c101900 */
[----:B------:R-:W2:Y:S04]  /*32c70*/  @P1 LD.E R21, desc[UR4][R8.64+0x28] ;  /* 0x0000280408151980 */ /* 0x000ea8000c101900 */
[----:B------:R-:W2:Y:S01]  /*32c80*/  @P1 LD.E R20, desc[UR6][R8.64+0x2c] ;  /* 0x00002c0608141980 */ /* 0x000ea2000c101900 */
[----:B------:R-:W-:-:S02]  /*32c90*/  R2UR UR4, R4 ;  /* 0x00000000040472ca */ /* 0x000fc400000e0000 */
[C---:B------:R-:W-:Y:S02]  /*32ca0*/  R2UR UR5, R5.reuse ;  /* 0x00000000050572ca */ /* 0x040fe400000e0000 */
[----:B------:R-:W-:Y:S02]  /*32cb0*/  R2UR UR6, R4 ;  /* 0x00000000040672ca */ /* 0x000fe400000e0000 */
[----:B------:R-:W-:-:S09]  /*32cc0*/  R2UR UR7, R5 ;  /* 0x00000000050772ca */ /* 0x000fd200000e0000 */
[----:B------:R-:W2:Y:S04]  /*32cd0*/  LD.E R18, desc[UR4][R8.64+0x8] ;  /* 0x0000080408127980 */ /* 0x000ea8000c101900 */
[----:B------:R-:W2:Y:S01]  /*32ce0*/  LD.E R59, desc[UR6][R8.64+0x4] ;  /* 0x00000406083b7980 */ /* 0x000ea2000c101900 */
[----:B----4-:R-:W-:Y:S02]  /*32cf0*/  ISETP.GE.AND P2, PT, R61, 0x1, PT ;  /* 0x000000013d00780c */ /* 0x010fe40003f46270 */
[----:B------:R-:W-:Y:S01]  /*32d00*/  LOP3.LUT R58, RZ, R58, RZ, 0x33, !PT ;  /* 0x0000003aff3a7212 */ /* 0x000fe200078e33ff */
[----:B------:R-:W-:Y:S01]  /*32d10*/  BSSY B1, `(.L_x_2297) ;  /* 0x000008a000017945 */ /* 0x000fe20003800000 */
[----:B0-----:R-:W-:-:S04]  /*32d20*/  SHF.R.S32.HI R11, RZ, 0x1f, R12 ;  /* 0x0000001fff0b7819 */ /* 0x001fc8000001140c */
[----:B------:R-:W-:-:S04]  /*32d30*/  LEA.HI R10, R11, R12, RZ, 0x7 ;  /* 0x0000000c0b0a7211 */ /* 0x000fc800078f38ff */
[----:B------:R-:W-:-:S05]  /*32d40*/  LOP3.LUT R13, R10, 0xffffff80, RZ, 0xc0, !PT ;  /* 0xffffff800a0d7812 */ /* 0x000fca00078ec0ff */
[----:B------:R-:W-:Y:S01]  /*32d50*/  IMAD.IADD R13, R12, 0x1, -R13 ;  /* 0x000000010c0d7824 */ /* 0x000fe200078e0a0d */
[----:B------:R-:W-:-:S04]  /*32d60*/  LEA.HI R14, R11, R12, RZ, 0x2 ;  /* 0x0000000c0b0e7211 */ /* 0x000fc800078f10ff */
[----:B------:R-:W-:Y:S02]  /*32d70*/  SHF.R.S32.HI R10, RZ, 0x1f, R13 ;  /* 0x0000001fff0a7819 */ /* 0x000fe4000001140d */
[----:B------:R-:W-:Y:S02]  /*32d80*/  LOP3.LUT R19, R14, 0xfffffffc, RZ, 0xc0, !PT ;  /* 0xfffffffc0e137812 */ /* 0x000fe400078ec0ff */
[----:B------:R-:W-:-:S04]  /*32d90*/  LEA.HI R11, R10, R13, RZ, 0x2 ;  /* 0x0000000d0a0b7211 */ /* 0x000fc800078f10ff */
[--C-:B------:R-:W-:Y:S02]  /*32da0*/  SHF.R.S32.HI R14, RZ, 0x2, R11.reuse ;  /* 0x00000002ff0e7819 */ /* 0x100fe4000001140b */
[----:B------:R-:W-:Y:S01]  /*32db0*/  SHF.R.S32.HI R15, RZ, 0x1f, R11 ;  /* 0x0000001fff0f7819 */ /* 0x000fe2000001140b */
[----:B------:R-:W-:Y:S01]  /*32dc0*/  IMAD.IADD R19, R12, 0x1, -R19 ;  /* 0x000000010c137824 */ /* 0x000fe200078e0a13 */
[----:B------:R-:W-:Y:S02]  /*32dd0*/  LEA.HI R10, R10, R13, RZ, 0x5 ;  /* 0x0000000d0a0a7211 */ /* 0x000fe400078f28ff */
[----:B------:R-:W-:Y:S02]  /*32de0*/  LEA.HI R15, R15, R14, RZ, 0x3 ;  /* 0x0000000e0f0f7211 */ /* 0x000fe400078f18ff */
[----:B------:R-:W-:Y:S02]  /*32df0*/  SHF.R.S32.HI R10, RZ, 0x5, R10 ;  /* 0x00000005ff0a7819 */ /* 0x000fe4000001140a */
[----:B------:R-:W-:-:S02]  /*32e00*/  LEA.HI R12, R19, R19, RZ, 0x1 ;  /* 0x00000013130c7211 */ /* 0x000fc400078f08ff */
[----:B------:R-:W-:Y:S01]  /*32e10*/  LOP3.LUT R15, R15, 0xfffffff8, RZ, 0xc0, !PT ;  /* 0xfffffff80f0f7812 */ /* 0x000fe200078ec0ff */
[----:B---3--:R-:W-:Y:S01]  /*32e20*/  IMAD R10, R57, 0x4, R10 ;  /* 0x00000004390a7824 */ /* 0x008fe200078e020a */
[----:B------:R-:W-:-:S03]  /*32e30*/  LOP3.LUT R12, R12, 0x1ffffffe, RZ, 0xc0, !PT ;  /* 0x1ffffffe0c0c7812 */ /* 0x000fc600078ec0ff */
[----:B------:R-:W-:Y:S02]  /*32e40*/  IMAD.IADD R15, R14, 0x1, -R15 ;  /* 0x000000010e0f7824 */ /* 0x000fe400078e0a0f */
[----:B------:R-:W-:Y:S02]  /*32e50*/  IMAD.IADD R12, R19, 0x1, -R12 ;  /* 0x00000001130c7824 */ /* 0x000fe400078e0a0c */
[----:B------:R-:W-:-:S04]  /*32e60*/  IMAD.U32 R15, R10, 0x10, R15 ;  /* 0x000000100a0f7824 */ /* 0x000fc800078e000f */
[----:B------:R-:W-:-:S04]  /*32e70*/  IMAD R12, R12, 0x8, R15 ;  /* 0x000000080c0c7824 */ /* 0x000fc800078e020f */
[----:B--2---:R-:W-:-:S05]  /*32e80*/  @P1 IMAD.HI.U32 R21, R12, R21, RZ ;  /* 0x000000150c151227 */ /* 0x004fca00078e00ff */
[----:B------:R-:W-:Y:S01]  /*32e90*/  @P1 SHF.R.U32.HI R12, RZ, R20, R21 ;  /* 0x00000014ff0c1219 */ /* 0x000fe20000011615 */
        /* <DEDUP_REMOVED lines=38> */
[----:B------:R-:W1:Y:S01]  /*33100*/  MUFU.TANH R25, R25 ;  /* 0x0000001900197308 */ /* 0x000e620000002400 */
[----:B------:R-:W-:-:S03]  /*33110*/  IMAD.IADD R3, R18, 0x1, -R15 ;  /* 0x0000000112037824 */ /* 0x000fc600078e0a0f */
[----:B------:R-:W-:-:S04]  /*33120*/  IADD3 R11, -R59, R11, R18 ;  /* 0x0000000b3b0b7210 */ /* 0x000fc80007ffe112 */
[----:B------:R2:W3:Y:S01]  /*33130*/  MUFU.TANH R62, R24 ;  /* 0x00000018003e7308 */ /* 0x0004e20000002400 */
[----:B------:R-:W-:-:S07]  /*33140*/  IMAD R13, R10, -0x2, R3 ;  /* 0xfffffffe0a0d7824 */ /* 0x000fce00078e0203 */
[----:B------:R-:W4:Y:S01]  /*33150*/  MUFU.TANH R26, R26 ;  /* 0x0000001a001a7308 */ /* 0x000f220000002400 */
        /* <DEDUP_REMOVED lines=30> */
[----:B------:R-:W-:Y:S01]  /*33340*/  IMAD.IADD R58, R11, 0x1, R58 ;  /* 0x000000010b3a7824 */ /* 0x000fe200078e023a */
[----:B0-----:R-:W-:Y:S01]  /*33350*/  VIADDMNMX R14, R19, R56, R13, PT ;  /* 0x00000038130e7246 */ /* 0x001fe2000380010d */
[----:B------:R-:W-:-:S02]  /*33360*/  IMAD.IADD R60, R60, 0x1, -R15 ;  /* 0x000000013c3c7824 */ /* 0x000fc400078e0a0f */
[----:B------:R-:W-:Y:S01]  /*33370*/  IMAD.IADD R3, R58, 0x1, R19 ;  /* 0x000000013a037824 */ /* 0x000fe200078e0213 */
[----:B---34-:R-:W-:Y:S06]  /*33380*/  @!P2 BRA `(.L_x_2298) ;  /* 0x000000000088a947 */ /* 0x018fec0003800000 */
[----:B------:R-:W-:Y:S01]  /*33390*/  IADD3 R20, -R59, R18, R19 ;  /* 0x000000123b147210 */ /* 0x000fe20007ffe113 */
[----:B------:R-:W-:Y:S03]  /*333a0*/  BSSY B2, `(.L_x_2299) ;  /* 0x000001c000027945 */ /* 0x000fe60003800000 */
[----:B------:R-:W-:-:S13]  /*333b0*/  ISETP.GT.AND P1, PT, R20, -0x1, PT ;  /* 0xffffffff1400780c */ /* 0x000fda0003f24270 */
[----:B------:R-:W-:Y:S05]  /*333c0*/  @P1 BRA `(.L_x_2300) ;  /* 0x00000000003c1947 */ /* 0x000fea0003800000 */
[----:B------:R-:W-:Y:S01]  /*333d0*/  ISETP.NE.AND P1, PT, R61, 0x1, PT ;  /* 0x000000013d00780c */ /* 0x000fe20003f25270 */
[----:B------:R-:W-:Y:S01]  /*333e0*/  BSSY B3, `(.L_x_2301) ;  /* 0x000000b000037945 */ /* 0x000fe20003800000 */
[----:B------:R-:W-:-:S11]  /*333f0*/  LOP3.LUT R20, RZ, R20, RZ, 0x33, !PT ;  /* 0x00000014ff147212 */ /* 0x000fd600078e33ff */
[----:B------:R-:W-:Y:S05]  /*33400*/  @!P1 BRA `(.L_x_2302) ;  /* 0x0000000000209947 */ /* 0x000fea0003800000 */
[C---:B------:R-:W-:Y:S02]  /*33410*/  R2UR UR4, R4.reuse ;  /* 0x00000000040472ca */ /* 0x040fe400000e0000 */
[C---:B------:R-:W-:Y:S02]  /*33420*/  R2UR UR5, R5.reuse ;  /* 0x00000000050572ca */ /* 0x040fe400000e0000 */
[----:B------:R-:W-:Y:S02]  /*33430*/  R2UR UR6, R4 ;  /* 0x00000000040672ca */ /* 0x000fe400000e0000 */
[----:B------:R-:W-:-:S09]  /*33440*/  R2UR UR7, R5 ;  /* 0x00000000050772ca */ /* 0x000fd200000e0000 */
[----:B--2---:R-:W2:Y:S04]  /*33450*/  LD.E R7, desc[UR4][R8.64+0x1c] ;  /* 0x00001c0408077980 */ /* 0x004ea8000c101900 */
[----:B------:R-:W3:Y:S01]  /*33460*/  LD.E R24, desc[UR6][R8.64+0x20] ;  /* 0x0000200608187980 */ /* 0x000ee2000c101900 */
[----:B--2---:R-:W-:-:S05]  /*33470*/  IMAD.HI.U32 R7, R20, R7, RZ ;  /* 0x0000000714077227 */ /* 0x004fca00078e00ff */
[----:B---3--:R-:W-:-:S07]  /*33480*/  SHF.R.U32.HI R20, RZ, R24, R7 ;  /* 0x00000018ff147219 */ /* 0x008fce0000011607 */
.L_x_2302:
[----:B------:R-:W-:Y:S05]  /*33490*/  BSYNC B3 ;  /* 0x0000000000037941 */ /* 0x000fea0003800000 */
.L_x_2301:
[----:B------:R-:W-:Y:S01]  /*334a0*/  LOP3.LUT R20, RZ, R20, RZ, 0x33, !PT ;  /* 0x00000014ff147212 */ /* 0x000fe200078e33ff */
[----:B------:R-:W-:Y:S06]  /*334b0*/  BRA `(.L_x_2303) ;  /* 0x0000000000287947 */ /* 0x000fec0003800000 */
.L_x_2300:
[----:B------:R-:W-:-:S13]  /*334c0*/  ISETP.NE.AND P1, PT, R61, 0x1, PT ;  /* 0x000000013d00780c */ /* 0x000fda0003f25270 */
        /* <DEDUP_REMOVED lines=9> */
.L_x_2303:
[----:B------:R-:W-:Y:S05]  /*33560*/  BSYNC B2 ;  /* 0x0000000000027941 */ /* 0x000fea0003800000 */
.L_x_2299:
[----:B--2---:R-:W-:-:S04]  /*33570*/  IMAD R7, R61, R20, -R15 ;  /* 0x000000143d077224 */ /* 0x004fc800078e0a0f */
[----:B------:R-:W-:-:S05]  /*33580*/  IMAD R20, R10, -0x2, R7 ;  /* 0xfffffffe0a147824 */ /* 0x000fca00078e0207 */
[----:B------:R-:W-:Y:S02]  /*33590*/  VIMNMX R3, R3, R20, !PT ;  /* 0x0000001403037248 */ /* 0x000fe40007fe0100 */
[----:B------:R-:W-:-:S07]  /*335a0*/  VIADDMNMX R14, R20, R61, R14, PT ;  /* 0x0000003d140e7246 */ /* 0x000fce000380010e */
.L_x_2298:
[----:B------:R-:W-:Y:S05]  /*335b0*/  BSYNC B1 ;  /* 0x0000000000017941 */ /* 0x000fea0003800000 */
.L_x_2297:
[C---:B------:R-:W-:Y:S01]  /*335c0*/  ISETP.GE.AND P1, PT, R60.reuse, 0x2, PT ;  /* 0x000000023c00780c */ /* 0x040fe20003f26270 */
[----:B--2---:R-:W0:Y:S01]  /*335d0*/  SHFL.IDX PT, R7, R12, 0x1, 0x1c1f ;  /* 0x003c1f000c077f89 */ /* 0x004e2200000e0000 */
[C---:B------:R-:W-:Y:S01]  /*335e0*/  ISETP.GE.AND P5, PT, R60.reuse, 0xa, PT ;  /* 0x0000000a3c00780c */ /* 0x040fe20003fa6270 */
[----:B------:R-:W-:Y:S01]  /*335f0*/  BSSY B1, `(.L_x_2304) ;  /* 0x0000070000017945 */ /* 0x000fe20003800000 */
[----:B------:R-:W-:Y:S02]  /*33600*/  ISETP.GT.AND P3, PT, R3, 0x1, !P1 ;  /* 0x000000010300780c */ /* 0x000fe40004f64270 */
[----:B------:R-:W-:Y:S02]  /*33610*/  ISETP.GE.AND P2, PT, R60, 0x9, PT ;  /* 0x000000093c00780c */ /* 0x000fe40003f46270 */
[----:B------:R-:W-:Y:S02]  /*33620*/  ISETP.LT.OR P3, PT, R14, 0x2, P3 ;  /* 0x000000020e00780c */ /* 0x000fe40001f61670 */
[----:B------:R-:W-:-:S02]  /*33630*/  P2R R19, PR, RZ, 0x20 ;  /* 0x00000020ff137803 */ /* 0x000fc40000000000 */
[----:B-1----:R-:W-:Y:S02]  /*33640*/  FSEL R64, R25, -INF , !P3 ;  /* 0xff80000019407808 */ /* 0x002fe40005800000 */
        /* <DEDUP_REMOVED lines=67> */
[----:B------:R-:W-:Y:S02]  /*33a80*/  ISETP.LT.OR P6, PT, R14, 0x3a, P6 ;  /* 0x0000003a0e00780c */ /* 0x000fe400037c1670 */
[----:B------:R-:W-:Y:S02]  /*33a90*/  VIADDMNMX R14, R7, R56, R13, PT ;  /* 0x00000038070e7246 */ /* 0x000fe4000380010d */
[----:B------:R-:W-:Y:S02]  /*33aa0*/  FSEL R60, R53, -INF , !P6 ;  /* 0xff800000353c7808 */ /* 0x000fe40007000000 */
[----:B------:R-:W-:-:S13]  /*33ab0*/  ISETP.GE.AND P6, PT, R61, 0x1, PT ;  /* 0x000000013d00780c */ /* 0x000fda0003fc6270 */
[----:B------:R-:W-:Y:S05]  /*33ac0*/  @!P6 BRA `(.L_x_2305) ;  /* 0x000000000088e947 */ /* 0x000fea0003800000 */
        /* <DEDUP_REMOVED lines=12> */
[----:B------:R-:W2:Y:S04]  /*33b90*/  LD.E R7, desc[UR4][R8.64+0x1c] ;  /* 0x00001c0408077980 */ /* 0x000ea8000c101900 */
[----:B------:R-:W3:Y:S01]  /*33ba0*/  LD.E R11, desc[UR6][R8.64+0x20] ;  /* 0x00002006080b7980 */ /* 0x000ee2000c101900 */
[----:B--2---:R-:W-:-:S05]  /*33bb0*/  IMAD.HI.U32 R18, R18, R7, RZ ;  /* 0x0000000712127227 */ /* 0x004fca00078e00ff */
[----:B---3--:R-:W-:-:S07]  /*33bc0*/  SHF.R.U32.HI R18, RZ, R11, R18 ;  /* 0x0000000bff127219 */ /* 0x008fce0000011612 */
.L_x_2309:
[----:B------:R-:W-:Y:S05]  /*33bd0*/  BSYNC B3 ;  /* 0x0000000000037941 */ /* 0x000fea0003800000 */
.L_x_2308:
[----:B------:R-:W-:Y:S01]  /*33be0*/  LOP3.LUT R18, RZ, R18, RZ, 0x33, !PT ;  /* 0x00000012ff127212 */ /* 0x000fe200078e33ff */
[----:B------:R-:W-:Y:S06]  /*33bf0*/  BRA `(.L_x_2310) ;  /* 0x0000000000287947 */ /* 0x000fec0003800000 */
.L_x_2307:
[----:B------:R-:W-:-:S13]  /*33c00*/  ISETP.NE.AND P6, PT, R61, 0x1, PT ;  /* 0x000000013d00780c */ /* 0x000fda0003fc5270 */
        /* <DEDUP_REMOVED lines=9> */
.L_x_2310:
[----:B------:R-:W-:Y:S05]  /*33ca0*/  BSYNC B2 ;  /* 0x0000000000027941 */ /* 0x000fea0003800000 */
.L_x_2306:
[----:B------:R-:W-:-:S04]  /*33cb0*/  IMAD R7, R61, R18, -R15 ;  /* 0x000000123d077224 */ /* 0x000fc800078e0a0f */
[----:B------:R-:W-:-:S05]  /*33cc0*/  IMAD R10, R10, -0x2, R7 ;  /* 0xfffffffe0a0a7824 */ /* 0x000fca00078e0207 */
[----:B------:R-:W-:Y:S02]  /*33cd0*/  VIADDMNMX R14, R10, R61, R14, PT ;  /* 0x0000003d0a0e7246 */ /* 0x000fe4000380010e */
[----:B------:R-:W-:-:S07]  /*33ce0*/  VIMNMX R3, R3, R10, !PT ;  /* 0x0000000a03037248 */ /* 0x000fce0007fe0100 */
.L_x_2305:
[----:B------:R-:W-:Y:S05]  /*33cf0*/  BSYNC B1 ;  /* 0x0000000000017941 */ /* 0x000fea0003800000 */
.L_x_2304:
[----:B------:R-:W2:Y:S01]  /*33d00*/  LDL.64 R8, [R6+0x70] ;  /* 0x0000700006087983 */ /* 0x000ea20000100a00 */
[C---:B------:R-:W-:Y:S02]  /*33d10*/  ISETP.GT.AND P1, PT, R3.reuse, 0x1, !P1 ;  /* 0x000000010300780c */ /* 0x040fe40004f24270 */
[----:B------:R-:W-:Y:S02]  /*33d20*/  ISETP.GT.AND P2, PT, R3, 0x8, !P2 ;  /* 0x000000080300780c */ /* 0x000fe40005744270 */
[C---:B------:R-:W-:Y:S02]  /*33d30*/  ISETP.LT.OR P1, PT, R14.reuse, 0x2, P1 ;  /* 0x000000020e00780c */ /* 0x040fe40000f21670 */
[----:B------:R-:W-:Y:S02]  /*33d40*/  ISETP.LT.OR P2, PT, R14, 0x9, P2 ;  /* 0x000000090e00780c */ /* 0x000fe40001741670 */
[----:B------:R-:W-:Y:S02]  /*33d50*/  FSEL R12, R27, -INF , !P1 ;  /* 0xff8000001b0c7808 */ /* 0x000fe40004800000 */
[----:B------:R-:W-:-:S02]  /*33d60*/  ISETP.NE.AND P1, PT, R19, RZ, PT ;  /* 0x000000ff1300720c */ /* 0x000fc40003f25270 */
[----:B------:R-:W-:Y:S02]  /*33d70*/  FSEL R13, R30, -INF , !P2 ;  /* 0xff8000001e0d7808 */ /* 0x000fe40005000000 */
[----:B------:R-:W-:Y:S02]  /*33d80*/  ISETP.GT.AND P1, PT, R3, 0x9, !P1 ;  /* 0x000000090300780c */ /* 0x000fe40004f24270 */
[----:B------:R-:W-:Y:S02]  /*33d90*/  ISETP.NE.AND P2, PT, R20, RZ, PT ;  /* 0x000000ff1400720c */ /* 0x000fe40003f45270 */
[----:B------:R-:W-:Y:S02]  /*33da0*/  ISETP.LT.OR P1, PT, R14, 0xa, P1 ;  /* 0x0000000a0e00780c */ /* 0x000fe40000f21670 */
[----:B------:R-:W-:Y:S02]  /*33db0*/  ISETP.NE.AND P6, PT, R29, RZ, PT ;  /* 0x000000ff1d00720c */ /* 0x000fe40003fc5270 */
[----:B------:R-:W-:-:S02]  /*33dc0*/  FSEL R15, R31, -INF , !P1 ;  /* 0xff8000001f0f7808 */ /* 0x000fc40004800000 */
        /* <DEDUP_REMOVED lines=16> */
[C---:B------:R-:W-:Y:S02]  /*33ed0*/  ISETP.GT.AND P1, PT, R3.reuse, 0x20, !P6 ;  /* 0x000000200300780c */ /* 0x040fe40007724270 */
        /* <DEDUP_REMOVED lines=8> */
[----:B------:R-:W-:-:S04]  /*33f60*/  ISETP.LT.OR P1, PT, R14, 0x22, P1 ;  /* 0x000000220e00780c */ /* 0x000fc80000f21670 */
[----:B------:R-:W-:Y:S02]  /*33f70*/  FSEL R25, R43, -INF , !P1 ;  /* 0xff8000002b197808 */ /* 0x000fe40004800000 */
[----:B------:R-:W-:-:S04]  /*33f80*/  ISETP.NE.AND P1, PT, R28, RZ, PT ;  /* 0x000000ff1c00720c */ /* 0x000fc80003f25270 */
[----:B------:R-:W-:-:S04]  /*33f90*/  ISETP.GT.AND P1, PT, R3, RZ, !P1 ;  /* 0x000000ff0300720c */ /* 0x000fc80004f24270 */
[----:B------:R-:W-:-:S04]  /*33fa0*/  ISETP.LT.OR P1, PT, R14, 0x1, P1 ;  /* 0x000000010e00780c */ /* 0x000fc80000f21670 */
[----:B------:R-:W-:Y:S02]  /*33fb0*/  FSEL R7, R26, -INF , !P1 ;  /* 0xff8000001a077808 */ /* 0x000fe40004800000 */
[----:B------:R-:W-:Y:S02]  /*33fc0*/  ISETP.NE.AND P1, PT, R33, RZ, PT ;  /* 0x000000ff2100720c */ /* 0x000fe40003f25270 */
[----:B------:R-:W-:-:S04]  /*33fd0*/  FMNMX.FTZ R10, R7, R12, !PT ;  /* 0x0000000c070a7209 */ /* 0x000fc80007810000 */
[----:B------:R-:W-:-:S04]  /*33fe0*/  FMNMX.FTZ R10, R13, R10, !PT ;  /* 0x0000000a0d0a7209 */ /* 0x000fc80007810000 */
[----:B------:R-:W-:-:S04]  /*33ff0*/  FMNMX.FTZ R11, R15, R10, !PT ;  /* 0x0000000a0f0b7209 */ /* 0x000fc80007810000 */
[----:B------:R-:W-:-:S04]  /*34000*/  FMNMX.FTZ R10, R18, R11, !PT ;  /* 0x0000000b120a7209 */ /* 0x000fc80007810000 */
[----:B------:R-:W-:-:S04]  /*34010*/  FMNMX.FTZ R11, R19, R10, !PT ;  /* 0x0000000a130b7209 */ /* 0x000fc80007810000 */
[----:B------:R-:W-:Y:S02]  /*34020*/  FMNMX.FTZ R10, R20, R11, !PT ;  /* 0x0000000b140a7209 */ /* 0x000fe40007810000 */
[----:B------:R-:W-:Y:S02]  /*34030*/  ISETP.GT.AND P1, PT, R3, 0x28, !P1 ;  /* 0x000000280300780c */ /* 0x000fe40004f24270 */
[----:B------:R-:W-:Y:S02]  /*34040*/  FMNMX.FTZ R11, R21, R10, !PT ;  /* 0x0000000a150b7209 */ /* 0x000fe40007810000 */
[----:B------:R-:W-:Y:S02]  /*34050*/  ISETP.LT.OR P1, PT, R14, 0x29, P1 ;  /* 0x000000290e00780c */ /* 0x000fe40000f21670 */
[----:B------:R-:W-:Y:S02]  /*34060*/  FMNMX.FTZ R10, R24, R11, !PT ;  /* 0x0000000b180a7209 */ /* 0x000fe40007810000 */
[----:B------:R-:W-:-:S02]  /*34070*/  ISETP.LT.OR P2, PT, R14, 0x2a, P2 ;  /* 0x0000002a0e00780c */ /* 0x000fc40001741670 */
[----:B------:R-:W-:Y:S02]  /*34080*/  FSEL R26, R46, -INF , !P1 ;  /* 0xff8000002e1a7808 */ /* 0x000fe40004800000 */
[----:B------:R-:W-:Y:S02]  /*34090*/  FMNMX.FTZ R11, R25, R10, !PT ;  /* 0x0000000a190b7209 */ /* 0x000fe40007810000 */
[----:B------:R-:W-:Y:S02]  /*340a0*/  ISETP.LT.OR P3, PT, R14, 0x31, P3 ;  /* 0x000000310e00780c */ /* 0x000fe40001f61670 */
[----:B------:R-:W-:Y:S02]  /*340b0*/  FSEL R27, R47, -INF , !P2 ;  /* 0xff8000002f1b7808 */ /* 0x000fe40005000000 */
[----:B------:R-:W-:Y:S02]  /*340c0*/  FMNMX.FTZ R10, R26, R11, !PT ;  /* 0x0000000b1a0a7209 */ /* 0x000fe40007810000 */
[----:B------:R-:W-:-:S02]  /*340d0*/  ISETP.GT.AND P5, PT, R3, 0x38, !P5 ;  /* 0x000000380300780c */ /* 0x000fc40006fa4270 */
[----:B------:R-:W-:Y:S02]  /*340e0*/  ISETP.LT.OR P4, PT, R14, 0x32, P4 ;  /* 0x000000320e00780c */ /* 0x000fe40002781670 */
[----:B------:R-:W-:Y:S02]  /*340f0*/  FSEL R28, R50, -INF , !P3 ;  /* 0xff800000321c7808 */ /* 0x000fe40005800000 */
[----:B------:R-:W-:Y:S02]  /*34100*/  FMNMX.FTZ R11, R27, R10, !PT ;  /* 0x0000000a1b0b7209 */ /* 0x000fe40007810000 */
[----:B------:R-:W-:Y:S02]  /*34110*/  ISETP.GT.AND P1, PT, R3, 0x39, !P6 ;  /* 0x000000390300780c */ /* 0x000fe40007724270 */
[----:B------:R-:W-:Y:S02]  /*34120*/  ISETP.LT.OR P5, PT, R14, 0x39, P5 ;  /* 0x000000390e00780c */ /* 0x000fe40002fa1670 */
[----:B------:R-:W-:-:S02]  /*34130*/  FSEL R3, R51, -INF , !P4 ;  /* 0xff80000033037808 */ /* 0x000fc40006000000 */
[----:B------:R-:W-:Y:S02]  /*34140*/  FMNMX.FTZ R10, R28, R11, !PT ;  /* 0x0000000b1c0a7209 */ /* 0x000fe40007810000 */
[----:B------:R-:W-:Y:S02]  /*34150*/  ISETP.LT.OR P1, PT, R14, 0x3a, P1 ;  /* 0x0000003a0e00780c */ /* 0x000fe40000f21670 */
[----:B------:R-:W-:Y:S02]  /*34160*/  R2UR UR4, R4 ;  /* 0x00000000040472ca */ /* 0x000fe400000e0000 */
[----:B------:R-:W-:Y:S02]  /*34170*/  R2UR UR5, R5 ;  /* 0x00000000050572ca */ /* 0x000fe400000e0000 */
[----:B------:R-:W-:Y:S02]  /*34180*/  FSEL R14, R54, -INF , !P5 ;  /* 0xff800000360e7808 */ /* 0x000fe40006800000 */
[----:B------:R-:W-:-:S02]  /*34190*/  FMNMX.FTZ R11, R3, R10, !PT ;  /* 0x0000000a030b7209 */ /* 0x000fc40007810000 */
[----:B------:R-:W-:Y:S02]  /*341a0*/  R2UR UR6, R4 ;  /* 0x00000000040672ca */ /* 0x000fe400000e0000 */
[----:B------:R-:W-:Y:S02]  /*341b0*/  R2UR UR7, R5 ;  /* 0x00000000050772ca */ /* 0x000fe400000e0000 */
[----:B------:R-:W-:Y:S02]  /*341c0*/  FSEL R29, R55, -INF , !P1 ;  /* 0xff800000371d7808 */ /* 0x000fe40004800000 */
[----:B------:R-:W-:-:S04]  /*341d0*/  FMNMX.FTZ R10, R14, R11, !PT ;  /* 0x0000000b0e0a7209 */ /* 0x000fc80007810000 */
[----:B------:R-:W-:-:S05]  /*341e0*/  FMNMX.FTZ R11, R29, R10, !PT ;  /* 0x0000000a1d0b7209 */ /* 0x000fca0007810000 */
[----:B--2---:R-:W-:Y:S04]  /*341f0*/  ST.E desc[UR4][R8.64+0x4], R11 ;  /* 0x0000040b08007985 */ /* 0x004fe8000c101904 */
[----:B------:R-:W2:Y:S01]  /*34200*/  LD.E R32, desc[UR6][R8.64+0x4] ;  /* 0x0000040608207980 */ /* 0x000ea2000c101900 */
        /* <DEDUP_REMOVED lines=15> */
[----:B------:R-:W0:Y:S01]  /*34300*/  SHFL.BFLY PT, R10, R31, 0x2, 0x1f ;  /* 0x0c401f001f0a7f89 */ /* 0x000e2200000e0000 */
[----:B------:R-:W-:Y:S02]  /*34310*/  R2UR UR8, R4 ;  /* 0x00000000040872ca */ /* 0x000fe400000e0000 */
[----:B------:R-:W-:Y:S02]  /*34320*/  R2UR UR9, R5 ;  /* 0x00000000050972ca */ /* 0x000fe400000e0000 */
[----:B0-----:R-:W-:Y:S01]  /*34330*/  FMNMX.FTZ R30, R31, R10, !PT ;  /* 0x0000000a1f1e7209 */ /* 0x001fe20007810000 */
[----:B------:R-:W-:Y:S04]  /*34340*/  ST.E desc[UR4][R8.64], R31 ;  /* 0x0000001f08007985 */ /* 0x000fe8000c101904 */
[----:B--2---:R-:W0:Y:S02]  /*34350*/  SHFL.BFLY PT, R11, R32, 0x2, 0x1f ;  /* 0x0c401f00200b7f89 */ /* 0x004e2400000e0000 */
[----:B0-----:R-:W-:-:S02]  /*34360*/  FMNMX.FTZ R34, R32, R11, !PT ;  /* 0x0000000b20227209 */ /* 0x001fc40007810000 */
[----:B------:R-:W0:Y:S04]  /*34370*/  SHFL.BFLY PT, R11, R30, 0x1, 0x1f ;  /* 0x0c201f001e0b7f89 */ /* 0x000e2800000e0000 */
[----:B------:R-:W1:Y:S01]  /*34380*/  SHFL.BFLY PT, R35, R34, 0x1, 0x1f ;  /* 0x0c201f0022237f89 */ /* 0x000e6200000e0000 */
[----:B0-----:R-:W-:Y:S02]  /*34390*/  FMNMX.FTZ R33, R30, R11, !PT ;  /* 0x0000000b1e217209 */ /* 0x001fe40007810000 */
[----:B-1----:R-:W-:-:S03]  /*343a0*/  FMNMX.FTZ R35, R34, R35, !PT ;  /* 0x0000002322237209 */ /* 0x002fc60007810000 */
[----:B------:R-:W-:Y:S04]  /*343b0*/  ST.E desc[UR6][R8.64], R33 ;  /* 0x0000002108007985 */ /* 0x000fe8000c101906 */
[----:B------:R0:W-:Y:S04]  /*343c0*/  ST.E desc[UR8][R8.64+0x4], R35 ;  /* 0x0000042308007985 */ /* 0x0001e8000c101908 */
[----:B------:R-:W2:Y:S04]  /*343d0*/  LDL.64 R10, [R6+0x70] ;  /* 0x00007000060a7983 */ /* 0x000ea80000100a00 */
[----:B--2---:R-:W2:Y:S04]  /*343e0*/  LD.E R32, desc[UR6][R10.64+0x20] ;  /* 0x000020060a207980 */ /* 0x004ea8000c101900 */
[----:B------:R-:W2:Y:S04]  /*343f0*/  LD.E R30, desc[UR4][R10.64] ;  /* 0x000000040a1e7980 */ /* 0x000ea8000c101900 */
[----:B------:R-:W3:Y:S01]  /*34400*/  LD.E R47, desc[UR4][R10.64+0x4] ;  /* 0x000004040a2f7980 */ /* 0x000ee2000c101900 */
[C---:B--2---:R-:W-:Y:S01]  /*34410*/  FMUL.FTZ R34, R30.reuse, R32 ;  /* 0x000000201e227220 */ /* 0x044fe20000410000 */
[----:B------:R-:W-:Y:S01]  /*34420*/  FSETP.NEU.FTZ.AND P1, PT, R30, -INF , PT ;  /* 0xff8000001e00780b */ /* 0x000fe20003f3d000 */
[----:B---3--:R-:W-:-:S03]  /*34430*/  FMUL.FTZ R46, R32, R47 ;  /* 0x0000002f202e7220 */ /* 0x008fc60000410000 */
[----:B------:R-:W-:Y:S02]  /*34440*/  FSEL R31, R34, RZ, P1 ;  /* 0x000000ff221f7208 */ /* 0x000fe40000800000 */
[----:B------:R-:W-:-:S03]  /*34450*/  FSETP.NEU.FTZ.AND P1, PT, R47, -INF , PT ;  /* 0xff8000002f00780b */ /* 0x000fc60003f3d000 */
[-CC-:B------:R-:W-:Y:S01]  /*34460*/  FFMA.FTZ R34, R68, R32.reuse, -R31.reuse ;  /* 0x0000002044227223 */ /* 0x180fe2000001081f */
[----:B------:R-:W-:Y:S01]  /*34470*/  FSEL R47, R46, RZ, P1 ;  /* 0x000000ff2e2f7208 */ /* 0x000fe20000800000 */
[-CC-:B0-----:R-:W-:Y:S02]  /*34480*/  FFMA.FTZ R8, R62, R32.reuse, -R31.reuse ;  /* 0x000000203e087223 */ /* 0x181fe4000001081f */
[----:B------:R0:W-:Y:S01]  /*34490*/  MUFU.EX2 R35, R34 ;  /* 0x0000002200237308 */ /* 0x0001e20000000800 */
[-C--:B------:R-:W-:Y:S01]  /*344a0*/  FFMA.FTZ R9, R64, R32.reuse, -R31 ;  /* 0x0000002040097223 */ /* 0x080fe2000001081f */
[-CC-:B------:R-:W-:Y:S01]  /*344b0*/  FFMA.FTZ R7, R7, R32.reuse, -R47.reuse ;  /* 0x0000002007077223 */ /* 0x180fe2000001082f */
[-C--:B------:R-:W-:Y:S01]  /*344c0*/  FFMA.FTZ R12, R12, R32.reuse, -R47 ;  /* 0x000000200c0c7223 */ /* 0x080fe2000001082f */
[-CC-:B------:R-:W-:Y:S01]  /*344d0*/  FFMA.FTZ R30, R66, R32.reuse, -R31.reuse ;  /* 0x00000020421e7223 */ /* 0x180fe2000001081f */
[----:B0-----:R-:W-:-:S03]  /*344e0*/  FFMA.FTZ R34, R78, R32, -R31 ;  /* 0x000000204e227223 */ /* 0x001fc6000001081f */
[----:B------:R-:W-:Y:S01]  /*344f0*/  MUFU.EX2 R164, R8 ;  /* 0x0000000800a47308 */ /* 0x000fe20000000800 */
[-C--:B------:R-:W-:Y:S01]  /*34500*/  FFMA.FTZ R13, R13, R32.reuse, -R47 ;  /* 0x000000200d0d7223 */ /* 0x080fe2000001082f */
[-C--:B------:R-:W-:Y:S01]  /*34510*/  FFMA.FTZ R42, R80, R32.reuse, -R31 ;  /* 0x00000020502a7223 */ /* 0x080fe2000001081f */
[----:B------:R-:W-:-:S05]  /*34520*/  FFMA.FTZ R15, R15, R32, -R47 ;  /* 0x000000200f0f7223 */ /* 0x000fca000001082f */
[----:B------:R0:W1:Y:S01]  /*34530*/  MUFU.EX2 R33, R9 ;  /* 0x0000000900217308 */ /* 0x0000620000000800 */
[----:B------:R-:W-:-:S07]  /*34540*/  FFMA.FTZ R36, R70, R32, -R31 ;  /* 0x0000002046247223 */ /* 0x000fce000001081f */
[----:B------:R-:W-:Y:S01]  /*34550*/  MUFU.EX2 R41, R34 ;  /* 0x0000002200297308 */ /* 0x000fe20000000800 */
[-C--:B0-----:R-:W-:Y:S01]  /*34560*/  FFMA.FTZ R9, R76, R32.reuse, -R31 ;  /* 0x000000204c097223 */ /* 0x081fe2000001081f */
[----:B------:R-:W-:-:S06]  /*34570*/  FFMA.FTZ R18, R18, R32, -R47 ;  /* 0x0000002012127223 */ /* 0x000fcc000001082f */
[----:B------:R-:W-:Y:S01]  /*34580*/  MUFU.EX2 R7, R7 ;  /* 0x0000000700077308 */ /* 0x000fe20000000800 */
[----:B------:R-:W-:-:S07]  /*34590*/  FFMA.FTZ R8, R74, R32, -R31 ;  /* 0x000000204a087223 */ /* 0x000fce000001081f */
[----:B------:R-:W0:Y:S01]  /*345a0*/  MUFU.EX2 R34, R12 ;  /* 0x0000000c00227308 */ /* 0x000e220000000800 */
[----:B------:R-:W-:-:S07]  /*345b0*/  FFMA.FTZ R37, R72, R32, -R31 ;  /* 0x0000002048257223 */ /* 0x000fce000001081f */
[----:B------:R-:W2:Y:S01]  /*345c0*/  MUFU.EX2 R30, R30 ;  /* 0x0000001e001e7308 */ /* 0x000ea20000000800 */
[----:B------:R-:W-:-:S07]  /*345d0*/  FFMA.FTZ R19, R19, R32, -R47 ;  /* 0x0000002013137223 */ /* 0x000fce000001082f */
[----:B------:R-:W3:Y:S01]  /*345e0*/  MUFU.EX2 R167, R13 ;  /* 0x0000000d00a77308 */ /* 0x000ee20000000800 */
[----:B------:R-:W-:-:S07]  /*345f0*/  FFMA.FTZ R20, R20, R32, -R47 ;  /* 0x0000002014147223 */ /* 0x000fce000001082f */
[----:B------:R-:W-:Y:S08]  /*34600*/  MUFU.EX2 R43, R42 ;  /* 0x0000002a002b7308 */ /* 0x000ff00000000800 */
[----:B------:R-:W4:Y:S08]  /*34610*/  MUFU.EX2 R42, R15 ;  /* 0x0000000f002a7308 */ /* 0x000f300000000800 */
[----:B------:R5:W-:Y:S01]  /*34620*/  MUFU.EX2 R39, R9 ;  /* 0x0000000900277308 */ /* 0x000be20000000800 */
[----:B------:R-:W-:-:S07]  /*34630*/  FFMA.FTZ R21, R21, R32, -R47 ;  /* 0x0000002015157223 */ /* 0x000fce000001082f */
[----:B------:R-:W4:Y:S01]  /*34640*/  MUFU.EX2 R36, R36 ;  /* 0x0000002400247308 */ /* 0x000f220000000800 */
[----:B-----5:R-:W-:-:S07]  /*34650*/  FFMA.FTZ R9, R82, R32, -R31 ;  /* 0x0000002052097223 */ /* 0x020fce000001081f */
[----:B------:R5:W-:Y:S08]  /*34660*/  MUFU.EX2 R170, R8 ;  /* 0x0000000800aa7308 */ /* 0x000bf00000000800 */
[----:B------:R-:W4:Y:S01]  /*34670*/  MUFU.EX2 R18, R18 ;  /* 0x0000001200127308 */ /* 0x000f220000000800 */
[-CC-:B-----5:R-:W-:Y:S01]  /*34680*/  FFMA.FTZ R8, R48, R32.reuse, -R31.reuse ;  /* 0x0000002030087223 */ /* 0x1a0fe2000001081f */
[----:B------:R-:W-:-:S06]  /*34690*/  FFMA.FTZ R38, R40, R32, -R31 ;  /* 0x0000002028267223 */ /* 0x000fcc000001081f */
[----:B------:R-:W5:Y:S01]  /*346a0*/  MUFU.EX2 R37, R37 ;  /* 0x0000002500257308 */ /* 0x000f620000000800 */
[----:B------:R-:W-:-:S07]  /*346b0*/  FFMA.FTZ R24, R24, R32, -R47 ;  /* 0x0000002018187223 */ /* 0x000fce000001082f */
[----:B------:R1:W-:Y:S08]  /*346c0*/  MUFU.EX2 R45, R9 ;  /* 0x00000009002d7308 */ /* 0x0003f00000000800 */
[----:B------:R0:W-:Y:S01]  /*346d0*/  MUFU.EX2 R176, R8 ;  /* 0x0000000800b07308 */ /* 0x0001e20000000800 */
[----:B-1----:R-:W-:-:S07]  /*346e0*/  FADD.FTZ R9, R164, R33 ;  /* 0x00000021a4097221 */ /* 0x002fce0000010000 */
[----:B------:R-:W1:Y:S01]  /*346f0*/  MUFU.EX2 R19, R19 ;  /* 0x0000001300137308 */ /* 0x000e620000000800 */
[----:B0-----:R-:W-:Y:S01]  /*34700*/  FADD.FTZ R8, R7, R34 ;  /* 0x0000002207087221 */ /* 0x001fe20000010000 */
[----:B--2---:R-:W-:-:S03]  /*34710*/  FADD.FTZ R12, R30, R9 ;  /* 0x000000091e0c7221 */ /* 0x004fc60000010000 */
[----:B---3--:R-:W-:-:S03]  /*34720*/  FADD.FTZ R9, R167, R8 ;  /* 0x00000008a7097221 */ /* 0x008fc60000010000 */
[----:B------:R-:W0:Y:S01]  /*34730*/  MUFU.EX2 R20, R20 ;  /* 0x0000001400147308 */ /* 0x000e220000000800 */
[----:B------:R-:W-:Y:S01]  /*34740*/  FADD.FTZ R13, R35, R12 ;  /* 0x0000000c230d7221 */ /* 0x000fe20000010000 */
[----:B----4-:R-:W-:Y:S01]  /*34750*/  FADD.FTZ R9, R42, R9 ;  /* 0x000000092a097221 */ /* 0x010fe20000010000 */
[----:B------:R-:W-:-:S05]  /*34760*/  FFMA.FTZ R25, R25, R32, -R47 ;  /* 0x0000002019197223 */ /* 0x000fca000001082f */
[----:B------:R-:W2:Y:S01]  /*34770*/  MUFU.EX2 R21, R21 ;  /* 0x0000001500157308 */ /* 0x000ea20000000800 */
[----:B------:R-:W-:Y:S01]  /*34780*/  FADD.FTZ R8, R36, R13 ;  /* 0x0000000d24087221 */ /* 0x000fe20000010000 */
[-C--:B------:R-:W-:Y:S01]  /*34790*/  FFMA.FTZ R40, R44, R32.reuse, -R31 ;  /* 0x000000202c287223 */ /* 0x080fe2000001081f */
[----:B------:R-:W-:Y:S01]  /*347a0*/  FADD.FTZ R12, R18, R9 ;  /* 0x00000009120c7221 */ /* 0x000fe20000010000 */
[----:B------:R-:W-:-:S04]  /*347b0*/  FFMA.FTZ R26, R26, R32, -R47 ;  /* 0x000000201a1a7223 */ /* 0x000fc8000001082f */
[----:B------:R-:W3:Y:S01]  /*347c0*/  MUFU.EX2 R38, R38 ;  /* 0x0000002600267308 */ /* 0x000ee20000000800 */
[----:B-----5:R-:W-:Y:S01]  /*347d0*/  FADD.FTZ R9, R37, R8 ;  /* 0x0000000825097221 */ /* 0x020fe20000010000 */
[----:B-1----:R-:W-:-:S06]  /*347e0*/  FADD.FTZ R13, R19, R12 ;  /* 0x0000000c130d7221 */ /* 0x002fcc0000010000 */
[----:B------:R-:W1:Y:S01]  /*347f0*/  MUFU.EX2 R24, R24 ;  /* 0x0000001800187308 */ /* 0x000e620000000800 */
[----:B------:R-:W-:Y:S01]  /*34800*/  FFMA.FTZ R27, R27, R32, -R47 ;  /* 0x000000201b1b7223 */ /* 0x000fe2000001082f */
[----:B------:R-:W-:Y:S01]  /*34810*/  FADD.FTZ R8, R170, R9 ;  /* 0x00000009aa087221 */ /* 0x000fe20000010000 */
[----:B0-----:R-:W-:-:S05]  /*34820*/  FADD.FTZ R12, R20, R13 ;  /* 0x0000000d140c7221 */ /* 0x001fca0000010000 */
[----:B------:R-:W0:Y:S01]  /*34830*/  MUFU.EX2 R25, R25 ;  /* 0x0000001900197308 */ /* 0x000e220000000800 */
[----:B------:R-:W-:Y:S01]  /*34840*/  FFMA.FTZ R28, R28, R32, -R47 ;  /* 0x000000201c1c7223 */ /* 0x000fe2000001082f */
[----:B------:R-:W-:-:S06]  /*34850*/  FADD.FTZ R9, R39, R8 ;  /* 0x0000000827097221 */ /* 0x000fcc0000010000 */
[----:B------:R-:W4:Y:S01]  /*34860*/  MUFU.EX2 R40, R40 ;  /* 0x0000002800287308 */ /* 0x000f220000000800 */
[----:B--2---:R-:W-:Y:S01]  /*34870*/  FADD.FTZ R13, R21, R12 ;  /* 0x0000000c150d7221 */ /* 0x004fe20000010000 */
[----:B------:R-:W-:-:S06]  /*34880*/  FFMA.FTZ R3, R3, R32, -R47 ;  /* 0x0000002003037223 */ /* 0x000fcc000001082f */
[----:B------:R-:W2:Y:S01]  /*34890*/  MUFU.EX2 R26, R26 ;  /* 0x0000001a001a7308 */ /* 0x000ea20000000800 */
[----:B---3--:R-:W-:Y:S01]  /*348a0*/  FADD.FTZ R8, R38, R9 ;  /* 0x0000000926087221 */ /* 0x008fe20000010000 */
[----:B------:R-:W-:Y:S01]  /*348b0*/  FFMA.FTZ R44, R52, R32, -R31 ;  /* 0x00000020342c7223 */ /* 0x000fe2000001081f */
[----:B-1----:R-:W-:-:S05]  /*348c0*/  FADD.FTZ R12, R24, R13 ;  /* 0x0000000d180c7221 */ /* 0x002fca0000010000 */
[----:B------:R-:W1:Y:S01]  /*348d0*/  MUFU.EX2 R27, R27 ;  /* 0x0000001b001b7308 */ /* 0x000e620000000800 */
[----:B------:R-:W-:Y:S01]  /*348e0*/  FFMA.FTZ R14, R14, R32, -R47 ;  /* 0x000000200e0e7223 */ /* 0x000fe2000001082f */
[----:B------:R-:W-:Y:S01]  /*348f0*/  FADD.FTZ R9, R41, R8 ;  /* 0x0000000829097221 */ /* 0x000fe20000010000 */
[----:B0-----:R-:W-:-:S05]  /*34900*/  FADD.FTZ R13, R25, R12 ;  /* 0x0000000c190d7221 */ /* 0x001fca0000010000 */
[----:B------:R-:W0:Y:S01]  /*34910*/  MUFU.EX2 R28, R28 ;  /* 0x0000001c001c7308 */ /* 0x000e220000000800 */
[-C--:B------:R-:W-:Y:S01]  /*34920*/  FFMA.FTZ R31, R60, R32.reuse, -R31 ;  /* 0x000000203c1f7223 */ /* 0x080fe2000001081f */
[----:B------:R-:W-:Y:S01]  /*34930*/  FFMA.FTZ R29, R29, R32, -R47 ;  /* 0x000000201d1d7223 */ /* 0x000fe2000001082f */
[----:B----4-:R-:W-:-:S05]  /*34940*/  FADD.FTZ R8, R40, R9 ;  /* 0x0000000928087221 */ /* 0x010fca0000010000 */
[----:B------:R-:W3:Y:S01]  /*34950*/  MUFU.EX2 R3, R3 ;  /* 0x0000000300037308 */ /* 0x000ee20000000800 */
[----:B--2---:R-:W-:Y:S01]  /*34960*/  FADD.FTZ R12, R26, R13 ;  /* 0x0000000d1a0c7221 */ /* 0x004fe20000010000 */
[----:B------:R-:W-:-:S06]  /*34970*/  FADD.FTZ R9, R43, R8 ;  /* 0x000000082b097221 */ /* 0x000fcc0000010000 */
[----:B------:R-:W2:Y:S01]  /*34980*/  MUFU.EX2 R44, R44 ;  /* 0x0000002c002c7308 */ /* 0x000ea20000000800 */
[----:B-1----:R-:W-:-:S07]  /*34990*/  FADD.FTZ R13, R27, R12 ;  /* 0x0000000c1b0d7221 */ /* 0x002fce0000010000 */
[----:B------:R-:W1:Y:S01]  /*349a0*/  MUFU.EX2 R179, R14 ;  /* 0x0000000e00b37308 */ /* 0x000e620000000800 */
[----:B------:R-:W-:Y:S01]  /*349b0*/  FADD.FTZ R8, R176, R9 ;  /* 0x00000009b0087221 */ /* 0x000fe20000010000 */
[----:B0-----:R-:W-:-:S06]  /*349c0*/  FADD.FTZ R12, R28, R13 ;  /* 0x0000000d1c0c7221 */ /* 0x001fcc0000010000 */
[----:B------:R-:W0:Y:S08]  /*349d0*/  MUFU.EX2 R31, R31 ;  /* 0x0000001f001f7308 */ /* 0x000e300000000800 */
[----:B------:R0:W4:Y:S01]  /*349e0*/  MUFU.EX2 R32, R29 ;  /* 0x0000001d00207308 */ /* 0x0001220000000800 */
[----:B------:R-:W-:Y:S01]  /*349f0*/  FADD.FTZ R9, R45, R8 ;  /* 0x000000082d097221 */ /* 0x000fe20000010000 */
[----:B---3--:R-:W-:-:S03]  /*34a00*/  FADD.FTZ R12, R3, R12 ;  /* 0x0000000c030c7221 */ /* 0x008fc60000010000 */
[----:B--2---:R-:W-:Y:S01]  /*34a10*/  FADD.FTZ R8, R44, R9 ;  /* 0x000000092c087221 */ /* 0x004fe20000010000 */
[----:B-1----:R-:W-:-:S03]  /*34a20*/  FADD.FTZ R9, R179, R12 ;  /* 0x0000000cb3097221 */ /* 0x002fc60000010000 */
[----:B0-----:R-:W-:Y:S01]  /*34a30*/  FADD.FTZ R29, R31, R8 ;  /* 0x000000081f1d7221 */ /* 0x001fe20000010000 */
[----:B----4-:R-:W-:-:S04]  /*34a40*/  FADD.FTZ R47, R32, R9 ;  /* 0x00000009202f7221 */ /* 0x010fc80000010000 */
[----:B------:R-:W-:Y:S04]  /*34a50*/  ST.E desc[UR4][R10.64+0x10], R29 ;  /* 0x0000101d0a007985 */ /* 0x000fe8000c101904 */
[----:B------:R0:W-:Y:S04]  /*34a60*/  ST.E desc[UR6][R10.64+0x14], R47 ;  /* 0x0000142f0a007985 */ /* 0x0001e8000c101906 */
[----:B------:R-:W2:Y:S01]  /*34a70*/  LDL.64 R12, [R6+0x80] ;  /* 0x00008000060c7983 */ /* 0x000ea20000100a00 */
[----:B------:R-:W-:Y:S06]  /*34a80*/  BAR.SYNC.DEFER_BLOCKING 0xf, 0x100 ;  /* 0x03c4000000007b1d */ /* 0x000fec0000010000 */
[----:B------:R-:W3:Y:S01]  /*34a90*/  LDL.64 R8, [R6+0x88] ;  /* 0x0000880006087983 */ /* 0x000ee20000100a00 */
[----:B------:R-:W-:-:S02]  /*34aa0*/  F2FP.F16.F32.PACK_AB R164, R33, R164 ;  /* 0x000000a421a4723e */ /* 0x000fc400000000ff */
[----:B------:R-:W-:Y:S01]  /*34ab0*/  F2FP.F16.F32.PACK_AB R166, R35, R30 ;  /* 0x0000001e23a6723e */ /* 0x000fe200000000ff */
[----:B0-----:R-:W4:Y:S04]  /*34ac0*/  LDL.64 R10, [R6+0x90] ;  /* 0x00009000060a7983 */ /* 0x001f280000100a00 */
[----:B--2---:R-:W2:Y:S04]  /*34ad0*/  LD.E.64 R12, desc[UR4][R12.64+0x10] ;  /* 0x000010040c0c7980 */ /* 0x004ea8000c101b00 */
[----:B--2---:R-:W2:Y:S04]  /*34ae0*/  LD.E.64 R14, desc[UR6][R12.64+0x8] ;  /* 0x000008060c0e7980 */ /* 0x004ea8000c101b00 */
[----:B------:R-:W5:Y:S01]  /*34af0*/  LD.E.64 R48, desc[UR4][R12.64] ;  /* 0x000000040c307980 */ /* 0x000f62000c101b00 */
[----:B------:R-:W-:-:S02]  /*34b00*/  F2FP.F16.F32.PACK_AB R165, R34, R7 ;  /* 0x0000000722a5723e */ /* 0x000fc400000000ff */
[----:B------:R-:W-:Y:S02]  /*34b10*/  F2FP.F16.F32.PACK_AB R167, R42, R167 ;  /* 0x000000a72aa7723e */ /* 0x000fe400000000ff */
[----:B------:R-:W-:Y:S02]  /*34b20*/  F2FP.F16.F32.PACK_AB R168, R37, R36 ;  /* 0x0000002425a8723e */ /* 0x000fe400000000ff */
[----:B------:R-:W-:Y:S02]  /*34b30*/  F2FP.F16.F32.PACK_AB R170, R39, R170 ;  /* 0x000000aa27aa723e */ /* 0x000fe400000000ff */
[----:B------:R-:W-:Y:S01]  /*34b40*/  F2FP.F16.F32.PACK_AB R169, R19, R18 ;  /* 0x0000001213a9723e */ /* 0x000fe200000000ff */
[----:B------:R-:W4:Y:S01]  /*34b50*/  LDL.64 R12, [R6] ;  /* 0x00000000060c7983 */ /* 0x000f220000100a00 */
        /* <DEDUP_REMOVED lines=9> */
[----:B--2---:R-:W-:-:S05]  /*34bf0*/  MOV R29, R14 ;  /* 0x0000000e001d7202 */ /* 0x004fca0000000f00 */
[--C-:B-----5:R-:W-:Y:S02]  /*34c00*/  IMAD R48, R48, 0x2, R29.reuse ;  /* 0x0000000230307824 */ /* 0x120fe400078e021d */
[C---:B------:R-:W-:Y:S02]  /*34c10*/  IMAD R14, R49.reuse, 0x2, R29 ;  /* 0x00000002310e7824 */ /* 0x040fe400078e021d */
[----:B------:R-:W-:Y:S01]  /*34c20*/  IMAD R49, R49, 0x2, R48 ;  /* 0x0000000231317824 */ /* 0x000fe200078e0230 */
[----:B------:R0:W-:Y:S04]  /*34c30*/  STSM.16.M88.4 [R29], R164 ;  /* 0x000000a41d007844 */ /* 0x0001e80000000200 */
[----:B------:R-:W-:Y:S04]  /*34c40*/  STSM.16.M88.4 [R48], R168 ;  /* 0x000000a830007844 */ /* 0x000fe80000000200 */
[----:B------:R-:W-:Y:S04]  /*34c50*/  STSM.16.M88.4 [R14], R172 ;  /* 0x000000ac0e007844 */ /* 0x000fe80000000200 */
[----:B------:R1:W-:Y:S04]  /*34c60*/  STSM.16.M88.4 [R49], R176 ;  /* 0x000000b031007844 */ /* 0x0003e80000000200 */
[----:B---3--:R-:W2:Y:S01]  /*34c70*/  LD.E R3, desc[UR4][R8.64] ;  /* 0x0000000408037980 */ /* 0x008ea2000c101900 */
[----:B------:R-:W-:-:S02]  /*34c80*/  R2UR UR10, R4 ;  /* 0x00000000040a72ca */ /* 0x000fc400000e0000 */
[C---:B------:R-:W-:Y:S01]  /*34c90*/  R2UR UR11, R5.reuse ;  /* 0x00000000050b72ca */ /* 0x040fe200000e0000 */
[----:B----4-:R-:W3:Y:S01]  /*34ca0*/  LD.E R13, desc[UR6][R12.64] ;  /* 0x000000060c0d7980 */ /* 0x010ee2000c101900 */
[C---:B------:R-:W-:Y:S02]  /*34cb0*/  R2UR UR28, R4.reuse ;  /* 0x00000000041c72ca */ /* 0x040fe400000e0000 */
[----:B------:R-:W-:Y:S01]  /*34cc0*/  R2UR UR29, R5 ;  /* 0x00000000051d72ca */ /* 0x000fe200000e0000 */
[----:B------:R-:W3:Y:S04]  /*34cd0*/  LD.E.64 R10, desc[UR4][R10.64] ;  /* 0x000000040a0a7980 */ /* 0x000ee8000c101b00 */
[----:B------:R-:W4:Y:S04]  /*34ce0*/  LD.E R7, desc[UR6][R8.64+0x4] ;  /* 0x0000040608077980 */ /* 0x000f28000c101900 */
[----:B------:R-:W5:Y:S04]  /*34cf0*/  LD.E R15, desc[UR8][R8.64+0x8] ;  /* 0x00000808080f7980 */ /* 0x000f68000c101900 */
[----:B------:R-:W3:Y:S01]  /*34d00*/  LD.E R19, desc[UR10][R8.64+0xc] ;  /* 0x00000c0a08137980 */ /* 0x000ee2000c101900 */
[----:B------:R-:W-:-:S02]  /*34d10*/  R2UR UR12, R4 ;  /* 0x00000000040c72ca */ /* 0x000fc400000e0000 */
[C---:B------:R-:W-:Y:S01]  /*34d20*/  R2UR UR13, R5.reuse ;  /* 0x00000000050d72ca */ /* 0x040fe200000e0000 */
[----:B------:R-:W3:Y:S01]  /*34d30*/  LD.E R25, desc[UR4][R8.64+0x14] ;  /* 0x0000140408197980 */ /* 0x000ee2000c101900 */
[C---:B------:R-:W-:Y:S02]  /*34d40*/  R2UR UR14, R4.reuse ;  /* 0x00000000040e72ca */ /* 0x040fe400000e0000 */
[C---:B------:R-:W-:Y:S01]  /*34d50*/  R2UR UR15, R5.reuse ;  /* 0x00000000050f72ca */ /* 0x040fe200000e0000 */
[----:B------:R-:W3:Y:S01]  /*34d60*/  LD.E R27, desc[UR6][R8.64+0x18] ;  /* 0x00001806081b7980 */ /* 0x000ee2000c101900 */
[C---:B------:R-:W-:Y:S02]  /*34d70*/  R2UR UR16, R4.reuse ;  /* 0x00000000041072ca */ /* 0x040fe400000e0000 */
[----:B------:R-:W-:Y:S01]  /*34d80*/  R2UR UR17, R5 ;  /* 0x00000000051172ca */ /* 0x000fe200000e0000 */
[----:B0-----:R-:W3:Y:S01]  /*34d90*/  LD.E R29, desc[UR8][R8.64+0x1c] ;  /* 0x00001c08081d7980 */ /* 0x001ee2000c101900 */
        /* <DEDUP_REMOVED lines=8> */
[----:B------:R-:W3:Y:S01]  /*34e20*/  LD.E R33, desc[UR12][R8.64+0x24] ;  /* 0x0000240c08217980 */ /* 0x000ee2000c101900 */
[----:B------:R-:W-:-:S02]  /*34e30*/  R2UR UR24, R4 ;  /* 0x00000000041872ca */ /* 0x000fc400000e0000 */
[C---:B------:R-:W-:Y:S01]  /*34e40*/  R2UR UR25, R5.reuse ;  /* 0x00000000051972ca */ /* 0x040fe200000e0000 */
[----:B------:R-:W3:Y:S01]  /*34e50*/  LD.E R35, desc[UR14][R8.64+0x28] ;  /* 0x0000280e08237980 */ /* 0x000ee2000c101900 */
[----:B------:R-:W-:Y:S02]  /*34e60*/  R2UR UR26, R4 ;  /* 0x00000000041a72ca */ /* 0x000fe400000e0000 */
[----:B------:R-:W-:Y:S01]  /*34e70*/  R2UR UR27, R5 ;  /* 0x00000000051b72ca */ /* 0x000fe200000e0000 */
[----:B------:R-:W3:Y:S04]  /*34e80*/  LD.E R37, desc[UR16][R8.64+0x2c] ;  /* 0x00002c1008257980 */ /* 0x000ee8000c101900 */
[----:B------:R-:W3:Y:S04]  /*34e90*/  LD.E R39, desc[UR18][R8.64+0x30] ;  /* 0x0000301208277980 */ /* 0x000ee8000c101900 */
[----:B------:R-:W3:Y:S04]  /*34ea0*/  LD.E R41, desc[UR20][R8.64+0x34] ;  /* 0x0000341408297980 */ /* 0x000ee8000c101900 */
[----:B------:R-:W3:Y:S04]  /*34eb0*/  LD.E R43, desc[UR22][R8.64+0x38] ;  /* 0x00003816082b7980 */ /* 0x000ee8000c101900 */
[----:B------:R-:W3:Y:S04]  /*34ec0*/  LD.E R45, desc[UR24][R8.64+0x3c] ;  /* 0x00003c18082d7980 */ /* 0x000ee8000c101900 */
[----:B------:R-:W3:Y:S04]  /*34ed0*/  LD.E R47, desc[UR26][R8.64+0x40] ;  /* 0x0000401a082f7980 */ /* 0x000ee8000c101900 */
[----:B-1----:R-:W3:Y:S04]  /*34ee0*/  LD.E R49, desc[UR28][R8.64+0x44] ;  /* 0x0000441c08317980 */ /* 0x002ee8000c101900 */
[----:B------:R-:W3:Y:S04]  /*34ef0*/  LD.E R51, desc[UR4][R8.64+0x48] ;  /* 0x0000480408337980 */ /* 0x000ee8000c101900 */
        /* <DEDUP_REMOVED lines=24> */
[----:B--2---:R0:W-:Y:S04]  /*35080*/  ST.E desc[UR8][R8.64], R3 ;  /* 0x0000000308007985 */ /* 0x0041e8000c101908 */
[----:B0-----:R-:W2:Y:S04]  /*35090*/  LD.E R3, desc[UR28][R8.64+0xac] ;  /* 0x0000ac1c08037980 */ /* 0x001ea8000c101900 */
[----:B----4-:R0:W-:Y:S04]  /*350a0*/  ST.E desc[UR10][R8.64+0x4], R7 ;  /* 0x0000040708007985 */ /* 0x0101e8000c10190a */
[----:B-----5:R1:W-:Y:S04]  /*350b0*/  ST.E desc[UR12][R8.64+0x8], R15 ;  /* 0x0000080f08007985 */ /* 0x0203e8000c10190c */
[----:B---3--:R3:W-:Y:S04]  /*350c0*/  ST.E desc[UR14][R8.64+0xc], R19 ;  /* 0x00000c1308007985 */ /* 0x0087e8000c10190e */
[----:B0-----:R-:W4:Y:S04]  /*350d0*/  LD.E R7, desc[UR6][R8.64+0xb0] ;  /* 0x0000b00608077980 */ /* 0x001f28000c101900 */
[----:B-1----:R-:W5:Y:S04]  /*350e0*/  LD.E R15, desc[UR6][R8.64+0xb4] ;  /* 0x0000b406080f7980 */ /* 0x002f68000c101900 */
[----:B---3--:R-:W3:Y:S04]  /*350f0*/  LD.E R19, desc[UR6][R8.64+0xb8] ;  /* 0x0000b80608137980 */ /* 0x008ee8000c101900 */
        /* <DEDUP_REMOVED lines=105> */
[----:B----4-:R0:W-:Y:S04]  /*35790*/  ST.E desc[UR4][R8.64+0x130], R7 ;  /* 0x0001300708007985 */ /* 0x0101e8000c101904 */
[----:B-----5:R1:W-:Y:S04]  /*357a0*/  ST.E desc[UR4][R8.64+0x134], R15 ;  /* 0x0001340f08007985 */ /* 0x0203e8000c101904 */
[----:B---3--:R3:W-:Y:S04]  /*357b0*/  ST.E desc[UR4][R8.64+0x138], R19 ;  /* 0x0001381308007985 */ /* 0x0087e8000c101904 */
[----:B--2---:R2:W-:Y:S04]  /*357c0*/  ST.E desc[UR4][R8.64+0x13c], R3 ;  /* 0x00013c0308007985 */ /* 0x0045e8000c101904 */
[----:B0-----:R-:W4:Y:S04]  /*357d0*/  LD.E R7, desc[UR6][R8.64+0x140] ;  /* 0x0001400608077980 */ /* 0x001f28000c101900 */
[----:B----4-:R0:W-:Y:S04]  /*357e0*/  ST.E desc[UR4][R8.64+0x140], R7 ;  /* 0x0001400708007985 */ /* 0x0101e8000c101904 */
[----:B-1----:R-:W4:Y:S04]  /*357f0*/  LD.E R15, desc[UR6][R8.64+0x144] ;  /* 0x00014406080f7980 */ /* 0x002f28000c101900 */
[----:B----4-:R1:W-:Y:S04]  /*35800*/  ST.E desc[UR4][R8.64+0x144], R15 ;  /* 0x0001440f08007985 */ /* 0x0103e8000c101904 */
[----:B---3--:R-:W3:Y:S04]  /*35810*/  LD.E R19, desc[UR6][R8.64+0x148] ;  /* 0x0001480608137980 */ /* 0x008ee8000c101900 */
[----:B---3--:R3:W-:Y:S04]  /*35820*/  ST.E desc[UR4][R8.64+0x148], R19 ;  /* 0x0001481308007985 */ /* 0x0087e8000c101904 */
[----:B--2---:R-:W2:Y:S04]  /*35830*/  LD.E R3, desc[UR6][R8.64+0x14c] ;  /* 0x00014c0608037980 */ /* 0x004ea8000c101900 */
        /* <DEDUP_REMOVED lines=82> */
[----:B----4-:R-:W-:Y:S04]  /*35d60*/  ST.E desc[UR4][R8.64+0x1f0], R7 ;  /* 0x0001f00708007985 */ /* 0x010fe8000c101904 */
[----:B-1----:R-:W4:Y:S04]  /*35d70*/  LD.E R15, desc[UR6][R8.64+0x1f4] ;  /* 0x0001f406080f7980 */ /* 0x002f28000c101900 */
[----:B----4-:R-:W-:Y:S04]  /*35d80*/  ST.E desc[UR4][R8.64+0x1f4], R15 ;  /* 0x0001f40f08007985 */ /* 0x010fe8000c101904 */
[----:B---3--:R-:W3:Y:S01]  /*35d90*/  LD.E R19, desc[UR6][R8.64+0x1f8] ;  /* 0x0001f80608137980 */ /* 0x008ee2000c101900 */
[----:B------:R-:W-:-:S03]  /*35da0*/  IMAD R10, R13, 0x1000, R10 ;  /* 0x000010000d0a7824 */ /* 0x000fc600078e020a */
[----:B---3--:R-:W-:Y:S04]  /*35db0*/  ST.E desc[UR4][R8.64+0x1f8], R19 ;  /* 0x0001f81308007985 */ /* 0x008fe8000c101904 */
[----:B--2---:R-:W2:Y:S01]  /*35dc0*/  LD.E R3, desc[UR6][R8.64+0x1fc] ;  /* 0x0001fc0608037980 */ /* 0x004ea2000c101900 */
[----:B------:R-:W-:Y:S02]  /*35dd0*/  R2UR UR6, R10 ;  /* 0x000000000a0672ca */ /* 0x000fe400000e0000 */
[----:B------:R-:W-:Y:S02]  /*35de0*/  R2UR UR7, R11 ;  /* 0x000000000b0772ca */ /* 0x000fe400000e0000 */
[----:B------:R-:W-:Y:S02]  /*35df0*/  R2UR UR8, R4 ;  /* 0x00000000040872ca */ /* 0x000fe400000e0000 */
[----:B------:R-:W-:-:S02]  /*35e00*/  R2UR UR9, R5 ;  /* 0x00000000050972ca */ /* 0x000fc400000e0000 */
[C---:B------:R-:W-:Y:S02]  /*35e10*/  R2UR UR10, R4.reuse ;  /* 0x00000000040a72ca */ /* 0x040fe400000e0000 */
[C---:B------:R-:W-:Y:S02]  /*35e20*/  R2UR UR11, R5.reuse ;  /* 0x00000000050b72ca */ /* 0x040fe400000e0000 */
[C---:B------:R-:W-:Y:S02]  /*35e30*/  R2UR UR12, R4.reuse ;  /* 0x00000000040c72ca */ /* 0x040fe400000e0000 */
[C---:B------:R-:W-:Y:S02]  /*35e40*/  R2UR UR13, R5.reuse ;  /* 0x00000000050d72ca */ /* 0x040fe400000e0000 */
        /* <DEDUP_REMOVED lines=43> */
[----:B------:R-:W-:Y:S01]  /*36100*/  R2UR UR61, R5 ;  /* 0x00000000053d72ca */ /* 0x000fe200000e0000 */
[----:B--2---:R-:W-:Y:S01]  /*36110*/  ST.E desc[UR4][R8.64+0x1fc], R3 ;  /* 0x0001fc0308007985 */ /* 0x004fe2000c101904 */
[----:B------:R-:W-:-:S06]  /*36120*/  WARPGROUP.ARRIVE ;  /* 0x00000000000079c5 */ /* 0x000fcc0000000000 */
[----:B------:R-:W-:Y:S01]  /*36130*/  HGMMA.64x256x16.F32 R24, R164, gdesc[UR4].tnspB, RZ, !UPT, gsb0 ;  /* 0x43e00004a4187df0 */ /* 0x000fe2000c0008ff */
[----:B------:R-:W-:Y:S02]  /*36140*/  R2UR UR4, R4 ;  /* 0x00000000040472ca */ /* 0x000fe400000e0000 */
[----:B------:R-:W-:Y:S01]  /*36150*/  R2UR UR5, R5 ;  /* 0x00000000050572ca */ /* 0x000fe200000e0000 */
[----:B------:R-:W-:Y:S02]  /*36160*/  VIADD R12, R10, 0x80 ;  /* 0x000000800a0c7836 */ /* 0x000fe40000000000 */
[----:B------:R-:W-:-:S03]  /*36170*/  IMAD.MOV.U32 R13, RZ, RZ, R11 ;  /* 0x000000ffff0d7224 */ /* 0x000fc600078e000b */
        /* <DEDUP_REMOVED lines=12> */
[----:B------:R-:W-:Y:S01]  /*36240*/  ST.E desc[UR26][R8.64+0x24], R33 ;  /* 0x0000242108007985 */ /* 0x000fe2000c10191a */
[----:B------:R-:W-:-:S03]  /*36250*/  R2UR UR8, R4 ;  /* 0x00000000040872ca */ /* 0x000fc600000e0000 */
[----:B------:R-:W-:Y:S01]  /*36260*/  ST.E desc[UR28][R8.64+0x28], R34 ;  /* 0x0000282208007985 */ /* 0x000fe2000c10191c */
[----:B------:R-:W-:-:S03]  /*36270*/  R2UR UR9, R5 ;  /* 0x00000000050972ca */ /* 0x000fc600000e0000 */
[----:B------:R-:W-:Y:S01]  /*36280*/  ST.E desc[UR30][R8.64+0x2c], R35 ;  /* 0x00002c2308007985 */ /* 0x000fe2000c10191e */
[----:B------:R-:W-:-:S03]  /*36290*/  R2UR UR10, R4 ;  /* 0x00000000040a72ca */ /* 0x000fc600000e0000 */
[----:B------:R-:W-:Y:S01]  /*362a0*/  ST.E desc[UR32][R8.64+0x30], R36 ;  /* 0x0000302408007985 */ /* 0x000fe2000c101920 */
[----:B------:R-:W-:-:S03]  /*362b0*/  R2UR UR11, R5 ;  /* 0x00000000050b72ca */ /* 0x000fc600000e0000 */
[----:B------:R-:W-:Y:S01]  /*362c0*/  ST.E desc[UR34][R8.64+0x34], R37 ;  /* 0x0000342508007985 */ /* 0x000fe2000c101922 */
[C---:B------:R-:W-:Y:S02]  /*362d0*/  R2UR UR12, R4.reuse ;  /* 0x00000000040c72ca */ /* 0x040fe400000e0000 */
[C---:B------:R-:W-:Y:S01]  /*362e0*/  R2UR UR13, R5.reuse ;  /* 0x00000000050d72ca */ /* 0x040fe200000e0000 */
[----:B------:R-:W-:Y:S01]  /*362f0*/  ST.E desc[UR38][R8.64+0x38], R38 ;  /* 0x0000382608007985 */ /* 0x000fe2000c101926 */
[C---:B------:R-:W-:Y:S02]  /*36300*/  R2UR UR14, R4.reuse ;  /* 0x00000000040e72ca */ /* 0x040fe400000e0000 */
[C---:B------:R-:W-:Y:S01]  /*36310*/  R2UR UR15, R5.reuse ;  /* 0x00000000050f72ca */ /* 0x040fe200000e0000 */
[----:B------:R-:W-:Y:S01]  /*36320*/  ST.E desc[UR40][R8.64+0x3c], R39 ;  /* 0x00003c2708007985 */ /* 0x000fe2000c101928 */
[C---:B------:R-:W-:Y:S02]  /*36330*/  R2UR UR16, R4.reuse ;  /* 0x00000000041072ca */ /* 0x040fe400000e0000 */
[----:B------:R-:W-:Y:S01]  /*36340*/  R2UR UR17, R5 ;  /* 0x00000000051172ca */ /* 0x000fe200000e0000 */
[----:B------:R-:W-:Y:S01]  /*36350*/  ST.E desc[UR42][R8.64+0x40], R40 ;  /* 0x0000402808007985 */ /* 0x000fe2000c10192a */
[----:B------:R-:W-:-:S02]  /*36360*/  R2UR UR18, R4 ;  /* 0x00000000041272ca */ /* 0x000fc400000e0000 */
        /* <DEDUP_REMOVED lines=288> */
[----:B------:R-:W-:Y:S01]  /*37570*/  R2UR UR59, R5 ;  /* 0x00000000053b72ca */ /* 0x000fe200000e0000 */
        /* <DEDUP_REMOVED lines=460> */
[----:B------:R-:W-:Y:S01]  /*39240*/  VIADD R10, R10, 0x180 ;  /* 0x000001800a0a7836 */ /* 0x000fe20000000000 */
[----:B------:R-:W-:-:S04]  /*39250*/  R2UR UR7, R11 ;  /* 0x000000000b0772ca */ /* 0x000fc800000e0000 */
        /* <DEDUP_REMOVED lines=357> */
[----:B------:R-:W-:Y:S01]  /*3a8b0*/  R2UR UR25, R5 ;  /* 0x00000000051972ca */ /* 0x000fe200000e0000 */
[----:B------:R-:W-:Y:S02]  /*3a8c0*/  WARPGROUP.DEPBAR.LE gsb0, 0x0 ;  /* 0x00008000000079c5 */ /* 0x000fe40000010000 */
[----:B------:R-:W-:Y:S01]  /*3a8d0*/  ST.E desc[UR4][R8.64], R24 ;  /* 0x0000001808007985 */ /* 0x000fe2000c101904 */
[----:B------:R-:W-:-:S02]  /*3a8e0*/  R2UR UR4, R4 ;  /* 0x00000000040472ca */ /* 0x000fc400000e0000 */
[----:B------:R-:W-:Y:S01]  /*3a8f0*/  R2UR UR5, R5 ;  /* 0x00000000050572ca */ /* 0x000fe200000e0000 */
[----:B------:R-:W-:Y:S04]  /*3a900*/  ST.E desc[UR6][R8.64+0x4], R25 ;  /* 0x0000041908007985 */ /* 0x000fe8000c101906 */
[----:B------:R-:W-:Y:S04]  /*3a910*/  ST.E desc[UR8][R8.64+0x8], R26 ;  /* 0x0000081a08007985 */ /* 0x000fe8000c101908 */
[----:B------:R-:W-:Y:S01]  /*3a920*/  ST.E desc[UR10][R8.64+0xc], R27 ;  /* 0x00000c1b08007985 */ /* 0x000fe2000c10190a */
[----:B------:R-:W-:-:S03]  /*3a930*/  R2UR UR6, R4 ;  /* 0x00000000040672ca */ /* 0x000fc600000e0000 */
[----:B------:R-:W-:Y:S01]  /*3a940*/  ST.E desc[UR12][R8.64+0x10], R28 ;  /* 0x0000101c08007985 */ /* 0x000fe2000c10190c */
[----:B------:R-:W-:-:S03]  /*3a950*/  R2UR UR7, R5 ;  /* 0x00000000050772ca */ /* 0x000fc600000e0000 */
        /* <DEDUP_REMOVED lines=21> */
[C---:B------:R-:W-:Y:S02]  /*3aab0*/  R2UR UR20, R4.reuse ;  /* 0x00000000041472ca */ /* 0x040fe400000e0000 */
[----:B------:R-:W-:Y:S01]  /*3aac0*/  R2UR UR21, R5 ;  /* 0x00000000051572ca */ /* 0x000fe200000e0000 */
[----:B------:R-:W-:Y:S01]  /*3aad0*/  ST.E desc[UR6][R8.64+0x30], R36 ;  /* 0x0000302408007985 */ /* 0x000fe2000c101906 */
[----:B------:R-:W-:-:S02]  /*3aae0*/  R2UR UR22, R4 ;  /* 0x00000000041672ca */ /* 0x000fc400000e0000 */
[C---:B------:R-:W-:Y:S02]  /*3aaf0*/  R2UR UR23, R5.reuse ;  /* 0x00000000051772ca */ /* 0x040fe400000e0000 */
[C---:B------:R-:W-:Y:S02]  /*3ab00*/  R2UR UR24, R4.reuse ;  /* 0x00000000041872ca */ /* 0x040fe400000e0000 */
[C---:B------:R-:W-:Y:S02]  /*3ab10*/  R2UR UR25, R5.reuse ;  /* 0x00000000051972ca */ /* 0x040fe400000e0000 */
        /* <DEDUP_REMOVED lines=33> */
[C---:B------:R-:W-:Y:S01]  /*3ad30*/  R2UR UR21, R5.reuse ;  /* 0x00000000051572ca */ /* 0x040fe200000e0000 */
[----:B------:R-:W-:Y:S01]  /*3ad40*/  ST.E desc[UR4][R8.64+0x64], R49 ;  /* 0x0000643108007985 */ /* 0x000fe2000c101904 */
[C---:B------:R-:W-:Y:S02]  /*3ad50*/  R2UR UR22, R4.reuse ;  /* 0x00000000041672ca */ /* 0x040fe400000e0000 */
[C---:B------:R-:W-:Y:S01]  /*3ad60*/  R2UR UR23, R5.reuse ;  /* 0x00000000051772ca */ /* 0x040fe200000e0000 */
[----:B------:R-:W-:Y:S01]  /*3ad70*/  ST.E desc[UR6][R8.64+0x68], R50 ;  /* 0x0000683208007985 */ /* 0x000fe2000c101906 */
[C---:B------:R-:W-:Y:S02]  /*3ad80*/  R2UR UR24, R4.reuse ;  /* 0x00000000041872ca */ /* 0x040fe400000e0000 */
[----:B------:R-:W-:Y:S02]  /*3ad90*/  R2UR UR25, R5 ;  /* 0x00000000051972ca */ /* 0x000fe400000e0000 */
[----:B------:R-:W-:-:S02]  /*3ada0*/  R2UR UR4, R4 ;  /* 0x00000000040472ca */ /* 0x000fc400000e0000 */
[C---:B------:R-:W-:Y:S02]  /*3adb0*/  R2UR UR5, R5.reuse ;  /* 0x00000000050572ca */ /* 0x040fe400000e0000 */
[C---:B------:R-:W-:Y:S02]  /*3adc0*/  R2UR UR6, R4.reuse ;  /* 0x00000000040672ca */ /* 0x040fe400000e0000 */
        /* <DEDUP_REMOVED lines=9> */
[----:B------:R-:W-:Y:S04]  /*3ae60*/  ST.E desc[UR20][R8.64+0x84], R57 ;  /* 0x0000843908007985 */ /* 0x000fe8000c101914 */
[----:B------:R-:W-:Y:S04]  /*3ae70*/  ST.E desc[UR22][R8.64+0x88], R58 ;  /* 0x0000883a08007985 */ /* 0x000fe8000c101916 */
[----:B------:R-:W-:Y:S01]  /*3ae80*/  ST.E desc[UR24][R8.64+0x8c], R59 ;  /* 0x00008c3b08007985 */ /* 0x000fe2000c101918 */
[----:B------:R-:W-:-:S03]  /*3ae90*/  R2UR UR10, R4 ;  /* 0x00000000040a72ca */ /* 0x000fc600000e0000 */
[----:B------:R-:W-:Y:S01]  /*3aea0*/  ST.E desc[UR4][R8.64+0x90], R60 ;  /* 0x0000903c08007985 */ /* 0x000fe2000c101904 */
[C---:B------:R-:W-:Y:S02]  /*3aeb0*/  R2UR UR4, R4.reuse ;  /* 0x00000000040472ca */ /* 0x040fe400000e0000 */
[C---:B------:R-:W-:Y:S01]  /*3aec0*/  R2UR UR5, R5.reuse ;  /* 0x00000000050572ca */ /* 0x040fe200000e0000 */
[----:B------:R-:W-:Y:S01]  /*3aed0*/  ST.E desc[UR6][R8.64+0x94], R61 ;  /* 0x0000943d08007985 */ /* 0x000fe2000c101906 */
        /* <DEDUP_REMOVED lines=268> */
[----:B------:R-:W-:-:S02]  /*3bfa0*/  R2UR UR4, R4 ;  /* 0x00000000040472ca */ /* 0x000fc400000e0000 */
[C---:B------:R-:W-:Y:S02]  /*3bfb0*/  R2UR UR5, R5.reuse ;  /* 0x00000000050572ca */ /* 0x040fe400000e0000 */
[----:B------:R-:W-:Y:S02]  /*3bfc0*/  R2UR UR6, R4 ;  /* 0x00000000040672ca */ /* 0x000fe400000e0000 */
[----:B------:R-:W-:-:S09]  /*3bfd0*/  R2UR UR7, R5 ;  /* 0x00000000050772ca */ /* 0x000fd200000e0000 */
[----:B--2---:R0:W-:Y:S04]  /*3bfe0*/  ST.E desc[UR4][R8.64], R3 ;  /* 0x0000000308007985 */ /* 0x0041e8000c101904 */
[----:B------:R-:W2:Y:S01]  /*3bff0*/  LD.E R7, desc[UR6][R8.64+0x4] ;  /* 0x0000040608077980 */ /* 0x000ea2000c101900 */
[C---:B------:R-:W-:Y:S02]  /*3c000*/  R2UR UR4, R4.reuse ;  /* 0x00000000040472ca */ /* 0x040fe400000e0000 */
        /* <DEDUP_REMOVED lines=10> */
[----:B------:R-:W3:Y:S01]  /*3c0b0*/  LD.E R13, desc[UR6][R8.64+0xc] ;  /* 0x00000c06080d7980 */ /* 0x000ee2000c101900 */
[C---:B------:R-:W-:Y:S02]  /*3c0c0*/  R2UR UR4, R4.reuse ;  /* 0x00000000040472ca */ /* 0x040fe400000e0000 */
[C---:B------:R-:W-:Y:S02]  /*3c0d0*/  R2UR UR5, R5.reuse ;  /* 0x00000000050572ca */ /* 0x040fe400000e0000 */
[----:B------:R-:W-:Y:S02]  /*3c0e0*/  R2UR UR6, R4 ;  /* 0x00000000040672ca */ /* 0x000fe400000e0000 */
[----:B------:R-:W-:-:S09]  /*3c0f0*/  R2UR UR7, R5 ;  /* 0x00000000050772ca */ /* 0x000fd200000e0000 */
[----:B---3--:R3:W-:Y:S04]  /*3c100*/  ST.E desc[UR4][R8.64+0xc], R13 ;  /* 0x00000c0d08007985 */ /* 0x0087e8000c101904 */
[----:B0-----:R-:W4:Y:S01]  /*3c110*/  LD.E R3, desc[UR6][R8.64+0x10] ;  /* 0x0000100608037980 */ /* 0x001f22000c101900 */
[C---:B------:R-:W-:Y:S02]  /*3c120*/  R2UR UR4, R4.reuse ;  /* 0x00000000040472ca */ /* 0x040fe400000e0000 */
[C---:B------:R-:W-:Y:S02]  /*3c130*/  R2UR UR5, R5.reuse ;  /* 0x00000000050572ca */ /* 0x040fe400000e0000 */
[----:B------:R-:W-:Y:S02]  /*3c140*/  R2UR UR6, R4 ;  /* 0x00000000040672ca */ /* 0x000fe400000e0000 */
[----:B------:R-:W-:-:S09]  /*3c150*/  R2UR UR7, R5 ;  /* 0x00000000050772ca */ /* 0x000fd200000e0000 */
[----:B----4-:R0:W-:Y:S04]  /*3c160*/  ST.E desc[UR4][R8.64+0x10], R3 ;  /* 0x0000100308007985 */ /* 0x0101e8000c101904 */
[----:B-1----:R-:W4:Y:S01]  /*3c170*/  LD.E R7, desc[UR6][R8.64+0x14] ;  /* 0x0000140608077980 */ /* 0x002f22000c101900 */
[C---:B------:R-:W-:Y:S02]  /*3c180*/  R2UR UR4, R4.reuse ;  /* 0x00000000040472ca */ /* 0x040fe400000e0000 */
[C---:B------:R-:W-:Y:S02]  /*3c190*/  R2UR UR5, R5.reuse ;  /* 0x00000000050572ca */ /* 0x040fe400000e0000 */
[----:B------:R-:W-:Y:S02]  /*3c1a0*/  R2UR UR6, R4 ;  /* 0x00000000040672ca */ /* 0x000fe400000e0000 */
[----:B------:R-:W-:-:S09]  /*3c1b0*/  R2UR UR7, R5 ;  /* 0x00000000050772ca */ /* 0x000fd200000e0000 */
[----:B----4-:R1:W-:Y:S04]  /*3c1c0*/  ST.E desc[UR4][R8.64+0x14], R7 ;  /* 0x0000140708007985 */ /* 0x0103e8000c101904 */
[----:B--2---:R-:W2:Y:S01]  /*3c1d0*/  LD.E R11, desc[UR6][R8.64+0x18] ;  /* 0x00001806080b7980 */ /* 0x004ea2000c101900 */
[C---:B------:R-:W-:Y:S02]  /*3c1e0*/  R2UR UR4, R4.reuse ;  /* 0x00000000040472ca */ /* 0x040fe400000e0000 */
[C---:B------:R-:W-:Y:S02]  /*3c1f0*/  R2UR UR5, R5.reuse ;  /* 0x00000000050572ca */ /* 0x040fe400000e0000 */
[----:B------:R-:W-:Y:S02]  /*3c200*/  R2UR UR6, R4 ;  /* 0x00000000040672ca */ /* 0x000fe400000e0000 */
[----:B------:R-:W-:-:S09]  /*3c210*/  R2UR UR7, R5 ;  /* 0x00000000050772ca */ /* 0x000fd200000e0000 */
[----:B--2---:R2:W-:Y:S04]  /*3c220*/  ST.E desc[UR4][R8.64+0x18], R11 ;  /* 0x0000180b08007985 */ /* 0x0045e8000c101904 */
[----:B---3--:R-:W3:Y:S01]  /*3c230*/  LD.E R13, desc[UR6][R8.64+0x1c] ;  /* 0x00001c06080d7980 */ /* 0x008ee2000c101900 */
        /* <DEDUP_REMOVED lines=719> */
[----:B---3--:R-:W2:Y:S01]  /*3ef30*/  LD.E R13, desc[UR6][R8.64+0x1fc] ;  /* 0x0001fc06080d7980 */ /* 0x008ea2000c101900 */
[----:B------:R-:W-:Y:S02]  /*3ef40*/  R2UR UR4, R4 ;  /* 0x00000000040472ca */ /* 0x000fe400000e0000 */
[----:B------:R-:W-:-:S13]  /*3ef50*/  R2UR UR5, R5 ;  /* 0x00000000050572ca */ /* 0x000fda00000e0000 */
[----:B--2---:R0:W-:Y:S01]  /*3ef60*/  ST.E desc[UR4][R8.64+0x1fc], R13 ;  /* 0x0001fc0d08007985 */ /* 0x0041e2000c101904 */
        /* <DEDUP_REMOVED lines=8> */
[----:B------:R-:W-:Y:S05]  /*3eff0*/  @P0 BRA `(.L_x_2311) ;  /* 0x0000000000300947 */ /* 0x000fea0003800000 */
[----:B0-----:R-:W2:Y:S04]  /*3f000*/  LDL.64 R8, [R6+0x40] ;  /* 0x0000400006087983 */ /* 0x001ea80000100a00 */
[----:B------:R-:W3:Y:S01]  /*3f010*/  LDL.64 R10, [R6] ;  /* 0x00000000060a7983 */ /* 0x000ee20000100a00 */
[C---:B------:R-:W-:Y:S02]  /*3f020*/  R2UR UR4, R4.reuse ;  /* 0x00000000040472ca */ /* 0x040fe400000e0000 */
[C---:B------:R-:W-:Y:S02]  /*3f030*/  R2UR UR5, R5.reuse ;  /* 0x00000000050572ca */ /* 0x040fe400000e0000 */
[----:B------:R-:W-:Y:S02]  /*3f040*/  R2UR UR6, R4 ;  /* 0x00000000040672ca */ /* 0x000fe400000e0000 */
[----:B------:R-:W-:-:S09]  /*3f050*/  R2UR UR7, R5 ;  /* 0x00000000050772ca */ /* 0x000fd200000e0000 */
[----:B--2---:R-:W2:Y:S04]  /*3f060*/  LD.E.64 R8, desc[UR4][R8.64+0x30] ;  /* 0x0000300408087980 */ /* 0x004ea8000c101b00 */
[----:B---3--:R-:W3:Y:S01]  /*3f070*/  LD.E R10, desc[UR6][R10.64] ;  /* 0x000000060a0a7980 */ /* 0x008ee2000c101900 */
[----:B--2---:R-:W-:-:S05]  /*3f080*/  MOV R3, R8 ;  /* 0x0000000800037202 */ /* 0x004fca0000000f00 */
[----:B---3--:R-:W-:-:S05]  /*3f090*/  IMAD R3, R10, 0x8, R3 ;  /* 0x000000080a037824 */ /* 0x008fca00078e0203 */
[----:B------:R-:W-:-:S04]  /*3f0a0*/  PRMT R3, RZ, 0x654, R3 ;  /* 0x00000654ff037816 */ /* 0x000fc80000000003 */
[----:B------:R1:W-:Y:S03]  /*3f0b0*/  SYNCS.ARRIVE.TRANS64.RED.A1T0 RZ, [R3+URZ], RZ ;  /* 0x000000ff03ff79a7 */ /* 0x0003e6000810043f */
.L_x_2311:
[----:B------:R-:W-:Y:S02]  /*3f0c0*/  IMAD.MOV.U32 R4, RZ, RZ, R0 ;  /* 0x000000ffff047224 */ /* 0x000fe400078e0000 */
[----:B------:R-:W-:-:S04]  /*3f0d0*/  IMAD.MOV.U32 R5, RZ, RZ, 0x0 ;  /* 0x00000000ff057424 */ /* 0x000fc800078e00ff */
[----:B01----:R-:W-:Y:S05]  /*3f0e0*/  RET.REL.NODEC R4 `(_ZN7cutlass13device_kernelIN5flash11enable_sm90INS1_16FlashAttnFwdSm90INS1_25CollectiveMainloopFwdSm90ILi2EN4cute5tupleIJNS5_1CILi1EEES8_S8_EEENS6_IJNS7_ILi64EEESA_SA_EEELi512ENS_6half_tEfNS_4arch4Sm90ELb0ELb1ELb1ELb0ELb0ELb0ELb1ELb0ELb0ELb1ELb1ELb0EEENS1_21CollectiveEpilogueFwdINS6_IJSA_NS7_ILi512EEESA_EEES9_SC_SE_Li256ELb0ELb1ELb1ELb0EEENS1_19SingleTileSchedulerILb0ELb1ELb1ELi64EEEEEEEEEvNT_6ParamsE) ;  /* 0xfffffc0c04c47950 */ /* 0x003fea0003c3ffff */
.L_x_2287:
[----:B0-----:R0:W1:Y:S02]  /*3f0f0*/  SYNCS.PHASECHK.TRANS64.TRYWAIT P0, [R14+URZ], R15 ;  /* 0x0000000f0e0075a7 */ /* 0x001064000800017f */
[----:B-1----:R-:W-:Y:S05]  /*3f100*/  @!P0 NANOSLEEP.SYNCS 0x989680 ;  /* 0x009896800000895d */ /* 0x002fea0003900000 */
[----:B------:R-:W1:Y:S02]  /*3f110*/  @!P0 SYNCS.PHASECHK.TRANS64 P0, [R14+URZ], R15 ;  /* 0x0000000f0e0085a7 */ /* 0x000e64000800007f */
[----:B-1----:R-:W-:Y:S05]  /*3f120*/  @!P0 BRA `(.L_x_2287) ;  /* 0xfffffffc00f08947 */ /* 0x002fea000383ffff */
[----:B------:R-:W-:Y:S05]  /*3f130*/  BRA `(.L_x_2286) ;  /* 0xffffff0c00147947 */ /* 0x000fea000383ffff */
.L_x_2289:
[----:B0-----:R0:W1:Y:S02]  /*3f140*/  SYNCS.PHASECHK.TRANS64.TRYWAIT P0, [R10+URZ+0x38810], R15 ;  /* 0x0388100f0a0075a7 */ /* 0x001064000800017f */
[----:B-1----:R-:W-:Y:S05]  /*3f150*/  @!P0 NANOSLEEP.SYNCS 0x989680 ;  /* 0x009896800000895d */ /* 0x002fea0003900000 */
[----:B------:R-:W1:Y:S02]  /*3f160*/  @!P0 SYNCS.PHASECHK.TRANS64 P0, [R10+URZ+0x38810], R15 ;  /* 0x0388100f0a0085a7 */ /* 0x000e64000800007f */
[----:B-1----:R-:W-:Y:S05]  /*3f170*/  @!P0 BRA `(.L_x_2289) ;  /* 0xfffffffc00f08947 */ /* 0x002fea000383ffff */
[----:B------:R-:W-:Y:S05]  /*3f180*/  BRA `(.L_x_2312) ;  /* 0xffffff1000687947 */ /* 0x000fea000383ffff */
.L_x_2296:
[----:B0-----:R0:W1:Y:S02]  /*3f190*/  SYNCS.PHASECHK.TRANS64.TRYWAIT P0, [R14+URZ], R15 ;  /* 0x0000000f0e0075a7 */ /* 0x001064000800017f */
[----:B-1----:R-:W-:Y:S05]  /*3f1a0*/  @!P0 NANOSLEEP.SYNCS 0x989680 ;  /* 0x009896800000895d */ /* 0x002fea0003900000 */
[----:B------:R-:W1:Y:S02]  /*3f1b0*/  @!P0 SYNCS.PHASECHK.TRANS64 P0, [R14+URZ], R15 ;  /* 0x0000000f0e0085a7 */ /* 0x000e64000800007f */
[----:B-1----:R-:W-:Y:S05]  /*3f1c0*/  @!P0 BRA `(.L_x_2296) ;  /* 0xfffffffc00f08947 */ /* 0x002fea000383ffff */
[----:B------:R-:W-:Y:S05]  /*3f1d0*/  BRA `(.L_x_2295) ;  /* 0xffffff1400047947 */ /* 0x000fea000383ffff */
.L_x_2313:
        /* <DEDUP_REMOVED lines=10> */
.L_x_6045:


//--------------------- .text._ZN7cutlass13device_kernelIN5flash11enable_sm90INS1_16FlashAttnFwdSm90INS1_25CollectiveMainloopFwdSm90ILi2EN4cute5tupleIJNS5_1CILi1EEES8_S8_EEENS6_IJNS7_ILi64EEESA_SA_EEELi512ENS_6half_tEfNS_4arch4Sm90ELb0ELb1ELb1ELb1ELb0ELb0ELb0ELb0ELb0ELb1ELb1ELb0EEENS1_21CollectiveEpilogueFwdINS6_IJSA_NS7_ILi512EEESA_EEES9_SC_SE_Li256ELb1ELb1ELb1ELb0EEENS1_36VarlenDynamicPersistentTileSchedulerILi64ELi64ELi256ELi128ELb1ELb1ELb1ELb1ELb0ELb1EEEEEEEEEvNT_6ParamsE --------------------------
	.section	.text._ZN7cutlass13device_kernelIN5flash11enable_sm90INS1_16FlashAttnFwdSm90INS1_25CollectiveMainloopFwdSm90ILi2EN4cute5tupleIJNS5_1CILi1EEES8_S8_EEENS6_IJNS7_ILi64EEESA_SA_EEELi512ENS_6half_tEfNS_4arch4Sm90ELb0ELb1ELb1ELb1ELb0ELb0ELb0ELb0ELb0ELb1ELb1ELb0EEENS1_21CollectiveEpilogueFwdINS6_IJSA_NS7_ILi512EEESA_EEES9_SC_SE_Li256ELb1ELb1ELb1ELb0EEENS1_36VarlenDynamicPersistentTileSchedulerILi64ELi64ELi256ELi128ELb1ELb1ELb1ELb1ELb0ELb1EEEEEEEEEvNT_6ParamsE,"ax",@progbits
	.align	128
.text._ZN7cutlass13device_kernelIN5flash11enable_sm90INS1_16FlashAttnFwdSm90INS1_25CollectiveMainloopFwdSm90ILi2EN4cute5tupleIJNS5_1CILi1EEES8_S8_EEENS6_IJNS7_ILi64EEESA_SA_EEELi512ENS_6half_tEfNS_4arch4Sm90ELb0ELb1ELb1ELb1ELb0ELb0ELb0ELb0ELb0ELb1ELb1ELb0EEENS1_21CollectiveEpilogueFwdINS6_IJSA_NS7_ILi512EEESA_EEES9_SC_SE_Li256ELb1ELb1ELb1ELb0EEENS1_36VarlenDynamicPersistentTileSchedulerILi64ELi64ELi256ELi128ELb1ELb1ELb1ELb1ELb0ELb1EEEEEEEEEvNT_6ParamsE:
        .type           _ZN7cutlass13device_kernelIN5flash11enable_sm90INS1_16FlashAttnFwdSm90INS1_25CollectiveMainloopFwdSm90ILi2EN4cute5tupleIJNS5_1CILi1EEES8_S8_EEENS6_IJNS7_ILi64EEESA_SA_EEELi512ENS_6half_tEfNS_4arch4Sm90ELb0ELb1ELb1ELb1ELb0ELb0ELb0ELb0ELb0ELb1ELb1ELb0EEENS1_21CollectiveEpilogueFwdINS6_IJSA_NS7_ILi512EEESA_EEES9_SC_SE_Li256ELb1ELb1ELb1ELb0EEENS1_36VarlenDynamicPersistentTileSchedulerILi64ELi64ELi256ELi128ELb1ELb1ELb1ELb1ELb0ELb1EEEEEEEEEvNT_6ParamsE,@function
        .size           _ZN7cutlass13device_kernelIN5flash11enable_sm90INS1_16FlashAttnFwdSm90INS1_25CollectiveMainloopFwdSm90ILi2EN4cute5tupleIJNS5_1CILi1EEES8_S8_EEENS6_IJNS7_ILi64EEESA_SA_EEELi512ENS_6half_tEfNS_4arch4Sm90ELb0ELb1ELb1ELb1ELb0ELb0ELb0ELb0ELb0ELb1ELb1ELb0EEENS1_21CollectiveEpilogueFwdINS6_IJSA_NS7_ILi512EEESA_EEES9_SC_SE_Li256ELb1ELb1ELb1ELb0EEENS1_36VarlenDynamicPersistentTileSchedulerILi64ELi64ELi256ELi128ELb1ELb1ELb1ELb1ELb0ELb1EEEEEEEEEvNT_6ParamsE,(.L_x_6047 - _ZN7cutlass13device_kernelIN5flash11enable_sm90INS1_16FlashAttnFwdSm90INS1_25CollectiveMainloopFwdSm90ILi2EN4cute5tupleIJNS5_1CILi1EEES8_S8_EEENS6_IJNS7_ILi64EEESA_SA_EEELi512ENS_6half_tEfNS_4arch4Sm90ELb0ELb1ELb1ELb1ELb0ELb0ELb0ELb0ELb0ELb1ELb1ELb0EEENS1_21CollectiveEpilogueFwdINS6_IJSA_NS7_ILi512EEESA_EEES9_SC_SE_Li256ELb1ELb1ELb1ELb0EEENS1_36VarlenDynamicPersistentTileSchedulerILi64ELi64ELi256ELi128ELb1ELb1ELb1ELb1ELb0ELb1EEEEEEEEEvNT_6ParamsE)
        .other          _ZN7cutlass13device_kernelIN5flash11enable_sm90INS1_16FlashAttnFwdSm90INS1_25CollectiveMainloopFwdSm90ILi2EN4cute5tupleIJNS5_1CILi1EEES8_S8_EEENS6_IJNS7_ILi64EEESA_SA_EEELi512ENS_6half_tEfNS_4arch4Sm90ELb0ELb1ELb1ELb1ELb0ELb0ELb0ELb0ELb0ELb1ELb1ELb0EEENS1_21CollectiveEpilogueFwdINS6_IJSA_NS7_ILi512EEESA_EEES9_SC_SE_Li256ELb1ELb1ELb1ELb0EEENS1_36VarlenDynamicPersistentTileSchedulerILi64ELi64ELi256ELi128ELb1ELb1ELb1ELb1ELb0ELb1EEEEEEEEEvNT_6ParamsE,@"STO_CUDA_ENTRY STV_DEFAULT"
_ZN7cutlass13device_kernelIN5flash11enable_sm90INS1_16FlashAttnFwdSm90INS1_25CollectiveMainloopFwdSm90ILi2EN4cute5tupleIJNS5_1CILi1EEES8_S8_EEENS6_IJNS7_ILi64EEESA_SA_EEELi512ENS_6half_tEfNS_4arch4Sm90ELb0ELb1ELb1ELb1ELb0ELb0ELb0ELb0ELb0ELb1ELb1ELb0EEENS1_21CollectiveEpilogueFwdINS6_IJSA_NS7_ILi512EEESA_EEES9_SC_SE_Li256ELb1ELb1ELb1ELb0EEENS1_36VarlenDynamicPersistentTileSchedulerILi64ELi64ELi256ELi128ELb1ELb1ELb1ELb1ELb0ELb1EEEEEEEEEvNT_6ParamsE:
        /* <DEDUP_REMOVED lines=18> */
.L_x_2315:
[----:B------:R-:W-:Y:S05]  /*0120*/  BSYNC B0 ;  /* 0x0000000000007941 */ /* 0x000fea0003800000 */
.L_x_2314:
        /* <DEDUP_REMOVED lines=37> */
.L_x_2316:
        /* <DEDUP_REMOVED lines=22> */
.L_x_2317:
        /* <DEDUP_REMOVED lines=18> */
.L_x_2318:
        /* <DEDUP_REMOVED lines=22> */
.L_x_2319:
        /* <DEDUP_REMOVED lines=22> */
.L_x_2320:
[----:B------:R-:W-:Y:S01]  /*08c0*/  PLOP3.LUT P0, PT, PT, PT, UP0, 0x80, 0x0 ;  /* 0x000000000000781c */ /* 0x000fe20003f0f008 */
[----:B------:R-:W-:Y:S01]  /*08d0*/  UMOV UR36, 0x1 ;  /* 0x0000000100247882 */ /* 0x000fe20000000000 */
[----:B------:R-:W-:Y:S01]  /*08e0*/  NOP ;  /* 0x0000000000007918 */ /* 0x000fe20000000000 */
[----:B------:R-:W-:Y:S01]  /*08f0*/  USEL UR36, UR36, 0x2, !UP0 ;  /* 0x0000000224247887 */ /* 0x000fe2000c000000 */
[----:B------:R-:W-:Y:S01]  /*0900*/  ULDC.64 UR40, c[0x0][0x208] ;  /* 0x0000820000287ab9 */ /* 0x000fe20000000a00 */
[----:B012-4-:R-:W-:Y:S08]  /*0910*/  BAR.SYNC.DEFER_BLOCKING 0x0 ;  /* 0x0000000000007b1d */ /* 0x017ff00000010000 */
[----:B------:R-:W-:Y:S05]  /*0920*/  @!P0 BRA `(.L_x_2321) ;  /* 0x0000012800c08947 */ /* 0x000fea0003800000 */
.L_x_2322:
        /* <DEDUP_REMOVED lines=25> */
[----:B------:R-:W-:Y:S01]  /*0ac0*/  R2UR UR5, R9 ;  /* 0x00000000090572ca */ /* 0x000fe200000e0000 */
[----:B------:R-:W-:Y:S01]  /*0ad0*/  UMOV UR37, URZ ;  /* 0x0000003f00257c82 */ /* 0x000fe20008000000 */
        /* <DEDUP_REMOVED lines=9> */
[----:B------:R-:W-:Y:S01]  /*0b70*/  IMAD.IADD R10, R6, 0x1, -R11 ;  /* 0x00000001060a7824 */ /* 0x000fe200078e0a0b */
[----:B------:R-:W-:Y:S02]  /*0b80*/  SHF.R.S32.HI R7, RZ, 0x1f, R2 ;  /* 0x0000001fff077819 */ /* 0x000fe40000011402 */
[----:B------:R-:W-:Y:S01]  /*0b90*/  LEA.HI R2, R0, R5, RZ, 0x1 ;  /* 0x0000000500027211 */ /* 0x000fe200078f08ff */
[----:B------:R-:W-:Y:S01]  /*0ba0*/  IMAD.IADD R0, R6, 0x1, -R3 ;  /* 0x0000000106007824 */ /* 0x000fe200078e0a03 */
[----:B------:R-:W-:Y:S02]  /*0bb0*/  LEA.HI R7, R7, R4, RZ, 0x2 ;  /* 0x0000000407077211 */ /* 0x000fe400078f10ff */
[----:B------:R-:W-:Y:S02]  /*0bc0*/  LOP3.LUT R2, R2, 0x1ffffffe, RZ, 0xc0, !PT ;  /* 0x1ffffffe02027812 */ /* 0x000fe400078ec0ff */
[----:B------:R-:W-:-:S02]  /*0bd0*/  SHF.R.S32.HI R3, RZ, 0x1f, R0 ;  /* 0x0000001fff037819 */ /* 0x000fc40000011400 */
[----:B------:R-:W-:Y:S01]  /*0be0*/  SHF.R.S32.HI R221, RZ, 0x7, R8 ;  /* 0x00000007ffdd7819 */ /* 0x000fe20000011408 */
[----:B------:R-:W-:Y:S01]  /*0bf0*/  IMAD.IADD R2, R5, 0x1, -R2 ;  /* 0x0000000105027824 */ /* 0x000fe200078e0a02 */
[----:B------:R-:W-:Y:S02]  /*0c00*/  LEA.HI R5, R3, R0, RZ, 0x3 ;  /* 0x0000000003057211 */ /* 0x000fe400078f18ff */
[----:B------:R-:W-:Y:S01]  /*0c10*/  LOP3.LUT R7, R7, 0x3ffffc, RZ, 0xc0, !PT ;  /* 0x003ffffc07077812 */ /* 0x000fe200078ec0ff */
[----:B------:R-:W-:Y:S01]  /*0c20*/  IMAD R12, R221, 0x100, R0 ;  /* 0x00000100dd0c7824 */ /* 0x000fe200078e0200 */
[----:B------:R-:W-:Y:S01]  /*0c30*/  LOP3.LUT R9, R8, 0xffffff80, RZ, 0xc0, !PT ;  /* 0xffffff8008097812 */ /* 0x000fe200078ec0ff */
[----:B------:R-:W-:Y:S01]  /*0c40*/  IMAD.SHL.U32 R2, R2, 0x8, RZ ;  /* 0x0000000802027824 */ /* 0x000fe200078e00ff */
[----:B------:R-:W-:Y:S01]  /*0c50*/  LOP3.LUT R187, R220, 0xfffffff8, RZ, 0xc0, !PT ;  /* 0xfffffff8dcbb7812 */ /* 0x000fe200078ec0ff */
[----:B------:R-:W-:Y:S01]  /*0c60*/  IMAD.IADD R7, R4, 0x1, -R7 ;  /* 0x0000000104077824 */ /* 0x000fe200078e0a07 */
[C---:B------:R-:W-:Y:S01]  /*0c70*/  LOP3.LUT R11, R5.reuse, 0xfffffff8, RZ, 0xc0, !PT ;  /* 0xfffffff8050b7812 */ /* 0x040fe200078ec0ff */
[----:B------:R-:W-:Y:S01]  /*0c80*/  IMAD.SHL.U32 R5, R5, 0x40, RZ ;  /* 0x0000004005057824 */ /* 0x000fe200078e00ff */
[----:B------:R-:W-:Y:S01]  /*0c90*/  LEA.HI R8, R8, R221, RZ, 0x1 ;  /* 0x000000dd08087211 */ /* 0x000fe200078f08ff */
[C---:B------:R-:W-:Y:S01]  /*0ca0*/  IMAD.IADD R9, R6.reuse, 0x1, -R9 ;  /* 0x0000000106097824 */ /* 0x040fe200078e0a09 */
[----:B------:R-:W-:Y:S01]  /*0cb0*/  SHF.R.S32.HI R220, RZ, 0x3, R220 ;  /* 0x00000003ffdc7819 */ /* 0x000fe200000114dc */
[----:B------:R-:W-:Y:S01]  /*0cc0*/  IMAD.IADD R187, R6, 0x1, -R187 ;  /* 0x0000000106bb7824 */ /* 0x000fe200078e0abb */
[----:B------:R-:W-:Y:S01]  /*0cd0*/  LEA.HI R6, R10, R10, RZ, 0x1 ;  /* 0x0000000a0a067211 */ /* 0x000fe200078f08ff */
[----:B------:R-:W-:Y:S01]  /*0ce0*/  IMAD.IADD R11, R0, 0x1, -R11 ;  /* 0x00000001000b7824 */ /* 0x000fe200078e0a0b */
[----:B------:R-:W-:Y:S01]  /*0cf0*/  LOP3.LUT R8, R8, 0xfffffe, RZ, 0xc0, !PT ;  /* 0x00fffffe08087812 */ /* 0x000fe200078ec0ff */
[----:B------:R-:W-:Y:S01]  /*0d00*/  IMAD R15, R7, 0x10, R12 ;  /* 0x00000010070f7824 */ /* 0x000fe200078e020c */
[----:B------:R-:W-:Y:S01]  /*0d10*/  LOP3.LUT R7, R5, 0x7ffffe00, RZ, 0xc0, !PT ;  /* 0x7ffffe0005077812 */ /* 0x000fe200078ec0ff */
[----:B------:R-:W-:Y:S01]  /*0d20*/  IMAD.SHL.U32 R5, R11, 0x40, RZ ;  /* 0x000000400b057824 */ /* 0x000fe200078e00ff */
[----:B------:R-:W-:Y:S01]  /*0d30*/  LOP3.LUT R3, R6, 0x1ffffffe, RZ, 0xc0, !PT ;  /* 0x1ffffffe06037812 */ /* 0x000fe200078ec0ff */
[----:B------:R-:W-:Y:S01]  /*0d40*/  IMAD.IADD R8, R221, 0x1, -R8 ;  /* 0x00000001dd087824 */ /* 0x000fe200078e0a08 */
[----:B------:R-:W-:Y:S01]  /*0d50*/  SHF.R.S32.HI R6, RZ, 0x1f, R9 ;  /* 0x0000001fff067819 */ /* 0x000fe20000011409 */
[----:B------:R-:W-:Y:S01]  /*0d60*/  IMAD R7, R4, 0x400, R7 ;  /* 0x0000040004077824 */ /* 0x000fe200078e0207 */
[----:B------:R-:W-:Y:S01]  /*0d70*/  LOP3.LUT R5, R5, 0x1c0, RZ, 0xc0, !PT ;  /* 0x000001c005057812 */ /* 0x000fe200078ec0ff */
[----:B------:R-:W-:Y:S01]  /*0d80*/  IMAD.IADD R13, R10, 0x1, -R3 ;  /* 0x000000010a0d7824 */ /* 0x000fe200078e0a03 */
[----:B------:R-:W-:Y:S01]  /*0d90*/  LEA.HI R3, R6, R9, RZ, 0x2 ;  /* 0x0000000906037211 */ /* 0x000fe200078f10ff */
[--C-:B------:R-:W-:Y:S01]  /*0da0*/  IMAD.U32 R4, R15, 0x40, R2.reuse ;  /* 0x000000400f047824 */ /* 0x100fe200078e0002 */
[----:B------:R-:W-:Y:S01]  /*0db0*/  LOP3.LUT R2, R5, 0x8, R2, 0xf8, !PT ;  /* 0x0000000805027812 */ /* 0x000fe200078ef802 */
[----:B------:R-:W-:Y:S01]  /*0dc0*/  IMAD.SHL.U32 R185, R187, 0x8, RZ ;  /* 0x00000008bbb97824 */ /* 0x000fe200078e00ff */
[----:B------:R-:W-:-:S02]  /*0dd0*/  SHF.R.U32.HI R5, RZ, 0x3, R5 ;  /* 0x00000003ff057819 */ /* 0x000fc40000011605 */
[----:B------:R-:W-:Y:S01]  /*0de0*/  LOP3.LUT R10, R3, 0x7ffffffc, RZ, 0xc0, !PT ;  /* 0x7ffffffc030a7812 */ /* 0x000fe200078ec0ff */
[----:B------:R0:W-:Y:S01]  /*0df0*/  STL [R1+0x44], R4 ;  /* 0x0000440401007387 */ /* 0x0001e20000100800 */
[--C-:B------:R-:W-:Y:S01]  /*0e00*/  SHF.R.S32.HI R0, RZ, 0x2, R3.reuse ;  /* 0x00000002ff007819 */ /* 0x100fe20000011403 */
[----:B------:R-:W-:Y:S01]  /*0e10*/  VIADD R188, R185, 0x40 ;  /* 0x00000040b9bc7836 */ /* 0x000fe20000000000 */
[----:B------:R-:W-:Y:S01]  /*0e20*/  SHF.R.S32.HI R3, RZ, 0x1f, R3 ;  /* 0x0000001fff037819 */ /* 0x000fe20000011403 */
[----:B------:R-:W-:Y:S01]  /*0e30*/  IMAD.IADD R10, R9, 0x1, -R10 ;  /* 0x00000001090a7824 */ /* 0x000fe200078e0a0a */
[----:B------:R-:W-:Y:S02]  /*0e40*/  LOP3.LUT R2, R2, R5, RZ, 0x3c, !PT ;  /* 0x0000000502027212 */ /* 0x000fe400078e3cff */
[----:B------:R-:W-:Y:S02]  /*0e50*/  LEA.HI R3, R3, R0, RZ, 0x3 ;  /* 0x0000000003037211 */ /* 0x000fe400078f18ff */
[----:B------:R-:W-:Y:S01]  /*0e60*/  R2P PR, R11, 0x6 ;  /* 0x000000060b007804 */ /* 0x000fe20000000000 */
[----:B------:R-:W-:Y:S01]  /*0e70*/  IMAD.IADD R7, R7, 0x1, R2 ;  /* 0x0000000107077824 */ /* 0x000fe200078e0202 */
[----:B------:R-:W-:Y:S01]  /*0e80*/  LEA.HI R6, R6, R9, RZ, 0x5 ;  /* 0x0000000906067211 */ /* 0x000fe200078f28ff */
[----:B0-----:R-:W-:Y:S01]  /*0e90*/  IMAD.SHL.U32 R4, R8, 0x100, RZ ;  /* 0x0000010008047824 */ /* 0x001fe200078e00ff */
[----:B------:R-:W-:Y:S01]  /*0ea0*/  LOP3.LUT R3, R3, 0xfffffff8, RZ, 0xc0, !PT ;  /* 0xfffffff803037812 */ /* 0x000fe200078ec0ff */
[----:B------:R-:W-:Y:S01]  /*0eb0*/  IMAD.SHL.U32 R2, R10, 0x2, RZ ;  /* 0x000000020a027824 */ /* 0x000fe200078e00ff */
[----:B------:R-:W-:-:S02]  /*0ec0*/  LEA R19, R7, UR46, 0x1 ;  /* 0x0000002e07137c11 */ /* 0x000fc4000f8e08ff */
[----:B------:R-:W-:Y:S01]  /*0ed0*/  SHF.R.S32.HI R6, RZ, 0x5, R6 ;  /* 0x00000005ff067819 */ /* 0x000fe20000011406 */
[----:B------:R-:W-:Y:S01]  /*0ee0*/  IMAD.IADD R17, R2, 0x1, R4 ;  /* 0x0000000102117824 */ /* 0x000fe200078e0204 */
[----:B------:R-:W-:Y:S01]  /*0ef0*/  SEL R23, R23, 0xffffffc0, !P2 ;  /* 0xffffffc017177807 */ /* 0x000fe20005000000 */
[----:B------:R-:W-:Y:S01]  /*0f00*/  IMAD.IADD R3, R0, 0x1, -R3 ;  /* 0x0000000100037824 */ /* 0x000fe200078e0a03 */
[----:B------:R0:W-:Y:S01]  /*0f10*/  STL [R1+0x40], R4 ;  /* 0x0000400401007387 */ /* 0x0001e20000100800 */
[C---:B------:R-:W-:Y:S01]  /*0f20*/  VIADD R219, R17.reuse, 0x8 ;  /* 0x0000000811db7836 */ /* 0x040fe20000000000 */
[----:B------:R-:W-:Y:S01]  /*0f30*/  SHF.R.S32.HI R0, RZ, 0x1f, R17 ;  /* 0x0000001fff007819 */ /* 0x000fe20000011411 */
[C---:B------:R-:W-:Y:S02]  /*0f40*/  VIADD R218, R17.reuse, 0x10 ;  /* 0x0000001011da7836 */ /* 0x040fe40000000000 */
[C---:B------:R-:W-:Y:S02]  /*0f50*/  VIADD R217, R17.reuse, 0x18 ;  /* 0x0000001811d97836 */ /* 0x040fe40000000000 */
[----:B------:R-:W-:-:S02]  /*0f60*/  VIADD R216, R17, 0x20 ;  /* 0x0000002011d87836 */ /* 0x000fc40000000000 */
[C---:B------:R-:W-:Y:S01]  /*0f70*/  VIADD R215, R17.reuse, 0x28 ;  /* 0x0000002811d77836 */ /* 0x040fe20000000000 */
[----:B0-----:R-:W-:Y:S01]  /*0f80*/  SHF.R.S32.HI R4, RZ, 0x1f, R219 ;  /* 0x0000001fff047819 */ /* 0x001fe200000114db */
[----:B------:R-:W-:Y:S01]  /*0f90*/  VIADD R214, R17, 0x30 ;  /* 0x0000003011d67836 */ /* 0x000fe20000000000 */
[----:B------:R-:W-:Y:S01]  /*0fa0*/  SHF.R.S32.HI R0, RZ, 0x1f, R217 ;  /* 0x0000001fff007819 */ /* 0x000fe200000114d9 */
[----:B------:R-:W-:Y:S01]  /*0fb0*/  VIADD R184, R19, 0x26800 ;  /* 0x0002680013b87836 */ /* 0x000fe20000000000 */
[----:B------:R-:W-:Y:S01]  /*0fc0*/  SHF.R.S32.HI R4, RZ, 0x1f, R216 ;  /* 0x0000001fff047819 */ /* 0x000fe200000114d8 */
[C---:B------:R-:W-:Y:S01]  /*0fd0*/  VIADD R213, R17.reuse, 0x38 ;  /* 0x0000003811d57836 */ /* 0x040fe20000000000 */
[----:B------:R-:W-:Y:S01]  /*0fe0*/  SHF.R.S32.HI R0, RZ, 0x1f, R214 ;  /* 0x0000001fff007819 */ /* 0x000fe200000114d6 */
[C---:B------:R-:W-:Y:S02]  /*0ff0*/  VIADD R212, R17.reuse, 0x40 ;  /* 0x0000004011d47836 */ /* 0x040fe40000000000 */
[C---:B------:R-:W-:Y:S01]  /*1000*/  VIADD R211, R17.reuse, 0x48 ;  /* 0x0000004811d37836 */ /* 0x040fe20000000000 */
[----:B------:R-:W-:Y:S01]  /*1010*/  SHF.R.S32.HI R4, RZ, 0x1f, R213 ;  /* 0x0000001fff047819 */ /* 0x000fe200000114d5 */
[----:B------:R-:W-:Y:S01]  /*1020*/  IMAD R16, R6, 0x10, R3 ;  /* 0x0000001006107824 */ /* 0x000fe200078e0203 */
        /* <DEDUP_REMOVED lines=51> */
[----:B------:R-:W-:Y:S01]  /*1360*/  IMAD R186, R13, 0x8, R16 ;  /* 0x000000080dba7824 */ /* 0x000fe200078e0210 */
[----:B------:R-:W-:Y:S01]  /*1370*/  SHF.R.S32.HI R222, RZ, 0x1f, R189 ;  /* 0x0000001fffde7819 */ /* 0x000fe200000114bd */
[----:B------:R-:W-:-:S07]  /*1380*/  IMAD.IADD R23, R23, 0x1, R22 ;  /* 0x0000000117177824 */ /* 0x000fce00078e0216 */
.L_x_2435:
[----:B------:R-:W-:Y:S02]  /*1390*/  ULDC.64 UR8, c[0x0][0xa28] ;  /* 0x00028a0000087ab9 */ /* 0x000fe40000000a00 */
[----:B------:R-:W-:-:S04]  /*13a0*/  UISETP.NE.U32.AND UP0, UPT, UR8, URZ, UPT ;  /* 0x0000003f0800728c */ /* 0x000fc8000bf05070 */
[----:B------:R-:W-:-:S03]  /*13b0*/  UISETP.NE.AND.EX UP0, UPT, UR9, URZ, UPT, UP0 ;  /* 0x0000003f0900728c */ /* 0x000fc6000bf05300 */
[----:B------:R-:W-:Y:S02]  /*13c0*/  ULDC.64 UR8, c[0x0][0xa18] ;  /* 0x0002860000087ab9 */ /* 0x000fe40000000a00 */
[----:B------:R-:W-:Y:S01]  /*13d0*/  UISETP.NE.U32.AND UP1, UPT, UR8, URZ, UPT ;  /* 0x0000003f0800728c */ /* 0x000fe2000bf25070 */
[----:B------:R-:W-:-:S03]  /*13e0*/  PLOP3.LUT P0, PT, PT, PT, UP0, 0x80, 0x0 ;  /* 0x000000000000781c */ /* 0x000fc60003f0f008 */
[----:B------:R-:W-:-:S03]  /*13f0*/  UISETP.NE.AND.EX UP1, UPT, UR9, URZ, UPT, UP1 ;  /* 0x0000003f0900728c */ /* 0x000fc6000bf25310 */
[----:B------:R-:W-:Y:S02]  /*1400*/  @UP0 ULDC.64 UR8, c[0x0][0xa28] ;  /* 0x00028a0000080ab9 */ /* 0x000fe40000000a00 */
[----:B------:R-:W-:Y:S01]  /*1410*/  @UP0 UIMAD.WIDE UR8, UR6, 0x4, UR8 ;  /* 0x00000004060808a5 */ /* 0x000fe2000f8e0208 */
[----:B------:R-:W-:-:S05]  /*1420*/  PLOP3.LUT P2, PT, PT, PT, UP1, 0x80, 0x0 ;  /* 0x000000000000781c */ /* 0x000fca0003f4f018 */
[----:B------:R-:W-:Y:S01]  /*1430*/  @UP1 ULDC.64 UR10, c[0x0][0xa18] ;  /* 0x00028600000a1ab9 */ /* 0x000fe20000000a00 */
[----:B0---4-:R-:W-:Y:S02]  /*1440*/  IMAD.U32 R4, RZ, RZ, UR8 ;  /* 0x00000008ff047e24 */ /* 0x011fe4000f8e00ff */
[----:B------:R-:W-:Y:S01]  /*1450*/  IMAD.U32 R5, RZ, RZ, UR9 ;  /* 0x00000009ff057e24 */ /* 0x000fe2000f8e00ff */
[----:B------:R-:W-:Y:S02]  /*1460*/  @UP1 UIMAD.WIDE UR8, UR6, 0x4, UR10 ;  /* 0x00000004060818a5 */ /* 0x000fe4000f8e020a */
[----:B------:R-:W-:Y:S02]  /*1470*/  ULOP3.LUT UR4, UR7, 0xff000000, URZ, 0xc0, !UPT ;  /* 0xff00000007047892 */ /* 0x000fe4000f8ec03f */
[----:B--2---:R-:W2:Y:S01]  /*1480*/  @P0 LDG.E R4, desc[UR40][R4.64] ;  /* 0x0000002804040981 */ /* 0x004ea2000c1e1900 */
[----:B------:R-:W-:Y:S01]  /*1490*/  ULDC.64 UR10, c[0x0][0xa20] ;  /* 0x00028800000a7ab9 */ /* 0x000fe20000000a00 */
[----:B-1----:R-:W-:-:S02]  /*14a0*/  IMAD.U32 R6, RZ, RZ, UR8 ;  /* 0x00000008ff067e24 */ /* 0x002fc4000f8e00ff */
[----:B------:R-:W-:Y:S01]  /*14b0*/  IMAD.U32 R7, RZ, RZ, UR9 ;  /* 0x00000009ff077e24 */ /* 0x000fe2000f8e00ff */
[----:B------:R-:W-:-:S04]  /*14c0*/  ULDC.64 UR8, c[0x0][0x418] ;  /* 0x0001060000087ab9 */ /* 0x000fc80000000a00 */
[----:B---3--:R-:W3:Y:S01]  /*14d0*/  @P2 LDG.E R6, desc[UR40][R6.64] ;  /* 0x0000002806062981 */ /* 0x008ee2000c1e1900 */
[----:B------:R-:W-:Y:S01]  /*14e0*/  UISETP.NE.U32.AND UP0, UPT, UR8, URZ, UPT ;  /* 0x0000003f0800728c */ /* 0x000fe2000bf05070 */
[----:B------:R-:W-:Y:S01]  /*14f0*/  ISETP.NE.U32.AND P1, PT, RZ, UR10, PT ;  /* 0x0000000aff007c0c */ /* 0x000fe2000bf25070 */
[----:B------:R-:W-:Y:S02]  /*1500*/  ULOP3.LUT UR45, UR7, 0xff0000, URZ, 0xc0, !UPT ;  /* 0x00ff0000072d7892 */ /* 0x000fe4000f8ec03f */
[----:B------:R-:W-:Y:S01]  /*1510*/  UISETP.NE.AND.EX UP0, UPT, UR9, URZ, UPT, UP0 ;  /* 0x0000003f0900728c */ /* 0x000fe2000bf05300 */
[----:B------:R-:W-:Y:S01]  /*1520*/  ISETP.NE.AND.EX P1, PT, RZ, UR11, PT, P1 ;  /* 0x0000000bff007c0c */ /* 0x000fe2000bf25310 */
[----:B------:R-:W-:Y:S01]  /*1530*/  ULDC UR8, c[0x0][0x424] ;  /* 0x0001090000087ab9 */ /* 0x000fe20000000800 */
[----:B------:R-:W-:Y:S02]  /*1540*/  USHF.R.U32.HI UR4, URZ, 0x8, UR4 ;  /* 0x000000083f047899 */ /* 0x000fe40008011604 */
[----:B------:R-:W-:Y:S01]  /*1550*/  USEL UR8, UR8, 0x1, UP0 ;  /* 0x0000000108087887 */ /* 0x000fe20008000000 */
[----:B------:R-:W-:Y:S01]  /*1560*/  ULDC UR9, c[0x0][0x2f0] ;  /* 0x0000bc0000097ab9 */ /* 0x000fe20000000800 */
[----:B------:R-:W-:Y:S01]  /*1570*/  UMOV UR49, URZ ;  /* 0x0000003f00317c82 */ /* 0x000fe20008000000 */
[----:B------:R-:W-:Y:S01]  /*1580*/  ULEA.HI UR45, UR45, UR4, URZ, 0x10 ;  /* 0x000000042d2d7291 */ /* 0x000fe2000f8f803f */
[----:B------:R-:W-:Y:S01]  /*1590*/  ULDC UR51, c[0x0][0x288] ;  /* 0x0000a20000337ab9 */ /* 0x000fe20000000800 */
[----:B------:R-:W-:-:S02]  /*15a0*/  UIMAD UR4, UR8, UR9, URZ ;  /* 0x00000009080472a4 */ /* 0x000fc4000f8e023f */
[----:B------:R-:W-:Y:S01]  /*15b0*/  ULOP3.LUT UR44, UR7, 0xffff, URZ, 0xc0, !UPT ;  /* 0x0000ffff072c7892 */ /* 0x000fe2000f8ec03f */
[----:B--2---:R-:W-:Y:S02]  /*15c0*/  @P0 R2UR UR49, R4 ;  /* 0x00000000043102ca */ /* 0x004fe400000e0000 */
        /* <DEDUP_REMOVED lines=15> */
.L_x_2323:
[----:B------:R-:W-:Y:S01]  /*16c0*/  UMOV UR43, UR6 ;  /* 0x00000006002b7c82 */ /* 0x000fe20008000000 */
[----:B------:R-:W-:Y:S05]  /*16d0*/  @!P1 BRA `(.L_x_2324) ;  /* 0x00000000001c9947 */ /* 0x000fea0003800000 */
[----:B------:R-:W-:Y:S02]  /*16e0*/  ULDC.64 UR8, c[0x0][0xa20] ;  /* 0x0002880000087ab9 */ /* 0x000fe40000000a00 */
[----:B------:R-:W-:-:S06]  /*16f0*/  UIMAD.WIDE UR6, UR6, 0x4, UR8 ;  /* 0x00000004060678a5 */ /* 0x000fcc000f8e0208 */
[----:B------:R-:W-:Y:S02]  /*1700*/  IMAD.U32 R4, RZ, RZ, UR6 ;  /* 0x00000006ff047e24 */ /* 0x000fe4000f8e00ff */
[----:B------:R-:W-:-:S05]  /*1710*/  IMAD.U32 R5, RZ, RZ, UR7 ;  /* 0x00000007ff057e24 */ /* 0x000fca000f8e00ff */
[----:B------:R-:W2:Y:S02]  /*1720*/  LDG.E R4, desc[UR40][R4.64] ;  /* 0x0000002804047981 */ /* 0x000ea4000c1e1900 */
[----:B--2---:R-:W-:Y:S01]  /*1730*/  R2UR UR4, R4 ;  /* 0x00000000040472ca */ /* 0x004fe200000e0000 */
[----:B------:R-:W-:-:S14]  /*1740*/  BRA `(.L_x_2325) ;  /* 0x0000000000347947 */ /* 0x000fdc0003800000 */
.L_x_2324:
        /* <DEDUP_REMOVED lines=13> */
.L_x_2325:
[----:B------:R-:W-:Y:S02]  /*1820*/  UISETP.NE.AND UP0, UPT, UR47, 0x1, UPT ;  /* 0x000000012f00788c */ /* 0x000fe4000bf05270 */
[----:B------:R-:W-:Y:S02]  /*1830*/  UIADD3 UR49, UR4, -UR49, URZ ;  /* 0x8000003104317290 */ /* 0x000fe4000fffe03f */
[----:B------:R-:W-:Y:S02]  /*1840*/  USHF.L.U32 UR42, UR5, 0x6, URZ ;  /* 0x00000006052a7899 */ /* 0x000fe4000800063f */
[----:B------:R-:W-:Y:S01]  /*1850*/  UIADD3 UR4, UR49, 0x3f, URZ ;  /* 0x0000003f31047890 */ /* 0x000fe2000fffe03f */
[----:B------:R-:W-:-:S03]  /*1860*/  PLOP3.LUT P0, PT, PT, PT, UP0, 0x80, 0x0 ;  /* 0x000000000000781c */ /* 0x000fc60003f0f008 */
[----:B------:R-:W-:-:S04]  /*1870*/  USHF.R.S32.HI UR6, URZ, 0x1f, UR4 ;  /* 0x0000001f3f067899 */ /* 0x000fc80008011404 */
[----:B------:R-:W-:-:S04]  /*1880*/  ULEA.HI UR6, UR6, UR4, URZ, 0x6 ;  /* 0x0000000406067291 */ /* 0x000fc8000f8f303f */
[----:B------:R-:W-:Y:S02]  /*1890*/  USHF.R.S32.HI UR6, URZ, 0x6, UR6 ;  /* 0x000000063f067899 */ /* 0x000fe40008011406 */
[----:B------:R-:W-:Y:S10]  /*18a0*/  @!P0 BRA `(.L_x_2326) ;  /* 0x0000002400108947 */ /* 0x000ff40003800000 */
[----:B------:R-:W-:Y:S01]  /*18b0*/  ULDC UR4, c[0x0][0x448] ;  /* 0x0001120000047ab9 */ /* 0x000fe20000000800 */
[----:B------:R-:W-:Y:S02]  /*18c0*/  UIADD3 UR7, UR42, 0x3f, URZ ;  /* 0x0000003f2a077890 */ /* 0x000fe4000fffe03f */
[----:B------:R-:W-:Y:S02]  /*18d0*/  UISETP.NE.AND UP0, UPT, UR4, 0x1, UPT ;  /* 0x000000010400788c */ /* 0x000fe4000bf05270 */
[----:B------:R-:W-:Y:S01]  /*18e0*/  UIADD3 UR10, UR49, 0x1, -UR51 ;  /* 0x00000001310a7890 */ /* 0x000fe2000fffe833 */
[----:B------:R-:W-:Y:S02]  /*18f0*/  ULDC.64 UR4, c[0x0][0x9e0] ;  /* 0x0002780000047ab9 */ /* 0x000fe40000000a00 */
[----:B------:R-:W-:-:S06]  /*1900*/  UISETP.GE.AND UP1, UPT, UR5, 0x1, UPT ;  /* 0x000000010500788c */ /* 0x000fcc000bf26270 */
        /* <DEDUP_REMOVED lines=18> */
.L_x_2328:
[----:B------:R-:W-:-:S11]  /*1a30*/  UISETP.NE.AND UP1, UPT, UR5, 0x1, UPT ;  /* 0x000000010500788c */ /* 0x000fd6000bf25270 */
[----:B------:R-:W-:Y:S02]  /*1a40*/  @UP1 ULDC.64 UR10, c[0x0][0x9e8] ;  /* 0x00027a00000a1ab9 */ /* 0x000fe40000000a00 */
[----:B------:R-:W-:-:S04]  /*1a50*/  UIMAD.WIDE.U32 UR8, UR7, UR10, URZ ;  /* 0x0000000a070872a5 */ /* 0x000fc8000f8e003f */
[----:B------:R-:W-:-:S12]  /*1a60*/  @UP1 USHF.R.U32.HI UR7, URZ, UR11, UR9 ;  /* 0x0000000b3f071299 */ /* 0x000fd80008011609 */
.L_x_2329:
[----:B------:R-:W-:-:S04]  /*1a70*/  UIMAD UR7, UR7, UR5, UR5 ;  /* 0x00000005070772a4 */ /* 0x000fc8000f8e0205 */
[----:B------:R-:W-:-:S04]  /*1a80*/  UISETP.LT.AND UP1, UPT, UR4, UR7, UPT ;  /* 0x000000070400728c */ /* 0x000fc8000bf21270 */
[----:B------:R-:W-:-:S12]  /*1a90*/  USEL UR4, UR4, UR7, UP1 ;  /* 0x0000000704047287 */ /* 0x000fd80008800000 */
.L_x_2327:
[----:B------:R-:W-:Y:S01]  /*1aa0*/  UIADD3 UR4, UR4, 0x3f, URZ ;  /* 0x0000003f04047890 */ /* 0x000fe2000fffe03f */
[----:B------:R-:W-:Y:S01]  /*1ab0*/  @UP0 ULDC UR8, c[0x0][0x44c] ;  /* 0x0001130000080ab9 */ /* 0x000fe20000000800 */
[----:B------:R-:W-:Y:S02]  /*1ac0*/  @UP0 ULDC UR10, c[0x0][0x450] ;  /* 0x00011400000a0ab9 */ /* 0x000fe40000000800 */
[----:B------:R-:W-:Y:S02]  /*1ad0*/  USHF.R.S32.HI UR7, URZ, 0x1f, UR4 ;  /* 0x0000001f3f077899 */ /* 0x000fe40008011404 */
[----:B------:R-:W-:Y:S02]  /*1ae0*/  UIMAD.WIDE.U32 UR8, UR42, UR8, URZ ;  /* 0x000000082a0872a5 */ /* 0x000fe4000f8e003f */
[----:B------:R-:W-:-:S03]  /*1af0*/  ULEA.HI UR7, UR7, UR4, URZ, 0x6 ;  /* 0x0000000407077291 */ /* 0x000fc6000f8f303f */
[----:B------:R-:W-:Y:S01]  /*1b00*/  UMOV UR4, UR42 ;  /* 0x0000002a00047c82 */ /* 0x000fe20008000000 */
[----:B------:R-:W-:Y:S02]  /*1b10*/  @UP0 USHF.R.U32.HI UR4, URZ, UR10, UR9 ;  /* 0x0000000a3f040299 */ /* 0x000fe40008011609 */
[----:B------:R-:W-:Y:S02]  /*1b20*/  USHF.R.S32.HI UR7, URZ, 0x6, UR7 ;  /* 0x000000063f077899 */ /* 0x000fe40008011407 */
[----:B------:R-:W-:Y:S02]  /*1b30*/  UIADD3 UR49, UR4, UR49, -UR51 ;  /* 0x0000003104317290 */ /* 0x000fe4000fffe833 */
        /* <DEDUP_REMOVED lines=15> */
.L_x_2331:
[----:B------:R-:W-:-:S11]  /*1c30*/  UISETP.NE.AND UP0, UPT, UR5, 0x1, UPT ;  /* 0x000000010500788c */ /* 0x000fd6000bf05270 */
[----:B------:R-:W-:Y:S02]  /*1c40*/  @UP0 ULDC.64 UR10, c[0x0][0x9e8] ;  /* 0x00027a00000a0ab9 */ /* 0x000fe40000000a00 */
[----:B------:R-:W-:-:S04]  /*1c50*/  UIMAD.WIDE.U32 UR6, UR49, UR10, URZ ;  /* 0x0000000a310672a5 */ /* 0x000fc8000f8e003f */
[----:B------:R-:W-:-:S12]  /*1c60*/  @UP0 USHF.R.U32.HI UR49, URZ, UR11, UR7 ;  /* 0x0000000b3f310299 */ /* 0x000fd80008011607 */
.L_x_2332:
[----:B------:R-:W-:-:S04]  /*1c70*/  UIMAD UR5, UR49, UR5, URZ ;  /* 0x00000005310572a4 */ /* 0x000fc8000f8e023f */
[----:B------:R-:W-:-:S04]  /*1c80*/  UISETP.LT.AND UP0, UPT, UR4, UR5, UPT ;  /* 0x000000050400728c */ /* 0x000fc8000bf01270 */
[----:B------:R-:W-:-:S12]  /*1c90*/  USEL UR4, UR4, UR5, !UP0 ;  /* 0x0000000504047287 */ /* 0x000fd8000c000000 */
.L_x_2330:
[----:B------:R-:W-:Y:S02]  /*1ca0*/  USHF.R.S32.HI UR5, URZ, 0x1f, UR4 ;  /* 0x0000001f3f057899 */ /* 0x000fe40008011404 */
[----:B------:R-:W-:Y:S02]  /*1cb0*/  ULOP3.LUT UR20, UR45, 0xff, URZ, 0xc0, !UPT ;  /* 0x000000ff2d147892 */ /* 0x000fe4000f8ec03f */
[----:B------:R-:W-:-:S03]  /*1cc0*/  ULEA.HI UR5, UR5, UR4, URZ, 0x6 ;  /* 0x0000000405057291 */ /* 0x000fc6000f8f303f */
[----:B------:R-:W-:Y:S01]  /*1cd0*/  UMOV UR4, URZ ;  /* 0x0000003f00047c82 */ /* 0x000fe20008000000 */
[----:B------:R-:W-:-:S04]  /*1ce0*/  USHF.R.S32.HI UR5, URZ, 0x6, UR5 ;  /* 0x000000063f057899 */ /* 0x000fc80008011405 */
[----:B------:R-:W-:-:S04]  /*1cf0*/  UISETP.LT.AND UP0, UPT, URZ, UR5, UPT ;  /* 0x000000053f00728c */ /* 0x000fc8000bf01270 */
[----:B------:R-:W-:-:S04]  /*1d00*/  USEL UR10, URZ, UR5, !UP0 ;  /* 0x000000053f0a7287 */ /* 0x000fc8000c000000 */
[----:B------:R-:W-:-:S06]  /*1d10*/  UISETP.GT.AND UP0, UPT, UR9, UR10, UPT ;  /* 0x0000000a0900728c */ /* 0x000fcc000bf04270 */
[----:B------:R-:W-:-:S13]  /*1d20*/  PLOP3.LUT P0, PT, PT, PT, UP0, 0x80, 0x0 ;  /* 0x000000000000781c */ /* 0x000fda0003f0f008 */
[----:B------:R-:W-:Y:S05]  /*1d30*/  @!P0 BRA `(.L_x_2333) ;  /* 0x0000000000948947 */ /* 0x000fea0003800000 */
[----:B------:R-:W-:-:S04]  /*1d40*/  USHF.R.U32.HI UR11, URZ, 0x10, UR45 ;  /* 0x000000103f0b7899 */ /* 0x000fc8000801162d */
[----:B------:R-:W-:-:S11]  /*1d50*/  UISETP.NE.AND UP0, UPT, UR11, URZ, UPT ;  /* 0x0000003f0b00728c */ /* 0x000fd6000bf05270 */
[----:B------:R-:W-:Y:S02]  /*1d60*/  @!UP0 ULDC UR11, c[0x0][0x9f0] ;  /* 0x00027c00000b8ab9 */ /* 0x000fe40000000800 */
        /* <DEDUP_REMOVED lines=9> */
[----:B------:R-:W-:-:S05]  /*1e00*/  IABS R5, R5 ;  /* 0x0000000500057213 */ /* 0x000fca0000000000 */
[----:B------:R-:W0:Y:S01]  /*1e10*/  I2F.RP R0, UR12 ;  /* 0x0000000c00007d06 */ /* 0x000e220008209400 */
[----:B------:R-:W-:-:S05]  /*1e20*/  IMAD.MOV.U32 R4, RZ, RZ, R5 ;  /* 0x000000ffff047224 */ /* 0x000fca00078e0005 */
[----:B------:R-:W-:Y:S02]  /*1e30*/  R2UR UR8, R4 ;  /* 0x00000000040872ca */ /* 0x000fe400000e0000 */
        /* <DEDUP_REMOVED lines=21> */
.L_x_2333:
[----:B------:R-:W-:Y:S01]  /*1f90*/  UIMAD UR20, UR20, UR4, UR10 ;  /* 0x00000004141472a4 */ /* 0x000fe2000f8e020a */
[----:B------:R-:W-:Y:S01]  /*1fa0*/  IMAD.U32 R0, RZ, RZ, UR9 ;  /* 0x00000009ff007e24 */ /* 0x000fe2000f8e00ff */
[----:B------:R-:W-:Y:S01]  /*1fb0*/  PLOP3.LUT P0, PT, PT, PT, PT, 0x80, 0x0 ;  /* 0x000000000000781c */ /* 0x000fe20003f0f070 */
[----:B------:R-:W-:Y:S01]  /*1fc0*/  IMAD.U32 R3, RZ, RZ, UR4 ;  /* 0x00000004ff037e24 */ /* 0x000fe2000f8e00ff */
[----:B------:R-:W-:Y:S01]  /*1fd0*/  CS2R R150, SRZ ;  /* 0x0000000000967805 */ /* 0x000fe2000001ff00 */
[----:B------:R-:W-:Y:S01]  /*1fe0*/  IMAD.MOV.U32 R12, RZ, RZ, RZ ;  /* 0x000000ffff0c7224 */ /* 0x000fe200078e00ff */
[----:B------:R-:W-:Y:S02]  /*1ff0*/  CS2R R148, SRZ ;  /* 0x0000000000947805 */ /* 0x000fe4000001ff00 */
[----:B------:R-:W-:Y:S02]  /*2000*/  CS2R R146, SRZ ;  /* 0x0000000000927805 */ /* 0x000fe4000001ff00 */
[----:B------:R-:W-:Y:S01]  /*2010*/  VIADDMNMX R0, R3, UR20, R0, PT ;  /* 0x0000001403007c46 */ /* 0x000fe2000b800100 */
[----:B------:R-:W-:Y:S01]  /*2020*/  IMAD.MOV.U32 R3, RZ, RZ, RZ ;  /* 0x000000ffff037224 */ /* 0x000fe200078e00ff */
[----:B------:R-:W-:-:S02]  /*2030*/  CS2R R144, SRZ ;  /* 0x0000000000907805 */ /* 0x000fc4000001ff00 */
[----:B------:R-:W-:Y:S02]  /*2040*/  CS2R R142, SRZ ;  /* 0x00000000008e7805 */ /* 0x000fe4000001ff00 */
[----:B------:R-:W-:Y:S02]  /*2050*/  R2UR UR22, R0 ;  /* 0x00000000001672ca */ /* 0x000fe400000e0000 */
        /* <DEDUP_REMOVED lines=12> */
[----:B------:R-:W-:Y:S01]  /*2120*/  UISETP.GT.AND UP0, UPT, UR22, UR20, UPT ;  /* 0x000000141600728c */ /* 0x000fe2000bf04270 */
[----:B------:R-:W-:Y:S02]  /*2130*/  CS2R R116, SRZ ;  /* 0x0000000000747805 */ /* 0x000fe4000001ff00 */
[----:B------:R-:W-:Y:S02]  /*2140*/  CS2R R114, SRZ ;  /* 0x0000000000727805 */ /* 0x000fe4000001ff00 */
[----:B------:R-:W-:Y:S02]  /*2150*/  CS2R R112, SRZ ;  /* 0x0000000000707805 */ /* 0x000fe4000001ff00 */
[----:B------:R-:W-:-:S02]  /*2160*/  CS2R R110, SRZ ;  /* 0x00000000006e7805 */ /* 0x000fc4000001ff00 */
[----:B------:R-:W-:Y:S02]  /*2170*/  CS2R R108, SRZ ;  /* 0x00000000006c7805 */ /* 0x000fe4000001ff00 */
[----:B------:R-:W-:Y:S02]  /*2180*/  PLOP3.LUT P1, PT, PT, PT, UP0, 0x80, 0x0 ;  /* 0x000000000000781c */ /* 0x000fe40003f2f008 */
        /* <DEDUP_REMOVED lines=44> */
[----:B------:R-:W-:Y:S02]  /*2450*/  ISETP.NE.AND P0, PT, RZ, UR47, PT ;  /* 0x0000002fff007c0c */ /* 0x000fe4000bf05270 */
[----:B0-----:R-:W-:Y:S01]  /*2460*/  R2UR UR4, R0 ;  /* 0x00000000000472ca */ /* 0x001fe200000e0000 */
[----:B------:R-:W-:-:S05]  /*2470*/  IMAD.MOV.U32 R0, RZ, RZ, 0x1 ;  /* 0x00000001ff007424 */ /* 0x000fca00078e00ff */
[----:B------:R-:W-:-:S04]  /*2480*/  SEL R0, R0, 0x2, !P0 ;  /* 0x0000000200007807 */ /* 0x000fc80004000000 */
[----:B------:R-:W-:-:S03]  /*2490*/  LOP3.LUT R0, R0, 0x1, RZ, 0xfc, !PT ;  /* 0x0000000100007812 */ /* 0x000fc600078efcff */
[----:B------:R-:W-:Y:S01]  /*24a0*/  ULEA.HI UR5, UR4, UR4, URZ, 0x1 ;  /* 0x0000000404057291 */ /* 0x000fe2000f8f083f */
[----:B------:R-:W-:-:S03]  /*24b0*/  ISETP.NE.AND P0, PT, R0, 0x3, PT ;  /* 0x000000030000780c */ /* 0x000fc60003f05270 */
        /* <DEDUP_REMOVED lines=9> */
.L_x_2335:
[----:B------:R-:W-:Y:S01]  /*2550*/  ULEA UR23, UR37, UR46, 0x3 ;  /* 0x0000002e25177291 */ /* 0x000fe2000f8e183f */
[----:B------:R-:W-:-:S05]  /*2560*/  IMAD.U32 R0, RZ, RZ, UR38 ;  /* 0x00000026ff007e24 */ /* 0x000fca000f8e00ff */
[----:B------:R-:W-:-:S04]  /*2570*/  SHF.L.U32 R0, R0, 0x1f, RZ ;  /* 0x0000001f00007819 */ /* 0x000fc800000006ff */
[----:B------:R-:W0:Y:S02]  /*2580*/  SYNCS.PHASECHK.TRANS64.TRYWAIT P1, [UR23+0x28c50], R0 ;  /* 0x028c5000ff0075a7 */ /* 0x000e240008020157 */
[----:B0-----:R-:W-:Y:S05]  /*2590*/  @!P1 BRA `(.L_x_2336) ;  /* 0x0000018c004c9947 */ /* 0x001fea0003800000 */
.L_x_2586:
        /* <DEDUP_REMOVED lines=9> */
[----:B------:R-:W-:-:S02]  /*2630*/  UIADD3 UR6, UR18, 0x80, URZ ;  /* 0x0000008012067890 */ /* 0x000fc4000fffe03f */
[----:B------:R-:W-:Y:S01]  /*2640*/  ULOP3.LUT UR16, UR4, 0x10000, URZ, 0xfc, !UPT ;  /* 0x0001000004107892 */ /* 0x000fe2000f8efc3f */
[----:B------:R-:W-:Y:S01]  /*2650*/  UMOV UR7, 0x40000040 ;  /* 0x4000004000077882 */ /* 0x000fe20000000000 */
[----:B------:R-:W-:Y:S02]  /*2660*/  UMOV UR5, 0x40000040 ;  /* 0x4000004000057882 */ /* 0x000fe40000000000 */
[----:B------:R-:W-:Y:S02]  /*2670*/  UIADD3 UR4, UR16, 0x2, URZ ;  /* 0x0000000210047890 */ /* 0x000fe4000fffe03f */
[----:B------:R-:W-:Y:S02]  /*2680*/  UIADD3 UR10, UR18, 0x100, URZ ;  /* 0x00000100120a7890 */ /* 0x000fe4000fffe03f */
[----:B------:R-:W-:Y:S01]  /*2690*/  UIADD3 UR8, UR16, 0x4, URZ ;  /* 0x0000000410087890 */ /* 0x000fe2000fffe03f */
[----:B------:R-:W-:Y:S01]  /*26a0*/  UMOV UR11, 0x40000040 ;  /* 0x40000040000b7882 */ /* 0x000fe20000000000 */
[----:B------:R-:W-:Y:S01]  /*26b0*/  WARPGROUP.ARRIVE ;  /* 0x00000000000079c5 */ /* 0x000fe20000000000 */
[----:B------:R-:W-:Y:S01]  /*26c0*/  UMOV UR9, 0x40000040 ;  /* 0x4000004000097882 */ /* 0x000fe20000000000 */
[----:B------:R-:W-:-:S02]  /*26d0*/  UIADD3 UR14, UR18, 0x180, URZ ;  /* 0x00000180120e7890 */ /* 0x000fc4000fffe03f */
[----:B------:R-:W-:Y:S02]  /*26e0*/  UIADD3 UR12, UR16, 0x6, URZ ;  /* 0x00000006100c7890 */ /* 0x000fe4000fffe03f */
[----:B------:R-:W-:Y:S01]  /*26f0*/  HGMMA.64x256x16.F32 R24, gdesc[UR16].tnspB, RZ, !UPT, gsb0 ;  /* 0x43e00000101879f0 */ /* 0x000fe2000c0008ff */
[----:B------:R-:W-:Y:S01]  /*2700*/  UMOV UR15, 0x40000040 ;  /* 0x40000040000f7882 */ /* 0x000fe20000000000 */
        /* <DEDUP_REMOVED lines=9> */
[----:B------:R-:W-:-:S06]  /*27a0*/  UISETP.GE.AND UP0, UPT, UR6, UR20, UPT ;  /* 0x000000140600728c */ /* 0x000fcc000bf06270 */
[----:B------:R-:W-:Y:S01]  /*27b0*/  PLOP3.LUT P1, PT, PT, PT, UP0, 0x80, 0x0 ;  /* 0x000000000000781c */ /* 0x000fe20003f2f008 */
        /* <DEDUP_REMOVED lines=12> */
.L_x_2342:
[----:B------:R-:W-:Y:S01]  /*2880*/  BAR.SYNC.DEFER_BLOCKING 0xe, 0x100 ;  /* 0x0384000000007b1d */ /* 0x000fe20000010000 */
[----:B------:R-:W-:Y:S01]  /*2890*/  IMAD.U32 R3, RZ, RZ, UR37 ;  /* 0x00000025ff037e24 */ /* 0x000fe2000f8e00ff */
[----:B------:R-:W-:-:S03]  /*28a0*/  UIADD3 UR37, UR37, 0x1, URZ ;  /* 0x0000000125257890 */ /* 0x000fc6000fffe03f */
[----:B01----:R-:W-:Y:S01]  /*28b0*/  IMAD R0, R3, 0x40, R16 ;  /* 0x0000004003007824 */ /* 0x003fe200078e0210 */
[----:B------:R-:W-:Y:S01]  /*28c0*/  UISETP.NE.AND UP0, UPT, UR37, 0x2, UPT ;  /* 0x000000022500788c */ /* 0x000fe2000bf05270 */
[----:B------:R-:W-:Y:S01]  /*28d0*/  UMOV UR6, UR22 ;  /* 0x0000001600067c82 */ /* 0x000fe20008000000 */
[----:B------:R-:W-:Y:S02]  /*28e0*/  UIADD3 UR22, UR22, -0x1, URZ ;  /* 0xffffffff16167890 */ /* 0x000fe4000fffe03f */
[----:B------:R-:W-:Y:S01]  /*28f0*/  LEA R0, R0, UR46, 0x2 ;  /* 0x0000002e00007c11 */ /* 0x000fe2000f8e10ff */
[----:B------:R-:W-:Y:S02]  /*2900*/  UISETP.GT.AND UP1, UPT, UR6, UR20, UPT ;  /* 0x000000140600728c */ /* 0x000fe4000bf24270 */
[----:B------:R-:W-:Y:S02]  /*2910*/  USEL UR6, URZ, 0x1, UP0 ;  /* 0x000000013f067887 */ /* 0x000fe40008000000 */
[----:B------:R-:W-:-:S02]  /*2920*/  USEL UR37, UR37, URZ, UP0 ;  /* 0x0000003f25257287 */ /* 0x000fc40008000000 */
        /* <DEDUP_REMOVED lines=133> */
.L_x_2338:
[----:B------:R-:W-:Y:S01]  /*3180*/  ULEA UR23, UR37, UR46, 0x3 ;  /* 0x0000002e25177291 */ /* 0x000fe2000f8e183f */
[----:B------:R-:W-:-:S05]  /*3190*/  IMAD.U32 R0, RZ, RZ, UR38 ;  /* 0x00000026ff007e24 */ /* 0x000fca000f8e00ff */
[----:B------:R-:W-:-:S04]  /*31a0*/  SHF.L.U32 R0, R0, 0x1f, RZ ;  /* 0x0000001f00007819 */ /* 0x000fc800000006ff */
[----:B------:R0:W1:Y:S01]  /*31b0*/  SYNCS.PHASECHK.TRANS64.TRYWAIT P1, [UR23+0x28c50], R0 ;  /* 0x028c5000ff0075a7 */ /* 0x0000620008020157 */
[----:B------:R-:W-:Y:S05]  /*31c0*/  @!P0 BRA `(.L_x_2339) ;  /* 0x0000000000048947 */ /* 0x000fea0003800000 */
[----:B------:R-:W-:Y:S01]  /*31d0*/  BPT.TRAP 0x1 ;  /* 0x000000040000795c */ /* 0x000fe20000300000 */
.L_x_2339:
[----:B-1----:R-:W-:Y:S05]  /*31e0*/  @P1 BRA `(.L_x_2340) ;  /* 0x0000000000081947 */ /* 0x002fea0003800000 */
[----:B------:R-:W1:Y:S02]  /*31f0*/  SYNCS.PHASECHK.TRANS64.TRYWAIT P1, [UR23+0x28c50], R0 ;  /* 0x028c5000ff0075a7 */ /* 0x000e640008020157 */
[----:B-1----:R-:W-:Y:S05]  /*3200*/  @!P1 BRA `(.L_x_2341) ;  /* 0x0000018000489947 */ /* 0x002fea0003800000 */
.L_x_2340:
[----:B------:R-:W-:Y:S01]  /*3210*/  ULEA UR18, UR37, UR21, 0xc ;  /* 0x0000001525127291 */ /* 0x000fe2000f8e603f */
[----:B------:R-:W-:Y:S01]  /*3220*/  WARPGROUP.ARRIVE ;  /* 0x00000000000079c5 */ /* 0x000fe20000000000 */
[----:B------:R-:W-:Y:S01]  /*3230*/  UMOV UR19, 0x40000040 ;  /* 0x4000004000137882 */ /* 0x000fe20000000000 */
[----:B------:R-:W-:Y:S01]  /*3240*/  UMOV UR7, 0x40000040 ;  /* 0x4000004000077882 */ /* 0x000fe20000000000 */
[----:B------:R-:W-:Y:S01]  /*3250*/  UIADD3 UR6, UR18, 0x80, URZ ;  /* 0x0000008012067890 */ /* 0x000fe2000fffe03f */
[----:B01----:R-:W-:Y:S01]  /*3260*/  IMAD.U32 R0, RZ, RZ, UR23 ;  /* 0x00000017ff007e24 */ /* 0x003fe2000f8e00ff */
[----:B------:R-:W-:Y:S01]  /*3270*/  UIADD3 UR10, UR18, 0x100, URZ ;  /* 0x00000100120a7890 */ /* 0x000fe2000fffe03f */
[----:B------:R-:W-:Y:S01]  /*3280*/  PLOP3.LUT P1, PT, PT, PT, UP1, 0x80, 0x0 ;  /* 0x000000000000781c */ /* 0x000fe20003f2f018 */
[----:B------:R-:W-:Y:S01]  /*3290*/  UMOV UR11, 0x40000040 ;  /* 0x40000040000b7882 */ /* 0x000fe20000000000 */
        /* <DEDUP_REMOVED lines=21> */
.L_x_2337:
[----:B------:R-:W-:Y:S01]  /*33f0*/  BAR.SYNC.DEFER_BLOCKING 0xe, 0x100 ;  /* 0x0384000000007b1d */ /* 0x000fe20000010000 */
[----:B------:R-:W-:Y:S01]  /*3400*/  IMAD.U32 R3, RZ, RZ, UR37 ;  /* 0x00000025ff037e24 */ /* 0x000fe2000f8e00ff */
[----:B------:R-:W-:Y:S01]  /*3410*/  UIADD3 UR37, UR37, 0x1, URZ ;  /* 0x0000000125257890 */ /* 0x000fe2000fffe03f */
[----:B------:R-:W-:Y:S01]  /*3420*/  PLOP3.LUT P0, PT, PT, PT, PT, 0x8, 0x0 ;  /* 0x000000000000781c */ /* 0x000fe20003f0e170 */
[----:B------:R-:W-:Y:S02]  /*3430*/  IMAD.MOV.U32 R12, RZ, RZ, RZ ;  /* 0x000000ffff0c7224 */ /* 0x000fe400078e00ff */
[----:B01----:R-:W-:Y:S01]  /*3440*/  IMAD R0, R3, 0x40, R16 ;  /* 0x0000004003007824 */ /* 0x003fe200078e0210 */
        /* <DEDUP_REMOVED lines=138> */
.L_x_2326:
        /* <DEDUP_REMOVED lines=24> */
.L_x_2344:
[----:B------:R-:W-:-:S11]  /*3e70*/  UISETP.NE.AND UP1, UPT, UR5, 0x1, UPT ;  /* 0x000000010500788c */ /* 0x000fd6000bf25270 */
[----:B------:R-:W-:Y:S02]  /*3e80*/  @UP1 ULDC.64 UR10, c[0x0][0x9e8] ;  /* 0x00027a00000a1ab9 */ /* 0x000fe40000000a00 */
[----:B------:R-:W-:-:S04]  /*3e90*/  UIMAD.WIDE.U32 UR8, UR7, UR10, URZ ;  /* 0x0000000a070872a5 */ /* 0x000fc8000f8e003f */
[----:B------:R-:W-:-:S12]  /*3ea0*/  @UP1 USHF.R.U32.HI UR7, URZ, UR11, UR9 ;  /* 0x0000000b3f071299 */ /* 0x000fd80008011609 */
.L_x_2345:
[----:B------:R-:W-:-:S04]  /*3eb0*/  UIMAD UR7, UR7, UR5, UR5 ;  /* 0x00000005070772a4 */ /* 0x000fc8000f8e0205 */
[----:B------:R-:W-:-:S04]  /*3ec0*/  UISETP.LT.AND UP1, UPT, UR4, UR7, UPT ;  /* 0x000000070400728c */ /* 0x000fc8000bf21270 */
[----:B------:R-:W-:-:S12]  /*3ed0*/  USEL UR4, UR4, UR7, UP1 ;  /* 0x0000000704047287 */ /* 0x000fd80008800000 */
.L_x_2343:
[----:B------:R-:W-:Y:S01]  /*3ee0*/  UIADD3 UR4, UR4, 0x3f, URZ ;  /* 0x0000003f04047890 */ /* 0x000fe2000fffe03f */
[----:B------:R-:W-:Y:S01]  /*3ef0*/  @UP0 ULDC UR8, c[0x0][0x44c] ;  /* 0x0001130000080ab9 */ /* 0x000fe20000000800 */
[----:B------:R-:W-:Y:S02]  /*3f00*/  @UP0 ULDC UR10, c[0x0][0x450] ;  /* 0x00011400000a0ab9 */ /* 0x000fe40000000800 */
[----:B------:R-:W-:Y:S02]  /*3f10*/  USHF.R.S32.HI UR7, URZ, 0x1f, UR4 ;  /* 0x0000001f3f077899 */ /* 0x000fe40008011404 */
[----:B------:R-:W-:Y:S02]  /*3f20*/  UIMAD.WIDE.U32 UR8, UR42, UR8, URZ ;  /* 0x000000082a0872a5 */ /* 0x000fe4000f8e003f */
[----:B------:R-:W-:-:S03]  /*3f30*/  ULEA.HI UR7, UR7, UR4, URZ, 0x6 ;  /* 0x0000000407077291 */ /* 0x000fc6000f8f303f */
[----:B------:R-:W-:Y:S01]  /*3f40*/  UMOV UR4, UR42 ;  /* 0x0000002a00047c82 */ /* 0x000fe20008000000 */
[----:B------:R-:W-:Y:S02]  /*3f50*/  USHF.R.S32.HI UR7, URZ, 0x6, UR7 ;  /* 0x000000063f077899 */ /* 0x000fe40008011407 */
[----:B------:R-:W-:Y:S02]  /*3f60*/  @UP0 USHF.R.U32.HI UR4, URZ, UR10, UR9 ;  /* 0x0000000a3f040299 */ /* 0x000fe40008011609 */
[----:B------:R-:W-:Y:S02]  /*3f70*/  UISETP.LT.AND UP0, UPT, UR6, UR7, UPT ;  /* 0x000000070600728c */ /* 0x000fe4000bf01270 */
[----:B------:R-:W-:Y:S01]  /*3f80*/  UIADD3 UR4, UR4, UR49, -UR51 ;  /* 0x0000003104047290 */ /* 0x000fe2000fffe833 */
        /* <DEDUP_REMOVED lines=14> */
.L_x_2347:
[----:B------:R-:W-:-:S11]  /*4070*/  UISETP.NE.AND UP0, UPT, UR5, 0x1, UPT ;  /* 0x000000010500788c */ /* 0x000fd6000bf05270 */
[----:B------:R-:W-:Y:S02]  /*4080*/  @UP0 ULDC.64 UR10, c[0x0][0x9e8] ;  /* 0x00027a00000a0ab9 */ /* 0x000fe40000000a00 */
[----:B------:R-:W-:-:S04]  /*4090*/  UIMAD.WIDE.U32 UR8, UR4, UR10, URZ ;  /* 0x0000000a040872a5 */ /* 0x000fc8000f8e003f */
[----:B------:R-:W-:-:S12]  /*40a0*/  @UP0 USHF.R.U32.HI UR4, URZ, UR11, UR9 ;  /* 0x0000000b3f040299 */ /* 0x000fd80008011609 */
.L_x_2348:
[----:B------:R-:W-:-:S04]  /*40b0*/  UIMAD UR4, UR4, UR5, URZ ;  /* 0x00000005040472a4 */ /* 0x000fc8000f8e023f */
[----:B------:R-:W-:-:S04]  /*40c0*/  UISETP.LT.AND UP0, UPT, UR7, UR4, UPT ;  /* 0x000000040700728c */ /* 0x000fc8000bf01270 */
[----:B------:R-:W-:-:S12]  /*40d0*/  USEL UR7, UR7, UR4, !UP0 ;  /* 0x0000000407077287 */ /* 0x000fd8000c000000 */
.L_x_2346:
[----:B------:R-:W-:Y:S02]  /*40e0*/  USHF.R.S32.HI UR4, URZ, 0x1f, UR7 ;  /* 0x0000001f3f047899 */ /* 0x000fe40008011407 */
[----:B------:R-:W-:Y:S02]  /*40f0*/  ULOP3.LUT UR10, UR45, 0xff, URZ, 0xc0, !UPT ;  /* 0x000000ff2d0a7892 */ /* 0x000fe4000f8ec03f */
[----:B------:R-:W-:-:S04]  /*4100*/  ULEA.HI UR4, UR4, UR7, URZ, 0x6 ;  /* 0x0000000704047291 */ /* 0x000fc8000f8f303f */
[----:B------:R-:W-:-:S04]  /*4110*/  USHF.R.S32.HI UR4, URZ, 0x6, UR4 ;  /* 0x000000063f047899 */ /* 0x000fc80008011404 */
[----:B------:R-:W-:-:S04]  /*4120*/  UISETP.LT.AND UP0, UPT, URZ, UR4, UPT ;  /* 0x000000043f00728c */ /* 0x000fc8000bf01270 */
[----:B------:R-:W-:-:S03]  /*4130*/  USEL UR48, URZ, UR4, !UP0 ;  /* 0x000000043f307287 */ /* 0x000fc6000c000000 */
[----:B------:R-:W-:Y:S01]  /*4140*/  UMOV UR4, URZ ;  /* 0x0000003f00047c82 */ /* 0x000fe20008000000 */
        /* <DEDUP_REMOVED lines=40> */
.L_x_2349:
        /* <DEDUP_REMOVED lines=12> */
[----:B------:R-:W-:Y:S02]  /*4490*/  ISETP.GT.AND P1, PT, R168, UR48, PT ;  /* 0x00000030a8007c0c */ /* 0x000fe4000bf24270 */
        /* <DEDUP_REMOVED lines=90> */
.L_x_2350:
[----:B------:R-:W-:Y:S01]  /*4a40*/  ULEA.HI UR4, UR39, UR39, URZ, 0x1 ;  /* 0x0000002727047291 */ /* 0x000fe2000f8f083f */
[----:B------:R-:W-:Y:S01]  /*4a50*/  IMAD.MOV.U32 R3, RZ, RZ, 0x1 ;  /* 0x00000001ff037424 */ /* 0x000fe200078e00ff */
[----:B------:R-:W-:Y:S02]  /*4a60*/  ISETP.NE.AND P0, PT, RZ, UR47, PT ;  /* 0x0000002fff007c0c */ /* 0x000fe4000bf05270 */
[----:B------:R-:W-:Y:S02]  /*4a70*/  ULOP3.LUT UR4, UR4, 0xfffffffe, URZ, 0xc0, !UPT ;  /* 0xfffffffe04047892 */ /* 0x000fe4000f8ec03f */
[----:B------:R-:W-:Y:S02]  /*4a80*/  SEL R3, R3, 0x2, !P0 ;  /* 0x0000000203037807 */ /* 0x000fe40004000000 */
[----:B------:R-:W-:Y:S02]  /*4a90*/  UIADD3 UR4, UR39, -UR4, URZ ;  /* 0x8000000427047290 */ /* 0x000fe4000fffe03f */
[----:B------:R-:W-:-:S04]  /*4aa0*/  LOP3.LUT R3, R3, 0x1, RZ, 0xfc, !PT ;  /* 0x0000000103037812 */ /* 0x000fc800078efcff */
[----:B------:R-:W-:Y:S01]  /*4ab0*/  IMAD.U32 R0, RZ, RZ, UR4 ;  /* 0x00000004ff007e24 */ /* 0x000fe2000f8e00ff */
[----:B------:R-:W-:-:S04]  /*4ac0*/  ISETP.NE.AND P0, PT, R3, 0x3, PT ;  /* 0x000000030300780c */ /* 0x000fc80003f05270 */
[----:B------:R-:W-:-:S04]  /*4ad0*/  SHF.L.U32 R0, R0, 0x1f, RZ ;  /* 0x0000001f00007819 */ /* 0x000fc800000006ff */
[----:B------:R-:W0:Y:S02]  /*4ae0*/  SYNCS.PHASECHK.TRANS64.TRYWAIT P1, [UR46+0x28c00], R0 ;  /* 0x028c0000ff0075a7 */ /* 0x000e24000802016e */
[----:B0-----:R-:W-:Y:S05]  /*4af0*/  @!P1 BRA `(.L_x_2351) ;  /* 0x0000016800249947 */ /* 0x001fea0003800000 */
.L_x_2587:
[----:B------:R-:W-:Y:S05]  /*4b00*/  @!P0 BRA `(.L_x_2352) ;  /* 0x0000000000048947 */ /* 0x000fea0003800000 */
[----:B------:R-:W-:Y:S01]  /*4b10*/  BPT.TRAP 0x1 ;  /* 0x000000040000795c */ /* 0x000fe20000300000 */
.L_x_2352:
[----:B------:R-:W-:Y:S02]  /*4b20*/  IMAD.U32 R7, RZ, RZ, UR37 ;  /* 0x00000025ff077e24 */ /* 0x000fe4000f8e00ff */
[----:B------:R-:W-:-:S03]  /*4b30*/  IMAD.U32 R8, RZ, RZ, UR38 ;  /* 0x00000026ff087e24 */ /* 0x000fc6000f8e00ff */
[----:B------:R-:W-:Y:S02]  /*4b40*/  LEA R7, R7, UR46, 0x3 ;  /* 0x0000002e07077c11 */ /* 0x000fe4000f8e18ff */
[----:B------:R-:W-:-:S04]  /*4b50*/  SHF.L.U32 R8, R8, 0x1f, RZ ;  /* 0x0000001f08087819 */ /* 0x000fc800000006ff */
[----:B------:R1:W2:Y:S01]  /*4b60*/  SYNCS.PHASECHK.TRANS64.TRYWAIT P1, [R7+URZ+0x28c30], R8 ;  /* 0x028c3008070075a7 */ /* 0x0002a2000802017f */
[----:B------:R-:W-:Y:S05]  /*4b70*/  @!P0 BRA `(.L_x_2353) ;  /* 0x0000000000048947 */ /* 0x000fea0003800000 */
[----:B------:R-:W-:Y:S01]  /*4b80*/  BPT.TRAP 0x1 ;  /* 0x000000040000795c */ /* 0x000fe20000300000 */
.L_x_2353:
[----:B--2---:R-:W-:Y:S05]  /*4b90*/  @P1 BRA `(.L_x_2354) ;  /* 0x0000000000081947 */ /* 0x004fea0003800000 */
[----:B------:R-:W2:Y:S02]  /*4ba0*/  SYNCS.PHASECHK.TRANS64.TRYWAIT P1, [R7+URZ+0x28c30], R8 ;  /* 0x028c3008070075a7 */ /* 0x000ea4000802017f */
[----:B--2---:R-:W-:Y:S05]  /*4bb0*/  @!P1 BRA `(.L_x_2355) ;  /* 0x00000168000c9947 */ /* 0x004fea0003800000 */
.L_x_2354:
        /* <DEDUP_REMOVED lines=15> */
[----:B------:R-:W-:Y:S01]  /*4cb0*/  VIADD R4, R186, UR42 ;  /* 0x0000002aba047c36 */ /* 0x000fe20008000000 */
[----:B------:R-:W-:Y:S01]  /*4cc0*/  UMOV UR7, 0x40000040 ;  /* 0x4000004000077882 */ /* 0x000fe20000000000 */
[----:B------:R-:W-:Y:S01]  /*4cd0*/  UMOV UR5, 0x40000040 ;  /* 0x4000004000057882 */ /* 0x000fe20000000000 */
[----:B------:R-:W-:Y:S01]  /*4ce0*/  ULOP3.LUT UR4, UR4, 0x3fff, URZ, 0xc0, !UPT ;  /* 0x00003fff04047892 */ /* 0x000fe2000f8ec03f */
[----:B------:R-:W-:Y:S01]  /*4cf0*/  IMAD.MOV.U32 R5, RZ, RZ, R4 ;  /* 0x000000ffff057224 */ /* 0x000fe200078e0004 */
[----:B------:R-:W-:Y:S01]  /*4d00*/  UMOV UR11, 0x40000040 ;  /* 0x40000040000b7882 */ /* 0x000fe20000000000 */
[----:B------:R-:W-:Y:S01]  /*4d10*/  UMOV UR9, 0x40000040 ;  /* 0x4000004000097882 */ /* 0x000fe20000000000 */
[----:B------:R-:W-:Y:S01]  /*4d20*/  ULEA UR18, UR37, UR18, 0x9 ;  /* 0x0000001225127291 */ /* 0x000fe2000f8e483f */
[----:B------:R-:W-:Y:S01]  /*4d30*/  IMAD.MOV.U32 R9, RZ, RZ, -0x40 ;  /* 0xffffffc0ff097424 */ /* 0x000fe200078e00ff */
[----:B------:R-:W-:-:S02]  /*4d40*/  ULOP3.LUT UR16, UR4, 0x10000, URZ, 0xfc, !UPT ;  /* 0x0001000004107892 */ /* 0x000fc4000f8efc3f */
[----:B------:R-:W-:Y:S01]  /*4d50*/  UIADD3 UR6, UR18, 0x2, URZ ;  /* 0x0000000212067890 */ /* 0x000fe2000fffe03f */
[----:B------:R-:W-:Y:S01]  /*4d60*/  IMAD R9, R168, R9, 0x41 ;  /* 0x00000041a8097424 */ /* 0x000fe200078e0209 */
[----:B------:R-:W-:Y:S02]  /*4d70*/  UIADD3 UR4, UR16, 0x2, URZ ;  /* 0x0000000210047890 */ /* 0x000fe4000fffe03f */
[----:B------:R-:W-:Y:S02]  /*4d80*/  UIADD3 UR10, UR18, 0x4, URZ ;  /* 0x00000004120a7890 */ /* 0x000fe4000fffe03f */
[----:B------:R-:W-:Y:S02]  /*4d90*/  UIADD3 UR8, UR16, 0x4, URZ ;  /* 0x0000000410087890 */ /* 0x000fe4000fffe03f */
[----:B------:R-:W-:Y:S01]  /*4da0*/  HGMMA.64x64x16.F32 R24, gdesc[UR16], RZ, !UPT, gsb0 ;  /* 0x00e00000101879f0 */ /* 0x000fe2000c0008ff */
[----:B------:R-:W-:Y:S02]  /*4db0*/  UIADD3 UR14, UR18, 0x6, URZ ;  /* 0x00000006120e7890 */ /* 0x000fe4000fffe03f */
[----:B------:R-:W-:Y:S01]  /*4dc0*/  UIADD3 UR12, UR16, 0x6, URZ ;  /* 0x00000006100c7890 */ /* 0x000fe2000fffe03f */
[----:B------:R-:W-:Y:S01]  /*4dd0*/  UMOV UR15, 0x40000040 ;  /* 0x40000040000f7882 */ /* 0x000fe20000000000 */
[----:B------:R-:W-:Y:S01]  /*4de0*/  UMOV UR13, 0x40000040 ;  /* 0x40000040000d7882 */ /* 0x000fe20000000000 */
[----:B------:R-:W-:-:S02]  /*4df0*/  ULDC UR20, c[0x0][0x9dc] ;  /* 0x0002770000147ab9 */ /* 0x000fc40000000800 */
[----:B------:R-:W-:Y:S01]  /*4e00*/  ULOP3.LUT UR20, URZ, UR20, URZ, 0x33, !UPT ;  /* 0x000000143f147292 */ /* 0x000fe2000f8e333f */
[----:B------:R-:W-:Y:S02]  /*4e10*/  WARPGROUP.DEPBAR.LE gsb0, 0x0 ;  /* 0x00008000000079c5 */ /* 0x000fe40000010000 */
[----:B------:R-:W-:-:S06]  /*4e20*/  WARPGROUP.ARRIVE ;  /* 0x00000000000079c5 */ /* 0x000fcc0000000000 */
[----:B------:R-:W-:Y:S01]  /*4e30*/  HGMMA.64x64x16.F32 R24, gdesc[UR4], R24, gsb0 ;  /* 0x00e00000041879f0 */ /* 0x000fe20008000818 */
[----:B------:R-:W-:Y:S01]  /*4e40*/  ULDC UR7, c[0x0][0x448] ;  /* 0x0001120000077ab9 */ /* 0x000fe20000000800 */
[----:B------:R-:W-:Y:S01]  /*4e50*/  ULDC UR6, c[0x0][0x9d8] ;  /* 0x0002760000067ab9 */ /* 0x000fe20000000800 */
[----:B------:R-:W-:-:S06]  /*4e60*/  UISETP.NE.AND UP0, UPT, UR7, 0x1, UPT ;  /* 0x000000010700788c */ /* 0x000fcc000bf05270 */
[----:B------:R-:W-:Y:S02]  /*4e70*/  PLOP3.LUT P2, PT, PT, PT, UP0, 0x80, 0x0 ;  /* 0x000000000000781c */ /* 0x000fe40003f4f008 */
[----:B------:R-:W-:-:S03]  /*4e80*/  PLOP3.LUT P3, PT, PT, PT, UP0, 0x80, 0x0 ;  /* 0x000000000000781c */ /* 0x000fc60003f6f008 */
[----:B------:R-:W-:-:S08]  /*4e90*/  @UP0 ULDC UR7, c[0x0][0x44c] ;  /* 0x0001130000070ab9 */ /* 0x000fd00000000800 */
[----:B------:R-:W-:Y:S01]  /*4ea0*/  @P2 IMAD.HI.U32 R6, R4, UR7, RZ ;  /* 0x0000000704062c27 */ /* 0x000fe2000f8e00ff */
[----:B------:R-:W-:-:S03]  /*4eb0*/  @UP0 ULDC UR7, c[0x0][0x450] ;  /* 0x0001140000070ab9 */ /* 0x000fc60000000800 */
[----:B------:R-:W-:Y:S01]  /*4ec0*/  @!P1 VIADD R4, R7, 0x28c40 ;  /* 0x00028c4007049836 */ /* 0x000fe20000000000 */
[----:B------:R-:W-:-:S04]  /*4ed0*/  @P3 SHF.R.U32.HI R5, RZ, UR7, R6 ;  /* 0x00000007ff053c19 */ /* 0x000fc80008011606 */
[----:B------:R-:W-:Y:S01]  /*4ee0*/  @!P1 PRMT R4, RZ, 0x654, R4 ;  /* 0x00000654ff049816 */ /* 0x000fe20000000004 */
[----:B------:R-:W-:Y:S02]  /*4ef0*/  WARPGROUP.DEPBAR.LE gsb0, 0x0 ;  /* 0x00008000000079c5 */ /* 0x000fe40000010000 */
[----:B------:R-:W-:-:S06]  /*4f00*/  WARPGROUP.ARRIVE ;  /* 0x00000000000079c5 */ /* 0x000fcc0000000000 */
[----:B------:R-:W-:Y:S03]  /*4f10*/  HGMMA.64x64x16.F32 R24, gdesc[UR8], R24, gsb0 ;  /* 0x00e00000081879f0 */ /* 0x000fe60008000818 */
[----:B------:R-:W-:Y:S02]  /*4f20*/  WARPGROUP.DEPBAR.LE gsb0, 0x0 ;  /* 0x00008000000079c5 */ /* 0x000fe40000010000 */
[----:B------:R-:W-:-:S06]  /*4f30*/  WARPGROUP.ARRIVE ;  /* 0x00000000000079c5 */ /* 0x000fcc0000000000 */
[----:B------:R-:W-:Y:S01]  /*4f40*/  HGMMA.64x64x16.F32 R24, gdesc[UR12], R24, gsb0 ;  /* 0x00e000000c1879f0 */ /* 0x000fe20008000818 */
[----:B------:R-:W-:Y:S02]  /*4f50*/  ULDC.64 UR14, c[0x0][0x9e0] ;  /* 0x00027800000e7ab9 */ /* 0x000fe40000000a00 */
[----:B------:R-:W-:-:S06]  /*4f60*/  UISETP.GE.AND UP1, UPT, UR15, 0x1, UPT ;  /* 0x000000010f00788c */ /* 0x000fcc000bf26270 */
[----:B------:R-:W-:Y:S01]  /*4f70*/  PLOP3.LUT P2, PT, PT, PT, UP1, 0x40, 0x0 ;  /* 0x000000000000781c */ /* 0x000fe20003f4e818 */
[----:B------:R-:W-:Y:S02]  /*4f80*/  WARPGROUP.DEPBAR.LE gsb0, 0x0 ;  /* 0x00008000000079c5 */ /* 0x000fe40000010000 */
[----:B------:R-:W-:Y:S01]  /*4f90*/  FMUL.FTZ R38, R38, UR6 ;  /* 0x0000000626267c20 */ /* 0x000fe20008410000 */
[----:B------:R-:W-:Y:S01]  /*4fa0*/  FMUL.FTZ R24, R24, UR6 ;  /* 0x0000000618187c20 */ /* 0x000fe20008410000 */
[----:B------:R-:W-:Y:S01]  /*4fb0*/  FMUL.FTZ R25, R25, UR6 ;  /* 0x0000000619197c20 */ /* 0x000fe20008410000 */
[----:B------:R-:W-:Y:S01]  /*4fc0*/  FMUL.FTZ R3, R26, UR6 ;  /* 0x000000061a037c20 */ /* 0x000fe20008410000 */
[----:B------:R0:W3:Y:S01]  /*4fd0*/  MUFU.TANH R14, R38 ;  /* 0x00000026000e7308 */ /* 0x0000e20000002400 */
        /* <DEDUP_REMOVED lines=8> */
[----:B0-----:R-:W0:Y:S01]  /*5060*/  SHFL.IDX PT, R38, R5, RZ, 0x1c1f ;  /* 0x001c1fff05267589 */ /* 0x001e2200000e0000 */
        /* <DEDUP_REMOVED lines=17> */
[----:B------:R-:W0:Y:S01]  /*5180*/  MUFU.TANH R24, R24 ;  /* 0x0000001800187308 */ /* 0x000e220000002400 */
[----:B------:R-:W-:Y:S01]  /*5190*/  FMUL.FTZ R34, R34, UR6 ;  /* 0x0000000622227c20 */ /* 0x000fe20008410000 */
[----:B------:R-:W-:Y:S01]  /*51a0*/  FMUL.FTZ R27, R27, UR6 ;  /* 0x000000061b1b7c20 */ /* 0x000fe20008410000 */
[----:B------:R-:W-:Y:S01]  /*51b0*/  FMUL.FTZ R31, R31, UR6 ;  /* 0x000000061f1f7c20 */ /* 0x000fe20008410000 */
[----:B------:R-:W-:Y:S01]  /*51c0*/  LEA R26, R168, 0xffffffc0, 0x6 ;  /* 0xffffffc0a81a7811 */ /* 0x000fe200078e30ff */
[----:B------:R-:W-:Y:S01]  /*51d0*/  FMUL.FTZ R35, R35, UR6 ;  /* 0x0000000623237c20 */ /* 0x000fe20008410000 */
[----:B----4-:R-:W-:-:S02]  /*51e0*/  IADD3 R4, -R2, UR49, R9 ;  /* 0x0000003102047c10 */ /* 0x010fc4000fffe109 */
[----:B------:R-:W4:Y:S03]  /*51f0*/  MUFU.TANH R25, R25 ;  /* 0x0000001900197308 */ /* 0x000f260000002400 */
[----:B------:R-:W-:-:S05]  /*5200*/  VIADD R4, R4, -UR51 ;  /* 0x8000003304047c36 */ /* 0x000fca0008000000 */
        /* <DEDUP_REMOVED lines=27> */
[----:B-----5:R-:W-:-:S07]  /*53c0*/  VIADD R34, R4, UR14 ;  /* 0x0000000e04227c36 */ /* 0x020fce0008000000 */
[----:B------:R5:W2:Y:S01]  /*53d0*/  MUFU.TANH R11, R31 ;  /* 0x0000001f000b7308 */ /* 0x000aa20000002400 */
[----:B-1----:R-:W-:-:S07]  /*53e0*/  IADD3 R27, -R2, UR49, -R26 ;  /* 0x00000031021b7c10 */ /* 0x002fce000fffe91a */
[----:B------:R1:W2:Y:S01]  /*53f0*/  MUFU.TANH R13, R35 ;  /* 0x00000023000d7308 */ /* 0x0002a20000002400 */
[----:B-----5:R-:W-:Y:S01]  /*5400*/  VIADD R31, R4, UR20 ;  /* 0x00000014041f7c36 */ /* 0x020fe20008000000 */
[----:B0-----:R-:W-:-:S03]  /*5410*/  VIADDMNMX R4, R38, R34, R27, PT ;  /* 0x0000002226047246 */ /* 0x001fc6000380011b */
[----:B------:R-:W-:Y:S02]  /*5420*/  IMAD.IADD R6, R31, 0x1, R38 ;  /* 0x000000011f067824 */ /* 0x000fe400078e0226 */
[----:B-1----:R-:W-:Y:S01]  /*5430*/  VIADD R35, R9, 0xffffffff ;  /* 0xffffffff09237836 */ /* 0x002fe20000000000 */
[----:B---34-:R-:W-:Y:S06]  /*5440*/  @P2 BRA `(.L_x_2356) ;  /* 0x00000000005c2947 */ /* 0x018fec0003800000 */
[----:B------:R-:W-:Y:S01]  /*5450*/  IMAD.U32 R9, RZ, RZ, UR51 ;  /* 0x00000033ff097e24 */ /* 0x000fe2000f8e00ff */
[----:B------:R-:W-:Y:S04]  /*5460*/  BSSY B0, `(.L_x_2357) ;  /* 0x0000011000007945 */ /* 0x000fe80003800000 */
[----:B------:R-:W-:-:S04]  /*5470*/  IADD3 R9, -R9, UR49, R38 ;  /* 0x0000003109097c10 */ /* 0x000fc8000fffe126 */
        /* <DEDUP_REMOVED lines=10> */
.L_x_2358:
[----:B------:R-:W-:-:S06]  /*5520*/  UISETP.NE.AND UP2, UPT, UR15, 0x1, UPT ;  /* 0x000000010f00788c */ /* 0x000fcc000bf45270 */
[----:B------:R-:W-:-:S05]  /*5530*/  PLOP3.LUT P2, PT, PT, PT, UP2, 0x80, 0x0 ;  /* 0x000000000000781c */ /* 0x000fca0003f4f028 */
[----:B------:R-:W-:-:S08]  /*5540*/  @UP2 ULDC.64 UR6, c[0x0][0x9e8] ;  /* 0x00027a0000062ab9 */ /* 0x000fd00000000a00 */
[----:B------:R-:W-:-:S05]  /*5550*/  @P2 IMAD.HI.U32 R38, R9, UR6, RZ ;  /* 0x0000000609262c27 */ /* 0x000fca000f8e00ff */
[----:B------:R-:W-:-:S07]  /*5560*/  @P2 SHF.R.U32.HI R9, RZ, UR7, R38 ;  /* 0x00000007ff092c19 */ /* 0x000fce0008011626 */
.L_x_2359:
[----:B------:R-:W-:Y:S05]  /*5570*/  BSYNC B0 ;  /* 0x0000000000007941 */ /* 0x000fea0003800000 */
.L_x_2357:
[----:B------:R-:W-:-:S04]  /*5580*/  IMAD R9, R9, UR15, -R26 ;  /* 0x0000000f09097c24 */ /* 0x000fc8000f8e0a1a */
[----:B------:R-:W-:-:S05]  /*5590*/  IMAD.IADD R9, R9, 0x1, -R2 ;  /* 0x0000000109097824 */ /* 0x000fca00078e0a02 */
[----:B------:R-:W-:Y:S02]  /*55a0*/  VIMNMX R6, R6, R9, !PT ;  /* 0x0000000906067248 */ /* 0x000fe40007fe0100 */
[----:B------:R-:W-:-:S07]  /*55b0*/  VIADDMNMX R4, R9, UR15, R4, PT ;  /* 0x0000000f09047c46 */ /* 0x000fce000b800104 */
.L_x_2356:
[C---:B------:R-:W-:Y:S02]  /*55c0*/  ISETP.GE.AND P2, PT, R35.reuse, 0x2, PT ;  /* 0x000000022300780c */ /* 0x040fe40003f46270 */
[C---:B------:R-:W-:Y:S02]  /*55d0*/  ISETP.GE.AND P6, PT, R35.reuse, 0xa, PT ;  /* 0x0000000a2300780c */ /* 0x040fe40003fc6270 */
[----:B------:R-:W-:Y:S02]  /*55e0*/  ISETP.GT.AND P4, PT, R6, 0x1, !P2 ;  /* 0x000000010600780c */ /* 0x000fe40005784270 */
[----:B------:R-:W-:Y:S02]  /*55f0*/  ISETP.GE.AND P3, PT, R35, 0x9, PT ;  /* 0x000000092300780c */ /* 0x000fe40003f66270 */
[----:B------:R-:W-:Y:S02]  /*5600*/  ISETP.LT.OR P4, PT, R4, 0x2, P4 ;  /* 0x000000020400780c */ /* 0x000fe40002781670 */
[----:B------:R-:W-:-:S02]  /*5610*/  ISETP.GT.AND P5, PT, R6, 0x8, !P3 ;  /* 0x000000080600780c */ /* 0x000fc40005fa4270 */
[----:B------:R-:W-:Y:S02]  /*5620*/  FSEL R38, R25, -INF , !P4 ;  /* 0xff80000019267808 */ /* 0x000fe40006000000 */
[----:B------:R-:W-:Y:S02]  /*5630*/  ISETP.GT.AND P4, PT, R6, 0x9, !P6 ;  /* 0x000000090600780c */ /* 0x000fe40007784270 */
[----:B------:R-:W-:Y:S02]  /*5640*/  P2R R25, PR, RZ, 0x40 ;  /* 0x00000040ff197803 */ /* 0x000fe40000000000 */
        /* <DEDUP_REMOVED lines=27> */
[C---:B------:R-:W-:Y:S02]  /*5800*/  ISETP.GE.AND P5, PT, R35.reuse, 0x22, PT ;  /* 0x000000222300780c */ /* 0x040fe40003fa6270 */
        /* <DEDUP_REMOVED lines=34> */
[----:B------:R-:W-:Y:S01]  /*5a30*/  ISETP.GE.AND P6, PT, R35, 0x3a, PT ;  /* 0x0000003a2300780c */ /* 0x000fe20003fc6270 */
[----:B------:R-:W0:Y:S03]  /*5a40*/  SHFL.IDX PT, R24, R5, 0x1, 0x1c1f ;  /* 0x003c1f0005187f89 */ /* 0x000e2600000e0000 */
[----:B------:R-:W-:Y:S02]  /*5a50*/  P2R R35, PR, RZ, 0x40 ;  /* 0x00000040ff237803 */ /* 0x000fe40000000000 */
[----:B------:R-:W-:-:S04]  /*5a60*/  ISETP.GT.AND P6, PT, R6, 0x39, !P6 ;  /* 0x000000390600780c */ /* 0x000fc800077c4270 */
[----:B------:R-:W-:-:S04]  /*5a70*/  ISETP.LT.OR P6, PT, R4, 0x3a, P6 ;  /* 0x0000003a0400780c */ /* 0x000fc800037c1670 */
[----:B------:R-:W-:Y:S02]  /*5a80*/  FSEL R72, R53, -INF , !P6 ;  /* 0xff80000035487808 */ /* 0x000fe40007000000 */
[----:B------:R-:W-:Y:S02]  /*5a90*/  PLOP3.LUT P6, PT, PT, PT, UP1, 0x40, 0x0 ;  /* 0x000000000000781c */ /* 0x000fe40003fce818 */
[----:B0-----:R-:W-:Y:S01]  /*5aa0*/  VIADDMNMX R4, R24, R34, R27, PT ;  /* 0x0000002218047246 */ /* 0x001fe2000380011b */
[----:B------:R-:W-:-:S10]  /*5ab0*/  IMAD.IADD R6, R31, 0x1, R24 ;  /* 0x000000011f067824 */ /* 0x000fd400078e0218 */
[----:B------:R-:W-:Y:S05]  /*5ac0*/  @P6 BRA `(.L_x_2360) ;  /* 0x0000000000646947 */ /* 0x000fea0003800000 */
        /* <DEDUP_REMOVED lines=9> */
[----:B------:R-:W-:Y:S01]  /*5b60*/  @P6 IMAD.HI.U32 R24, R5, UR6, RZ ;  /* 0x0000000605186c27 */ /* 0x000fe2000f8e00ff */
[----:B------:R-:W-:-:S13]  /*5b70*/  PLOP3.LUT P6, PT, PT, PT, UP2, 0x80, 0x0 ;  /* 0x000000000000781c */ /* 0x000fda0003fcf028 */
[----:B------:R-:W-:-:S04]  /*5b80*/  @P6 SHF.R.U32.HI R5, RZ, UR7, R24 ;  /* 0x00000007ff056c19 */ /* 0x000fc80008011618 */
[----:B------:R-:W-:Y:S01]  /*5b90*/  LOP3.LUT R5, RZ, R5, RZ, 0x33, !PT ;  /* 0x00000005ff057212 */ /* 0x000fe200078e33ff */
[----:B------:R-:W-:Y:S06]  /*5ba0*/  BRA `(.L_x_2363) ;  /* 0x0000000000187947 */ /* 0x000fec0003800000 */
.L_x_2362:
[----:B------:R-:W-:-:S06]  /*5bb0*/  UISETP.NE.AND UP2, UPT, UR15, 0x1, UPT ;  /* 0x000000010f00788c */ /* 0x000fcc000bf45270 */
[----:B------:R-:W-:-:S05]  /*5bc0*/  PLOP3.LUT P6, PT, PT, PT, UP2, 0x80, 0x0 ;  /* 0x000000000000781c */ /* 0x000fca0003fcf028 */
[----:B------:R-:W-:-:S08]  /*5bd0*/  @UP2 ULDC.64 UR6, c[0x0][0x9e8] ;  /* 0x00027a0000062ab9 */ /* 0x000fd00000000a00 */
[----:B------:R-:W-:Y:S01]  /*5be0*/  @P6 IMAD.HI.U32 R24, R5, UR6, RZ ;  /* 0x0000000605186c27 */ /* 0x000fe2000f8e00ff */
[----:B------:R-:W-:-:S13]  /*5bf0*/  PLOP3.LUT P6, PT, PT, PT, UP2, 0x80, 0x0 ;  /* 0x000000000000781c */ /* 0x000fda0003fcf028 */
[----:B------:R-:W-:-:S07]  /*5c00*/  @P6 SHF.R.U32.HI R5, RZ, UR7, R24 ;  /* 0x00000007ff056c19 */ /* 0x000fce0008011618 */
.L_x_2363:
[----:B------:R-:W-:Y:S05]  /*5c10*/  BSYNC B0 ;  /* 0x0000000000007941 */ /* 0x000fea0003800000 */
.L_x_2361:
[----:B------:R-:W-:-:S04]  /*5c20*/  IMAD R5, R5, UR15, -R26 ;  /* 0x0000000f05057c24 */ /* 0x000fc8000f8e0a1a */
[----:B------:R-:W-:-:S05]  /*5c30*/  IMAD.IADD R5, R5, 0x1, -R2 ;  /* 0x0000000105057824 */ /* 0x000fca00078e0a02 */
[----:B------:R-:W-:Y:S02]  /*5c40*/  VIMNMX R6, R6, R5, !PT ;  /* 0x0000000506067248 */ /* 0x000fe40007fe0100 */
[----:B------:R-:W-:-:S07]  /*5c50*/  VIADDMNMX R4, R5, UR15, R4, PT ;  /* 0x0000000f05047c46 */ /* 0x000fce000b800104 */
.L_x_2360:
[----:B------:R-:W-:Y:S01]  /*5c60*/  BAR.SYNC.DEFER_BLOCKING 0xf, 0x100 ;  /* 0x03c4000000007b1d */ /* 0x000fe20000010000 */
[----:B------:R-:W-:Y:S02]  /*5c70*/  ISETP.GT.AND P2, PT, R6, 0x1, !P2 ;  /* 0x000000010600780c */ /* 0x000fe40005744270 */
[----:B------:R-:W-:Y:S02]  /*5c80*/  FMNMX.FTZ R5, R32, R38, !PT ;  /* 0x0000002620057209 */ /* 0x000fe40007810000 */
[----:B------:R-:W-:Y:S01]  /*5c90*/  ISETP.LT.OR P2, PT, R4, 0x2, P2 ;  /* 0x000000020400780c */ /* 0x000fe20001741670 */
[----:B------:R-:W-:Y:S01]  /*5ca0*/  ULDC UR10, c[0x0][0x988] ;  /* 0x00026200000a7ab9 */ /* 0x000fe20000000800 */
[----:B------:R-:W-:Y:S02]  /*5cb0*/  FMNMX.FTZ R5, R42, R5, !PT ;  /* 0x000000052a057209 */ /* 0x000fe40007810000 */
[----:B------:R-:W-:Y:S02]  /*5cc0*/  FSEL R10, R10, -INF , !P2 ;  /* 0xff8000000a0a7808 */ /* 0x000fe40005000000 */
[----:B------:R-:W-:-:S02]  /*5cd0*/  ISETP.NE.AND P2, PT, R25, RZ, PT ;  /* 0x000000ff1900720c */ /* 0x000fc40003f45270 */
[----:B------:R-:W-:Y:S02]  /*5ce0*/  FMNMX.FTZ R5, R56, R5, !PT ;  /* 0x0000000538057209 */ /* 0x000fe40007810000 */
[----:B------:R-:W-:Y:S02]  /*5cf0*/  ISETP.GT.AND P2, PT, R6, 0x9, !P2 ;  /* 0x000000090600780c */ /* 0x000fe40005744270 */
[----:B------:R-:W-:Y:S02]  /*5d00*/  FMNMX.FTZ R5, R58, R5, !PT ;  /* 0x000000053a057209 */ /* 0x000fe40007810000 */
[----:B------:R-:W-:Y:S02]  /*5d10*/  ISETP.LT.OR P2, PT, R4, 0xa, P2 ;  /* 0x0000000a0400780c */ /* 0x000fe40001741670 */
[----:B------:R-:W-:Y:S02]  /*5d20*/  FMNMX.FTZ R5, R60, R5, !PT ;  /* 0x000000053c057209 */ /* 0x000fe40007810000 */
[----:B--2---:R-:W-:-:S02]  /*5d30*/  FSEL R11, R11, -INF , !P2 ;  /* 0xff8000000b0b7808 */ /* 0x004fc40005000000 */
[----:B------:R-:W-:Y:S02]  /*5d40*/  ISETP.NE.AND P2, PT, R28, RZ, PT ;  /* 0x000000ff1c00720c */ /* 0x000fe40003f45270 */
[----:B------:R-:W-:Y:S02]  /*5d50*/  FMNMX.FTZ R5, R62, R5, !PT ;  /* 0x000000053e057209 */ /* 0x000fe40007810000 */
[----:B------:R-:W-:Y:S02]  /*5d60*/  ISETP.GT.AND P2, PT, R6, 0x10, !P2 ;  /* 0x000000100600780c */ /* 0x000fe40005744270 */
[----:B------:R-:W-:Y:S02]  /*5d70*/  FMNMX.FTZ R5, R64, R5, !PT ;  /* 0x0000000540057209 */ /* 0x000fe40007810000 */
[----:B------:R-:W-:Y:S02]  /*5d80*/  ISETP.LT.OR P2, PT, R4, 0x11, P2 ;  /* 0x000000110400780c */ /* 0x000fe40001741670 */
[----:B------:R-:W-:-:S02]  /*5d90*/  FMNMX.FTZ R5, R40, R5, !PT ;  /* 0x0000000528057209 */ /* 0x000fc40007810000 */
[----:B------:R-:W-:Y:S02]  /*5da0*/  FSEL R12, R12, -INF , !P2 ;  /* 0xff8000000c0c7808 */ /* 0x000fe40005000000 */
[----:B------:R-:W-:Y:S02]  /*5db0*/  ISETP.NE.AND P2, PT, R29, RZ, PT ;  /* 0x000000ff1d00720c */ /* 0x000fe40003f45270 */
[----:B------:R-:W-:Y:S02]  /*5dc0*/  FMNMX.FTZ R5, R66, R5, !PT ;  /* 0x0000000542057209 */ /* 0x000fe40007810000 */
[----:B------:R-:W-:Y:S02]  /*5dd0*/  ISETP.GT.AND P2, PT, R6, 0x11, !P2 ;  /* 0x000000110600780c */ /* 0x000fe40005744270 */
[----:B------:R-:W-:Y:S02]  /*5de0*/  FMNMX.FTZ R5, R44, R5, !PT ;  /* 0x000000052c057209 */ /* 0x000fe40007810000 */
[----:B------:R-:W-:-:S02]  /*5df0*/  ISETP.LT.OR P2, PT, R4, 0x12, P2 ;  /* 0x000000120400780c */ /* 0x000fc40001741670 */
[----:B------:R-:W-:Y:S02]  /*5e00*/  FMNMX.FTZ R5, R68, R5, !PT ;  /* 0x0000000544057209 */ /* 0x000fe40007810000 */
[----:B------:R-:W-:Y:S02]  /*5e10*/  FSEL R13, R13, -INF , !P2 ;  /* 0xff8000000d0d7808 */ /* 0x000fe40005000000 */
[----:B------:R-:W-:Y:S02]  /*5e20*/  ISETP.NE.AND P2, PT, R33, RZ, PT ;  /* 0x000000ff2100720c */ /* 0x000fe40003f45270 */
[----:B------:R-:W-:Y:S02]  /*5e30*/  FMNMX.FTZ R5, R48, R5, !PT ;  /* 0x0000000530057209 */ /* 0x000fe40007810000 */
[----:B------:R-:W-:Y:S02]  /*5e40*/  ISETP.GT.AND P2, PT, R6, 0x18, !P2 ;  /* 0x000000180600780c */ /* 0x000fe40005744270 */
[----:B------:R-:W-:-:S02]  /*5e50*/  FMNMX.FTZ R5, R70, R5, !PT ;  /* 0x0000000546057209 */ /* 0x000fc40007810000 */
[----:B------:R-:W-:Y:S02]  /*5e60*/  ISETP.LT.OR P2, PT, R4, 0x19, P2 ;  /* 0x000000190400780c */ /* 0x000fe40001741670 */
[----:B------:R-:W-:Y:S02]  /*5e70*/  FMNMX.FTZ R5, R52, R5, !PT ;  /* 0x0000000534057209 */ /* 0x000fe40007810000 */
[----:B------:R-:W-:Y:S02]  /*5e80*/  FSEL R14, R14, -INF , !P2 ;  /* 0xff8000000e0e7808 */ /* 0x000fe40005000000 */
[----:B------:R-:W-:Y:S02]  /*5e90*/  ISETP.NE.AND P2, PT, R36, RZ, PT ;  /* 0x000000ff2400720c */ /* 0x000fe40003f45270 */
[C---:B------:R-:W-:Y:S02]  /*5ea0*/  ISETP.GT.AND P3, PT, R6.reuse, 0x8, !P3 ;  /* 0x000000080600780c */ /* 0x040fe40005f64270 */
[----:B------:R-:W-:-:S02]  /*5eb0*/  ISETP.GT.AND P2, PT, R6, 0x19, !P2 ;  /* 0x000000190600780c */ /* 0x000fc40005744270 */
[----:B------:R-:W-:Y:S02]  /*5ec0*/  FMNMX.FTZ R27, R72, R5, !PT ;  /* 0x00000005481b7209 */ /* 0x000fe40007810000 */
[C---:B------:R-:W-:Y:S02]  /*5ed0*/  ISETP.LT.OR P2, PT, R4.reuse, 0x1a, P2 ;  /* 0x0000001a0400780c */ /* 0x040fe40001741670 */
[----:B------:R-:W-:Y:S01]  /*5ee0*/  ISETP.LT.OR P3, PT, R4, 0x9, P3 ;  /* 0x000000090400780c */ /* 0x000fe20001f61670 */
[----:B------:R-:W0:Y:S01]  /*5ef0*/  SHFL.BFLY PT, R26, R27, 0x2, 0x1f ;  /* 0x0c401f001b1a7f89 */ /* 0x000e2200000e0000 */
[----:B------:R-:W-:Y:S02]  /*5f00*/  FSEL R15, R15, -INF , !P2 ;  /* 0xff8000000f0f7808 */ /* 0x000fe40005000000 */
[----:B------:R-:W-:Y:S02]  /*5f10*/  ISETP.NE.AND P2, PT, R37, RZ, PT ;  /* 0x000000ff2500720c */ /* 0x000fe40003f45270 */
[----:B------:R-:W-:-:S02]  /*5f20*/  ISETP.NE.AND P6, PT, R9, RZ, PT ;  /* 0x000000ff0900720c */ /* 0x000fc40003fc5270 */
[----:B------:R-:W-:Y:S02]  /*5f30*/  ISETP.GT.AND P2, PT, R6, 0x20, !P2 ;  /* 0x000000200600780c */ /* 0x000fe40005744270 */
[----:B------:R-:W-:Y:S02]  /*5f40*/  FSEL R9, R30, -INF , !P3 ;  /* 0xff8000001e097808 */ /* 0x000fe40005800000 */
[----:B------:R-:W-:Y:S02]  /*5f50*/  ISETP.LT.OR P2, PT, R4, 0x21, P2 ;  /* 0x000000210400780c */ /* 0x000fe40001741670 */
[----:B------:R-:W-:Y:S02]  /*5f60*/  ISETP.NE.AND P3, PT, R41, RZ, PT ;  /* 0x000000ff2900720c */ /* 0x000fe40003f65270 */
[----:B------:R-:W-:Y:S02]  /*5f70*/  FSEL R20, R20, -INF , !P2 ;  /* 0xff80000014147808 */ /* 0x000fe40005000000 */
[----:B------:R-:W-:-:S02]  /*5f80*/  ISETP.NE.AND P2, PT, R39, RZ, PT ;  /* 0x000000ff2700720c */ /* 0x000fc40003f45270 */
[C---:B------:R-:W-:Y:S02]  /*5f90*/  ISETP.GT.AND P4, PT, R6.reuse, 0x31, !P4 ;  /* 0x000000310600780c */ /* 0x040fe40006784270 */
[C---:B------:R-:W-:Y:S02]  /*5fa0*/  ISETP.GT.AND P2, PT, R6.reuse, 0x21, !P2 ;  /* 0x000000210600780c */ /* 0x040fe40005744270 */
[----:B------:R-:W-:Y:S02]  /*5fb0*/  ISETP.GT.AND P5, PT, R6, 0x38, !P5 ;  /* 0x000000380600780c */ /* 0x000fe40006fa4270 */
[----:B------:R-:W-:Y:S02]  /*5fc0*/  ISETP.LT.OR P2, PT, R4, 0x22, P2 ;  /* 0x000000220400780c */ /* 0x000fe40001741670 */
[----:B0-----:R-:W-:Y:S02]  /*5fd0*/  FMNMX.FTZ R28, R27, R26, !PT ;  /* 0x0000001a1b1c7209 */ /* 0x001fe40007810000 */
[----:B------:R-:W-:-:S02]  /*5fe0*/  FSEL R21, R21, -INF , !P2 ;  /* 0xff80000015157808 */ /* 0x000fc40005000000 */
[----:B------:R-:W-:Y:S01]  /*5ff0*/  ISETP.GT.AND P2, PT, R6, 0x28, !P3 ;  /* 0x000000280600780c */ /* 0x000fe20005f44270 */
[----:B------:R-:W0:Y:S01]  /*6000*/  SHFL.BFLY PT, R29, R28, 0x1, 0x1f ;  /* 0x0c201f001c1d7f89 */ /* 0x000e2200000e0000 */
[----:B------:R-:W-:Y:S02]  /*6010*/  ISETP.NE.AND P3, PT, R45, RZ, PT ;  /* 0x000000ff2d00720c */ /* 0x000fe40003f65270 */
[----:B------:R-:W-:Y:S02]  /*6020*/  ISETP.LT.OR P2, PT, R4, 0x29, P2 ;  /* 0x000000290400780c */ /* 0x000fe40001741670 */
[----:B------:R-:W-:Y:S02]  /*6030*/  ISETP.GT.AND P3, PT, R6, 0x30, !P3 ;  /* 0x000000300600780c */ /* 0x000fe40005f64270 */
[----:B------:R-:W-:Y:S02]  /*6040*/  FSEL R24, R46, -INF , !P2 ;  /* 0xff8000002e187808 */ /* 0x000fe40005000000 */
[----:B------:R-:W-:-:S02]  /*6050*/  ISETP.GT.AND P2, PT, R6, RZ, !P6 ;  /* 0x000000ff0600720c */ /* 0x000fc40007744270 */
[----:B------:R-:W-:Y:S02]  /*6060*/  ISETP.NE.AND P6, PT, R35, RZ, PT ;  /* 0x000000ff2300720c */ /* 0x000fe40003fc5270 */
[C---:B------:R-:W-:Y:S02]  /*6070*/  ISETP.LT.OR P2, PT, R4.reuse, 0x1, P2 ;  /* 0x000000010400780c */ /* 0x040fe40001741670 */
[----:B------:R-:W-:Y:S02]  /*6080*/  ISETP.LT.OR P3, PT, R4, 0x31, P3 ;  /* 0x000000310400780c */ /* 0x000fe40001f61670 */
[----:B------:R-:W-:Y:S02]  /*6090*/  FSEL R3, R3, -INF , !P2 ;  /* 0xff80000003037808 */ /* 0x000fe40005000000 */
[----:B------:R-:W-:Y:S02]  /*60a0*/  ISETP.NE.AND P2, PT, R43, RZ, PT ;  /* 0x000000ff2b00720c */ /* 0x000fe40003f45270 */
[----:B------:R-:W-:-:S02]  /*60b0*/  FMNMX.FTZ R26, R3, R10, !PT ;  /* 0x0000000a031a7209 */ /* 0x000fc40007810000 */
[----:B------:R-:W-:Y:S02]  /*60c0*/  ISETP.GT.AND P2, PT, R6, 0x29, !P2 ;  /* 0x000000290600780c */ /* 0x000fe40005744270 */
[----:B------:R-:W-:Y:S02]  /*60d0*/  FMNMX.FTZ R26, R9, R26, !PT ;  /* 0x0000001a091a7209 */ /* 0x000fe40007810000 */
[C---:B------:R-:W-:Y:S02]  /*60e0*/  ISETP.LT.OR P2, PT, R4.reuse, 0x2a, P2 ;  /* 0x0000002a0400780c */ /* 0x040fe40001741670 */
[----:B------:R-:W-:Y:S02]  /*60f0*/  FMNMX.FTZ R5, R11, R26, !PT ;  /* 0x0000001a0b057209 */ /* 0x000fe40007810000 */
[----:B------:R-:W-:Y:S02]  /*6100*/  ISETP.LT.OR P4, PT, R4, 0x32, P4 ;  /* 0x000000320400780c */ /* 0x000fe40002781670 */
[----:B------:R-:W-:-:S02]  /*6110*/  FMNMX.FTZ R26, R12, R5, !PT ;  /* 0x000000050c1a7209 */ /* 0x000fc40007810000 */
[----:B0-----:R-:W-:Y:S02]  /*6120*/  FMNMX.FTZ R5, R28, R29, !PT ;  /* 0x0000001d1c057209 */ /* 0x001fe40007810000 */
[----:B------:R-:W-:Y:S02]  /*6130*/  FMNMX.FTZ R25, R13, R26, !PT ;  /* 0x0000001a0d197209 */ /* 0x000fe40007810000 */
[----:B------:R-:W-:Y:S01]  /*6140*/  ISETP.LT.OR P5, PT, R4, 0x39, P5 ;  /* 0x000000390400780c */ /* 0x000fe20002fa1670 */
[----:B------:R-:W-:Y:S01]  /*6150*/  FMUL.FTZ R28, R5, UR10 ;  /* 0x0000000a051c7c20 */ /* 0x000fe20008410000 */
[----:B------:R-:W-:Y:S02]  /*6160*/  FMNMX.FTZ R26, R14, R25, !PT ;  /* 0x000000190e1a7209 */ /* 0x000fe40007810000 */
[----:B------:R-:W-:Y:S02]  /*6170*/  FSEL R25, R47, -INF , !P2 ;  /* 0xff8000002f197808 */ /* 0x000fe40005000000 */
[----:B------:R-:W-:-:S02]  /*6180*/  FMNMX.FTZ R27, R15, R26, !PT ;  /* 0x0000001a0f1b7209 */ /* 0x000fc40007810000 */
[----:B------:R-:W-:Y:S02]  /*6190*/  FSETP.NEU.FTZ.AND P2, PT, R5, -INF , PT ;  /* 0xff8000000500780b */ /* 0x000fe40003f5d000 */
[----:B------:R-:W-:Y:S02]  /*61a0*/  FMNMX.FTZ R26, R20, R27, !PT ;  /* 0x0000001b141a7209 */ /* 0x000fe40007810000 */
[----:B------:R-:W-:Y:S02]  /*61b0*/  FSEL R31, R28, RZ, P2 ;  /* 0x000000ff1c1f7208 */ /* 0x000fe40001000000 */
[----:B------:R-:W-:Y:S02]  /*61c0*/  FMNMX.FTZ R27, R21, R26, !PT ;  /* 0x0000001a151b7209 */ /* 0x000fe40007810000 */
[----:B------:R-:W-:Y:S01]  /*61d0*/  ISETP.GT.AND P2, PT, R6, 0x39, !P6 ;  /* 0x000000390600780c */ /* 0x000fe20007744270 */
[--C-:B------:R-:W-:Y:S01]  /*61e0*/  FFMA.FTZ R30, R32, UR10, -R31.reuse ;  /* 0x0000000a201e7c23 */ /* 0x100fe2000801081f */
[----:B------:R-:W-:Y:S01]  /*61f0*/  FMNMX.FTZ R6, R24, R27, !PT ;  /* 0x0000001b18067209 */ /* 0x000fe20007810000 */
[--C-:B------:R-:W-:Y:S01]  /*6200*/  FFMA.FTZ R34, R56, UR10, -R31.reuse ;  /* 0x0000000a38227c23 */ /* 0x100fe2000801081f */
[----:B------:R-:W-:Y:S01]  /*6210*/  FSEL R26, R50, -INF , !P3 ;  /* 0xff800000321a7808 */ /* 0x000fe20005800000 */
[----:B------:R0:W-:Y:S01]  /*6220*/  MUFU.EX2 R152, R30 ;  /* 0x0000001e00987308 */ /* 0x0001e20000000800 */
        /* <DEDUP_REMOVED lines=8> */
[----:B------:R-:W-:Y:S01]  /*62b0*/  FSEL R4, R54, -INF , !P5 ;  /* 0xff80000036047808 */ /* 0x000fe20006800000 */
[--C-:B0-----:R-:W-:Y:S01]  /*62c0*/  FFMA.FTZ R30, R42, UR10, -R31.reuse ;  /* 0x0000000a2a1e7c23 */ /* 0x101fe2000801081f */
[----:B------:R-:W-:Y:S01]  /*62d0*/  FMNMX.FTZ R29, R27, R6, !PT ;  /* 0x000000061b1d7209 */ /* 0x000fe20007810000 */
[--C-:B------:R-:W-:Y:S01]  /*62e0*/  FFMA.FTZ R42, R68, UR10, -R31.reuse ;  /* 0x0000000a442a7c23 */ /* 0x100fe2000801081f */
[----:B------:R-:W-:Y:S01]  /*62f0*/  FSEL R28, R55, -INF , !P2 ;  /* 0xff800000371c7808 */ /* 0x000fe20005000000 */
[--C-:B------:R-:W-:Y:S01]  /*6300*/  FFMA.FTZ R39, R64, UR10, -R31.reuse ;  /* 0x0000000a40277c23 */ /* 0x100fe2000801081f */
[----:B------:R-:W-:Y:S01]  /*6310*/  FMNMX.FTZ R29, R4, R29, !PT ;  /* 0x0000001d041d7209 */ /* 0x000fe20007810000 */
[----:B------:R-:W-:Y:S01]  /*6320*/  MUFU.EX2 R154, R30 ;  /* 0x0000001e009a7308 */ /* 0x000fe20000000800 */
[--C-:B-1----:R-:W-:Y:S01]  /*6330*/  FFMA.FTZ R34, R66, UR10, -R31.reuse ;  /* 0x0000000a42227c23 */ /* 0x102fe2000801081f */
[--C-:B------:R-:W-:Y:S01]  /*6340*/  FFMA.FTZ R40, R40, UR10, -R31.reuse ;  /* 0x0000000a28287c23 */ /* 0x100fe2000801081f */
[----:B------:R-:W-:Y:S01]  /*6350*/  FMNMX.FTZ R29, R28, R29, !PT ;  /* 0x0000001d1c1d7209 */ /* 0x000fe20007810000 */
[----:B------:R-:W-:-:S04]  /*6360*/  FFMA.FTZ R45, R70, UR10, -R31 ;  /* 0x0000000a462d7c23 */ /* 0x000fc8000801081f */
[----:B------:R-:W0:Y:S01]  /*6370*/  SHFL.BFLY PT, R6, R29, 0x2, 0x1f ;  /* 0x0c401f001d067f89 */ /* 0x000e2200000e0000 */
[----:B------:R-:W-:Y:S08]  /*6380*/  MUFU.EX2 R41, R34 ;  /* 0x0000002200297308 */ /* 0x000ff00000000800 */
[----:B------:R1:W-:Y:S08]  /*6390*/  MUFU.EX2 R33, R32 ;  /* 0x0000002000217308 */ /* 0x0003f00000000800 */
[----:B------:R-:W-:Y:S01]  /*63a0*/  MUFU.EX2 R36, R36 ;  /* 0x0000002400247308 */ /* 0x000fe20000000800 */
[----:B-1----:R-:W-:Y:S01]  /*63b0*/  FFMA.FTZ R32, R60, UR10, -R31 ;  /* 0x0000000a3c207c23 */ /* 0x002fe2000801081f */
[----:B0-----:R-:W-:-:S06]  /*63c0*/  FMNMX.FTZ R30, R29, R6, !PT ;  /* 0x000000061d1e7209 */ /* 0x001fcc0007810000 */
[----:B------:R-:W-:Y:S01]  /*63d0*/  MUFU.EX2 R43, R42 ;  /* 0x0000002a002b7308 */ /* 0x000fe20000000800 */
[----:B------:R-:W0:Y:S07]  /*63e0*/  SHFL.BFLY PT, R29, R30, 0x1, 0x1f ;  /* 0x0c201f001e1d7f89 */ /* 0x000e2e00000e0000 */
[----:B------:R1:W2:Y:S08]  /*63f0*/  MUFU.EX2 R37, R32 ;  /* 0x0000002000257308 */ /* 0x0002b00000000800 */
[----:B------:R-:W-:Y:S01]  /*6400*/  MUFU.EX2 R38, R38 ;  /* 0x0000002600267308 */ /* 0x000fe20000000800 */
[--C-:B-1----:R-:W-:Y:S01]  /*6410*/  FFMA.FTZ R32, R44, UR10, -R31.reuse ;  /* 0x0000000a2c207c23 */ /* 0x102fe2000801081f */
[----:B------:R-:W-:-:S06]  /*6420*/  FFMA.FTZ R44, R48, UR10, -R31 ;  /* 0x0000000a302c7c23 */ /* 0x000fcc000801081f */
[----:B------:R-:W1:Y:S01]  /*6430*/  MUFU.EX2 R39, R39 ;  /* 0x0000002700277308 */ /* 0x000e620000000800 */
[----:B--2---:R-:W-:Y:S02]  /*6440*/  F2FP.F16.F32.PACK_AB R156, R37, R36 ;  /* 0x00000024259c723e */ /* 0x004fe400000000ff */
[----:B0-----:R-:W-:Y:S01]  /*6450*/  FMNMX.FTZ R6, R30, R29, !PT ;  /* 0x0000001d1e067209 */ /* 0x001fe20007810000 */
[--C-:B------:R-:W-:Y:S01]  /*6460*/  FFMA.FTZ R29, R52, UR10, -R31.reuse ;  /* 0x0000000a341d7c23 */ /* 0x100fe2000801081f */
[----:B------:R-:W-:Y:S02]  /*6470*/  FFMA.FTZ R31, R72, UR10, -R31 ;  /* 0x0000000a481f7c23 */ /* 0x000fe4000801081f */
[C---:B------:R-:W-:Y:S01]  /*6480*/  FSETP.NEU.FTZ.AND P2, PT, R6.reuse, -INF , PT ;  /* 0xff8000000600780b */ /* 0x040fe20003f5d000 */
[----:B------:R-:W-:Y:S01]  /*6490*/  FMUL.FTZ R30, R6, UR10 ;  /* 0x0000000a061e7c20 */ /* 0x000fe20008410000 */
[----:B------:R-:W0:Y:S04]  /*64a0*/  MUFU.EX2 R40, R40 ;  /* 0x0000002800287308 */ /* 0x000e280000000800 */
[----:B------:R-:W-:-:S02]  /*64b0*/  FSEL R34, R30, RZ, P2 ;  /* 0x000000ff1e227208 */ /* 0x000fc40001000000 */
[----:B-1----:R-:W-:Y:S02]  /*64c0*/  F2FP.F16.F32.PACK_AB R158, R39, R38 ;  /* 0x00000026279e723e */ /* 0x002fe400000000ff */
        /* <DEDUP_REMOVED lines=18> */
[----:B------:R-:W-:Y:S01]  /*65f0*/  FFMA.FTZ R28, R28, UR10, -R34 ;  /* 0x0000000a1c1c7c23 */ /* 0x000fe20008010822 */
[----:B0-----:R-:W-:-:S05]  /*6600*/  F2FP.F16.F32.PACK_AB R160, R41, R40 ;  /* 0x0000002829a0723e */ /* 0x001fca00000000ff */
[----:B------:R-:W0:Y:S08]  /*6610*/  MUFU.EX2 R9, R9 ;  /* 0x0000000900097308 */ /* 0x000e300000000800 */
[----:B------:R2:W3:Y:S01]  /*6620*/  MUFU.EX2 R42, R11 ;  /* 0x0000000b002a7308 */ /* 0x0004e20000000800 */
[----:B-1----:R-:W-:Y:S01]  /*6630*/  FADD.FTZ R46, R3, R10 ;  /* 0x0000000a032e7221 */ /* 0x002fe20000010000 */
[----:B------:R-:W-:-:S06]  /*6640*/  F2FP.F16.F32.PACK_AB R153, R10, R3 ;  /* 0x000000030a99723e */ /* 0x000fcc00000000ff */
[----:B------:R-:W1:Y:S01]  /*6650*/  MUFU.EX2 R12, R12 ;  /* 0x0000000c000c7308 */ /* 0x000e620000000800 */
[----:B--2---:R-:W-:Y:S01]  /*6660*/  FADD.FTZ R11, R152, R33 ;  /* 0x00000021980b7221 */ /* 0x004fe20000010000 */
[----:B------:R-:W-:-:S03]  /*6670*/  F2FP.F16.F32.PACK_AB R152, R33, R152 ;  /* 0x000000982198723e */ /* 0x000fc600000000ff */
[----:B------:R-:W-:Y:S01]  /*6680*/  FADD.FTZ R48, R154, R11 ;  /* 0x0000000b9a307221 */ /* 0x000fe20000010000 */
[----:B0-----:R-:W-:Y:S01]  /*6690*/  FADD.FTZ R11, R9, R46 ;  /* 0x0000002e090b7221 */ /* 0x001fe20000010000 */
[C---:B------:R-:W-:Y:S01]  /*66a0*/  F2FP.F16.F32.PACK_AB R154, R35.reuse, R154 ;  /* 0x0000009a239a723e */ /* 0x040fe200000000ff */
[----:B------:R-:W0:Y:S01]  /*66b0*/  MUFU.EX2 R13, R13 ;  /* 0x0000000d000d7308 */ /* 0x000e220000000800 */
[----:B------:R-:W-:Y:S01]  /*66c0*/  FADD.FTZ R31, R35, R48 ;  /* 0x00000030231f7221 */ /* 0x000fe20000010000 */
[C---:B---3--:R-:W-:Y:S01]  /*66d0*/  FADD.FTZ R11, R42.reuse, R11 ;  /* 0x0000000b2a0b7221 */ /* 0x048fe20000010000 */
[----:B------:R-:W-:Y:S02]  /*66e0*/  F2FP.F16.F32.PACK_AB R155, R42, R9 ;  /* 0x000000092a9b723e */ /* 0x000fe400000000ff */
[----:B------:R-:W-:-:S03]  /*66f0*/  FADD.FTZ R46, R36, R31 ;  /* 0x0000001f242e7221 */ /* 0x000fc60000010000 */
[----:B------:R-:W2:Y:S01]  /*6700*/  MUFU.EX2 R14, R14 ;  /* 0x0000000e000e7308 */ /* 0x000ea20000000800 */
[----:B------:R-:W-:Y:S01]  /*6710*/  FADD.FTZ R31, R37, R46 ;  /* 0x0000002e251f7221 */ /* 0x000fe20000010000 */
[----:B-1----:R-:W-:Y:S01]  /*6720*/  FADD.FTZ R34, R12, R11 ;  /* 0x0000000b0c227221 */ /* 0x002fe20000010000 */
[----:B------:R1:W-:Y:S02]  /*6730*/  STSM.16.M88.4 [R19+0x26800], R152 ;  /* 0x0268009813007844 */ /* 0x0003e40000000200 */
[----:B------:R-:W-:-:S03]  /*6740*/  FADD.FTZ R46, R38, R31 ;  /* 0x0000001f262e7221 */ /* 0x000fc60000010000 */
[----:B------:R-:W3:Y:S01]  /*6750*/  MUFU.EX2 R15, R15 ;  /* 0x0000000f000f7308 */ /* 0x000ee20000000800 */
[----:B0-----:R-:W-:Y:S01]  /*6760*/  FADD.FTZ R11, R13, R34 ;  /* 0x000000220d0b7221 */ /* 0x001fe20000010000 */
[----:B------:R-:W-:Y:S01]  /*6770*/  FADD.FTZ R31, R39, R46 ;  /* 0x0000002e271f7221 */ /* 0x000fe20000010000 */
[----:B------:R-:W-:-:S03]  /*6780*/  F2FP.F16.F32.PACK_AB R157, R13, R12 ;  /* 0x0000000c0d9d723e */ /* 0x000fc600000000ff */
[----:B------:R-:W-:Y:S02]  /*6790*/  FADD.FTZ R36, R40, R31 ;  /* 0x0000001f28247221 */ /* 0x000fe40000010000 */
[----:B------:R-:W0:Y:S01]  /*67a0*/  MUFU.EX2 R20, R20 ;  /* 0x0000001400147308 */ /* 0x000e220000000800 */
[----:B--2---:R-:W-:Y:S01]  /*67b0*/  FADD.FTZ R34, R14, R11 ;  /* 0x0000000b0e227221 */ /* 0x004fe20000010000 */
[----:B------:R-:W-:-:S06]  /*67c0*/  FADD.FTZ R33, R41, R36 ;  /* 0x0000002429217221 */ /* 0x000fcc0000010000 */
[----:B------:R-:W2:Y:S01]  /*67d0*/  MUFU.EX2 R21, R21 ;  /* 0x0000001500157308 */ /* 0x000ea20000000800 */
[C---:B---3--:R-:W-:Y:S01]  /*67e0*/  FADD.FTZ R31, R15.reuse, R34 ;  /* 0x000000220f1f7221 */ /* 0x048fe20000010000 */
[----:B------:R-:W-:-:S05]  /*67f0*/  F2FP.F16.F32.PACK_AB R159, R15, R14 ;  /* 0x0000000e0f9f723e */ /* 0x000fca00000000ff */
[----:B------:R1:W-:Y:S01]  /*6800*/  STSM.16.M88.4 [R22], R156 ;  /* 0x0000009c16007844 */ /* 0x0003e20000000200 */
[----:B------:R-:W3:Y:S01]  /*6810*/  MUFU.EX2 R32, R32 ;  /* 0x0000002000207308 */ /* 0x000ee20000000800 */
[----:B0-----:R-:W-:-:S07]  /*6820*/  FADD.FTZ R10, R20, R31 ;  /* 0x0000001f140a7221 */ /* 0x001fce0000010000 */
[----:B------:R-:W0:Y:S01]  /*6830*/  MUFU.EX2 R24, R24 ;  /* 0x0000001800187308 */ /* 0x000e220000000800 */
[C---:B--2---:R-:W-:Y:S01]  /*6840*/  FADD.FTZ R3, R21.reuse, R10 ;  /* 0x0000000a15037221 */ /* 0x044fe20000010000 */
[----:B------:R-:W-:-:S06]  /*6850*/  F2FP.F16.F32.PACK_AB R161, R21, R20 ;  /* 0x0000001415a1723e */ /* 0x000fcc00000000ff */
[----:B------:R-:W2:Y:S01]  /*6860*/  MUFU.EX2 R25, R25 ;  /* 0x0000001900197308 */ /* 0x000ea20000000800 */
[----:B---3--:R-:W-:Y:S01]  /*6870*/  FADD.FTZ R10, R32, R33 ;  /* 0x00000021200a7221 */ /* 0x008fe20000010000 */
[----:B------:R-:W-:-:S03]  /*6880*/  F2FP.F16.F32.PACK_AB R162, R43, R32 ;  /* 0x000000202ba2723e */ /* 0x000fc600000000ff */
[----:B------:R-:W-:-:S03]  /*6890*/  FADD.FTZ R43, R43, R10 ;  /* 0x0000000a2b2b7221 */ /* 0x000fc60000010000 */
[----:B------:R-:W-:Y:S01]  /*68a0*/  MUFU.EX2 R44, R44 ;  /* 0x0000002c002c7308 */ /* 0x000fe20000000800 */
[----:B0-----:R-:W-:-:S07]  /*68b0*/  FADD.FTZ R12, R24, R3 ;  /* 0x00000003180c7221 */ /* 0x001fce0000010000 */
[----:B------:R-:W0:Y:S01]  /*68c0*/  MUFU.EX2 R45, R45 ;  /* 0x0000002d002d7308 */ /* 0x000e220000000800 */
[C---:B--2---:R-:W-:Y:S01]  /*68d0*/  F2FP.F16.F32.PACK_AB R163, R25.reuse, R24 ;  /* 0x0000001819a3723e */ /* 0x044fe200000000ff */
[----:B------:R-:W-:-:S04]  /*68e0*/  FADD.FTZ R25, R25, R12 ;  /* 0x0000000c19197221 */ /* 0x000fc80000010000 */
[----:B------:R1:W-:Y:S02]  /*68f0*/  STSM.16.M88.4 [R184], R160 ;  /* 0x000000a0b8007844 */ /* 0x0003e40000000200 */
        /* <DEDUP_REMOVED lines=20> */
.L_x_2364:
[----:B------:R0:W2:Y:S01]  /*6a40*/  SYNCS.PHASECHK.TRANS64.TRYWAIT P2, [R7+URZ+0x28c50], R8 ;  /* 0x028c5008070075a7 */ /* 0x0000a2000804017f */
[----:B------:R-:W-:Y:S05]  /*6a50*/  @!P0 BRA `(.L_x_2365) ;  /* 0x0000000000048947 */ /* 0x000fea0003800000 */
[----:B------:R-:W-:Y:S01]  /*6a60*/  BPT.TRAP 0x1 ;  /* 0x000000040000795c */ /* 0x000fe20000300000 */
.L_x_2365:
[----:B--2---:R-:W-:Y:S05]  /*6a70*/  @P2 BRA `(.L_x_2366) ;  /* 0x0000000000082947 */ /* 0x004fea0003800000 */
[----:B------:R-:W2:Y:S02]  /*6a80*/  SYNCS.PHASECHK.TRANS64.TRYWAIT P2, [R7+URZ+0x28c50], R8 ;  /* 0x028c5008070075a7 */ /* 0x000ea4000804017f */
[----:B--2---:R-:W-:Y:S05]  /*6a90*/  @!P2 BRA `(.L_x_2367) ;  /* 0x000001480068a947 */ /* 0x004fea0003800000 */
.L_x_2366:
[----:B------:R-:W-:Y:S01]  /*6aa0*/  ULEA UR11, UR37, UR50, 0xc ;  /* 0x00000032250b7291 */ /* 0x000fe2000f8e603f */
[----:B------:R-:W-:Y:S01]  /*6ab0*/  WARPGROUP.ARRIVE ;  /* 0x00000000000079c5 */ /* 0x000fe20000000000 */
[----:B------:R-:W-:Y:S01]  /*6ac0*/  UMOV UR7, 0x40000040 ;  /* 0x4000004000077882 */ /* 0x000fe20000000000 */
[----:B------:R-:W-:Y:S01]  /*6ad0*/  R2UR UR21, R168 ;  /* 0x00000000a81572ca */ /* 0x000fe200000e0000 */
[----:B------:R-:W-:Y:S01]  /*6ae0*/  @UP0 ULDC UR18, c[0x0][0x450] ;  /* 0x0001140000120ab9 */ /* 0x000fe20000000800 */
[----:B------:R-:W-:Y:S01]  /*6af0*/  PLOP3.LUT P2, PT, PT, PT, UP1, 0x40, 0x0 ;  /* 0x000000000000781c */ /* 0x000fe20003f4e818 */
[----:B0-2---:R-:W-:Y:S01]  /*6b00*/  @!P1 VIADD R7, R7, 0x28c60 ;  /* 0x00028c6007079836 */ /* 0x005fe20000000000 */
[----:B------:R-:W-:Y:S02]  /*6b10*/  UMOV UR6, UR11 ;  /* 0x0000000b00067c82 */ /* 0x000fe40008000000 */
[----:B------:R-:W-:Y:S01]  /*6b20*/  HGMMA.64x256x16.F32 R24, R152, gdesc[UR4].tnspB, RZ, !UPT, gsb0 ;  /* 0x43e0000498187df0 */ /* 0x000fe2000c0008ff */
[----:B------:R-:W-:Y:S01]  /*6b30*/  UIADD3 UR6, UR11, 0x80, URZ ;  /* 0x000000800b067890 */ /* 0x000fe2000fffe03f */
[----:B------:R-:W-:Y:S01]  /*6b40*/  @!P1 PRMT R7, RZ, 0x654, R7 ;  /* 0x00000654ff079816 */ /* 0x000fe20000000007 */
[----:B------:R-:W-:-:S04]  /*6b50*/  UMOV UR7, 0x40000040 ;  /* 0x4000004000077882 */ /* 0x000fc80000000000 */
[----:B------:R-:W-:Y:S01]  /*6b60*/  UIADD3 UR21, UR21, -0x2, URZ ;  /* 0xfffffffe15157890 */ /* 0x000fe2000fffe03f */
[----:B------:R-:W-:Y:S02]  /*6b70*/  WARPGROUP.DEPBAR.LE gsb0, 0x0 ;  /* 0x00008000000079c5 */ /* 0x000fe40000010000 */
[----:B------:R-:W-:-:S15]  /*6b80*/  WARPGROUP.ARRIVE ;  /* 0x00000000000079c5 */ /* 0x000fde0000000000 */
[----:B------:R-:W-:-:S03]  /*6b90*/  NOP ;  /* 0x0000000000007918 */ /* 0x000fc60000000000 */
        /* <DEDUP_REMOVED lines=8> */
[----:B------:R-:W-:Y:S02]  /*6c20*/  UMOV UR7, 0x40000040 ;  /* 0x4000004000077882 */ /* 0x000fe40000000000 */
[----:B------:R-:W-:Y:S01]  /*6c30*/  UMOV UR11, UR42 ;  /* 0x0000002a000b7c82 */ /* 0x000fe20008000000 */
[----:B------:R-:W-:Y:S02]  /*6c40*/  WARPGROUP.DEPBAR.LE gsb0, 0x0 ;  /* 0x00008000000079c5 */ /* 0x000fe40000010000 */
[----:B------:R-:W-:-:S15]  /*6c50*/  WARPGROUP.ARRIVE ;  /* 0x00000000000079c5 */ /* 0x000fde0000000000 */
[----:B------:R-:W-:-:S06]  /*6c60*/  NOP ;  /* 0x0000000000007918 */ /* 0x000fcc0000000000 */
[----:B------:R-:W-:Y:S01]  /*6c70*/  HGMMA.64x256x16.F32 R24, R164, gdesc[UR4].tnspB, R24, gsb0 ;  /* 0x43e00004a4187df0 */ /* 0x000fe20008000818 */
[----:B------:R-:W-:Y:S02]  /*6c80*/  @UP0 ULDC UR6, c[0x0][0x44c] ;  /* 0x0001130000060ab9 */ /* 0x000fe40000000800 */
[----:B------:R-:W-:-:S04]  /*6c90*/  UIMAD.WIDE.U32 UR6, UR42, UR6, URZ ;  /* 0x000000062a0672a5 */ /* 0x000fc8000f8e003f */
[----:B------:R-:W-:-:S04]  /*6ca0*/  @UP0 USHF.R.U32.HI UR11, URZ, UR18, UR7 ;  /* 0x000000123f0b0299 */ /* 0x000fc80008011607 */
[----:B------:R-:W-:-:S04]  /*6cb0*/  UIADD3 UR6, UR11, UR49, -UR51 ;  /* 0x000000310b067290 */ /* 0x000fc8000fffe833 */
[----:B------:R-:W-:Y:S01]  /*6cc0*/  UIADD3 UR14, UR6, UR14, URZ ;  /* 0x0000000e060e7290 */ /* 0x000fe2000fffe03f */
        /* <DEDUP_REMOVED lines=21> */
.L_x_2369:
[----:B------:R-:W-:-:S11]  /*6e20*/  UISETP.NE.AND UP2, UPT, UR15, 0x1, UPT ;  /* 0x000000010f00788c */ /* 0x000fd6000bf45270 */
[----:B------:R-:W-:Y:S02]  /*6e30*/  @UP2 ULDC.64 UR18, c[0x0][0x9e8] ;  /* 0x00027a0000122ab9 */ /* 0x000fe40000000a00 */
[----:B------:R-:W-:-:S04]  /*6e40*/  UIMAD.WIDE.U32 UR6, UR11, UR18, URZ ;  /* 0x000000120b0672a5 */ /* 0x000fc8000f8e003f */
[----:B------:R-:W-:-:S12]  /*6e50*/  @UP2 USHF.R.U32.HI UR11, URZ, UR19, UR7 ;  /* 0x000000133f0b2299 */ /* 0x000fd80008011607 */
.L_x_2370:
[----:B------:R-:W-:-:S04]  /*6e60*/  UIMAD UR11, UR11, UR15, UR15 ;  /* 0x0000000f0b0b72a4 */ /* 0x000fc8000f8e020f */
[----:B------:R-:W-:-:S04]  /*6e70*/  UISETP.LT.AND UP2, UPT, UR14, UR11, UPT ;  /* 0x0000000b0e00728c */ /* 0x000fc8000bf41270 */
[----:B------:R-:W-:-:S12]  /*6e80*/  USEL UR14, UR14, UR11, UP2 ;  /* 0x0000000b0e0e7287 */ /* 0x000fd80009000000 */
.L_x_2368:
[----:B------:R-:W-:Y:S01]  /*6e90*/  USHF.R.S32.HI UR6, URZ, 0x1f, UR14 ;  /* 0x0000001f3f067899 */ /* 0x000fe2000801140e */
[----:B------:R-:W-:Y:S01]  /*6ea0*/  ULDC UR25, c[0x0][0x9e4] ;  /* 0x0002790000197ab9 */ /* 0x000fe20000000800 */
[----:B------:R-:W-:Y:S02]  /*6eb0*/  ULDC UR26, c[0x0][0x9d8] ;  /* 0x00027600001a7ab9 */ /* 0x000fe40000000800 */
[----:B------:R-:W-:Y:S01]  /*6ec0*/  ULEA.HI UR6, UR6, UR14, URZ, 0x6 ;  /* 0x0000000e06067291 */ /* 0x000fe2000f8f303f */
[----:B------:R-:W-:Y:S01]  /*6ed0*/  ULDC UR23, c[0x0][0x988] ;  /* 0x0002620000177ab9 */ /* 0x000fe20000000800 */
[----:B------:R-:W-:Y:S02]  /*6ee0*/  ULDC UR27, c[0x0][0x9e0] ;  /* 0x00027800001b7ab9 */ /* 0x000fe40000000800 */
[----:B------:R-:W-:-:S04]  /*6ef0*/  USHF.R.S32.HI UR6, URZ, 0x6, UR6 ;  /* 0x000000063f067899 */ /* 0x000fc80008011406 */
[----:B------:R-:W-:-:S04]  /*6f00*/  UISETP.LT.AND UP2, UPT, UR48, UR6, UPT ;  /* 0x000000063000728c */ /* 0x000fc8000bf41270 */
[----:B------:R-:W-:-:S04]  /*6f10*/  USEL UR22, UR48, UR6, !UP2 ;  /* 0x0000000630167287 */ /* 0x000fc8000d000000 */
[----:B------:R-:W-:-:S06]  /*6f20*/  UISETP.GE.AND UP2, UPT, UR21, UR22, UPT ;  /* 0x000000161500728c */ /* 0x000fcc000bf46270 */
[----:B------:R-:W-:-:S13]  /*6f30*/  PLOP3.LUT P2, PT, PT, PT, UP2, 0x80, 0x0 ;  /* 0x000000000000781c */ /* 0x000fda0003f4f028 */
[----:B------:R-:W-:Y:S05]  /*6f40*/  @!P2 BRA `(.L_x_2371) ;  /* 0x000000280058a947 */ /* 0x000fea0003800000 */
.L_x_2388:
[----:B------:R-:W-:-:S04]  /*6f50*/  UIADD3 UR24, UR37, 0x1, URZ ;  /* 0x0000000125187890 */ /* 0x000fc8000fffe03f */
[----:B------:R-:W-:-:S04]  /*6f60*/  UISETP.NE.AND UP2, UPT, UR24, 0x2, UPT ;  /* 0x000000021800788c */ /* 0x000fc8000bf45270 */
[----:B------:R-:W-:Y:S02]  /*6f70*/  USEL UR6, URZ, 0x1, UP2 ;  /* 0x000000013f067887 */ /* 0x000fe40009000000 */
[----:B------:R-:W-:Y:S02]  /*6f80*/  USEL UR24, UR24, URZ, UP2 ;  /* 0x0000003f18187287 */ /* 0x000fe40009000000 */
[----:B------:R-:W-:Y:S01]  /*6f90*/  ULOP3.LUT UR38, UR38, UR6, URZ, 0x3c, !UPT ;  /* 0x0000000626267292 */ /* 0x000fe2000f8e3c3f */
[----:B--2---:R-:W-:Y:S11]  /*6fa0*/  @!P0 BRA `(.L_x_2372) ;  /* 0x0000000000048947 */ /* 0x004ff60003800000 */
[----:B------:R-:W-:Y:S01]  /*6fb0*/  BPT.TRAP 0x1 ;  /* 0x000000040000795c */ /* 0x000fe20000300000 */
.L_x_2372:
[----:B------:R-:W-:Y:S01]  /*6fc0*/  ULEA UR28, UR24, UR46, 0x3 ;  /* 0x0000002e181c7291 */ /* 0x000fe2000f8e183f */
[----:B0-----:R-:W-:-:S05]  /*6fd0*/  IMAD.U32 R7, RZ, RZ, UR38 ;  /* 0x00000026ff077e24 */ /* 0x001fca000f8e00ff */
[----:B------:R-:W-:-:S04]  /*6fe0*/  SHF.L.U32 R7, R7, 0x1f, RZ ;  /* 0x0000001f07077819 */ /* 0x000fc800000006ff */
[----:B------:R0:W2:Y:S01]  /*6ff0*/  SYNCS.PHASECHK.TRANS64.TRYWAIT P2, [UR28+0x28c30], R7 ;  /* 0x028c3007ff0075a7 */ /* 0x0000a2000804015c */
[----:B------:R-:W-:Y:S05]  /*7000*/  @!P0 BRA `(.L_x_2373) ;  /* 0x0000000000048947 */ /* 0x000fea0003800000 */
[----:B------:R-:W-:Y:S01]  /*7010*/  BPT.TRAP 0x1 ;  /* 0x000000040000795c */ /* 0x000fe20000300000 */
.L_x_2373:
[----:B--2---:R-:W-:Y:S05]  /*7020*/  @P2 BRA `(.L_x_2374) ;  /* 0x0000000000082947 */ /* 0x004fea0003800000 */
[----:B------:R-:W2:Y:S02]  /*7030*/  SYNCS.PHASECHK.TRANS64.TRYWAIT P2, [UR28+0x28c30], R7 ;  /* 0x028c3007ff0075a7 */ /* 0x000ea4000804015c */
[----:B--2---:R-:W-:Y:S05]  /*7040*/  @!P2 BRA `(.L_x_2375) ;  /* 0x000001440010a947 */ /* 0x004fea0003800000 */
.L_x_2374:
[----:B------:R-:W-:Y:S01]  /*7050*/  R2UR UR18, R0 ;  /* 0x00000000001272ca */ /* 0x000fe200000e0000 */
[----:B-1----:R-:W-:Y:S01]  /*7060*/  WARPGROUP.ARRIVE ;  /* 0x00000000000079c5 */ /* 0x002fe20000000000 */
[----:B------:R-:W-:Y:S01]  /*7070*/  UMOV UR19, 0x40000040 ;  /* 0x4000004000137882 */ /* 0x000fe20000000000 */
[----:B------:R-:W-:Y:S01]  /*7080*/  UMOV UR7, 0x40000040 ;  /* 0x4000004000077882 */ /* 0x000fe20000000000 */
[----:B------:R-:W-:Y:S01]  /*7090*/  UMOV UR11, 0x40000040 ;  /* 0x40000040000b7882 */ /* 0x000fe20000000000 */
[----:B------:R-:W-:Y:S01]  /*70a0*/  UMOV UR15, 0x40000040 ;  /* 0x40000040000f7882 */ /* 0x000fe20000000000 */
[----:B------:R-:W-:Y:S02]  /*70b0*/  PLOP3.LUT P2, PT, PT, PT, UP0, 0x80, 0x0 ;  /* 0x000000000000781c */ /* 0x000fe40003f4f008 */
[----:B------:R-:W-:-:S05]  /*70c0*/  PLOP3.LUT P3, PT, PT, PT, UP0, 0x80, 0x0 ;  /* 0x000000000000781c */ /* 0x000fca0003f6f008 */
[----:B------:R-:W-:-:S04]  /*70d0*/  ULEA UR18, UR24, UR18, 0x9 ;  /* 0x0000001218127291 */ /* 0x000fc8000f8e483f */
[----:B------:R-:W-:Y:S02]  /*70e0*/  UIADD3 UR6, UR18, 0x2, URZ ;  /* 0x0000000212067890 */ /* 0x000fe4000fffe03f */
[----:B------:R-:W-:Y:S02]  /*70f0*/  UIADD3 UR10, UR18, 0x4, URZ ;  /* 0x00000004120a7890 */ /* 0x000fe4000fffe03f */
[----:B------:R-:W-:Y:S02]  /*7100*/  UIADD3 UR14, UR18, 0x6, URZ ;  /* 0x00000006120e7890 */ /* 0x000fe4000fffe03f */
[----:B------:R-:W-:Y:S03]  /*7110*/  HGMMA.64x64x16.F32 R152, gdesc[UR16], RZ, !UPT, gsb0 ;  /* 0x00e00000109879f0 */ /* 0x000fe6000c0008ff */
[----:B------:R-:W-:Y:S02]  /*7120*/  WARPGROUP.DEPBAR.LE gsb0, 0x0 ;  /* 0x00008000000079c5 */ /* 0x000fe40000010000 */
[----:B------:R-:W-:-:S06]  /*7130*/  WARPGROUP.ARRIVE ;  /* 0x00000000000079c5 */ /* 0x000fcc0000000000 */
[----:B------:R-:W-:Y:S01]  /*7140*/  HGMMA.64x64x16.F32 R152, gdesc[UR4], R152, gsb0 ;  /* 0x00e00000049879f0 */ /* 0x000fe20008000898 */
[----:B------:R-:W-:Y:S02]  /*7150*/  @UP0 ULDC UR6, c[0x0][0x44c] ;  /* 0x0001130000060ab9 */ /* 0x000fe40000000800 */
        /* <DEDUP_REMOVED lines=10> */
[----:B------:R-:W-:Y:S02]  /*7200*/  VIADD R172, R186, UR42 ;  /* 0x0000002abaac7c36 */ /* 0x000fe40008000000 */
[----:B------:R-:W-:Y:S01]  /*7210*/  FMUL.FTZ R12, R152, UR26 ;  /* 0x0000001a980c7c20 */ /* 0x000fe20008410000 */
[----:B------:R-:W-:Y:S01]  /*7220*/  FMUL.FTZ R152, R162, UR26 ;  /* 0x0000001aa2987c20 */ /* 0x000fe20008410000 */
[----:B------:R-:W-:Y:S01]  /*7230*/  FMUL.FTZ R162, R168, UR26 ;  /* 0x0000001aa8a27c20 */ /* 0x000fe20008410000 */
[----:B--2---:R-:W-:Y:S01]  /*7240*/  @P2 IMAD.HI.U32 R8, R172, UR6, RZ ;  /* 0x00000006ac082c27 */ /* 0x004fe2000f8e00ff */
[----:B------:R-:W-:-:S03]  /*7250*/  @UP0 ULDC UR6, c[0x0][0x450] ;  /* 0x0001140000060ab9 */ /* 0x000fc60000000800 */
[----:B------:R-:W-:Y:S01]  /*7260*/  FMUL.FTZ R11, R155, UR26 ;  /* 0x0000001a9b0b7c20 */ /* 0x000fe20008410000 */
[----:B------:R-:W-:Y:S01]  /*7270*/  FMUL.FTZ R155, R161, UR26 ;  /* 0x0000001aa19b7c20 */ /* 0x000fe20008410000 */
[----:B------:R-:W-:Y:S01]  /*7280*/  IMAD.U32 R168, RZ, RZ, UR28 ;  /* 0x0000001cffa87e24 */ /* 0x000fe2000f8e00ff */
[----:B------:R-:W-:Y:S01]  /*7290*/  @P3 SHF.R.U32.HI R172, RZ, UR6, R8 ;  /* 0x00000006ffac3c19 */ /* 0x000fe20008011608 */
[----:B------:R-:W-:Y:S01]  /*72a0*/  USHF.L.U32 UR6, UR21, 0x6, URZ ;  /* 0x0000000615067899 */ /* 0x000fe2000800063f */
[----:B------:R-:W-:Y:S01]  /*72b0*/  FMUL.FTZ R161, R171, UR26 ;  /* 0x0000001aaba17c20 */ /* 0x000fe20008410000 */
[----:B------:R-:W-:Y:S02]  /*72c0*/  @!P1 VIADD R8, R168, 0x28c40 ;  /* 0x00028c40a8089836 */ /* 0x000fe40000000000 */
[----:B------:R-:W-:Y:S01]  /*72d0*/  FMUL.FTZ R171, R176, UR26 ;  /* 0x0000001ab0ab7c20 */ /* 0x000fe20008410000 */
[----:B------:R-:W-:Y:S01]  /*72e0*/  FMUL.FTZ R176, R180, UR26 ;  /* 0x0000001ab4b07c20 */ /* 0x000fe20008410000 */
[----:B------:R-:W-:-:S02]  /*72f0*/  IMAD.U32 R180, RZ, RZ, UR51 ;  /* 0x00000033ffb47e24 */ /* 0x000fc4000f8e00ff */
[----:B------:R-:W-:Y:S01]  /*7300*/  FMUL.FTZ R21, R157, UR26 ;  /* 0x0000001a9d157c20 */ /* 0x000fe20008410000 */
[----:B------:R-:W-:Y:S01]  /*7310*/  @!P1 PRMT R8, RZ, 0x654, R8 ;  /* 0x00000654ff089816 */ /* 0x000fe20000000008 */
        /* <DEDUP_REMOVED lines=11> */
[----:B-1----:R-:W-:-:S02]  /*73d0*/  IMAD.U32 R8, RZ, RZ, UR6 ;  /* 0x00000006ff087e24 */ /* 0x002fc4000f8e00ff */
[----:B------:R-:W-:Y:S01]  /*73e0*/  FMUL.FTZ R163, R169, UR26 ;  /* 0x0000001aa9a37c20 */ /* 0x000fe20008410000 */
[----:B------:R-:W-:Y:S01]  /*73f0*/  FMUL.FTZ R160, R170, UR26 ;  /* 0x0000001aaaa07c20 */ /* 0x000fe20008410000 */
[----:B------:R-:W-:Y:S01]  /*7400*/  FMUL.FTZ R164, R174, UR26 ;  /* 0x0000001aaea47c20 */ /* 0x000fe20008410000 */
[----:B------:R-:W-:Y:S01]  /*7410*/  FMUL.FTZ R165, R175, UR26 ;  /* 0x0000001aafa57c20 */ /* 0x000fe20008410000 */
[----:B------:R-:W-:Y:S01]  /*7420*/  IADD3 R8, -R2, 0x1, -R8 ;  /* 0x0000000102087810 */ /* 0x000fe20007ffe908 */
[----:B------:R-:W-:Y:S01]  /*7430*/  FMUL.FTZ R173, R177, UR26 ;  /* 0x0000001ab1ad7c20 */ /* 0x000fe20008410000 */
[----:B------:R-:W-:Y:S01]  /*7440*/  FMUL.FTZ R169, R178, UR26 ;  /* 0x0000001ab2a97c20 */ /* 0x000fe20008410000 */
[----:B------:R-:W-:Y:S01]  /*7450*/  FMUL.FTZ R170, R179, UR26 ;  /* 0x0000001ab3aa7c20 */ /* 0x000fe20008410000 */
[----:B------:R-:W-:Y:S01]  /*7460*/  IADD3 R180, -R180, UR49, R8 ;  /* 0x00000031b4b47c10 */ /* 0x000fe2000fffe108 */
[----:B------:R-:W-:Y:S01]  /*7470*/  FMUL.FTZ R177, R181, UR26 ;  /* 0x0000001ab5b17c20 */ /* 0x000fe20008410000 */
[----:B------:R-:W1:Y:S01]  /*7480*/  SHFL.IDX PT, R8, R172, RZ, 0x1c1f ;  /* 0x001c1fffac087589 */ /* 0x000e6200000e0000 */
[----:B------:R-:W-:Y:S01]  /*7490*/  FMUL.FTZ R174, R182, UR26 ;  /* 0x0000001ab6ae7c20 */ /* 0x000fe20008410000 */
[----:B------:R-:W-:Y:S01]  /*74a0*/  FMUL.FTZ R175, R183, UR26 ;  /* 0x0000001ab7af7c20 */ /* 0x000fe20008410000 */
[----:B------:R-:W-:Y:S01]  /*74b0*/  PLOP3.LUT P2, PT, PT, PT, UP1, 0x40, 0x0 ;  /* 0x000000000000781c */ /* 0x000fe20003f4e818 */
[----:B------:R-:W2:Y:S01]  /*74c0*/  MUFU.TANH R12, R12 ;  /* 0x0000000c000c7308 */ /* 0x000ea20000002400 */
[----:B------:R-:W-:-:S02]  /*74d0*/  VIADD R181, R180, UR27 ;  /* 0x0000001bb4b57c36 */ /* 0x000fc40008000000 */
[----:B------:R-:W-:-:S05]  /*74e0*/  VIADD R180, R180, UR20 ;  /* 0x00000014b4b47c36 */ /* 0x000fca0008000000 */
[----:B------:R-:W3:Y:S08]  /*74f0*/  MUFU.TANH R13, R13 ;  /* 0x0000000d000d7308 */ /* 0x000ef00000002400 */
[----:B------:R-:W4:Y:S01]  /*7500*/  MUFU.TANH R10, R10 ;  /* 0x0000000a000a7308 */ /* 0x000f220000002400 */
[C---:B-1----:R-:W-:Y:S02]  /*7510*/  IMAD.IADD R179, R8.reuse, 0x1, R181 ;  /* 0x0000000108b37824 */ /* 0x042fe400078e02b5 */
[----:B------:R-:W-:-:S05]  /*7520*/  IMAD.IADD R178, R8, 0x1, R180 ;  /* 0x0000000108b27824 */ /* 0x000fca00078e02b4 */
[----:B------:R-:W1:Y:S08]  /*7530*/  MUFU.TANH R11, R11 ;  /* 0x0000000b000b7308 */ /* 0x000e700000002400 */
        /* <DEDUP_REMOVED lines=27> */
[----:B------:R-:W0:Y:S01]  /*76f0*/  MUFU.TANH R175, R175 ;  /* 0x000000af00af7308 */ /* 0x000e220000002400 */
[----:B-1234-:R-:W-:Y:S05]  /*7700*/  @P2 BRA `(.L_x_2376) ;  /* 0x00000000005c2947 */ /* 0x01efea0003800000 */
[----:B------:R-:W-:Y:S01]  /*7710*/  IMAD.U32 R182, RZ, RZ, UR51 ;  /* 0x00000033ffb67e24 */ /* 0x000fe2000f8e00ff */
[----:B------:R-:W-:Y:S04]  /*7720*/  BSSY B0, `(.L_x_2377) ;  /* 0x0000011000007945 */ /* 0x000fe80003800000 */
[----:B------:R-:W-:-:S04]  /*7730*/  IADD3 R182, -R182, UR49, R8 ;  /* 0x00000031b6b67c10 */ /* 0x000fc8000fffe108 */
        /* <DEDUP_REMOVED lines=10> */
.L_x_2378:
[----:B------:R-:W-:-:S05]  /*77e0*/  IMAD.U32 R183, RZ, RZ, UR25 ;  /* 0x00000019ffb77e24 */ /* 0x000fca000f8e00ff */
[----:B------:R-:W-:-:S13]  /*77f0*/  ISETP.NE.AND P2, PT, R183, 0x1, PT ;  /* 0x00000001b700780c */ /* 0x000fda0003f45270 */
[----:B------:R-:W1:Y:S02]  /*7800*/  @P2 LDC.64 R8, c[0x0][0x9e8] ;  /* 0x00027a00ff082b82 */ /* 0x000e640000000a00 */
[----:B-1----:R-:W-:-:S05]  /*7810*/  @P2 IMAD.HI.U32 R8, R182, R8, RZ ;  /* 0x00000008b6082227 */ /* 0x002fca00078e00ff */
[----:B------:R-:W-:-:S07]  /*7820*/  @P2 SHF.R.U32.HI R182, RZ, R9, R8 ;  /* 0x00000009ffb62219 */ /* 0x000fce0000011608 */
.L_x_2379:
[----:B------:R-:W-:Y:S05]  /*7830*/  BSYNC B0 ;  /* 0x0000000000007941 */ /* 0x000fea0003800000 */
.L_x_2377:
[----:B------:R-:W-:-:S04]  /*7840*/  IMAD R182, R182, R183, -UR6 ;  /* 0x80000006b6b67e24 */ /* 0x000fc8000f8e02b7 */
[----:B------:R-:W-:-:S05]  /*7850*/  IMAD.IADD R182, R182, 0x1, -R2 ;  /* 0x00000001b6b67824 */ /* 0x000fca00078e0a02 */
[----:B------:R-:W-:Y:S02]  /*7860*/  VIMNMX R178, R178, R182, !PT ;  /* 0x000000b6b2b27248 */ /* 0x000fe40007fe0100 */
[----:B------:R-:W-:-:S07]  /*7870*/  VIADDMNMX R179, R182, R183, R179, PT ;  /* 0x000000b7b6b37246 */ /* 0x000fce00038001b3 */
.L_x_2376:
[----:B------:R-:W-:Y:S01]  /*7880*/  UISETP.GT.AND UP2, UPT, UR21, -0x1, UPT ;  /* 0xffffffff1500788c */ /* 0x000fe2000bf44270 */
[----:B------:R-:W1:Y:S05]  /*7890*/  SHFL.IDX PT, R172, R172, 0x1, 0x1c1f ;  /* 0x003c1f00acac7f89 */ /* 0x000e6a00000e0000 */
[----:B------:R-:W-:-:S04]  /*78a0*/  PLOP3.LUT P2, PT, PT, PT, UP2, 0x80, 0x0 ;  /* 0x000000000000781c */ /* 0x000fc80003f4f028 */
[C---:B------:R-:W-:Y:S02]  /*78b0*/  ISETP.GT.AND P5, PT, R178.reuse, RZ, P2 ;  /* 0x000000ffb200720c */ /* 0x040fe400017a4270 */
[C---:B------:R-:W-:Y:S02]  /*78c0*/  ISETP.GT.AND P4, PT, R178.reuse, 0x1, P2 ;  /* 0x00000001b200780c */ /* 0x040fe40001784270 */
[----:B------:R-:W-:Y:S02]  /*78d0*/  ISETP.LT.OR P5, PT, R179, 0x1, P5 ;  /* 0x00000001b300780c */ /* 0x000fe40002fa1670 */
[----:B------:R-:W-:Y:S02]  /*78e0*/  ISETP.GT.AND P6, PT, R178, 0x8, P2 ;  /* 0x00000008b200780c */ /* 0x000fe400017c4270 */
[----:B------:R-:W-:Y:S02]  /*78f0*/  FSEL R12, R12, -INF , !P5 ;  /* 0xff8000000c0c7808 */ /* 0x000fe40006800000 */
[----:B------:R-:W-:-:S02]  /*7900*/  ISETP.GT.AND P5, PT, R178, 0x10, P2 ;  /* 0x00000010b200780c */ /* 0x000fc400017a4270 */
[----:B------:R-:W-:Y:S02]  /*7910*/  ISETP.GT.AND P3, PT, R178, 0x9, P2 ;  /* 0x00000009b200780c */ /* 0x000fe40001764270 */
[----:B------:R-:W-:Y:S01]  /*7920*/  ISETP.LT.OR P5, PT, R179, 0x11, P5 ;  /* 0x00000011b300780c */ /* 0x000fe20002fa1670 */
[--C-:B-1----:R-:W-:Y:S01]  /*7930*/  IMAD.IADD R181, R181, 0x1, R172.reuse ;  /* 0x00000001b5b57824 */ /* 0x102fe200078e02ac */
[C---:B------:R-:W-:Y:S01]  /*7940*/  ISETP.LT.OR P4, PT, R179.reuse, 0x2, P4 ;  /* 0x00000002b300780c */ /* 0x040fe20002781670 */
[----:B------:R-:W-:Y:S01]  /*7950*/  IMAD.IADD R180, R180, 0x1, R172 ;  /* 0x00000001b4b47824 */ /* 0x000fe200078e02ac */
[----:B0-----:R-:W-:Y:S02]  /*7960*/  FSEL R154, R154, -INF , !P5 ;  /* 0xff8000009a9a7808 */ /* 0x001fe40006800000 */
        /* <DEDUP_REMOVED lines=28> */
[----:B------:R-:W-:Y:S02]  /*7b30*/  FSEL R166, R166, -INF , !P6 ;  /* 0xff800000a6a67808 */ /* 0x000fe40007000000 */
[----:B------:R-:W-:Y:S02]  /*7b40*/  FSEL R167, R167, -INF , !P3 ;  /* 0xff800000a7a77808 */ /* 0x000fe40005800000 */
[C---:B------:R-:W-:Y:S02]  /*7b50*/  ISETP.GT.AND P4, PT, R178.reuse, 0x31, P2 ;  /* 0x00000031b200780c */ /* 0x040fe40001784270 */
[----:B------:R-:W-:-:S02]  /*7b60*/  ISETP.GT.AND P6, PT, R178, 0x38, P2 ;  /* 0x00000038b200780c */ /* 0x000fc400017c4270 */
[----:B------:R-:W-:Y:S02]  /*7b70*/  ISETP.GT.AND P3, PT, R178, 0x39, P2 ;  /* 0x00000039b200780c */ /* 0x000fe40001764270 */
[C---:B------:R-:W-:Y:S02]  /*7b80*/  ISETP.LT.OR P4, PT, R179.reuse, 0x32, P4 ;  /* 0x00000032b300780c */ /* 0x040fe40002781670 */
[C---:B------:R-:W-:Y:S02]  /*7b90*/  ISETP.LT.OR P6, PT, R179.reuse, 0x39, P6 ;  /* 0x00000039b300780c */ /* 0x040fe400037c1670 */
[----:B------:R-:W-:Y:S02]  /*7ba0*/  ISETP.LT.OR P3, PT, R179, 0x3a, P3 ;  /* 0x0000003ab300780c */ /* 0x000fe40001f61670 */
[----:B------:R-:W-:Y:S02]  /*7bb0*/  FSEL R173, R173, -INF , !P4 ;  /* 0xff800000adad7808 */ /* 0x000fe40006000000 */
[----:B------:R-:W-:-:S02]  /*7bc0*/  FSEL R176, R176, -INF , !P6 ;  /* 0xff800000b0b07808 */ /* 0x000fc40007000000 */
[----:B------:R-:W-:Y:S01]  /*7bd0*/  FSEL R177, R177, -INF , !P3 ;  /* 0xff800000b1b17808 */ /* 0x000fe20005800000 */
[----:B------:R-:W-:Y:S06]  /*7be0*/  @P5 BRA `(.L_x_2380) ;  /* 0x00000000005c5947 */ /* 0x000fec0003800000 */
        /* <DEDUP_REMOVED lines=13> */
.L_x_2382:
[----:B------:R-:W-:-:S05]  /*7cc0*/  IMAD.U32 R178, RZ, RZ, UR25 ;  /* 0x00000019ffb27e24 */ /* 0x000fca000f8e00ff */
[----:B------:R-:W-:-:S13]  /*7cd0*/  ISETP.NE.AND P3, PT, R178, 0x1, PT ;  /* 0x00000001b200780c */ /* 0x000fda0003f65270 */
[----:B------:R-:W0:Y:S02]  /*7ce0*/  @P3 LDC.64 R8, c[0x0][0x9e8] ;  /* 0x00027a00ff083b82 */ /* 0x000e240000000a00 */
[----:B0-----:R-:W-:-:S05]  /*7cf0*/  @P3 IMAD.HI.U32 R8, R172, R8, RZ ;  /* 0x00000008ac083227 */ /* 0x001fca00078e00ff */
[----:B------:R-:W-:-:S07]  /*7d00*/  @P3 SHF.R.U32.HI R172, RZ, R9, R8 ;  /* 0x00000009ffac3219 */ /* 0x000fce0000011608 */
.L_x_2383:
[----:B------:R-:W-:Y:S05]  /*7d10*/  BSYNC B0 ;  /* 0x0000000000007941 */ /* 0x000fea0003800000 */
.L_x_2381:
[----:B------:R-:W-:-:S04]  /*7d20*/  IMAD R172, R172, R178, -UR6 ;  /* 0x80000006acac7e24 */ /* 0x000fc8000f8e02b2 */
[----:B------:R-:W-:-:S05]  /*7d30*/  IMAD.IADD R172, R172, 0x1, -R2 ;  /* 0x00000001acac7824 */ /* 0x000fca00078e0a02 */
[----:B------:R-:W-:Y:S02]  /*7d40*/  VIMNMX R180, R180, R172, !PT ;  /* 0x000000acb4b47248 */ /* 0x000fe40007fe0100 */
[----:B------:R-:W-:-:S07]  /*7d50*/  VIADDMNMX R181, R172, R178, R181, PT ;  /* 0x000000b2acb57246 */ /* 0x000fce00038001b5 */
.L_x_2380:
[----:B------:R-:W-:Y:S01]  /*7d60*/  FMNMX.FTZ R8, R12, R5, !PT ;  /* 0x000000050c087209 */ /* 0x000fe20007810000 */
[----:B------:R-:W-:Y:S01]  /*7d70*/  UMOV UR10, UR23 ;  /* 0x00000017000a7c82 */ /* 0x000fe20008000000 */
[----:B------:R-:W-:Y:S02]  /*7d80*/  LOP3.LUT R18, R18, 0xffffdfff, RZ, 0xc0, !PT ;  /* 0xffffdfff12127812 */ /* 0x000fe400078ec0ff */
[----:B------:R-:W-:Y:S02]  /*7d90*/  FMNMX.FTZ R8, R13, R8, !PT ;  /* 0x000000080d087209 */ /* 0x000fe40007810000 */
[----:B------:R-:W-:Y:S02]  /*7da0*/  @P0 LOP3.LUT R18, R18, 0x2000, RZ, 0xfc, !PT ;  /* 0x0000200012120812 */ /* 0x000fe400078efcff */
[----:B------:R-:W-:Y:S02]  /*7db0*/  FMNMX.FTZ R8, R20, R8, !PT ;  /* 0x0000000814087209 */ /* 0x000fe40007810000 */
[----:B------:R-:W-:-:S02]  /*7dc0*/  ISETP.GT.AND P0, PT, R180, 0x31, P2 ;  /* 0x00000031b400780c */ /* 0x000fc40001704270 */
[----:B------:R-:W-:Y:S02]  /*7dd0*/  FMNMX.FTZ R8, R21, R8, !PT ;  /* 0x0000000815087209 */ /* 0x000fe40007810000 */
[----:B------:R-:W-:Y:S02]  /*7de0*/  LOP3.LUT R18, R18, 0xffffefff, RZ, 0xc0, !PT ;  /* 0xffffefff12127812 */ /* 0x000fe400078ec0ff */
[----:B------:R-:W-:Y:S02]  /*7df0*/  FMNMX.FTZ R8, R154, R8, !PT ;  /* 0x000000089a087209 */ /* 0x000fe40007810000 */
[----:B------:R-:W-:Y:S02]  /*7e00*/  @P1 LOP3.LUT R18, R18, 0x1000, RZ, 0xfc, !PT ;  /* 0x0000100012121812 */ /* 0x000fe400078efcff */
[----:B------:R-:W-:Y:S02]  /*7e10*/  FMNMX.FTZ R8, R155, R8, !PT ;  /* 0x000000089b087209 */ /* 0x000fe40007810000 */
[----:B------:R-:W-:-:S02]  /*7e20*/  LOP3.LUT R18, R18, 0xfffffffd, RZ, 0xc0, !PT ;  /* 0xfffffffd12127812 */ /* 0x000fc400078ec0ff */
[----:B------:R-:W-:Y:S02]  /*7e30*/  FMNMX.FTZ R8, R158, R8, !PT ;  /* 0x000000089e087209 */ /* 0x000fe40007810000 */
[C---:B------:R-:W-:Y:S02]  /*7e40*/  ISETP.GT.AND P3, PT, R180.reuse, 0x1, P2 ;  /* 0x00000001b400780c */ /* 0x040fe40001764270 */
[----:B------:R-:W-:Y:S02]  /*7e50*/  FMNMX.FTZ R8, R159, R8, !PT ;  /* 0x000000089f087209 */ /* 0x000fe40007810000 */
[----:B------:R-:W-:Y:S02]  /*7e60*/  ISETP.GT.AND P4, PT, R180, 0x8, P2 ;  /* 0x00000008b400780c */ /* 0x000fe40001784270 */
[----:B------:R-:W-:Y:S02]  /*7e70*/  FMNMX.FTZ R8, R162, R8, !PT ;  /* 0x00000008a2087209 */ /* 0x000fe40007810000 */
[----:B------:R-:W-:-:S02]  /*7e80*/  ISETP.GT.AND P5, PT, R180, 0x9, P2 ;  /* 0x00000009b400780c */ /* 0x000fc400017a4270 */
[----:B------:R-:W-:Y:S02]  /*7e90*/  FMNMX.FTZ R8, R163, R8, !PT ;  /* 0x00000008a3087209 */ /* 0x000fe40007810000 */
[----:B------:R-:W-:Y:S02]  /*7ea0*/  @P0 LOP3.LUT R18, R18, 0x2, RZ, 0xfc, !PT ;  /* 0x0000000212120812 */ /* 0x000fe400078efcff */
[----:B------:R-:W-:Y:S02]  /*7eb0*/  FMNMX.FTZ R8, R166, R8, !PT ;  /* 0x00000008a6087209 */ /* 0x000fe40007810000 */
[----:B------:R-:W-:Y:S02]  /*7ec0*/  ISETP.LT.OR P3, PT, R181, 0x2, P3 ;  /* 0x00000002b500780c */ /* 0x000fe40001f61670 */
[----:B------:R-:W-:Y:S02]  /*7ed0*/  FMNMX.FTZ R8, R167, R8, !PT ;  /* 0x00000008a7087209 */ /* 0x000fe40007810000 */
[----:B------:R-:W-:-:S02]  /*7ee0*/  ISETP.LT.OR P4, PT, R181, 0x9, P4 ;  /* 0x00000009b500780c */ /* 0x000fc40002781670 */
[----:B------:R-:W-:Y:S02]  /*7ef0*/  FMNMX.FTZ R8, R171, R8, !PT ;  /* 0x00000008ab087209 */ /* 0x000fe40007810000 */
[----:B------:R-:W-:Y:S02]  /*7f00*/  ISETP.LT.OR P5, PT, R181, 0xa, P5 ;  /* 0x0000000ab500780c */ /* 0x000fe40002fa1670 */
[----:B------:R-:W-:Y:S02]  /*7f10*/  FMNMX.FTZ R8, R173, R8, !PT ;  /* 0x00000008ad087209 */ /* 0x000fe40007810000 */
[----:B------:R-:W-:Y:S02]  /*7f20*/  ISETP.GT.AND P0, PT, R180, 0x38, P2 ;  /* 0x00000038b400780c */ /* 0x000fe40001704270 */
[----:B------:R-:W-:Y:S02]  /*7f30*/  FMNMX.FTZ R8, R176, R8, !PT ;  /* 0x00000008b0087209 */ /* 0x000fe40007810000 */
[----:B------:R-:W-:-:S02]  /*7f40*/  FSEL R11, R11, -INF , !P3 ;  /* 0xff8000000b0b7808 */ /* 0x000fc40005800000 */
[----:B------:R-:W-:Y:S02]  /*7f50*/  FSEL R14, R14, -INF , !P4 ;  /* 0xff8000000e0e7808 */ /* 0x000fe40006000000 */
[----:B------:R-:W-:Y:S02]  /*7f60*/  FSEL R15, R15, -INF , !P5 ;  /* 0xff8000000f0f7808 */ /* 0x000fe40006800000 */
[C---:B------:R-:W-:Y:S02]  /*7f70*/  ISETP.GT.AND P6, PT, R180.reuse, 0x10, P2 ;  /* 0x00000010b400780c */ /* 0x040fe400017c4270 */
[C---:B------:R-:W-:Y:S02]  /*7f80*/  ISETP.GT.AND P3, PT, R180.reuse, 0x11, P2 ;  /* 0x00000011b400780c */ /* 0x040fe40001764270 */
[C---:B------:R-:W-:Y:S02]  /*7f90*/  ISETP.GT.AND P4, PT, R180.reuse, 0x18, P2 ;  /* 0x00000018b400780c */ /* 0x040fe40001784270 */
[----:B------:R-:W-:-:S02]  /*7fa0*/  ISETP.GT.AND P5, PT, R180, 0x19, P2 ;  /* 0x00000019b400780c */ /* 0x000fc400017a4270 */
[----:B------:R-:W-:Y:S02]  /*7fb0*/  FMNMX.FTZ R8, R177, R8, !PT ;  /* 0x00000008b1087209 */ /* 0x000fe40007810000 */
[C---:B------:R-:W-:Y:S02]  /*7fc0*/  ISETP.LT.OR P6, PT, R181.reuse, 0x11, P6 ;  /* 0x00000011b500780c */ /* 0x040fe400037c1670 */
[C---:B------:R-:W-:Y:S01]  /*7fd0*/  ISETP.LT.OR P3, PT, R181.reuse, 0x12, P3 ;  /* 0x00000012b500780c */ /* 0x040fe20001f61670 */
[----:B------:R-:W0:Y:S01]  /*7fe0*/  SHFL.BFLY PT, R9, R8, 0x2, 0x1f ;  /* 0x0c401f0008097f89 */ /* 0x000e2200000e0000 */
[C---:B------:R-:W-:Y:S02]  /*7ff0*/  ISETP.LT.OR P4, PT, R181.reuse, 0x19, P4 ;  /* 0x00000019b500780c */ /* 0x040fe40002781670 */
[----:B------:R-:W-:Y:S02]  /*8000*/  ISETP.LT.OR P5, PT, R181, 0x1a, P5 ;  /* 0x0000001ab500780c */ /* 0x000fe40002fa1670 */
[----:B------:R-:W-:-:S02]  /*8010*/  LOP3.LUT R18, R18, 0xfffffff7, RZ, 0xc0, !PT ;  /* 0xfffffff712127812 */ /* 0x000fc400078ec0ff */
[----:B------:R-:W-:Y:S02]  /*8020*/  FSEL R152, R152, -INF , !P6 ;  /* 0xff80000098987808 */ /* 0x000fe40007000000 */
[----:B------:R-:W-:Y:S02]  /*8030*/  FSEL R153, R153, -INF , !P3 ;  /* 0xff80000099997808 */ /* 0x000fe40005800000 */
[----:B------:R-:W-:Y:S02]  /*8040*/  FSEL R156, R156, -INF , !P4 ;  /* 0xff8000009c9c7808 */ /* 0x000fe40006000000 */
[----:B------:R-:W-:Y:S02]  /*8050*/  FSEL R157, R157, -INF , !P5 ;  /* 0xff8000009d9d7808 */ /* 0x000fe40006800000 */
[----:B------:R-:W-:Y:S02]  /*8060*/  @P0 LOP3.LUT R18, R18, 0x8, RZ, 0xfc, !PT ;  /* 0x0000000812120812 */ /* 0x000fe400078efcff */
[----:B------:R-:W-:-:S02]  /*8070*/  ISETP.GT.AND P1, PT, R180, 0x20, P2 ;  /* 0x00000020b400780c */ /* 0x000fc40001724270 */
[C---:B------:R-:W-:Y:S02]  /*8080*/  ISETP.GT.AND P3, PT, R180.reuse, 0x21, P2 ;  /* 0x00000021b400780c */ /* 0x040fe40001764270 */
[C---:B------:R-:W-:Y:S02]  /*8090*/  ISETP.GT.AND P4, PT, R180.reuse, 0x28, P2 ;  /* 0x00000028b400780c */ /* 0x040fe40001784270 */
[C---:B------:R-:W-:Y:S02]  /*80a0*/  ISETP.GT.AND P5, PT, R180.reuse, 0x29, P2 ;  /* 0x00000029b400780c */ /* 0x040fe400017a4270 */
[C---:B------:R-:W-:Y:S02]  /*80b0*/  ISETP.GT.AND P6, PT, R180.reuse, 0x30, P2 ;  /* 0x00000030b400780c */ /* 0x040fe400017c4270 */
[C---:B------:R-:W-:Y:S02]  /*80c0*/  ISETP.GT.AND P0, PT, R180.reuse, RZ, P2 ;  /* 0x000000ffb400720c */ /* 0x040fe40001704270 */
[----:B------:R-:W-:-:S02]  /*80d0*/  ISETP.GT.AND P2, PT, R180, 0x39, P2 ;  /* 0x00000039b400780c */ /* 0x000fc40001744270 */
[----:B------:R-:W-:Y:S02]  /*80e0*/  LOP3.LUT R18, R18, 0xffffffdf, RZ, 0xc0, !PT ;  /* 0xffffffdf12127812 */ /* 0x000fe400078ec0ff */
[C---:B------:R-:W-:Y:S02]  /*80f0*/  ISETP.LT.OR P1, PT, R181.reuse, 0x21, P1 ;  /* 0x00000021b500780c */ /* 0x040fe40000f21670 */
[----:B0-----:R-:W-:Y:S02]  /*8100*/  FMNMX.FTZ R8, R8, R9, !PT ;  /* 0x0000000908087209 */ /* 0x001fe40007810000 */
[C---:B------:R-:W-:Y:S02]  /*8110*/  ISETP.LT.OR P0, PT, R181.reuse, 0x1, P0 ;  /* 0x00000001b500780c */ /* 0x040fe40000701670 */
[----:B------:R-:W-:Y:S01]  /*8120*/  ISETP.LT.OR P6, PT, R181, 0x31, P6 ;  /* 0x00000031b500780c */ /* 0x000fe200037c1670 */
[----:B------:R-:W0:Y:S01]  /*8130*/  SHFL.BFLY PT, R9, R8, 0x1, 0x1f ;  /* 0x0c201f0008097f89 */ /* 0x000e2200000e0000 */
[----:B------:R-:W-:-:S02]  /*8140*/  FSEL R10, R10, -INF , !P0 ;  /* 0xff8000000a0a7808 */ /* 0x000fc40004000000 */
[----:B------:R-:W-:-:S04]  /*8150*/  @P2 LOP3.LUT R18, R18, 0x20, RZ, 0xfc, !PT ;  /* 0x0000002012122812 */ /* 0x000fc800078efcff */
[C---:B------:R-:W-:Y:S02]  /*8160*/  LOP3.LUT P2, RZ, R18.reuse, 0x8, RZ, 0xc0, !PT ;  /* 0x0000000812ff7812 */ /* 0x040fe4000784c0ff */
[----:B------:R-:W-:Y:S02]  /*8170*/  LOP3.LUT R18, R18, 0xfffffeff, RZ, 0xc0, !PT ;  /* 0xfffffeff12127812 */ /* 0x000fe400078ec0ff */
[C---:B------:R-:W-:Y:S02]  /*8180*/  ISETP.LT.OR P2, PT, R181.reuse, 0x39, P2 ;  /* 0x00000039b500780c */ /* 0x040fe40001741670 */
[----:B------:R-:W-:Y:S02]  /*8190*/  @P1 LOP3.LUT R18, R18, 0x100, RZ, 0xfc, !PT ;  /* 0x0000010012121812 */ /* 0x000fe400078efcff */
[----:B------:R-:W-:Y:S02]  /*81a0*/  ISETP.LT.OR P1, PT, R181, 0x22, P3 ;  /* 0x00000022b500780c */ /* 0x000fe40001f21670 */
[----:B------:R-:W-:-:S02]  /*81b0*/  LOP3.LUT P3, RZ, R18, 0x2, RZ, 0xc0, !PT ;  /* 0x0000000212ff7812 */ /* 0x000fc4000786c0ff */
[----:B------:R-:W-:Y:S02]  /*81c0*/  LOP3.LUT R18, R18, 0xffffffbf, RZ, 0xc0, !PT ;  /* 0xffffffbf12127812 */ /* 0x000fe400078ec0ff */
[----:B------:R-:W-:Y:S02]  /*81d0*/  ISETP.LT.OR P3, PT, R181, 0x32, P3 ;  /* 0x00000032b500780c */ /* 0x000fe40001f61670 */
[----:B------:R-:W-:Y:S02]  /*81e0*/  FSEL R174, R174, -INF , !P2 ;  /* 0xff800000aeae7808 */ /* 0x000fe40005000000 */
[----:B0-----:R-:W-:Y:S02]  /*81f0*/  FMNMX.FTZ R8, R8, R9, !PT ;  /* 0x0000000908087209 */ /* 0x001fe40007810000 */
[----:B------:R-:W-:Y:S02]  /*8200*/  FSEL R170, R170, -INF , !P3 ;  /* 0xff800000aaaa7808 */ /* 0x000fe40005800000 */
[----:B------:R-:W-:-:S02]  /*8210*/  @P1 LOP3.LUT R18, R18, 0x40, RZ, 0xfc, !PT ;  /* 0x0000004012121812 */ /* 0x000fc400078efcff */
[C---:B------:R-:W-:Y:S02]  /*8220*/  ISETP.LT.OR P1, PT, R181.reuse, 0x29, P4 ;  /* 0x00000029b500780c */ /* 0x040fe40002721670 */
[C---:B------:R-:W-:Y:S02]  /*8230*/  LOP3.LUT P4, RZ, R18.reuse, 0x20, RZ, 0xc0, !PT ;  /* 0x0000002012ff7812 */ /* 0x040fe4000788c0ff */
[----:B------:R-:W-:Y:S02]  /*8240*/  LOP3.LUT R18, R18, 0xffffffef, RZ, 0xc0, !PT ;  /* 0xffffffef12127812 */ /* 0x000fe400078ec0ff */
[----:B------:R-:W-:Y:S02]  /*8250*/  ISETP.LT.OR P4, PT, R181, 0x3a, P4 ;  /* 0x0000003ab500780c */ /* 0x000fe40002781670 */
[----:B------:R-:W-:Y:S02]  /*8260*/  ISETP.NE.AND P2, PT, R17, RZ, PT ;  /* 0x000000ff1100720c */ /* 0x000fe40003f45270 */
[----:B------:R-:W-:-:S03]  /*8270*/  FSEL R175, R175, -INF , !P4 ;  /* 0xff800000afaf7808 */ /* 0x000fc60006000000 */
[----:B------:R-:W-:Y:S02]  /*8280*/  @P1 LOP3.LUT R18, R18, 0x10, RZ, 0xfc, !PT ;  /* 0x0000001012121812 */ /* 0x000fe400078efcff */
[----:B------:R-:W-:Y:S02]  /*8290*/  ISETP.LT.OR P1, PT, R181, 0x2a, P5 ;  /* 0x0000002ab500780c */ /* 0x000fe40002f21670 */
[----:B------:R-:W-:Y:S02]  /*82a0*/  FSETP.NEU.FTZ.AND P5, PT, R8, -INF , PT ;  /* 0xff8000000800780b */ /* 0x000fe40003fbd000 */
[----:B------:R-:W-:Y:S02]  /*82b0*/  LOP3.LUT R18, R18, 0xffffbfff, RZ, 0xc0, !PT ;  /* 0xffffbfff12127812 */ /* 0x000fe400078ec0ff */
[----:B------:R-:W-:-:S05]  /*82c0*/  FSEL R9, R8, RZ, P5 ;  /* 0x000000ff08097208 */ /* 0x000fca0002800000 */
[----:B------:R-:W-:Y:S01]  /*82d0*/  FADD.FTZ R5, -R9, R5 ;  /* 0x0000000509057221 */ /* 0x000fe20000010100 */
[----:B------:R-:W-:Y:S01]  /*82e0*/  FMUL.FTZ R9, R8, UR10 ;  /* 0x0000000a08097c20 */ /* 0x000fe20008410000 */
[----:B------:R-:W-:Y:S02]  /*82f0*/  @P1 LOP3.LUT R18, R18, 0x4000, RZ, 0xfc, !PT ;  /* 0x0000400012121812 */ /* 0x000fe400078efcff */
[----:B------:R-:W-:Y:S02]  /*8300*/  FMUL.FTZ R5, R5, UR10 ;  /* 0x0000000a05057c20 */ /* 0x000fe40008410000 */
[----:B------:R-:W-:Y:S02]  /*8310*/  FSEL R9, R9, RZ, P5 ;  /* 0x000000ff09097208 */ /* 0x000fe40002800000 */
[----:B------:R-:W-:-:S03]  /*8320*/  LOP3.LUT R18, R18, 0xffff7fff, RZ, 0xc0, !PT ;  /* 0xffff7fff12127812 */ /* 0x000fc600078ec0ff */
        /* <DEDUP_REMOVED lines=15> */
[----:B------:R-:W-:Y:S01]  /*8420*/  FFMA.FTZ R177, R177, UR10, -R9 ;  /* 0x0000000ab1b17c23 */ /* 0x000fe20008010809 */
[----:B------:R-:W-:Y:S01]  /*8430*/  FMNMX.FTZ R9, R10, R6, !PT ;  /* 0x000000060a097209 */ /* 0x000fe20007810000 */
[----:B------:R-:W-:Y:S01]  /*8440*/  MUFU.EX2 R12, R12 ;  /* 0x0000000c000c7308 */ /* 0x000fe20000000800 */
[----:B------:R-:W-:-:S02]  /*8450*/  @P6 LOP3.LUT R18, R18, 0x8000, RZ, 0xfc, !PT ;  /* 0x0000800012126812 */ /* 0x000fc400078efcff */
[----:B------:R-:W-:Y:S02]  /*8460*/  FMNMX.FTZ R9, R11, R9, !PT ;  /* 0x000000090b097209 */ /* 0x000fe40007810000 */
[----:B------:R-:W-:Y:S02]  /*8470*/  LOP3.LUT P6, RZ, R18, 0x100, RZ, 0xc0, !PT ;  /* 0x0000010012ff7812 */ /* 0x000fe400078cc0ff */
[----:B------:R-:W-:Y:S01]  /*8480*/  FMNMX.FTZ R9, R14, R9, !PT ;  /* 0x000000090e097209 */ /* 0x000fe20007810000 */
[----:B------:R-:W-:Y:S01]  /*8490*/  MUFU.EX2 R13, R13 ;  /* 0x0000000d000d7308 */ /* 0x000fe20000000800 */
[----:B------:R-:W-:Y:S02]  /*84a0*/  LOP3.LUT P1, RZ, R18, 0x40, RZ, 0xc0, !PT ;  /* 0x0000004012ff7812 */ /* 0x000fe4000782c0ff */
[----:B------:R-:W-:Y:S02]  /*84b0*/  FMNMX.FTZ R9, R15, R9, !PT ;  /* 0x000000090f097209 */ /* 0x000fe40007810000 */
[----:B------:R-:W-:-:S02]  /*84c0*/  FSEL R160, R160, -INF , !P6 ;  /* 0xff800000a0a07808 */ /* 0x000fc40007000000 */
[----:B------:R-:W-:Y:S01]  /*84d0*/  FMNMX.FTZ R9, R152, R9, !PT ;  /* 0x0000000998097209 */ /* 0x000fe20007810000 */
[----:B------:R-:W-:Y:S01]  /*84e0*/  MUFU.EX2 R20, R20 ;  /* 0x0000001400147308 */ /* 0x000fe20000000800 */
[----:B------:R-:W-:Y:S02]  /*84f0*/  LOP3.LUT P5, RZ, R18, 0x10, RZ, 0xc0, !PT ;  /* 0x0000001012ff7812 */ /* 0x000fe400078ac0ff */
[----:B------:R-:W-:Y:S02]  /*8500*/  FMNMX.FTZ R9, R153, R9, !PT ;  /* 0x0000000999097209 */ /* 0x000fe40007810000 */
[----:B------:R-:W-:Y:S02]  /*8510*/  FSEL R161, R161, -INF , !P1 ;  /* 0xff800000a1a17808 */ /* 0x000fe40004800000 */
[----:B------:R-:W-:Y:S01]  /*8520*/  FMNMX.FTZ R9, R156, R9, !PT ;  /* 0x000000099c097209 */ /* 0x000fe20007810000 */
[----:B------:R-:W-:Y:S01]  /*8530*/  MUFU.EX2 R21, R21 ;  /* 0x0000001500157308 */ /* 0x000fe20000000800 */
[----:B------:R-:W-:-:S02]  /*8540*/  LOP3.LUT P1, RZ, R18, 0x4000, RZ, 0xc0, !PT ;  /* 0x0000400012ff7812 */ /* 0x000fc4000782c0ff */
[----:B------:R-:W-:Y:S02]  /*8550*/  FMNMX.FTZ R9, R157, R9, !PT ;  /* 0x000000099d097209 */ /* 0x000fe40007810000 */
[----:B------:R-:W-:Y:S02]  /*8560*/  FSEL R164, R164, -INF , !P5 ;  /* 0xff800000a4a47808 */ /* 0x000fe40006800000 */
[----:B------:R-:W-:Y:S01]  /*8570*/  FMNMX.FTZ R9, R160, R9, !PT ;  /* 0x00000009a0097209 */ /* 0x000fe20007810000 */
[----:B------:R-:W-:Y:S01]  /*8580*/  MUFU.EX2 R155, R155 ;  /* 0x0000009b009b7308 */ /* 0x000fe20000000800 */
[----:B------:R-:W-:Y:S02]  /*8590*/  LOP3.LUT P6, RZ, R18, 0x8000, RZ, 0xc0, !PT ;  /* 0x0000800012ff7812 */ /* 0x000fe400078cc0ff */
[----:B------:R-:W-:Y:S02]  /*85a0*/  FMNMX.FTZ R9, R161, R9, !PT ;  /* 0x00000009a1097209 */ /* 0x000fe40007810000 */
[----:B------:R-:W-:-:S02]  /*85b0*/  FSEL R165, R165, -INF , !P1 ;  /* 0xff800000a5a57808 */ /* 0x000fc40004800000 */
[----:B------:R-:W-:Y:S01]  /*85c0*/  FMNMX.FTZ R9, R164, R9, !PT ;  /* 0x00000009a4097209 */ /* 0x000fe20007810000 */
[----:B------:R-:W-:Y:S01]  /*85d0*/  MUFU.EX2 R158, R158 ;  /* 0x0000009e009e7308 */ /* 0x000fe20000000800 */
[----:B------:R-:W-:Y:S02]  /*85e0*/  FSEL R169, R169, -INF , !P6 ;  /* 0xff800000a9a97808 */ /* 0x000fe40007000000 */
[----:B------:R-:W-:Y:S02]  /*85f0*/  FMNMX.FTZ R9, R165, R9, !PT ;  /* 0x00000009a5097209 */ /* 0x000fe40007810000 */
[C---:B------:R-:W-:Y:S02]  /*8600*/  LOP3.LUT P0, RZ, R18.reuse, 0x2000, RZ, 0xc0, !PT ;  /* 0x0000200012ff7812 */ /* 0x040fe4000780c0ff */
[----:B------:R-:W-:Y:S01]  /*8610*/  FMNMX.FTZ R9, R169, R9, !PT ;  /* 0x00000009a9097209 */ /* 0x000fe20007810000 */
[----:B------:R-:W-:Y:S01]  /*8620*/  MUFU.EX2 R159, R159 ;  /* 0x0000009f009f7308 */ /* 0x000fe20000000800 */
[----:B------:R-:W-:-:S02]  /*8630*/  LOP3.LUT P1, RZ, R18, 0x1000, RZ, 0xc0, !PT ;  /* 0x0000100012ff7812 */ /* 0x000fc4000782c0ff */
[----:B------:R-:W-:-:S04]  /*8640*/  FMNMX.FTZ R9, R170, R9, !PT ;  /* 0x00000009aa097209 */ /* 0x000fc80007810000 */
[----:B------:R-:W-:Y:S01]  /*8650*/  FMNMX.FTZ R9, R174, R9, !PT ;  /* 0x00000009ae097209 */ /* 0x000fe20007810000 */
[----:B------:R-:W-:Y:S03]  /*8660*/  MUFU.EX2 R162, R162 ;  /* 0x000000a200a27308 */ /* 0x000fe60000000800 */
[----:B------:R-:W-:-:S05]  /*8670*/  FMNMX.FTZ R9, R175, R9, !PT ;  /* 0x00000009af097209 */ /* 0x000fca0007810000 */
[----:B------:R-:W0:Y:S01]  /*8680*/  SHFL.BFLY PT, R172, R9, 0x2, 0x1f ;  /* 0x0c401f0009ac7f89 */ /* 0x000e2200000e0000 */
[----:B------:R-:W-:Y:S08]  /*8690*/  MUFU.EX2 R163, R163 ;  /* 0x000000a300a37308 */ /* 0x000ff00000000800 */
[----:B------:R-:W-:Y:S08]  /*86a0*/  MUFU.EX2 R166, R166 ;  /* 0x000000a600a67308 */ /* 0x000ff00000000800 */
[----:B------:R-:W-:Y:S01]  /*86b0*/  MUFU.EX2 R167, R167 ;  /* 0x000000a700a77308 */ /* 0x000fe20000000800 */
[----:B0-----:R-:W-:-:S07]  /*86c0*/  FMNMX.FTZ R9, R9, R172, !PT ;  /* 0x000000ac09097209 */ /* 0x001fce0007810000 */
[----:B------:R-:W-:Y:S01]  /*86d0*/  MUFU.EX2 R173, R173 ;  /* 0x000000ad00ad7308 */ /* 0x000fe20000000800 */
[----:B------:R-:W0:Y:S07]  /*86e0*/  SHFL.BFLY PT, R172, R9, 0x1, 0x1f ;  /* 0x0c201f0009ac7f89 */ /* 0x000e2e00000e0000 */
[----:B------:R-:W-:Y:S08]  /*86f0*/  MUFU.EX2 R176, R176 ;  /* 0x000000b000b07308 */ /* 0x000ff00000000800 */
[----:B------:R-:W-:Y:S01]  /*8700*/  MUFU.EX2 R177, R177 ;  /* 0x000000b100b17308 */ /* 0x000fe20000000800 */
[----:B0-----:R-:W-:-:S07]  /*8710*/  FMNMX.FTZ R9, R9, R172, !PT ;  /* 0x000000ac09097209 */ /* 0x001fce0007810000 */
[----:B------:R0:W-:Y:S01]  /*8720*/  MUFU.EX2 R172, R154 ;  /* 0x0000009a00ac7308 */ /* 0x0001e20000000800 */
[----:B------:R-:W-:-:S04]  /*8730*/  FSETP.NEU.FTZ.AND P3, PT, R9, -INF , PT ;  /* 0xff8000000900780b */ /* 0x000fc80003f7d000 */
[----:B0-----:R-:W-:-:S05]  /*8740*/  FSEL R154, R9, RZ, P3 ;  /* 0x000000ff099a7208 */ /* 0x001fca0001800000 */
[----:B------:R-:W-:Y:S02]  /*8750*/  FADD.FTZ R154, -R154, R6 ;  /* 0x000000069a9a7221 */ /* 0x000fe40000010100 */
[----:B------:R0:W1:Y:S02]  /*8760*/  MUFU.EX2 R6, R5 ;  /* 0x0000000500067308 */ /* 0x0000640000000800 */
[----:B0-----:R-:W-:Y:S01]  /*8770*/  FMUL.FTZ R5, R154, UR10 ;  /* 0x0000000a9a057c20 */ /* 0x001fe20008410000 */
[----:B------:R-:W-:-:S04]  /*8780*/  IMAD.U32 R154, RZ, RZ, UR37 ;  /* 0x00000025ff9a7e24 */ /* 0x000fc8000f8e00ff */
[----:B------:R-:W-:Y:S01]  /*8790*/  @!P2 IMAD R154, R154, 0x40, R16 ;  /* 0x000000409a9aa824 */ /* 0x000fe200078e0210 */
[----:B------:R-:W0:Y:S01]  /*87a0*/  MUFU.EX2 R5, R5 ;  /* 0x0000000500057308 */ /* 0x000e220000000800 */
[----:B-1----:R-:W-:Y:S01]  /*87b0*/  FFMA.FTZ R3, R6, R3, R12 ;  /* 0x0000000306037223 */ /* 0x002fe2000001000c */
[-C--:B------:R-:W-:Y:S02]  /*87c0*/  FMUL.FTZ R24, R24, R6.reuse ;  /* 0x0000000618187220 */ /* 0x080fe40000410000 */
[----:B------:R-:W-:Y:S01]  /*87d0*/  @!P2 LEA R154, R154, UR46, 0x2 ;  /* 0x0000002e9a9aac11 */ /* 0x000fe2000f8e10ff */
[-C--:B------:R-:W-:Y:S01]  /*87e0*/  FMUL.FTZ R25, R25, R6.reuse ;  /* 0x0000000619197220 */ /* 0x080fe20000410000 */
[----:B------:R-:W-:Y:S01]  /*87f0*/  FADD.FTZ R3, R13, R3 ;  /* 0x000000030d037221 */ /* 0x000fe20000010000 */
[-C--:B------:R-:W-:Y:S01]  /*8800*/  FMUL.FTZ R28, R28, R6.reuse ;  /* 0x000000061c1c7220 */ /* 0x080fe20000410000 */
[-C--:B------:R-:W-:Y:S01]  /*8810*/  FMUL.FTZ R29, R29, R6.reuse ;  /* 0x000000061d1d7220 */ /* 0x080fe20000410000 */
[----:B------:R-:W-:Y:S01]  /*8820*/  @!P2 STS [R154+0x28800], R6 ;  /* 0x028800069a00a388 */ /* 0x000fe20000000800 */
[----:B------:R-:W-:Y:S01]  /*8830*/  FADD.FTZ R3, R20, R3 ;  /* 0x0000000314037221 */ /* 0x000fe20000010000 */
[-C--:B------:R-:W-:Y:S01]  /*8840*/  FMUL.FTZ R32, R32, R6.reuse ;  /* 0x0000000620207220 */ /* 0x080fe20000410000 */
[-C--:B------:R-:W-:Y:S01]  /*8850*/  FMUL.FTZ R33, R33, R6.reuse ;  /* 0x0000000621217220 */ /* 0x080fe20000410000 */
[-C--:B------:R-:W-:Y:S01]  /*8860*/  FMUL.FTZ R36, R36, R6.reuse ;  /* 0x0000000624247220 */ /* 0x080fe20000410000 */
[----:B------:R-:W-:Y:S01]  /*8870*/  FADD.FTZ R3, R21, R3 ;  /* 0x0000000315037221 */ /* 0x000fe20000010000 */
[-C--:B------:R-:W-:Y:S01]  /*8880*/  FMUL.FTZ R37, R37, R6.reuse ;  /* 0x0000000625257220 */ /* 0x080fe20000410000 */
[-C--:B------:R-:W-:Y:S01]  /*8890*/  FMUL.FTZ R40, R40, R6.reuse ;  /* 0x0000000628287220 */ /* 0x080fe20000410000 */
[----:B0-----:R0:W-:Y:S01]  /*88a0*/  @!P2 STS [R154+0x28820], R5 ;  /* 0x028820059a00a388 */ /* 0x0011e20000000800 */
[----:B------:R-:W-:Y:S01]  /*88b0*/  FADD.FTZ R3, R172, R3 ;  /* 0x00000003ac037221 */ /* 0x000fe20000010000 */
[-C--:B------:R-:W-:Y:S01]  /*88c0*/  FMUL.FTZ R41, R41, R6.reuse ;  /* 0x0000000629297220 */ /* 0x080fe20000410000 */
[-C--:B------:R-:W-:Y:S01]  /*88d0*/  FMUL.FTZ R44, R44, R6.reuse ;  /* 0x000000062c2c7220 */ /* 0x080fe20000410000 */
[-C--:B------:R-:W-:Y:S01]  /*88e0*/  FMUL.FTZ R45, R45, R6.reuse ;  /* 0x000000062d2d7220 */ /* 0x080fe20000410000 */
[----:B------:R-:W-:Y:S01]  /*88f0*/  FADD.FTZ R3, R155, R3 ;  /* 0x000000039b037221 */ /* 0x000fe20000010000 */
[-C--:B------:R-:W-:Y:S01]  /*8900*/  FMUL.FTZ R48, R48, R6.reuse ;  /* 0x0000000630307220 */ /* 0x080fe20000410000 */
[-C--:B------:R-:W-:Y:S01]  /*8910*/  FMUL.FTZ R49, R49, R6.reuse ;  /* 0x0000000631317220 */ /* 0x080fe20000410000 */
[----:B------:R-:W-:Y:S01]  /*8920*/  FMUL.FTZ R52, R52, R6 ;  /* 0x0000000634347220 */ /* 0x000fe20000410000 */
[----:B------:R-:W-:Y:S01]  /*8930*/  FADD.FTZ R3, R158, R3 ;  /* 0x000000039e037221 */ /* 0x000fe20000010000 */
[----:B0-----:R-:W-:Y:S01]  /*8940*/  FMUL.FTZ R154, R9, UR10 ;  /* 0x0000000a099a7c20 */ /* 0x001fe20008410000 */
[----:B------:R-:W-:Y:S01]  /*8950*/  F2FP.F16.F32.PACK_AB R158, R159, R158 ;  /* 0x0000009e9f9e723e */ /* 0x000fe200000000ff */
[-C--:B------:R-:W-:Y:S01]  /*8960*/  FMUL.FTZ R53, R53, R6.reuse ;  /* 0x0000000635357220 */ /* 0x080fe20000410000 */
[----:B------:R-:W-:Y:S01]  /*8970*/  FADD.FTZ R3, R159, R3 ;  /* 0x000000039f037221 */ /* 0x000fe20000010000 */
[-C--:B------:R-:W-:Y:S01]  /*8980*/  FMUL.FTZ R56, R56, R6.reuse ;  /* 0x0000000638387220 */ /* 0x080fe20000410000 */
[----:B------:R-:W-:Y:S01]  /*8990*/  FSEL R154, R154, RZ, P3 ;  /* 0x000000ff9a9a7208 */ /* 0x000fe20001800000 */
[-C--:B------:R-:W-:Y:S01]  /*89a0*/  FMUL.FTZ R57, R57, R6.reuse ;  /* 0x0000000639397220 */ /* 0x080fe20000410000 */
[----:B------:R-:W-:Y:S01]  /*89b0*/  FADD.FTZ R3, R162, R3 ;  /* 0x00000003a2037221 */ /* 0x000fe20000010000 */
[-C--:B------:R-:W-:Y:S01]  /*89c0*/  FMUL.FTZ R60, R60, R6.reuse ;  /* 0x000000063c3c7220 */ /* 0x080fe20000410000 */
[----:B------:R-:W-:Y:S01]  /*89d0*/  FMUL.FTZ R61, R61, R6 ;  /* 0x000000063d3d7220 */ /* 0x000fe20000410000 */
[--C-:B------:R-:W-:Y:S01]  /*89e0*/  FFMA.FTZ R10, R10, UR10, -R154.reuse ;  /* 0x0000000a0a0a7c23 */ /* 0x100fe2000801089a */
[--C-:B------:R-:W-:Y:S01]  /*89f0*/  FFMA.FTZ R11, R11, UR10, -R154.reuse ;  /* 0x0000000a0b0b7c23 */ /* 0x100fe2000801089a */
[--C-:B------:R-:W-:Y:S01]  /*8a00*/  FFMA.FTZ R14, R14, UR10, -R154.reuse ;  /* 0x0000000a0e0e7c23 */ /* 0x100fe2000801089a */
[--C-:B------:R-:W-:Y:S01]  /*8a10*/  FFMA.FTZ R15, R15, UR10, -R154.reuse ;  /* 0x0000000a0f0f7c23 */ /* 0x100fe2000801089a */
[--C-:B------:R-:W-:Y:S01]  /*8a20*/  FFMA.FTZ R178, R152, UR10, -R154.reuse ;  /* 0x0000000a98b27c23 */ /* 0x100fe2000801089a */
[--C-:B------:R-:W-:Y:S01]  /*8a30*/  FFMA.FTZ R153, R153, UR10, -R154.reuse ;  /* 0x0000000a99997c23 */ /* 0x100fe2000801089a */
[----:B------:R-:W0:Y:S01]  /*8a40*/  MUFU.EX2 R10, R10 ;  /* 0x0000000a000a7308 */ /* 0x000e220000000800 */
[----:B------:R-:W-:Y:S01]  /*8a50*/  F2FP.F16.F32.PACK_AB R152, R13, R12 ;  /* 0x0000000c0d98723e */ /* 0x000fe200000000ff */
[--C-:B------:R-:W-:Y:S01]  /*8a60*/  FFMA.FTZ R179, R156, UR10, -R154.reuse ;  /* 0x0000000a9cb37c23 */ /* 0x100fe2000801089a */
[--C-:B------:R-:W-:Y:S01]  /*8a70*/  FFMA.FTZ R157, R157, UR10, -R154.reuse ;  /* 0x0000000a9d9d7c23 */ /* 0x100fe2000801089a */
[--C-:B------:R-:W-:Y:S01]  /*8a80*/  FFMA.FTZ R180, R160, UR10, -R154.reuse ;  /* 0x0000000aa0b47c23 */ /* 0x100fe2000801089a */
[--C-:B------:R-:W-:Y:S01]  /*8a90*/  FFMA.FTZ R161, R161, UR10, -R154.reuse ;  /* 0x0000000aa1a17c23 */ /* 0x100fe2000801089a */
[--C-:B------:R-:W-:Y:S01]  /*8aa0*/  FFMA.FTZ R181, R164, UR10, -R154.reuse ;  /* 0x0000000aa4b57c23 */ /* 0x100fe2000801089a */
[--C-:B------:R-:W-:Y:S01]  /*8ab0*/  FFMA.FTZ R165, R165, UR10, -R154.reuse ;  /* 0x0000000aa5a57c23 */ /* 0x100fe2000801089a */
[----:B------:R-:W1:Y:S01]  /*8ac0*/  MUFU.EX2 R11, R11 ;  /* 0x0000000b000b7308 */ /* 0x000e620000000800 */
[C---:B------:R-:W-:Y:S01]  /*8ad0*/  FADD.FTZ R3, R163.reuse, R3 ;  /* 0x00000003a3037221 */ /* 0x040fe20000010000 */
[----:B------:R-:W-:Y:S01]  /*8ae0*/  F2FP.F16.F32.PACK_AB R160, R163, R162 ;  /* 0x000000a2a3a0723e */ /* 0x000fe200000000ff */
[--C-:B------:R-:W-:Y:S01]  /*8af0*/  FFMA.FTZ R169, R169, UR10, -R154.reuse ;  /* 0x0000000aa9a97c23 */ /* 0x100fe2000801089a */
[--C-:B------:R-:W-:Y:S01]  /*8b00*/  FFMA.FTZ R170, R170, UR10, -R154.reuse ;  /* 0x0000000aaaaa7c23 */ /* 0x100fe2000801089a */
[--C-:B------:R-:W-:Y:S01]  /*8b10*/  FFMA.FTZ R175, R175, UR10, -R154.reuse ;  /* 0x0000000aafaf7c23 */ /* 0x100fe2000801089a */
[----:B------:R-:W-:Y:S01]  /*8b20*/  FADD.FTZ R3, R166, R3 ;  /* 0x00000003a6037221 */ /* 0x000fe20000010000 */
[----:B------:R-:W-:Y:S01]  /*8b30*/  FFMA.FTZ R174, R174, UR10, -R154 ;  /* 0x0000000aaeae7c23 */ /* 0x000fe2000801089a */
[----:B------:R-:W2:Y:S01]  /*8b40*/  MUFU.EX2 R14, R14 ;  /* 0x0000000e000e7308 */ /* 0x000ea20000000800 */
[----:B0-----:R-:W-:Y:S01]  /*8b50*/  FFMA.FTZ R4, R5, R4, R10 ;  /* 0x0000000405047223 */ /* 0x001fe2000001000a */
[C---:B------:R-:W-:Y:S01]  /*8b60*/  FADD.FTZ R3, R167.reuse, R3 ;  /* 0x00000003a7037221 */ /* 0x040fe20000010000 */
[----:B------:R-:W-:Y:S01]  /*8b70*/  F2FP.F16.F32.PACK_AB R162, R167, R166 ;  /* 0x000000a6a7a2723e */ /* 0x000fe200000000ff */
[----:B------:R-:W-:Y:S01]  /*8b80*/  FMUL.FTZ R64, R64, R6 ;  /* 0x0000000640407220 */ /* 0x000fe20000410000 */
[----:B------:R-:W-:Y:S01]  /*8b90*/  F2FP.F16.F32.PACK_AB R156, R155, R172 ;  /* 0x000000ac9b9c723e */ /* 0x000fe200000000ff */
[----:B------:R-:W-:Y:S01]  /*8ba0*/  FMUL.FTZ R65, R65, R6 ;  /* 0x0000000641417220 */ /* 0x000fe20000410000 */
[----:B------:R-:W-:Y:S01]  /*8bb0*/  F2FP.F16.F32.PACK_AB R154, R21, R20 ;  /* 0x00000014159a723e */ /* 0x000fe200000000ff */
[----:B------:R-:W0:Y:S01]  /*8bc0*/  MUFU.EX2 R15, R15 ;  /* 0x0000000f000f7308 */ /* 0x000e220000000800 */
[----:B-1----:R-:W-:Y:S01]  /*8bd0*/  FADD.FTZ R4, R11, R4 ;  /* 0x000000040b047221 */ /* 0x002fe20000010000 */
[----:B------:R-:W-:Y:S01]  /*8be0*/  F2FP.F16.F32.PACK_AB R166, R177, R176 ;  /* 0x000000b0b1a6723e */ /* 0x000fe200000000ff */
        /* <DEDUP_REMOVED lines=12> */
[----:B------:R-:W-:Y:S01]  /*8cb0*/  FMUL.FTZ R88, R88, R6 ;  /* 0x0000000658587220 */ /* 0x000fe20000410000 */
[----:B------:R2:W3:Y:S01]  /*8cc0*/  MUFU.EX2 R12, R153 ;  /* 0x00000099000c7308 */ /* 0x0004e20000000800 */
[C---:B0-----:R-:W-:Y:S01]  /*8cd0*/  FADD.FTZ R4, R15.reuse, R4 ;  /* 0x000000040f047221 */ /* 0x041fe20000010000 */
[----:B------:R-:W-:Y:S01]  /*8ce0*/  F2FP.F16.F32.PACK_AB R155, R15, R14 ;  /* 0x0000000e0f9b723e */ /* 0x000fe200000000ff */
[-C--:B------:R-:W-:Y:S01]  /*8cf0*/  FMUL.FTZ R89, R89, R6.reuse ;  /* 0x0000000659597220 */ /* 0x080fe20000410000 */
[-C--:B------:R-:W-:Y:S01]  /*8d00*/  FMUL.FTZ R92, R92, R6.reuse ;  /* 0x000000065c5c7220 */ /* 0x080fe20000410000 */
[-C--:B------:R-:W-:Y:S01]  /*8d10*/  FMUL.FTZ R93, R93, R6.reuse ;  /* 0x000000065d5d7220 */ /* 0x080fe20000410000 */
[-C--:B------:R-:W-:Y:S01]  /*8d20*/  FMUL.FTZ R96, R96, R6.reuse ;  /* 0x0000000660607220 */ /* 0x080fe20000410000 */
[----:B------:R-:W-:Y:S01]  /*8d30*/  FMUL.FTZ R97, R97, R6 ;  /* 0x0000000661617220 */ /* 0x000fe20000410000 */
        /* <DEDUP_REMOVED lines=20> */
[-C--:B------:R-:W-:Y:S01]  /*8e80*/  FMUL.FTZ R121, R121, R6.reuse ;  /* 0x0000000679797220 */ /* 0x080fe20000410000 */
[-C--:B------:R-:W-:Y:S01]  /*8e90*/  FMUL.FTZ R124, R124, R6.reuse ;  /* 0x000000067c7c7220 */ /* 0x080fe20000410000 */
[-C--:B------:R-:W-:Y:S01]  /*8ea0*/  FMUL.FTZ R125, R125, R6.reuse ;  /* 0x000000067d7d7220 */ /* 0x080fe20000410000 */
[-C--:B------:R-:W-:Y:S01]  /*8eb0*/  FMUL.FTZ R128, R128, R6.reuse ;  /* 0x0000000680807220 */ /* 0x080fe20000410000 */
[-C--:B------:R-:W-:Y:S01]  /*8ec0*/  FMUL.FTZ R129, R129, R6.reuse ;  /* 0x0000000681817220 */ /* 0x080fe20000410000 */
[----:B------:R-:W0:Y:S01]  /*8ed0*/  MUFU.EX2 R161, R161 ;  /* 0x000000a100a17308 */ /* 0x000e220000000800 */
[C---:B--2---:R-:W-:Y:S01]  /*8ee0*/  FADD.FTZ R4, R13.reuse, R4 ;  /* 0x000000040d047221 */ /* 0x044fe20000010000 */
[----:B------:R-:W-:Y:S01]  /*8ef0*/  F2FP.F16.F32.PACK_AB R159, R13, R159 ;  /* 0x0000009f0d9f723e */ /* 0x000fe200000000ff */
[----:B------:R1:W-:Y:S01]  /*8f00*/  STSM.16.M88.4 [R19+0x26800], R152 ;  /* 0x0268009813007844 */ /* 0x0003e20000000200 */
[-C--:B------:R-:W-:Y:S01]  /*8f10*/  FMUL.FTZ R132, R132, R6.reuse ;  /* 0x0000000684847220 */ /* 0x080fe20000410000 */
[-C--:B------:R-:W-:Y:S01]  /*8f20*/  FMUL.FTZ R133, R133, R6.reuse ;  /* 0x0000000685857220 */ /* 0x080fe20000410000 */
[-C--:B------:R-:W-:Y:S01]  /*8f30*/  FMUL.FTZ R136, R136, R6.reuse ;  /* 0x0000000688887220 */ /* 0x080fe20000410000 */
[----:B------:R1:W-:Y:S01]  /*8f40*/  STSM.16.M88.4 [R22], R156 ;  /* 0x0000009c16007844 */ /* 0x0003e20000000200 */
[----:B------:R-:W2:Y:S01]  /*8f50*/  MUFU.EX2 R163, R181 ;  /* 0x000000b500a37308 */ /* 0x000ea20000000800 */
        /* <DEDUP_REMOVED lines=8> */
[C---:B0-----:R-:W-:Y:S01]  /*8fe0*/  FADD.FTZ R4, R161.reuse, R4 ;  /* 0x00000004a1047221 */ /* 0x041fe20000010000 */
[----:B------:R-:W-:Y:S01]  /*8ff0*/  F2FP.F16.F32.PACK_AB R161, R161, R180 ;  /* 0x000000b4a1a1723e */ /* 0x000fe200000000ff */
[----:B------:R-:W-:Y:S01]  /*9000*/  FMUL.FTZ R149, R149, R6 ;  /* 0x0000000695957220 */ /* 0x000fe20000410000 */
[-C--:B------:R-:W-:Y:S01]  /*9010*/  FMUL.FTZ R26, R26, R5.reuse ;  /* 0x000000051a1a7220 */ /* 0x080fe20000410000 */
[-C--:B------:R-:W-:Y:S01]  /*9020*/  FMUL.FTZ R27, R27, R5.reuse ;  /* 0x000000051b1b7220 */ /* 0x080fe20000410000 */
[-C--:B------:R-:W-:Y:S01]  /*9030*/  FMUL.FTZ R30, R30, R5.reuse ;  /* 0x000000051e1e7220 */ /* 0x080fe20000410000 */
[-C--:B------:R-:W-:Y:S01]  /*9040*/  FMUL.FTZ R31, R31, R5.reuse ;  /* 0x000000051f1f7220 */ /* 0x080fe20000410000 */
[----:B------:R-:W0:Y:S01]  /*9050*/  MUFU.EX2 R169, R169 ;  /* 0x000000a900a97308 */ /* 0x000e220000000800 */
[----:B--2---:R-:W-:Y:S01]  /*9060*/  FADD.FTZ R4, R163, R4 ;  /* 0x00000004a3047221 */ /* 0x004fe20000010000 */
[-C--:B------:R-:W-:Y:S01]  /*9070*/  FMUL.FTZ R34, R34, R5.reuse ;  /* 0x0000000522227220 */ /* 0x080fe20000410000 */
[-C--:B------:R-:W-:Y:S01]  /*9080*/  FMUL.FTZ R35, R35, R5.reuse ;  /* 0x0000000523237220 */ /* 0x080fe20000410000 */
[-C--:B------:R-:W-:Y:S01]  /*9090*/  FMUL.FTZ R38, R38, R5.reuse ;  /* 0x0000000526267220 */ /* 0x080fe20000410000 */
        /* <DEDUP_REMOVED lines=10> */
[----:B------:R1:W-:Y:S01]  /*9140*/  STSM.16.M88.4 [R184], R160 ;  /* 0x000000a0b8007844 */ /* 0x0003e20000000200 */
[----:B------:R-:W3:Y:S01]  /*9150*/  MUFU.EX2 R164, R171 ;  /* 0x000000ab00a47308 */ /* 0x000ee20000000800 */
        /* <DEDUP_REMOVED lines=8> */
[C---:B--2---:R-:W-:Y:S01]  /*91e0*/  FADD.FTZ R4, R170.reuse, R4 ;  /* 0x00000004aa047221 */ /* 0x044fe20000010000 */
[----:B------:R-:W-:Y:S01]  /*91f0*/  F2FP.F16.F32.PACK_AB R165, R170, R169 ;  /* 0x000000a9aaa5723e */ /* 0x000fe200000000ff */
[-C--:B------:R-:W-:Y:S01]  /*9200*/  FMUL.FTZ R66, R66, R5.reuse ;  /* 0x0000000542427220 */ /* 0x080fe20000410000 */
[-C--:B------:R-:W-:Y:S01]  /*9210*/  FMUL.FTZ R67, R67, R5.reuse ;  /* 0x0000000543437220 */ /* 0x080fe20000410000 */
[-C--:B------:R-:W-:Y:S01]  /*9220*/  FMUL.FTZ R70, R70, R5.reuse ;  /* 0x0000000546467220 */ /* 0x080fe20000410000 */
[-C--:B------:R-:W-:Y:S01]  /*9230*/  FMUL.FTZ R71, R71, R5.reuse ;  /* 0x0000000547477220 */ /* 0x080fe20000410000 */
[-C--:B------:R-:W-:Y:S01]  /*9240*/  FMUL.FTZ R74, R74, R5.reuse ;  /* 0x000000054a4a7220 */ /* 0x080fe20000410000 */
[----:B------:R-:W2:Y:S01]  /*9250*/  MUFU.EX2 R175, R175 ;  /* 0x000000af00af7308 */ /* 0x000ea20000000800 */
[----:B---3--:R-:W-:Y:S01]  /*9260*/  FADD.FTZ R3, R164, R3 ;  /* 0x00000003a4037221 */ /* 0x008fe20000010000 */
[----:B------:R-:W-:Y:S01]  /*9270*/  F2FP.F16.F32.PACK_AB R164, R173, R164 ;  /* 0x000000a4ada4723e */ /* 0x000fe200000000ff */
[-C--:B------:R-:W-:Y:S01]  /*9280*/  FMUL.FTZ R75, R75, R5.reuse ;  /* 0x000000054b4b7220 */ /* 0x080fe20000410000 */
[-C--:B------:R-:W-:Y:S01]  /*9290*/  FMUL.FTZ R78, R78, R5.reuse ;  /* 0x000000054e4e7220 */ /* 0x080fe20000410000 */
[----:B------:R-:W-:Y:S01]  /*92a0*/  FADD.FTZ R3, R173, R3 ;  /* 0x00000003ad037221 */ /* 0x000fe20000010000 */
[-C--:B------:R-:W-:Y:S01]  /*92b0*/  FMUL.FTZ R79, R79, R5.reuse ;  /* 0x000000054f4f7220 */ /* 0x080fe20000410000 */
[-C--:B------:R-:W-:Y:S01]  /*92c0*/  FMUL.FTZ R82, R82, R5.reuse ;  /* 0x0000000552527220 */ /* 0x080fe20000410000 */
[-C--:B------:R-:W-:Y:S01]  /*92d0*/  FMUL.FTZ R83, R83, R5.reuse ;  /* 0x0000000553537220 */ /* 0x080fe20000410000 */
[----:B0-----:R-:W-:Y:S01]  /*92e0*/  FADD.FTZ R4, R167, R4 ;  /* 0x00000004a7047221 */ /* 0x001fe20000010000 */
[----:B------:R-:W-:Y:S01]  /*92f0*/  FADD.FTZ R3, R176, R3 ;  /* 0x00000003b0037221 */ /* 0x000fe20000010000 */
[-C--:B------:R-:W-:Y:S01]  /*9300*/  FMUL.FTZ R86, R86, R5.reuse ;  /* 0x0000000556567220 */ /* 0x080fe20000410000 */
[-C--:B------:R-:W-:Y:S01]  /*9310*/  FMUL.FTZ R87, R87, R5.reuse ;  /* 0x0000000557577220 */ /* 0x080fe20000410000 */
[-C--:B------:R-:W-:Y:S01]  /*9320*/  FMUL.FTZ R90, R90, R5.reuse ;  /* 0x000000055a5a7220 */ /* 0x080fe20000410000 */
[----:B------:R-:W-:Y:S01]  /*9330*/  FADD.FTZ R3, R177, R3 ;  /* 0x00000003b1037221 */ /* 0x000fe20000010000 */
[-C--:B------:R-:W-:Y:S01]  /*9340*/  FMUL.FTZ R91, R91, R5.reuse ;  /* 0x000000055b5b7220 */ /* 0x080fe20000410000 */
[----:B------:R-:W-:Y:S01]  /*9350*/  FMUL.FTZ R94, R94, R5 ;  /* 0x000000055e5e7220 */ /* 0x000fe20000410000 */
[C---:B--2---:R-:W-:Y:S01]  /*9360*/  F2FP.F16.F32.PACK_AB R167, R175.reuse, R167 ;  /* 0x000000a7afa7723e */ /* 0x044fe200000000ff */
[----:B------:R-:W-:Y:S01]  /*9370*/  FADD.FTZ R4, R175, R4 ;  /* 0x00000004af047221 */ /* 0x000fe20000010000 */
[-C--:B------:R-:W-:Y:S01]  /*9380*/  FMUL.FTZ R95, R95, R5.reuse ;  /* 0x000000055f5f7220 */ /* 0x080fe20000410000 */
[-C--:B------:R-:W-:Y:S01]  /*9390*/  FMUL.FTZ R98, R98, R5.reuse ;  /* 0x0000000562627220 */ /* 0x080fe20000410000 */
[-C--:B------:R-:W-:Y:S01]  /*93a0*/  FMUL.FTZ R99, R99, R5.reuse ;  /* 0x0000000563637220 */ /* 0x080fe20000410000 */
[----:B------:R1:W-:Y:S01]  /*93b0*/  STSM.16.M88.4 [R23], R164 ;  /* 0x000000a417007844 */ /* 0x0003e20000000200 */
        /* <DEDUP_REMOVED lines=26> */
[----:B-1----:R-:W-:Y:S06]  /*9560*/  @!P0 BRA `(.L_x_2384) ;  /* 0x0000000000048947 */ /* 0x002fec0003800000 */
[----:B------:R-:W-:Y:S01]  /*9570*/  BPT.TRAP 0x1 ;  /* 0x000000040000795c */ /* 0x000fe20000300000 */
.L_x_2384:
[----:B------:R0:W1:Y:S01]  /*9580*/  SYNCS.PHASECHK.TRANS64.TRYWAIT P2, [UR28+0x28c50], R7 ;  /* 0x028c5007ff0075a7 */ /* 0x000062000804015c */
[----:B------:R-:W-:Y:S05]  /*9590*/  @!P0 BRA `(.L_x_2385) ;  /* 0x0000000000048947 */ /* 0x000fea0003800000 */
[----:B------:R-:W-:Y:S01]  /*95a0*/  BPT.TRAP 0x1 ;  /* 0x000000040000795c */ /* 0x000fe20000300000 */
.L_x_2385:
[----:B-1----:R-:W-:Y:S05]  /*95b0*/  @P2 BRA `(.L_x_2386) ;  /* 0x0000000000082947 */ /* 0x002fea0003800000 */
[----:B------:R-:W1:Y:S02]  /*95c0*/  SYNCS.PHASECHK.TRANS64.TRYWAIT P2, [UR28+0x28c50], R7 ;  /* 0x028c5007ff0075a7 */ /* 0x000e64000804015c */
[----:B-1----:R-:W-:Y:S05]  /*95d0*/  @!P2 BRA `(.L_x_2387) ;  /* 0x0000011c00c4a947 */ /* 0x002fea0003800000 */
.L_x_2386:
        /* <DEDUP_REMOVED lines=42> */
[----:B------:R-:W-:Y:S01]  /*9880*/  IMAD.MOV.U32 R6, RZ, RZ, R9 ;  /* 0x000000ffff067224 */ /* 0x000fe200078e0009 */
[----:B------:R-:W-:Y:S01]  /*9890*/  UMOV UR37, UR24 ;  /* 0x0000001800257c82 */ /* 0x000fe20008000000 */
[----:B------:R-:W-:-:S07]  /*98a0*/  IMAD.MOV.U32 R5, RZ, RZ, R8 ;  /* 0x000000ffff057224 */ /* 0x000fce00078e0008 */
.L_x_2371:
[----:B------:R-:W-:Y:S01]  /*98b0*/  ULDC UR6, c[0x0][0x448] ;  /* 0x0001120000067ab9 */ /* 0x000fe20000000800 */
[----:B------:R-:W-:Y:S01]  /*98c0*/  ULDC UR15, c[0x0][0x9e4] ;  /* 0x00027900000f7ab9 */ /* 0x000fe20000000800 */
[----:B------:R-:W-:Y:S02]  /*98d0*/  UISETP.NE.AND UP0, UPT, UR6, 0x1, UPT ;  /* 0x000000010600788c */ /* 0x000fe4000bf05270 */
[----:B------:R-:W-:Y:S02]  /*98e0*/  UISETP.GE.AND UP1, UPT, UR15, 0x1, UPT ;  /* 0x000000010f00788c */ /* 0x000fe4000bf26270 */
[----:B------:R-:W-:Y:S02]  /*98f0*/  UIADD3 UR11, UR42, 0x3f, URZ ;  /* 0x0000003f2a0b7890 */ /* 0x000fe4000fffe03f */
[----:B------:R-:W-:Y:S02]  /*9900*/  UIADD3 UR14, UR49, 0x1, -UR51 ;  /* 0x00000001310e7890 */ /* 0x000fe4000fffe833 */
[----:B------:R-:W-:-:S03]  /*9910*/  PLOP3.LUT P5, PT, PT, PT, UP1, 0x80, 0x0 ;  /* 0x000000000000781c */ /* 0x000fc60003faf018 */
[----:B------:R-:W-:Y:S01]  /*9920*/  @UP0 ULDC UR6, c[0x0][0x44c] ;  /* 0x0001130000060ab9 */ /* 0x000fe20000000800 */
[----:B------:R-:W-:Y:S01]  /*9930*/  @UP0 ULDC UR18, c[0x0][0x450] ;  /* 0x0001140000120ab9 */ /* 0x000fe20000000800 */
[----:B------:R-:W-:-:S04]  /*9940*/  UIMAD.WIDE.U32 UR6, UR11, UR6, URZ ;  /* 0x000000060b0672a5 */ /* 0x000fc8000f8e003f */
[----:B------:R-:W-:-:S04]  /*9950*/  @UP0 USHF.R.U32.HI UR11, URZ, UR18, UR7 ;  /* 0x000000123f0b0299 */ /* 0x000fc80008011607 */
[----:B------:R-:W-:-:S03]  /*9960*/  UIADD3 UR11, UR14, UR11, URZ ;  /* 0x0000000b0e0b7290 */ /* 0x000fc6000fffe03f */
        /* <DEDUP_REMOVED lines=13> */
.L_x_2390:
[----:B------:R-:W-:-:S11]  /*9a40*/  UISETP.NE.AND UP1, UPT, UR15, 0x1, UPT ;  /* 0x000000010f00788c */ /* 0x000fd6000bf25270 */
[----:B------:R-:W-:Y:S02]  /*9a50*/  @UP1 ULDC.64 UR18, c[0x0][0x9e8] ;  /* 0x00027a0000121ab9 */ /* 0x000fe40000000a00 */
[----:B------:R-:W-:-:S04]  /*9a60*/  UIMAD.WIDE.U32 UR6, UR11, UR18, URZ ;  /* 0x000000120b0672a5 */ /* 0x000fc8000f8e003f */
[----:B------:R-:W-:-:S12]  /*9a70*/  @UP1 USHF.R.U32.HI UR11, URZ, UR19, UR7 ;  /* 0x000000133f0b1299 */ /* 0x000fd80008011607 */
.L_x_2391:
[----:B------:R-:W-:-:S04]  /*9a80*/  UIMAD UR11, UR11, UR15, URZ ;  /* 0x0000000f0b0b72a4 */ /* 0x000fc8000f8e023f */
[----:B------:R-:W-:-:S04]  /*9a90*/  UISETP.LT.AND UP1, UPT, UR14, UR11, UPT ;  /* 0x0000000b0e00728c */ /* 0x000fc8000bf21270 */
[----:B------:R-:W-:-:S12]  /*9aa0*/  USEL UR14, UR14, UR11, !UP1 ;  /* 0x0000000b0e0e7287 */ /* 0x000fd8000c800000 */
.L_x_2389:
        /* <DEDUP_REMOVED lines=12> */
[----:B------:R-:W-:Y:S01]  /*9b70*/  UMOV UR24, UR37 ;  /* 0x0000002500187c82 */ /* 0x000fe20008000000 */
[----:B------:R-:W-:Y:S01]  /*9b80*/  ULDC UR25, c[0x0][0x9d8] ;  /* 0x0002760000197ab9 */ /* 0x000fe20000000800 */
[----:B------:R-:W-:-:S05]  /*9b90*/  ULDC UR21, c[0x0][0x988] ;  /* 0x0002620000157ab9 */ /* 0x000fca0000000800 */
.L_x_2401:
        /* <DEDUP_REMOVED lines=10> */
.L_x_2393:
[----:B------:R-:W-:Y:S01]  /*9c40*/  ULEA UR26, UR37, UR46, 0x3 ;  /* 0x0000002e251a7291 */ /* 0x000fe2000f8e183f */
[----:B0-----:R-:W-:-:S05]  /*9c50*/  IMAD.U32 R7, RZ, RZ, UR38 ;  /* 0x00000026ff077e24 */ /* 0x001fca000f8e00ff */
[----:B------:R-:W-:-:S04]  /*9c60*/  SHF.L.U32 R7, R7, 0x1f, RZ ;  /* 0x0000001f07077819 */ /* 0x000fc800000006ff */
[----:B------:R0:W3:Y:S01]  /*9c70*/  SYNCS.PHASECHK.TRANS64.TRYWAIT P2, [UR26+0x28c30], R7 ;  /* 0x028c3007ff0075a7 */ /* 0x0000e2000804015a */
[----:B------:R-:W-:Y:S05]  /*9c80*/  @!P0 BRA `(.L_x_2394) ;  /* 0x0000000000048947 */ /* 0x000fea0003800000 */
[----:B------:R-:W-:Y:S01]  /*9c90*/  BPT.TRAP 0x1 ;  /* 0x000000040000795c */ /* 0x000fe20000300000 */
.L_x_2394:
[----:B---3--:R-:W-:Y:S05]  /*9ca0*/  @P2 BRA `(.L_x_2395) ;  /* 0x0000000000082947 */ /* 0x008fea0003800000 */
[----:B------:R-:W3:Y:S02]  /*9cb0*/  SYNCS.PHASECHK.TRANS64.TRYWAIT P2, [UR26+0x28c30], R7 ;  /* 0x028c3007ff0075a7 */ /* 0x000ee4000804015a */
[----:B---3--:R-:W-:Y:S05]  /*9cc0*/  @!P2 BRA `(.L_x_2396) ;  /* 0x00000118001ca947 */ /* 0x008fea0003800000 */
.L_x_2395:
[----:B------:R-:W-:Y:S01]  /*9cd0*/  R2UR UR18, R0 ;  /* 0x00000000001272ca */ /* 0x000fe200000e0000 */
[----:B-12---:R-:W-:Y:S01]  /*9ce0*/  WARPGROUP.ARRIVE ;  /* 0x00000000000079c5 */ /* 0x006fe20000000000 */
[----:B------:R-:W-:Y:S01]  /*9cf0*/  UMOV UR19, 0x40000040 ;  /* 0x4000004000137882 */ /* 0x000fe20000000000 */
[----:B------:R-:W-:Y:S01]  /*9d00*/  UMOV UR7, 0x40000040 ;  /* 0x4000004000077882 */ /* 0x000fe20000000000 */
[----:B------:R-:W-:Y:S01]  /*9d10*/  UMOV UR11, 0x40000040 ;  /* 0x40000040000b7882 */ /* 0x000fe20000000000 */
[----:B------:R-:W-:Y:S01]  /*9d20*/  UMOV UR15, 0x40000040 ;  /* 0x40000040000f7882 */ /* 0x000fe20000000000 */
[----:B------:R-:W-:-:S07]  /*9d30*/  ISETP.NE.AND P2, PT, R17, RZ, PT ;  /* 0x000000ff1100720c */ /* 0x000fce0003f45270 */
[----:B------:R-:W-:-:S04]  /*9d40*/  ULEA UR18, UR37, UR18, 0x9 ;  /* 0x0000001225127291 */ /* 0x000fc8000f8e483f */
[----:B------:R-:W-:Y:S02]  /*9d50*/  UIADD3 UR6, UR18, 0x2, URZ ;  /* 0x0000000212067890 */ /* 0x000fe4000fffe03f */
[----:B------:R-:W-:Y:S02]  /*9d60*/  UIADD3 UR10, UR18, 0x4, URZ ;  /* 0x00000004120a7890 */ /* 0x000fe4000fffe03f */
[----:B------:R-:W-:Y:S02]  /*9d70*/  UIADD3 UR14, UR18, 0x6, URZ ;  /* 0x00000006120e7890 */ /* 0x000fe4000fffe03f */
[----:B------:R-:W-:Y:S03]  /*9d80*/  HGMMA.64x64x16.F32 R152, gdesc[UR16], RZ, !UPT, gsb0 ;  /* 0x00e00000109879f0 */ /* 0x000fe6000c0008ff */
        /* <DEDUP_REMOVED lines=8> */
[----:B------:R-:W-:-:S06]  /*9e10*/  WARPGROUP.ARRIVE ;  /* 0x00000000000079c5 */ /* 0x000fcc0000000000 */
[----:B------:R-:W-:Y:S03]  /*9e20*/  HGMMA.64x64x16.F32 R152, gdesc[UR12], R152, gsb0 ;  /* 0x00e000000c9879f0 */ /* 0x000fe60008000898 */
[----:B------:R-:W-:Y:S02]  /*9e30*/  WARPGROUP.DEPBAR.LE gsb0, 0x0 ;  /* 0x00008000000079c5 */ /* 0x000fe40000010000 */
[----:B---3--:R-:W-:Y:S01]  /*9e40*/  FMUL.FTZ R6, R152, UR25 ;  /* 0x0000001998067c20 */ /* 0x008fe20008410000 */
        /* <DEDUP_REMOVED lines=246> */
[----:B------:R-:W-:Y:S01]  /*adb0*/  FMUL.FTZ R38, R38, R8 ;  /* 0x0000000826267220 */ /* 0x000fe20000410000 */
        /* <DEDUP_REMOVED lines=120> */
.L_x_2397:
[----:B------:R1:W2:Y:S01]  /*b540*/  SYNCS.PHASECHK.TRANS64.TRYWAIT P2, [UR26+0x28c50], R7 ;  /* 0x028c5007ff0075a7 */ /* 0x0002a2000804015a */
[----:B------:R-:W-:Y:S05]  /*b550*/  @!P0 BRA `(.L_x_2398) ;  /* 0x0000000000048947 */ /* 0x000fea0003800000 */
[----:B------:R-:W-:Y:S01]  /*b560*/  BPT.TRAP 0x1 ;  /* 0x000000040000795c */ /* 0x000fe20000300000 */
.L_x_2398:
[----:B--2---:R-:W-:Y:S05]  /*b570*/  @P2 BRA `(.L_x_2399) ;  /* 0x0000000000082947 */ /* 0x004fea0003800000 */
[----:B------:R-:W2:Y:S02]  /*b580*/  SYNCS.PHASECHK.TRANS64.TRYWAIT P2, [UR26+0x28c50], R7 ;  /* 0x028c5007ff0075a7 */ /* 0x000ea4000804015a */
[----:B--2---:R-:W-:Y:S05]  /*b590*/  @!P2 BRA `(.L_x_2400) ;  /* 0x000001000000a947 */ /* 0x004fea0003800000 */
.L_x_2399:
        /* <DEDUP_REMOVED lines=40> */
[----:B------:R-:W-:-:S05]  /*b820*/  UMOV UR21, UR23 ;  /* 0x0000001700157c82 */ /* 0x000fca0008000000 */
.L_x_2392:
[----:B------:R-:W-:-:S06]  /*b830*/  UISETP.GE.AND UP1, UPT, UR21, UR48, UPT ;  /* 0x000000301500728c */ /* 0x000fcc000bf26270 */
[----:B------:R-:W-:-:S13]  /*b840*/  PLOP3.LUT P2, PT, PT, PT, UP1, 0x80, 0x0 ;  /* 0x000000000000781c */ /* 0x000fda0003f4f018 */
[----:B------:R-:W-:Y:S05]  /*b850*/  @!P2 BRA `(.L_x_2402) ;  /* 0x0000002400e4a947 */ /* 0x000fea0003800000 */
[----:B------:R-:W-:Y:S01]  /*b860*/  IMAD.MOV.U32 R10, RZ, RZ, R6 ;  /* 0x000000ffff0a7224 */ /* 0x000fe200078e0006 */
[----:B------:R-:W-:Y:S01]  /*b870*/  UMOV UR23, UR37 ;  /* 0x0000002500177c82 */ /* 0x000fe20008000000 */
[----:B------:R-:W-:Y:S01]  /*b880*/  IMAD.MOV.U32 R11, RZ, RZ, R5 ;  /* 0x000000ffff0b7224 */ /* 0x000fe200078e0005 */
[----:B------:R-:W-:Y:S01]  /*b890*/  ULDC UR24, c[0x0][0x9e4] ;  /* 0x0002790000187ab9 */ /* 0x000fe20000000800 */
[----:B------:R-:W-:Y:S01]  /*b8a0*/  ULDC UR25, c[0x0][0x9d8] ;  /* 0x0002760000197ab9 */ /* 0x000fe20000000800 */
[----:B------:R-:W-:Y:S01]  /*b8b0*/  ULDC UR22, c[0x0][0x988] ;  /* 0x0002620000167ab9 */ /* 0x000fe20000000800 */
[----:B------:R-:W-:-:S05]  /*b8c0*/  ULDC UR26, c[0x0][0x9e0] ;  /* 0x00027800001a7ab9 */ /* 0x000fca0000000800 */
.L_x_2419:
[----:B------:R-:W-:-:S04]  /*b8d0*/  UIADD3 UR37, UR23, 0x1, URZ ;  /* 0x0000000117257890 */ /* 0x000fc8000fffe03f */
[----:B------:R-:W-:-:S04]  /*b8e0*/  UISETP.NE.AND UP1, UPT, UR37, 0x2, UPT ;  /* 0x000000022500788c */ /* 0x000fc8000bf25270 */
[----:B------:R-:W-:Y:S02]  /*b8f0*/  USEL UR6, URZ, 0x1, UP1 ;  /* 0x000000013f067887 */ /* 0x000fe40008800000 */
[----:B------:R-:W-:Y:S02]  /*b900*/  USEL UR37, UR37, URZ, UP1 ;  /* 0x0000003f25257287 */ /* 0x000fe40008800000 */
[----:B------:R-:W-:Y:S01]  /*b910*/  ULOP3.LUT UR38, UR38, UR6, URZ, 0x3c, !UPT ;  /* 0x0000000626267292 */ /* 0x000fe2000f8e3c3f */
[----:B---3--:R-:W-:Y:S11]  /*b920*/  @!P0 BRA `(.L_x_2403) ;  /* 0x0000000000048947 */ /* 0x008ff60003800000 */
[----:B------:R-:W-:Y:S01]  /*b930*/  BPT.TRAP 0x1 ;  /* 0x000000040000795c */ /* 0x000fe20000300000 */
.L_x_2403:
[----:B------:R-:W-:Y:S01]  /*b940*/  ULEA UR27, UR37, UR46, 0x3 ;  /* 0x0000002e251b7291 */ /* 0x000fe2000f8e183f */
[----:B01----:R-:W-:-:S05]  /*b950*/  IMAD.U32 R7, RZ, RZ, UR38 ;  /* 0x00000026ff077e24 */ /* 0x003fca000f8e00ff */
[----:B------:R-:W-:-:S04]  /*b960*/  SHF.L.U32 R7, R7, 0x1f, RZ ;  /* 0x0000001f07077819 */ /* 0x000fc800000006ff */
[----:B------:R0:W1:Y:S01]  /*b970*/  SYNCS.PHASECHK.TRANS64.TRYWAIT P2, [UR27+0x28c30], R7 ;  /* 0x028c3007ff0075a7 */ /* 0x000062000804015b */
[----:B------:R-:W-:Y:S05]  /*b980*/  @!P0 BRA `(.L_x_2404) ;  /* 0x0000000000048947 */ /* 0x000fea0003800000 */
[----:B------:R-:W-:Y:S01]  /*b990*/  BPT.TRAP 0x1 ;  /* 0x000000040000795c */ /* 0x000fe20000300000 */
.L_x_2404:
[----:B-1----:R-:W-:Y:S05]  /*b9a0*/  @P2 BRA `(.L_x_2405) ;  /* 0x0000000000082947 */ /* 0x002fea0003800000 */
[----:B------:R-:W1:Y:S02]  /*b9b0*/  SYNCS.PHASECHK.TRANS64.TRYWAIT P2, [UR27+0x28c30], R7 ;  /* 0x028c3007ff0075a7 */ /* 0x000e64000804015b */
[----:B-1----:R-:W-:Y:S05]  /*b9c0*/  @!P2 BRA `(.L_x_2406) ;  /* 0x000000fc0008a947 */ /* 0x002fea0003800000 */
.L_x_2405:
[----:B------:R-:W-:Y:S01]  /*b9d0*/  R2UR UR18, R0 ;  /* 0x00000000001272ca */ /* 0x000fe200000e0000 */
[----:B--2---:R-:W-:Y:S01]  /*b9e0*/  WARPGROUP.ARRIVE ;  /* 0x00000000000079c5 */ /* 0x004fe20000000000 */
[----:B------:R-:W-:Y:S01]  /*b9f0*/  UMOV UR19, 0x40000040 ;  /* 0x4000004000137882 */ /* 0x000fe20000000000 */
[----:B------:R-:W-:Y:S01]  /*ba00*/  UMOV UR7, 0x40000040 ;  /* 0x4000004000077882 */ /* 0x000fe20000000000 */
[----:B------:R-:W-:Y:S01]  /*ba10*/  UMOV UR11, 0x40000040 ;  /* 0x40000040000b7882 */ /* 0x000fe20000000000 */
[----:B------:R-:W-:Y:S01]  /*ba20*/  UMOV UR15, 0x40000040 ;  /* 0x40000040000f7882 */ /* 0x000fe20000000000 */
[----:B------:R-:W-:Y:S01]  /*ba30*/  PLOP3.LUT P2, PT, PT, PT, UP0, 0x80, 0x0 ;  /* 0x000000000000781c */ /* 0x000fe20003f4f008 */
[----:B------:R-:W-:Y:S02]  /*ba40*/  IMAD.U32 R20, RZ, RZ, UR27 ;  /* 0x0000001bff147e24 */ /* 0x000fe4000f8e00ff */
[----:B------:R-:W-:-:S04]  /*ba50*/  IMAD.U32 R9, RZ, RZ, UR51 ;  /* 0x00000033ff097e24 */ /* 0x000fc8000f8e00ff */
        /* <DEDUP_REMOVED lines=20> */
[----:B------:R-:W-:Y:S02]  /*bba0*/  VIADD R172, R186, UR42 ;  /* 0x0000002abaac7c36 */ /* 0x000fe40008000000 */
[----:B------:R-:W-:Y:S01]  /*bbb0*/  FMUL.FTZ R13, R158, UR25 ;  /* 0x000000199e0d7c20 */ /* 0x000fe20008410000 */
[----:B------:R-:W-:Y:S01]  /*bbc0*/  FMUL.FTZ R158, R167, UR25 ;  /* 0x00000019a79e7c20 */ /* 0x000fe20008410000 */
[----:B------:R-:W-:Y:S01]  /*bbd0*/  FMUL.FTZ R167, R178, UR25 ;  /* 0x00000019b2a77c20 */ /* 0x000fe20008410000 */
[----:B------:R-:W-:Y:S01]  /*bbe0*/  @P2 IMAD.HI.U32 R8, R172, UR6, RZ ;  /* 0x00000006ac082c27 */ /* 0x000fe2000f8e00ff */
[----:B------:R-:W-:-:S03]  /*bbf0*/  @UP0 ULDC UR6, c[0x0][0x450] ;  /* 0x0001140000060ab9 */ /* 0x000fc60000000800 */
[----:B------:R-:W-:Y:S01]  /*bc00*/  FMUL.FTZ R5, R152, UR25 ;  /* 0x0000001998057c20 */ /* 0x000fe20008410000 */
[----:B------:R-:W-:Y:S01]  /*bc10*/  FMUL.FTZ R14, R153, UR25 ;  /* 0x00000019990e7c20 */ /* 0x000fe20008410000 */
[----:B------:R-:W-:Y:S01]  /*bc20*/  FMUL.FTZ R12, R155, UR25 ;  /* 0x000000199b0c7c20 */ /* 0x000fe20008410000 */
[----:B------:R-:W-:Y:S01]  /*bc30*/  @P2 SHF.R.U32.HI R172, RZ, UR6, R8 ;  /* 0x00000006ffac2c19 */ /* 0x000fe20008011608 */
[----:B------:R-:W-:Y:S01]  /*bc40*/  @!P1 VIADD R8, R20, 0x28c40 ;  /* 0x00028c4014089836 */ /* 0x000fe20000000000 */
[----:B------:R-:W-:Y:S01]  /*bc50*/  USHF.L.U32 UR6, UR21, 0x6, URZ ;  /* 0x0000000615067899 */ /* 0x000fe2000800063f */
[----:B------:R-:W-:Y:S01]  /*bc60*/  FMUL.FTZ R21, R156, UR25 ;  /* 0x000000199c157c20 */ /* 0x000fe20008410000 */
[----:B------:R-:W-:Y:S01]  /*bc70*/  FMUL.FTZ R152, R157, UR25 ;  /* 0x000000199d987c20 */ /* 0x000fe20008410000 */
[----:B------:R-:W2:Y:S01]  /*bc80*/  SHFL.IDX PT, R178, R172, RZ, 0x1c1f ;  /* 0x001c1fffacb27589 */ /* 0x000ea200000e0000 */
[----:B------:R-:W-:Y:S01]  /*bc90*/  @!P1 PRMT R8, RZ, 0x654, R8 ;  /* 0x00000654ff089816 */ /* 0x000fe20000000008 */
[----:B-1----:R-:W-:Y:S01]  /*bca0*/  FMUL.FTZ R6, R154, UR25 ;  /* 0x000000199a067c20 */ /* 0x002fe20008410000 */
        /* <DEDUP_REMOVED lines=20> */
[----:B------:R-:W3:Y:S01]  /*bdf0*/  MUFU.TANH R5, R5 ;  /* 0x0000000500057308 */ /* 0x000ee20000002400 */
[----:B-1----:R-:W-:-:S05]  /*be00*/  IMAD.U32 R8, RZ, RZ, UR6 ;  /* 0x00000006ff087e24 */ /* 0x002fca000f8e00ff */
[----:B------:R-:W-:Y:S02]  /*be10*/  IADD3 R8, -R2, 0x1, -R8 ;  /* 0x0000000102087810 */ /* 0x000fe40007ffe908 */
[----:B------:R-:W1:Y:S02]  /*be20*/  MUFU.TANH R14, R14 ;  /* 0x0000000e000e7308 */ /* 0x000e640000002400 */
[----:B------:R-:W-:-:S06]  /*be30*/  IADD3 R8, -R9, UR49, R8 ;  /* 0x0000003109087c10 */ /* 0x000fcc000fffe108 */
[----:B------:R-:W4:Y:S01]  /*be40*/  MUFU.TANH R6, R6 ;  /* 0x0000000600067308 */ /* 0x000f220000002400 */
[C---:B------:R-:W-:Y:S02]  /*be50*/  VIADD R182, R8.reuse, UR26 ;  /* 0x0000001a08b67c36 */ /* 0x040fe40008000000 */
[----:B------:R-:W-:Y:S02]  /*be60*/  VIADD R181, R8, UR20 ;  /* 0x0000001408b57c36 */ /* 0x000fe40008000000 */
[--C-:B--2---:R-:W-:Y:S02]  /*be70*/  IMAD.IADD R180, R182, 0x1, R178.reuse ;  /* 0x00000001b6b47824 */ /* 0x104fe400078e02b2 */
[----:B------:R-:W-:Y:S01]  /*be80*/  IMAD.IADD R179, R181, 0x1, R178 ;  /* 0x00000001b5b37824 */ /* 0x000fe200078e02b2 */
[----:B------:R-:W2:Y:S08]  /*be90*/  MUFU.TANH R12, R12 ;  /* 0x0000000c000c7308 */ /* 0x000eb00000002400 */
        /* <DEDUP_REMOVED lines=28> */
[----:B-1234-:R-:W-:Y:S05]  /*c060*/  @!P5 BRA `(.L_x_2407) ;  /* 0x00000000005cd947 */ /* 0x01efea0003800000 */
        /* <DEDUP_REMOVED lines=13> */
.L_x_2409:
[----:B------:R-:W-:-:S05]  /*c140*/  IMAD.U32 R183, RZ, RZ, UR24 ;  /* 0x00000018ffb77e24 */ /* 0x000fca000f8e00ff */
[----:B------:R-:W-:-:S13]  /*c150*/  ISETP.NE.AND P2, PT, R183, 0x1, PT ;  /* 0x00000001b700780c */ /* 0x000fda0003f45270 */
[----:B------:R-:W1:Y:S02]  /*c160*/  @P2 LDC.64 R8, c[0x0][0x9e8] ;  /* 0x00027a00ff082b82 */ /* 0x000e640000000a00 */
[----:B-1----:R-:W-:-:S05]  /*c170*/  @P2 IMAD.HI.U32 R8, R178, R8, RZ ;  /* 0x00000008b2082227 */ /* 0x002fca00078e00ff */
[----:B------:R-:W-:-:S07]  /*c180*/  @P2 SHF.R.U32.HI R178, RZ, R9, R8 ;  /* 0x00000009ffb22219 */ /* 0x000fce0000011608 */
.L_x_2410:
[----:B------:R-:W-:Y:S05]  /*c190*/  BSYNC B0 ;  /* 0x0000000000007941 */ /* 0x000fea0003800000 */
.L_x_2408:
[----:B------:R-:W-:-:S04]  /*c1a0*/  IMAD R178, R178, R183, -UR6 ;  /* 0x80000006b2b27e24 */ /* 0x000fc8000f8e02b7 */
[----:B------:R-:W-:-:S05]  /*c1b0*/  IMAD.IADD R178, R178, 0x1, -R2 ;  /* 0x00000001b2b27824 */ /* 0x000fca00078e0a02 */
[----:B------:R-:W-:Y:S02]  /*c1c0*/  VIMNMX R179, R179, R178, !PT ;  /* 0x000000b2b3b37248 */ /* 0x000fe40007fe0100 */
[----:B------:R-:W-:-:S07]  /*c1d0*/  VIADDMNMX R180, R178, R183, R180, PT ;  /* 0x000000b7b2b47246 */ /* 0x000fce00038001b4 */
.L_x_2407:
        /* <DEDUP_REMOVED lines=9> */
[C---:B------:R-:W-:Y:S02]  /*c270*/  ISETP.LT.OR P6, PT, R180.reuse, 0x2, P6 ;  /* 0x00000002b400780c */ /* 0x040fe400037c1670 */
[----:B------:R-:W-:Y:S01]  /*c280*/  ISETP.LT.OR P3, PT, R180, 0x9, P3 ;  /* 0x00000009b400780c */ /* 0x000fe20001f61670 */
[--C-:B-1----:R-:W-:Y:S01]  /*c290*/  IMAD.IADD R182, R182, 0x1, R172.reuse ;  /* 0x00000001b6b67824 */ /* 0x102fe200078e02ac */
[----:B------:R-:W-:Y:S01]  /*c2a0*/  ISETP.LT.OR P4, PT, R180, 0xa, P4 ;  /* 0x0000000ab400780c */ /* 0x000fe20002781670 */
[----:B------:R-:W-:Y:S01]  /*c2b0*/  IMAD.IADD R181, R181, 0x1, R172 ;  /* 0x00000001b5b57824 */ /* 0x000fe200078e02ac */
        /* <DEDUP_REMOVED lines=38> */
[----:B------:R-:W-:Y:S01]  /*c520*/  FSEL R177, R177, -INF , !P4 ;  /* 0xff800000b1b17808 */ /* 0x000fe20006000000 */
[----:B------:R-:W-:Y:S06]  /*c530*/  @!P5 BRA `(.L_x_2411) ;  /* 0x00000000005cd947 */ /* 0x000fec0003800000 */
        /* <DEDUP_REMOVED lines=13> */
.L_x_2413:
[----:B------:R-:W-:-:S05]  /*c610*/  IMAD.U32 R5, RZ, RZ, UR24 ;  /* 0x00000018ff057e24 */ /* 0x000fca000f8e00ff */
[----:B------:R-:W-:-:S13]  /*c620*/  ISETP.NE.AND P3, PT, R5, 0x1, PT ;  /* 0x000000010500780c */ /* 0x000fda0003f65270 */
[----:B------:R-:W0:Y:S02]  /*c630*/  @P3 LDC.64 R8, c[0x0][0x9e8] ;  /* 0x00027a00ff083b82 */ /* 0x000e240000000a00 */
[----:B0-----:R-:W-:-:S05]  /*c640*/  @P3 IMAD.HI.U32 R8, R172, R8, RZ ;  /* 0x00000008ac083227 */ /* 0x001fca00078e00ff */
[----:B------:R-:W-:-:S07]  /*c650*/  @P3 SHF.R.U32.HI R172, RZ, R9, R8 ;  /* 0x00000009ffac3219 */ /* 0x000fce0000011608 */
.L_x_2414:
[----:B------:R-:W-:Y:S05]  /*c660*/  BSYNC B0 ;  /* 0x0000000000007941 */ /* 0x000fea0003800000 */
.L_x_2412:
[----:B------:R-:W-:-:S04]  /*c670*/  IMAD R172, R172, R5, -UR6 ;  /* 0x80000006acac7e24 */ /* 0x000fc8000f8e0205 */
[----:B------:R-:W-:-:S05]  /*c680*/  IMAD.IADD R172, R172, 0x1, -R2 ;  /* 0x00000001acac7824 */ /* 0x000fca00078e0a02 */
[----:B------:R-:W-:Y:S02]  /*c690*/  VIMNMX R181, R181, R172, !PT ;  /* 0x000000acb5b57248 */ /* 0x000fe40007fe0100 */
[----:B------:R-:W-:-:S07]  /*c6a0*/  VIADDMNMX R182, R172, R5, R182, PT ;  /* 0x00000005acb67246 */ /* 0x000fce00038001b6 */
.L_x_2411:
        /* <DEDUP_REMOVED lines=22> */
[----:B------:R-:W-:Y:S02]  /*c810*/  ISETP.GT.AND P4, PT, R181, 0x1, P2 ;  /* 0x00000001b500780c */ /* 0x000fe40001784270 */
[----:B------:R-:W-:Y:S02]  /*c820*/  FMNMX.FTZ R5, R170, R5, !PT ;  /* 0x00000005aa057209 */ /* 0x000fe40007810000 */
[----:B------:R-:W-:-:S02]  /*c830*/  ISETP.LT.OR P6, PT, R182, 0x1, P6 ;  /* 0x00000001b600780c */ /* 0x000fc400037c1670 */
[----:B------:R-:W-:Y:S02]  /*c840*/  FMNMX.FTZ R5, R171, R5, !PT ;  /* 0x00000005ab057209 */ /* 0x000fe40007810000 */
[----:B------:R-:W-:Y:S02]  /*c850*/  ISETP.LT.OR P4, PT, R182, 0x2, P4 ;  /* 0x00000002b600780c */ /* 0x000fe40002781670 */
[----:B------:R-:W-:Y:S02]  /*c860*/  FMNMX.FTZ R5, R175, R5, !PT ;  /* 0x00000005af057209 */ /* 0x000fe40007810000 */
[----:B------:R-:W-:Y:S02]  /*c870*/  FSEL R12, R12, -INF , !P4 ;  /* 0xff8000000c0c7808 */ /* 0x000fe40006000000 */
[----:B------:R-:W-:Y:S02]  /*c880*/  FMNMX.FTZ R5, R176, R5, !PT ;  /* 0x00000005b0057209 */ /* 0x000fe40007810000 */
[----:B------:R-:W-:-:S02]  /*c890*/  ISETP.GT.AND P4, PT, R181, 0x10, P2 ;  /* 0x00000010b500780c */ /* 0x000fc40001784270 */
[----:B------:R-:W-:Y:S02]  /*c8a0*/  FMNMX.FTZ R5, R177, R5, !PT ;  /* 0x00000005b1057209 */ /* 0x000fe40007810000 */
[----:B------:R-:W-:-:S03]  /*c8b0*/  ISETP.LT.OR P4, PT, R182, 0x11, P4 ;  /* 0x00000011b600780c */ /* 0x000fc60002781670 */
[----:B------:R-:W0:Y:S01]  /*c8c0*/  SHFL.BFLY PT, R8, R5, 0x2, 0x1f ;  /* 0x0c401f0005087f89 */ /* 0x000e2200000e0000 */
[----:B------:R-:W-:Y:S02]  /*c8d0*/  FSEL R153, R153, -INF , !P4 ;  /* 0xff80000099997808 */ /* 0x000fe40006000000 */
[----:B------:R-:W-:-:S04]  /*c8e0*/  ISETP.GT.AND P4, PT, R181, 0x19, P2 ;  /* 0x00000019b500780c */ /* 0x000fc80001784270 */
[----:B------:R-:W-:-:S04]  /*c8f0*/  ISETP.LT.OR P4, PT, R182, 0x1a, P4 ;  /* 0x0000001ab600780c */ /* 0x000fc80002781670 */
[----:B------:R-:W-:Y:S02]  /*c900*/  FSEL R158, R158, -INF , !P4 ;  /* 0xff8000009e9e7808 */ /* 0x000fe40006000000 */
[----:B------:R-:W-:-:S04]  /*c910*/  ISETP.GT.AND P4, PT, R181, 0x28, P2 ;  /* 0x00000028b500780c */ /* 0x000fc80001784270 */
[----:B------:R-:W-:-:S04]  /*c920*/  ISETP.LT.OR P4, PT, R182, 0x29, P4 ;  /* 0x00000029b600780c */ /* 0x000fc80002781670 */
[----:B------:R-:W-:Y:S02]  /*c930*/  FSEL R163, R163, -INF , !P4 ;  /* 0xff800000a3a37808 */ /* 0x000fe40006000000 */
[----:B------:R-:W-:Y:S02]  /*c940*/  ISETP.GT.AND P4, PT, R181, 0x30, P2 ;  /* 0x00000030b500780c */ /* 0x000fe40001784270 */
[----:B0-----:R-:W-:Y:S02]  /*c950*/  FMNMX.FTZ R5, R5, R8, !PT ;  /* 0x0000000805057209 */ /* 0x001fe40007810000 */
[----:B------:R-:W-:-:S03]  /*c960*/  ISETP.LT.OR P4, PT, R182, 0x31, P4 ;  /* 0x00000031b600780c */ /* 0x000fc60002781670 */
[----:B------:R-:W0:Y:S01]  /*c970*/  SHFL.BFLY PT, R8, R5, 0x1, 0x1f ;  /* 0x0c201f0005087f89 */ /* 0x000e2200000e0000 */
[----:B------:R-:W-:Y:S02]  /*c980*/  FSEL R167, R167, -INF , !P4 ;  /* 0xff800000a7a77808 */ /* 0x000fe40006000000 */
[----:B0-----:R-:W-:-:S04]  /*c990*/  FMNMX.FTZ R5, R5, R8, !PT ;  /* 0x0000000805057209 */ /* 0x001fc80007810000 */
[C---:B------:R-:W-:Y:S01]  /*c9a0*/  FSETP.NEU.FTZ.AND P3, PT, R5.reuse, -INF , PT ;  /* 0xff8000000500780b */ /* 0x040fe20003f7d000 */
[----:B------:R-:W-:-:S03]  /*c9b0*/  FMUL.FTZ R8, R5, UR10 ;  /* 0x0000000a05087c20 */ /* 0x000fc60008410000 */
[----:B------:R-:W-:Y:S02]  /*c9c0*/  FSEL R9, R5, RZ, P3 ;  /* 0x000000ff05097208 */ /* 0x000fe40001800000 */
[----:B------:R-:W-:Y:S02]  /*c9d0*/  FSEL R8, R8, RZ, P3 ;  /* 0x000000ff08087208 */ /* 0x000fe40001800000 */
[----:B------:R-:W-:Y:S01]  /*c9e0*/  ISETP.GT.AND P3, PT, R181, 0x8, P2 ;  /* 0x00000008b500780c */ /* 0x000fe20001764270 */
[----:B------:R-:W-:Y:S02]  /*c9f0*/  FADD.FTZ R9, -R9, R11 ;  /* 0x0000000b09097221 */ /* 0x000fe40000010100 */
        /* <DEDUP_REMOVED lines=16> */
[----:B------:R-:W-:Y:S01]  /*cb00*/  FMUL.FTZ R8, R9, UR10 ;  /* 0x0000000a09087c20 */ /* 0x000fe20008410000 */
[----:B------:R-:W-:Y:S01]  /*cb10*/  MUFU.EX2 R152, R178 ;  /* 0x000000b200987308 */ /* 0x000fe20000000800 */
[----:B------:R-:W-:-:S04]  /*cb20*/  ISETP.LT.OR P3, PT, R182, 0x9, P3 ;  /* 0x00000009b600780c */ /* 0x000fc80001f61670 */
[----:B------:R-:W-:Y:S02]  /*cb30*/  FSEL R13, R13, -INF , !P3 ;  /* 0xff8000000d0d7808 */ /* 0x000fe40005800000 */
[----:B------:R-:W-:Y:S01]  /*cb40*/  ISETP.GT.AND P3, PT, R181, 0x11, P2 ;  /* 0x00000011b500780c */ /* 0x000fe20001764270 */
[----:B------:R-:W0:Y:S03]  /*cb50*/  MUFU.EX2 R8, R8 ;  /* 0x0000000800087308 */ /* 0x000e260000000800 */
[----:B------:R-:W-:-:S04]  /*cb60*/  ISETP.LT.OR P3, PT, R182, 0x12, P3 ;  /* 0x00000012b600780c */ /* 0x000fc80001f61670 */
[----:B------:R-:W-:Y:S01]  /*cb70*/  FSEL R154, R154, -INF , !P3 ;  /* 0xff8000009a9a7808 */ /* 0x000fe20005800000 */
[----:B------:R-:W1:Y:S01]  /*cb80*/  MUFU.EX2 R14, R14 ;  /* 0x0000000e000e7308 */ /* 0x000e620000000800 */
[----:B------:R-:W-:-:S04]  /*cb90*/  ISETP.GT.AND P3, PT, R181, 0x20, P2 ;  /* 0x00000020b500780c */ /* 0x000fc80001764270 */
[----:B------:R-:W-:-:S03]  /*cba0*/  ISETP.LT.OR P3, PT, R182, 0x21, P3 ;  /* 0x00000021b600780c */ /* 0x000fc60001f61670 */
[----:B------:R-:W2:Y:S01]  /*cbb0*/  MUFU.EX2 R21, R21 ;  /* 0x0000001500157308 */ /* 0x000ea20000000800 */
[----:B0-----:R-:W-:Y:S01]  /*cbc0*/  FFMA.FTZ R3, R8, R3, R152 ;  /* 0x0000000308037223 */ /* 0x001fe20000010098 */
[----:B------:R-:W-:Y:S01]  /*cbd0*/  FSEL R160, R160, -INF , !P3 ;  /* 0xff800000a0a07808 */ /* 0x000fe20005800000 */
[-C--:B------:R-:W-:Y:S01]  /*cbe0*/  FMUL.FTZ R24, R24, R8.reuse ;  /* 0x0000000818187220 */ /* 0x080fe20000410000 */
[----:B------:R-:W-:Y:S01]  /*cbf0*/  ISETP.GT.AND P3, PT, R181, 0x29, P2 ;  /* 0x00000029b500780c */ /* 0x000fe20001764270 */
[-C--:B------:R-:W-:Y:S01]  /*cc00*/  FMUL.FTZ R25, R25, R8.reuse ;  /* 0x0000000819197220 */ /* 0x080fe20000410000 */
[-C--:B------:R-:W-:Y:S01]  /*cc10*/  FMUL.FTZ R28, R28, R8.reuse ;  /* 0x000000081c1c7220 */ /* 0x080fe20000410000 */
[----:B------:R-:W-:Y:S01]  /*cc20*/  FMUL.FTZ R29, R29, R8 ;  /* 0x000000081d1d7220 */ /* 0x000fe20000410000 */
[----:B------:R-:W-:Y:S01]  /*cc30*/  ISETP.LT.OR P3, PT, R182, 0x2a, P3 ;  /* 0x0000002ab600780c */ /* 0x000fe20001f61670 */
[C---:B-1----:R-:W-:Y:S01]  /*cc40*/  FADD.FTZ R3, R14.reuse, R3 ;  /* 0x000000030e037221 */ /* 0x042fe20000010000 */
[----:B------:R-:W-:Y:S01]  /*cc50*/  F2FP.F16.F32.PACK_AB R152, R14, R152 ;  /* 0x000000980e98723e */ /* 0x000fe200000000ff */
[----:B------:R-:W0:Y:S01]  /*cc60*/  MUFU.EX2 R11, R11 ;  /* 0x0000000b000b7308 */ /* 0x000e220000000800 */
[----:B------:R-:W-:Y:S01]  /*cc70*/  FSEL R14, R6, -INF , !P6 ;  /* 0xff800000060e7808 */ /* 0x000fe20007000000 */
[-C--:B------:R-:W-:Y:S01]  /*cc80*/  FMUL.FTZ R32, R32, R8.reuse ;  /* 0x0000000820207220 */ /* 0x080fe20000410000 */
[----:B------:R-:W-:Y:S01]  /*cc90*/  FSEL R166, R166, -INF , !P3 ;  /* 0xff800000a6a67808 */ /* 0x000fe20005800000 */
[----:B------:R-:W-:Y:S01]  /*cca0*/  FMUL.FTZ R33, R33, R8 ;  /* 0x0000000821217220 */ /* 0x000fe20000410000 */
[----:B------:R-:W-:Y:S01]  /*ccb0*/  FMNMX.FTZ R6, R14, R10, !PT ;  /* 0x0000000a0e067209 */ /* 0x000fe20007810000 */
[----:B--2---:R-:W-:Y:S01]  /*ccc0*/  FADD.FTZ R3, R21, R3 ;  /* 0x0000000315037221 */ /* 0x004fe20000010000 */
[C---:B------:R-:W-:Y:S01]  /*ccd0*/  ISETP.GT.AND P3, PT, R181.reuse, 0x31, P2 ;  /* 0x00000031b500780c */ /* 0x040fe20001764270 */
[----:B------:R-:W1:Y:S01]  /*cce0*/  MUFU.EX2 R156, R156 ;  /* 0x0000009c009c7308 */ /* 0x000e620000000800 */
[----:B------:R-:W-:Y:S01]  /*ccf0*/  FMNMX.FTZ R6, R12, R6, !PT ;  /* 0x000000060c067209 */ /* 0x000fe20007810000 */
[-C--:B------:R-:W-:Y:S01]  /*cd00*/  FMUL.FTZ R36, R36, R8.reuse ;  /* 0x0000000824247220 */ /* 0x080fe20000410000 */
[----:B------:R-:W-:Y:S01]  /*cd10*/  ISETP.GT.AND P6, PT, R181, 0x38, P2 ;  /* 0x00000038b500780c */ /* 0x000fe200017c4270 */
[----:B------:R-:W-:Y:S01]  /*cd20*/  FMUL.FTZ R37, R37, R8 ;  /* 0x0000000825257220 */ /* 0x000fe20000410000 */
[----:B------:R-:W-:Y:S01]  /*cd30*/  FMNMX.FTZ R6, R13, R6, !PT ;  /* 0x000000060d067209 */ /* 0x000fe20007810000 */
[----:B------:R-:W-:Y:S01]  /*cd40*/  FMUL.FTZ R40, R40, R8 ;  /* 0x0000000828287220 */ /* 0x000fe20000410000 */
[----:B------:R-:W-:Y:S01]  /*cd50*/  ISETP.LT.OR P3, PT, R182, 0x32, P3 ;  /* 0x00000032b600780c */ /* 0x000fe20001f61670 */
[----:B------:R-:W2:Y:S01]  /*cd60*/  MUFU.EX2 R157, R157 ;  /* 0x0000009d009d7308 */ /* 0x000ea20000000800 */
[----:B------:R-:W-:Y:S01]  /*cd70*/  FMNMX.FTZ R6, R15, R6, !PT ;  /* 0x000000060f067209 */ /* 0x000fe20007810000 */
[----:B0-----:R-:W-:Y:S01]  /*cd80*/  FADD.FTZ R3, R11, R3 ;  /* 0x000000030b037221 */ /* 0x001fe20000010000 */
[----:B------:R-:W-:Y:S01]  /*cd90*/  ISETP.GT.AND P2, PT, R181, 0x39, P2 ;  /* 0x00000039b500780c */ /* 0x000fe20001744270 */
[----:B------:R-:W-:Y:S01]  /*cda0*/  FMUL.FTZ R41, R41, R8 ;  /* 0x0000000829297220 */ /* 0x000fe20000410000 */
[----:B------:R-:W-:Y:S01]  /*cdb0*/  FMNMX.FTZ R6, R153, R6, !PT ;  /* 0x0000000699067209 */ /* 0x000fe20007810000 */
[----:B------:R-:W-:Y:S01]  /*cdc0*/  FMUL.FTZ R44, R44, R8 ;  /* 0x000000082c2c7220 */ /* 0x000fe20000410000 */
[----:B------:R-:W-:Y:S01]  /*cdd0*/  ISETP.LT.OR P6, PT, R182, 0x39, P6 ;  /* 0x00000039b600780c */ /* 0x000fe200037c1670 */
[----:B------:R-:W0:Y:S01]  /*cde0*/  MUFU.EX2 R159, R159 ;  /* 0x0000009f009f7308 */ /* 0x000e220000000800 */
[----:B------:R-:W-:Y:S01]  /*cdf0*/  FMNMX.FTZ R6, R154, R6, !PT ;  /* 0x000000069a067209 */ /* 0x000fe20007810000 */
[----:B-1----:R-:W-:Y:S01]  /*ce00*/  FADD.FTZ R3, R156, R3 ;  /* 0x000000039c037221 */ /* 0x002fe20000010000 */
[----:B------:R-:W-:Y:S01]  /*ce10*/  FSEL R169, R169, -INF , !P3 ;  /* 0xff800000a9a97808 */ /* 0x000fe20005800000 */
[----:B------:R-:W-:Y:S01]  /*ce20*/  FMUL.FTZ R45, R45, R8 ;  /* 0x000000082d2d7220 */ /* 0x000fe20000410000 */
[----:B------:R-:W-:Y:S01]  /*ce30*/  FMNMX.FTZ R6, R155, R6, !PT ;  /* 0x000000069b067209 */ /* 0x000fe20007810000 */
[----:B------:R-:W-:Y:S01]  /*ce40*/  FMUL.FTZ R48, R48, R8 ;  /* 0x0000000830307220 */ /* 0x000fe20000410000 */
[----:B------:R-:W-:Y:S01]  /*ce50*/  ISETP.LT.OR P2, PT, R182, 0x3a, P2 ;  /* 0x0000003ab600780c */ /* 0x000fe20001741670 */
[----:B------:R-:W1:Y:S01]  /*ce60*/  MUFU.EX2 R162, R162 ;  /* 0x000000a200a27308 */ /* 0x000e620000000800 */
[----:B------:R-:W-:Y:S01]  /*ce70*/  FMNMX.FTZ R6, R158, R6, !PT ;  /* 0x000000069e067209 */ /* 0x000fe20007810000 */
[----:B--2---:R-:W-:Y:S01]  /*ce80*/  FADD.FTZ R3, R157, R3 ;  /* 0x000000039d037221 */ /* 0x004fe20000010000 */
[----:B------:R-:W-:Y:S01]  /*ce90*/  FSEL R173, R173, -INF , !P6 ;  /* 0xff800000adad7808 */ /* 0x000fe20007000000 */
[----:B------:R-:W-:Y:S01]  /*cea0*/  FMUL.FTZ R49, R49, R8 ;  /* 0x0000000831317220 */ /* 0x000fe20000410000 */
[----:B------:R-:W-:Y:S01]  /*ceb0*/  FMNMX.FTZ R6, R160, R6, !PT ;  /* 0x00000006a0067209 */ /* 0x000fe20007810000 */
[----:B------:R-:W-:Y:S01]  /*cec0*/  FMUL.FTZ R52, R52, R8 ;  /* 0x0000000834347220 */ /* 0x000fe20000410000 */
[----:B------:R-:W-:Y:S01]  /*ced0*/  FSEL R174, R174, -INF , !P2 ;  /* 0xff800000aeae7808 */ /* 0x000fe20005000000 */
[----:B------:R-:W2:Y:S01]  /*cee0*/  MUFU.EX2 R164, R164 ;  /* 0x000000a400a47308 */ /* 0x000ea20000000800 */
[----:B------:R-:W-:Y:S01]  /*cef0*/  FMNMX.FTZ R6, R161, R6, !PT ;  /* 0x00000006a1067209 */ /* 0x000fe20007810000 */
[----:B0-----:R-:W-:Y:S01]  /*cf00*/  FADD.FTZ R3, R159, R3 ;  /* 0x000000039f037221 */ /* 0x001fe20000010000 */
[----:B------:R-:W-:Y:S01]  /*cf10*/  ISETP.NE.AND P3, PT, R17, RZ, PT ;  /* 0x000000ff1100720c */ /* 0x000fe20003f65270 */
[----:B------:R-:W-:Y:S01]  /*cf20*/  FMUL.FTZ R53, R53, R8 ;  /* 0x0000000835357220 */ /* 0x000fe20000410000 */
[----:B------:R-:W-:Y:S01]  /*cf30*/  FMNMX.FTZ R6, R163, R6, !PT ;  /* 0x00000006a3067209 */ /* 0x000fe20007810000 */
[----:B------:R-:W-:Y:S01]  /*cf40*/  FMUL.FTZ R56, R56, R8 ;  /* 0x0000000838387220 */ /* 0x000fe20000410000 */
[----:B------:R-:W-:Y:S01]  /*cf50*/  F2FP.F16.F32.PACK_AB R156, R157, R156 ;  /* 0x0000009c9d9c723e */ /* 0x000fe200000000ff */
[----:B------:R-:W0:Y:S01]  /*cf60*/  MUFU.EX2 R165, R165 ;  /* 0x000000a500a57308 */ /* 0x000e220000000800 */
[----:B------:R-:W-:Y:S01]  /*cf70*/  FMNMX.FTZ R6, R166, R6, !PT ;  /* 0x00000006a6067209 */ /* 0x000fe20007810000 */
[----:B-1----:R-:W-:Y:S01]  /*cf80*/  FADD.FTZ R3, R162, R3 ;  /* 0x00000003a2037221 */ /* 0x002fe20000010000 */
[-C--:B------:R-:W-:Y:S01]  /*cf90*/  FMUL.FTZ R57, R57, R8.reuse ;  /* 0x0000000839397220 */ /* 0x080fe20000410000 */
[----:B------:R-:W-:Y:S01]  /*cfa0*/  FMUL.FTZ R60, R60, R8 ;  /* 0x000000083c3c7220 */ /* 0x000fe20000410000 */
[----:B------:R-:W-:Y:S01]  /*cfb0*/  FMNMX.FTZ R6, R167, R6, !PT ;  /* 0x00000006a7067209 */ /* 0x000fe20007810000 */
[-C--:B------:R-:W-:Y:S01]  /*cfc0*/  FMUL.FTZ R61, R61, R8.reuse ;  /* 0x000000083d3d7220 */ /* 0x080fe20000410000 */
[----:B------:R-:W-:Y:S01]  /*cfd0*/  FMUL.FTZ R64, R64, R8 ;  /* 0x0000000840407220 */ /* 0x000fe20000410000 */
[----:B------:R-:W1:Y:S01]  /*cfe0*/  MUFU.EX2 R168, R168 ;  /* 0x000000a800a87308 */ /* 0x000e620000000800 */
[----:B------:R-:W-:Y:S01]  /*cff0*/  FMNMX.FTZ R6, R169, R6, !PT ;  /* 0x00000006a9067209 */ /* 0x000fe20007810000 */
[----:B--2---:R-:W-:Y:S01]  /*d000*/  FADD.FTZ R3, R164, R3 ;  /* 0x00000003a4037221 */ /* 0x004fe20000010000 */
[-C--:B------:R-:W-:Y:S01]  /*d010*/  FMUL.FTZ R65, R65, R8.reuse ;  /* 0x0000000841417220 */ /* 0x080fe20000410000 */
[----:B------:R-:W-:Y:S01]  /*d020*/  FMUL.FTZ R68, R68, R8 ;  /* 0x0000000844447220 */ /* 0x000fe20000410000 */
[----:B------:R-:W-:Y:S01]  /*d030*/  FMNMX.FTZ R6, R173, R6, !PT ;  /* 0x00000006ad067209 */ /* 0x000fe20007810000 */
[-C--:B------:R-:W-:Y:S01]  /*d040*/  FMUL.FTZ R69, R69, R8.reuse ;  /* 0x0000000845457220 */ /* 0x080fe20000410000 */
[----:B------:R-:W-:Y:S01]  /*d050*/  FMUL.FTZ R72, R72, R8 ;  /* 0x0000000848487220 */ /* 0x000fe20000410000 */
[----:B------:R-:W2:Y:S01]  /*d060*/  MUFU.EX2 R170, R170 ;  /* 0x000000aa00aa7308 */ /* 0x000ea20000000800 */
[----:B------:R-:W-:Y:S01]  /*d070*/  FMNMX.FTZ R6, R174, R6, !PT ;  /* 0x00000006ae067209 */ /* 0x000fe20007810000 */
[----:B0-----:R-:W-:Y:S01]  /*d080*/  FADD.FTZ R3, R165, R3 ;  /* 0x00000003a5037221 */ /* 0x001fe20000010000 */
[-C--:B------:R-:W-:Y:S01]  /*d090*/  FMUL.FTZ R73, R73, R8.reuse ;  /* 0x0000000849497220 */ /* 0x080fe20000410000 */
[-C--:B------:R-:W-:Y:S01]  /*d0a0*/  FMUL.FTZ R76, R76, R8.reuse ;  /* 0x000000084c4c7220 */ /* 0x080fe20000410000 */
[-C--:B------:R-:W-:Y:S01]  /*d0b0*/  FMUL.FTZ R77, R77, R8.reuse ;  /* 0x000000084d4d7220 */ /* 0x080fe20000410000 */
[----:B------:R-:W0:Y:S01]  /*d0c0*/  SHFL.BFLY PT, R9, R6, 0x2, 0x1f ;  /* 0x0c401f0006097f89 */ /* 0x000e2200000e0000 */
        /* <DEDUP_REMOVED lines=17> */
[----:B------:R-:W-:Y:S01]  /*d1e0*/  MUFU.EX2 R177, R177 ;  /* 0x000000b100b17308 */ /* 0x000fe20000000800 */
[----:B---3--:R-:W-:Y:S01]  /*d1f0*/  FADD.FTZ R3, R171, R3 ;  /* 0x00000003ab037221 */ /* 0x008fe20000010000 */
[-C--:B------:R-:W-:Y:S01]  /*d200*/  FMUL.FTZ R105, R105, R8.reuse ;  /* 0x0000000869697220 */ /* 0x080fe20000410000 */
[-C--:B------:R-:W-:Y:S01]  /*d210*/  FMUL.FTZ R108, R108, R8.reuse ;  /* 0x000000086c6c7220 */ /* 0x080fe20000410000 */
[-C--:B------:R-:W-:Y:S01]  /*d220*/  FMUL.FTZ R109, R109, R8.reuse ;  /* 0x000000086d6d7220 */ /* 0x080fe20000410000 */
[-C--:B------:R-:W-:Y:S01]  /*d230*/  FMUL.FTZ R112, R112, R8.reuse ;  /* 0x0000000870707220 */ /* 0x080fe20000410000 */
[----:B0-----:R-:W-:Y:S01]  /*d240*/  FMNMX.FTZ R6, R6, R9, !PT ;  /* 0x0000000906067209 */ /* 0x001fe20007810000 */
[-C--:B------:R-:W-:Y:S01]  /*d250*/  FMUL.FTZ R113, R113, R8.reuse ;  /* 0x0000000871717220 */ /* 0x080fe20000410000 */
[-C--:B------:R-:W-:Y:S01]  /*d260*/  FMUL.FTZ R116, R116, R8.reuse ;  /* 0x0000000874747220 */ /* 0x080fe20000410000 */
[----:B-1----:R-:W-:Y:S01]  /*d270*/  FADD.FTZ R3, R175, R3 ;  /* 0x00000003af037221 */ /* 0x002fe20000010000 */
        /* <DEDUP_REMOVED lines=18> */
[----:B0-----:R-:W-:-:S04]  /*d3a0*/  FMNMX.FTZ R6, R6, R9, !PT ;  /* 0x0000000906067209 */ /* 0x001fc80007810000 */
[C---:B------:R-:W-:Y:S01]  /*d3b0*/  FSETP.NEU.FTZ.AND P2, PT, R6.reuse, -INF , PT ;  /* 0xff8000000600780b */ /* 0x040fe20003f5d000 */
[----:B------:R-:W-:-:S03]  /*d3c0*/  FMUL.FTZ R172, R6, UR10 ;  /* 0x0000000a06ac7c20 */ /* 0x000fc60008410000 */
[----:B------:R-:W-:Y:S02]  /*d3d0*/  FSEL R9, R6, RZ, P2 ;  /* 0x000000ff06097208 */ /* 0x000fe40001000000 */
[----:B------:R-:W-:-:S03]  /*d3e0*/  FSEL R172, R172, RZ, P2 ;  /* 0x000000ffacac7208 */ /* 0x000fc60001000000 */
[----:B------:R-:W-:Y:S01]  /*d3f0*/  FADD.FTZ R9, -R9, R10 ;  /* 0x0000000a09097221 */ /* 0x000fe20000010100 */
[----:B------:R-:W-:Y:S02]  /*d400*/  IMAD.U32 R10, RZ, RZ, UR23 ;  /* 0x00000017ff0a7e24 */ /* 0x000fe4000f8e00ff */
[--C-:B------:R-:W-:Y:S01]  /*d410*/  FFMA.FTZ R14, R14, UR10, -R172.reuse ;  /* 0x0000000a0e0e7c23 */ /* 0x100fe200080108ac */
[--C-:B------:R-:W-:Y:S01]  /*d420*/  FFMA.FTZ R12, R12, UR10, -R172.reuse ;  /* 0x0000000a0c0c7c23 */ /* 0x100fe200080108ac */
[----:B------:R-:W-:Y:S01]  /*d430*/  FMUL.FTZ R9, R9, UR10 ;  /* 0x0000000a09097c20 */ /* 0x000fe20008410000 */
[----:B------:R-:W-:Y:S01]  /*d440*/  FFMA.FTZ R13, R13, UR10, -R172 ;  /* 0x0000000a0d0d7c23 */ /* 0x000fe200080108ac */
[----:B------:R-:W-:Y:S02]  /*d450*/  @!P3 IMAD R10, R10, 0x40, R16 ;  /* 0x000000400a0ab824 */ /* 0x000fe400078e0210 */
[--C-:B------:R-:W-:Y:S01]  /*d460*/  FFMA.FTZ R15, R15, UR10, -R172.reuse ;  /* 0x0000000a0f0f7c23 */ /* 0x100fe200080108ac */
[----:B------:R-:W-:Y:S01]  /*d470*/  MUFU.EX2 R14, R14 ;  /* 0x0000000e000e7308 */ /* 0x000fe20000000800 */
[--C-:B------:R-:W-:Y:S01]  /*d480*/  FFMA.FTZ R153, R153, UR10, -R172.reuse ;  /* 0x0000000a99997c23 */ /* 0x100fe200080108ac */
[--C-:B------:R-:W-:Y:S01]  /*d490*/  FFMA.FTZ R155, R155, UR10, -R172.reuse ;  /* 0x0000000a9b9b7c23 */ /* 0x100fe200080108ac */
[----:B------:R-:W-:Y:S01]  /*d4a0*/  @!P3 LEA R10, R10, UR46, 0x2 ;  /* 0x0000002e0a0abc11 */ /* 0x000fe2000f8e10ff */
[--C-:B------:R-:W-:Y:S01]  /*d4b0*/  FFMA.FTZ R178, R158, UR10, -R172.reuse ;  /* 0x0000000a9eb27c23 */ /* 0x100fe200080108ac */
[----:B------:R-:W-:Y:S01]  /*d4c0*/  F2FP.F16.F32.PACK_AB R158, R162, R159 ;  /* 0x0000009fa29e723e */ /* 0x000fe200000000ff */
[--C-:B------:R-:W-:Y:S01]  /*d4d0*/  FFMA.FTZ R179, R160, UR10, -R172.reuse ;  /* 0x0000000aa0b37c23 */ /* 0x100fe200080108ac */
[--C-:B------:R-:W-:Y:S01]  /*d4e0*/  FFMA.FTZ R161, R161, UR10, -R172.reuse ;  /* 0x0000000aa1a17c23 */ /* 0x100fe200080108ac */
[----:B------:R-:W0:Y:S01]  /*d4f0*/  MUFU.EX2 R9, R9 ;  /* 0x0000000900097308 */ /* 0x000e220000000800 */
[----:B------:R-:W-:Y:S01]  /*d500*/  @!P3 STS [R10+0x28800], R8 ;  /* 0x028800080a00b388 */ /* 0x000fe20000000800 */
[--C-:B------:R-:W-:Y:S01]  /*d510*/  FFMA.FTZ R163, R163, UR10, -R172.reuse ;  /* 0x0000000aa3a37c23 */ /* 0x100fe200080108ac */
[--C-:B------:R-:W-:Y:S01]  /*d520*/  FFMA.FTZ R180, R166, UR10, -R172.reuse ;  /* 0x0000000aa6b47c23 */ /* 0x100fe200080108ac */
[--C-:B------:R-:W-:Y:S01]  /*d530*/  FFMA.FTZ R167, R167, UR10, -R172.reuse ;  /* 0x0000000aa7a77c23 */ /* 0x100fe200080108ac */
[--C-:B------:R-:W-:Y:S01]  /*d540*/  FFMA.FTZ R169, R169, UR10, -R172.reuse ;  /* 0x0000000aa9a97c23 */ /* 0x100fe200080108ac */
[----:B------:R-:W-:Y:S01]  /*d550*/  F2FP.F16.F32.PACK_AB R160, R165, R164 ;  /* 0x000000a4a5a0723e */ /* 0x000fe200000000ff */
[----:B------:R-:W-:Y:S01]  /*d560*/  FFMA.FTZ R173, R173, UR10, -R172 ;  /* 0x0000000aadad7c23 */ /* 0x000fe200080108ac */
[----:B------:R-:W1:Y:S01]  /*d570*/  MUFU.EX2 R12, R12 ;  /* 0x0000000c000c7308 */ /* 0x000e620000000800 */
[----:B------:R-:W-:-:S02]  /*d580*/  F2FP.F16.F32.PACK_AB R162, R170, R168 ;  /* 0x000000a8aaa2723e */ /* 0x000fc400000000ff */
[----:B------:R-:W-:-:S05]  /*d590*/  F2FP.F16.F32.PACK_AB R164, R175, R171 ;  /* 0x000000abafa4723e */ /* 0x000fca00000000ff */
[----:B------:R-:W2:Y:S01]  /*d5a0*/  MUFU.EX2 R13, R13 ;  /* 0x0000000d000d7308 */ /* 0x000ea20000000800 */
[----:B0-----:R0:W-:Y:S01]  /*d5b0*/  @!P3 STS [R10+0x28820], R9 ;  /* 0x028820090a00b388 */ /* 0x0011e20000000800 */
[----:B------:R-:W-:Y:S01]  /*d5c0*/  FFMA.FTZ R4, R9, R4, R14 ;  /* 0x0000000409047223 */ /* 0x000fe2000001000e */
[-C--:B------:R-:W-:Y:S01]  /*d5d0*/  FMUL.FTZ R26, R26, R9.reuse ;  /* 0x000000091a1a7220 */ /* 0x080fe20000410000 */
[-C--:B------:R-:W-:Y:S01]  /*d5e0*/  FMUL.FTZ R27, R27, R9.reuse ;  /* 0x000000091b1b7220 */ /* 0x080fe20000410000 */
[-C--:B------:R-:W-:Y:S01]  /*d5f0*/  FMUL.FTZ R30, R30, R9.reuse ;  /* 0x000000091e1e7220 */ /* 0x080fe20000410000 */
[-C--:B------:R-:W-:Y:S01]  /*d600*/  FMUL.FTZ R31, R31, R9.reuse ;  /* 0x000000091f1f7220 */ /* 0x080fe20000410000 */
[-C--:B------:R-:W-:Y:S01]  /*d610*/  FMUL.FTZ R34, R34, R9.reuse ;  /* 0x0000000922227220 */ /* 0x080fe20000410000 */
[----:B------:R-:W3:Y:S01]  /*d620*/  MUFU.EX2 R15, R15 ;  /* 0x0000000f000f7308 */ /* 0x000ee20000000800 */
[----:B-1----:R-:W-:Y:S01]  /*d630*/  FADD.FTZ R4, R12, R4 ;  /* 0x000000040c047221 */ /* 0x002fe20000010000 */
[----:B------:R-:W-:Y:S01]  /*d640*/  FMUL.FTZ R35, R35, R9 ;  /* 0x0000000923237220 */ /* 0x000fe20000410000 */
[--C-:B0-----:R-:W-:Y:S01]  /*d650*/  FFMA.FTZ R10, R154, UR10, -R172.reuse ;  /* 0x0000000a9a0a7c23 */ /* 0x101fe200080108ac */
[----:B------:R-:W-:Y:S01]  /*d660*/  FFMA.FTZ R172, R174, UR10, -R172 ;  /* 0x0000000aaeac7c23 */ /* 0x000fe200080108ac */
[----:B------:R-:W-:Y:S01]  /*d670*/  F2FP.F16.F32.PACK_AB R154, R11, R21 ;  /* 0x000000150b9a723e */ /* 0x000fe200000000ff */
[-C--:B------:R-:W-:Y:S01]  /*d680*/  FMUL.FTZ R38, R38, R9.reuse ;  /* 0x0000000926267220 */ /* 0x080fe20000410000 */
[-C--:B------:R-:W-:Y:S01]  /*d690*/  FMUL.FTZ R39, R39, R9.reuse ;  /* 0x0000000927277220 */ /* 0x080fe20000410000 */
[----:B------:R0:W1:Y:S01]  /*d6a0*/  MUFU.EX2 R157, R153 ;  /* 0x00000099009d7308 */ /* 0x0000620000000800 */
        /* <DEDUP_REMOVED lines=8> */
[----:B---3--:R-:W-:Y:S01]  /*d730*/  FADD.FTZ R4, R15, R4 ;  /* 0x000000040f047221 */ /* 0x008fe20000010000 */
[----:B0-----:R-:W-:Y:S01]  /*d740*/  F2FP.F16.F32.PACK_AB R153, R12, R14 ;  /* 0x0000000e0c99723e */ /* 0x001fe200000000ff */
        /* <DEDUP_REMOVED lines=12> */
[----:B------:R-:W-:Y:S01]  /*d810*/  FMUL.FTZ R74, R74, R9 ;  /* 0x000000094a4a7220 */ /* 0x000fe20000410000 */
[----:B------:R-:W1:Y:S01]  /*d820*/  MUFU.EX2 R178, R178 ;  /* 0x000000b200b27308 */ /* 0x000e620000000800 */
[C---:B--2---:R-:W-:Y:S01]  /*d830*/  FADD.FTZ R4, R10.reuse, R4 ;  /* 0x000000040a047221 */ /* 0x044fe20000010000 */
[----:B0-----:R-:W-:Y:S01]  /*d840*/  F2FP.F16.F32.PACK_AB R155, R15, R13 ;  /* 0x0000000d0f9b723e */ /* 0x001fe200000000ff */
[----:B------:R-:W-:Y:S01]  /*d850*/  BAR.SYNC.DEFER_BLOCKING 0xf, 0x100 ;  /* 0x03c4000000007b1d */ /* 0x000fe20000010000 */
[----:B------:R-:W-:Y:S01]  /*d860*/  F2FP.F16.F32.PACK_AB R157, R10, R157 ;  /* 0x0000009d0a9d723e */ /* 0x000fe200000000ff */
        /* <DEDUP_REMOVED lines=11> */
[----:B------:R-:W-:Y:S01]  /*d920*/  FMUL.FTZ R94, R94, R9 ;  /* 0x000000095e5e7220 */ /* 0x000fe20000410000 */
[----:B------:R-:W2:Y:S01]  /*d930*/  MUFU.EX2 R161, R161 ;  /* 0x000000a100a17308 */ /* 0x000ea20000000800 */
[C---:B-1----:R-:W-:Y:S01]  /*d940*/  FADD.FTZ R4, R178.reuse, R4 ;  /* 0x00000004b2047221 */ /* 0x042fe20000010000 */
[----:B------:R-:W-:Y:S01]  /*d950*/  F2FP.F16.F32.PACK_AB R159, R178, R159 ;  /* 0x0000009fb29f723e */ /* 0x000fe200000000ff */
[-C--:B------:R-:W-:Y:S01]  /*d960*/  FMUL.FTZ R95, R95, R9.reuse ;  /* 0x000000095f5f7220 */ /* 0x080fe20000410000 */
[-C--:B------:R-:W-:Y:S01]  /*d970*/  FMUL.FTZ R98, R98, R9.reuse ;  /* 0x0000000962627220 */ /* 0x080fe20000410000 */
[-C--:B------:R-:W-:Y:S01]  /*d980*/  FMUL.FTZ R99, R99, R9.reuse ;  /* 0x0000000963637220 */ /* 0x080fe20000410000 */
[-C--:B------:R-:W-:Y:S01]  /*d990*/  FMUL.FTZ R102, R102, R9.reuse ;  /* 0x0000000966667220 */ /* 0x080fe20000410000 */
[-C--:B------:R-:W-:Y:S01]  /*d9a0*/  FMUL.FTZ R103, R103, R9.reuse ;  /* 0x0000000967677220 */ /* 0x080fe20000410000 */
[----:B------:R-:W1:Y:S01]  /*d9b0*/  MUFU.EX2 R163, R163 ;  /* 0x000000a300a37308 */ /* 0x000e620000000800 */
[----:B0-----:R-:W-:Y:S01]  /*d9c0*/  FADD.FTZ R4, R179, R4 ;  /* 0x00000004b3047221 */ /* 0x001fe20000010000 */
[----:B------:R0:W-:Y:S01]  /*d9d0*/  STSM.16.M88.4 [R19+0x26800], R152 ;  /* 0x0268009813007844 */ /* 0x0001e20000000200 */
[-C--:B------:R-:W-:Y:S01]  /*d9e0*/  FMUL.FTZ R106, R106, R9.reuse ;  /* 0x000000096a6a7220 */ /* 0x080fe20000410000 */
[-C--:B------:R-:W-:Y:S01]  /*d9f0*/  FMUL.FTZ R107, R107, R9.reuse ;  /* 0x000000096b6b7220 */ /* 0x080fe20000410000 */
[-C--:B------:R-:W-:Y:S01]  /*da00*/  FMUL.FTZ R110, R110, R9.reuse ;  /* 0x000000096e6e7220 */ /* 0x080fe20000410000 */
[----:B------:R0:W-:Y:S01]  /*da10*/  STSM.16.M88.4 [R22], R156 ;  /* 0x0000009c16007844 */ /* 0x0001e20000000200 */
[----:B------:R-:W-:Y:S01]  /*da20*/  FMUL.FTZ R111, R111, R9 ;  /* 0x000000096f6f7220 */ /* 0x000fe20000410000 */
[----:B------:R-:W3:Y:S01]  /*da30*/  MUFU.EX2 R180, R180 ;  /* 0x000000b400b47308 */ /* 0x000ee20000000800 */
        /* <DEDUP_REMOVED lines=24> */
[----:B--2---:R-:W-:Y:S01]  /*dbc0*/  FADD.FTZ R4, R165, R4 ;  /* 0x00000004a5047221 */ /* 0x004fe20000010000 */
[-C--:B------:R-:W-:Y:S01]  /*dbd0*/  FMUL.FTZ R143, R143, R9.reuse ;  /* 0x000000098f8f7220 */ /* 0x080fe20000410000 */
[-C--:B------:R-:W-:Y:S01]  /*dbe0*/  FMUL.FTZ R146, R146, R9.reuse ;  /* 0x0000000992927220 */ /* 0x080fe20000410000 */
[-C--:B------:R-:W-:Y:S01]  /*dbf0*/  FMUL.FTZ R147, R147, R9.reuse ;  /* 0x0000000993937220 */ /* 0x080fe20000410000 */
[-C--:B------:R-:W-:Y:S01]  /*dc00*/  FMUL.FTZ R150, R150, R9.reuse ;  /* 0x0000000996967220 */ /* 0x080fe20000410000 */
[----:B------:R-:W-:-:S02]  /*dc10*/  FMUL.FTZ R151, R151, R9 ;  /* 0x0000000997977220 */ /* 0x000fc40000410000 */
[----:B------:R-:W2:Y:S01]  /*dc20*/  MUFU.EX2 R167, R173 ;  /* 0x000000ad00a77308 */ /* 0x000ea20000000800 */
[C---:B-1----:R-:W-:Y:S01]  /*dc30*/  FADD.FTZ R4, R169.reuse, R4 ;  /* 0x00000004a9047221 */ /* 0x042fe20000010000 */
[----:B------:R-:W-:-:S06]  /*dc40*/  F2FP.F16.F32.PACK_AB R165, R169, R165 ;  /* 0x000000a5a9a5723e */ /* 0x000fcc00000000ff */
[----:B------:R-:W1:Y:S01]  /*dc50*/  MUFU.EX2 R172, R172 ;  /* 0x000000ac00ac7308 */ /* 0x000e620000000800 */
[----:B---3--:R-:W-:Y:S01]  /*dc60*/  FADD.FTZ R3, R166, R3 ;  /* 0x00000003a6037221 */ /* 0x008fe20000010000 */
[----:B------:R-:W-:-:S03]  /*dc70*/  F2FP.F16.F32.PACK_AB R166, R177, R166 ;  /* 0x000000a6b1a6723e */ /* 0x000fc600000000ff */
[----:B------:R-:W-:Y:S01]  /*dc80*/  FADD.FTZ R3, R177, R3 ;  /* 0x00000003b1037221 */ /* 0x000fe20000010000 */
[----:B--2---:R-:W-:Y:S01]  /*dc90*/  FADD.FTZ R11, R167, R4 ;  /* 0x00000004a70b7221 */ /* 0x004fe20000010000 */
[----:B-1----:R-:W-:-:S03]  /*dca0*/  F2FP.F16.F32.PACK_AB R167, R172, R167 ;  /* 0x000000a7aca7723e */ /* 0x002fc600000000ff */
[----:B------:R-:W-:Y:S02]  /*dcb0*/  FADD.FTZ R4, R172, R11 ;  /* 0x0000000bac047221 */ /* 0x000fe40000010000 */
[----:B------:R0:W-:Y:S01]  /*dcc0*/  STSM.16.M88.4 [R23], R164 ;  /* 0x000000a417007844 */ /* 0x0001e20000000200 */
[----:B------:R-:W-:Y:S05]  /*dcd0*/  @!P0 BRA `(.L_x_2415) ;  /* 0x0000000000048947 */ /* 0x000fea0003800000 */
[----:B------:R-:W-:Y:S01]  /*dce0*/  BPT.TRAP 0x1 ;  /* 0x000000040000795c */ /* 0x000fe20000300000 */
.L_x_2415:
[----:B------:R1:W2:Y:S01]  /*dcf0*/  SYNCS.PHASECHK.TRANS64.TRYWAIT P2, [UR27+0x28c50], R7 ;  /* 0x028c5007ff0075a7 */ /* 0x0002a2000804015b */
[----:B------:R-:W-:Y:S05]  /*dd00*/  @!P0 BRA `(.L_x_2416) ;  /* 0x0000000000048947 */ /* 0x000fea0003800000 */
[----:B------:R-:W-:Y:S01]  /*dd10*/  BPT.TRAP 0x1 ;  /* 0x000000040000795c */ /* 0x000fe20000300000 */
.L_x_2416:
[----:B--2---:R-:W-:Y:S05]  /*dd20*/  @P2 BRA `(.L_x_2417) ;  /* 0x0000000000082947 */ /* 0x004fea0003800000 */
[----:B------:R-:W2:Y:S02]  /*dd30*/  SYNCS.PHASECHK.TRANS64.TRYWAIT P2, [UR27+0x28c50], R7 ;  /* 0x028c5007ff0075a7 */ /* 0x000ea4000804015b */
[----:B--2---:R-:W-:Y:S05]  /*dd40*/  @!P2 BRA `(.L_x_2418) ;  /* 0x000000d80040a947 */ /* 0x004fea0003800000 */
.L_x_2417:
[----:B------:R-:W-:Y:S01]  /*dd50*/  ULEA UR11, UR37, UR50, 0xc ;  /* 0x00000032250b7291 */ /* 0x000fe2000f8e603f */
[----:B------:R-:W-:Y:S01]  /*dd60*/  WARPGROUP.ARRIVE ;  /* 0x00000000000079c5 */ /* 0x000fe20000000000 */
[----:B------:R-:W-:Y:S01]  /*dd70*/  UMOV UR7, 0x40000040 ;  /* 0x4000004000077882 */ /* 0x000fe20000000000 */
[----:B------:R-:W-:Y:S01]  /*dd80*/  UISETP.GT.AND UP1, UPT, UR21, UR48, UPT ;  /* 0x000000301500728c */ /* 0x000fe2000bf24270 */
[----:B--2---:R-:W-:Y:S01]  /*dd90*/  @!P1 VIADD R20, R20, 0x28c60 ;  /* 0x00028c6014149836 */ /* 0x004fe20000000000 */
        /* <DEDUP_REMOVED lines=37> */
.L_x_2402:
[----:B------:R-:W0:Y:S01]  /*dff0*/  SHFL.BFLY PT, R0, R3, 0x2, 0x1f ;  /* 0x0c401f0003007f89 */ /* 0x000e2200000e0000 */
[----:B------:R-:W-:Y:S08]  /*e000*/  BAR.ARV 0x8, 0x100 ;  /* 0x0204000000007b1d */ /* 0x000ff00000002000 */
[----:B------:R-:W-:Y:S01]  /*e010*/  BAR.SYNC.DEFER_BLOCKING 0xf, 0x100 ;  /* 0x03c4000000007b1d */ /* 0x000fe20000010000 */
[----:B------:R-:W-:Y:S01]  /*e020*/  ISETP.NE.AND P0, PT, R17, RZ, PT ;  /* 0x000000ff1100720c */ /* 0x000fe20003f05270 */
[----:B------:R-:W-:Y:S01]  /*e030*/  IMAD.U32 R13, RZ, RZ, UR37 ;  /* 0x00000025ff0d7e24 */ /* 0x000fe2000f8e00ff */
[----:B------:R-:W-:Y:S01]  /*e040*/  UIADD3 UR37, UR37, 0x1, URZ ;  /* 0x0000000125257890 */ /* 0x000fe2000fffe03f */
[----:B------:R-:W-:Y:S01]  /*e050*/  IMAD.MOV.U32 R12, RZ, RZ, -0x800000 ;  /* 0xff800000ff0c7424 */ /* 0x000fe200078e00ff */
[----:B------:R-:W-:-:S02]  /*e060*/  UIADD3 UR39, UR39, 0x1, URZ ;  /* 0x0000000127277890 */ /* 0x000fc4000fffe03f */
[----:B------:R-:W-:Y:S01]  /*e070*/  UISETP.NE.AND UP0, UPT, UR37, 0x2, UPT ;  /* 0x000000022500788c */ /* 0x000fe2000bf05270 */
[----:B------:R-:W4:Y:S03]  /*e080*/  SHFL.BFLY PT, R9, R4, 0x2, 0x1f ;  /* 0x0c401f0004097f89 */ /* 0x000f2600000e0000 */
[----:B------:R-:W-:Y:S01]  /*e090*/  USEL UR4, URZ, 0x1, UP0 ;  /* 0x000000013f047887 */ /* 0x000fe20008000000 */
[----:B01----:R-:W-:Y:S01]  /*e0a0*/  FADD.FTZ R7, R0, R3 ;  /* 0x0000000300077221 */ /* 0x003fe20000010000 */
[----:B------:R-:W-:Y:S01]  /*e0b0*/  IMAD.MOV.U32 R3, RZ, RZ, RZ ;  /* 0x000000ffff037224 */ /* 0x000fe200078e00ff */
[----:B------:R-:W-:Y:S02]  /*e0c0*/  USEL UR37, UR37, URZ, UP0 ;  /* 0x0000003f25257287 */ /* 0x000fe40008000000 */
[----:B------:R-:W-:Y:S01]  /*e0d0*/  ULOP3.LUT UR38, UR38, UR4, URZ, 0x3c, !UPT ;  /* 0x0000000426267292 */ /* 0x000fe2000f8e3c3f */
[----:B------:R-:W0:Y:S01]  /*e0e0*/  SHFL.BFLY PT, R0, R7, 0x1, 0x1f ;  /* 0x0c201f0007007f89 */ /* 0x000e2200000e0000 */
[----:B----4-:R-:W-:Y:S01]  /*e0f0*/  FADD.FTZ R9, R9, R4 ;  /* 0x0000000409097221 */ /* 0x010fe20000010000 */
[----:B------:R-:W-:-:S04]  /*e100*/  @!P0 IMAD R4, R13, 0x40, R16 ;  /* 0x000000400d048824 */ /* 0x000fc800078e0210 */
[----:B------:R-:W1:Y:S01]  /*e110*/  SHFL.BFLY PT, R8, R9, 0x1, 0x1f ;  /* 0x0c201f0009087f89 */ /* 0x000e6200000e0000 */
[----:B0-----:R-:W-:Y:S01]  /*e120*/  FADD.FTZ R10, R7, R0 ;  /* 0x00000000070a7221 */ /* 0x001fe20000010000 */
[----:B------:R-:W-:-:S04]  /*e130*/  IMAD.MOV.U32 R0, RZ, RZ, RZ ;  /* 0x000000ffff007224 */ /* 0x000fc800078e00ff */
[----:B------:R-:W-:-:S13]  /*e140*/  FSETP.NE.FTZ.AND P1, PT, R10, RZ, PT ;  /* 0x000000ff0a00720b */ /* 0x000fda0003f35000 */
[----:B------:R-:W0:Y:S01]  /*e150*/  @P1 MUFU.RCP R3, R10 ;  /* 0x0000000a00031308 */ /* 0x000e220000001000 */
[----:B-1----:R-:W-:Y:S01]  /*e160*/  FADD.FTZ R11, R9, R8 ;  /* 0x00000008090b7221 */ /* 0x002fe20000010000 */
[----:B------:R-:W-:Y:S01]  /*e170*/  @!P0 LEA R8, R4, UR46, 0x2 ;  /* 0x0000002e04088c11 */ /* 0x000fe2000f8e10ff */
[----:B------:R-:W-:-:S03]  /*e180*/  IMAD.U32 R9, RZ, RZ, UR10 ;  /* 0x0000000aff097e24 */ /* 0x000fc6000f8e00ff */
[----:B------:R-:W-:Y:S02]  /*e190*/  FSETP.NE.FTZ.AND P2, PT, R11, RZ, PT ;  /* 0x000000ff0b00720b */ /* 0x000fe40003f55000 */
[----:B------:R-:W1:Y:S01]  /*e1a0*/  @P1 MUFU.LG2 R7, R10 ;  /* 0x0000000a00071308 */ /* 0x000e620000000c00 */
[----:B------:R-:W-:Y:S01]  /*e1b0*/  @P1 FMUL.FTZ R9, R9, 0.69314718246459960938 ;  /* 0x3f31721809091820 */ /* 0x000fe20000410000 */
[----:B0-----:R-:W-:Y:S01]  /*e1c0*/  @!P0 STS [R8+0x28800], R3 ;  /* 0x0288000308008388 */ /* 0x001fe20000000800 */
[-C--:B------:R-:W-:Y:S01]  /*e1d0*/  FMUL.FTZ R24, R24, R3.reuse ;  /* 0x0000000318187220 */ /* 0x080fe20000410000 */
[----:B------:R-:W-:-:S07]  /*e1e0*/  FMUL.FTZ R25, R25, R3 ;  /* 0x0000000319197220 */ /* 0x000fce0000410000 */
[----:B------:R-:W0:Y:S01]  /*e1f0*/  @P2 MUFU.RCP R0, R11 ;  /* 0x0000000b00002308 */ /* 0x000e220000001000 */
[-C--:B------:R-:W-:Y:S01]  /*e200*/  FMUL.FTZ R28, R28, R3.reuse ;  /* 0x000000031c1c7220 */ /* 0x080fe20000410000 */
[-C--:B------:R-:W-:Y:S01]  /*e210*/  FMUL.FTZ R29, R29, R3.reuse ;  /* 0x000000031d1d7220 */ /* 0x080fe20000410000 */
[-C--:B------:R-:W-:Y:S01]  /*e220*/  FMUL.FTZ R32, R32, R3.reuse ;  /* 0x0000000320207220 */ /* 0x080fe20000410000 */
[-C--:B------:R-:W-:Y:S01]  /*e230*/  FMUL.FTZ R33, R33, R3.reuse ;  /* 0x0000000321217220 */ /* 0x080fe20000410000 */
[----:B-1----:R-:W-:Y:S01]  /*e240*/  @P1 FMUL.FTZ R7, R7, 0.69314718246459960938 ;  /* 0x3f31721807071820 */ /* 0x002fe20000410000 */
[-C--:B------:R-:W-:Y:S01]  /*e250*/  FMUL.FTZ R36, R36, R3.reuse ;  /* 0x0000000324247220 */ /* 0x080fe20000410000 */
[-C--:B------:R-:W-:Y:S01]  /*e260*/  FMUL.FTZ R37, R37, R3.reuse ;  /* 0x0000000325257220 */ /* 0x080fe20000410000 */
        /* <DEDUP_REMOVED lines=130> */
.L_x_2334:
[----:B------:R-:W0:Y:S08]  /*ea90*/  S2UR UR4, SR_CgaCtaId ;  /* 0x00000000000479c3 */ /* 0x000e300000008800 */
[----:B------:R-:W-:Y:S01]  /*eaa0*/  BAR.SYNC.DEFER_BLOCKING 0x5, 0x180 ;  /* 0x0146000000007b1d */ /* 0x000fe20000010000 */
[----:B------:R-:W-:-:S05]  /*eab0*/  USHF.R.U32.HI UR9, URZ, 0x10, UR45 ;  /* 0x000000103f097899 */ /* 0x000fca000801162d */
        /* <DEDUP_REMOVED lines=9> */
[----:B------:R-:W3:Y:S01]  /*eb50*/  LDL R0, [R1+0x44] ;  /* 0x0000440001007983 */ /* 0x000ee20000100800 */
[----:B------:R-:W0:Y:S01]  /*eb60*/  S2UR UR4, SR_SWINHI ;  /* 0x00000000000479c3 */ /* 0x000e220000002f00 */
[----:B------:R-:W-:Y:S01]  /*eb70*/  F2FP.F16.F32.PACK_AB R4, R25, R24 ;  /* 0x000000181904723e */ /* 0x000fe200000000ff */
[----:B------:R-:W-:Y:S01]  /*eb80*/  ULDC.64 UR14, c[0x0][0xc00] ;  /* 0x00030000000e7ab9 */ /* 0x000fe20000000a00 */
[----:B------:R-:W-:Y:S01]  /*eb90*/  F2FP.F16.F32.PACK_AB R5, R27, R26 ;  /* 0x0000001a1b05723e */ /* 0x000fe200000000ff */
[----:B------:R-:W-:Y:S01]  /*eba0*/  ULDC.64 UR12, c[0x0][0xc00] ;  /* 0x00030000000c7ab9 */ /* 0x000fe20000000a00 */
[----:B------:R-:W-:Y:S01]  /*ebb0*/  F2FP.F16.F32.PACK_AB R8, R33, R32 ;  /* 0x000000202108723e */ /* 0x000fe200000000ff */
[----:B------:R-:W-:Y:S01]  /*ebc0*/  UIMAD.WIDE UR12, UR43, 0x4, UR12 ;  /* 0x000000042b0c78a5 */ /* 0x000fe2000f8e020c */
[----:B------:R-:W-:Y:S02]  /*ebd0*/  F2FP.F16.F32.PACK_AB R10, R37, R36 ;  /* 0x00000024250a723e */ /* 0x000fe400000000ff */
[----:B------:R-:W-:Y:S01]  /*ebe0*/  F2FP.F16.F32.PACK_AB R11, R39, R38 ;  /* 0x00000026270b723e */ /* 0x000fe200000000ff */
[----:B------:R-:W-:Y:S01]  /*ebf0*/  UMOV UR10, UR46 ;  /* 0x0000002e000a7c82 */ /* 0x000fe20008000000 */
[----:B0-----:R-:W-:Y:S01]  /*ec00*/  UMOV UR11, UR4 ;  /* 0x00000004000b7c82 */ /* 0x001fe20008000000 */
[----:B------:R-:W-:Y:S01]  /*ec10*/  ULDC UR4, c[0x0][0xad4] ;  /* 0x0002b50000047ab9 */ /* 0x000fe20000000800 */
[----:B------:R-:W-:-:S02]  /*ec20*/  IMAD.U32 R14, RZ, RZ, UR10 ;  /* 0x0000000aff0e7e24 */ /* 0x000fc4000f8e00ff */
[----:B------:R-:W-:Y:S01]  /*ec30*/  IMAD.U32 R15, RZ, RZ, UR11 ;  /* 0x0000000bff0f7e24 */ /* 0x000fe2000f8e00ff */
[----:B------:R-:W-:Y:S02]  /*ec40*/  ULDC.64 UR10, c[0x0][0xc08] ;  /* 0x00030200000a7ab9 */ /* 0x000fe40000000a00 */
[----:B------:R-:W-:-:S04]  /*ec50*/  UISETP.NE.U32.AND UP0, UPT, UR10, URZ, UPT ;  /* 0x0000003f0a00728c */ /* 0x000fc8000bf05070 */
[----:B------:R-:W-:-:S11]  /*ec60*/  UISETP.NE.AND.EX UP0, UPT, UR11, URZ, UPT, UP0 ;  /* 0x0000003f0b00728c */ /* 0x000fd6000bf05300 */
[----:B------:R-:W-:Y:S02]  /*ec70*/  @UP0 ULDC.64 UR10, c[0x0][0xc08] ;  /* 0x00030200000a0ab9 */ /* 0x000fe40000000a00 */
[----:B------:R-:W-:Y:S01]  /*ec80*/  @UP0 UIMAD.WIDE UR10, UR43, 0x4, UR10 ;  /* 0x000000042b0a08a5 */ /* 0x000fe2000f8e020a */
[----:B------:R-:W-:Y:S01]  /*ec90*/  BAR.SYNC.DEFER_BLOCKING 0x1, 0x100 ;  /* 0x0044000000007b1d */ /* 0x000fe20000010000 */
[----:B---3--:R-:W-:-:S03]  /*eca0*/  IMAD.WIDE R20, R0, 0x2, R14 ;  /* 0x0000000200147825 */ /* 0x008fc600078e020e */
        /* <DEDUP_REMOVED lines=11> */
[--C-:B0-----:R-:W-:Y:S01]  /*ed60*/  IMAD.X R5, RZ, RZ, R21.reuse, P0 ;  /* 0x000000ffff057224 */ /* 0x101fe200000e0615 */
[----:B------:R-:W-:Y:S02]  /*ed70*/  LOP3.LUT R4, R0, R9, RZ, 0x3c, !PT ;  /* 0x0000000900047212 */ /* 0x000fe400078e3cff */
[----:B------:R-:W-:Y:S02]  /*ed80*/  IADD3 R153, P0, R20, 0x40, RZ ;  /* 0x0000004014997810 */ /* 0x000fe40007f1e0ff */
[----:B------:R-:W-:Y:S02]  /*ed90*/  MOV R0, R4 ;  /* 0x0000000400007202 */ /* 0x000fe40000000f00 */
[----:B------:R-:W-:Y:S01]  /*eda0*/  LOP3.LUT R4, R153, 0x380, RZ, 0xc0, !PT ;  /* 0x0000038099047812 */ /* 0x000fe200078ec0ff */
[----:B------:R-:W-:Y:S01]  /*edb0*/  IMAD.X R7, RZ, RZ, R21, P0 ;  /* 0x000000ffff077224 */ /* 0x000fe200000e0615 */
[----:B------:R-:W-:-:S02]  /*edc0*/  F2FP.F16.F32.PACK_AB R9, R35, R34 ;  /* 0x000000222309723e */ /* 0x000fc400000000ff */
[----:B------:R-:W-:Y:S02]  /*edd0*/  SHF.R.U64 R4, R4, 0x3, RZ ;  /* 0x0000000304047819 */ /* 0x000fe400000012ff */
[----:B------:R-:W-:Y:S01]  /*ede0*/  F2FP.F16.F32.PACK_AB R5, R43, R42 ;  /* 0x0000002a2b05723e */ /* 0x000fe200000000ff */
[----:B------:R0:W-:Y:S01]  /*edf0*/  STSM.16.M88.4 [R0], R8 ;  /* 0x0000000800007844 */ /* 0x0001e20000000200 */
[----:B------:R-:W-:Y:S02]  /*ee00*/  LOP3.LUT R6, R4, R153, RZ, 0x3c, !PT ;  /* 0x0000009904067212 */ /* 0x000fe400078e3cff */
[----:B------:R-:W-:Y:S02]  /*ee10*/  IADD3 R153, P0, R20, 0x60, RZ ;  /* 0x0000006014997810 */ /* 0x000fe40007f1e0ff */
[----:B------:R-:W-:Y:S02]  /*ee20*/  MOV R13, R6 ;  /* 0x00000006000d7202 */ /* 0x000fe40000000f00 */
[----:B------:R-:W-:-:S02]  /*ee30*/  F2FP.F16.F32.PACK_AB R4, R41, R40 ;  /* 0x000000282904723e */ /* 0x000fc400000000ff */
[----:B------:R-:W-:Y:S02]  /*ee40*/  F2FP.F16.F32.PACK_AB R6, R45, R44 ;  /* 0x0000002c2d06723e */ /* 0x000fe400000000ff */
[----:B------:R-:W-:Y:S02]  /*ee50*/  F2FP.F16.F32.PACK_AB R7, R47, R46 ;  /* 0x0000002e2f07723e */ /* 0x000fe400000000ff */
[----:B0-----:R-:W-:-:S03]  /*ee60*/  LOP3.LUT R0, R153, 0x380, RZ, 0xc0, !PT ;  /* 0x0000038099007812 */ /* 0x001fc600078ec0ff */
[----:B------:R0:W-:Y:S01]  /*ee70*/  STSM.16.M88.4 [R13], R4 ;  /* 0x000000040d007844 */ /* 0x0001e20000000200 */
[----:B------:R-:W-:Y:S02]  /*ee80*/  F2FP.F16.F32.PACK_AB R8, R49, R48 ;  /* 0x000000303108723e */ /* 0x000fe400000000ff */
[----:B------:R-:W-:Y:S02]  /*ee90*/  SHF.R.U64 R0, R0, 0x3, RZ ;  /* 0x0000000300007819 */ /* 0x000fe400000012ff */
[----:B------:R-:W-:Y:S02]  /*eea0*/  F2FP.F16.F32.PACK_AB R9, R51, R50 ;  /* 0x000000323309723e */ /* 0x000fe400000000ff */
[----:B------:R-:W-:Y:S02]  /*eeb0*/  F2FP.F16.F32.PACK_AB R10, R53, R52 ;  /* 0x00000034350a723e */ /* 0x000fe400000000ff */
[----:B------:R-:W-:Y:S01]  /*eec0*/  F2FP.F16.F32.PACK_AB R11, R55, R54 ;  /* 0x00000036370b723e */ /* 0x000fe200000000ff */
[----:B0-----:R-:W-:Y:S01]  /*eed0*/  IMAD.X R5, RZ, RZ, R21, P0 ;  /* 0x000000ffff057224 */ /* 0x001fe200000e0615 */
[----:B------:R-:W-:-:S02]  /*eee0*/  LOP3.LUT R4, R0, R153, RZ, 0x3c, !PT ;  /* 0x0000009900047212 */ /* 0x000fc400078e3cff */
[----:B------:R-:W-:Y:S02]  /*eef0*/  IADD3 R153, P0, R20, 0x2000, RZ ;  /* 0x0000200014997810 */ /* 0x000fe40007f1e0ff */
[----:B------:R-:W-:Y:S02]  /*ef00*/  MOV R0, R4 ;  /* 0x0000000400007202 */ /* 0x000fe40000000f00 */
[----:B------:R-:W-:Y:S01]  /*ef10*/  LOP3.LUT R4, R153, 0x380, RZ, 0xc0, !PT ;  /* 0x0000038099047812 */ /* 0x000fe200078ec0ff */
[----:B------:R-:W-:Y:S01]  /*ef20*/  IMAD.X R7, RZ, RZ, R21, P0 ;  /* 0x000000ffff077224 */ /* 0x000fe200000e0615 */
[----:B------:R-:W-:Y:S01]  /*ef30*/  F2FP.F16.F32.PACK_AB R5, R59, R58 ;  /* 0x0000003a3b05723e */ /* 0x000fe200000000ff */
[----:B------:R0:W-:Y:S01]  /*ef40*/  STSM.16.M88.4 [R0], R8 ;  /* 0x0000000800007844 */ /* 0x0001e20000000200 */
[----:B------:R-:W-:-:S04]  /*ef50*/  SHF.R.U64 R4, R4, 0x3, RZ ;  /* 0x0000000304047819 */ /* 0x000fc800000012ff */
[----:B------:R-:W-:Y:S02]  /*ef60*/  LOP3.LUT R6, R4, R153, RZ, 0x3c, !PT ;  /* 0x0000009904067212 */ /* 0x000fe400078e3cff */
[----:B------:R-:W-:Y:S02]  /*ef70*/  IADD3 R153, P0, R20, 0x2020, RZ ;  /* 0x0000202014997810 */ /* 0x000fe40007f1e0ff */
[----:B------:R-:W-:Y:S02]  /*ef80*/  MOV R13, R6 ;  /* 0x00000006000d7202 */ /* 0x000fe40000000f00 */
[----:B------:R-:W-:Y:S02]  /*ef90*/  F2FP.F16.F32.PACK_AB R4, R57, R56 ;  /* 0x000000383904723e */ /* 0x000fe400000000ff */
[----:B------:R-:W-:Y:S02]  /*efa0*/  F2FP.F16.F32.PACK_AB R6, R61, R60 ;  /* 0x0000003c3d06723e */ /* 0x000fe400000000ff */
[----:B------:R-:W-:-:S02]  /*efb0*/  F2FP.F16.F32.PACK_AB R7, R63, R62 ;  /* 0x0000003e3f07723e */ /* 0x000fc400000000ff */
[----:B0-----:R-:W-:Y:S02]  /*efc0*/  LOP3.LUT R0, R153, 0x380, RZ, 0xc0, !PT ;  /* 0x0000038099007812 */ /* 0x001fe400078ec0ff */
[----:B------:R-:W-:Y:S01]  /*efd0*/  F2FP.F16.F32.PACK_AB R8, R65, R64 ;  /* 0x000000404108723e */ /* 0x000fe200000000ff */
[----:B------:R0:W-:Y:S01]  /*efe0*/  STSM.16.M88.4 [R13], R4 ;  /* 0x000000040d007844 */ /* 0x0001e20000000200 */
        /* <DEDUP_REMOVED lines=94> */
[C---:B------:R-:W-:Y:S02]  /*f5d0*/  IADD3 R153, P1, R20.reuse, 0x6040, RZ ;  /* 0x0000604014997810 */ /* 0x040fe40007f3e0ff */
[----:B------:R-:W-:Y:S02]  /*f5e0*/  IADD3 R7, P0, R20, 0x6060, RZ ;  /* 0x0000606014077810 */ /* 0x000fe40007f1e0ff */
[----:B------:R-:W-:Y:S01]  /*f5f0*/  MOV R0, R4 ;  /* 0x0000000400007202 */ /* 0x000fe20000000f00 */
[--C-:B------:R-:W-:Y:S01]  /*f600*/  IMAD.X R5, RZ, RZ, R21.reuse, P1 ;  /* 0x000000ffff057224 */ /* 0x100fe200008e0615 */
[----:B------:R-:W-:Y:S01]  /*f610*/  LOP3.LUT R4, R153, 0x380, RZ, 0xc0, !PT ;  /* 0x0000038099047812 */ /* 0x000fe200078ec0ff */
[----:B------:R-:W-:Y:S01]  /*f620*/  IMAD.X R21, RZ, RZ, R21, P0 ;  /* 0x000000ffff157224 */ /* 0x000fe200000e0615 */
[----:B------:R-:W-:Y:S01]  /*f630*/  LOP3.LUT R6, R7, 0x380, RZ, 0xc0, !PT ;  /* 0x0000038007067812 */ /* 0x000fe200078ec0ff */
[----:B------:R0:W-:Y:S01]  /*f640*/  STSM.16.M88.4 [R0], R8 ;  /* 0x0000000800007844 */ /* 0x0001e20000000200 */
[----:B------:R-:W-:-:S02]  /*f650*/  SHF.R.U64 R4, R4, 0x3, RZ ;  /* 0x0000000304047819 */ /* 0x000fc400000012ff */
[----:B------:R-:W-:Y:S02]  /*f660*/  SHF.R.U64 R6, R6, 0x3, RZ ;  /* 0x0000000306067819 */ /* 0x000fe400000012ff */
[----:B------:R-:W-:Y:S02]  /*f670*/  LOP3.LUT R4, R4, R153, RZ, 0x3c, !PT ;  /* 0x0000009904047212 */ /* 0x000fe400078e3cff */
[----:B------:R-:W-:Y:S02]  /*f680*/  LOP3.LUT R20, R6, R7, RZ, 0x3c, !PT ;  /* 0x0000000706147212 */ /* 0x000fe400078e3cff */
[----:B------:R-:W-:Y:S02]  /*f690*/  F2FP.F16.F32.PACK_AB R6, R141, R140 ;  /* 0x0000008c8d06723e */ /* 0x000fe400000000ff */
[----:B------:R-:W-:Y:S02]  /*f6a0*/  F2FP.F16.F32.PACK_AB R7, R143, R142 ;  /* 0x0000008e8f07723e */ /* 0x000fe400000000ff */
[----:B------:R-:W-:-:S02]  /*f6b0*/  MOV R20, R20 ;  /* 0x0000001400147202 */ /* 0x000fc40000000f00 */
[----:B------:R-:W-:Y:S02]  /*f6c0*/  PLOP3.LUT P1, PT, PT, PT, UP0, 0x80, 0x0 ;  /* 0x000000000000781c */ /* 0x000fe40003f2f008 */
[----:B0-----:R-:W-:Y:S02]  /*f6d0*/  MOV R0, R4 ;  /* 0x0000000400007202 */ /* 0x001fe40000000f00 */
[----:B------:R-:W-:Y:S02]  /*f6e0*/  F2FP.F16.F32.PACK_AB R4, R137, R136 ;  /* 0x000000888904723e */ /* 0x000fe400000000ff */
[----:B------:R-:W-:Y:S02]  /*f6f0*/  F2FP.F16.F32.PACK_AB R5, R139, R138 ;  /* 0x0000008a8b05723e */ /* 0x000fe400000000ff */
[----:B------:R-:W-:Y:S02]  /*f700*/  F2FP.F16.F32.PACK_AB R8, R145, R144 ;  /* 0x000000909108723e */ /* 0x000fe400000000ff */
[----:B------:R-:W-:Y:S01]  /*f710*/  F2FP.F16.F32.PACK_AB R9, R147, R146 ;  /* 0x000000929309723e */ /* 0x000fe200000000ff */
[----:B------:R0:W-:Y:S01]  /*f720*/  STSM.16.M88.4 [R0], R4 ;  /* 0x0000000400007844 */ /* 0x0001e20000000200 */
[----:B------:R-:W-:-:S02]  /*f730*/  F2FP.F16.F32.PACK_AB R10, R149, R148 ;  /* 0x00000094950a723e */ /* 0x000fc400000000ff */
[----:B------:R-:W-:Y:S02]  /*f740*/  F2FP.F16.F32.PACK_AB R11, R151, R150 ;  /* 0x00000096970b723e */ /* 0x000fe400000000ff */
[----:B------:R-:W-:-:S03]  /*f750*/  ISETP.NE.U32.AND P0, PT, RZ, UR14, PT ;  /* 0x0000000eff007c0c */ /* 0x000fc6000bf05070 */
[----:B------:R1:W-:Y:S01]  /*f760*/  STSM.16.M88.4 [R20], R8 ;  /* 0x0000000814007844 */ /* 0x0003e20000000200 */
[----:B------:R-:W-:Y:S01]  /*f770*/  BAR.SYNC.DEFER_BLOCKING 0x1, 0x100 ;  /* 0x0044000000007b1d */ /* 0x000fe20000010000 */
[----:B------:R-:W-:Y:S01]  /*f780*/  ISETP.NE.AND.EX P0, PT, RZ, UR15, PT, P0 ;  /* 0x0000000fff007c0c */ /* 0x000fe2000bf05300 */
[----:B0-----:R-:W-:Y:S02]  /*f790*/  IMAD.U32 R4, RZ, RZ, UR10 ;  /* 0x0000000aff047e24 */ /* 0x001fe4000f8e00ff */
[----:B------:R-:W-:-:S05]  /*f7a0*/  IMAD.U32 R5, RZ, RZ, UR11 ;  /* 0x0000000bff057e24 */ /* 0x000fca000f8e00ff */
[----:B------:R0:W3:Y:S02]  /*f7b0*/  @P1 LDG.E R6, desc[UR40][R4.64] ;  /* 0x0000002804061981 */ /* 0x0000e4000c1e1900 */
[----:B0-----:R-:W-:Y:S02]  /*f7c0*/  IMAD.U32 R4, RZ, RZ, UR12 ;  /* 0x0000000cff047e24 */ /* 0x001fe4000f8e00ff */
[----:B------:R-:W-:-:S05]  /*f7d0*/  IMAD.U32 R5, RZ, RZ, UR13 ;  /* 0x0000000dff057e24 */ /* 0x000fca000f8e00ff */
[----:B------:R1:W5:Y:S01]  /*f7e0*/  @P0 LDG.E R0, desc[UR40][R4.64] ;  /* 0x0000002804000981 */ /* 0x000362000c1e1900 */
[----:B------:R-:W-:Y:S01]  /*f7f0*/  UISETP.NE.AND UP0, UPT, UR9, URZ, UPT ;  /* 0x0000003f0900728c */ /* 0x000fe2000bf05270 */
[----:B------:R-:W-:Y:S01]  /*f800*/  ULDC UR8, c[0x0][0xa88] ;  /* 0x0002a20000087ab9 */ /* 0x000fe20000000800 */
[----:B------:R-:W-:Y:S02]  /*f810*/  ULOP3.LUT UR45, UR45, 0xff, URZ, 0xc0, !UPT ;  /* 0x000000ff2d2d7892 */ /* 0x000fe4000f8ec03f */
[----:B------:R-:W-:Y:S01]  /*f820*/  USEL UR10, UR9, UR4, UP0 ;  /* 0x00000004090a7287 */ /* 0x000fe20008000000 */
[----:B---3--:R-:W-:Y:S01]  /*f830*/  @P1 R2UR UR8, R6 ;  /* 0x00000000060812ca */ /* 0x008fe200000e0000 */
[----:B-1----:R-:W-:-:S14]  /*f840*/  @P1 BRA `(.L_x_2422) ;  /* 0x0000000000281947 */ /* 0x002fdc0003800000 */
[----:B------:R-:W-:Y:S05]  /*f850*/  @!P0 BRA `(.L_x_2422) ;  /* 0x0000000000248947 */ /* 0x000fea0003800000 */
[----:B------:R-:W-:Y:S02]  /*f860*/  IMAD.U32 R4, RZ, RZ, UR12 ;  /* 0x0000000cff047e24 */ /* 0x000fe4000f8e00ff */
[----:B------:R-:W-:Y:S02]  /*f870*/  IMAD.U32 R6, RZ, RZ, UR12 ;  /* 0x0000000cff067e24 */ /* 0x000fe4000f8e00ff */
[----:B------:R-:W-:Y:S02]  /*f880*/  IMAD.U32 R5, RZ, RZ, UR13 ;  /* 0x0000000dff057e24 */ /* 0x000fe4000f8e00ff */
[----:B------:R-:W-:-:S03]  /*f890*/  IMAD.U32 R7, RZ, RZ, UR13 ;  /* 0x0000000dff077e24 */ /* 0x000fc6000f8e00ff */
[----:B------:R-:W3:Y:S04]  /*f8a0*/  LDG.E R4, desc[UR40][R4.64] ;  /* 0x0000002804047981 */ /* 0x000ee8000c1e1900 */
[----:B------:R-:W4:Y:S01]  /*f8b0*/  LDG.E R6, desc[UR40][R6.64+0x4] ;  /* 0x0000042806067981 */ /* 0x000f22000c1e1900 */
[----:B---3--:R-:W-:Y:S02]  /*f8c0*/  R2UR UR4, R4 ;  /* 0x00000000040472ca */ /* 0x008fe400000e0000 */
[----:B----4-:R-:W-:-:S13]  /*f8d0*/  R2UR UR8, R6 ;  /* 0x00000000060872ca */ /* 0x010fda00000e0000 */
[----:B------:R-:W-:-:S12]  /*f8e0*/  UIADD3 UR8, -UR4, UR8, URZ ;  /* 0x0000000804087290 */ /* 0x000fd8000fffe13f */
.L_x_2422:
        /* <DEDUP_REMOVED lines=11> */
[----:B------:R-:W3:Y:S01]  /*f9a0*/  LDL R11, [R1+0x40] ;  /* 0x00004000010b7983 */ /* 0x000ee20000100800 */
[----:B------:R-:W0:Y:S01]  /*f9b0*/  LDC R0, c[0x0][0xbe8] ;  /* 0x0002fa00ff007b82 */ /* 0x000e220000000800 */
[----:B------:R-:W-:Y:S01]  /*f9c0*/  UISETP.GT.AND UP1, UPT, UR10, 0x1, UPT ;  /* 0x000000010a00788c */ /* 0x000fe2000bf24270 */
[----:B------:R-:W-:Y:S01]  /*f9d0*/  VIADD R9, R186, UR42 ;  /* 0x0000002aba097c36 */ /* 0x000fe20008000000 */
[----:B------:R-:W-:Y:S01]  /*f9e0*/  UMOV UR20, 0x9b8 ;  /* 0x000009b800147882 */ /* 0x000fe20000000000 */
[----:B------:R-:W-:Y:S01]  /*f9f0*/  UISETP.NE.U32.AND UP0, UPT, UR14, URZ, UPT ;  /* 0x0000003f0e00728c */ /* 0x000fe2000bf05070 */
[----:B------:R-:W-:Y:S01]  /*fa00*/  VIADD R20, R16, UR42 ;  /* 0x0000002a10147c36 */ /* 0x000fe20008000000 */
[----:B------:R-:W-:Y:S01]  /*fa10*/  USEL UR20, UR20, 0x978, UP1 ;  /* 0x0000097814147887 */ /* 0x000fe20008800000 */
[----:B------:R-:W-:Y:S01]  /*fa20*/  IMAD.MOV.U32 R5, RZ, RZ, R9 ;  /* 0x000000ffff057224 */ /* 0x000fe200078e0009 */
[----:B------:R-:W-:Y:S02]  /*fa30*/  UISETP.NE.AND.EX UP0, UPT, UR15, URZ, UPT, UP0 ;  /* 0x0000003f0f00728c */ /* 0x000fe4000bf05300 */
[----:B------:R-:W-:-:S02]  /*fa40*/  USEL UR16, UR45, URZ, UP1 ;  /* 0x0000003f2d107287 */ /* 0x000fc40008800000 */
[----:B------:R-:W-:Y:S02]  /*fa50*/  USEL UR18, UR43, URZ, !UP0 ;  /* 0x0000003f2b127287 */ /* 0x000fe4000c000000 */
[----:B------:R-:W-:-:S04]  /*fa60*/  USHF.R.S32.HI UR17, URZ, 0x1f, UR43 ;  /* 0x0000001f3f117899 */ /* 0x000fc8000801142b */
[----:B------:R-:W-:Y:S01]  /*fa70*/  ULDC.64 UR14, c[0x0][UR20+0x228] ;  /* 0x00008a00140e7abb */ /* 0x000fe20008000a00 */
[----:B------:R-:W-:Y:S01]  /*fa80*/  ULDC.64 UR10, c[0x0][UR20+0x220] ;  /* 0x00008800140a7abb */ /* 0x000fe20008000a00 */
[----:B------:R-:W-:Y:S02]  /*fa90*/  UIMAD.WIDE.U32 UR22, UR14, UR16, URZ ;  /* 0x000000100e1672a5 */ /* 0x000fe4000f8e003f */
[----:B------:R-:W-:Y:S01]  /*faa0*/  UIMAD UR21, UR15, UR16, URZ ;  /* 0x000000100f1572a4 */ /* 0x000fe2000f8e023f */
[----:B0-----:R-:W-:Y:S01]  /*fab0*/  ISETP.NE.AND P0, PT, R0, 0x1, PT ;  /* 0x000000010000780c */ /* 0x001fe20003f05270 */
[----:B------:R-:W-:Y:S01]  /*fac0*/  UIMAD.WIDE.U32 UR14, UR10, UR18, URZ ;  /* 0x000000120a0e72a5 */ /* 0x000fe2000f8e003f */
[----:B------:R-:W-:Y:S01]  /*fad0*/  ULDC.64 UR12, c[0x0][UR20+0x218] ;  /* 0x00008600140c7abb */ /* 0x000fe20008000a00 */
[----:B------:R-:W-:Y:S02]  /*fae0*/  USEL UR19, UR17, URZ, !UP0 ;  /* 0x0000003f11137287 */ /* 0x000fe4000c000000 */
[----:B------:R-:W-:-:S02]  /*faf0*/  UIMAD UR18, UR11, UR18, URZ ;  /* 0x000000120b1272a4 */ /* 0x000fc4000f8e023f */
[----:B------:R-:W-:Y:S02]  /*fb00*/  UIMAD.WIDE.U32 UR16, UR12, UR44, URZ ;  /* 0x0000002c0c1072a5 */ /* 0x000fe4000f8e003f */
[----:B------:R-:W-:Y:S02]  /*fb10*/  UIMAD UR12, UR13, UR44, URZ ;  /* 0x0000002c0d0c72a4 */ /* 0x000fe4000f8e023f */
[----:B------:R-:W-:Y:S02]  /*fb20*/  UIMAD UR18, UR10, UR19, UR18 ;  /* 0x000000130a1272a4 */ /* 0x000fe4000f8e0212 */
[----:B------:R-:W0:Y:S01]  /*fb30*/  @P0 LDC R4, c[0x0][0xbec] ;  /* 0x0002fb00ff040b82 */ /* 0x000e220000000800 */
[----:B------:R-:W-:Y:S02]  /*fb40*/  UIADD3 UR21, UR23, UR21, URZ ;  /* 0x0000001517157290 */ /* 0x000fe4000fffe03f */
[----:B------:R-:W-:Y:S02]  /*fb50*/  UIADD3 UR10, UR17, UR12, URZ ;  /* 0x0000000c110a7290 */ /* 0x000fe4000fffe03f */
[----:B------:R-:W-:-:S02]  /*fb60*/  UIADD3 UR16, UP0, UP2, UR14, UR16, UR4 ;  /* 0x000000100e107290 */ /* 0x000fc4000fa1e004 */
[----:B------:R-:W-:Y:S01]  /*fb70*/  UIADD3 UR12, UR15, UR18, URZ ;  /* 0x000000120f0c7290 */ /* 0x000fe2000fffe03f */
[----:B------:R-:W1:Y:S01]  /*fb80*/  @P0 LDC R7, c[0x0][0xbf0] ;  /* 0x0002fc00ff070b82 */ /* 0x000e620000000800 */
[----:B------:R-:W-:Y:S02]  /*fb90*/  IMAD.U32 R6, RZ, RZ, UR21 ;  /* 0x00000015ff067e24 */ /* 0x000fe4000f8e00ff */
[----:B------:R-:W-:-:S03]  /*fba0*/  UIADD3.X UR12, UR12, UR10, UR24, UP0, UP2 ;  /* 0x0000000a0c0c7290 */ /* 0x000fc600087e4418 */
[----:B------:R-:W-:Y:S01]  /*fbb0*/  ULDC.64 UR10, c[0x0][UR20+0x210] ;  /* 0x00008400140a7abb */ /* 0x000fe20008000a00 */
[----:B0-----:R-:W-:-:S05]  /*fbc0*/  @P0 IMAD.HI.U32 R4, R9, R4, RZ ;  /* 0x0000000409040227 */ /* 0x001fca00078e00ff */
[----:B-1----:R-:W-:Y:S01]  /*fbd0*/  @P0 SHF.R.U32.HI R5, RZ, R7, R4 ;  /* 0x00000007ff050219 */ /* 0x002fe20000011604 */
[----:B------:R-:W-:-:S04]  /*fbe0*/  IMAD.U32 R4, RZ, RZ, UR22 ;  /* 0x00000016ff047e24 */ /* 0x000fc8000f8e00ff */
[--C-:B------:R-:W-:Y:S01]  /*fbf0*/  IMAD.MOV R7, RZ, RZ, -R5.reuse ;  /* 0x000000ffff077224 */ /* 0x100fe200078e0a05 */
[----:B------:R-:W-:Y:S02]  /*fc00*/  IADD3 R4, P0, P2, R5, UR16, R4 ;  /* 0x0000001005047c10 */ /* 0x000fe4000fa1e004 */
[----:B------:R-:W-:Y:S01]  /*fc10*/  SHF.R.S32.HI R5, RZ, 0x1f, R5 ;  /* 0x0000001fff057819 */ /* 0x000fe20000011405 */
[----:B------:R-:W-:-:S03]  /*fc20*/  IMAD R7, R0, R7, R9 ;  /* 0x0000000700077224 */ /* 0x000fc600078e0209 */
        /* <DEDUP_REMOVED lines=9> */
[----:B------:R-:W-:Y:S02]  /*fcc0*/  IMAD.IADD R5, R5, 0x1, R9 ;  /* 0x0000000105057824 */ /* 0x000fe400078e0209 */
[----:B------:R-:W-:Y:S03]  /*fcd0*/  SHFL.IDX PT, R6, R8, 0x1, 0x1c1f ;  /* 0x003c1f0008067f89 */ /* 0x000fe600000e0000 */
[----:B------:R-:W-:Y:S02]  /*fce0*/  LEA.HI.X R10, R4, UR13, R5, 0x2, P0 ;  /* 0x0000000d040a7c11 */ /* 0x000fe400080f1405 */
[----:B------:R-:W-:Y:S04]  /*fcf0*/  SHFL.IDX PT, R4, R8, RZ, 0x1c1f ;  /* 0x001c1fff08047589 */ /* 0x000fe800000e0000 */
[----:B------:R-:W0:Y:S04]  /*fd00*/  SHFL.IDX PT, R5, R10, RZ, 0x1c1f ;  /* 0x001c1fff0a057589 */ /* 0x000e2800000e0000 */
[----:B------:R-:W1:Y:S01]  /*fd10*/  SHFL.IDX PT, R7, R10, 0x1, 0x1c1f ;  /* 0x003c1f000a077f89 */ /* 0x000e6200000e0000 */
[----:B---3--:R-:W-:-:S02]  /*fd20*/  IMAD.MOV R9, RZ, RZ, -R11 ;  /* 0x000000ffff097224 */ /* 0x008fc400078e0a0b */
[----:B------:R-:W-:Y:S02]  /*fd30*/  IMAD R11, R0, UR8, RZ ;  /* 0x00000008000b7c24 */ /* 0x000fe4000f8e02ff */
[----:B------:R-:W-:Y:S01]  /*fd40*/  VIADD R0, R20, 0x8 ;  /* 0x0000000814007836 */ /* 0x000fe20000000000 */
[----:B------:R-:W-:-:S04]  /*fd50*/  ISETP.NE.AND P0, PT, R2, R9, PT ;  /* 0x000000090200720c */ /* 0x000fc80003f05270 */
[-C--:B------:R-:W-:Y:S02]  /*fd60*/  ISETP.GE.OR P2, PT, R20, R11.reuse, P0 ;  /* 0x0000000b1400720c */ /* 0x080fe40000746670 */
[----:B------:R-:W-:-:S11]  /*fd70*/  ISETP.GE.OR P0, PT, R0, R11, P0 ;  /* 0x0000000b0000720c */ /* 0x000fd60000706670 */
[----:B0-----:R0:W-:Y:S04]  /*fd80*/  @!P2 ST.E desc[UR40][R4.64], R3 ;  /* 0x000000030400a985 */ /* 0x0011e8000c101928 */
[----:B-1----:R0:W-:Y:S02]  /*fd90*/  @!P0 ST.E desc[UR40][R6.64], R12 ;  /* 0x0000000c06008985 */ /* 0x0021e4000c101928 */
.L_x_2423:
[----:B------:R-:W-:Y:S05]  /*fda0*/  @P1 BRA `(.L_x_2424) ;  /* 0x0000001000481947 */ /* 0x000fea0003800000 */
[----:B0-----:R-:W-:Y:S01]  /*fdb0*/  IMAD R3, R220, 0x40, R185 ;  /* 0x00000040dc037824 */ /* 0x001fe200078e02b9 */
[----:B------:R-:W0:Y:S01]  /*fdc0*/  LDC R81, c[0x0][0xbe8] ;  /* 0x0002fa00ff517b82 */ /* 0x000e220000000800 */
[----:B------:R-:W-:Y:S01]  /*fdd0*/  ULDC UR16, c[0x0][0xac8] ;  /* 0x0002b20000107ab9 */ /* 0x000fe20000000800 */
[----:B------:R-:W-:Y:S01]  /*fde0*/  ULDC.64 UR14, c[0x0][0xaa0] ;  /* 0x0002a800000e7ab9 */ /* 0x000fe20000000a00 */
[----:B------:R-:W-:-:S03]  /*fdf0*/  IMAD.WIDE R14, R3, 0x2, R14 ;  /* 0x00000002030e7825 */ /* 0x000fc600078e020e */
[C---:B------:R-:W-:Y:S02]  /*fe00*/  IADD3 R41, P2, R14.reuse, 0x7000, RZ ;  /* 0x000070000e297810 */ /* 0x040fe40007f5e0ff */
[----:B------:R-:W-:Y:S02]  /*fe10*/  IADD3 R9, P3, R14, 0x1000, RZ ;  /* 0x000010000e097810 */ /* 0x000fe40007f7e0ff */
[----:B------:R-:W-:Y:S02]  /*fe20*/  LOP3.LUT R40, R41, 0x380, RZ, 0xc0, !PT ;  /* 0x0000038029287812 */ /* 0x000fe400078ec0ff */
[----:B------:R-:W-:Y:S02]  /*fe30*/  LOP3.LUT R8, R9, 0x380, RZ, 0xc0, !PT ;  /* 0x0000038009087812 */ /* 0x000fe400078ec0ff */
[----:B------:R-:W-:Y:S02]  /*fe40*/  SHF.R.U64 R40, R40, 0x3, RZ ;  /* 0x0000000328287819 */ /* 0x000fe400000012ff */
[----:B------:R-:W-:-:S02]  /*fe50*/  SHF.R.U64 R8, R8, 0x3, RZ ;  /* 0x0000000308087819 */ /* 0x000fc400000012ff */
[----:B------:R-:W-:Y:S02]  /*fe60*/  IADD3 R33, P0, R14, 0x5000, RZ ;  /* 0x000050000e217810 */ /* 0x000fe40007f1e0ff */
[----:B------:R-:W-:Y:S01]  /*fe70*/  LOP3.LUT R40, R40, R41, RZ, 0x3c, !PT ;  /* 0x0000002928287212 */ /* 0x000fe200078e3cff */
[--C-:B------:R-:W-:Y:S01]  /*fe80*/  IMAD.X R41, RZ, RZ, R15.reuse, P2 ;  /* 0x000000ffff297224 */ /* 0x100fe200010e060f */
[----:B------:R-:W-:Y:S01]  /*fe90*/  LOP3.LUT R8, R8, R9, RZ, 0x3c, !PT ;  /* 0x0000000908087212 */ /* 0x000fe200078e3cff */
[----:B------:R-:W-:Y:S01]  /*fea0*/  IMAD.X R9, RZ, RZ, R15, P3 ;  /* 0x000000ffff097224 */ /* 0x000fe200018e060f */
[C---:B------:R-:W-:Y:S02]  /*feb0*/  IADD3 R69, P2, R14.reuse, 0xe000, RZ ;  /* 0x0000e0000e457810 */ /* 0x040fe40007f5e0ff */
[----:B------:R-:W-:Y:S01]  /*fec0*/  LOP3.LUT R32, R33, 0x380, RZ, 0xc0, !PT ;  /* 0x0000038021207812 */ /* 0x000fe200078ec0ff */
[----:B------:R-:W-:Y:S01]  /*fed0*/  UIMAD UR12, UR24, UR14, URZ ;  /* 0x0000000e180c72a4 */ /* 0x000fe2000f8e023f */
[C---:B------:R-:W-:Y:S01]  /*fee0*/  IADD3 R45, P3, R14.reuse, 0x8000, RZ ;  /* 0x000080000e2d7810 */ /* 0x040fe20007f7e0ff */
[C---:B------:R-:W-:Y:S01]  /*fef0*/  VIADD R101, R185.reuse, 0x80 ;  /* 0x00000080b9657836 */ /* 0x040fe20000000000 */
[----:B------:R-:W-:Y:S01]  /*ff00*/  IADD3 R37, P1, R14, 0x6000, RZ ;  /* 0x000060000e257810 */ /* 0x000fe20007f3e0ff */
[----:B------:R-:W-:Y:S01]  /*ff10*/  VIADD R97, R185, 0xc0 ;  /* 0x000000c0b9617836 */ /* 0x000fe20000000000 */
[----:B------:R-:W-:Y:S01]  /*ff20*/  LOP3.LUT R68, R69, 0x380, RZ, 0xc0, !PT ;  /* 0x0000038045447812 */ /* 0x000fe200078ec0ff */
[----:B------:R-:W-:Y:S01]  /*ff30*/  UIMAD.WIDE.U32 UR10, UR4, UR14, URZ ;  /* 0x0000000e040a72a5 */ /* 0x000fe2000f8e003f */
[----:B------:R-:W-:Y:S01]  /*ff40*/  SHF.R.U64 R32, R32, 0x3, RZ ;  /* 0x0000000320207819 */ /* 0x000fe200000012ff */
[----:B------:R-:W-:Y:S01]  /*ff50*/  VIADD R99, R185, 0x100 ;  /* 0x00000100b9637836 */ /* 0x000fe20000000000 */
[----:B------:R-:W-:Y:S01]  /*ff60*/  LOP3.LUT R44, R45, 0x380, RZ, 0xc0, !PT ;  /* 0x000003802d2c7812 */ /* 0x000fe200078ec0ff */
[----:B------:R-:W-:Y:S01]  /*ff70*/  VIADD R91, R185, 0x140 ;  /* 0x00000140b95b7836 */ /* 0x000fe20000000000 */
[----:B------:R-:W-:Y:S01]  /*ff80*/  LOP3.LUT R36, R37, 0x380, RZ, 0xc0, !PT ;  /* 0x0000038025247812 */ /* 0x000fe200078ec0ff */
[----:B------:R-:W5:Y:S01]  /*ff90*/  LD.E.128 R8, desc[UR40][R8.64] ;  /* 0x0000002808087980 */ /* 0x000f62000c101d00 */
[----:B------:R-:W-:-:S02]  /*ffa0*/  SHF.R.U64 R68, R68, 0x3, RZ ;  /* 0x0000000344447819 */ /* 0x000fc400000012ff */
[----:B------:R-:W-:Y:S01]  /*ffb0*/  LOP3.LUT R32, R32, R33, RZ, 0x3c, !PT ;  /* 0x0000002120207212 */ /* 0x000fe200078e3cff */
[--C-:B------:R-:W-:Y:S01]  /*ffc0*/  IMAD.X R33, RZ, RZ, R15.reuse, P0 ;  /* 0x000000ffff217224 */ /* 0x100fe200000e060f */
[----:B------:R-:W-:Y:S01]  /*ffd0*/  SHF.R.U64 R44, R44, 0x3, RZ ;  /* 0x000000032c2c7819 */ /* 0x000fe200000012ff */
[----:B------:R-:W5:Y:S01]  /*ffe0*/  LD.E.128 R40, desc[UR40][R40.64] ;  /* 0x0000002828287980 */ /* 0x000f62000c101d00 */
[----:B------:R-:W-:Y:S02]  /*fff0*/  SHF.R.U64 R36, R36, 0x3, RZ ;  /* 0x0000000324247819 */ /* 0x000fe400000012ff */
[----:B------:R-:W-:Y:S01]  /*10000*/  IADD3 R61, P0, R14, 0xc000, RZ ;  /* 0x0000c0000e3d7810 */ /* 0x000fe20007f1e0ff */
[----:B------:R-:W-:Y:S01]  /*10010*/  UIMAD UR12, UR4, UR15, UR12 ;  /* 0x0000000f040c72a4 */ /* 0x000fe2000f8e020c */
[----:B------:R-:W-:Y:S01]  /*10020*/  LOP3.LUT R68, R68, R69, RZ, 0x3c, !PT ;  /* 0x0000004544447212 */ /* 0x000fe200078e3cff */
[--C-:B------:R-:W-:Y:S01]  /*10030*/  IMAD.X R69, RZ, RZ, R15.reuse, P2 ;  /* 0x000000ffff457224 */ /* 0x100fe200010e060f */
[----:B------:R-:W-:Y:S01]  /*10040*/  LOP3.LUT R44, R44, R45, RZ, 0x3c, !PT ;  /* 0x0000002d2c2c7212 */ /* 0x000fe200078e3cff */
[--C-:B------:R-:W-:Y:S01]  /*10050*/  IMAD.X R45, RZ, RZ, R15.reuse, P3 ;  /* 0x000000ffff2d7224 */ /* 0x100fe200018e060f */
[----:B0-----:R-:W-:Y:S01]  /*10060*/  ISETP.NE.AND P2, PT, R81, 0x1, PT ;  /* 0x000000015100780c */ /* 0x001fe20003f45270 */
[----:B------:R-:W5:Y:S01]  /*10070*/  LD.E.128 R32, desc[UR40][R32.64] ;  /* 0x0000002820207980 */ /* 0x000f62000c101d00 */
[----:B------:R-:W-:Y:S01]  /*10080*/  LOP3.LUT R36, R36, R37, RZ, 0x3c, !PT ;  /* 0x0000002524247212 */ /* 0x000fe200078e3cff */
[----:B------:R-:W-:Y:S01]  /*10090*/  IMAD.X R37, RZ, RZ, R15, P1 ;  /* 0x000000ffff257224 */ /* 0x000fe200008e060f */
[----:B------:R-:W-:-:S02]  /*100a0*/  LOP3.LUT R60, R61, 0x380, RZ, 0xc0, !PT ;  /* 0x000003803d3c7812 */ /* 0x000fc400078ec0ff */
[C---:B------:R-:W-:Y:S02]  /*100b0*/  IADD3 R13, P4, R14.reuse, 0x2000, RZ ;  /* 0x000020000e0d7810 */ /* 0x040fe40007f9e0ff */
[C---:B------:R-:W-:Y:S02]  /*100c0*/  IADD3 R25, P5, R14.reuse, 0x3000, RZ ;  /* 0x000030000e197810 */ /* 0x040fe40007fbe0ff */
[C---:B------:R-:W-:Y:S01]  /*100d0*/  IADD3 R29, P6, R14.reuse, 0x4000, RZ ;  /* 0x000040000e1d7810 */ /* 0x040fe20007fde0ff */
[----:B------:R-:W-:Y:S01]  /*100e0*/  UIADD3 UR11, UR11, UR12, URZ ;  /* 0x0000000c0b0b7290 */ /* 0x000fe2000fffe03f */
[C---:B------:R-:W-:Y:S01]  /*100f0*/  IADD3 R3, P3, R14.reuse, 0xf000, RZ ;  /* 0x0000f0000e037810 */ /* 0x040fe20007f7e0ff */
[----:B------:R-:W0:Y:S01]  /*10100*/  @P2 LDC R21, c[0x0][0xbec] ;  /* 0x0002fb00ff152b82 */ /* 0x000e220000000800 */
[----:B------:R-:W-:Y:S01]  /*10110*/  IADD3 R65, P1, R14, 0xd000, RZ ;  /* 0x0000d0000e417810 */ /* 0x000fe20007f3e0ff */
[----:B------:R-:W-:Y:S01]  /*10120*/  ULDC.64 UR12, c[0x0][0xae8] ;  /* 0x0002ba00000c7ab9 */ /* 0x000fe20000000a00 */
[----:B------:R-:W-:Y:S01]  /*10130*/  SHF.R.U64 R60, R60, 0x3, RZ ;  /* 0x000000033c3c7819 */ /* 0x000fe200000012ff */
[----:B------:R-:W-:Y:S01]  /*10140*/  USHF.R.S32.HI UR4, URZ, 0x1f, UR9 ;  /* 0x0000001f3f047899 */ /* 0x000fe20008011409 */
[----:B------:R-:W-:Y:S01]  /*10150*/  LOP3.LUT R0, R3, 0x380, RZ, 0xc0, !PT ;  /* 0x0000038003007812 */ /* 0x000fe200078ec0ff */
[--C-:B------:R-:W-:Y:S01]  /*10160*/  IMAD.X R73, RZ, RZ, R15.reuse, P3 ;  /* 0x000000ffff497224 */ /* 0x100fe200018e060f */
[----:B------:R-:W-:Y:S01]  /*10170*/  LOP3.LUT R64, R65, 0x380, RZ, 0xc0, !PT ;  /* 0x0000038041407812 */ /* 0x000fe200078ec0ff */
[----:B------:R-:W1:Y:S01]  /*10180*/  @P2 LDC R77, c[0x0][0xbf0] ;  /* 0x0002fc00ff4d2b82 */ /* 0x000e620000000800 */
[----:B------:R-:W-:Y:S01]  /*10190*/  LOP3.LUT R60, R60, R61, RZ, 0x3c, !PT ;  /* 0x0000003d3c3c7212 */ /* 0x000fe200078e3cff */
[----:B------:R-:W-:Y:S01]  /*101a0*/  IMAD.X R61, RZ, RZ, R15, P0 ;  /* 0x000000ffff3d7224 */ /* 0x000fe200000e060f */
[----:B------:R-:W-:Y:S01]  /*101b0*/  SHF.R.U64 R0, R0, 0x3, RZ ;  /* 0x0000000300007819 */ /* 0x000fe200000012ff */
[----:B------:R-:W5:Y:S01]  /*101c0*/  LD.E.128 R36, desc[UR40][R36.64] ;  /* 0x0000002824247980 */ /* 0x000f62000c101d00 */
[----:B------:R-:W-:-:S02]  /*101d0*/  SHF.R.U64 R64, R64, 0x3, RZ ;  /* 0x0000000340407819 */ /* 0x000fc400000012ff */
[----:B------:R-:W-:Y:S01]  /*101e0*/  ISETP.GE.AND P0, PT, R188, UR16, PT ;  /* 0x00000010bc007c0c */ /* 0x000fe2000bf06270 */
[----:B------:R-:W5:Y:S01]  /*101f0*/  LD.E.128 R44, desc[UR40][R44.64] ;  /* 0x000000282c2c7980 */ /* 0x000f62000c101d00 */
[----:B------:R-:W-:Y:S02]  /*10200*/  LOP3.LUT R72, R0, R3, RZ, 0x3c, !PT ;  /* 0x0000000300487212 */ /* 0x000fe400078e3cff */
[----:B------:R-:W-:Y:S01]  /*10210*/  LOP3.LUT R64, R64, R65, RZ, 0x3c, !PT ;  /* 0x0000004140407212 */ /* 0x000fe200078e3cff */
[----:B------:R-:W-:Y:S01]  /*10220*/  IMAD.X R65, RZ, RZ, R15, P1 ;  /* 0x000000ffff417224 */ /* 0x000fe200008e060f */
[----:B------:R-:W-:Y:S01]  /*10230*/  SEL R3, RZ, 0xffffffff, P0 ;  /* 0xffffffffff037807 */ /* 0x000fe20000000000 */
[----:B------:R-:W5:Y:S01]  /*10240*/  LD.E.128 R68, desc[UR40][R68.64] ;  /* 0x0000002844447980 */ /* 0x000f62000c101d00 */
[----:B------:R-:W-:Y:S02]  /*10250*/  ISETP.GE.AND P1, PT, R185, UR16, PT ;  /* 0x00000010b9007c0c */ /* 0x000fe4000bf26270 */
[----:B------:R-:W-:Y:S01]  /*10260*/  LOP3.LUT R12, R13, 0x380, RZ, 0xc0, !PT ;  /* 0x000003800d0c7812 */ /* 0x000fe200078ec0ff */
[----:B------:R-:W-:Y:S01]  /*10270*/  IMAD.SHL.U32 R3, R3, 0x2, RZ ;  /* 0x0000000203037824 */ /* 0x000fe200078e00ff */
[----:B------:R-:W-:-:S02]  /*10280*/  SEL R0, RZ, 0x1, P1 ;  /* 0x00000001ff007807 */ /* 0x000fc40000800000 */
[----:B------:R-:W-:Y:S02]  /*10290*/  LOP3.LUT R24, R25, 0x380, RZ, 0xc0, !PT ;  /* 0x0000038019187812 */ /* 0x000fe400078ec0ff */
[----:B------:R-:W-:Y:S01]  /*102a0*/  LOP3.LUT R28, R29, 0x380, RZ, 0xc0, !PT ;  /* 0x000003801d1c7812 */ /* 0x000fe200078ec0ff */
[----:B------:R-:W-:Y:S01]  /*102b0*/  UIMAD.WIDE.U32 UR10, UR44, UR12, UR10 ;  /* 0x0000000c2c0a72a5 */ /* 0x000fe2000f8e000a */
[----:B------:R-:W-:Y:S01]  /*102c0*/  LOP3.LUT R3, R3, 0x2, R0, 0xe2, !PT ;  /* 0x0000000203037812 */ /* 0x000fe200078ee200 */
[----:B------:R-:W-:Y:S01]  /*102d0*/  IMAD R0, R187, 0x20, R220 ;  /* 0x00000020bb007824 */ /* 0x000fe200078e02dc */
[----:B------:R-:W-:Y:S01]  /*102e0*/  ISETP.GE.AND P1, PT, R101, UR16, PT ;  /* 0x0000001065007c0c */ /* 0x000fe2000bf26270 */
[----:B------:R-:W5:Y:S01]  /*102f0*/  LD.E.128 R60, desc[UR40][R60.64] ;  /* 0x000000283c3c7980 */ /* 0x000f62000c101d00 */
[----:B------:R-:W-:Y:S01]  /*10300*/  ISETP.GE.AND P0, PT, R97, UR16, PT ;  /* 0x0000001061007c0c */ /* 0x000fe2000bf06270 */
[----:B------:R-:W-:Y:S01]  /*10310*/  VIADD R80, R0, UR42 ;  /* 0x0000002a00507c36 */ /* 0x000fe20008000000 */
[----:B------:R-:W-:Y:S01]  /*10320*/  SHF.R.U64 R12, R12, 0x3, RZ ;  /* 0x000000030c0c7819 */ /* 0x000fe200000012ff */
[----:B------:R-:W5:Y:S01]  /*10330*/  LD.E.128 R64, desc[UR40][R64.64] ;  /* 0x0000002840407980 */ /* 0x000f62000c101d00 */
[----:B------:R-:W-:-:S02]  /*10340*/  SHF.R.U64 R24, R24, 0x3, RZ ;  /* 0x0000000318187819 */ /* 0x000fc400000012ff */
[----:B------:R-:W-:Y:S01]  /*10350*/  SHF.R.U64 R28, R28, 0x3, RZ ;  /* 0x000000031c1c7819 */ /* 0x000fe200000012ff */
[----:B------:R-:W5:Y:S01]  /*10360*/  LD.E.128 R72, desc[UR40][R72.64] ;  /* 0x0000002848487980 */ /* 0x000f62000c101d00 */
[----:B------:R-:W-:Y:S02]  /*10370*/  SEL R20, RZ, 0xffffffff, P1 ;  /* 0xffffffffff147807 */ /* 0x000fe40000800000 */
[----:B------:R-:W-:Y:S01]  /*10380*/  SEL R0, RZ, 0xffffffff, P0 ;  /* 0xffffffffff007807 */ /* 0x000fe20000000000 */
[----:B------:R-:W-:Y:S01]  /*10390*/  UIMAD UR11, UR44, UR13, UR11 ;  /* 0x0000000d2c0b72a4 */ /* 0x000fe2000f8e020b */
[----:B------:R-:W-:Y:S01]  /*103a0*/  LOP3.LUT R12, R12, R13, RZ, 0x3c, !PT ;  /* 0x0000000d0c0c7212 */ /* 0x000fe200078e3cff */
[--C-:B------:R-:W-:Y:S01]  /*103b0*/  IMAD.X R13, RZ, RZ, R15.reuse, P4 ;  /* 0x000000ffff0d7224 */ /* 0x100fe200020e060f */
[----:B------:R-:W-:Y:S01]  /*103c0*/  LOP3.LUT R24, R24, R25, RZ, 0x3c, !PT ;  /* 0x0000001918187212 */ /* 0x000fe200078e3cff */
[--C-:B------:R-:W-:Y:S01]  /*103d0*/  IMAD.X R25, RZ, RZ, R15.reuse, P5 ;  /* 0x000000ffff197224 */ /* 0x100fe200028e060f */
[----:B------:R-:W-:Y:S01]  /*103e0*/  LOP3.LUT R28, R28, R29, RZ, 0x3c, !PT ;  /* 0x0000001d1c1c7212 */ /* 0x000fe200078e3cff */
[----:B------:R-:W-:Y:S01]  /*103f0*/  IMAD.X R29, RZ, RZ, R15, P6 ;  /* 0x000000ffff1d7224 */ /* 0x000fe200030e060f */
[----:B------:R-:W-:Y:S01]  /*10400*/  IADD3 R49, P4, R14, 0x9000, RZ ;  /* 0x000090000e317810 */ /* 0x000fe20007f9e0ff */
[----:B------:R-:W-:Y:S01]  /*10410*/  IMAD.SHL.U32 R20, R20, 0x4, RZ ;  /* 0x0000000414147824 */ /* 0x000fe200078e00ff */
[C---:B------:R-:W-:Y:S01]  /*10420*/  IADD3 R53, P5, R14.reuse, 0xa000, RZ ;  /* 0x0000a0000e357810 */ /* 0x040fe20007fbe0ff */
[----:B------:R-:W-:Y:S01]  /*10430*/  ULDC.64 UR12, c[0x0][0xaf0] ;  /* 0x0002bc00000c7ab9 */ /* 0x000fe20000000a00 */
[----:B------:R-:W-:Y:S01]  /*10440*/  IADD3 R57, P6, R14, 0xb000, RZ ;  /* 0x0000b0000e397810 */ /* 0x000fe20007fde0ff */
[----:B------:R-:W-:Y:S01]  /*10450*/  IMAD.SHL.U32 R79, R0, 0x8, RZ ;  /* 0x00000008004f7824 */ /* 0x000fe200078e00ff */
[----:B------:R-:W-:Y:S01]  /*10460*/  UIMAD UR4, UR4, UR12, URZ ;  /* 0x0000000c040472a4 */ /* 0x000fe2000f8e023f */
[----:B0-----:R-:W-:Y:S01]  /*10470*/  @P2 IMAD.HI.U32 R0, R80, R21, RZ ;  /* 0x0000001550002227 */ /* 0x001fe200078e00ff */
[----:B------:R-:W-:Y:S01]  /*10480*/  LOP3.LUT R48, R49, 0x380, RZ, 0xc0, !PT ;  /* 0x0000038031307812 */ /* 0x000fe200078ec0ff */
[----:B------:R-:W5:Y:S01]  /*10490*/  LD.E.128 R24, desc[UR40][R24.64] ;  /* 0x0000002818187980 */ /* 0x000f62000c101d00 */
[----:B------:R-:W-:-:S02]  /*104a0*/  LOP3.LUT R52, R53, 0x380, RZ, 0xc0, !PT ;  /* 0x0000038035347812 */ /* 0x000fc400078ec0ff */
[----:B------:R-:W-:Y:S01]  /*104b0*/  LOP3.LUT R56, R57, 0x380, RZ, 0xc0, !PT ;  /* 0x0000038039387812 */ /* 0x000fe200078ec0ff */
[----:B------:R-:W5:Y:S01]  /*104c0*/  LD.E.128 R28, desc[UR40][R28.64] ;  /* 0x000000281c1c7980 */ /* 0x000f62000c101d00 */
[----:B------:R-:W-:Y:S02]  /*104d0*/  LOP3.LUT R5, R14, 0x380, RZ, 0xc0, !PT ;  /* 0x000003800e057812 */ /* 0x000fe400078ec0ff */
[----:B------:R-:W-:Y:S01]  /*104e0*/  LOP3.LUT R76, R20, 0x4, R3, 0xe2, !PT ;  /* 0x00000004144c7812 */ /* 0x000fe200078ee203 */
[----:B------:R-:W-:Y:S01]  /*104f0*/  IMAD.MOV.U32 R3, RZ, RZ, R80 ;  /* 0x000000ffff037224 */ /* 0x000fe200078e0050 */
[----:B------:R-:W-:Y:S01]  /*10500*/  UIMAD UR4, UR9, UR13, UR4 ;  /* 0x0000000d090472a4 */ /* 0x000fe2000f8e0204 */
[----:B-1----:R-:W-:Y:S01]  /*10510*/  @P2 SHF.R.U32.HI R3, RZ, R77, R0 ;  /* 0x0000004dff032219 */ /* 0x002fe20000011600 */
[----:B------:R-:W-:Y:S01]  /*10520*/  UIMAD.WIDE.U32 UR10, UR9, UR12, UR10 ;  /* 0x0000000c090a72a5 */ /* 0x000fe2000f8e000a */
[----:B------:R-:W-:Y:S02]  /*10530*/  SHF.R.U64 R48, R48, 0x3, RZ ;  /* 0x0000000330307819 */ /* 0x000fe400000012ff */
[----:B------:R-:W-:-:S02]  /*10540*/  SHF.R.U64 R52, R52, 0x3, RZ ;  /* 0x0000000334347819 */ /* 0x000fc400000012ff */
[----:B------:R-:W-:Y:S02]  /*10550*/  SHF.R.U64 R56, R56, 0x3, RZ ;  /* 0x0000000338387819 */ /* 0x000fe400000012ff */
[----:B------:R-:W-:Y:S01]  /*10560*/  SHF.R.U64 R5, R5, 0x3, RZ ;  /* 0x0000000305057819 */ /* 0x000fe200000012ff */
[----:B------:R-:W-:Y:S01]  /*10570*/  UIADD3 UR4, UR11, UR4, URZ ;  /* 0x000000040b047290 */ /* 0x000fe2000fffe03f */
[----:B------:R-:W-:Y:S02]  /*10580*/  ISETP.GE.AND P0, PT, R99, UR16, PT ;  /* 0x0000001063007c0c */ /* 0x000fe4000bf06270 */
[--C-:B------:R-:W-:Y:S01]  /*10590*/  SHF.R.S32.HI R77, RZ, 0x1f, R3.reuse ;  /* 0x0000001fff4d7819 */ /* 0x100fe20000011403 */
[----:B------:R-:W-:Y:S01]  /*105a0*/  IMAD.U32 R20, RZ, RZ, UR10 ;  /* 0x0000000aff147e24 */ /* 0x000fe2000f8e00ff */
[----:B------:R-:W-:Y:S01]  /*105b0*/  LOP3.LUT R76, R79, 0x8, R76, 0xe2, !PT ;  /* 0x000000084f4c7812 */ /* 0x000fe200078ee24c */
[----:B------:R-:W-:Y:S01]  /*105c0*/  IMAD.U32 R21, RZ, RZ, UR11 ;  /* 0x0000000bff157e24 */ /* 0x000fe2000f8e00ff */
        /* <DEDUP_REMOVED lines=8> */
[----:B------:R-:W-:Y:S01]  /*10650*/  ULDC.64 UR10, c[0x0][0xae0] ;  /* 0x0002b800000a7ab9 */ /* 0x000fe20000000a00 */
[----:B------:R-:W-:Y:S01]  /*10660*/  IMAD.MOV.U32 R5, RZ, RZ, R15 ;  /* 0x000000ffff057224 */ /* 0x000fe200078e000f */
[----:B------:R-:W-:Y:S01]  /*10670*/  SEL R0, RZ, 0xffffffff, P0 ;  /* 0xffffffffff007807 */ /* 0x000fe20000000000 */
[----:B------:R-:W-:Y:S01]  /*10680*/  IMAD R78, R77, UR10, RZ ;  /* 0x0000000a4d4e7c24 */ /* 0x000fe2000f8e02ff */
[----:B------:R-:W-:Y:S01]  /*10690*/  ISETP.GE.AND P0, PT, R91, UR16, PT ;  /* 0x000000105b007c0c */ /* 0x000fe2000bf06270 */
[----:B------:R-:W-:Y:S01]  /*106a0*/  IMAD.U32 R21, RZ, RZ, UR4 ;  /* 0x00000004ff157e24 */ /* 0x000fe2000f8e00ff */
[----:B------:R-:W5:Y:S01]  /*106b0*/  LD.E.128 R12, desc[UR40][R12.64] ;  /* 0x000000280c0c7980 */ /* 0x000f62000c101d00 */
[----:B------:R-:W-:-:S02]  /*106c0*/  IMAD R77, R81, R79, R80 ;  /* 0x0000004f514d7224 */ /* 0x000fc400078e0250 */
[----:B------:R-:W-:Y:S01]  /*106d0*/  IMAD.SHL.U32 R83, R0, 0x10, RZ ;  /* 0x0000001000537824 */ /* 0x000fe200078e00ff */
[----:B------:R-:W5:Y:S01]  /*106e0*/  LD.E.128 R4, desc[UR40][R4.64] ;  /* 0x0000002804047980 */ /* 0x000f62000c101d00 */
[C---:B------:R-:W-:Y:S01]  /*106f0*/  IMAD R79, R3.reuse, UR11, R78 ;  /* 0x0000000b034f7c24 */ /* 0x040fe2000f8e024e */
[----:B------:R-:W-:Y:S01]  /*10700*/  SEL R0, RZ, 0xffffffff, P0 ;  /* 0xffffffffff007807 */ /* 0x000fe20000000000 */
[----:B------:R-:W-:Y:S01]  /*10710*/  IMAD.WIDE.U32 R20, R3, UR10, R20 ;  /* 0x0000000a03147c25 */ /* 0x000fe2000f8e0014 */
[----:B------:R-:W5:Y:S01]  /*10720*/  LD.E.128 R48, desc[UR40][R48.64] ;  /* 0x0000002830307980 */ /* 0x000f62000c101d00 */
[----:B------:R-:W-:Y:S01]  /*10730*/  SHF.R.S32.HI R3, RZ, 0x1f, R77 ;  /* 0x0000001fff037819 */ /* 0x000fe2000001144d */
[----:B------:R-:W-:Y:S02]  /*10740*/  ULDC.64 UR10, c[0x0][0xad8] ;  /* 0x0002b600000a7ab9 */ /* 0x000fe40000000a00 */
[----:B------:R-:W5:Y:S01]  /*10750*/  LD.E.128 R52, desc[UR40][R52.64] ;  /* 0x0000002834347980 */ /* 0x000f62000c101d00 */
[----:B------:R-:W-:-:S03]  /*10760*/  VIADD R93, R185, 0x180 ;  /* 0x00000180b95d7836 */ /* 0x000fc60000000000 */
[----:B------:R-:W5:Y:S01]  /*10770*/  LD.E.128 R56, desc[UR40][R56.64] ;  /* 0x0000002838387980 */ /* 0x000f62000c101d00 */
[----:B------:R-:W-:Y:S01]  /*10780*/  @!PT LDS RZ, [RZ] ;  /* 0x00000000fffff984 */ /* 0x000fe20000000800 */
[----:B------:R-:W-:Y:S01]  /*10790*/  @!PT LDS RZ, [RZ] ;  /* 0x00000000fffff984 */ /* 0x000fe20000000800 */
[----:B------:R-:W-:Y:S01]  /*107a0*/  @!PT LDS RZ, [RZ] ;  /* 0x00000000fffff984 */ /* 0x000fe20000000800 */
[----:B------:R-:W-:Y:S01]  /*107b0*/  @!PT LDS RZ, [RZ] ;  /* 0x00000000fffff984 */ /* 0x000fe20000000800 */
[----:B------:R0:W-:Y:S06]  /*107c0*/  MEMBAR.ALL.CTA ;  /* 0x0000000000007992 */ /* 0x0001ec0000008000 */
[----:B0-----:R-:W0:Y:S01]  /*107d0*/  FENCE.VIEW.ASYNC.S ;  /* 0x00000000000073c6 */ /* 0x001e220000000000 */
[----:B------:R-:W-:Y:S01]  /*107e0*/  LOP3.LUT R76, R83, 0x10, R76, 0xe2, !PT ;  /* 0x00000010534c7812 */ /* 0x000fe200078ee24c */
[----:B------:R-:W-:Y:S01]  /*107f0*/  IMAD.SHL.U32 R83, R0, 0x20, RZ ;  /* 0x0000002000537824 */ /* 0x000fe200078e00ff */
[----:B------:R-:W-:Y:S01]  /*10800*/  ISETP.GE.AND P0, PT, R93, UR16, PT ;  /* 0x000000105d007c0c */ /* 0x000fe2000bf06270 */
[----:B------:R-:W-:-:S02]  /*10810*/  IMAD.IADD R21, R21, 0x1, R79 ;  /* 0x0000000115157824 */ /* 0x000fc400078e024f */
[----:B------:R-:W-:Y:S02]  /*10820*/  IMAD R0, R3, UR10, RZ ;  /* 0x0000000a03007c24 */ /* 0x000fe4000f8e02ff */
[----:B------:R-:W-:Y:S02]  /*10830*/  VIADD R88, R220, UR42 ;  /* 0x0000002adc587c36 */ /* 0x000fe40008000000 */
[----:B------:R-:W-:Y:S01]  /*10840*/  IMAD R89, R81, UR8, RZ ;  /* 0x0000000851597c24 */ /* 0x000fe2000f8e02ff */
[----:B------:R-:W-:Y:S01]  /*10850*/  UIADD3 UR4, UR46, 0x28c20, URZ ;  /* 0x00028c202e047890 */ /* 0x000fe2000fffe03f */
[C---:B------:R-:W-:Y:S01]  /*10860*/  IMAD R79, R77.reuse, UR11, R0 ;  /* 0x0000000b4d4f7c24 */ /* 0x040fe2000f8e0200 */
[----:B------:R-:W-:Y:S01]  /*10870*/  SEL R3, RZ, 0x40, P0 ;  /* 0x00000040ff037807 */ /* 0x000fe20000000000 */
[----:B------:R-:W-:Y:S01]  /*10880*/  IMAD.WIDE.U32 R20, R77, UR10, R20 ;  /* 0x0000000a4d147c25 */ /* 0x000fe2000f8e0014 */
[----:B------:R-:W-:Y:S01]  /*10890*/  ISETP.GE.AND P0, PT, R88, R89, PT ;  /* 0x000000595800720c */ /* 0x000fe20003f06270 */
[----:B------:R-:W-:Y:S01]  /*108a0*/  ULDC.64 UR10, c[0x0][0xa80] ;  /* 0x0002a000000a7ab9 */ /* 0x000fe20000000a00 */
[----:B------:R-:W-:Y:S01]  /*108b0*/  UPRMT UR4, URZ, 0x654, UR4 ;  /* 0x000006543f047896 */ /* 0x000fe20008000004 */
[----:B------:R-:W-:Y:S01]  /*108c0*/  VIADD R95, R185, 0x1c0 ;  /* 0x000001c0b95f7836 */ /* 0x000fe20000000000 */
[----:B------:R-:W-:Y:S01]  /*108d0*/  LEA R86, P2, R20, UR10, 0x1 ;  /* 0x0000000a14567c11 */ /* 0x000fe2000f8408ff */
[----:B------:R-:W-:Y:S01]  /*108e0*/  IMAD.IADD R21, R21, 0x1, R79 ;  /* 0x0000000115157824 */ /* 0x000fe200078e024f */
[----:B------:R-:W-:-:S02]  /*108f0*/  LOP3.LUT R76, R83, 0x20, R76, 0xe2, !PT ;  /* 0x00000020534c7812 */ /* 0x000fc400078ee24c */
[----:B------:R-:W-:Y:S02]  /*10900*/  ISETP.GE.AND P1, PT, R95, UR16, PT ;  /* 0x000000105f007c0c */ /* 0x000fe4000bf26270 */
[----:B------:R-:W-:Y:S01]  /*10910*/  LEA.HI.X R87, R20, UR11, R21, 0x1, P2 ;  /* 0x0000000b14577c11 */ /* 0x000fe200090f0c15 */
[----:B0-----:R-:W-:Y:S01]  /*10920*/  SYNCS.ARRIVE.TRANS64.RED.A1T0 RZ, [UR4], RZ ;  /* 0x000000ffffff79a7 */ /* 0x001fe20008100404 */
[----:B------:R-:W-:Y:S01]  /*10930*/  LOP3.LUT R3, R76, R3, RZ, 0xfc, !PT ;  /* 0x000000034c037212 */ /* 0x000fe200078efcff */
[----:B------:R0:W1:Y:S01]  /*10940*/  SHFL.IDX PT, R20, R86, RZ, 0x181f ;  /* 0x00181fff56147589 */ /* 0x00006200000e0000 */
[----:B------:R-:W-:Y:S01]  /*10950*/  SEL R0, RZ, 0x80, P1 ;  /* 0x00000080ff007807 */ /* 0x000fe20000800000 */
[----:B------:R-:W-:Y:S02]  /*10960*/  BSSY B1, `(.L_x_2425) ;  /* 0x000002a000017945 */ /* 0x000fe40003800000 */
[----:B------:R0:W3:Y:S01]  /*10970*/  SHFL.IDX PT, R21, R87, RZ, 0x181f ;  /* 0x00181fff57157589 */ /* 0x0000e200000e0000 */
[----:B------:R-:W-:-:S02]  /*10980*/  LOP3.LUT R0, R3, R0, RZ, 0xfc, !PT ;  /* 0x0000000003007212 */ /* 0x000fc400078efcff */
        /* <DEDUP_REMOVED lines=9> */
[CC--:B-1----:R-:W-:Y:S01]  /*10a20*/  @!P1 LEA R76, P2, R188.reuse, R20.reuse, 0x1 ;  /* 0x00000014bc4c9211 */ /* 0x0c2fe200078408ff */
[----:B---3--:R-:W-:Y:S02]  /*10a30*/  @!P0 IMAD.WIDE R78, R185, 0x2, R20 ;  /* 0x00000002b94e8825 */ /* 0x008fe400078e0214 */
[----:B------:R-:W-:Y:S02]  /*10a40*/  @!P4 LEA R80, P5, R101, R20, 0x1 ;  /* 0x000000146550c211 */ /* 0x000fe400078a08ff */
[----:B------:R-:W-:Y:S01]  /*10a50*/  @!P1 LEA.HI.X R77, R188, R21, R152, 0x1, P2 ;  /* 0x00000015bc4d9211 */ /* 0x000fe200010f0c98 */
[----:B-----5:R1:W-:Y:S01]  /*10a60*/  @!P0 ST.E.128 desc[UR40][R78.64], R4 ;  /* 0x000000044e008985 */ /* 0x0203e2000c101d28 */
[----:B------:R-:W-:Y:S02]  /*10a70*/  ISETP.GE.AND P2, PT, R99, UR16, PT ;  /* 0x0000001063007c0c */ /* 0x000fe4000bf46270 */
[----:B------:R-:W-:Y:S01]  /*10a80*/  LOP3.LUT P0, RZ, R3, 0x40, RZ, 0xc0, !PT ;  /* 0x0000004003ff7812 */ /* 0x000fe2000780c0ff */
[----:B------:R3:W-:Y:S01]  /*10a90*/  @!P1 ST.E.128 desc[UR40][R76.64], R12 ;  /* 0x0000000c4c009985 */ /* 0x0007e2000c101d28 */
[----:B------:R-:W-:-:S02]  /*10aa0*/  ISETP.GE.AND P1, PT, R91, UR16, PT ;  /* 0x000000105b007c0c */ /* 0x000fc4000bf26270 */
[-C--:B------:R-:W-:Y:S02]  /*10ab0*/  @!P3 LEA R82, P6, R97, R20.reuse, 0x1 ;  /* 0x000000146152b211 */ /* 0x080fe400078c08ff */
        /* <DEDUP_REMOVED lines=13> */
[----:B---3--:R-:W-:Y:S01]  /*10b90*/  SHF.R.S32.HI R13, RZ, 0x1f, R95 ;  /* 0x0000001fff0d7819 */ /* 0x008fe2000001145f */
[----:B------:R4:W-:Y:S01]  /*10ba0*/  @!P1 ST.E.128 desc[UR40][R4.64], R52 ;  /* 0x0000003404009985 */ /* 0x0009e2000c101d28 */
[----:B------:R-:W-:-:S02]  /*10bb0*/  @P0 LEA.HI.X R7, R93, R21, R7, 0x1, P5 ;  /* 0x000000155d070211 */ /* 0x000fc400028f0c07 */
[----:B------:R-:W-:-:S03]  /*10bc0*/  @P6 LEA R12, P5, R95, R20, 0x1 ;  /* 0x000000145f0c6211 */ /* 0x000fc600078a08ff */
[----:B------:R4:W-:Y:S01]  /*10bd0*/  @P0 ST.E.128 desc[UR40][R6.64], R60 ;  /* 0x0000003c06000985 */ /* 0x0009e2000c101d28 */
[----:B------:R-:W-:-:S05]  /*10be0*/  @P6 LEA.HI.X R13, R95, R21, R13, 0x1, P5 ;  /* 0x000000155f0d6211 */ /* 0x000fca00028f0c0d */
[----:B------:R4:W-:Y:S04]  /*10bf0*/  @P6 ST.E.128 desc[UR40][R12.64], R68 ;  /* 0x000000440c006985 */ /* 0x0009e8000c101d28 */
.L_x_2426:
[----:B------:R-:W-:Y:S05]  /*10c00*/  BSYNC B1 ;  /* 0x0000000000017941 */ /* 0x000fea0003800000 */
.L_x_2425:
[----:B----45:R-:W-:Y:S01]  /*10c10*/  VIADD R6, R88, 0x20 ;  /* 0x0000002058067836 */ /* 0x030fe20000000000 */
[----:B------:R4:W0:Y:S04]  /*10c20*/  SHFL.IDX PT, R5, R87, 0x1, 0x181f ;  /* 0x00381f0057057f89 */ /* 0x00082800000e0000 */
[----:B------:R-:W-:Y:S01]  /*10c30*/  ISETP.GE.AND P0, PT, R6, R89, PT ;  /* 0x000000590600720c */ /* 0x000fe20003f06270 */
[----:B------:R4:W0:-:S12]  /*10c40*/  SHFL.IDX PT, R4, R86, 0x1, 0x181f ;  /* 0x00381f0056047f89 */ /* 0x00081800000e0000 */
[----:B----4-:R-:W-:Y:S05]  /*10c50*/  @P0 BRA `(.L_x_2427) ;  /* 0x0000002400dc0947 */ /* 0x010fea0003800000 */
[----:B------:R-:W-:Y:S02]  /*10c60*/  ISETP.GE.AND P0, PT, R185, UR16, PT ;  /* 0x00000010b9007c0c */ /* 0x000fe4000bf06270 */
[----:B------:R-:W-:Y:S02]  /*10c70*/  ISETP.GE.AND P4, PT, R188, UR16, PT ;  /* 0x00000010bc007c0c */ /* 0x000fe4000bf86270 */
[----:B------:R-:W-:Y:S02]  /*10c80*/  ISETP.GE.AND P3, PT, R101, UR16, PT ;  /* 0x0000001065007c0c */ /* 0x000fe4000bf66270 */
[----:B------:R-:W-:Y:S02]  /*10c90*/  ISETP.GE.AND P2, PT, R97, UR16, PT ;  /* 0x0000001061007c0c */ /* 0x000fe4000bf46270 */
[----:B------:R-:W-:Y:S02]  /*10ca0*/  ISETP.GE.AND P1, PT, R99, UR16, PT ;  /* 0x0000001063007c0c */ /* 0x000fe4000bf26270 */
[----:B------:R-:W-:-:S02]  /*10cb0*/  SHF.R.S32.HI R15, RZ, 0x1f, R101 ;  /* 0x0000001fff0f7819 */ /* 0x000fc40000011465 */
[----:B---3--:R-:W-:Y:S01]  /*10cc0*/  SHF.R.S32.HI R21, RZ, 0x1f, R97 ;  /* 0x0000001fff157819 */ /* 0x008fe20000011461 */
[----:B0-----:R-:W-:Y:S02]  /*10cd0*/  @!P0 IMAD.WIDE R6, R185, 0x2, R4 ;  /* 0x00000002b9068825 */ /* 0x001fe400078e0204 */
[CC--:B------:R-:W-:Y:S02]  /*10ce0*/  @!P4 LEA R12, P5, R188.reuse, R4.reuse, 0x1 ;  /* 0x00000004bc0cc211 */ /* 0x0c0fe400078a08ff */
[-C--:B------:R-:W-:Y:S01]  /*10cf0*/  @!P3 LEA R14, P6, R101, R4.reuse, 0x1 ;  /* 0x00000004650eb211 */ /* 0x080fe200078c08ff */
[----:B------:R0:W-:Y:S01]  /*10d00*/  @!P0 ST.E.128 desc[UR40][R6.64], R8 ;  /* 0x0000000806008985 */ /* 0x0001e2000c101d28 */
[----:B------:R-:W-:Y:S02]  /*10d10*/  ISETP.GE.AND P0, PT, R91, UR16, PT ;  /* 0x000000105b007c0c */ /* 0x000fe4000bf06270 */
[----:B------:R-:W-:Y:S02]  /*10d20*/  @!P4 LEA.HI.X R13, R188, R5, R152, 0x1, P5 ;  /* 0x00000005bc0dc211 */ /* 0x000fe400028f0c98 */
[----:B-1----:R-:W-:-:S02]  /*10d30*/  @!P2 LEA R20, P5, R97, R4, 0x1 ;  /* 0x000000046114a211 */ /* 0x002fc400078a08ff */
[-C--:B------:R-:W-:Y:S01]  /*10d40*/  @!P3 LEA.HI.X R15, R101, R5.reuse, R15, 0x1, P6 ;  /* 0x00000005650fb211 */ /* 0x080fe200030f0c0f */
[----:B------:R1:W-:Y:S01]  /*10d50*/  @!P4 ST.E.128 desc[UR40][R12.64], R24 ;  /* 0x000000180c00c985 */ /* 0x0003e2000c101d28 */
[----:B------:R-:W-:Y:S02]  /*10d60*/  LOP3.LUT P6, RZ, R3, 0x40, RZ, 0xc0, !PT ;  /* 0x0000004003ff7812 */ /* 0x000fe400078cc0ff */
[----:B------:R-:W-:Y:S01]  /*10d70*/  @!P2 LEA.HI.X R21, R97, R5, R21, 0x1, P5 ;  /* 0x000000056115a211 */ /* 0x000fe200028f0c15 */
[----:B------:R1:W-:Y:S01]  /*10d80*/  @!P3 ST.E.128 desc[UR40][R14.64], R32 ;  /* 0x000000200e00b985 */ /* 0x0003e2000c101d28 */
[----:B------:R-:W-:-:S03]  /*10d90*/  SHF.R.S32.HI R3, RZ, 0x1f, R99 ;  /* 0x0000001fff037819 */ /* 0x000fc60000011463 */
[----:B------:R1:W-:Y:S01]  /*10da0*/  @!P2 ST.E.128 desc[UR40][R20.64], R40 ;  /* 0x000000281400a985 */ /* 0x0003e2000c101d28 */
[----:B0-----:R-:W-:-:S04]  /*10db0*/  @!P1 LEA R6, P5, R99, R4, 0x1 ;  /* 0x0000000463069211 */ /* 0x001fc800078a08ff */
[-C--:B------:R-:W-:Y:S02]  /*10dc0*/  @!P1 LEA.HI.X R7, R99, R5.reuse, R3, 0x1, P5 ;  /* 0x0000000563079211 */ /* 0x080fe400028f0c03 */
[----:B------:R-:W-:Y:S02]  /*10dd0*/  SHF.R.S32.HI R3, RZ, 0x1f, R91 ;  /* 0x0000001fff037819 */ /* 0x000fe4000001145b */
[C---:B------:R-:W-:Y:S01]  /*10de0*/  @!P0 LEA R8, P5, R91.reuse, R4, 0x1 ;  /* 0x000000045b088211 */ /* 0x040fe200078a08ff */
[----:B------:R1:W-:Y:S03]  /*10df0*/  @!P1 ST.E.128 desc[UR40][R6.64], R48 ;  /* 0x0000003006009985 */ /* 0x0003e6000c101d28 */
[----:B------:R-:W-:Y:S02]  /*10e00*/  @!P0 LEA.HI.X R9, R91, R5, R3, 0x1, P5 ;  /* 0x000000055b098211 */ /* 0x000fe400028f0c03 */
[----:B------:R-:W-:-:S02]  /*10e10*/  SHF.R.S32.HI R3, RZ, 0x1f, R93 ;  /* 0x0000001fff037819 */ /* 0x000fc4000001145d */
[C---:B------:R-:W-:Y:S01]  /*10e20*/  @P6 LEA R10, P5, R93.reuse, R4, 0x1 ;  /* 0x000000045d0a6211 */ /* 0x040fe200078a08ff */
[----:B------:R1:W-:Y:S01]  /*10e30*/  @!P0 ST.E.128 desc[UR40][R8.64], R56 ;  /* 0x0000003808008985 */ /* 0x0003e2000c101d28 */
[----:B------:R-:W-:Y:S02]  /*10e40*/  LOP3.LUT P0, RZ, R0, 0x80, RZ, 0xc0, !PT ;  /* 0x0000008000ff7812 */ /* 0x000fe4000780c0ff */
[----:B------:R-:W-:-:S05]  /*10e50*/  @P6 LEA.HI.X R11, R93, R5, R3, 0x1, P5 ;  /* 0x000000055d0b6211 */ /* 0x000fca00028f0c03 */
[----:B------:R1:W-:Y:S06]  /*10e60*/  @P6 ST.E.128 desc[UR40][R10.64], R64 ;  /* 0x000000400a006985 */ /* 0x0003ec000c101d28 */
[----:B------:R-:W-:Y:S05]  /*10e70*/  @!P0 BRA `(.L_x_2427) ;  /* 0x0000002400548947 */ /* 0x000fea0003800000 */
[----:B------:R-:W-:Y:S02]  /*10e80*/  LEA R4, P0, R95, R4, 0x1 ;  /* 0x000000045f047211 */ /* 0x000fe400078008ff */
[----:B------:R-:W-:-:S04]  /*10e90*/  SHF.R.S32.HI R0, RZ, 0x1f, R95 ;  /* 0x0000001fff007819 */ /* 0x000fc8000001145f */
[----:B------:R-:W-:-:S05]  /*10ea0*/  LEA.HI.X R5, R95, R5, R0, 0x1, P0 ;  /* 0x000000055f057211 */ /* 0x000fca00000f0c00 */
[----:B------:R0:W-:Y:S01]  /*10eb0*/  ST.E.128 desc[UR40][R4.64], R72 ;  /* 0x0000004804007985 */ /* 0x0001e2000c101d28 */
[----:B------:R-:W-:Y:S05]  /*10ec0*/  BRA `(.L_x_2427) ;  /* 0x0000002400407947 */ /* 0x000fea0003800000 */
.L_x_2424:
[----:B------:R-:W-:Y:S01]  /*10ed0*/  ULDC.64 UR14, c[0x0][0xb08] ;  /* 0x0002c200000e7ab9 */ /* 0x000fe20000000a00 */
[----:B0-----:R-:W-:Y:S01]  /*10ee0*/  VIADD R4, R186, UR42 ;  /* 0x0000002aba047c36 */ /* 0x001fe20008000000 */
[----:B------:R-:W-:Y:S01]  /*10ef0*/  UIMAD UR12, UR24, UR14, URZ ;  /* 0x0000000e180c72a4 */ /* 0x000fe2000f8e023f */
[----:B------:R-:W-:Y:S01]  /*10f00*/  BSSY B1, `(.L_x_2428) ;  /* 0x00000c6000017945 */ /* 0x000fe20003800000 */
[----:B------:R-:W-:Y:S01]  /*10f10*/  UIMAD.WIDE.U32 UR10, UR4, UR14, URZ ;  /* 0x0000000e040a72a5 */ /* 0x000fe2000f8e003f */
[----:B------:R-:W-:Y:S01]  /*10f20*/  IMAD.MOV.U32 R3, RZ, RZ, R4 ;  /* 0x000000ffff037224 */ /* 0x000fe200078e0004 */
[----:B------:R-:W-:Y:S01]  /*10f30*/  UIMAD UR12, UR4, UR15, UR12 ;  /* 0x0000000f040c72a4 */ /* 0x000fe2000f8e020c */
[----:B------:R-:W-:Y:S01]  /*10f40*/  SHF.R.S32.HI R21, RZ, 0x1f, R205 ;  /* 0x0000001fff157819 */ /* 0x000fe200000114cd */
[----:B------:R-:W-:Y:S01]  /*10f50*/  ULDC UR14, c[0x0][0xbe8] ;  /* 0x0002fa00000e7ab9 */ /* 0x000fe20000000800 */
[----:B------:R-:W-:Y:S01]  /*10f60*/  USHF.R.S32.HI UR4, URZ, 0x1f, UR9 ;  /* 0x0000001f3f047899 */ /* 0x000fe20008011409 */
[----:B------:R-:W-:Y:S01]  /*10f70*/  SHF.R.S32.HI R152, RZ, 0x1f, R206 ;  /* 0x0000001fff987819 */ /* 0x000fe200000114ce */
[----:B------:R-:W-:Y:S01]  /*10f80*/  UIADD3 UR11, UR11, UR12, URZ ;  /* 0x0000000c0b0b7290 */ /* 0x000fe2000fffe03f */
[----:B------:R-:W-:Y:S01]  /*10f90*/  SHF.R.S32.HI R153, RZ, 0x1f, R207 ;  /* 0x0000001fff997819 */ /* 0x000fe200000114cf */
[----:B------:R-:W-:Y:S01]  /*10fa0*/  UISETP.NE.AND UP0, UPT, UR14, 0x1, UPT ;  /* 0x000000010e00788c */ /* 0x000fe2000bf05270 */
[----:B------:R-:W-:Y:S01]  /*10fb0*/  SHF.R.S32.HI R154, RZ, 0x1f, R208 ;  /* 0x0000001fff9a7819 */ /* 0x000fe200000114d0 */
[----:B------:R-:W-:Y:S01]  /*10fc0*/  ULDC.64 UR12, c[0x0][0xb38] ;  /* 0x0002ce00000c7ab9 */ /* 0x000fe20000000a00 */
[----:B------:R-:W-:Y:S01]  /*10fd0*/  UIMAD UR8, UR8, UR14, URZ ;  /* 0x0000000e080872a4 */ /* 0x000fe2000f8e023f */
[----:B------:R-:W-:Y:S01]  /*10fe0*/  SHF.R.S32.HI R155, RZ, 0x1f, R209 ;  /* 0x0000001fff9b7819 */ /* 0x000fe200000114d1 */
[----:B------:R-:W-:Y:S01]  /*10ff0*/  UIMAD.WIDE.U32 UR10, UR44, UR12, UR10 ;  /* 0x0000000c2c0a72a5 */ /* 0x000fe2000f8e000a */
[----:B------:R-:W-:-:S02]  /*11000*/  PLOP3.LUT P0, PT, PT, PT, UP0, 0x80, 0x0 ;  /* 0x000000000000781c */ /* 0x000fc40003f0f008 */
[----:B------:R-:W-:Y:S01]  /*11010*/  SHF.R.S32.HI R156, RZ, 0x1f, R210 ;  /* 0x0000001fff9c7819 */ /* 0x000fe200000114d2 */
[----:B------:R-:W-:Y:S01]  /*11020*/  UIMAD UR11, UR44, UR13, UR11 ;  /* 0x0000000d2c0b72a4 */ /* 0x000fe2000f8e020b */
[----:B------:R-:W-:Y:S02]  /*11030*/  SHF.R.S32.HI R157, RZ, 0x1f, R211 ;  /* 0x0000001fff9d7819 */ /* 0x000fe400000114d3 */
[----:B------:R-:W-:Y:S01]  /*11040*/  ULDC.64 UR12, c[0x0][0xb40] ;  /* 0x0002d000000c7ab9 */ /* 0x000fe20000000a00 */
[----:B------:R-:W-:Y:S01]  /*11050*/  SHF.R.S32.HI R158, RZ, 0x1f, R212 ;  /* 0x0000001fff9e7819 */ /* 0x000fe200000114d4 */
[----:B------:R-:W-:Y:S01]  /*11060*/  UIMAD UR4, UR4, UR12, URZ ;  /* 0x0000000c040472a4 */ /* 0x000fe2000f8e023f */
[----:B------:R-:W-:Y:S01]  /*11070*/  SHF.R.S32.HI R159, RZ, 0x1f, R213 ;  /* 0x0000001fff9f7819 */ /* 0x000fe200000114d5 */
[----:B------:R-:W-:Y:S01]  /*11080*/  UIMAD.WIDE.U32 UR10, UR9, UR12, UR10 ;  /* 0x0000000c090a72a5 */ /* 0x000fe2000f8e000a */
[----:B------:R-:W-:Y:S01]  /*11090*/  SHF.R.S32.HI R160, RZ, 0x1f, R214 ;  /* 0x0000001fffa07819 */ /* 0x000fe200000114d6 */
[----:B------:R-:W-:Y:S01]  /*110a0*/  UIMAD UR4, UR9, UR13, UR4 ;  /* 0x0000000d090472a4 */ /* 0x000fe2000f8e0204 */
[----:B------:R-:W-:-:S02]  /*110b0*/  SHF.R.S32.HI R161, RZ, 0x1f, R215 ;  /* 0x0000001fffa17819 */ /* 0x000fc400000114d7 */
[----:B------:R-:W-:Y:S01]  /*110c0*/  @UP0 ULDC UR9, c[0x0][0xbec] ;  /* 0x0002fb0000090ab9 */ /* 0x000fe20000000800 */
[----:B------:R-:W-:Y:S01]  /*110d0*/  UIADD3 UR11, UR11, UR4, URZ ;  /* 0x000000040b0b7290 */ /* 0x000fe2000fffe03f */
[----:B------:R-:W-:Y:S01]  /*110e0*/  @P0 IMAD.HI.U32 R0, R4, UR9, RZ ;  /* 0x0000000904000c27 */ /* 0x000fe2000f8e00ff */
[----:B------:R-:W-:Y:S01]  /*110f0*/  ULDC.64 UR12, c[0x0][0xb48] ;  /* 0x0002d200000c7ab9 */ /* 0x000fe20000000a00 */
[----:B------:R-:W-:Y:S01]  /*11100*/  @UP0 ULDC UR4, c[0x0][0xbf0] ;  /* 0x0002fc0000040ab9 */ /* 0x000fe20000000800 */
[----:B------:R-:W-:Y:S01]  /*11110*/  UIMAD.WIDE.U32 UR10, UR45, UR12, UR10 ;  /* 0x0000000c2d0a72a5 */ /* 0x000fe2000f8e000a */
[----:B------:R-:W-:Y:S02]  /*11120*/  SHF.R.S32.HI R162, RZ, 0x1f, R216 ;  /* 0x0000001fffa27819 */ /* 0x000fe400000114d8 */
[----:B------:R-:W-:Y:S01]  /*11130*/  @P0 SHF.R.U32.HI R3, RZ, UR4, R0 ;  /* 0x00000004ff030c19 */ /* 0x000fe20008011600 */
[----:B------:R-:W-:Y:S01]  /*11140*/  UIMAD UR45, UR45, UR13, UR11 ;  /* 0x0000000d2d2d72a4 */ /* 0x000fe2000f8e020b */
[----:B------:R-:W-:Y:S01]  /*11150*/  SHF.R.S32.HI R13, RZ, 0x1f, R217 ;  /* 0x0000001fff0d7819 */ /* 0x000fe200000114d9 */
[----:B------:R-:W-:Y:S01]  /*11160*/  IMAD.U32 R5, RZ, RZ, UR11 ;  /* 0x0000000bff057e24 */ /* 0x000fe2000f8e00ff */
[--C-:B------:R-:W-:Y:S01]  /*11170*/  SHF.R.S32.HI R0, RZ, 0x1f, R3.reuse ;  /* 0x0000001fff007819 */ /* 0x100fe20000011403 */
[----:B------:R-:W-:Y:S01]  /*11180*/  IMAD.MOV R7, RZ, RZ, -R3 ;  /* 0x000000ffff077224 */ /* 0x000fe200078e0a03 */
[----:B------:R-:W-:Y:S01]  /*11190*/  ULDC.64 UR12, c[0x0][0xb30] ;  /* 0x0002cc00000c7ab9 */ /* 0x000fe20000000a00 */
[----:B------:R-:W-:Y:S01]  /*111a0*/  IMAD.U32 R5, RZ, RZ, UR45 ;  /* 0x0000002dff057e24 */ /* 0x000fe2000f8e00ff */
[----:B------:R-:W-:Y:S01]  /*111b0*/  UIADD3 UR4, UR46, 0x28c20, URZ ;  /* 0x00028c202e047890 */ /* 0x000fe2000fffe03f */
[----:B------:R-:W-:Y:S01]  /*111c0*/  IMAD R7, R7, UR14, R4 ;  /* 0x0000000e07077c24 */ /* 0x000fe2000f8e0204 */
[----:B------:R-:W-:Y:S01]  /*111d0*/  SHF.R.S32.HI R163, RZ, 0x1f, R218 ;  /* 0x0000001fffa37819 */ /* 0x000fe200000114da */
[----:B------:R-:W-:Y:S01]  /*111e0*/  IMAD R0, R0, UR12, RZ ;  /* 0x0000000c00007c24 */ /* 0x000fe2000f8e02ff */
[----:B------:R-:W-:Y:S01]  /*111f0*/  UPRMT UR4, URZ, 0x654, UR4 ;  /* 0x000006543f047896 */ /* 0x000fe20008000004 */
[----:B------:R-:W-:Y:S01]  /*11200*/  IMAD.U32 R4, RZ, RZ, UR10 ;  /* 0x0000000aff047e24 */ /* 0x000fe2000f8e00ff */
[----:B------:R-:W-:Y:S01]  /*11210*/  ULDC.64 UR10, c[0x0][0xb28] ;  /* 0x0002ca00000a7ab9 */ /* 0x000fe20000000a00 */
[C---:B------:R-:W-:Y:S01]  /*11220*/  IMAD R9, R3.reuse, UR13, R0 ;  /* 0x0000000d03097c24 */ /* 0x040fe2000f8e0200 */
[----:B------:R-:W-:Y:S01]  /*11230*/  SHF.R.S32.HI R0, RZ, 0x1f, R7 ;  /* 0x0000001fff007819 */ /* 0x000fe20000011407 */
[----:B------:R-:W-:Y:S01]  /*11240*/  IMAD.WIDE.U32 R4, R3, UR12, R4 ;  /* 0x0000000c03047c25 */ /* 0x000fe2000f8e0004 */
[----:B------:R-:W-:-:S02]  /*11250*/  SHF.R.S32.HI R164, RZ, 0x1f, R219 ;  /* 0x0000001fffa47819 */ /* 0x000fc400000114db */
[----:B------:R-:W-:Y:S01]  /*11260*/  SHF.R.S32.HI R165, RZ, 0x1f, R17 ;  /* 0x0000001fffa57819 */ /* 0x000fe20000011411 */
[----:B------:R-:W-:Y:S01]  /*11270*/  IMAD R0, R0, UR10, RZ ;  /* 0x0000000a00007c24 */ /* 0x000fe2000f8e02ff */
[----:B------:R-:W-:Y:S01]  /*11280*/  SYNCS.ARRIVE.TRANS64.RED.A1T0 RZ, [UR4], RZ ;  /* 0x000000ffffff79a7 */ /* 0x000fe20008100404 */
[----:B------:R-:W-:Y:S02]  /*11290*/  IMAD.IADD R5, R5, 0x1, R9 ;  /* 0x0000000105057824 */ /* 0x000fe400078e0209 */
[C---:B------:R-:W-:Y:S02]  /*112a0*/  IMAD R3, R7.reuse, UR11, R0 ;  /* 0x0000000b07037c24 */ /* 0x040fe4000f8e0200 */
[----:B------:R-:W-:Y:S02]  /*112b0*/  VIADD R0, R16, UR42 ;  /* 0x0000002a10007c36 */ /* 0x000fe40008000000 */
[----:B------:R-:W-:Y:S01]  /*112c0*/  IMAD.WIDE.U32 R4, R7, UR10, R4 ;  /* 0x0000000a07047c25 */ /* 0x000fe2000f8e0004 */
[----:B------:R-:W-:-:S02]  /*112d0*/  ULDC.64 UR10, c[0x0][0xb00] ;  /* 0x0002c000000a7ab9 */ /* 0x000fc40000000a00 */
[----:B------:R-:W-:Y:S01]  /*112e0*/  ISETP.GE.AND P0, PT, R0, UR8, PT ;  /* 0x0000000800007c0c */ /* 0x000fe2000bf06270 */
[----:B------:R-:W-:Y:S01]  /*112f0*/  IMAD.IADD R5, R5, 0x1, R3 ;  /* 0x0000000105057824 */ /* 0x000fe200078e0203 */
[----:B------:R-:W-:-:S04]  /*11300*/  LEA R3, P1, R4, UR10, 0x2 ;  /* 0x0000000a04037c11 */ /* 0x000fc8000f8210ff */
[----:B------:R-:W-:Y:S01]  /*11310*/  LEA.HI.X R10, R4, UR11, R5, 0x2, P1 ;  /* 0x0000000b040a7c11 */ /* 0x000fe200088f1405 */
[----:B------:R0:W1:Y:S04]  /*11320*/  SHFL.IDX PT, R11, R3, RZ, 0x1c1f ;  /* 0x001c1fff030b7589 */ /* 0x00006800000e0000 */
[----:B------:R0:W3:Y:S02]  /*11330*/  SHFL.IDX PT, R12, R10, RZ, 0x1c1f ;  /* 0x001c1fff0a0c7589 */ /* 0x0000e400000e0000 */
        /* <DEDUP_REMOVED lines=8> */
[-C--:B---3--:R-:W-:Y:S02]  /*113c0*/  @!P3 LEA.HI.X R5, R17, R12.reuse, R165, 0x2, P0 ;  /* 0x0000000c1105b211 */ /* 0x088fe400000f14a5 */
[----:B------:R-:W-:Y:S02]  /*113d0*/  ISETP.GE.AND P0, PT, R216, UR4, PT ;  /* 0x00000004d8007c0c */ /* 0x000fe4000bf06270 */
[----:B------:R-:W-:Y:S01]  /*113e0*/  @!P4 LEA.HI.X R7, R219, R12, R164, 0x2, P5 ;  /* 0x0000000cdb07c211 */ /* 0x000fe200028f14a4 */
[----:B------:R1:W-:Y:S01]  /*113f0*/  @!P3 ST.E.64 desc[UR40][R4.64], R24 ;  /* 0x000000180400b985 */ /* 0x0003e2000c101b28 */
[----:B------:R-:W-:-:S03]  /*11400*/  ISETP.GE.AND P3, PT, R215, UR4, PT ;  /* 0x00000004d7007c0c */ /* 0x000fc6000bf66270 */
[----:B------:R3:W-:Y:S01]  /*11410*/  @!P4 ST.E.64 desc[UR40][R6.64], R28 ;  /* 0x0000001c0600c985 */ /* 0x0007e2000c101b28 */
[----:B------:R-:W-:Y:S02]  /*11420*/  ISETP.GE.AND P4, PT, R214, UR4, PT ;  /* 0x00000004d6007c0c */ /* 0x000fe4000bf86270 */
[CC--:B-1----:R-:W-:Y:S02]  /*11430*/  @!P2 LEA R4, P6, R218.reuse, R11.reuse, 0x2 ;  /* 0x0000000bda04a211 */ /* 0x0c2fe400078c10ff */
[CC--:B---3--:R-:W-:Y:S02]  /*11440*/  @!P1 LEA R6, P5, R217.reuse, R11.reuse, 0x2 ;  /* 0x0000000bd9069211 */ /* 0x0c8fe400078a10ff */
        /* <DEDUP_REMOVED lines=10> */
[----:B---3--:R-:W-:-:S02]  /*114f0*/  @!P4 LEA R6, P2, R214, R11, 0x2 ;  /* 0x0000000bd606c211 */ /* 0x008fc400078410ff */
[-C--:B------:R-:W-:Y:S02]  /*11500*/  @!P3 LEA.HI.X R5, R215, R12.reuse, R161, 0x2, P1 ;  /* 0x0000000cd705b211 */ /* 0x080fe400008f14a1 */
[----:B------:R-:W-:Y:S02]  /*11510*/  ISETP.GE.AND P1, PT, R211, UR4, PT ;  /* 0x00000004d3007c0c */ /* 0x000fe4000bf26270 */
[----:B------:R-:W-:Y:S01]  /*11520*/  @!P4 LEA.HI.X R7, R214, R12, R160, 0x2, P2 ;  /* 0x0000000cd607c211 */ /* 0x000fe200010f14a0 */
[----:B------:R1:W-:Y:S01]  /*11530*/  @!P3 ST.E.64 desc[UR40][R4.64], R44 ;  /* 0x0000002c0400b985 */ /* 0x0003e2000c101b28 */
[----:B------:R-:W-:Y:S02]  /*11540*/  ISETP.GE.AND P2, PT, R210, UR4, PT ;  /* 0x00000004d2007c0c */ /* 0x000fe4000bf46270 */
[----:B----4-:R-:W-:Y:S01]  /*11550*/  @!P5 LEA R8, P6, R213, R11, 0x2 ;  /* 0x0000000bd508d211 */ /* 0x010fe200078c10ff */
[----:B------:R3:W-:Y:S01]  /*11560*/  @!P4 ST.E.64 desc[UR40][R6.64], R48 ;  /* 0x000000300600c985 */ /* 0x0007e2000c101b28 */
[----:B------:R-:W-:-:S02]  /*11570*/  ISETP.GE.AND P3, PT, R209, UR4, PT ;  /* 0x00000004d1007c0c */ /* 0x000fc4000bf66270 */
[----:B------:R-:W-:Y:S02]  /*11580*/  @!P5 LEA.HI.X R9, R213, R12, R159, 0x2, P6 ;  /* 0x0000000cd509d211 */ /* 0x000fe400030f149f */
[----:B------:R-:W-:-:S03]  /*11590*/  ISETP.GE.AND P4, PT, R208, UR4, PT ;  /* 0x00000004d0007c0c */ /* 0x000fc6000bf86270 */
[----:B------:R4:W-:Y:S01]  /*115a0*/  @!P5 ST.E.64 desc[UR40][R8.64], R52 ;  /* 0x000000340800d985 */ /* 0x0009e2000c101b28 */
[CC--:B-1----:R-:W-:Y:S02]  /*115b0*/  @!P0 LEA R4, P6, R212.reuse, R11.reuse, 0x2 ;  /* 0x0000000bd4048211 */ /* 0x0c2fe400078c10ff */
[CC--:B---3--:R-:W-:Y:S02]  /*115c0*/  @!P1 LEA R6, P5, R211.reuse, R11.reuse, 0x2 ;  /* 0x0000000bd3069211 */ /* 0x0c8fe400078a10ff */
        /* <DEDUP_REMOVED lines=21> */
[----:B-1----:R-:W-:-:S04]  /*11720*/  @!P0 LEA R4, P4, R206, R11, 0x2 ;  /* 0x0000000bce048211 */ /* 0x002fc800078810ff */
[-C--:B------:R-:W-:Y:S02]  /*11730*/  @!P0 LEA.HI.X R5, R206, R12.reuse, R152, 0x2, P4 ;  /* 0x0000000cce058211 */ /* 0x080fe400020f1498 */
[----:B------:R-:W-:Y:S02]  /*11740*/  ISETP.GE.AND P4, PT, R202, UR4, PT ;  /* 0x00000004ca007c0c */ /* 0x000fe4000bf86270 */
[CC--:B---3--:R-:W-:Y:S01]  /*11750*/  @!P1 LEA R6, P3, R205.reuse, R11.reuse, 0x2 ;  /* 0x0000000bcd069211 */ /* 0x0c8fe200078610ff */
        /* <DEDUP_REMOVED lines=11> */
[----:B---3--:R-:W-:-:S03]  /*11810*/  @!P4 LEA R6, P0, R202, R11, 0x2 ;  /* 0x0000000bca06c211 */ /* 0x008fc600078010ff */
[----:B------:R1:W-:Y:S01]  /*11820*/  @!P5 ST.E.64 desc[UR40][R4.64], R92 ;  /* 0x0000005c0400d985 */ /* 0x0003e2000c101b28 */
[----:B------:R-:W-:Y:S02]  /*11830*/  ISETP.GE.AND P5, PT, R197, UR4, PT ;  /* 0x00000004c5007c0c */ /* 0x000fe4000bfa6270 */
[-C--:B------:R-:W-:Y:S02]  /*11840*/  @!P4 LEA.HI.X R7, R202, R12.reuse, R235, 0x2, P0 ;  /* 0x0000000cca07c211 */ /* 0x080fe400000f14eb */
[----:B------:R-:W-:Y:S02]  /*11850*/  ISETP.GE.AND P0, PT, R198, UR4, PT ;  /* 0x00000004c6007c0c */ /* 0x000fe4000bf06270 */
[C---:B----4-:R-:W-:Y:S01]  /*11860*/  @!P3 LEA R8, P6, R201.reuse, R11, 0x2 ;  /* 0x0000000bc908b211 */ /* 0x050fe200078c10ff */
[----:B------:R3:W-:Y:S01]  /*11870*/  @!P4 ST.E.64 desc[UR40][R6.64], R96 ;  /* 0x000000600600c985 */ /* 0x0007e2000c101b28 */
[----:B------:R-:W-:Y:S02]  /*11880*/  ISETP.GE.AND P4, PT, R196, UR4, PT ;  /* 0x00000004c4007c0c */ /* 0x000fe4000bf86270 */
[----:B------:R-:W-:-:S02]  /*11890*/  @!P3 LEA.HI.X R9, R201, R12, R234, 0x2, P6 ;  /* 0x0000000cc909b211 */ /* 0x000fc400030f14ea */
[----:B-1----:R-:W-:-:S03]  /*118a0*/  @!P2 LEA R4, P6, R200, R11, 0x2 ;  /* 0x0000000bc804a211 */ /* 0x002fc600078c10ff */
[----:B------:R1:W-:Y:S01]  /*118b0*/  @!P3 ST.E.64 desc[UR40][R8.64], R100 ;  /* 0x000000640800b985 */ /* 0x0003e2000c101b28 */
[----:B------:R-:W-:Y:S02]  /*118c0*/  @!P2 LEA.HI.X R5, R200, R12, R233, 0x2, P6 ;  /* 0x0000000cc805a211 */ /* 0x000fe400030f14e9 */
[----:B---3--:R-:W-:-:S03]  /*118d0*/  @!P1 LEA R6, P3, R199, R11, 0x2 ;  /* 0x0000000bc7069211 */ /* 0x008fc600078610ff */
[----:B------:R3:W-:Y:S01]  /*118e0*/  @!P2 ST.E.64 desc[UR40][R4.64], R104 ;  /* 0x000000680400a985 */ /* 0x0007e2000c101b28 */
[-C--:B------:R-:W-:Y:S02]  /*118f0*/  @!P1 LEA.HI.X R7, R199, R12.reuse, R232, 0x2, P3 ;  /* 0x0000000cc7079211 */ /* 0x080fe400018f14e8 */
[----:B------:R-:W-:Y:S02]  /*11900*/  ISETP.GE.AND P3, PT, R195, UR4, PT ;  /* 0x00000004c3007c0c */ /* 0x000fe4000bf66270 */
[CC--:B-1----:R-:W-:Y:S01]  /*11910*/  @!P0 LEA R8, P6, R198.reuse, R11.reuse, 0x2 ;  /* 0x0000000bc6088211 */ /* 0x0c2fe200078c10ff */
[----:B------:R1:W-:Y:S03]  /*11920*/  @!P1 ST.E.64 desc[UR40][R6.64], R108 ;  /* 0x0000006c06009985 */ /* 0x0003e6000c101b28 */
[----:B------:R-:W-:Y:S02]  /*11930*/  @!P0 LEA.HI.X R9, R198, R12, R231, 0x2, P6 ;  /* 0x0000000cc6098211 */ /* 0x000fe400030f14e7 */
[----:B---3--:R-:W-:-:S03]  /*11940*/  @!P5 LEA R4, P1, R197, R11, 0x2 ;  /* 0x0000000bc504d211 */ /* 0x008fc600078210ff */
        /* <DEDUP_REMOVED lines=17> */
[C---:B---3--:R-:W-:Y:S01]  /*11a60*/  @!P1 LEA R6, P6, R193.reuse, R11, 0x2 ;  /* 0x0000000bc1069211 */ /* 0x048fe200078c10ff */
[----:B------:R3:W-:Y:S03]  /*11a70*/  @!P0 ST.E.64 desc[UR40][R4.64], R128 ;  /* 0x0000008004008985 */ /* 0x0007e6000c101b28 */
[----:B------:R-:W-:-:S03]  /*11a80*/  @!P1 LEA.HI.X R7, R193, R12, R226, 0x2, P6 ;  /* 0x0000000cc1079211 */ /* 0x000fc600030f14e2 */
[CC--:B-1----:R-:W-:Y:S02]  /*11a90*/  @!P3 LEA R8, P6, R191.reuse, R11.reuse, 0x2 ;  /* 0x0000000bbf08b211 */ /* 0x0c2fe400078c10ff */
[----:B------:R1:W-:Y:S02]  /*11aa0*/  @!P1 ST.E.64 desc[UR40][R6.64], R132 ;  /* 0x0000008406009985 */ /* 0x0003e4000c101b28 */
[----:B------:R-:W-:Y:S02]  /*11ab0*/  @!P3 LEA.HI.X R9, R191, R12, R224, 0x2, P6 ;  /* 0x0000000cbf09b211 */ /* 0x000fe400030f14e0 */
[----:B---3--:R-:W-:-:S04]  /*11ac0*/  @!P4 LEA R4, P0, R192, R11, 0x2 ;  /* 0x0000000bc004c211 */ /* 0x008fc800078010ff */
        /* <DEDUP_REMOVED lines=9> */
.L_x_2429:
[----:B------:R-:W-:Y:S05]  /*11b60*/  BSYNC B1 ;  /* 0x0000000000017941 */ /* 0x000fea0003800000 */
.L_x_2428:
[----:B------:R-:W-:Y:S01]  /*11b70*/  VIADD R0, R0, 0x8 ;  /* 0x0000000800007836 */ /* 0x000fe20000000000 */
[----:B------:R0:W0:Y:S04]  /*11b80*/  SHFL.IDX PT, R20, R10, 0x1, 0x1c1f ;  /* 0x003c1f000a147f89 */ /* 0x00002800000e0000 */
[----:B------:R-:W-:Y:S01]  /*11b90*/  ISETP.GE.AND P0, PT, R0, UR8, PT ;  /* 0x0000000800007c0c */ /* 0x000fe2000bf06270 */
[----:B------:R0:W0:-:S12]  /*11ba0*/  SHFL.IDX PT, R24, R3, 0x1, 0x1c1f ;  /* 0x003c1f0003187f89 */ /* 0x00001800000e0000 */
[----:B------:R-:W-:Y:S05]  /*11bb0*/  @P0 BRA `(.L_x_2427) ;  /* 0x0000001800040947 */ /* 0x000fea0003800000 */
[----:B------:R-:W-:Y:S02]  /*11bc0*/  ULDC UR4, c[0x0][0xac8] ;  /* 0x0002b20000047ab9 */ /* 0x000fe40000000800 */
[----:B------:R-:W-:Y:S02]  /*11bd0*/  ISETP.GE.AND P4, PT, R17, UR4, PT ;  /* 0x0000000411007c0c */ /* 0x000fe4000bf86270 */
[----:B------:R-:W-:Y:S02]  /*11be0*/  ISETP.GE.AND P2, PT, R219, UR4, PT ;  /* 0x00000004db007c0c */ /* 0x000fe4000bf46270 */
[----:B------:R-:W-:Y:S02]  /*11bf0*/  ISETP.GE.AND P1, PT, R218, UR4, PT ;  /* 0x00000004da007c0c */ /* 0x000fe4000bf26270 */
[----:B------:R-:W-:-:S07]  /*11c00*/  ISETP.GE.AND P0, PT, R217, UR4, PT ;  /* 0x00000004d9007c0c */ /* 0x000fce000bf06270 */
[-C--:B0---4-:R-:W-:Y:S02]  /*11c10*/  @!P4 LEA R4, P3, R17, R24.reuse, 0x2 ;  /* 0x000000181104c211 */ /* 0x091fe400078610ff */
[----:B------:R-:W-:Y:S02]  /*11c20*/  @!P2 LEA R6, P6, R219, R24, 0x2 ;  /* 0x00000018db06a211 */ /* 0x000fe400078c10ff */
[----:B------:R-:W-:Y:S02]  /*11c30*/  @!P4 LEA.HI.X R5, R17, R20, R165, 0x2, P3 ;  /* 0x000000141105c211 */ /* 0x000fe400018f14a5 */
        /* <DEDUP_REMOVED lines=9> */
[----:B-1----:R-:W-:Y:S01]  /*11cd0*/  @!P0 LEA.HI.X R11, R217, R20, R13, 0x2, P6 ;  /* 0x00000014d90b8211 */ /* 0x002fe200030f140d */
[----:B------:R1:W-:Y:S01]  /*11ce0*/  @!P1 ST.E.64 desc[UR40][R8.64], R34 ;  /* 0x0000002208009985 */ /* 0x0003e2000c101b28 */
[----:B0-----:R-:W-:-:S03]  /*11cf0*/  @!P3 LEA R4, P1, R216, R24, 0x2 ;  /* 0x00000018d804b211 */ /* 0x001fc600078210ff */
[----:B------:R0:W-:Y:S01]  /*11d00*/  @!P0 ST.E.64 desc[UR40][R10.64], R38 ;  /* 0x000000260a008985 */ /* 0x0001e2000c101b28 */
[----:B------:R-:W-:Y:S02]  /*11d10*/  ISETP.GE.AND P0, PT, R213, UR4, PT ;  /* 0x00000004d5007c0c */ /* 0x000fe4000bf06270 */
[C---:B---3--:R-:W-:Y:S02]  /*11d20*/  @!P4 LEA R12, P2, R215.reuse, R24, 0x2 ;  /* 0x00000018d70cc211 */ /* 0x048fe400078410ff */
        /* <DEDUP_REMOVED lines=9> */
[-C--:B----4-:R-:W-:Y:S02]  /*11dc0*/  @!P0 LEA R6, P6, R213, R24.reuse, 0x2 ;  /* 0x00000018d5068211 */ /* 0x090fe400078c10ff */
[----:B------:R-:W-:Y:S01]  /*11dd0*/  ISETP.GE.AND P4, PT, R209, UR4, PT ;  /* 0x00000004d1007c0c */ /* 0x000fe2000bf86270 */
[----:B------:R4:W-:Y:S01]  /*11de0*/  @!P5 ST.E.64 desc[UR40][R14.64], R50 ;  /* 0x000000320e00d985 */ /* 0x0009e2000c101b28 */
[----:B-1----:R-:W-:-:S02]  /*11df0*/  @!P1 LEA R8, P5, R212, R24, 0x2 ;  /* 0x00000018d4089211 */ /* 0x002fc400078a10ff */
        /* <DEDUP_REMOVED lines=8> */
[-C--:B---3--:R-:W-:Y:S01]  /*11e80*/  @!P3 LEA R4, P6, R210, R24.reuse, 0x2 ;  /* 0x00000018d204b211 */ /* 0x088fe200078c10ff */
[----:B------:R3:W-:Y:S01]  /*11e90*/  @!P2 ST.E.64 desc[UR40][R10.64], R62 ;  /* 0x0000003e0a00a985 */ /* 0x0007e2000c101b28 */
[C---:B-----5:R-:W-:Y:S02]  /*11ea0*/  @!P4 LEA R12, P2, R209.reuse, R24, 0x2 ;  /* 0x00000018d10cc211 */ /* 0x060fe400078410ff */
[----:B------:R-:W-:Y:S02]  /*11eb0*/  ISETP.GE.AND P1, PT, R206, UR4, PT ;  /* 0x00000004ce007c0c */ /* 0x000fe4000bf26270 */
[-C--:B------:R-:W-:Y:S02]  /*11ec0*/  @!P3 LEA.HI.X R5, R210, R20.reuse, R156, 0x2, P6 ;  /* 0x00000014d205b211 */ /* 0x080fe400030f149c */
[----:B------:R-:W-:Y:S02]  /*11ed0*/  @!P4 LEA.HI.X R13, R209, R20, R155, 0x2, P2 ;  /* 0x00000014d10dc211 */ /* 0x000fe400010f149b */
[----:B------:R-:W-:Y:S01]  /*11ee0*/  ISETP.GE.AND P2, PT, R205, UR4, PT ;  /* 0x00000004cd007c0c */ /* 0x000fe2000bf46270 */
[----:B------:R-:W-:Y:S01]  /*11ef0*/  @!P3 ST.E.64 desc[UR40][R4.64], R66 ;  /* 0x000000420400b985 */ /* 0x000fe2000c101b28 */
[----:B----4-:R-:W-:-:S03]  /*11f00*/  @!P5 LEA R14, P6, R208, R24, 0x2 ;  /* 0x00000018d00ed211 */ /* 0x010fc600078c10ff */
[----:B------:R4:W-:Y:S01]  /*11f10*/  @!P4 ST.E.64 desc[UR40][R12.64], R70 ;  /* 0x000000460c00c985 */ /* 0x0009e2000c101b28 */
[----:B------:R-:W-:Y:S02]  /*11f20*/  @!P5 LEA.HI.X R15, R208, R20, R154, 0x2, P6 ;  /* 0x00000014d00fd211 */ /* 0x000fe400030f149a */
[CC--:B0-----:R-:W-:Y:S02]  /*11f30*/  @!P0 LEA R6, P4, R207.reuse, R24.reuse, 0x2 ;  /* 0x00000018cf068211 */ /* 0x0c1fe400078810ff */
[----:B-1----:R-:W-:Y:S01]  /*11f40*/  @!P1 LEA R8, P3, R206, R24, 0x2 ;  /* 0x00000018ce089211 */ /* 0x002fe200078610ff */
[----:B------:R0:W-:Y:S01]  /*11f50*/  @!P5 ST.E.64 desc[UR40][R14.64], R74 ;  /* 0x0000004a0e00d985 */ /* 0x0001e2000c101b28 */
[----:B------:R-:W-:Y:S02]  /*11f60*/  @!P0 LEA.HI.X R7, R207, R20, R153, 0x2, P4 ;  /* 0x00000014cf078211 */ /* 0x000fe400020f1499 */
[----:B------:R-:W-:Y:S02]  /*11f70*/  ISETP.GE.AND P4, PT, R203, UR4, PT ;  /* 0x00000004cb007c0c */ /* 0x000fe4000bf86270 */
[----:B------:R-:W-:Y:S01]  /*11f80*/  ISETP.GE.AND P5, PT, R204, UR4, PT ;  /* 0x00000004cc007c0c */ /* 0x000fe2000bfa6270 */
[----:B------:R1:W-:Y:S01]  /*11f90*/  @!P0 ST.E.64 desc[UR40][R6.64], R78 ;  /* 0x0000004e06008985 */ /* 0x0003e2000c101b28 */
        /* <DEDUP_REMOVED lines=18> */
[-C--:B-1----:R-:W-:Y:S02]  /*120c0*/  @!P2 LEA R6, P6, R201, R24.reuse, 0x2 ;  /* 0x00000018c906a211 */ /* 0x082fe400078c10ff */
[----:B------:R-:W-:Y:S01]  /*120d0*/  ISETP.GE.AND P4, PT, R197, UR4, PT ;  /* 0x00000004c5007c0c */ /* 0x000fe2000bf86270 */
[----:B------:R1:W-:Y:S01]  /*120e0*/  @!P3 ST.E.64 desc[UR40][R14.64], R98 ;  /* 0x000000620e00b985 */ /* 0x0003e2000c101b28 */
[----:B---3--:R-:W-:Y:S02]  /*120f0*/  @!P1 LEA R8, P3, R200, R24, 0x2 ;  /* 0x00000018c8089211 */ /* 0x008fe400078610ff */
[----:B------:R-:W-:Y:S02]  /*12100*/  @!P2 LEA.HI.X R7, R201, R20, R234, 0x2, P6 ;  /* 0x00000014c907a211 */ /* 0x000fe400030f14ea */
[----:B----4-:R-:W-:-:S02]  /*12110*/  @!P0 LEA R10, P6, R199, R24, 0x2 ;  /* 0x00000018c70a8211 */ /* 0x010fc400078c10ff */
[-C--:B------:R-:W-:Y:S01]  /*12120*/  @!P1 LEA.HI.X R9, R200, R20.reuse, R233, 0x2, P3 ;  /* 0x00000014c8099211 */ /* 0x080fe200018f14e9 */
[----:B------:R3:W-:Y:S01]  /*12130*/  @!P2 ST.E.64 desc[UR40][R6.64], R102 ;  /* 0x000000660600a985 */ /* 0x0007e2000c101b28 */
[----:B------:R-:W-:Y:S02]  /*12140*/  ISETP.GE.AND P3, PT, R196, UR4, PT ;  /* 0x00000004c4007c0c */ /* 0x000fe4000bf66270 */
[----:B------:R-:W-:Y:S01]  /*12150*/  @!P0 LEA.HI.X R11, R199, R20, R232, 0x2, P6 ;  /* 0x00000014c70b8211 */ /* 0x000fe200030f14e8 */
[----:B------:R4:W-:Y:S01]  /*12160*/  @!P1 ST.E.64 desc[UR40][R8.64], R106 ;  /* 0x0000006a08009985 */ /* 0x0009e2000c101b28 */
[-C--:B0-----:R-:W-:Y:S02]  /*12170*/  @!P5 LEA R4, P1, R198, R24.reuse, 0x2 ;  /* 0x00000018c604d211 */ /* 0x081fe400078210ff */
[----:B-----5:R-:W-:Y:S01]  /*12180*/  @!P4 LEA R12, P2, R197, R24, 0x2 ;  /* 0x00000018c50cc211 */ /* 0x020fe200078410ff */
[----:B------:R-:W-:Y:S01]  /*12190*/  @!P0 ST.E.64 desc[UR40][R10.64], R110 ;  /* 0x0000006e0a008985 */ /* 0x000fe2000c101b28 */
[----:B------:R-:W-:-:S02]  /*121a0*/  ISETP.GE.AND P0, PT, R195, UR4, PT ;  /* 0x00000004c3007c0c */ /* 0x000fc4000bf06270 */
[----:B------:R-:W-:Y:S02]  /*121b0*/  @!P5 LEA.HI.X R5, R198, R20, R231, 0x2, P1 ;  /* 0x00000014c605d211 */ /* 0x000fe400008f14e7 */
[----:B------:R-:W-:Y:S02]  /*121c0*/  ISETP.GE.AND P1, PT, R194, UR4, PT ;  /* 0x00000004c2007c0c */ /* 0x000fe4000bf26270 */
[C---:B-1----:R-:W-:Y:S01]  /*121d0*/  @!P3 LEA R14, P6, R196.reuse, R24, 0x2 ;  /* 0x00000018c40eb211 */ /* 0x042fe200078c10ff */
[----:B------:R0:W-:Y:S01]  /*121e0*/  @!P5 ST.E.64 desc[UR40][R4.64], R114 ;  /* 0x000000720400d985 */ /* 0x0001e2000c101b28 */
[-C--:B------:R-:W-:Y:S02]  /*121f0*/  @!P4 LEA.HI.X R13, R197, R20.reuse, R230, 0x2, P2 ;  /* 0x00000014c50dc211 */ /* 0x080fe400010f14e6 */
[----:B------:R-:W-:Y:S02]  /*12200*/  @!P3 LEA.HI.X R15, R196, R20, R229, 0x2, P6 ;  /* 0x00000014c40fb211 */ /* 0x000fe400030f14e5 */
[----:B------:R-:W-:Y:S01]  /*12210*/  ISETP.GE.AND P2, PT, R191, UR4, PT ;  /* 0x00000004bf007c0c */ /* 0x000fe2000bf46270 */
[----:B------:R1:W-:Y:S01]  /*12220*/  @!P4 ST.E.64 desc[UR40][R12.64], R118 ;  /* 0x000000760c00c985 */ /* 0x0003e2000c101b28 */
[----:B------:R-:W-:-:S02]  /*12230*/  ISETP.GE.AND P4, PT, R193, UR4, PT ;  /* 0x00000004c1007c0c */ /* 0x000fc4000bf86270 */
[C---:B---3--:R-:W-:Y:S01]  /*12240*/  @!P0 LEA R6, P5, R195.reuse, R24, 0x2 ;  /* 0x00000018c3068211 */ /* 0x048fe200078a10ff */
[----:B------:R3:W-:Y:S01]  /*12250*/  @!P3 ST.E.64 desc[UR40][R14.64], R122 ;  /* 0x0000007a0e00b985 */ /* 0x0007e2000c101b28 */
[----:B------:R-:W-:Y:S02]  /*12260*/  ISETP.GE.AND P3, PT, R192, UR4, PT ;  /* 0x00000004c0007c0c */ /* 0x000fe4000bf66270 */
[----:B------:R-:W-:Y:S02]  /*12270*/  @!P0 LEA.HI.X R7, R195, R20, R228, 0x2, P5 ;  /* 0x00000014c3078211 */ /* 0x000fe400028f14e4 */
[----:B------:R-:W-:Y:S02]  /*12280*/  ISETP.GE.AND P5, PT, R190, UR4, PT ;  /* 0x00000004be007c0c */ /* 0x000fe4000bfa6270 */
[-C--:B----4-:R-:W-:Y:S01]  /*12290*/  @!P1 LEA R8, P6, R194, R24.reuse, 0x2 ;  /* 0x00000018c2089211 */ /* 0x090fe200078c10ff */
[----:B------:R4:W-:Y:S02]  /*122a0*/  @!P0 ST.E.64 desc[UR40][R6.64], R126 ;  /* 0x0000007e06008985 */ /* 0x0009e4000c101b28 */
[----:B0-----:R-:W-:-:S02]  /*122b0*/  @!P4 LEA R4, P0, R193, R24, 0x2 ;  /* 0x00000018c104c211 */ /* 0x001fc400078010ff */
[----:B------:R-:W-:Y:S02]  /*122c0*/  @!P1 LEA.HI.X R9, R194, R20, R227, 0x2, P6 ;  /* 0x00000014c2099211 */ /* 0x000fe400030f14e3 */
[----:B------:R-:W-:Y:S02]  /*122d0*/  @!P3 LEA R10, P6, R192, R24, 0x2 ;  /* 0x00000018c00ab211 */ /* 0x000fe400078c10ff */
[----:B------:R-:W-:Y:S01]  /*122e0*/  @!P4 LEA.HI.X R5, R193, R20, R226, 0x2, P0 ;  /* 0x00000014c105c211 */ /* 0x000fe200000f14e2 */
[----:B------:R4:W-:Y:S01]  /*122f0*/  @!P1 ST.E.64 desc[UR40][R8.64], R130 ;  /* 0x0000008208009985 */ /* 0x0009e2000c101b28 */
[-C--:B-1----:R-:W-:Y:S02]  /*12300*/  @!P2 LEA R12, P1, R191, R24.reuse, 0x2 ;  /* 0x00000018bf0ca211 */ /* 0x082fe400078210ff */
[----:B---3--:R-:W-:Y:S01]  /*12310*/  @!P5 LEA R14, P0, R190, R24, 0x2 ;  /* 0x00000018be0ed211 */ /* 0x008fe200078010ff */
        /* <DEDUP_REMOVED lines=13> */
.L_x_2421:
        /* <DEDUP_REMOVED lines=9> */
[----:B------:R-:W-:Y:S01]  /*12480*/  UISETP.NE.U32.AND UP1, UPT, UR10, URZ, UPT ;  /* 0x0000003f0a00728c */ /* 0x000fe2000bf25070 */
[----:B------:R-:W-:Y:S02]  /*12490*/  ULDC UR4, c[0x0][0xa88] ;  /* 0x0002a20000047ab9 */ /* 0x000fe40000000800 */
[----:B------:R-:W4:Y:S01]  /*124a0*/  @P1 LDG.E R9, desc[UR40][R4.64] ;  /* 0x0000002804091981 */ /* 0x000f22000c1e1900 */
[----:B------:R-:W-:Y:S01]  /*124b0*/  UISETP.NE.AND.EX UP1, UPT, UR11, URZ, UPT, UP1 ;  /* 0x0000003f0b00728c */ /* 0x000fe2000bf25310 */
[----:B------:R-:W-:-:S05]  /*124c0*/  IMAD.U32 R0, RZ, RZ, UR4 ;  /* 0x00000004ff007e24 */ /* 0x000fca000f8e00ff */
[----:B------:R-:W-:-:S05]  /*124d0*/  PLOP3.LUT P2, PT, PT, PT, UP1, 0x80, 0x0 ;  /* 0x000000000000781c */ /* 0x000fca0003f4f018 */
[----:B------:R-:W-:Y:S02]  /*124e0*/  @UP1 ULDC.64 UR10, c[0x0][0xc08] ;  /* 0x00030200000a1ab9 */ /* 0x000fe40000000a00 */
[----:B------:R-:W-:-:S06]  /*124f0*/  @UP1 UIMAD.WIDE UR10, UR43, 0x4, UR10 ;  /* 0x000000042b0a18a5 */ /* 0x000fcc000f8e020a */
[----:B------:R-:W-:Y:S02]  /*12500*/  IMAD.U32 R6, RZ, RZ, UR10 ;  /* 0x0000000aff067e24 */ /* 0x000fe4000f8e00ff */
[----:B------:R-:W-:-:S05]  /*12510*/  IMAD.U32 R7, RZ, RZ, UR11 ;  /* 0x0000000bff077e24 */ /* 0x000fca000f8e00ff */
[----:B------:R0:W5:Y:S01]  /*12520*/  @P2 LDG.E R0, desc[UR40][R6.64] ;  /* 0x0000002806002981 */ /* 0x000162000c1e1900 */
[----:B------:R-:W-:Y:S01]  /*12530*/  UISETP.NE.AND UP1, UPT, UR9, URZ, UPT ;  /* 0x0000003f0900728c */ /* 0x000fe2000bf25270 */
[----:B------:R-:W-:Y:S01]  /*12540*/  UMOV UR4, URZ ;  /* 0x0000003f00047c82 */ /* 0x000fe20008000000 */
[----:B------:R-:W1:Y:S09]  /*12550*/  S2R R8, SR_TID.X ;  /* 0x0000000000087919 */ /* 0x000e720000002100 */
[----:B------:R-:W-:Y:S01]  /*12560*/  @!UP1 ULDC UR9, c[0x0][0xad4] ;  /* 0x0002b50000099ab9 */ /* 0x000fe20000000800 */
[----:B-1----:R-:W-:-:S05]  /*12570*/  VIADD R3, R8, 0xffffff80 ;  /* 0xffffff8008037836 */ /* 0x002fca0000000000 */
[----:B------:R-:W-:Y:S02]  /*12580*/  ISETP.GT.AND P0, PT, R3, 0x3f, PT ;  /* 0x0000003f0300780c */ /* 0x000fe40003f04270 */
[----:B----4-:R-:W-:Y:S01]  /*12590*/  @P1 R2UR UR4, R9 ;  /* 0x00000000090412ca */ /* 0x010fe200000e0000 */
[----:B0-----:R-:W-:-:S14]  /*125a0*/  @P2 BRA `(.L_x_2430) ;  /* 0x0000000000102947 */ /* 0x001fdc0003800000 */
[----:B------:R-:W-:Y:S05]  /*125b0*/  @!P1 BRA `(.L_x_2430) ;  /* 0x00000000000c9947 */ /* 0x000fea0003800000 */
[----:B------:R-:W4:Y:S04]  /*125c0*/  LDG.E R3, desc[UR40][R4.64] ;  /* 0x0000002804037981 */ /* 0x000f28000c1e1900 */
[----:B-----5:R-:W4:Y:S02]  /*125d0*/  LDG.E R0, desc[UR40][R4.64+0x4] ;  /* 0x0000042804007981 */ /* 0x020f24000c1e1900 */
[----:B----4-:R-:W-:-:S07]  /*125e0*/  IMAD.IADD R0, R0, 0x1, -R3 ;  /* 0x0000000100007824 */ /* 0x010fce00078e0a03 */
.L_x_2430:
[----:B------:R-:W-:Y:S01]  /*125f0*/  USHF.R.S32.HI UR16, URZ, 0x1f, UR43 ;  /* 0x0000001f3f107899 */ /* 0x000fe2000801142b */
[----:B------:R-:W-:Y:S01]  /*12600*/  BSSY B1, `(.L_x_2431) ;  /* 0x000003a000017945 */ /* 0x000fe20003800000 */
[----:B------:R-:W-:Y:S02]  /*12610*/  USHF.R.S32.HI UR24, URZ, 0x1f, UR4 ;  /* 0x0000001f3f187899 */ /* 0x000fe40008011404 */
[----:B------:R-:W-:Y:S02]  /*12620*/  USEL UR8, UR43, URZ, !UP0 ;  /* 0x0000003f2b087287 */ /* 0x000fe4000c000000 */
[----:B------:R-:W-:Y:S01]  /*12630*/  USEL UR16, UR16, URZ, !UP0 ;  /* 0x0000003f10107287 */ /* 0x000fe2000c000000 */
[----:B------:R-:W-:Y:S11]  /*12640*/  @P0 BRA `(.L_x_2432) ;  /* 0x0000000000d40947 */ /* 0x000ff60003800000 */
[----:B------:R-:W0:Y:S01]  /*12650*/  LDC R9, c[0x0][0xbe8] ;  /* 0x0002fa00ff097b82 */ /* 0x000e220000000800 */
[----:B------:R-:W-:-:S05]  /*12660*/  IMAD.U32 R5, RZ, RZ, UR42 ;  /* 0x0000002aff057e24 */ /* 0x000fca000f8e00ff */
[----:B------:R-:W-:Y:S01]  /*12670*/  IADD3 R6, R5, -0x80, R8 ;  /* 0xffffff8005067810 */ /* 0x000fe20007ffe008 */
[----:B0----5:R-:W-:-:S05]  /*12680*/  IMAD R3, R0, R9, RZ ;  /* 0x0000000900037224 */ /* 0x021fca00078e02ff */
[----:B------:R-:W-:-:S13]  /*12690*/  ISETP.GE.AND P0, PT, R6, R3, PT ;  /* 0x000000030600720c */ /* 0x000fda0003f06270 */
[----:B------:R-:W-:Y:S05]  /*126a0*/  @P0 BRA `(.L_x_2432) ;  /* 0x0000000000bc0947 */ /* 0x000fea0003800000 */
[----:B------:R-:W-:Y:S01]  /*126b0*/  ISETP.NE.AND P0, PT, R9, 0x1, PT ;  /* 0x000000010900780c */ /* 0x000fe20003f05270 */
[----:B------:R-:W-:Y:S01]  /*126c0*/  UISETP.GT.AND UP0, UPT, UR9, 0x1, UPT ;  /* 0x000000010900788c */ /* 0x000fe2000bf04270 */
[----:B------:R-:W-:Y:S01]  /*126d0*/  UMOV UR20, 0x9b8 ;  /* 0x000009b800147882 */ /* 0x000fe20000000000 */
[----:B------:R-:W-:Y:S02]  /*126e0*/  ULOP3.LUT UR17, UR45, 0xff, URZ, 0xc0, !UPT ;  /* 0x000000ff2d117892 */ /* 0x000fe4000f8ec03f */
[----:B------:R-:W-:Y:S02]  /*126f0*/  USEL UR20, UR20, 0x978, UP0 ;  /* 0x0000097814147887 */ /* 0x000fe40008000000 */
[----:B------:R-:W-:-:S06]  /*12700*/  USEL UR17, UR17, URZ, UP0 ;  /* 0x0000003f11117287 */ /* 0x000fcc0008000000 */
[----:B------:R-:W0:Y:S04]  /*12710*/  @P0 LDC R3, c[0x0][0xbec] ;  /* 0x0002fb00ff030b82 */ /* 0x000e280000000800 */
[----:B------:R-:W-:Y:S01]  /*12720*/  ULDC.64 UR14, c[0x0][UR20+0x220] ;  /* 0x00008800140e7abb */ /* 0x000fe20008000a00 */
[----:B------:R-:W-:Y:S01]  /*12730*/  ULDC.64 UR12, c[0x0][UR20+0x218] ;  /* 0x00008600140c7abb */ /* 0x000fe20008000a00 */
[----:B------:R-:W-:Y:S02]  /*12740*/  ULDC.64 UR18, c[0x0][UR20+0x228] ;  /* 0x00008a0014127abb */ /* 0x000fe40008000a00 */
[----:B------:R-:W1:Y:S01]  /*12750*/  @P0 LDC R5, c[0x0][0xbf0] ;  /* 0x0002fc00ff050b82 */ /* 0x000e620000000800 */
[----:B------:R-:W-:Y:S02]  /*12760*/  UIMAD UR15, UR15, UR8, URZ ;  /* 0x000000080f0f72a4 */ /* 0x000fe4000f8e023f */
[----:B------:R-:W-:-:S02]  /*12770*/  UIMAD.WIDE.U32 UR10, UR12, UR44, URZ ;  /* 0x0000002c0c0a72a5 */ /* 0x000fc4000f8e003f */
[----:B------:R-:W-:Y:S02]  /*12780*/  UIMAD UR21, UR13, UR44, URZ ;  /* 0x0000002c0d1572a4 */ /* 0x000fe4000f8e023f */
[----:B------:R-:W-:Y:S02]  /*12790*/  UIMAD.WIDE.U32 UR22, UR18, UR17, URZ ;  /* 0x00000011121672a5 */ /* 0x000fe4000f8e003f */
[----:B------:R-:W-:Y:S02]  /*127a0*/  UIMAD.WIDE.U32 UR12, UR14, UR8, URZ ;  /* 0x000000080e0c72a5 */ /* 0x000fe4000f8e003f */
[----:B------:R-:W-:Y:S02]  /*127b0*/  UIMAD UR17, UR19, UR17, URZ ;  /* 0x00000011131172a4 */ /* 0x000fe4000f8e023f */
[----:B------:R-:W-:Y:S02]  /*127c0*/  UIMAD UR15, UR14, UR16, UR15 ;  /* 0x000000100e0f72a4 */ /* 0x000fe4000f8e020f */
[----:B------:R-:W-:Y:S01]  /*127d0*/  UIADD3 UR10, UP1, UP2, UR12, UR10, UR4 ;  /* 0x0000000a0c0a7290 */ /* 0x000fe2000fa3e004 */
[----:B0-----:R-:W-:Y:S01]  /*127e0*/  @P0 IMAD.HI.U32 R4, R6, R3, RZ ;  /* 0x0000000306040227 */ /* 0x001fe200078e00ff */
[----:B------:R-:W-:-:S02]  /*127f0*/  UIADD3 UR17, UR23, UR17, URZ ;  /* 0x0000001117117290 */ /* 0x000fc4000fffe03f */
[----:B------:R-:W-:Y:S01]  /*12800*/  UIADD3 UR21, UR11, UR21, URZ ;  /* 0x000000150b157290 */ /* 0x000fe2000fffe03f */
[----:B------:R-:W-:Y:S01]  /*12810*/  IMAD.MOV.U32 R3, RZ, RZ, R6 ;  /* 0x000000ffff037224 */ /* 0x000fe200078e0006 */
[----:B------:R-:W-:Y:S02]  /*12820*/  UIADD3 UR12, UR13, UR15, URZ ;  /* 0x0000000f0d0c7290 */ /* 0x000fe4000fffe03f */
[----:B------:R-:W-:Y:S01]  /*12830*/  IMAD.U32 R8, RZ, RZ, UR17 ;  /* 0x00000011ff087e24 */ /* 0x000fe2000f8e00ff */
[----:B-1----:R-:W-:Y:S01]  /*12840*/  @P0 SHF.R.U32.HI R3, RZ, R5, R4 ;  /* 0x00000005ff030219 */ /* 0x002fe20000011604 */
[----:B------:R-:W-:Y:S01]  /*12850*/  IMAD.U32 R4, RZ, RZ, UR22 ;  /* 0x00000016ff047e24 */ /* 0x000fe2000f8e00ff */
[----:B------:R-:W-:Y:S01]  /*12860*/  UIADD3.X UR12, UR12, UR21, UR24, UP1, UP2 ;  /* 0x000000150c0c7290 */ /* 0x000fe20008fe4418 */
[----:B------:R-:W-:Y:S01]  /*12870*/  IMAD.U32 R5, RZ, RZ, UR23 ;  /* 0x00000017ff057e24 */ /* 0x000fe2000f8e00ff */
[--C-:B------:R-:W-:Y:S01]  /*12880*/  SHF.R.S32.HI R5, RZ, 0x1f, R3.reuse ;  /* 0x0000001fff057819 */ /* 0x100fe20000011403 */
[----:B------:R-:W-:Y:S01]  /*12890*/  IMAD.MOV R7, RZ, RZ, -R3 ;  /* 0x000000ffff077224 */ /* 0x000fe200078e0a03 */
[----:B------:R-:W-:Y:S01]  /*128a0*/  IADD3 R4, P0, P1, R3, UR10, R4 ;  /* 0x0000000a03047c10 */ /* 0x000fe2000f91e004 */
[----:B------:R-:W-:-:S02]  /*128b0*/  ULDC.64 UR10, c[0x0][UR20+0x210] ;  /* 0x00008400140a7abb */ /* 0x000fc40008000a00 */
[----:B------:R-:W-:Y:S01]  /*128c0*/  IMAD R7, R9, R7, R6 ;  /* 0x0000000709077224 */ /* 0x000fe200078e0206 */
[----:B------:R-:W-:Y:S01]  /*128d0*/  IADD3.X R5, R5, UR12, R8, P0, P1 ;  /* 0x0000000c05057c10 */ /* 0x000fe200087e2408 */
[----:B------:R-:W-:Y:S01]  /*128e0*/  ULDC.64 UR12, c[0x0][0xba8] ;  /* 0x0002ea00000c7ab9 */ /* 0x000fe20000000a00 */
[----:B------:R-:W-:Y:S01]  /*128f0*/  @!UP0 ULDC UR12, c[0x0][0xb50] ;  /* 0x0002d400000c8ab9 */ /* 0x000fe20000000800 */
[C---:B------:R-:W-:Y:S01]  /*12900*/  IMAD R6, R7.reuse, UR11, RZ ;  /* 0x0000000b07067c24 */ /* 0x040fe2000f8e02ff */
[----:B------:R-:W-:Y:S01]  /*12910*/  SHF.R.S32.HI R3, RZ, 0x1f, R7 ;  /* 0x0000001fff037819 */ /* 0x000fe20000011407 */
        /* <DEDUP_REMOVED lines=8> */
.L_x_2432:
[----:B------:R-:W-:Y:S05]  /*129a0*/  BSYNC B1 ;  /* 0x0000000000017941 */ /* 0x000fea0003800000 */
.L_x_2431:
[----:B------:R-:W-:-:S06]  /*129b0*/  UISETP.GT.AND UP0, UPT, UR9, 0x1, UPT ;  /* 0x000000010900788c */ /* 0x000fcc000bf04270 */
[----:B------:R-:W-:-:S13]  /*129c0*/  PLOP3.LUT P0, PT, PT, PT, UP0, 0x80, 0x0 ;  /* 0x000000000000781c */ /* 0x000fda0003f0f008 */
[----:B------:R-:W-:Y:S05]  /*129d0*/  @P0 BRA `(.L_x_2427) ;  /* 0x00000008007c0947 */ /* 0x000fea0003800000 */
[----:B------:R-:W1:Y:S01]  /*129e0*/  LDC R11, c[0x0][0xbe8] ;  /* 0x0002fa00ff0b7b82 */ /* 0x000e620000000800 */
[----:B------:R-:W-:Y:S01]  /*129f0*/  ULDC UR14, c[0x0][0xac8] ;  /* 0x0002b200000e7ab9 */ /* 0x000fe20000000800 */
[----:B------:R-:W-:Y:S01]  /*12a00*/  ULDC.64 UR12, c[0x0][0xaa0] ;  /* 0x0002a800000c7ab9 */ /* 0x000fe20000000a00 */
[----:B------:R-:W-:Y:S01]  /*12a10*/  ISETP.GE.AND P1, PT, R188, UR14, PT ;  /* 0x0000000ebc007c0c */ /* 0x000fe2000bf26270 */
[----:B------:R-:W-:Y:S01]  /*12a20*/  UIMAD UR9, UR24, UR12, URZ ;  /* 0x0000000c180972a4 */ /* 0x000fe2000f8e023f */
[C---:B------:R-:W-:Y:S01]  /*12a30*/  ISETP.GE.AND P2, PT, R185.reuse, UR14, PT ;  /* 0x0000000eb9007c0c */ /* 0x040fe2000bf46270 */
[----:B------:R-:W-:Y:S01]  /*12a40*/  UIMAD.WIDE.U32 UR10, UR4, UR12, URZ ;  /* 0x0000000c040a72a5 */ /* 0x000fe2000f8e003f */
[----:B------:R-:W-:Y:S01]  /*12a50*/  SEL R4, RZ, 0xffffffff, P1 ;  /* 0xffffffffff047807 */ /* 0x000fe20000800000 */
[----:B------:R-:W-:Y:S01]  /*12a60*/  UIMAD UR9, UR4, UR13, UR9 ;  /* 0x0000000d040972a4 */ /* 0x000fe2000f8e0209 */
[----:B0-----:R-:W-:Y:S01]  /*12a70*/  SEL R3, RZ, 0x1, P2 ;  /* 0x00000001ff037807 */ /* 0x001fe20001000000 */
[C---:B------:R-:W-:Y:S01]  /*12a80*/  VIADD R37, R185.reuse, 0x80 ;  /* 0x00000080b9257836 */ /* 0x040fe20000000000 */
[----:B------:R-:W-:Y:S01]  /*12a90*/  ULDC.64 UR12, c[0x0][0xae8] ;  /* 0x0002ba00000c7ab9 */ /* 0x000fe20000000a00 */
[----:B------:R-:W-:Y:S01]  /*12aa0*/  IMAD.SHL.U32 R4, R4, 0x2, RZ ;  /* 0x0000000204047824 */ /* 0x000fe200078e00ff */
[----:B------:R-:W-:Y:S01]  /*12ab0*/  UIADD3 UR11, UR11, UR9, URZ ;  /* 0x000000090b0b7290 */ /* 0x000fe2000fffe03f */
[----:B------:R-:W-:Y:S01]  /*12ac0*/  VIADD R29, R185, 0xc0 ;  /* 0x000000c0b91d7836 */ /* 0x000fe20000000000 */
[----:B------:R-:W-:Y:S01]  /*12ad0*/  ISETP.GE.AND P1, PT, R37, UR14, PT ;  /* 0x0000000e25007c0c */ /* 0x000fe2000bf26270 */
[----:B------:R-:W-:Y:S01]  /*12ae0*/  VIADD R31, R185, 0x100 ;  /* 0x00000100b91f7836 */ /* 0x000fe20000000000 */
[----:B------:R-:W-:Y:S01]  /*12af0*/  LOP3.LUT R6, R4, 0x2, R3, 0xe2, !PT ;  /* 0x0000000204067812 */ /* 0x000fe200078ee203 */
[----:B------:R-:W-:Y:S01]  /*12b00*/  IMAD R3, R187, 0x20, R220 ;  /* 0x00000020bb037824 */ /* 0x000fe200078e02dc */
[----:B------:R-:W-:Y:S01]  /*12b10*/  UIMAD.WIDE.U32 UR10, UR44, UR12, UR10 ;  /* 0x0000000c2c0a72a5 */ /* 0x000fe2000f8e000a */
[----:B------:R-:W-:Y:S01]  /*12b20*/  VIADD R35, R185, 0x140 ;  /* 0x00000140b9237836 */ /* 0x000fe20000000000 */
[----:B------:R-:W-:Y:S01]  /*12b30*/  BSSY B1, `(.L_x_2433) ;  /* 0x0000065000017945 */ /* 0x000fe20003800000 */
[----:B------:R-:W-:Y:S01]  /*12b40*/  VIADD R8, R3, UR42 ;  /* 0x0000002a03087c36 */ /* 0x000fe20008000000 */
[----:B------:R-:W-:Y:S01]  /*12b50*/  SEL R3, RZ, 0xffffffff, P1 ;  /* 0xffffffffff037807 */ /* 0x000fe20000800000 */
[----:B------:R-:W-:Y:S01]  /*12b60*/  UIMAD UR11, UR44, UR13, UR11 ;  /* 0x0000000d2c0b72a4 */ /* 0x000fe2000f8e020b */
[----:B-1----:R-:W-:Y:S01]  /*12b70*/  ISETP.NE.AND P0, PT, R11, 0x1, PT ;  /* 0x000000010b00780c */ /* 0x002fe20003f05270 */
[----:B------:R-:W-:Y:S01]  /*12b80*/  VIADD R27, R185, 0x180 ;  /* 0x00000180b91b7836 */ /* 0x000fe20000000000 */
[----:B------:R-:W-:Y:S01]  /*12b90*/  ISETP.GE.AND P1, PT, R29, UR14, PT ;  /* 0x0000000e1d007c0c */ /* 0x000fe2000bf26270 */
[----:B------:R-:W-:Y:S01]  /*12ba0*/  ULDC.64 UR12, c[0x0][0xaf0] ;  /* 0x0002bc00000c7ab9 */ /* 0x000fe20000000a00 */
[----:B------:R-:W-:Y:S01]  /*12bb0*/  IMAD.SHL.U32 R9, R3, 0x4, RZ ;  /* 0x0000000403097824 */ /* 0x000fe200078e00ff */
[----:B------:R-:W-:Y:S01]  /*12bc0*/  UIMAD UR16, UR16, UR12, URZ ;  /* 0x0000000c101072a4 */ /* 0x000fe2000f8e023f */
[----:B------:R-:W-:Y:S01]  /*12bd0*/  IMAD.MOV.U32 R3, RZ, RZ, R8 ;  /* 0x000000ffff037224 */ /* 0x000fe200078e0008 */
[----:B------:R-:W-:Y:S01]  /*12be0*/  SHF.R.S32.HI R30, RZ, 0x1f, R31 ;  /* 0x0000001fff1e7819 */ /* 0x000fe2000001141f */
[----:B-----5:R-:W-:Y:S01]  /*12bf0*/  IMAD R25, R0, R11, RZ ;  /* 0x0000000b00197224 */ /* 0x020fe200078e02ff */
[----:B------:R-:W-:Y:S01]  /*12c00*/  UIMAD UR4, UR8, UR13, UR16 ;  /* 0x0000000d080472a4 */ /* 0x000fe2000f8e0210 */
[----:B------:R-:W-:Y:S01]  /*12c10*/  LOP3.LUT R6, R9, 0x4, R6, 0xe2, !PT ;  /* 0x0000000409067812 */ /* 0x000fe200078ee206 */
[----:B------:R-:W-:Y:S01]  /*12c20*/  UIMAD.WIDE.U32 UR8, UR8, UR12, UR10 ;  /* 0x0000000c080872a5 */ /* 0x000fe2000f8e000a */
[----:B------:R-:W-:Y:S01]  /*12c30*/  VIADD R26, R220, UR42 ;  /* 0x0000002adc1a7c36 */ /* 0x000fe20008000000 */
[----:B------:R-:W0:Y:S01]  /*12c40*/  @P0 LDC R5, c[0x0][0xbec] ;  /* 0x0002fb00ff050b82 */ /* 0x000e220000000800 */
[----:B------:R-:W-:Y:S01]  /*12c50*/  VIADD R33, R185, 0x1c0 ;  /* 0x000001c0b9217836 */ /* 0x000fe20000000000 */
[----:B------:R-:W-:Y:S01]  /*12c60*/  UIADD3 UR4, UR9, UR4, URZ ;  /* 0x0000000409047290 */ /* 0x000fe2000fffe03f */
[----:B------:R-:W-:-:S02]  /*12c70*/  SHF.R.S32.HI R32, RZ, 0x1f, R27 ;  /* 0x0000001fff207819 */ /* 0x000fc4000001141b */
[----:B------:R-:W-:Y:S02]  /*12c80*/  SHF.R.S32.HI R34, RZ, 0x1f, R37 ;  /* 0x0000001fff227819 */ /* 0x000fe40000011425 */
[----:B------:R-:W-:Y:S01]  /*12c90*/  SHF.R.S32.HI R28, RZ, 0x1f, R33 ;  /* 0x0000001fff1c7819 */ /* 0x000fe20000011421 */
[----:B------:R-:W1:Y:S01]  /*12ca0*/  @P0 LDC R7, c[0x0][0xbf0] ;  /* 0x0002fc00ff070b82 */ /* 0x000e620000000800 */
[----:B------:R-:W-:Y:S02]  /*12cb0*/  SHF.R.S32.HI R36, RZ, 0x1f, R29 ;  /* 0x0000001fff247819 */ /* 0x000fe4000001141d */
[----:B------:R-:W-:Y:S02]  /*12cc0*/  SHF.R.S32.HI R38, RZ, 0x1f, R35 ;  /* 0x0000001fff267819 */ /* 0x000fe40000011423 */
[----:B------:R-:W-:Y:S01]  /*12cd0*/  SHF.R.S32.HI R39, RZ, 0x1f, R188 ;  /* 0x0000001fff277819 */ /* 0x000fe200000114bc */
[----:B0-----:R-:W-:Y:S01]  /*12ce0*/  @P0 IMAD.HI.U32 R4, R8, R5, RZ ;  /* 0x0000000508040227 */ /* 0x001fe200078e00ff */
[----:B------:R-:W-:-:S02]  /*12cf0*/  SEL R5, RZ, 0xffffffff, P1 ;  /* 0xffffffffff057807 */ /* 0x000fc40000800000 */
[----:B------:R-:W-:-:S04]  /*12d00*/  ISETP.GE.AND P1, PT, R33, UR14, PT ;  /* 0x0000000e21007c0c */ /* 0x000fc8000bf26270 */
[----:B------:R-:W-:Y:S02]  /*12d10*/  SEL R0, RZ, 0x80, P1 ;  /* 0x00000080ff007807 */ /* 0x000fe40000800000 */
[----:B-1----:R-:W-:Y:S01]  /*12d20*/  @P0 SHF.R.U32.HI R3, RZ, R7, R4 ;  /* 0x00000007ff030219 */ /* 0x002fe20000011604 */
[----:B------:R-:W-:Y:S01]  /*12d30*/  IMAD.SHL.U32 R7, R5, 0x8, RZ ;  /* 0x0000000805077824 */ /* 0x000fe200078e00ff */
[----:B------:R-:W-:Y:S01]  /*12d40*/  ISETP.GE.AND P0, PT, R31, UR14, PT ;  /* 0x0000000e1f007c0c */ /* 0x000fe2000bf06270 */
[----:B------:R-:W-:Y:S02]  /*12d50*/  IMAD.U32 R4, RZ, RZ, UR8 ;  /* 0x00000008ff047e24 */ /* 0x000fe4000f8e00ff */
[----:B------:R-:W-:Y:S01]  /*12d60*/  IMAD.U32 R5, RZ, RZ, UR9 ;  /* 0x00000009ff057e24 */ /* 0x000fe2000f8e00ff */
[----:B------:R-:W-:Y:S01]  /*12d70*/  LOP3.LUT R10, R7, 0x8, R6, 0xe2, !PT ;  /* 0x00000008070a7812 */ /* 0x000fe200078ee206 */
[--C-:B------:R-:W-:Y:S01]  /*12d80*/  IMAD.MOV R7, RZ, RZ, -R3.reuse ;  /* 0x000000ffff077224 */ /* 0x100fe200078e0a03 */
[----:B------:R-:W-:Y:S01]  /*12d90*/  SHF.R.S32.HI R6, RZ, 0x1f, R3 ;  /* 0x0000001fff067819 */ /* 0x000fe20000011403 */
[----:B------:R-:W-:Y:S01]  /*12da0*/  ULDC.64 UR8, c[0x0][0xae0] ;  /* 0x0002b80000087ab9 */ /* 0x000fe20000000a00 */
[----:B------:R-:W-:Y:S01]  /*12db0*/  SEL R9, RZ, 0xffffffff, P0 ;  /* 0xffffffffff097807 */ /* 0x000fe20000000000 */
[----:B------:R-:W-:Y:S01]  /*12dc0*/  IMAD.U32 R5, RZ, RZ, UR4 ;  /* 0x00000004ff057e24 */ /* 0x000fe2000f8e00ff */
[----:B------:R-:W-:Y:S01]  /*12dd0*/  ISETP.GE.AND P0, PT, R35, UR14, PT ;  /* 0x0000000e23007c0c */ /* 0x000fe2000bf06270 */
[----:B------:R-:W-:-:S02]  /*12de0*/  IMAD R6, R6, UR8, RZ ;  /* 0x0000000806067c24 */ /* 0x000fc4000f8e02ff */
[----:B------:R-:W-:Y:S01]  /*12df0*/  IMAD R7, R11, R7, R8 ;  /* 0x000000070b077224 */ /* 0x000fe200078e0208 */
[----:B------:R-:W-:Y:S01]  /*12e00*/  SEL R8, RZ, 0xffffffff, P0 ;  /* 0xffffffffff087807 */ /* 0x000fe20000000000 */
[----:B------:R-:W-:Y:S01]  /*12e10*/  IMAD.SHL.U32 R13, R9, 0x10, RZ ;  /* 0x00000010090d7824 */ /* 0x000fe200078e00ff */
[----:B------:R-:W-:Y:S01]  /*12e20*/  ISETP.GE.AND P0, PT, R27, UR14, PT ;  /* 0x0000000e1b007c0c */ /* 0x000fe2000bf06270 */
[C---:B------:R-:W-:Y:S02]  /*12e30*/  IMAD R9, R3.reuse, UR9, R6 ;  /* 0x0000000903097c24 */ /* 0x040fe4000f8e0206 */
[----:B------:R-:W-:Y:S01]  /*12e40*/  IMAD.WIDE.U32 R4, R3, UR8, R4 ;  /* 0x0000000803047c25 */ /* 0x000fe2000f8e0004 */
[----:B------:R-:W-:Y:S01]  /*12e50*/  SHF.R.S32.HI R3, RZ, 0x1f, R7 ;  /* 0x0000001fff037819 */ /* 0x000fe20000011407 */
[----:B------:R-:W-:Y:S01]  /*12e60*/  ULDC.64 UR8, c[0x0][0xad8] ;  /* 0x0002b60000087ab9 */ /* 0x000fe20000000a00 */
[----:B------:R-:W-:Y:S01]  /*12e70*/  LOP3.LUT R10, R13, 0x10, R10, 0xe2, !PT ;  /* 0x000000100d0a7812 */ /* 0x000fe200078ee20a */
[----:B------:R-:W-:-:S02]  /*12e80*/  IMAD.IADD R5, R5, 0x1, R9 ;  /* 0x0000000105057824 */ /* 0x000fc400078e0209 */
[----:B------:R-:W-:Y:S02]  /*12e90*/  IMAD R6, R3, UR8, RZ ;  /* 0x0000000803067c24 */ /* 0x000fe4000f8e02ff */
[----:B------:R-:W-:-:S04]  /*12ea0*/  IMAD.WIDE.U32 R4, R7, UR8, R4 ;  /* 0x0000000807047c25 */ /* 0x000fc8000f8e0004 */
[----:B------:R-:W-:Y:S01]  /*12eb0*/  IMAD R3, R7, UR9, R6 ;  /* 0x0000000907037c24 */ /* 0x000fe2000f8e0206 */
[----:B------:R-:W-:Y:S01]  /*12ec0*/  ULDC.64 UR8, c[0x0][0xa80] ;  /* 0x0002a00000087ab9 */ /* 0x000fe20000000a00 */
[----:B------:R-:W-:Y:S01]  /*12ed0*/  SEL R7, RZ, 0x40, P0 ;  /* 0x00000040ff077807 */ /* 0x000fe20000000000 */
[----:B------:R-:W-:Y:S01]  /*12ee0*/  IMAD.SHL.U32 R9, R8, 0x20, RZ ;  /* 0x0000002008097824 */ /* 0x000fe200078e00ff */
[----:B---3--:R-:W-:Y:S01]  /*12ef0*/  LEA R20, P0, R4, UR8, 0x1 ;  /* 0x0000000804147c11 */ /* 0x008fe2000f8008ff */
[----:B------:R-:W-:-:S03]  /*12f00*/  IMAD.IADD R3, R5, 0x1, R3 ;  /* 0x0000000105037824 */ /* 0x000fc600078e0203 */
[----:B------:R-:W-:Y:S01]  /*12f10*/  LOP3.LUT R10, R9, 0x20, R10, 0xe2, !PT ;  /* 0x00000020090a7812 */ /* 0x000fe200078ee20a */
[----:B------:R0:W1:Y:S01]  /*12f20*/  SHFL.IDX PT, R6, R20, RZ, 0x181f ;  /* 0x00181fff14067589 */ /* 0x00006200000e0000 */
[----:B------:R-:W-:Y:S02]  /*12f30*/  LEA.HI.X R3, R4, UR9, R3, 0x1, P0 ;  /* 0x0000000904037c11 */ /* 0x000fe400080f0c03 */
[----:B------:R-:W-:Y:S02]  /*12f40*/  ISETP.GE.AND P0, PT, R26, R25, PT ;  /* 0x000000191a00720c */ /* 0x000fe40003f06270 */
[----:B------:R-:W-:Y:S02]  /*12f50*/  LOP3.LUT R21, R10, R7, RZ, 0xfc, !PT ;  /* 0x000000070a157212 */ /* 0x000fe400078efcff */
[----:B------:R0:W3:Y:S02]  /*12f60*/  SHFL.IDX PT, R7, R3, RZ, 0x181f ;  /* 0x00181fff03077589 */ /* 0x0000e400000e0000 */
[----:B------:R-:W-:-:S07]  /*12f70*/  LOP3.LUT R24, R21, R0, RZ, 0xfc, !PT ;  /* 0x0000000015187212 */ /* 0x000fce00078efcff */
[----:B0-----:R-:W-:Y:S05]  /*12f80*/  @P0 BRA `(.L_x_2434) ;  /* 0x00000000007c0947 */ /* 0x001fea0003800000 */
[----:B------:R-:W-:Y:S02]  /*12f90*/  ISETP.GE.AND P2, PT, R188, UR14, PT ;  /* 0x0000000ebc007c0c */ /* 0x000fe4000bf46270 */
[----:B------:R-:W-:Y:S02]  /*12fa0*/  ISETP.GE.AND P1, PT, R185, UR14, PT ;  /* 0x0000000eb9007c0c */ /* 0x000fe4000bf26270 */
[----:B------:R-:W-:Y:S02]  /*12fb0*/  ISETP.GE.AND P5, PT, R37, UR14, PT ;  /* 0x0000000e25007c0c */ /* 0x000fe4000bfa6270 */
[----:B------:R-:W-:-:S07]  /*12fc0*/  ISETP.GE.AND P3, PT, R29, UR14, PT ;  /* 0x0000000e1d007c0c */ /* 0x000fce000bf66270 */
[CC--:B-1----:R-:W-:Y:S02]  /*12fd0*/  @!P2 LEA R8, P0, R188.reuse, R6.reuse, 0x1 ;  /* 0x00000006bc08a211 */ /* 0x0c2fe400078008ff */
[----:B---3--:R-:W-:Y:S02]  /*12fe0*/  @!P1 IMAD.WIDE R4, R185, 0x2, R6 ;  /* 0x00000002b9049825 */ /* 0x008fe400078e0206 */
        /* <DEDUP_REMOVED lines=25> */
.L_x_2434:
[----:B------:R-:W-:Y:S05]  /*13180*/  BSYNC B1 ;  /* 0x0000000000017941 */ /* 0x000fea0003800000 */
.L_x_2433:
[----:B------:R-:W-:Y:S01]  /*13190*/  VIADD R0, R26, 0x20 ;  /* 0x000000201a007836 */ /* 0x000fe20000000000 */
[----:B---34-:R4:W0:Y:S04]  /*131a0*/  SHFL.IDX PT, R7, R3, 0x1, 0x181f ;  /* 0x00381f0003077f89 */ /* 0x01882800000e0000 */
[----:B------:R-:W-:Y:S01]  /*131b0*/  ISETP.GE.AND P0, PT, R0, R25, PT ;  /* 0x000000190000720c */ /* 0x000fe20003f06270 */
[----:B-1----:R4:W1:-:S12]  /*131c0*/  SHFL.IDX PT, R6, R20, 0x1, 0x181f ;  /* 0x00381f0014067f89 */ /* 0x00285800000e0000 */
[----:B----4-:R-:W-:Y:S05]  /*131d0*/  @P0 BRA `(.L_x_2427) ;  /* 0x00000000007c0947 */ /* 0x010fea0003800000 */
[----:B------:R-:W-:Y:S02]  /*131e0*/  ISETP.GE.AND P1, PT, R185, UR14, PT ;  /* 0x0000000eb9007c0c */ /* 0x000fe4000bf26270 */
[----:B------:R-:W-:Y:S02]  /*131f0*/  ISETP.GE.AND P5, PT, R188, UR14, PT ;  /* 0x0000000ebc007c0c */ /* 0x000fe4000bfa6270 */
[----:B------:R-:W-:Y:S02]  /*13200*/  ISETP.GE.AND P4, PT, R37, UR14, PT ;  /* 0x0000000e25007c0c */ /* 0x000fe4000bf86270 */
[----:B------:R-:W-:Y:S02]  /*13210*/  ISETP.GE.AND P3, PT, R29, UR14, PT ;  /* 0x0000000e1d007c0c */ /* 0x000fe4000bf66270 */
[----:B------:R-:W-:-:S05]  /*13220*/  ISETP.GE.AND P2, PT, R31, UR14, PT ;  /* 0x0000000e1f007c0c */ /* 0x000fca000bf46270 */
[----:B01----:R-:W-:Y:S02]  /*13230*/  @!P1 IMAD.WIDE R4, R185, 0x2, R6 ;  /* 0x00000002b9049825 */ /* 0x003fe400078e0206 */
        /* <DEDUP_REMOVED lines=25> */
.L_x_2427:
[----:B------:R-:W-:Y:S05]  /*133d0*/  BSYNC B0 ;  /* 0x0000000000007941 */ /* 0x000fea0003800000 */
.L_x_2420:
[----:B------:R-:W-:Y:S02]  /*133e0*/  ULDC UR4, c[0x0][0xc3c] ;  /* 0x00030f0000047ab9 */ /* 0x000fe40000000800 */
[----:B------:R-:W-:-:S06]  /*133f0*/  UISETP.GE.AND UP0, UPT, UR6, UR4, UPT ;  /* 0x000000040600728c */ /* 0x000fcc000bf06270 */
[----:B------:R-:W-:-:S13]  /*13400*/  PLOP3.LUT P0, PT, PT, PT, UP0, 0x80, 0x0 ;  /* 0x000000000000781c */ /* 0x000fda0003f0f008 */
[----:B------:R-:W-:Y:S05]  /*13410*/  @!P0 BRA `(.L_x_2435) ;  /* 0xfffffedc00dc8947 */ /* 0x000fea000383ffff */
[----:B------:R-:W-:Y:S05]  /*13420*/  EXIT ;  /* 0x000000000000794d */ /* 0x000fea0003800000 */
.L_x_2321:
        /* <DEDUP_REMOVED lines=18> */
.L_x_2436:
        /* <DEDUP_REMOVED lines=43> */
.L_x_2440:
        /* <DEDUP_REMOVED lines=38> */
[----:B------:R-:W-:-:S07]  /*13a60*/  IMAD.MOV.U32 R5, RZ, RZ, R2 ;  /* 0x000000ffff057224 */ /* 0x000fce00078e0002 */
.L_x_2438:
[----:B------:R-:W-:Y:S02]  /*13a70*/  IMAD.IADD R10, R9, 0x1, -R4 ;  /* 0x00000001090a7824 */ /* 0x000fe400078e0a04 */
[----:B------:R-:W-:Y:S02]  /*13a80*/  IMAD.MOV.U32 R3, RZ, RZ, RZ ;  /* 0x000000ffff037224 */ /* 0x000fe400078e00ff */
[----:B------:R-:W-:-:S05]  /*13a90*/  IMAD R2, R5, UR5, R10 ;  /* 0x0000000505027c24 */ /* 0x000fca000f8e020a */
[----:B------:R-:W-:-:S13]  /*13aa0*/  ISETP.GT.AND P0, PT, R2, UR6, PT ;  /* 0x0000000602007c0c */ /* 0x000fda000bf04270 */
[----:B------:R-:W-:-:S04]  /*13ab0*/  VOTE.ANY R2, PT, !P0 ;  /* 0x0000000000027806 */ /* 0x000fc800040e0100 */
[----:B------:R-:W0:Y:S01]  /*13ac0*/  POPC R9, R2 ;  /* 0x0000000200097309 */ /* 0x000e220000000000 */
[----:B------:R-:W-:Y:S01]  /*13ad0*/  ISETP.NE.AND P0, PT, R2, RZ, PT ;  /* 0x000000ff0200720c */ /* 0x000fe20003f05270 */
[----:B0-----:R0:W1:Y:S04]  /*13ae0*/  SHFL.IDX PT, R8, R8, R9, 0x1f ;  /* 0x00001f0908087589 */ /* 0x00106800000e0000 */
[----:B------:R0:W2:Y:S08]  /*13af0*/  SHFL.IDX PT, R4, R7, R9, 0x1f ;  /* 0x00001f0907047589 */ /* 0x0000b000000e0000 */
[----:B------:R-:W-:Y:S05]  /*13b00*/  @!P0 BRA `(.L_x_2441) ;  /* 0x0000000000088947 */ /* 0x000fea0003800000 */
[----:B------:R-:W-:-:S05]  /*13b10*/  VIADD R2, R9, 0xffffffff ;  /* 0xffffffff09027836 */ /* 0x000fca0000000000 */
[----:B------:R3:W4:Y:S02]  /*13b20*/  SHFL.IDX PT, R3, R5, R2, 0x1f ;  /* 0x00001f0205037589 */ /* 0x00072400000e0000 */
.L_x_2441:
[----:B---34-:R-:W-:Y:S01]  /*13b30*/  IMAD R2, R3, UR5, R10 ;  /* 0x0000000503027c24 */ /* 0x018fe2000f8e020a */
[----:B-1----:R-:W-:Y:S01]  /*13b40*/  ISETP.NE.AND P0, PT, R8, 0x1, PT ;  /* 0x000000010800780c */ /* 0x002fe20003f05270 */
[----:B------:R-:W-:-:S03]  /*13b50*/  VIADD R14, R9, UR4 ;  /* 0x00000004090e7c36 */ /* 0x000fc60008000000 */
[----:B------:R1:W-:Y:S01]  /*13b60*/  STL [R1], R2 ;  /* 0x0000000201007387 */ /* 0x0003e20000100800 */
[----:B------:R-:W-:-:S03]  /*13b70*/  IADD3 R5, -R2, UR6, RZ ;  /* 0x0000000602057c10 */ /* 0x000fc6000fffe1ff */
[----:B------:R1:W-:Y:S05]  /*13b80*/  STL [R1+0xc], R14 ;  /* 0x00000c0e01007387 */ /* 0x0003ea0000100800 */
[----:B------:R-:W-:Y:S05]  /*13b90*/  @!P0 BRA `(.L_x_2442) ;  /* 0x0000000000e08947 */ /* 0x000fea0003800000 */
[----:B0-2---:R-:W-:Y:S02]  /*13ba0*/  IABS R7, R4 ;  /* 0x0000000400077213 */ /* 0x005fe40000000000 */
[----:B------:R-:W-:Y:S02]  /*13bb0*/  IABS R9, R8 ;  /* 0x0000000800097213 */ /* 0x000fe40000000000 */
[----:B------:R-:W0:Y:S08]  /*13bc0*/  I2F.RP R10, R7 ;  /* 0x00000007000a7306 */ /* 0x000e300000209400 */
[----:B------:R-:W2:Y:S08]  /*13bd0*/  I2F.RP R11, R9 ;  /* 0x00000009000b7306 */ /* 0x000eb00000209400 */
[----:B0-----:R-:W1:Y:S08]  /*13be0*/  MUFU.RCP R10, R10 ;  /* 0x0000000a000a7308 */ /* 0x001e700000001000 */
[----:B--2---:R-:W-:Y:S01]  /*13bf0*/  MUFU.RCP R11, R11 ;  /* 0x0000000b000b7308 */ /* 0x004fe20000001000 */
[----:B-1----:R-:W-:Y:S01]  /*13c00*/  VIADD R2, R10, 0xffffffe ;  /* 0x0ffffffe0a027836 */ /* 0x002fe20000000000 */
[----:B------:R-:W-:-:S06]  /*13c10*/  IABS R10, R4 ;  /* 0x00000004000a7213 */ /* 0x000fcc0000000000 */
[----:B------:R0:W1:Y:S02]  /*13c20*/  F2I.FTZ.U32.TRUNC.NTZ R3, R2 ;  /* 0x0000000200037305 */ /* 0x000064000021f000 */
[----:B0-----:R-:W-:Y:S02]  /*13c30*/  IMAD.MOV.U32 R2, RZ, RZ, RZ ;  /* 0x000000ffff027224 */ /* 0x001fe400078e00ff */
[----:B-1----:R-:W-:-:S04]  /*13c40*/  IMAD.MOV R12, RZ, RZ, -R3 ;  /* 0x000000ffff0c7224 */ /* 0x002fc800078e0a03 */
[----:B------:R-:W-:-:S04]  /*13c50*/  IMAD R13, R12, R7, RZ ;  /* 0x000000070c0d7224 */ /* 0x000fc800078e02ff */
[----:B------:R-:W-:Y:S01]  /*13c60*/  IMAD.HI.U32 R3, R3, R13, R2 ;  /* 0x0000000d03037227 */ /* 0x000fe200078e0002 */
[----:B------:R-:W-:-:S03]  /*13c70*/  IABS R2, R5 ;  /* 0x0000000500027213 */ /* 0x000fc60000000000 */
[----:B------:R-:W-:Y:S02]  /*13c80*/  IMAD.MOV R13, RZ, RZ, -R10 ;  /* 0x000000ffff0d7224 */ /* 0x000fe400078e0a0a */
[----:B------:R-:W-:-:S04]  /*13c90*/  IMAD.HI.U32 R10, R3, R2, RZ ;  /* 0x00000002030a7227 */ /* 0x000fc800078e00ff */
[----:B------:R-:W-:Y:S02]  /*13ca0*/  IMAD R2, R10, R13, R2 ;  /* 0x0000000d0a027224 */ /* 0x000fe400078e0202 */
[----:B------:R-:W-:-:S03]  /*13cb0*/  VIADD R3, R11, 0xffffffe ;  /* 0x0ffffffe0b037836 */ /* 0x000fc60000000000 */
[----:B------:R-:W-:-:S03]  /*13cc0*/  ISETP.GT.U32.AND P1, PT, R7, R2, PT ;  /* 0x000000020700720c */ /* 0x000fc60003f24070 */
[----:B------:R-:W0:Y:S10]  /*13cd0*/  F2I.FTZ.U32.TRUNC.NTZ R3, R3 ;  /* 0x0000000300037305 */ /* 0x000e34000021f000 */
[----:B------:R-:W-:-:S02]  /*13ce0*/  @!P1 IMAD.IADD R2, R2, 0x1, -R7 ;  /* 0x0000000102029824 */ /* 0x000fc400078e0a07 */
[----:B------:R-:W-:Y:S01]  /*13cf0*/  @!P1 VIADD R10, R10, 0x1 ;  /* 0x000000010a0a9836 */ /* 0x000fe20000000000 */
[----:B------:R-:W-:Y:S02]  /*13d00*/  ISETP.NE.AND P1, PT, R4, RZ, PT ;  /* 0x000000ff0400720c */ /* 0x000fe40003f25270 */
[----:B------:R-:W-:Y:S01]  /*13d10*/  ISETP.GE.U32.AND P0, PT, R2, R7, PT ;  /* 0x000000070200720c */ /* 0x000fe20003f06070 */
[----:B0-----:R-:W-:-:S04]  /*13d20*/  IMAD.MOV R2, RZ, RZ, -R3 ;  /* 0x000000ffff027224 */ /* 0x001fc800078e0a03 */
[----:B------:R-:W-:Y:S02]  /*13d30*/  IMAD R7, R2, R9, RZ ;  /* 0x0000000902077224 */ /* 0x000fe400078e02ff */
[----:B------:R-:W-:-:S04]  /*13d40*/  IMAD.MOV.U32 R2, RZ, RZ, RZ ;  /* 0x000000ffff027224 */ /* 0x000fc800078e00ff */
        /* <DEDUP_REMOVED lines=17> */
[----:B------:R-:W-:Y:S01]  /*13e60*/  ISETP.GE.AND P2, PT, R2, RZ, PT ;  /* 0x000000ff0200720c */ /* 0x000fe20003f46270 */
[----:B------:R-:W-:-:S04]  /*13e70*/  IMAD.MOV R2, RZ, RZ, -R10 ;  /* 0x000000ffff027224 */ /* 0x000fc800078e0a0a */
[----:B------:R-:W-:Y:S02]  /*13e80*/  IMAD R2, R4, R2, R5 ;  /* 0x0000000204027224 */ /* 0x000fe400078e0205 */
        /* <DEDUP_REMOVED lines=8> */
[----:B------:R-:W-:Y:S05]  /*13f10*/  BRA `(.L_x_2443) ;  /* 0x0000000000f47947 */ /* 0x000fea0003800000 */
.L_x_2442:
[----:B-1----:R-:W1:Y:S02]  /*13f20*/  LDC.64 R2, c[0x0][0xc90] ;  /* 0x00032400ff027b82 */ /* 0x002e640000000a00 */
[----:B-1----:R-:W-:-:S05]  /*13f30*/  IMAD.WIDE R2, R14, 0x4, R2 ;  /* 0x000000040e027825 */ /* 0x002fca00078e0202 */
[----:B0-----:R0:W2:Y:S02]  /*13f40*/  LDG.E R7, desc[UR40][R2.64] ;  /* 0x0000002802077981 */ /* 0x0010a4000c1e1900 */
[----:B0-----:R-:W-:Y:S02]  /*13f50*/  IMAD.MOV.U32 R2, RZ, RZ, RZ ;  /* 0x000000ffff027224 */ /* 0x001fe400078e00ff */
[----:B--2---:R-:W-:-:S05]  /*13f60*/  IMAD R8, R4, R7, RZ ;  /* 0x0000000704087224 */ /* 0x004fca00078e02ff */
[----:B------:R-:W-:-:S04]  /*13f70*/  IABS R9, R8 ;  /* 0x0000000800097213 */ /* 0x000fc80000000000 */
[----:B------:R-:W0:Y:S08]  /*13f80*/  I2F.RP R10, R9 ;  /* 0x00000009000a7306 */ /* 0x000e300000209400 */
[----:B0-----:R-:W0:Y:S02]  /*13f90*/  MUFU.RCP R10, R10 ;  /* 0x0000000a000a7308 */ /* 0x001e240000001000 */
[----:B0-----:R-:W-:-:S06]  /*13fa0*/  VIADD R11, R10, 0xffffffe ;  /* 0x0ffffffe0a0b7836 */ /* 0x001fcc0000000000 */
[----:B------:R-:W0:Y:S02]  /*13fb0*/  F2I.FTZ.U32.TRUNC.NTZ R3, R11 ;  /* 0x0000000b00037305 */ /* 0x000e24000021f000 */
[----:B0-----:R-:W-:-:S04]  /*13fc0*/  IMAD.MOV R12, RZ, RZ, -R3 ;  /* 0x000000ffff0c7224 */ /* 0x001fc800078e0a03 */
[----:B------:R-:W-:-:S04]  /*13fd0*/  IMAD R13, R12, R9, RZ ;  /* 0x000000090c0d7224 */ /* 0x000fc800078e02ff */
[----:B------:R-:W-:Y:S01]  /*13fe0*/  IMAD.HI.U32 R2, R3, R13, R2 ;  /* 0x0000000d03027227 */ /* 0x000fe200078e0002 */
[----:B------:R-:W-:Y:S02]  /*13ff0*/  IABS R13, R5 ;  /* 0x00000005000d7213 */ /* 0x000fe40000000000 */
[----:B------:R-:W-:-:S03]  /*14000*/  IABS R3, R8 ;  /* 0x0000000800037213 */ /* 0x000fc60000000000 */
[----:B------:R-:W-:-:S04]  /*14010*/  IMAD.HI.U32 R2, R2, R13, RZ ;  /* 0x0000000d02027227 */ /* 0x000fc800078e00ff */
[----:B------:R-:W-:-:S04]  /*14020*/  IMAD.MOV R3, RZ, RZ, -R3 ;  /* 0x000000ffff037224 */ /* 0x000fc800078e0a03 */
        /* <DEDUP_REMOVED lines=11> */
[----:B------:R-:W-:Y:S02]  /*140e0*/  IMAD R9, R7, R2, RZ ;  /* 0x0000000207097224 */ /* 0x000fe400078e02ff */
[----:B------:R-:W-:Y:S02]  /*140f0*/  IMAD.MOV R2, RZ, RZ, -R2 ;  /* 0x000000ffff027224 */ /* 0x000fe400078e0a02 */
[----:B------:R-:W-:Y:S02]  /*14100*/  IMAD.MOV R10, RZ, RZ, -R9 ;  /* 0x000000ffff0a7224 */ /* 0x000fe400078e0a09 */
[----:B------:R-:W-:Y:S02]  /*14110*/  IMAD R8, R8, R2, R5 ;  /* 0x0000000208087224 */ /* 0x000fe400078e0205 */
[----:B------:R-:W-:Y:S01]  /*14120*/  IMAD.MOV.U32 R2, RZ, RZ, RZ ;  /* 0x000000ffff027224 */ /* 0x000fe200078e00ff */
[----:B------:R-:W-:Y:S02]  /*14130*/  VIADDMNMX R7, R10, UR5, R7, PT ;  /* 0x000000050a077c46 */ /* 0x000fe4000b800107 */
[----:B------:R-:W-:-:S02]  /*14140*/  IADD3 R9, R9, 0x1000000, R8 ;  /* 0x0100000009097810 */ /* 0x000fc40007ffe008 */
[----:B------:R-:W-:-:S04]  /*14150*/  IABS R10, R7 ;  /* 0x00000007000a7213 */ /* 0x000fc80000000000 */
[----:B------:R-:W0:Y:S08]  /*14160*/  I2F.RP R11, R10 ;  /* 0x0000000a000b7306 */ /* 0x000e300000209400 */
[----:B0-----:R-:W0:Y:S02]  /*14170*/  MUFU.RCP R11, R11 ;  /* 0x0000000b000b7308 */ /* 0x001e240000001000 */
[----:B0-----:R-:W-:Y:S01]  /*14180*/  VIADD R3, R11, 0xffffffe ;  /* 0x0ffffffe0b037836 */ /* 0x001fe20000000000 */
[----:B------:R-:W-:-:S05]  /*14190*/  IABS R11, R7 ;  /* 0x00000007000b7213 */ /* 0x000fca0000000000 */
[----:B------:R-:W0:Y:S02]  /*141a0*/  F2I.FTZ.U32.TRUNC.NTZ R3, R3 ;  /* 0x0000000300037305 */ /* 0x000e24000021f000 */
[----:B0-----:R-:W-:-:S04]  /*141b0*/  IMAD.MOV R5, RZ, RZ, -R3 ;  /* 0x000000ffff057224 */ /* 0x001fc800078e0a03 */
[----:B------:R-:W-:-:S04]  /*141c0*/  IMAD R5, R5, R10, RZ ;  /* 0x0000000a05057224 */ /* 0x000fc800078e02ff */
[----:B------:R-:W-:Y:S01]  /*141d0*/  IMAD.HI.U32 R2, R3, R5, R2 ;  /* 0x0000000503027227 */ /* 0x000fe200078e0002 */
[----:B------:R-:W-:-:S03]  /*141e0*/  IABS R5, R8 ;  /* 0x0000000800057213 */ /* 0x000fc60000000000 */
[----:B------:R-:W-:Y:S02]  /*141f0*/  IMAD.MOV R3, RZ, RZ, -R11 ;  /* 0x000000ffff037224 */ /* 0x000fe400078e0a0b */
        /* <DEDUP_REMOVED lines=11> */
[----:B------:R-:W-:Y:S01]  /*142b0*/  @!P1 LOP3.LUT R2, RZ, R7, RZ, 0x33, !PT ;  /* 0x00000007ff029212 */ /* 0x000fe200078e33ff */
[----:B------:R-:W-:-:S04]  /*142c0*/  IMAD.MOV R7, RZ, RZ, -R7 ;  /* 0x000000ffff077224 */ /* 0x000fc800078e0a07 */
[----:B------:R-:W-:-:S05]  /*142d0*/  IMAD R3, R2, R7, R9 ;  /* 0x0000000702037224 */ /* 0x000fca00078e0209 */
[----:B------:R1:W-:Y:S02]  /*142e0*/  STL [R1+0x8], R3 ;  /* 0x0000080301007387 */ /* 0x0003e40000100800 */
.L_x_2443:
[----:B01----:R-:W-:-:S05]  /*142f0*/  LOP3.LUT R3, RZ, R2, RZ, 0x33, !PT ;  /* 0x00000002ff037212 */ /* 0x003fca00078e33ff */
[----:B------:R-:W-:-:S05]  /*14300*/  IMAD.IADD R2, R4, 0x1, R3 ;  /* 0x0000000104027824 */ /* 0x000fca00078e0203 */
[----:B------:R1:W-:Y:S01]  /*14310*/  STL [R1+0x4], R2 ;  /* 0x0000040201007387 */ /* 0x0003e20000100800 */
[----:B------:R-:W-:Y:S05]  /*14320*/  BRA `(.L_x_2444) ;  /* 0x0000000000107947 */ /* 0x000fea0003800000 */
.L_x_2439:
[----:B------:R-:W-:Y:S01]  /*14330*/  IMAD.U32 R2, RZ, RZ, UR6 ;  /* 0x00000006ff027e24 */ /* 0x000fe2000f8e00ff */
[----:B------:R0:W-:Y:S04]  /*14340*/  STL [R1+0x4], RZ ;  /* 0x000004ff01007387 */ /* 0x0001e80000100800 */
[----:B------:R0:W-:Y:S04]  /*14350*/  STL [R1+0x8], RZ ;  /* 0x000008ff01007387 */ /* 0x0001e80000100800 */
[----:B------:R0:W-:Y:S02]  /*14360*/  STL [R1], R2 ;  /* 0x0000000201007387 */ /* 0x0001e40000100800 */
.L_x_2444:
[----:B------:R-:W2:Y:S04]  /*14370*/  LDL R8, [R1] ;  /* 0x0000000001087983 */ /* 0x000ea80000100800 */
[----:B------:R-:W2:Y:S04]  /*14380*/  LDL R9, [R1+0x4] ;  /* 0x0000040001097983 */ /* 0x000ea80000100800 */
[----:B------:R-:W2:Y:S04]  /*14390*/  LDL R10, [R1+0x8] ;  /* 0x00000800010a7983 */ /* 0x000ea80000100800 */
[----:B------:R-:W2:Y:S01]  /*143a0*/  LDL R11, [R1+0xc] ;  /* 0x00000c00010b7983 */ /* 0x000ea20000100800 */
[----:B------:R-:W-:-:S13]  /*143b0*/  ISETP.NE.AND P0, PT, R0, RZ, PT ;  /* 0x000000ff0000720c */ /* 0x000fda0003f05270 */
[----:B------:R-:W3:Y:S01]  /*143c0*/  @!P0 S2R R3, SR_CgaCtaId ;  /* 0x0000000000038919 */ /* 0x000ee20000008800 */
[----:B------:R-:W-:-:S04]  /*143d0*/  @!P0 MOV R0, 0x400 ;  /* 0x0000040000008802 */ /* 0x000fc80000000f00 */
[----:B---3--:R-:W-:-:S05]  /*143e0*/  @!P0 LEA R0, R3, R0, 0x18 ;  /* 0x0000000003008211 */ /* 0x008fca00078ec0ff */
[----:B--2---:R2:W-:Y:S01]  /*143f0*/  @!P0 STS.128 [R0+0x28cd0], R8 ;  /* 0x028cd00800008388 */ /* 0x0045e20000000c00 */
[----:B------:R-:W-:Y:S06]  /*14400*/  BAR.ARV 0x5, 0x180 ;  /* 0x0146000000007b1d */ /* 0x000fec0000002000 */
.L_x_2437:
[----:B--2---:R-:W2:Y:S01]  /*14410*/  LDL R0, [R1+0xc] ;  /* 0x00000c0001007983 */ /* 0x004ea20000100800 */
[----:B------:R-:W-:-:S03]  /*14420*/  ULDC UR4, c[0x0][0xc3c] ;  /* 0x00030f0000047ab9 */ /* 0x000fc60000000800 */
[----:B------:R3:W-:Y:S01]  /*14430*/  STL [R1+0x10], RZ ;  /* 0x000010ff01007387 */ /* 0x0007e20000100800 */
[----:B--2---:R-:W-:Y:S01]  /*14440*/  ISETP.GE.AND P0, PT, R0, UR4, PT ;  /* 0x0000000400007c0c */ /* 0x004fe2000bf06270 */
[----:B------:R-:W-:-:S05]  /*14450*/  IMAD.MOV.U32 R0, RZ, RZ, 0x1 ;  /* 0x00000001ff007424 */ /* 0x000fca00078e00ff */
[----:B------:R3:W-:Y:S04]  /*14460*/  STL [R1+0x14], R0 ;  /* 0x0000140001007387 */ /* 0x0007e80000100800 */
[----:B------:R3:W-:Y:S03]  /*14470*/  STL [R1+0x48], RZ ;  /* 0x000048ff01007387 */ /* 0x0007e60000100800 */
[----:B------:R-:W-:Y:S05]  /*14480*/  @P0 BRA `(.L_x_2445) ;  /* 0x00000068009c0947 */ /* 0x000fea0003800000 */
[----:B------:R-:W2:Y:S01]  /*14490*/  S2UR UR5, SR_CgaCtaId ;  /* 0x00000000000579c3 */ /* 0x000ea20000008800 */
[C---:B---3--:R-:W-:Y:S01]  /*144a0*/  IMAD.SHL.U32 R0, R6.reuse, 0x8, RZ ;  /* 0x0000000806007824 */ /* 0x048fe200078e00ff */
[----:B------:R-:W-:Y:S01]  /*144b0*/  LOP3.LUT R4, R6, 0x7f, RZ, 0xc0, !PT ;  /* 0x0000007f06047812 */ /* 0x000fe200078ec0ff */
[----:B------:R-:W-:Y:S01]  /*144c0*/  UMOV UR4, 0x400 ;  /* 0x0000040000047882 */ /* 0x000fe20000000000 */
[----:B------:R-:W-:Y:S01]  /*144d0*/  BSSY B8, `(.L_x_2445) ;  /* 0x00006a2000087945 */ /* 0x000fe20003800000 */
[----:B------:R-:W-:Y:S01]  /*144e0*/  ULDC UR37, c[0x0][0xc] ;  /* 0x0000030000257ab9 */ /* 0x000fe20000000800 */
[----:B------:R-:W-:Y:S01]  /*144f0*/  LOP3.LUT R3, R0, 0x1f8, RZ, 0xc0, !PT ;  /* 0x000001f800037812 */ /* 0x000fe200078ec0ff */
[----:B01----:R-:W-:Y:S01]  /*14500*/  IMAD.SHL.U32 R2, R4, 0x8, RZ ;  /* 0x0000000804027824 */ /* 0x003fe200078e00ff */
[----:B------:R-:W-:Y:S01]  /*14510*/  ULDC.64 UR38, c[0x0][0x198] ;  /* 0x0000660000267ab9 */ /* 0x000fe20000000a00 */
[----:B------:R-:W-:Y:S01]  /*14520*/  IMAD.MOV.U32 R0, RZ, RZ, 0x1 ;  /* 0x00000001ff007424 */ /* 0x000fe200078e00ff */
[----:B------:R-:W-:Y:S01]  /*14530*/  LOP3.LUT R3, R3, 0x38, R6, 0x78, !PT ;  /* 0x0000003803037812 */ /* 0x000fe200078e7806 */
[----:B------:R-:W-:-:S03]  /*14540*/  IMAD.SHL.U32 R6, R6, 0x10, RZ ;  /* 0x0000001006067824 */ /* 0x000fc600078e00ff */
[----:B------:R-:W-:Y:S02]  /*14550*/  LOP3.LUT R2, R3, 0x200, R2, 0xf8, !PT ;  /* 0x0000020003027812 */ /* 0x000fe400078ef802 */
[----:B------:R-:W-:-:S04]  /*14560*/  SHF.R.U32.HI R3, RZ, 0x3, R4 ;  /* 0x00000003ff037819 */ /* 0x000fc80000011604 */
[----:B------:R-:W-:Y:S01]  /*14570*/  LOP3.LUT R3, R3, 0x70, R6, 0xf8, !PT ;  /* 0x0000007003037812 */ /* 0x000fe200078ef806 */
[----:B--2---:R-:W-:-:S06]  /*14580*/  ULEA UR4, UR5, UR4, 0x18 ;  /* 0x0000000405047291 */ /* 0x004fcc000f8ec03f */
[----:B------:R-:W-:-:S04]  /*14590*/  IMAD.U32 R19, RZ, RZ, UR4 ;  /* 0x00000004ff137e24 */ /* 0x000fc8000f8e00ff */
[----:B------:R-:W-:-:S05]  /*145a0*/  IMAD R2, R2, 0x2, R19 ;  /* 0x0000000202027824 */ /* 0x000fca00078e0213 */
[----:B------:R0:W-:Y:S04]  /*145b0*/  STL [R1+0x54], R2 ;  /* 0x0000540201007387 */ /* 0x0001e80000100800 */
[----:B------:R0:W-:Y:S04]  /*145c0*/  STL [R1+0x48], RZ ;  /* 0x000048ff01007387 */ /* 0x0001e80000100800 */
[----:B------:R0:W-:Y:S04]  /*145d0*/  STL [R1+0x14], R0 ;  /* 0x0000140001007387 */ /* 0x0001e80000100800 */
[----:B------:R0:W-:Y:S02]  /*145e0*/  STL [R1+0x10], RZ ;  /* 0x000010ff01007387 */ /* 0x0001e40000100800 */
.L_x_2573:
[----:B--2---:R-:W2:Y:S01]  /*145f0*/  LDL R9, [R1+0xc] ;  /* 0x00000c0001097983 */ /* 0x004ea20000100800 */
[----:B------:R-:W-:Y:S05]  /*14600*/  YIELD ;  /* 0x0000000000007946 */ /* 0x000fea0003800000 */
[----:B------:R-:W-:Y:S01]  /*14610*/  ULDC.64 UR4, c[0x0][0xa28] ;  /* 0x00028a0000047ab9 */ /* 0x000fe20000000a00 */
[----:B0-----:R-:W-:Y:S01]  /*14620*/  IMAD.MOV.U32 R0, RZ, RZ, RZ ;  /* 0x000000ffff007224 */ /* 0x001fe200078e00ff */
[----:B------:R-:W-:Y:S01]  /*14630*/  ISETP.NE.U32.AND P0, PT, RZ, UR4, PT ;  /* 0x00000004ff007c0c */ /* 0x000fe2000bf05070 */
[----:B-1----:R-:W0:Y:S01]  /*14640*/  LDC.64 R4, c[0x0][0xa00] ;  /* 0x00028000ff047b82 */ /* 0x002e220000000a00 */
[----:B------:R-:W-:Y:S01]  /*14650*/  IMAD.MOV.U32 R10, RZ, RZ, RZ ;  /* 0x000000ffff0a7224 */ /* 0x000fe200078e00ff */
[----:B------:R-:W-:Y:S01]  /*14660*/  ULDC.64 UR6, c[0x0][0xa08] ;  /* 0x0002820000067ab9 */ /* 0x000fe20000000a00 */
[----:B------:R-:W-:Y:S01]  /*14670*/  ISETP.NE.AND.EX P0, PT, RZ, UR5, PT, P0 ;  /* 0x00000005ff007c0c */ /* 0x000fe2000bf05300 */
[----:B------:R-:W-:-:S12]  /*14680*/  ULDC.64 UR4, c[0x0][0xa18] ;  /* 0x0002860000047ab9 */ /* 0x000fd80000000a00 */
[----:B------:R-:W2:Y:S02]  /*14690*/  @P0 LDC.64 R2, c[0x0][0xa28] ;  /* 0x00028a00ff020b82 */ /* 0x000ea40000000a00 */
[----:B--2---:R-:W-:-:S05]  /*146a0*/  @P0 IMAD.WIDE R2, R9, 0x4, R2 ;  /* 0x0000000409020825 */ /* 0x004fca00078e0202 */
[----:B------:R1:W5:Y:S01]  /*146b0*/  @P0 LDG.E R0, desc[UR40][R2.64] ;  /* 0x0000002802000981 */ /* 0x000362000c1e1900 */
[----:B------:R-:W-:Y:S01]  /*146c0*/  ISETP.NE.U32.AND P0, PT, RZ, UR4, PT ;  /* 0x00000004ff007c0c */ /* 0x000fe2000bf05070 */
[----:B0-----:R-:W-:Y:S01]  /*146d0*/  IMAD.WIDE R4, R9, 0x4, R4 ;  /* 0x0000000409047825 */ /* 0x001fe200078e0204 */
[----:B------:R-:W-:Y:S02]  /*146e0*/  ISETP.NE.U32.AND P1, PT, RZ, UR6, PT ;  /* 0x00000006ff007c0c */ /* 0x000fe4000bf25070 */
[----:B------:R-:W-:Y:S01]  /*146f0*/  ISETP.NE.AND.EX P2, PT, RZ, UR5, PT, P0 ;  /* 0x00000005ff007c0c */ /* 0x000fe2000bf45300 */
[----:B------:R-:W-:Y:S01]  /*14700*/  ULDC.64 UR4, c[0x0][0xa00] ;  /* 0x0002800000047ab9 */ /* 0x000fe20000000a00 */
[----:B------:R-:W-:Y:S01]  /*14710*/  ISETP.NE.AND.EX P1, PT, RZ, UR7, PT, P1 ;  /* 0x00000007ff007c0c */ /* 0x000fe2000bf25310 */
[----:B------:R-:W-:Y:S01]  /*14720*/  IMAD.MOV.U32 R8, RZ, RZ, RZ ;  /* 0x000000ffff087224 */ /* 0x000fe200078e00ff */
[----:B------:R-:W-:Y:S01]  /*14730*/  ISETP.NE.U32.AND P0, PT, RZ, UR4, PT ;  /* 0x00000004ff007c0c */ /* 0x000fe2000bf05070 */
[----:B-1----:R-:W0:Y:S03]  /*14740*/  LDC.64 R2, c[0x0][0xa08] ;  /* 0x00028200ff027b82 */ /* 0x002e260000000a00 */
[----:B------:R-:W-:-:S05]  /*14750*/  ISETP.NE.AND.EX P0, PT, RZ, UR5, PT, P0 ;  /* 0x00000005ff007c0c */ /* 0x000fca000bf05300 */
[----:B------:R-:W1:Y:S08]  /*14760*/  @P2 LDC.64 R6, c[0x0][0xa18] ;  /* 0x00028600ff062b82 */ /* 0x000e700000000a00 */
[----:B------:R-:W2:Y:S01]  /*14770*/  @P0 LDG.E R10, desc[UR40][R4.64] ;  /* 0x00000028040a0981 */ /* 0x000ea2000c1e1900 */
[----:B------:R-:W-:Y:S01]  /*14780*/  ULDC UR4, c[0x0][0x288] ;  /* 0x0000a20000047ab9 */ /* 0x000fe20000000800 */
[----:B0-----:R-:W-:-:S05]  /*14790*/  IMAD.WIDE R2, R9, 0x4, R2 ;  /* 0x0000000409027825 */ /* 0x001fca00078e0202 */
[----:B------:R-:W5:Y:S01]  /*147a0*/  @P1 LDG.E R8, desc[UR40][R2.64] ;  /* 0x0000002802081981 */ /* 0x000f62000c1e1900 */
[----:B-1----:R-:W-:-:S03]  /*147b0*/  @P2 IMAD.WIDE R6, R9, 0x4, R6 ;  /* 0x0000000409062825 */ /* 0x002fc600078e0206 */
        /* <DEDUP_REMOVED lines=14> */
[----:B------:R-:W0:Y:S04]  /*148a0*/  LDG.E R6, desc[UR40][R4.64] ;  /* 0x0000002804067981 */ /* 0x000e28000c1e1900 */
[----:B------:R-:W0:Y:S02]  /*148b0*/  LDG.E R4, desc[UR40][R4.64+0x4] ;  /* 0x0000042804047981 */ /* 0x000e24000c1e1900 */
[----:B0-----:R-:W-:-:S05]  /*148c0*/  IMAD.IADD R10, R4, 0x1, -R6 ;  /* 0x00000001040a7824 */ /* 0x001fca00078e0a06 */
[----:B------:R1:W-:Y:S02]  /*148d0*/  STL [R1+0x28], R10 ;  /* 0x0000280a01007387 */ /* 0x0003e40000100800 */
.L_x_2446:
[----:B------:R-:W2:Y:S01]  /*148e0*/  LDL.LU R5, [R1+0x8] ;  /* 0x0000080001057983 */ /* 0x000ea20000300800 */
[----:B------:R-:W-:Y:S02]  /*148f0*/  ULDC.64 UR4, c[0x0][0xa20] ;  /* 0x0002880000047ab9 */ /* 0x000fe40000000a00 */
[----:B------:R-:W-:-:S04]  /*14900*/  ISETP.NE.U32.AND P0, PT, RZ, UR4, PT ;  /* 0x00000004ff007c0c */ /* 0x000fc8000bf05070 */
[----:B------:R-:W-:Y:S02]  /*14910*/  ISETP.NE.AND.EX P0, PT, RZ, UR5, PT, P0 ;  /* 0x00000005ff007c0c */ /* 0x000fe4000bf05300 */
[C---:B--2---:R-:W-:Y:S02]  /*14920*/  LOP3.LUT R6, R5.reuse, 0xff000000, RZ, 0xc0, !PT ;  /* 0xff00000005067812 */ /* 0x044fe400078ec0ff */
[C---:B------:R-:W-:Y:S02]  /*14930*/  LOP3.LUT R4, R5.reuse, 0xff0000, RZ, 0xc0, !PT ;  /* 0x00ff000005047812 */ /* 0x040fe400078ec0ff */
[----:B------:R-:W-:Y:S02]  /*14940*/  SHF.R.U32.HI R6, RZ, 0x8, R6 ;  /* 0x00000008ff067819 */ /* 0x000fe40000011606 */
[----:B------:R-:W-:Y:S02]  /*14950*/  LOP3.LUT R17, R5, 0xffff, RZ, 0xc0, !PT ;  /* 0x0000ffff05117812 */ /* 0x000fe400078ec0ff */
[----:B------:R-:W-:Y:S01]  /*14960*/  LEA.HI R6, R4, R6, RZ, 0x10 ;  /* 0x0000000604067211 */ /* 0x000fe200078f80ff */
[----:B-----5:R-:W-:-:S05]  /*14970*/  IMAD.IADD R4, R8, 0x1, R0 ;  /* 0x0000000108047824 */ /* 0x020fca00078e0200 */
[----:B------:R2:W-:Y:S01]  /*14980*/  STL [R1+0x18], R4 ;  /* 0x0000180401007387 */ /* 0x0005e20000100800 */
[----:B------:R-:W-:Y:S05]  /*14990*/  @!P0 BRA `(.L_x_2447) ;  /* 0x0000000000108947 */ /* 0x000fea0003800000 */
[----:B------:R-:W3:Y:S02]  /*149a0*/  LDC.64 R2, c[0x0][0xa20] ;  /* 0x00028800ff027b82 */ /* 0x000ee40000000a00 */
[----:B---3--:R-:W-:-:S05]  /*149b0*/  IMAD.WIDE R2, R9, 0x4, R2 ;  /* 0x0000000409027825 */ /* 0x008fca00078e0202 */
[----:B------:R3:W5:Y:S01]  /*149c0*/  LDG.E R7, desc[UR40][R2.64] ;  /* 0x0000002802077981 */ /* 0x000762000c1e1900 */
[----:B------:R-:W-:Y:S05]  /*149d0*/  BRA `(.L_x_2448) ;  /* 0x0000000000107947 */ /* 0x000fea0003800000 */
.L_x_2447:
[----:B------:R-:W-:Y:S05]  /*149e0*/  @!P1 BRA `(.L_x_2448) ;  /* 0x00000000000c9947 */ /* 0x000fea0003800000 */
[----:B------:R-:W3:Y:S04]  /*149f0*/  LDG.E R7, desc[UR40][R2.64] ;  /* 0x0000002802077981 */ /* 0x000ee8000c1e1900 */
[----:B------:R-:W3:Y:S02]  /*14a00*/  LDG.E R2, desc[UR40][R2.64+0x4] ;  /* 0x0000042802027981 */ /* 0x000ee4000c1e1900 */
[----:B---3--:R-:W-:-:S07]  /*14a10*/  IMAD.IADD R7, R2, 0x1, -R7 ;  /* 0x0000000102077824 */ /* 0x008fce00078e0a07 */
.L_x_2448:
[----:B--2---:R-:W2:Y:S01]  /*14a20*/  LDL.LU R4, [R1+0x4] ;  /* 0x0000040001047983 */ /* 0x004ea20000300800 */
[----:B---3--:R-:W3:Y:S01]  /*14a30*/  LDC R2, c[0x0][0x448] ;  /* 0x00011200ff027b82 */ /* 0x008ee20000000800 */
[----:B-----5:R-:W-:Y:S01]  /*14a40*/  IMAD.IADD R0, R7, 0x1, -R0 ;  /* 0x0000000107007824 */ /* 0x020fe200078e0a00 */
[----:B---3--:R-:W-:-:S13]  /*14a50*/  ISETP.NE.AND P1, PT, R2, 0x1, PT ;  /* 0x000000010200780c */ /* 0x008fda0003f25270 */
[----:B------:R-:W3:Y:S08]  /*14a60*/  @P1 LDC R3, c[0x0][0x44c] ;  /* 0x00011300ff031b82 */ /* 0x000ef00000000800 */
[----:B------:R-:W4:Y:S01]  /*14a70*/  @P1 LDC R2, c[0x0][0x450] ;  /* 0x00011400ff021b82 */ /* 0x000f220000000800 */
[----:B--2---:R-:W-:-:S04]  /*14a80*/  IMAD.SHL.U32 R11, R4, 0x40, RZ ;  /* 0x00000040040b7824 */ /* 0x004fc800078e00ff */
[----:B------:R-:W-:Y:S01]  /*14a90*/  VIADD R4, R11, 0x3f ;  /* 0x0000003f0b047836 */ /* 0x000fe20000000000 */
[----:B------:R2:W-:Y:S03]  /*14aa0*/  STL [R1+0x24], R11 ;  /* 0x0000240b01007387 */ /* 0x0005e60000100800 */
[----:B---3--:R-:W-:-:S04]  /*14ab0*/  @P1 IMAD.HI.U32 R3, R4, R3, RZ ;  /* 0x0000000304031227 */ /* 0x008fc800078e00ff */
[----:B------:R-:W-:Y:S01]  /*14ac0*/  IMAD.MOV.U32 R7, RZ, RZ, R4 ;  /* 0x000000ffff077224 */ /* 0x000fe200078e0004 */
[----:B----4-:R-:W-:Y:S01]  /*14ad0*/  @P1 SHF.R.U32.HI R7, RZ, R2, R3 ;  /* 0x00000002ff071219 */ /* 0x010fe20000011603 */
[----:B------:R-:W-:-:S05]  /*14ae0*/  VIADD R4, R0, 0x3f ;  /* 0x0000003f00047836 */ /* 0x000fca0000000000 */
[----:B------:R-:W-:-:S04]  /*14af0*/  SHF.R.S32.HI R2, RZ, 0x1f, R4 ;  /* 0x0000001fff027819 */ /* 0x000fc80000011404 */
[----:B------:R-:W-:Y:S02]  /*14b00*/  LEA.HI R4, R2, R4, RZ, 0x6 ;  /* 0x0000000402047211 */ /* 0x000fe400078f30ff */
[----:B------:R-:W-:Y:S02]  /*14b10*/  IADD3 R2, R0, 0x1, -R10 ;  /* 0x0000000100027810 */ /* 0x000fe40007ffe80a */
[----:B------:R-:W-:-:S03]  /*14b20*/  SHF.R.S32.HI R9, RZ, 0x6, R4 ;  /* 0x00000006ff097819 */ /* 0x000fc60000011404 */
[----:B------:R-:W-:Y:S02]  /*14b30*/  IMAD.IADD R7, R2, 0x1, R7 ;  /* 0x0000000102077824 */ /* 0x000fe400078e0207 */
[----:B------:R-:W3:Y:S01]  /*14b40*/  LDC.64 R2, c[0x0][0x9e0] ;  /* 0x00027800ff027b82 */ /* 0x000ee20000000a00 */
[----:B------:R2:W-:Y:S01]  /*14b50*/  STL [R1+0x58], R9 ;  /* 0x0000580901007387 */ /* 0x0005e20000100800 */
[----:B---3--:R-:W-:Y:S01]  /*14b60*/  ISETP.GE.AND P2, PT, R3, 0x1, PT ;  /* 0x000000010300780c */ /* 0x008fe20003f46270 */
[----:B------:R-:W-:-:S12]  /*14b70*/  IMAD.IADD R2, R7, 0x1, R2 ;  /* 0x0000000107027824 */ /* 0x000fd800078e0202 */
[----:B--2---:R-:W-:Y:S05]  /*14b80*/  @!P2 BRA `(.L_x_2449) ;  /* 0x000000000048a947 */ /* 0x004fea0003800000 */
[C---:B------:R-:W-:Y:S01]  /*14b90*/  ISETP.GT.AND P0, PT, R7.reuse, RZ, PT ;  /* 0x000000ff0700720c */ /* 0x040fe20003f04270 */
[----:B------:R-:W-:Y:S01]  /*14ba0*/  BSSY B0, `(.L_x_2450) ;  /* 0x000000e000007945 */ /* 0x000fe20003800000 */
[----:B------:R-:W-:-:S11]  /*14bb0*/  VIADD R8, R7, 0xffffffff ;  /* 0xffffffff07087836 */ /* 0x000fd60000000000 */
[----:B------:R-:W-:Y:S05]  /*14bc0*/  @P0 BRA `(.L_x_2451) ;  /* 0x00000000001c0947 */ /* 0x000fea0003800000 */
[----:B------:R-:W-:Y:S01]  /*14bd0*/  ISETP.NE.AND P0, PT, R3, 0x1, PT ;  /* 0x000000010300780c */ /* 0x000fe20003f05270 */
[----:B------:R-:W-:-:S12]  /*14be0*/  IMAD.MOV R7, RZ, RZ, -R7 ;  /* 0x000000ffff077224 */ /* 0x000fd800078e0a07 */
[----:B------:R-:W2:Y:S02]  /*14bf0*/  @P0 LDC.64 R4, c[0x0][0x9e8] ;  /* 0x00027a00ff040b82 */ /* 0x000ea40000000a00 */
[----:B--2---:R-:W-:-:S05]  /*14c00*/  @P0 IMAD.HI.U32 R4, R7, R4, RZ ;  /* 0x0000000407040227 */ /* 0x004fca00078e00ff */
[----:B------:R-:W-:-:S04]  /*14c10*/  @P0 SHF.R.U32.HI R7, RZ, R5, R4 ;  /* 0x00000005ff070219 */ /* 0x000fc80000011604 */
[----:B------:R-:W-:Y:S01]  /*14c20*/  LOP3.LUT R8, RZ, R7, RZ, 0x33, !PT ;  /* 0x00000007ff087212 */ /* 0x000fe200078e33ff */
[----:B------:R-:W-:Y:S06]  /*14c30*/  BRA `(.L_x_2452) ;  /* 0x0000000000107947 */ /* 0x000fec0003800000 */
.L_x_2451:
[----:B------:R-:W-:-:S13]  /*14c40*/  ISETP.NE.AND P0, PT, R3, 0x1, PT ;  /* 0x000000010300780c */ /* 0x000fda0003f05270 */
[----:B------:R-:W2:Y:S02]  /*14c50*/  @P0 LDC.64 R4, c[0x0][0x9e8] ;  /* 0x00027a00ff040b82 */ /* 0x000ea40000000a00 */
[----:B--2---:R-:W-:-:S05]  /*14c60*/  @P0 IMAD.HI.U32 R4, R8, R4, RZ ;  /* 0x0000000408040227 */ /* 0x004fca00078e00ff */
[----:B------:R-:W-:-:S07]  /*14c70*/  @P0 SHF.R.U32.HI R8, RZ, R5, R4 ;  /* 0x00000005ff080219 */ /* 0x000fce0000011604 */
.L_x_2452:
[----:B------:R-:W-:Y:S05]  /*14c80*/  BSYNC B0 ;  /* 0x0000000000007941 */ /* 0x000fea0003800000 */
.L_x_2450:
[----:B------:R-:W-:-:S05]  /*14c90*/  IMAD R8, R8, R3, R3 ;  /* 0x0000000308087224 */ /* 0x000fca00078e0203 */
[----:B------:R-:W-:-:S07]  /*14ca0*/  VIMNMX R2, R2, R8, PT ;  /* 0x0000000802027248 */ /* 0x000fce0003fe0100 */
.L_x_2449:
[----:B------:R-:W2:Y:S01]  /*14cb0*/  @P1 LDC R4, c[0x0][0x44c] ;  /* 0x00011300ff041b82 */ /* 0x000ea20000000800 */
[----:B------:R-:W-:Y:S01]  /*14cc0*/  IMAD.MOV.U32 R5, RZ, RZ, R11 ;  /* 0x000000ffff057224 */ /* 0x000fe200078e000b */
[----:B------:R-:W-:Y:S01]  /*14cd0*/  ULDC UR4, c[0x0][0x9dc] ;  /* 0x0002770000047ab9 */ /* 0x000fe20000000800 */
[----:B------:R-:W-:-:S05]  /*14ce0*/  VIADD R2, R2, 0x3f ;  /* 0x0000003f02027836 */ /* 0x000fca0000000000 */
[----:B------:R-:W3:Y:S01]  /*14cf0*/  @P1 LDC R7, c[0x0][0x450] ;  /* 0x00011400ff071b82 */ /* 0x000ee20000000800 */
[----:B--2---:R-:W-:-:S05]  /*14d00*/  @P1 IMAD.HI.U32 R4, R11, R4, RZ ;  /* 0x000000040b041227 */ /* 0x004fca00078e00ff */
[----:B---3--:R-:W-:-:S04]  /*14d10*/  @P1 SHF.R.U32.HI R5, RZ, R7, R4 ;  /* 0x00000007ff051219 */ /* 0x008fc80000011604 */
[----:B------:R-:W-:Y:S02]  /*14d20*/  IADD3 R7, R5, R0, -R10 ;  /* 0x0000000005077210 */ /* 0x000fe40007ffe80a */
[----:B------:R-:W-:-:S04]  /*14d30*/  SHF.R.S32.HI R0, RZ, 0x1f, R2 ;  /* 0x0000001fff007819 */ /* 0x000fc80000011402 */
[----:B------:R-:W-:Y:S01]  /*14d40*/  LEA.HI R0, R0, R2, RZ, 0x6 ;  /* 0x0000000200007211 */ /* 0x000fe200078f30ff */
[----:B------:R-:W-:-:S03]  /*14d50*/  VIADD R2, R7, -UR4 ;  /* 0x8000000407027c36 */ /* 0x000fc60008000000 */
[----:B------:R-:W-:-:S04]  /*14d60*/  SHF.R.S32.HI R4, RZ, 0x6, R0 ;  /* 0x00000006ff047819 */ /* 0x000fc80000011400 */
[----:B------:R-:W-:Y:S01]  /*14d70*/  VIMNMX R0, R9, R4, PT ;  /* 0x0000000409007248 */ /* 0x000fe20003fe0100 */
[----:B------:R2:W-:Y:S01]  /*14d80*/  STL [R1+0x50], R4 ;  /* 0x0000500401007387 */ /* 0x0005e20000100800 */
[----:B------:R-:W-:Y:S05]  /*14d90*/  @!P2 BRA `(.L_x_2453) ;  /* 0x000000000044a947 */ /* 0x000fea0003800000 */
[----:B------:R-:W-:Y:S01]  /*14da0*/  ISETP.GT.AND P0, PT, R7, -0x1, PT ;  /* 0xffffffff0700780c */ /* 0x000fe20003f04270 */
[----:B------:R-:W-:-:S12]  /*14db0*/  BSSY B0, `(.L_x_2454) ;  /* 0x000000d000007945 */ /* 0x000fd80003800000 */
[----:B------:R-:W-:Y:S05]  /*14dc0*/  @P0 BRA `(.L_x_2455) ;  /* 0x00000000001c0947 */ /* 0x000fea0003800000 */
[----:B------:R-:W-:Y:S02]  /*14dd0*/  ISETP.NE.AND P0, PT, R3, 0x1, PT ;  /* 0x000000010300780c */ /* 0x000fe40003f05270 */
[----:B------:R-:W-:-:S11]  /*14de0*/  LOP3.LUT R7, RZ, R7, RZ, 0x33, !PT ;  /* 0x00000007ff077212 */ /* 0x000fd600078e33ff */
[----:B--2---:R-:W2:Y:S02]  /*14df0*/  @P0 LDC.64 R4, c[0x0][0x9e8] ;  /* 0x00027a00ff040b82 */ /* 0x004ea40000000a00 */
[----:B--2---:R-:W-:-:S05]  /*14e00*/  @P0 IMAD.HI.U32 R4, R7, R4, RZ ;  /* 0x0000000407040227 */ /* 0x004fca00078e00ff */
[----:B------:R-:W-:-:S04]  /*14e10*/  @P0 SHF.R.U32.HI R7, RZ, R5, R4 ;  /* 0x00000005ff070219 */ /* 0x000fc80000011604 */
[----:B------:R-:W-:Y:S01]  /*14e20*/  LOP3.LUT R7, RZ, R7, RZ, 0x33, !PT ;  /* 0x00000007ff077212 */ /* 0x000fe200078e33ff */
[----:B------:R-:W-:Y:S06]  /*14e30*/  BRA `(.L_x_2456) ;  /* 0x0000000000107947 */ /* 0x000fec0003800000 */
.L_x_2455:
[----:B------:R-:W-:-:S13]  /*14e40*/  ISETP.NE.AND P0, PT, R3, 0x1, PT ;  /* 0x000000010300780c */ /* 0x000fda0003f05270 */
[----:B--2---:R-:W2:Y:S02]  /*14e50*/  @P0 LDC.64 R4, c[0x0][0x9e8] ;  /* 0x00027a00ff040b82 */ /* 0x004ea40000000a00 */
[----:B--2---:R-:W-:-:S05]  /*14e60*/  @P0 IMAD.HI.U32 R4, R7, R4, RZ ;  /* 0x0000000407040227 */ /* 0x004fca00078e00ff */
[----:B------:R-:W-:-:S07]  /*14e70*/  @P0 SHF.R.U32.HI R7, RZ, R5, R4 ;  /* 0x00000005ff070219 */ /* 0x000fce0000011604 */
.L_x_2456:
[----:B------:R-:W-:Y:S05]  /*14e80*/  BSYNC B0 ;  /* 0x0000000000007941 */ /* 0x000fea0003800000 */
.L_x_2454:
[----:B------:R-:W-:-:S05]  /*14e90*/  IMAD R3, R7, R3, RZ ;  /* 0x0000000307037224 */ /* 0x000fca00078e02ff */
[----:B------:R-:W-:-:S07]  /*14ea0*/  VIMNMX R2, R2, R3, !PT ;  /* 0x0000000302027248 */ /* 0x000fce0007fe0100 */
.L_x_2453:
[----:B------:R-:W-:Y:S01]  /*14eb0*/  SHF.R.S32.HI R3, RZ, 0x1f, R2 ;  /* 0x0000001fff037819 */ /* 0x000fe20000011402 */
[----:B------:R-:W-:Y:S01]  /*14ec0*/  IMAD.MOV.U32 R5, RZ, RZ, RZ ;  /* 0x000000ffff057224 */ /* 0x000fe200078e00ff */
[----:B--2---:R-:W-:Y:S01]  /*14ed0*/  SHF.R.U32.HI R4, RZ, 0x10, R6 ;  /* 0x00000010ff047819 */ /* 0x004fe20000011606 */
[----:B------:R-:W-:Y:S01]  /*14ee0*/  BSSY B0, `(.L_x_2457) ;  /* 0x0000029000007945 */ /* 0x000fe20003800000 */
[----:B------:R-:W-:Y:S01]  /*14ef0*/  LEA.HI R3, R3, R2, RZ, 0x6 ;  /* 0x0000000203037211 */ /* 0x000fe200078f30ff */
[----:B01----:R-:W-:Y:S01]  /*14f00*/  IMAD.MOV.U32 R10, RZ, RZ, R5 ;  /* 0x000000ffff0a7224 */ /* 0x003fe200078e0005 */
[----:B------:R-:W-:Y:S02]  /*14f10*/  ISETP.NE.AND P0, PT, R4, RZ, PT ;  /* 0x000000ff0400720c */ /* 0x000fe40003f05270 */
[----:B------:R-:W-:Y:S02]  /*14f20*/  SHF.R.S32.HI R3, RZ, 0x6, R3 ;  /* 0x00000006ff037819 */ /* 0x000fe40000011403 */
[----:B------:R-:W-:-:S02]  /*14f30*/  LOP3.LUT R8, R6, 0xff, RZ, 0xc0, !PT ;  /* 0x000000ff06087812 */ /* 0x000fc400078ec0ff */
[----:B------:R-:W-:-:S04]  /*14f40*/  VIMNMX R9, RZ, R3, !PT ;  /* 0x00000003ff097248 */ /* 0x000fc80007fe0100 */
[----:B------:R-:W-:Y:S01]  /*14f50*/  ISETP.GT.AND P1, PT, R0, R9, PT ;  /* 0x000000090000720c */ /* 0x000fe20003f24270 */
[----:B------:R0:W-:Y:S02]  /*14f60*/  STL [R1+0x34], R9 ;  /* 0x0000340901007387 */ /* 0x0001e40000100800 */
[----:B------:R-:W1:Y:S02]  /*14f70*/  @!P0 LDC R4, c[0x0][0x9f0] ;  /* 0x00027c00ff048b82 */ /* 0x000e640000000800 */
[----:B------:R0:W-:Y:S04]  /*14f80*/  STL [R1+0x38], R5 ;  /* 0x0000380501007387 */ /* 0x0001e80000100800 */
[----:B------:R0:W-:Y:S04]  /*14f90*/  STL [R1+0x4c], R8 ;  /* 0x00004c0801007387 */ /* 0x0001e80000100800 */
[----:B------:R-:W-:Y:S05]  /*14fa0*/  @!P1 BRA `(.L_x_2458) ;  /* 0x0000000000709947 */ /* 0x000fea0003800000 */
[-C--:B01----:R-:W-:Y:S02]  /*14fb0*/  IABS R5, R4.reuse ;  /* 0x0000000400057213 */ /* 0x083fe40000000000 */
[----:B------:R-:W-:Y:S02]  /*14fc0*/  IABS R7, R4 ;  /* 0x0000000400077213 */ /* 0x000fe40000000000 */
[----:B------:R-:W0:Y:S03]  /*14fd0*/  I2F.RP R2, R5 ;  /* 0x0000000500027306 */ /* 0x000e260000209400 */
[----:B------:R-:W-:-:S05]  /*14fe0*/  IMAD.MOV R7, RZ, RZ, -R7 ;  /* 0x000000ffff077224 */ /* 0x000fca00078e0a07 */
[----:B0-----:R-:W0:Y:S02]  /*14ff0*/  MUFU.RCP R2, R2 ;  /* 0x0000000200027308 */ /* 0x001e240000001000 */
[----:B0-----:R-:W-:-:S06]  /*15000*/  VIADD R2, R2, 0xffffffe ;  /* 0x0ffffffe02027836 */ /* 0x001fcc0000000000 */
[----:B------:R-:W0:Y:S02]  /*15010*/  F2I.FTZ.U32.TRUNC.NTZ R3, R2 ;  /* 0x0000000200037305 */ /* 0x000e24000021f000 */
[----:B0-----:R-:W-:-:S04]  /*15020*/  IMAD.MOV R2, RZ, RZ, -R3 ;  /* 0x000000ffff027224 */ /* 0x001fc800078e0a03 */
[----:B------:R-:W-:Y:S02]  /*15030*/  IMAD R6, R2, R5, RZ ;  /* 0x0000000502067224 */ /* 0x000fe400078e02ff */
[----:B------:R-:W-:-:S04]  /*15040*/  IMAD.MOV.U32 R2, RZ, RZ, RZ ;  /* 0x000000ffff027224 */ /* 0x000fc800078e00ff */
[----:B------:R-:W-:Y:S01]  /*15050*/  IMAD.HI.U32 R6, R3, R6, R2 ;  /* 0x0000000603067227 */ /* 0x000fe200078e0002 */
[----:B------:R-:W-:-:S05]  /*15060*/  IADD3 R3, R4, -0x1, R0 ;  /* 0xffffffff04037810 */ /* 0x000fca0007ffe000 */
[----:B------:R-:W-:-:S05]  /*15070*/  IMAD.IADD R3, R3, 0x1, -R9 ;  /* 0x0000000103037824 */ /* 0x000fca00078e0a09 */
[----:B------:R-:W-:Y:S02]  /*15080*/  IABS R2, R3 ;  /* 0x0000000300027213 */ /* 0x000fe40000000000 */
[----:B------:R-:W-:-:S03]  /*15090*/  LOP3.LUT R3, R3, R4, RZ, 0x3c, !PT ;  /* 0x0000000403037212 */ /* 0x000fc600078e3cff */
        /* <DEDUP_REMOVED lines=13> */
.L_x_2458:
[----:B------:R-:W-:Y:S05]  /*15170*/  BSYNC B0 ;  /* 0x0000000000007941 */ /* 0x000fea0003800000 */
.L_x_2457:
[----:B------:R-:W-:Y:S01]  /*15180*/  IMAD.MOV.U32 R3, RZ, RZ, R10 ;  /* 0x000000ffff037224 */ /* 0x000fe200078e000a */
[----:B------:R-:W-:Y:S03]  /*15190*/  BSSY B7, `(.L_x_2459) ;  /* 0x00004b8000077945 */ /* 0x000fe60003800000 */
[----:B------:R-:W-:-:S05]  /*151a0*/  IMAD R2, R8, R3, R9 ;  /* 0x0000000308027224 */ /* 0x000fca00078e0209 */
[----:B------:R-:W-:Y:S01]  /*151b0*/  VIADDMNMX R0, R2, R3, R0, PT ;  /* 0x0000000302007246 */ /* 0x000fe20003800100 */
[----:B------:R3:W-:Y:S03]  /*151c0*/  STL [R1+0x1c], R2 ;  /* 0x00001c0201007387 */ /* 0x0007e60000100800 */
[----:B------:R-:W-:Y:S01]  /*151d0*/  ISETP.GT.AND P0, PT, R0, R2, PT ;  /* 0x000000020000720c */ /* 0x000fe20003f04270 */
[----:B------:R3:W-:-:S12]  /*151e0*/  STL [R1+0x30], R0 ;  /* 0x0000300001007387 */ /* 0x0007d80000100800 */
[----:B---3--:R-:W-:Y:S05]  /*151f0*/  @P0 BRA `(.L_x_2460) ;  /* 0x0000000000480947 */ /* 0x008fea0003800000 */
[----:B------:R-:W3:Y:S02]  /*15200*/  S2R R2, SR_TID.X ;  /* 0x0000000000027919 */ /* 0x000ee40000002100 */
[----:B---3--:R-:W-:-:S04]  /*15210*/  LOP3.LUT R2, R2, 0x7f, RZ, 0xc0, !PT ;  /* 0x0000007f02027812 */ /* 0x008fc800078ec0ff */
[----:B------:R-:W-:-:S13]  /*15220*/  ISETP.NE.AND P0, PT, R2, RZ, PT ;  /* 0x000000ff0200720c */ /* 0x000fda0003f05270 */
[----:B------:R-:W-:Y:S05]  /*15230*/  @P0 BRA `(.L_x_2461) ;  /* 0x0000004800b40947 */ /* 0x000fea0003800000 */
[----:B0-----:R-:W0:Y:S01]  /*15240*/  S2R R5, SR_LANEID ;  /* 0x0000000000057919 */ /* 0x001e220000000000 */
[----:B------:R-:W-:Y:S01]  /*15250*/  VOTEU.ANY UR4, UPT, PT ;  /* 0x0000000000047886 */ /* 0x000fe200038e0100 */
[----:B------:R-:W3:Y:S01]  /*15260*/  LDC.64 R2, c[0x0][0xc60] ;  /* 0x00031800ff027b82 */ /* 0x000ee20000000a00 */
[----:B------:R-:W0:Y:S02]  /*15270*/  FLO.U32 R0, UR4 ;  /* 0x0000000400007d00 */ /* 0x000e2400080e0000 */
[----:B0-----:R-:W-:-:S06]  /*15280*/  ISETP.EQ.U32.AND P0, PT, R0, R5, PT ;  /* 0x000000050000720c */ /* 0x001fcc0003f02070 */
[----:B------:R-:W3:Y:S07]  /*15290*/  POPC R5, UR4 ;  /* 0x0000000400057d09 */ /* 0x000eee0008000000 */
[----:B---3--:R-:W3:Y:S01]  /*152a0*/  @P0 ATOMG.E.ADD.STRONG.GPU PT, R3, desc[UR40][R2.64], R5 ;  /* 0x00000005020309a8 */ /* 0x008ee200081ee1e8 */
[----:B-1----:R-:W0:Y:S02]  /*152b0*/  S2R R4, SR_LTMASK ;  /* 0x0000000000047919 */ /* 0x002e240000003900 */
[----:B0-----:R-:W-:-:S04]  /*152c0*/  LOP3.LUT R4, R4, UR4, RZ, 0xc0, !PT ;  /* 0x0000000404047c12 */ /* 0x001fc8000f8ec0ff */
[----:B------:R-:W0:Y:S01]  /*152d0*/  POPC R7, R4 ;  /* 0x0000000400077309 */ /* 0x000e220000000000 */
[----:B---3--:R-:W0:Y:S02]  /*152e0*/  SHFL.IDX PT, R0, R3, R0, 0x1f ;  /* 0x00001f0003007589 */ /* 0x008e2400000e0000 */
[----:B0-----:R-:W-:-:S05]  /*152f0*/  IADD3 R0, R0, UR37, R7 ;  /* 0x0000002500007c10 */ /* 0x001fca000fffe007 */
[----:B------:R4:W-:Y:S01]  /*15300*/  STL [R1], R0 ;  /* 0x0000000001007387 */ /* 0x0009e20000100800 */
[----:B------:R-:W-:Y:S05]  /*15310*/  BRA `(.L_x_2461) ;  /* 0x00000048007c7947 */ /* 0x000fea0003800000 */
.L_x_2460:
        /* <DEDUP_REMOVED lines=13> */
[----:B--2---:R-:W-:Y:S02]  /*153f0*/  IMAD.U32 R10, RZ, RZ, UR4 ;  /* 0x00000004ff0a7e24 */ /* 0x004fe4000f8e00ff */
[----:B------:R-:W-:Y:S02]  /*15400*/  IMAD.U32 R11, RZ, RZ, UR5 ;  /* 0x00000005ff0b7e24 */ /* 0x000fe4000f8e00ff */
[----:B------:R-:W-:Y:S02]  /*15410*/  IMAD.MOV.U32 R8, RZ, RZ, 0x70 ;  /* 0x00000070ff087424 */ /* 0x000fe400078e00ff */
[----:B------:R-:W-:Y:S02]  /*15420*/  IMAD.MOV.U32 R12, RZ, RZ, 0x1 ;  /* 0x00000001ff0c7424 */ /* 0x000fe400078e00ff */
[----:B------:R-:W-:-:S07]  /*15430*/  IMAD.MOV.U32 R13, RZ, RZ, RZ ;  /* 0x000000ffff0d7224 */ /* 0x000fce00078e00ff */
[----:B------:R-:W-:-:S07]  /*15440*/  LEPC R20, `(.L_x_2463) ;  /* 0x000000001014794e */ /* 0x000fce0000000000 */
[----:B-1----:R-:W-:Y:S05]  /*15450*/  CALL.ABS.NOINC R2 ;  /* 0x0000000002007343 */ /* 0x002fea0003c00000 */
.L_x_2463:
[----:B------:R-:W-:Y:S05]  /*15460*/  BSYNC B6 ;  /* 0x0000000000067941 */ /* 0x000fea0003800000 */
.L_x_2462:
        /* <DEDUP_REMOVED lines=10> */
[----:B0-----:R-:W-:Y:S02]  /*15510*/  IMAD.U32 R5, RZ, RZ, UR7 ;  /* 0x00000007ff057e24 */ /* 0x001fe4000f8e00ff */
[----:B------:R-:W-:Y:S02]  /*15520*/  IMAD.U32 R6, RZ, RZ, UR8 ;  /* 0x00000008ff067e24 */ /* 0x000fe4000f8e00ff */
[----:B------:R-:W-:-:S02]  /*15530*/  IMAD.U32 R7, RZ, RZ, UR9 ;  /* 0x00000009ff077e24 */ /* 0x000fc4000f8e00ff */
[----:B--2---:R-:W-:Y:S02]  /*15540*/  IMAD.U32 R10, RZ, RZ, UR4 ;  /* 0x00000004ff0a7e24 */ /* 0x004fe4000f8e00ff */
[----:B------:R-:W-:Y:S02]  /*15550*/  IMAD.U32 R11, RZ, RZ, UR5 ;  /* 0x00000005ff0b7e24 */ /* 0x000fe4000f8e00ff */
[----:B------:R-:W-:Y:S02]  /*15560*/  IMAD.MOV.U32 R8, RZ, RZ, 0x70 ;  /* 0x00000070ff087424 */ /* 0x000fe400078e00ff */
[----:B------:R-:W-:Y:S02]  /*15570*/  IMAD.MOV.U32 R12, RZ, RZ, 0x1 ;  /* 0x00000001ff0c7424 */ /* 0x000fe400078e00ff */
[----:B---3--:R-:W-:-:S07]  /*15580*/  IMAD.MOV.U32 R13, RZ, RZ, RZ ;  /* 0x000000ffff0d7224 */ /* 0x008fce00078e00ff */
[----:B------:R-:W-:-:S07]  /*15590*/  LEPC R20, `(.L_x_2466) ;  /* 0x000000001014794e */ /* 0x000fce0000000000 */
[----:B----4-:R-:W-:Y:S05]  /*155a0*/  CALL.ABS.NOINC R2 ;  /* 0x0000000002007343 */ /* 0x010fea0003c00000 */
.L_x_2466:
        /* <DEDUP_REMOVED lines=15> */
.L_x_2465:
[----:B------:R-:W-:Y:S05]  /*156a0*/  BSYNC B6 ;  /* 0x0000000000067941 */ /* 0x000fea0003800000 */
.L_x_2464:
[----:B------:R-:W3:Y:S01]  /*156b0*/  LDL R0, [R1+0xc] ;  /* 0x00000c0001007983 */ /* 0x000ee20000100800 */
[----:B------:R-:W-:Y:S02]  /*156c0*/  ULDC.64 UR4, c[0x0][0x9f8] ;  /* 0x00027e0000047ab9 */ /* 0x000fe40000000a00 */
[----:B------:R-:W-:Y:S01]  /*156d0*/  ISETP.NE.U32.AND P0, PT, RZ, UR4, PT ;  /* 0x00000004ff007c0c */ /* 0x000fe2000bf05070 */
[----:B------:R-:W4:Y:S03]  /*156e0*/  LDL R16, [R1+0x30] ;  /* 0x0000300001107983 */ /* 0x000f260000100800 */
[----:B------:R-:W-:Y:S01]  /*156f0*/  ISETP.NE.AND.EX P0, PT, RZ, UR5, PT, P0 ;  /* 0x00000005ff007c0c */ /* 0x000fe2000bf05300 */
[----:B------:R-:W-:-:S12]  /*15700*/  ULDC.64 UR4, c[0x0][0xa08] ;  /* 0x0002820000047ab9 */ /* 0x000fd80000000a00 */
[----:B------:R-:W5:Y:S01]  /*15710*/  @P0 LDC.64 R2, c[0x0][0x9f8] ;  /* 0x00027e00ff020b82 */ /* 0x000f620000000a00 */
[----:B---3--:R-:W-:Y:S02]  /*15720*/  IMAD.MOV.U32 R7, RZ, RZ, R0 ;  /* 0x000000ffff077224 */ /* 0x008fe400078e0000 */
[----:B-----5:R-:W-:-:S05]  /*15730*/  @P0 IMAD.WIDE R2, R0, 0x4, R2 ;  /* 0x0000000400020825 */ /* 0x020fca00078e0202 */
[----:B------:R3:W0:Y:S01]  /*15740*/  @P0 LDG.E R7, desc[UR40][R2.64] ;  /* 0x0000002802070981 */ /* 0x000622000c1e1900 */
[----:B----4-:R-:W-:Y:S01]  /*15750*/  VIADD R0, R16, 0xffffffff ;  /* 0xffffffff10007836 */ /* 0x010fe20000000000 */
[----:B---3--:R-:W3:Y:S02]  /*15760*/  LDC.64 R2, c[0x0][0x418] ;  /* 0x00010600ff027b82 */ /* 0x008ee40000000a00 */
[----:B---3--:R-:W-:Y:S01]  /*15770*/  LOP3.LUT P0, RZ, R2, UR4, RZ, 0xfc, !PT ;  /* 0x0000000402ff7c12 */ /* 0x008fe2000f80fcff */
[----:B------:R-:W-:-:S03]  /*15780*/  UMOV UR4, 0xffffffff ;  /* 0xffffffff00047882 */ /* 0x000fc60000000000 */
[----:B------:R-:W-:Y:S02]  /*15790*/  LOP3.LUT P0, RZ, R3, UR5, RZ, 0xfc, P0 ;  /* 0x0000000503ff7c12 */ /* 0x000fe4000800fcff */
[----:B0-----:R-:W-:Y:S01]  /*157a0*/  SHF.R.S32.HI R8, RZ, 0x1f, R7 ;  /* 0x0000001fff087819 */ /* 0x001fe20000011407 */
[----:B------:R0:W-:Y:S01]  /*157b0*/  STL [R1+0x4], R7 ;  /* 0x0000040701007387 */ /* 0x0001e20000100800 */
[----:B------:R-:W-:-:S03]  /*157c0*/  SEL R16, R7, RZ, !P0 ;  /* 0x000000ff07107207 */ /* 0x000fc60004000000 */
[----:B------:R0:W-:Y:S01]  /*157d0*/  STL [R1+0x8], R8 ;  /* 0x0000080801007387 */ /* 0x0001e20000100800 */
[----:B------:R-:W-:Y:S05]  /*157e0*/  BRA.DIV UR4, `(.L_x_2467) ;  /* 0x0000005e04ac7947 */ /* 0x000fea000b800000 */
[----:B-1----:R-:W1:Y:S02]  /*157f0*/  S2R R4, SR_TID.X ;  /* 0x0000000000047919 */ /* 0x002e640000002100 */
[----:B-1----:R-:W-:-:S04]  /*15800*/  SHF.R.U32.HI R4, RZ, 0x5, R4 ;  /* 0x00000005ff047819 */ /* 0x002fc80000011604 */
[----:B------:R-:W-:-:S05]  /*15810*/  LOP3.LUT R4, R4, 0x3, RZ, 0xc0, !PT ;  /* 0x0000000304047812 */ /* 0x000fca00078ec0ff */
[----:B------:R1:W3:Y:S02]  /*15820*/  SHFL.IDX PT, R14, R4, RZ, 0x1f ;  /* 0x00001fff040e7589 */ /* 0x0002e400000e0000 */
.L_x_2590:
        /* <DEDUP_REMOVED lines=9> */
.L_x_2593:
        /* <DEDUP_REMOVED lines=9> */
[----:B-1----:R-:W1:Y:S02]  /*15950*/  @P0 LDC.64 R4, c[0x0][0x440] ;  /* 0x00011000ff040b82 */ /* 0x002e640000000a00 */
        /* <DEDUP_REMOVED lines=14> */
.L_x_2470:
[----:B------:R-:W4:Y:S04]  /*15a40*/  LDL R0, [R1+0x10] ;  /* 0x0000100001007983 */ /* 0x000f280000100800 */
[----:B---3--:R-:W3:Y:S01]  /*15a50*/  LDL R2, [R1+0x14] ;  /* 0x0000140001027983 */ /* 0x008ee20000100800 */
[----:B----4-:R-:W-:Y:S01]  /*15a60*/  IMAD R0, R0, 0x8, R19 ;  /* 0x0000000800007824 */ /* 0x010fe200078e0213 */
[----:B---3--:R-:W-:-:S04]  /*15a70*/  SHF.L.U32 R2, R2, 0x1f, RZ ;  /* 0x0000001f02027819 */ /* 0x008fc800000006ff */
[----:B------:R-:W3:Y:S02]  /*15a80*/  SYNCS.PHASECHK.TRANS64.TRYWAIT P0, [R0+URZ+0x28c40], R2 ;  /* 0x028c4002000075a7 */ /* 0x000ee4000800017f */
[----:B---3--:R-:W-:Y:S05]  /*15a90*/  @!P0 BRA `(.L_x_2471) ;  /* 0x0000005c00548947 */ /* 0x008fea0003800000 */
.L_x_2594:
        /* <DEDUP_REMOVED lines=11> */
.L_x_2472:
[----:B------:R-:W4:Y:S04]  /*15b50*/  LDL R3, [R1+0x10] ;  /* 0x0000100001037983 */ /* 0x000f280000100800 */
[----:B-1----:R-:W2:Y:S04]  /*15b60*/  LDL R4, [R1+0x20] ;  /* 0x0000200001047983 */ /* 0x002ea80000100800 */
        /* <DEDUP_REMOVED lines=21> */
.L_x_2468:
[----:B------:R-:W3:Y:S01]  /*15cc0*/  LDL.LU R3, [R1+0x3c] ;  /* 0x00003c0001037983 */ /* 0x000ee20000300800 */
[----:B------:R-:W-:Y:S05]  /*15cd0*/  WARPSYNC.ALL ;  /* 0x0000000000007948 */ /* 0x000fea0003800000 */
[----:B------:R-:W-:Y:S01]  /*15ce0*/  ULDC.64 UR4, c[0x0][0x298] ;  /* 0x0000a60000047ab9 */ /* 0x000fe20000000a00 */
[----:B------:R-:W-:Y:S01]  /*15cf0*/  BSSY B6, `(.L_x_2473) ;  /* 0x000001c000067945 */ /* 0x000fe20003800000 */
[----:B------:R-:W-:Y:S01]  /*15d00*/  BAR.SYNC.DEFER_BLOCKING 0x8, 0x100 ;  /* 0x0204000000007b1d */ /* 0x000fe20000010000 */
[----:B---3--:R-:W-:Y:S01]  /*15d10*/  SHF.R.S32.HI R0, RZ, 0x1f, R3 ;  /* 0x0000001fff007819 */ /* 0x008fe20000011403 */
[----:B-1----:R-:W-:-:S04]  /*15d20*/  IMAD.WIDE.U32 R4, R3, UR4, RZ ;  /* 0x0000000403047c25 */ /* 0x002fc8000f8e00ff */
[----:B------:R-:W-:Y:S01]  /*15d30*/  IMAD R2, R0, UR4, RZ ;  /* 0x0000000400027c24 */ /* 0x000fe2000f8e02ff */
[----:B------:R1:W-:Y:S01]  /*15d40*/  STL.64 [R1+0x40], R4 ;  /* 0x0000400401007387 */ /* 0x0003e20000100a00 */
[----:B------:R-:W-:Y:S02]  /*15d50*/  VIADD R0, R19, 0x20400 ;  /* 0x0002040013007836 */ /* 0x000fe40000000000 */
[----:B------:R-:W-:-:S03]  /*15d60*/  IMAD R2, R3, UR5, R2 ;  /* 0x0000000503027c24 */ /* 0x000fc6000f8e0202 */
[----:B------:R-:W-:Y:S01]  /*15d70*/  LOP3.LUT P0, RZ, R0, 0x3ff, RZ, 0xc0, !PT ;  /* 0x000003ff00ff7812 */ /* 0x000fe2000780c0ff */
[----:B------:R-:W-:-:S05]  /*15d80*/  IMAD.IADD R0, R5, 0x1, R2 ;  /* 0x0000000105007824 */ /* 0x000fca00078e0202 */
[----:B------:R1:W-:Y:S07]  /*15d90*/  STL [R1+0x3c], R0 ;  /* 0x00003c0001007387 */ /* 0x0003ee0000100800 */
        /* <DEDUP_REMOVED lines=9> */
[----:B0-----:R-:W-:-:S02]  /*15e30*/  IMAD.U32 R7, RZ, RZ, UR7 ;  /* 0x00000007ff077e24 */ /* 0x001fc4000f8e00ff */
[----:B--2---:R-:W-:Y:S02]  /*15e40*/  IMAD.U32 R10, RZ, RZ, UR8 ;  /* 0x00000008ff0a7e24 */ /* 0x004fe4000f8e00ff */
[----:B------:R-:W-:Y:S02]  /*15e50*/  IMAD.U32 R11, RZ, RZ, UR9 ;  /* 0x00000009ff0b7e24 */ /* 0x000fe4000f8e00ff */
[----:B------:R-:W-:Y:S02]  /*15e60*/  IMAD.MOV.U32 R8, RZ, RZ, 0x70 ;  /* 0x00000070ff087424 */ /* 0x000fe400078e00ff */
[----:B------:R-:W-:Y:S02]  /*15e70*/  IMAD.MOV.U32 R12, RZ, RZ, 0x1 ;  /* 0x00000001ff0c7424 */ /* 0x000fe400078e00ff */
[----:B------:R-:W-:-:S07]  /*15e80*/  IMAD.MOV.U32 R13, RZ, RZ, RZ ;  /* 0x000000ffff0d7224 */ /* 0x000fce00078e00ff */
[----:B------:R-:W-:-:S07]  /*15e90*/  LEPC R20, `(.L_x_2474) ;  /* 0x000000001014794e */ /* 0x000fce0000000000 */
[----:B-1----:R-:W-:Y:S05]  /*15ea0*/  CALL.ABS.NOINC R2 ;  /* 0x0000000002007343 */ /* 0x002fea0003c00000 */
.L_x_2474:
[----:B------:R-:W-:Y:S05]  /*15eb0*/  BSYNC B6 ;  /* 0x0000000000067941 */ /* 0x000fea0003800000 */
.L_x_2473:
[----:B-1----:R-:W3:Y:S01]  /*15ec0*/  LDL.LU R0, [R1+0x3c] ;  /* 0x00003c0001007983 */ /* 0x002ee20000300800 */
[----:B------:R-:W-:Y:S01]  /*15ed0*/  ULDC.64 UR6, c[0x0][0xa00] ;  /* 0x0002800000067ab9 */ /* 0x000fe20000000a00 */
[----:B------:R-:W-:Y:S01]  /*15ee0*/  ULDC.64 UR4, c[0x0][0x2d8] ;  /* 0x0000b60000047ab9 */ /* 0x000fe20000000a00 */
[----:B0-----:R-:W0:Y:S01]  /*15ef0*/  LDC R7, c[0x0][0x448] ;  /* 0x00011200ff077b82 */ /* 0x001e220000000800 */
[----:B------:R-:W3:Y:S04]  /*15f00*/  LDL.LU.64 R2, [R1+0x40] ;  /* 0x0000400001027983 */ /* 0x000ee80000300a00 */
[----:B------:R-:W4:Y:S04]  /*15f10*/  LDL R5, [R1+0xc] ;  /* 0x00000c0001057983 */ /* 0x000f280000100800 */
[----:B------:R-:W2:Y:S01]  /*15f20*/  LDL R12, [R1+0x24] ;  /* 0x00002400010c7983 */ /* 0x000ea20000100800 */
[----:B------:R-:W-:Y:S01]  /*15f30*/  ISETP.NE.U32.AND P0, PT, RZ, UR6, PT ;  /* 0x00000006ff007c0c */ /* 0x000fe2000bf05070 */
[----:B------:R-:W-:-:S03]  /*15f40*/  ULDC UR6, c[0x0][0x2b8] ;  /* 0x0000ae0000067ab9 */ /* 0x000fc60000000800 */
[----:B------:R-:W-:Y:S01]  /*15f50*/  ISETP.NE.AND.EX P0, PT, RZ, UR7, PT, P0 ;  /* 0x00000007ff007c0c */ /* 0x000fe2000bf05300 */
[----:B------:R-:W1:Y:S02]  /*15f60*/  S2R R8, SR_TID.X ;  /* 0x0000000000087919 */ /* 0x000e640000002100 */
[----:B-1----:R-:W-:Y:S02]  /*15f70*/  IMAD.SHL.U32 R8, R8, 0x10, RZ ;  /* 0x0000001008087824 */ /* 0x002fe400078e00ff */
[----:B---3--:R-:W-:Y:S01]  /*15f80*/  IMAD.MOV.U32 R3, RZ, RZ, R0 ;  /* 0x000000ffff037224 */ /* 0x008fe200078e0000 */
[----:B----4-:R-:W-:-:S04]  /*15f90*/  SHF.R.S32.HI R0, RZ, 0x1f, R5 ;  /* 0x0000001fff007819 */ /* 0x010fc80000011405 */
[----:B------:R-:W-:Y:S02]  /*15fa0*/  SEL R4, R0, RZ, !P0 ;  /* 0x000000ff00047207 */ /* 0x000fe40004000000 */
[----:B------:R-:W-:Y:S02]  /*15fb0*/  SEL R0, R5, RZ, !P0 ;  /* 0x000000ff05007207 */ /* 0x000fe40004000000 */
[----:B------:R-:W1:Y:S01]  /*15fc0*/  S2R R5, SR_TID.X ;  /* 0x0000000000057919 */ /* 0x000e620000002100 */
[----:B------:R-:W-:-:S04]  /*15fd0*/  IMAD.WIDE.U32 R2, R17, UR4, R2 ;  /* 0x0000000411027c25 */ /* 0x000fc8000f8e0002 */
[----:B------:R-:W-:Y:S01]  /*15fe0*/  IMAD R3, R17, UR5, R3 ;  /* 0x0000000511037c24 */ /* 0x000fe2000f8e0203 */
[----:B------:R-:W-:Y:S02]  /*15ff0*/  ULDC.64 UR4, c[0x0][0x2e0] ;  /* 0x0000b80000047ab9 */ /* 0x000fe40000000a00 */
[----:B------:R-:W-:Y:S02]  /*16000*/  IMAD R4, R4, UR4, RZ ;  /* 0x0000000404047c24 */ /* 0x000fe4000f8e02ff */
[----:B------:R-:W-:-:S04]  /*16010*/  IMAD.WIDE.U32 R2, R0, UR4, R2 ;  /* 0x0000000400027c25 */ /* 0x000fc8000f8e0002 */
[----:B------:R-:W-:Y:S01]  /*16020*/  IMAD R0, R0, UR5, R4 ;  /* 0x0000000500007c24 */ /* 0x000fe2000f8e0204 */
[----:B0-----:R-:W-:Y:S01]  /*16030*/  ISETP.NE.AND P0, PT, R7, 0x1, PT ;  /* 0x000000010700780c */ /* 0x001fe20003f05270 */
[----:B------:R-:W0:Y:S01]  /*16040*/  S2R R9, SR_TID.X ;  /* 0x0000000000097919 */ /* 0x000e220000002100 */
[----:B------:R-:W-:-:S11]  /*16050*/  ULDC.64 UR4, c[0x0][0x2d0] ;  /* 0x0000b40000047ab9 */ /* 0x000fd60000000a00 */
[----:B------:R-:W3:Y:S01]  /*16060*/  @P0 LDC R6, c[0x0][0x450] ;  /* 0x00011400ff060b82 */ /* 0x000ee20000000800 */
[----:B-1----:R-:W-:-:S04]  /*16070*/  LOP3.LUT R5, R5, 0x7f, RZ, 0xc0, !PT ;  /* 0x0000007f05057812 */ /* 0x002fc800078ec0ff */
[----:B------:R-:W-:-:S04]  /*16080*/  SHF.R.U32.HI R5, RZ, 0x3, R5 ;  /* 0x00000003ff057819 */ /* 0x000fc80000011605 */
[----:B------:R-:W-:Y:S02]  /*16090*/  LOP3.LUT R8, R5, 0x70, R8, 0xf8, !PT ;  /* 0x0000007005087812 */ /* 0x000fe400078ef808 */
[----:B------:R-:W1:Y:S03]  /*160a0*/  @P0 LDC R5, c[0x0][0x44c] ;  /* 0x00011300ff050b82 */ /* 0x000e660000000800 */
[----:B--2---:R-:W-:Y:S02]  /*160b0*/  IMAD.IADD R4, R8, 0x1, R12 ;  /* 0x0000000108047824 */ /* 0x004fe400078e020c */
[----:B------:R2:W5:Y:S01]  /*160c0*/  LDL R8, [R1+0x54] ;  /* 0x0000540001087983 */ /* 0x0005620000100800 */
[----:B------:R-:W-:Y:S02]  /*160d0*/  IMAD.IADD R3, R3, 0x1, R0 ;  /* 0x0000000103037824 */ /* 0x000fe400078e0200 */
[----:B------:R-:W-:Y:S01]  /*160e0*/  IMAD.MOV.U32 R0, RZ, RZ, R4 ;  /* 0x000000ffff007224 */ /* 0x000fe200078e0004 */
[----:B------:R-:W4:Y:S01]  /*160f0*/  S2R R10, SR_TID.X ;  /* 0x00000000000a7919 */ /* 0x000f220000002100 */
[----:B-1----:R-:W-:-:S05]  /*16100*/  @P0 IMAD.HI.U32 R5, R4, R5, RZ ;  /* 0x0000000504050227 */ /* 0x002fca00078e00ff */
[----:B---3--:R-:W-:-:S05]  /*16110*/  @P0 SHF.R.U32.HI R0, RZ, R6, R5 ;  /* 0x00000006ff000219 */ /* 0x008fca0000011605 */
        /* <DEDUP_REMOVED lines=8> */
[----:B------:R-:W-:Y:S01]  /*161a0*/  SHF.R.S32.HI R0, RZ, 0x1f, R4 ;  /* 0x0000001fff007819 */ /* 0x000fe20000011404 */
[----:B0-----:R-:W-:-:S04]  /*161b0*/  IMAD.SHL.U32 R9, R9, 0x8, RZ ;  /* 0x0000000809097824 */ /* 0x001fc800078e00ff */
[----:B------:R-:W-:Y:S02]  /*161c0*/  IMAD R0, R0, UR4, RZ ;  /* 0x0000000400007c24 */ /* 0x000fe4000f8e02ff */
[----:B------:R-:W-:-:S04]  /*161d0*/  IMAD.WIDE.U32 R2, R4, UR4, R2 ;  /* 0x0000000404027c25 */ /* 0x000fc8000f8e0002 */
[----:B------:R-:W-:Y:S01]  /*161e0*/  IMAD R0, R4, UR5, R0 ;  /* 0x0000000504007c24 */ /* 0x000fe2000f8e0200 */
[----:B------:R-:W-:Y:S01]  /*161f0*/  ULDC.64 UR4, c[0x0][0x280] ;  /* 0x0000a00000047ab9 */ /* 0x000fe20000000a00 */
[----:B------:R-:W-:Y:S02]  /*16200*/  LOP3.LUT R9, R9, 0x38, RZ, 0xc0, !PT ;  /* 0x0000003809097812 */ /* 0x000fe400078ec0ff */
[----:B------:R-:W-:Y:S01]  /*16210*/  IMAD.IADD R0, R3, 0x1, R0 ;  /* 0x0000000103007824 */ /* 0x000fe200078e0200 */
[----:B------:R-:W-:Y:S01]  /*16220*/  LEA R4, P1, R2, UR4, 0x1 ;  /* 0x0000000402047c11 */ /* 0x000fe2000f8208ff */
[----:B------:R-:W-:Y:S01]  /*16230*/  UMOV UR4, 0xffffffff ;  /* 0xffffffff00047882 */ /* 0x000fe20000000000 */
[----:B----4-:R-:W-:Y:S02]  /*16240*/  LOP3.LUT R10, R10, 0x7f, RZ, 0xc0, !PT ;  /* 0x0000007f0a0a7812 */ /* 0x010fe400078ec0ff */
[----:B------:R-:W-:Y:S02]  /*16250*/  ISETP.GE.AND P0, PT, R9, UR6, PT ;  /* 0x0000000609007c0c */ /* 0x000fe4000bf06270 */
[----:B------:R-:W-:-:S02]  /*16260*/  LEA.HI.X R0, R2, UR5, R0, 0x1, P1 ;  /* 0x0000000502007c11 */ /* 0x000fc400088f0c00 */
[----:B------:R-:W-:Y:S01]  /*16270*/  SHF.R.U32.HI R10, RZ, 0x3, R10 ;  /* 0x00000003ff0a7819 */ /* 0x000fe2000001160a */
[----:B--2---:R-:W-:Y:S08]  /*16280*/  BRA.DIV UR4, `(.L_x_2475) ;  /* 0x00000056046c7947 */ /* 0x004ff0000b800000 */
[----:B------:R-:W2:Y:S04]  /*16290*/  LDL.LU R6, [R1+0x28] ;  /* 0x0000280001067983 */ /* 0x000ea80000300800 */
[----:B------:R-:W3:Y:S01]  /*162a0*/  LDL.LU R5, [R1+0x24] ;  /* 0x0000240001057983 */ /* 0x000ee20000300800 */
[----:B--2---:R-:W-:-:S03]  /*162b0*/  IMAD R2, R6, R7, RZ ;  /* 0x0000000706027224 */ /* 0x004fc600078e02ff */
[----:B------:R-:W0:Y:S01]  /*162c0*/  SHFL.IDX PT, R7, R4, RZ, 0x181f ;  /* 0x00181fff04077589 */ /* 0x000e2200000e0000 */
[----:B---3--:R-:W-:-:S03]  /*162d0*/  IMAD.IADD R3, R10, 0x1, R5 ;  /* 0x000000010a037824 */ /* 0x008fc600078e0205 */
[----:B------:R-:W1:Y:S01]  /*162e0*/  SHFL.IDX PT, R6, R0, RZ, 0x181f ;  /* 0x00181fff00067589 */ /* 0x000e6200000e0000 */
[C---:B------:R-:W-:Y:S01]  /*162f0*/  VIADD R5, R3.reuse, 0x10 ;  /* 0x0000001003057836 */ /* 0x040fe20000000000 */
        /* <DEDUP_REMOVED lines=19> */
[----:B------:R-:W-:Y:S04]  /*16430*/  SHFL.IDX PT, R4, R4, 0x3, 0x181f ;  /* 0x00781f0004047f89 */ /* 0x000fe800000e0000 */
[----:B0-----:R-:W0:Y:S04]  /*16440*/  SHFL.IDX PT, R6, R0, 0x2, 0x181f ;  /* 0x00581f0000067f89 */ /* 0x001e2800000e0000 */
[----:B------:R-:W2:Y:S01]  /*16450*/  SHFL.IDX PT, R0, R0, 0x3, 0x181f ;  /* 0x00781f0000007f89 */ /* 0x000ea200000e0000 */
[----:B-1----:R-:W-:-:S05]  /*16460*/  @!P1 LEA R5, P2, R9, R5, 0x1 ;  /* 0x0000000509059211 */ /* 0x002fca00078408ff */
[----:B0-----:R-:W-:-:S04]  /*16470*/  @!P1 IMAD.X R6, RZ, RZ, R6, P2 ;  /* 0x000000ffff069224 */ /* 0x001fc800010e0606 */
[----:B------:R-:W-:Y:S02]  /*16480*/  @!P1 IMAD.MOV.U32 R7, RZ, RZ, R6 ;  /* 0x000000ffff079224 */ /* 0x000fe400078e0006 */
[----:B------:R-:W-:-:S05]  /*16490*/  @!P1 IMAD.MOV.U32 R6, RZ, RZ, R5 ;  /* 0x000000ffff069224 */ /* 0x000fca00078e0005 */
[----:B--2---:R0:W-:Y:S02]  /*164a0*/  @!P1 LDGSTS.E.BYPASS.LTC128B.128 [R8+0x21400], desc[UR40][R6.64], !P0 ;  /* 0x2140000006089fae */ /* 0x0041e4000c101d68 */
.L_x_2603:
[----:B------:R-:W-:-:S05]  /*164b0*/  VIADD R3, R3, 0x30 ;  /* 0x0000003003037836 */ /* 0x000fca0000000000 */
[----:B------:R-:W-:-:S13]  /*164c0*/  ISETP.GE.AND P1, PT, R3, R2, PT ;  /* 0x000000020300720c */ /* 0x000fda0003f26270 */
[----:B------:R-:W-:-:S05]  /*164d0*/  @!P1 LEA R2, P2, R9, R4, 0x1 ;  /* 0x0000000409029211 */ /* 0x000fca00078408ff */
[----:B------:R-:W-:-:S05]  /*164e0*/  @!P1 IMAD.X R3, RZ, RZ, R0, P2 ;  /* 0x000000ffff039224 */ /* 0x000fca00010e0600 */
[----:B------:R-:W-:Y:S01]  /*164f0*/  @!PT LDS RZ, [RZ] ;  /* 0x00000000fffff984 */ /* 0x000fe20000000800 */
[----:B------:R-:W-:Y:S01]  /*16500*/  @!PT LDS RZ, [RZ] ;  /* 0x00000000fffff984 */ /* 0x000fe20000000800 */
[----:B------:R-:W-:Y:S01]  /*16510*/  @!PT LDS RZ, [RZ] ;  /* 0x00000000fffff984 */ /* 0x000fe20000000800 */
[----:B------:R1:W-:Y:S01]  /*16520*/  @!P1 LDGSTS.E.BYPASS.LTC128B.128 [R8+0x21c00], desc[UR40][R2.64], !P0 ;  /* 0x21c0000002089fae */ /* 0x0003e2000c101d68 */
[----:B------:R-:W-:Y:S01]  /*16530*/  PLOP3.LUT P0, PT, PT, PT, PT, 0x80, 0x0 ;  /* 0x000000000000781c */ /* 0x000fe20003f0f070 */
[----:B------:R-:W-:-:S12]  /*16540*/  NOP ;  /* 0x0000000000007918 */ /* 0x000fd80000000000 */
.L_x_2476:
[----:B------:R-:W-:Y:S02]  /*16550*/  PLOP3.LUT P1, PT, P1, P0, PT, 0xa2, 0x0 ;  /* 0x000000000000781c */ /* 0x000fe40000f21472 */
[----:B------:R-:W-:-:S08]  /*16560*/  @P0 R2UR P1, UR4, R19 ;  /* 0x00000000130402ca */ /* 0x000fd00000020000 */
[----:B------:R-:W-:-:S05]  /*16570*/  @P0 PLOP3.LUT P0, PT, P1, PT, PT, 0x80, 0x0 ;  /* 0x000000000000081c */ /* 0x000fca0000f0f070 */
[----:B------:R-:W-:Y:S01]  /*16580*/  @!P1 SYNCS.ARRIVE.TRANS64.RED.A0T1 RZ, [UR4+0x28c00], RZ ;  /* 0x028c00ffffff99a7 */ /* 0x000fe20008200404 */
[----:B------:R-:W-:Y:S07]  /*16590*/  @!P1 ARRIVES.LDGSTSBAR.64.TRANSCNT [UR4+0x28c00] ;  /* 0x028c0000ff0099b0 */ /* 0x000fee0008000a84 */
[----:B------:R-:W-:Y:S05]  /*165a0*/  @P0 BRA.U.ANY `(.L_x_2476) ;  /* 0xfffffffd00e80947 */ /* 0x000fea000393ffff */
[----:B-1----:R-:W2:Y:S02]  /*165b0*/  LDL.LU R2, [R1+0x48] ;  /* 0x0000480001027983 */ /* 0x002ea40000300800 */
        /* <DEDUP_REMOVED lines=9> */
[----:B------:R-:W2:Y:S03]  /*16650*/  SYNCS.PHASECHK.TRANS64.TRYWAIT P0, [R19+URZ+0x28c20], R0 ;  /* 0x028c2000130075a7 */ /* 0x000ea6000800017f */
[----:B-12---:R-:W-:Y:S05]  /*16660*/  @!P0 BRA `(.L_x_2478) ;  /* 0x0000005400b88947 */ /* 0x006fea0003800000 */
.L_x_2604:
[----:B------:R-:W-:Y:S05]  /*16670*/  BSYNC B0 ;  /* 0x0000000000007941 */ /* 0x000fea0003800000 */
.L_x_2477:
[----:B------:R-:W-:Y:S01]  /*16680*/  LOP3.LUT P0, RZ, R18, 0x1, RZ, 0xc0, !PT ;  /* 0x0000000112ff7812 */ /* 0x000fe2000780c0ff */
[----:B------:R-:W-:-:S12]  /*16690*/  BSSY B0, `(.L_x_2479) ;  /* 0x0000097000007945 */ /* 0x000fd80003800000 */
[----:B------:R-:W-:Y:S05]  /*166a0*/  @!P0 BRA `(.L_x_2480) ;  /* 0x0000000800548947 */ /* 0x000fea0003800000 */
[----:B------:R-:W1:Y:S04]  /*166b0*/  LDL R4, [R1+0x10] ;  /* 0x0000100001047983 */ /* 0x000e680000100800 */
[----:B------:R-:W2:Y:S01]  /*166c0*/  LDL R2, [R1+0x14] ;  /* 0x0000140001027983 */ /* 0x000ea20000100800 */
[----:B------:R-:W-:Y:S01]  /*166d0*/  BSSY B1, `(.L_x_2481) ;  /* 0x0000008000017945 */ /* 0x000fe20003800000 */
[----:B------:R-:W3:Y:S02]  /*166e0*/  S2R R3, SR_TID.X ;  /* 0x0000000000037919 */ /* 0x000ee40000002100 */
[----:B---3--:R-:W-:-:S04]  /*166f0*/  LOP3.LUT R3, R3, 0x7f, RZ, 0xc0, !PT ;  /* 0x0000007f03037812 */ /* 0x008fc800078ec0ff */
[----:B------:R-:W-:Y:S01]  /*16700*/  ISETP.NE.AND P1, PT, R3, RZ, PT ;  /* 0x000000ff0300720c */ /* 0x000fe20003f25270 */
[----:B-1----:R-:W-:Y:S01]  /*16710*/  IMAD R0, R4, 0x8, R19 ;  /* 0x0000000804007824 */ /* 0x002fe200078e0213 */
[----:B--2---:R-:W-:-:S04]  /*16720*/  SHF.L.U32 R2, R2, 0x1f, RZ ;  /* 0x0000001f02027819 */ /* 0x004fc800000006ff */
[----:B------:R-:W1:Y:S02]  /*16730*/  SYNCS.PHASECHK.TRANS64.TRYWAIT P0, [R0+URZ+0x28c60], R2 ;  /* 0x028c6002000075a7 */ /* 0x000e64000800017f */
[----:B-1----:R-:W-:Y:S05]  /*16740*/  @!P0 BRA `(.L_x_2482) ;  /* 0x0000005400948947 */ /* 0x002fea0003800000 */
.L_x_2605:
[----:B------:R-:W-:Y:S05]  /*16750*/  BSYNC B1 ;  /* 0x0000000000017941 */ /* 0x000fea0003800000 */
.L_x_2481:
[----:B------:R-:W-:Y:S04]  /*16760*/  BSSY B1, `(.L_x_2483) ;  /* 0x0000009000017945 */ /* 0x000fe80003800000 */
[----:B------:R-:W-:Y:S05]  /*16770*/  @P1 BRA `(.L_x_2484) ;  /* 0x00000000001c1947 */ /* 0x000fea0003800000 */
[----:B------:R-:W2:Y:S01]  /*16780*/  S2R R3, SR_TID.X ;  /* 0x0000000000037919 */ /* 0x000ea20000002100 */
[----:B-1----:R-:W-:-:S04]  /*16790*/  IMAD.MOV.U32 R2, RZ, RZ, 0x10000 ;  /* 0x00010000ff027424 */ /* 0x002fc800078e00ff */
[----:B------:R3:W-:Y:S01]  /*167a0*/  SYNCS.ARRIVE.TRANS64 RZ, [R0+URZ+0x28c50], R2 ;  /* 0x028c500200ff79a7 */ /* 0x0007e2000800003f */
[----:B--2---:R-:W-:-:S04]  /*167b0*/  LOP3.LUT R3, R3, 0x1f, RZ, 0xc0, !PT ;  /* 0x0000001f03037812 */ /* 0x004fc800078ec0ff */
[----:B------:R-:W-:-:S13]  /*167c0*/  ISETP.NE.AND P0, PT, R3, RZ, PT ;  /* 0x000000ff0300720c */ /* 0x000fda0003f05270 */
[----:B---3--:R-:W-:Y:S05]  /*167d0*/  @!P0 BRA `(.L_x_2484) ;  /* 0x0000000000048947 */ /* 0x008fea0003800000 */
[----:B------:R-:W-:Y:S01]  /*167e0*/  BPT.TRAP 0x1 ;  /* 0x000000040000795c */ /* 0x000fe20000300000 */
.L_x_2484:
[----:B------:R-:W-:Y:S05]  /*167f0*/  BSYNC B1 ;  /* 0x0000000000017941 */ /* 0x000fea0003800000 */
.L_x_2483:
[----:B------:R-:W2:Y:S04]  /*16800*/  LDL R4, [R1+0x18] ;  /* 0x0000180001047983 */ /* 0x000ea80000100800 */
[----:B------:R-:W2:Y:S04]  /*16810*/  LDL.LU R3, [R1+0x20] ;  /* 0x0000200001037983 */ /* 0x000ea80000300800 */
[----:B-1----:R-:W3:Y:S01]  /*16820*/  LDL R2, [R1+0x10] ;  /* 0x0000100001027983 */ /* 0x002ee20000100800 */
        /* <DEDUP_REMOVED lines=10> */
.L_x_2485:
        /* <DEDUP_REMOVED lines=10> */
[----:B------:R-:W-:Y:S01]  /*16970*/  PLOP3.LUT P0, PT, PT, PT, PT, 0x80, 0x0 ;  /* 0x000000000000781c */ /* 0x000fe20003f0f070 */
[----:B------:R-:W-:Y:S01]  /*16980*/  VIADD R4, R2, 0x2400 ;  /* 0x0000240002047836 */ /* 0x000fe20000000000 */
[----:B------:R-:W-:Y:S01]  /*16990*/  UMOV UR6, 0x0 ;  /* 0x0000000000067882 */ /* 0x000fe20000000000 */
[----:B------:R-:W-:Y:S01]  /*169a0*/  UMOV UR7, 0x14f00000 ;  /* 0x14f0000000077882 */ /* 0x000fe20000000000 */
[----:B------:R-:W-:-:S09]  /*169b0*/  UMOV UR10, 0x40 ;  /* 0x00000040000a7882 */ /* 0x000fd20000000000 */
.L_x_2486:
        /* <DEDUP_REMOVED lines=15> */
.L_x_2487:
        /* <DEDUP_REMOVED lines=15> */
.L_x_2488:
        /* <DEDUP_REMOVED lines=15> */
.L_x_2489:
        /* <DEDUP_REMOVED lines=15> */
.L_x_2490:
        /* <DEDUP_REMOVED lines=15> */
.L_x_2491:
        /* <DEDUP_REMOVED lines=15> */
.L_x_2492:
        /* <DEDUP_REMOVED lines=10> */
.L_x_2480:
[----:B------:R-:W-:Y:S05]  /*17000*/  BSYNC B0 ;  /* 0x0000000000007941 */ /* 0x000fea0003800000 */
.L_x_2479:
[----:B------:R-:W1:Y:S04]  /*17010*/  LDL R4, [R1+0x30] ;  /* 0x0000300001047983 */ /* 0x000e680000100800 */
[----:B------:R-:W2:Y:S01]  /*17020*/  LDL R5, [R1+0x1c] ;  /* 0x00001c0001057983 */ /* 0x000ea20000100800 */
[----:B------:R-:W-:Y:S01]  /*17030*/  BSSY B0, `(.L_x_2493) ;  /* 0x00002b1000007945 */ /* 0x000fe20003800000 */
[----:B-1----:R-:W-:-:S05]  /*17040*/  VIADD R0, R4, 0xfffffffe ;  /* 0xfffffffe04007836 */ /* 0x002fca0000000000 */
[----:B--2---:R-:W-:-:S13]  /*17050*/  ISETP.GE.AND P0, PT, R0, R5, PT ;  /* 0x000000050000720c */ /* 0x004fda0003f06270 */
[----:B------:R-:W-:Y:S05]  /*17060*/  @!P0 BRA `(.L_x_2494) ;  /* 0x0000002800b48947 */ /* 0x000fea0003800000 */
[----:B------:R-:W2:Y:S04]  /*17070*/  LDL.LU R9, [R1+0x4c] ;  /* 0x00004c0001097983 */ /* 0x000ea80000300800 */
[----:B0-----:R-:W3:Y:S04]  /*17080*/  LDL.LU R8, [R1+0x38] ;  /* 0x0000380001087983 */ /* 0x001ee80000300800 */
[----:B------:R-:W4:Y:S04]  /*17090*/  LDL.LU R7, [R1+0x50] ;  /* 0x0000500001077983 */ /* 0x000f280000300800 */
[----:B------:R-:W5:Y:S04]  /*170a0*/  LDL.LU R6, [R1+0x34] ;  /* 0x0000340001067983 */ /* 0x000f680000300800 */
[----:B------:R-:W5:Y:S01]  /*170b0*/  LDL.LU R4, [R1+0x58] ;  /* 0x0000580001047983 */ /* 0x000f620000300800 */
[----:B------:R-:W-:Y:S01]  /*170c0*/  LOP3.LUT R5, RZ, R5, RZ, 0x33, !PT ;  /* 0x00000005ff057212 */ /* 0x000fe200078e33ff */
[----:B------:R-:W-:Y:S01]  /*170d0*/  BSSY B2, `(.L_x_2495) ;  /* 0x00000eb000027945 */ /* 0x000fe20003800000 */
[----:B--2---:R-:W-:-:S04]  /*170e0*/  VIADD R2, R9, 0x1 ;  /* 0x0000000109027836 */ /* 0x004fc80000000000 */
[----:B---3--:R-:W-:Y:S01]  /*170f0*/  IMAD R2, R2, R8, RZ ;  /* 0x0000000802027224 */ /* 0x008fe200078e02ff */
[----:B----4-:R-:W-:-:S04]  /*17100*/  LOP3.LUT R3, RZ, R7, RZ, 0x33, !PT ;  /* 0x00000007ff037212 */ /* 0x010fc800078e33ff */
[----:B------:R-:W-:-:S04]  /*17110*/  LOP3.LUT R2, RZ, R2, RZ, 0x33, !PT ;  /* 0x00000002ff027212 */ /* 0x000fc800078e33ff */
[----:B-----5:R-:W-:Y:S02]  /*17120*/  VIADDMNMX R2, R2, -R6, R3, !PT ;  /* 0x8000000602027246 */ /* 0x020fe40007800103 */
[----:B------:R-:W-:-:S04]  /*17130*/  LOP3.LUT R4, RZ, R4, RZ, 0x33, !PT ;  /* 0x00000004ff047212 */ /* 0x000fc800078e33ff */
[----:B------:R-:W-:-:S04]  /*17140*/  VIMNMX R4, R2, R4, !PT ;  /* 0x0000000402047248 */ /* 0x000fc80007fe0100 */
[----:B------:R-:W-:Y:S02]  /*17150*/  VIADDMNMX R5, R4, 0x2, R5, !PT ;  /* 0x0000000204057846 */ /* 0x000fe40007800105 */
[----:B------:R-:W-:-:S05]  /*17160*/  LOP3.LUT R2, RZ, R4, RZ, 0x33, !PT ;  /* 0x00000004ff027212 */ /* 0x000fca00078e33ff */
        /* <DEDUP_REMOVED lines=39> */
.L_x_2499:
        /* <DEDUP_REMOVED lines=8> */
.L_x_2606:
[----:B------:R-:W-:Y:S05]  /*17460*/  BSYNC B3 ;  /* 0x0000000000037941 */ /* 0x000fea0003800000 */
.L_x_2500:
        /* <DEDUP_REMOVED lines=9> */
.L_x_2503:
[----:B------:R-:W-:Y:S05]  /*17500*/  BSYNC B3 ;  /* 0x0000000000037941 */ /* 0x000fea0003800000 */
.L_x_2502:
[----:B------:R-:W2:Y:S04]  /*17510*/  LDL R6, [R1+0x10] ;  /* 0x0000100001067983 */ /* 0x000ea80000100800 */
[----:B------:R-:W3:Y:S01]  /*17520*/  LDL R7, [R1+0x18] ;  /* 0x0000180001077983 */ /* 0x000ee20000100800 */
[----:B------:R-:W-:Y:S01]  /*17530*/  IMAD.MOV.U32 R10, RZ, RZ, RZ ;  /* 0x000000ffff0a7224 */ /* 0x000fe200078e00ff */
        /* <DEDUP_REMOVED lines=10> */
.L_x_2504:
        /* <DEDUP_REMOVED lines=13> */
.L_x_2607:
[----:B------:R-:W-:Y:S05]  /*176b0*/  BSYNC B3 ;  /* 0x0000000000037941 */ /* 0x000fea0003800000 */
.L_x_2505:
        /* <DEDUP_REMOVED lines=11> */
.L_x_2508:
[----:B------:R-:W-:Y:S05]  /*17770*/  BSYNC B3 ;  /* 0x0000000000037941 */ /* 0x000fea0003800000 */
.L_x_2507:
[----:B-12---:R-:W2:Y:S01]  /*17780*/  LDL R2, [R1+0x10] ;  /* 0x0000100001027983 */ /* 0x006ea20000100800 */
        /* <DEDUP_REMOVED lines=9> */
.L_x_2509:
        /* <DEDUP_REMOVED lines=15> */
.L_x_2510:
        /* <DEDUP_REMOVED lines=15> */
.L_x_2511:
        /* <DEDUP_REMOVED lines=15> */
.L_x_2512:
        /* <DEDUP_REMOVED lines=15> */
.L_x_2513:
        /* <DEDUP_REMOVED lines=15> */
.L_x_2514:
        /* <DEDUP_REMOVED lines=15> */
.L_x_2515:
        /* <DEDUP_REMOVED lines=15> */
.L_x_2516:
        /* <DEDUP_REMOVED lines=10> */
.L_x_2498:
[----:B------:R-:W-:Y:S05]  /*17f50*/  BSYNC B1 ;  /* 0x0000000000017941 */ /* 0x000fea0003800000 */
.L_x_2497:
[----:B------:R-:W2:Y:S02]  /*17f60*/  LDL.LU R6, [R1+0x30] ;  /* 0x0000300001067983 */ /* 0x000ea40000300800 */
[----:B--2---:R-:W-:-:S07]  /*17f70*/  VIADD R0, R6, 0xfffffffd ;  /* 0xfffffffd06007836 */ /* 0x004fce0000000000 */
.L_x_2496:
[----:B------:R-:W-:Y:S05]  /*17f80*/  BSYNC B2 ;  /* 0x0000000000027941 */ /* 0x000fea0003800000 */
.L_x_2495:
[----:B------:R-:W-:-:S05]  /*17f90*/  VIADD R5, R5, 0xfffffffe ;  /* 0xfffffffe05057836 */ /* 0x000fca0000000000 */
[----:B------:R-:W-:-:S13]  /*17fa0*/  ISETP.NE.AND P0, PT, R5, R4, PT ;  /* 0x000000040500720c */ /* 0x000fda0003f05270 */
[----:B------:R-:W-:Y:S05]  /*17fb0*/  @!P0 BRA `(.L_x_2494) ;  /* 0x0000001800e08947 */ /* 0x000fea0003800000 */
.L_x_2557:
        /* <DEDUP_REMOVED lines=10> */
[----:B------:R-:W-:Y:S06]  /*18060*/  @!P1 BRA `(.L_x_2518) ;  /* 0x0000000c00349947 */ /* 0x000fec0003800000 */
        /* <DEDUP_REMOVED lines=24> */
.L_x_2519:
        /* <DEDUP_REMOVED lines=8> */
.L_x_2608:
[----:B------:R-:W-:Y:S05]  /*18270*/  BSYNC B2 ;  /* 0x0000000000027941 */ /* 0x000fea0003800000 */
.L_x_2520:
        /* <DEDUP_REMOVED lines=9> */
.L_x_2523:
[----:B------:R-:W-:Y:S05]  /*18310*/  BSYNC B2 ;  /* 0x0000000000027941 */ /* 0x000fea0003800000 */
.L_x_2522:
        /* <DEDUP_REMOVED lines=12> */
.L_x_2524:
        /* <DEDUP_REMOVED lines=13> */
.L_x_2609:
[----:B------:R-:W-:Y:S05]  /*184b0*/  BSYNC B2 ;  /* 0x0000000000027941 */ /* 0x000fea0003800000 */
.L_x_2525:
        /* <DEDUP_REMOVED lines=11> */
.L_x_2528:
[----:B------:R-:W-:Y:S05]  /*18570*/  BSYNC B2 ;  /* 0x0000000000027941 */ /* 0x000fea0003800000 */
.L_x_2527:
        /* <DEDUP_REMOVED lines=9> */
.L_x_2529:
        /* <DEDUP_REMOVED lines=15> */
.L_x_2530:
        /* <DEDUP_REMOVED lines=15> */
.L_x_2531:
        /* <DEDUP_REMOVED lines=15> */
.L_x_2532:
        /* <DEDUP_REMOVED lines=15> */
.L_x_2533:
        /* <DEDUP_REMOVED lines=15> */
.L_x_2534:
        /* <DEDUP_REMOVED lines=15> */
.L_x_2535:
        /* <DEDUP_REMOVED lines=15> */
.L_x_2536:
        /* <DEDUP_REMOVED lines=10> */
.L_x_2518:
[----:B------:R-:W-:Y:S05]  /*18d40*/  BSYNC B1 ;  /* 0x0000000000017941 */ /* 0x000fea0003800000 */
.L_x_2517:
        /* <DEDUP_REMOVED lines=35> */
.L_x_2539:
        /* <DEDUP_REMOVED lines=8> */
.L_x_2610:
[----:B------:R-:W-:Y:S05]  /*19000*/  BSYNC B2 ;  /* 0x0000000000027941 */ /* 0x000fea0003800000 */
.L_x_2540:
        /* <DEDUP_REMOVED lines=9> */
.L_x_2543:
[----:B------:R-:W-:Y:S05]  /*190a0*/  BSYNC B2 ;  /* 0x0000000000027941 */ /* 0x000fea0003800000 */
.L_x_2542:
        /* <DEDUP_REMOVED lines=13> */
.L_x_2544:
        /* <DEDUP_REMOVED lines=13> */
.L_x_2611:
[----:B------:R-:W-:Y:S05]  /*19250*/  BSYNC B2 ;  /* 0x0000000000027941 */ /* 0x000fea0003800000 */
.L_x_2545:
        /* <DEDUP_REMOVED lines=11> */
.L_x_2548:
[----:B------:R-:W-:Y:S05]  /*19310*/  BSYNC B2 ;  /* 0x0000000000027941 */ /* 0x000fea0003800000 */
.L_x_2547:
        /* <DEDUP_REMOVED lines=10> */
.L_x_2549:
        /* <DEDUP_REMOVED lines=15> */
.L_x_2550:
        /* <DEDUP_REMOVED lines=15> */
.L_x_2551:
        /* <DEDUP_REMOVED lines=15> */
.L_x_2552:
        /* <DEDUP_REMOVED lines=15> */
.L_x_2553:
        /* <DEDUP_REMOVED lines=15> */
.L_x_2554:
        /* <DEDUP_REMOVED lines=15> */
.L_x_2555:
        /* <DEDUP_REMOVED lines=15> */
.L_x_2556:
        /* <DEDUP_REMOVED lines=10> */
.L_x_2538:
[----:B------:R-:W-:Y:S05]  /*19af0*/  BSYNC B1 ;  /* 0x0000000000017941 */ /* 0x000fea0003800000 */
.L_x_2537:
[----:B------:R-:W2:Y:S01]  /*19b00*/  LDL R2, [R1+0x1c] ;  /* 0x00001c0001027983 */ /* 0x000ea20000100800 */
[----:B------:R-:W-:Y:S01]  /*19b10*/  VIADD R0, R0, 0xfffffffe ;  /* 0xfffffffe00007836 */ /* 0x000fe20000000000 */
[----:B--2---:R-:W-:-:S13]  /*19b20*/  ISETP.GT.AND P0, PT, R6, R2, PT ;  /* 0x000000020600720c */ /* 0x004fda0003f04270 */
[----:B------:R-:W-:Y:S05]  /*19b30*/  @P0 BRA `(.L_x_2557) ;  /* 0xffffffe400200947 */ /* 0x000fea000383ffff */
.L_x_2494:
[----:B------:R-:W-:Y:S05]  /*19b40*/  BSYNC B0 ;  /* 0x0000000000007941 */ /* 0x000fea0003800000 */
.L_x_2493:
        /* <DEDUP_REMOVED lines=19> */
[----:B0-----:R-:W0:Y:S02]  /*19c80*/  S2R R6, SR_LTMASK ;  /* 0x0000000000067919 */ /* 0x001e240000003900 */
[----:B0-----:R-:W-:-:S04]  /*19c90*/  LOP3.LUT R6, R6, UR4, RZ, 0xc0, !PT ;  /* 0x0000000406067c12 */ /* 0x001fc8000f8ec0ff */
[----:B------:R-:W0:Y:S01]  /*19ca0*/  POPC R7, R6 ;  /* 0x0000000600077309 */ /* 0x000e220000000000 */
[----:B--2---:R-:W0:Y:S02]  /*19cb0*/  SHFL.IDX PT, R4, R3, R4, 0x1f ;  /* 0x00001f0403047589 */ /* 0x004e2400000e0000 */
[----:B0-----:R-:W-:-:S05]  /*19cc0*/  IADD3 R2, R4, UR37, R7 ;  /* 0x0000002504027c10 */ /* 0x001fca000fffe007 */
[----:B------:R2:W-:Y:S02]  /*19cd0*/  STL [R1], R2 ;  /* 0x0000000201007387 */ /* 0x0005e40000100800 */
.L_x_2559:
[----:B------:R-:W-:Y:S05]  /*19ce0*/  BSYNC B0 ;  /* 0x0000000000007941 */ /* 0x000fea0003800000 */
.L_x_2558:
[----:B------:R-:W-:-:S05]  /*19cf0*/  SEL R0, R0, RZ, P0 ;  /* 0x000000ff00007207 */ /* 0x000fca0000000000 */
[----:B------:R3:W-:Y:S02]  /*19d00*/  STL [R1+0x10], R0 ;  /* 0x0000100001007387 */ /* 0x0007e40000100800 */
.L_x_2461:
[----:B------:R-:W-:Y:S05]  /*19d10*/  BSYNC B7 ;  /* 0x0000000000077941 */ /* 0x000fea0003800000 */
.L_x_2459:
        /* <DEDUP_REMOVED lines=8> */
[----:B01----:R-:W0:Y:S04]  /*19da0*/  LDS.128 R4, [R19+0x28cd0] ;  /* 0x028cd00013047984 */ /* 0x003e280000000c00 */
[----:B0-----:R1:W-:Y:S04]  /*19db0*/  STL.64 [R1], R4 ;  /* 0x0000000401007387 */ /* 0x0013e80000100a00 */
[----:B------:R1:W-:Y:S01]  /*19dc0*/  STL.64 [R1+0x8], R6 ;  /* 0x0000080601007387 */ /* 0x0003e20000100a00 */
[----:B------:R-:W-:Y:S06]  /*19dd0*/  BAR.ARV 0x4, 0x180 ;  /* 0x0106000000007b1d */ /* 0x000fec0000002000 */
[----:B------:R-:W-:Y:S05]  /*19de0*/  BRA `(.L_x_2561) ;  /* 0x0000001000307947 */ /* 0x000fea0003800000 */
.L_x_2560:
[----:B------:R-:W5:Y:S01]  /*19df0*/  S2R R16, SR_TID.X ;  /* 0x0000000000107919 */ /* 0x000f620000002100 */
[----:B------:R-:W-:Y:S01]  /*19e00*/  UMOV UR4, 0xffffffff ;  /* 0xffffffff00047882 */ /* 0x000fe20000000000 */
[----:B-----5:R-:W-:-:S04]  /*19e10*/  LOP3.LUT R16, R16, 0x1f, RZ, 0xc0, !PT ;  /* 0x0000001f10107812 */ /* 0x020fc800078ec0ff */
[----:B------:R-:W-:Y:S01]  /*19e20*/  ISETP.NE.AND P0, PT, R16, 0x1f, PT ;  /* 0x0000001f1000780c */ /* 0x000fe20003f05270 */
[----:B------:R-:W-:-:S12]  /*19e30*/  BRA.DIV UR4, `(.L_x_2562) ;  /* 0x0000002204647947 */ /* 0x000fd8000b800000 */
[----:B-1----:R-:W2:Y:S01]  /*19e40*/  LDL.LU R3, [R1] ;  /* 0x0000000001037983 */ /* 0x002ea20000300800 */
[----:B------:R-:W-:-:S03]  /*19e50*/  ULDC UR4, c[0x0][0xc3c] ;  /* 0x00030f0000047ab9 */ /* 0x000fc60000000800 */
[----:B0-----:R-:W3:Y:S01]  /*19e60*/  LDL R8, [R1+0xc] ;  /* 0x00000c0001087983 */ /* 0x001ee20000100800 */
[----:B--2---:R-:W-:Y:S02]  /*19e70*/  IMAD.MOV.U32 R10, RZ, RZ, R3 ;  /* 0x000000ffff0a7224 */ /* 0x004fe400078e0003 */
[----:B---34-:R-:W-:-:S05]  /*19e80*/  IMAD.IADD R0, R8, 0x1, R16 ;  /* 0x0000000108007824 */ /* 0x018fca00078e0210 */
        /* <DEDUP_REMOVED lines=16> */
[----:B---3--:R-:W-:Y:S01]  /*19f90*/  @!P1 IMAD.MOV.U32 R7, RZ, RZ, R6 ;  /* 0x000000ffff079224 */ /* 0x008fe200078e0006 */
        /* <DEDUP_REMOVED lines=19> */
.L_x_2621:
[----:B------:R-:W-:Y:S02]  /*1a0d0*/  ULDC UR4, c[0x0][0xc38] ;  /* 0x00030e0000047ab9 */ /* 0x000fe40000000800 */
[----:B------:R-:W-:-:S04]  /*1a0e0*/  IMAD.U32 R8, RZ, RZ, UR4 ;  /* 0x00000004ff087e24 */ /* 0x000fc8000f8e00ff */
[----:B-1----:R-:W-:-:S04]  /*1a0f0*/  IMAD R9, R14, R8, RZ ;  /* 0x000000080e097224 */ /* 0x002fc800078e02ff */
[----:B------:R-:W-:-:S05]  /*1a100*/  IMAD.IADD R0, R0, 0x1, R9 ;  /* 0x0000000100007824 */ /* 0x000fca00078e0209 */
[----:B------:R-:W-:-:S13]  /*1a110*/  ISETP.GT.AND P6, PT, R0, R4, PT ;  /* 0x000000040000720c */ /* 0x000fda0003fc4270 */
[----:B------:R-:W-:Y:S05]  /*1a120*/  @P6 BRA `(.L_x_2563) ;  /* 0x0000000000ac6947 */ /* 0x000fea0003800000 */
.L_x_2566:
        /* <DEDUP_REMOVED lines=37> */
.L_x_2629:
[----:B------:R-:W-:Y:S02]  /*1a380*/  ULDC UR4, c[0x0][0xc38] ;  /* 0x00030e0000047ab9 */ /* 0x000fe40000000800 */
[----:B------:R-:W-:-:S04]  /*1a390*/  IMAD.U32 R8, RZ, RZ, UR4 ;  /* 0x00000004ff087e24 */ /* 0x000fc8000f8e00ff */
[----:B-1----:R-:W-:-:S04]  /*1a3a0*/  IMAD R9, R14, R8, RZ ;  /* 0x000000080e097224 */ /* 0x002fc800078e02ff */
[----:B------:R-:W-:-:S05]  /*1a3b0*/  IMAD.IADD R0, R9, 0x1, R0 ;  /* 0x0000000109007824 */ /* 0x000fca00078e0200 */
[----:B------:R-:W-:-:S13]  /*1a3c0*/  ISETP.GT.AND P6, PT, R0, R4, PT ;  /* 0x000000040000720c */ /* 0x000fda0003fc4270 */
[----:B------:R-:W-:Y:S05]  /*1a3d0*/  @!P6 BRA `(.L_x_2566) ;  /* 0xfffffffc0054e947 */ /* 0x000fea000383ffff */
.L_x_2563:
[----:B------:R-:W-:Y:S01]  /*1a3e0*/  IMAD.IADD R9, R0, 0x1, -R9 ;  /* 0x0000000100097824 */ /* 0x000fe200078e0a09 */
[----:B------:R-:W-:-:S03]  /*1a3f0*/  UMOV UR4, 0xffffffff ;  /* 0xffffffff00047882 */ /* 0x000fc60000000000 */
[----:B------:R-:W-:-:S05]  /*1a400*/  IMAD R3, R2, R8, R9 ;  /* 0x0000000802037224 */ /* 0x000fca00078e0209 */
[----:B------:R-:W-:Y:S01]  /*1a410*/  ISETP.GT.AND P6, PT, R3, R4, PT ;  /* 0x000000040300720c */ /* 0x000fe20003fc4270 */
[----:B------:R-:W-:-:S12]  /*1a420*/  BRA.DIV UR4, `(.L_x_2567) ;  /* 0x0000002204f07947 */ /* 0x000fd8000b800000 */
[----:B------:R-:W2:Y:S01]  /*1a430*/  LDL.LU R11, [R1+0xc] ;  /* 0x00000c00010b7983 */ /* 0x000ea20000300800 */
[----:B------:R-:W-:-:S04]  /*1a440*/  VOTE.ANY R3, PT, !P6 ;  /* 0x0000000000037806 */ /* 0x000fc800070e0100 */
[----:B------:R-:W1:Y:S02]  /*1a450*/  POPC R10, R3 ;  /* 0x00000003000a7309 */ /* 0x000e640000000000 */
[----:B-1----:R2:W1:Y:S04]  /*1a460*/  SHFL.IDX PT, R0, R5, R10, 0x1f ;  /* 0x00001f0a05007589 */ /* 0x00246800000e0000 */
[----:B------:R3:W4:Y:S01]  /*1a470*/  SHFL.IDX PT, R7, R7, R10, 0x1f ;  /* 0x00001f0a07077589 */ /* 0x00072200000e0000 */
[----:B--2---:R-:W-:-:S05]  /*1a480*/  IMAD.IADD R5, R10, 0x1, R11 ;  /* 0x000000010a057824 */ /* 0x004fca00078e020b */
[----:B-1--4-:R3:W-:Y:S02]  /*1a490*/  STL [R1+0xc], R5 ;  /* 0x00000c0501007387 */ /* 0x0127e40000100800 */
.L_x_2634:
[----:B------:R-:W-:-:S13]  /*1a4a0*/  ISETP.NE.AND P0, PT, R3, RZ, PT ;  /* 0x000000ff0300720c */ /* 0x000fda0003f05270 */
[----:B------:R-:W-:Y:S05]  /*1a4b0*/  @!P0 BRA `(.L_x_2568) ;  /* 0x0000000000108947 */ /* 0x000fea0003800000 */
[----:B------:R-:W-:Y:S01]  /*1a4c0*/  UMOV UR4, 0xffffffff ;  /* 0xffffffff00047882 */ /* 0x000fe20000000000 */
[----:B------:R-:W-:Y:S02]  /*1a4d0*/  VIADD R12, R10, 0xffffffff ;  /* 0xffffffff0a0c7836 */ /* 0x000fe40000000000 */
[----:B------:R-:W-:Y:S05]  /*1a4e0*/  BRA.DIV UR4, `(.L_x_2569) ;  /* 0x0000002604287947 */ /* 0x000fea000b800000 */
[----:B------:R2:W4:Y:S02]  /*1a4f0*/  SHFL.IDX PT, R6, R2, R12, 0x1f ;  /* 0x00001f0c02067589 */ /* 0x00052400000e0000 */
.L_x_2568:
[----:B----4-:R-:W-:Y:S01]  /*1a500*/  IMAD R3, R6, R8, R9 ;  /* 0x0000000806037224 */ /* 0x010fe200078e0209 */
[----:B------:R-:W-:-:S03]  /*1a510*/  ISETP.NE.AND P0, PT, R7, 0x1, PT ;  /* 0x000000010700780c */ /* 0x000fc60003f05270 */
[----:B------:R-:W-:Y:S01]  /*1a520*/  IMAD.IADD R4, R4, 0x1, -R3 ;  /* 0x0000000104047824 */ /* 0x000fe200078e0a03 */
[----:B------:R4:W-:Y:S09]  /*1a530*/  STL [R1], R3 ;  /* 0x0000000301007387 */ /* 0x0009f20000100800 */
[----:B------:R-:W-:Y:S05]  /*1a540*/  @!P0 BRA `(.L_x_2570) ;  /* 0x0000000000e48947 */ /* 0x000fea0003800000 */
[----:B-1-3--:R-:W-:-:S04]  /*1a550*/  IABS R5, R0 ;  /* 0x0000000000057213 */ /* 0x00afc80000000000 */
[----:B------:R-:W1:Y:S08]  /*1a560*/  I2F.RP R6, R5 ;  /* 0x0000000500067306 */ /* 0x000e700000209400 */
[----:B-1----:R-:W1:Y:S02]  /*1a570*/  MUFU.RCP R6, R6 ;  /* 0x0000000600067308 */ /* 0x002e640000001000 */
[----:B-1----:R-:W-:-:S06]  /*1a580*/  VIADD R9, R6, 0xffffffe ;  /* 0x0ffffffe06097836 */ /* 0x002fcc0000000000 */
[----:B----4-:R-:W0:Y:S02]  /*1a590*/  F2I.FTZ.U32.TRUNC.NTZ R3, R9 ;  /* 0x0000000900037305 */ /* 0x010e24000021f000 */
[----:B0-2---:R-:W-:-:S04]  /*1a5a0*/  IMAD.MOV R2, RZ, RZ, -R3 ;  /* 0x000000ffff027224 */ /* 0x005fc800078e0a03 */
[----:B------:R-:W-:Y:S02]  /*1a5b0*/  IMAD R11, R2, R5, RZ ;  /* 0x00000005020b7224 */ /* 0x000fe400078e02ff */
[----:B------:R-:W-:-:S04]  /*1a5c0*/  IMAD.MOV.U32 R2, RZ, RZ, RZ ;  /* 0x000000ffff027224 */ /* 0x000fc800078e00ff */
[----:B------:R-:W-:Y:S01]  /*1a5d0*/  IMAD.HI.U32 R8, R3, R11, R2 ;  /* 0x0000000b03087227 */ /* 0x000fe200078e0002 */
[----:B------:R-:W-:Y:S02]  /*1a5e0*/  IABS R3, R4 ;  /* 0x0000000400037213 */ /* 0x000fe40000000000 */
[----:B------:R-:W-:-:S03]  /*1a5f0*/  IABS R2, R0 ;  /* 0x0000000000027213 */ /* 0x000fc60000000000 */
[----:B------:R-:W-:-:S04]  /*1a600*/  IMAD.HI.U32 R8, R8, R3, RZ ;  /* 0x0000000308087227 */ /* 0x000fc800078e00ff */
[----:B------:R-:W-:-:S04]  /*1a610*/  IMAD.MOV R2, RZ, RZ, -R2 ;  /* 0x000000ffff027224 */ /* 0x000fc800078e0a02 */
[----:B------:R-:W-:-:S05]  /*1a620*/  IMAD R2, R8, R2, R3 ;  /* 0x0000000208027224 */ /* 0x000fca00078e0203 */
[----:B------:R-:W-:-:S13]  /*1a630*/  ISETP.GT.U32.AND P1, PT, R5, R2, PT ;  /* 0x000000020500720c */ /* 0x000fda0003f24070 */
[----:B------:R-:W-:Y:S02]  /*1a640*/  @!P1 IMAD.IADD R2, R2, 0x1, -R5 ;  /* 0x0000000102029824 */ /* 0x000fe400078e0a05 */
[----:B------:R-:W-:Y:S01]  /*1a650*/  @!P1 VIADD R8, R8, 0x1 ;  /* 0x0000000108089836 */ /* 0x000fe20000000000 */
[----:B------:R-:W-:Y:S02]  /*1a660*/  ISETP.NE.AND P1, PT, R0, RZ, PT ;  /* 0x000000ff0000720c */ /* 0x000fe40003f25270 */
[----:B------:R-:W-:Y:S02]  /*1a670*/  ISETP.GE.U32.AND P0, PT, R2, R5, PT ;  /* 0x000000050200720c */ /* 0x000fe40003f06070 */
[----:B------:R-:W-:-:S04]  /*1a680*/  IABS R5, R7 ;  /* 0x0000000700057213 */ /* 0x000fc80000000000 */
        /* <DEDUP_REMOVED lines=9> */
[----:B------:R-:W-:-:S03]  /*1a720*/  LOP3.LUT R2, R4, R0, RZ, 0x3c, !PT ;  /* 0x0000000004027212 */ /* 0x000fc600078e3cff */
[----:B------:R-:W-:Y:S01]  /*1a730*/  IMAD.MOV.U32 R3, RZ, RZ, R8 ;  /* 0x000000ffff037224 */ /* 0x000fe200078e0008 */
[----:B------:R-:W-:Y:S02]  /*1a740*/  ISETP.GE.AND P2, PT, R2, RZ, PT ;  /* 0x000000ff0200720c */ /* 0x000fe40003f46270 */
[----:B------:R-:W-:-:S05]  /*1a750*/  IABS R8, R7 ;  /* 0x0000000700087213 */ /* 0x000fca0000000000 */
[----:B------:R-:W-:-:S06]  /*1a760*/  IMAD.MOV R8, RZ, RZ, -R8 ;  /* 0x000000ffff087224 */ /* 0x000fcc00078e0a08 */
        /* <DEDUP_REMOVED lines=9> */
[----:B------:R-:W-:Y:S01]  /*1a800*/  ISETP.GE.U32.AND P0, PT, R2, R5, PT ;  /* 0x000000050200720c */ /* 0x000fe20003f06070 */
[----:B------:R-:W-:Y:S01]  /*1a810*/  IMAD.MOV R5, RZ, RZ, -R3 ;  /* 0x000000ffff057224 */ /* 0x000fe200078e0a03 */
[----:B------:R-:W-:-:S03]  /*1a820*/  LOP3.LUT R2, R3, R7, RZ, 0x3c, !PT ;  /* 0x0000000703027212 */ /* 0x000fc600078e3cff */
[----:B------:R-:W-:Y:S01]  /*1a830*/  IMAD R4, R0, R5, R4 ;  /* 0x0000000500047224 */ /* 0x000fe200078e0204 */
        /* <DEDUP_REMOVED lines=10> */
.L_x_2570:
[----:B-1-3--:R-:W3:Y:S01]  /*1a8e0*/  LDL R5, [R1+0xc] ;  /* 0x00000c0001057983 */ /* 0x00aee20000100800 */
[----:B0-2-4-:R-:W3:Y:S02]  /*1a8f0*/  LDC.64 R2, c[0x0][0xc90] ;  /* 0x00032400ff027b82 */ /* 0x015ee40000000a00 */
[----:B---3--:R-:W-:-:S05]  /*1a900*/  IMAD.WIDE R2, R5, 0x4, R2 ;  /* 0x0000000405027825 */ /* 0x008fca00078e0202 */
[----:B------:R-:W2:Y:S02]  /*1a910*/  LDG.E R6, desc[UR40][R2.64] ;  /* 0x0000002802067981 */ /* 0x000ea4000c1e1900 */
[----:B--2---:R-:W-:-:S05]  /*1a920*/  IMAD R5, R0, R6, RZ ;  /* 0x0000000600057224 */ /* 0x004fca00078e02ff */
[----:B------:R-:W-:-:S04]  /*1a930*/  IABS R7, R5 ;  /* 0x0000000500077213 */ /* 0x000fc80000000000 */
[----:B------:R-:W0:Y:S08]  /*1a940*/  I2F.RP R10, R7 ;  /* 0x00000007000a7306 */ /* 0x000e300000209400 */
[----:B0-----:R-:W0:Y:S02]  /*1a950*/  MUFU.RCP R10, R10 ;  /* 0x0000000a000a7308 */ /* 0x001e240000001000 */
[----:B0-----:R-:W-:-:S06]  /*1a960*/  VIADD R11, R10, 0xffffffe ;  /* 0x0ffffffe0a0b7836 */ /* 0x001fcc0000000000 */
[----:B------:R-:W0:Y:S02]  /*1a970*/  F2I.FTZ.U32.TRUNC.NTZ R3, R11 ;  /* 0x0000000b00037305 */ /* 0x000e24000021f000 */
[----:B0-----:R-:W-:-:S04]  /*1a980*/  IMAD.MOV R2, RZ, RZ, -R3 ;  /* 0x000000ffff027224 */ /* 0x001fc800078e0a03 */
        /* <DEDUP_REMOVED lines=18> */
[----:B------:R-:W-:Y:S02]  /*1aab0*/  IMAD R7, R6, R2, RZ ;  /* 0x0000000206077224 */ /* 0x000fe400078e02ff */
[----:B------:R-:W-:Y:S02]  /*1aac0*/  IMAD.MOV R2, RZ, RZ, -R2 ;  /* 0x000000ffff027224 */ /* 0x000fe400078e0a02 */
[----:B------:R-:W-:Y:S02]  /*1aad0*/  IMAD.MOV R3, RZ, RZ, -R7 ;  /* 0x000000ffff037224 */ /* 0x000fe400078e0a07 */
[----:B------:R-:W-:-:S03]  /*1aae0*/  IMAD R4, R5, R2, R4 ;  /* 0x0000000205047224 */ /* 0x000fc600078e0204 */
[----:B------:R-:W-:Y:S02]  /*1aaf0*/  VIADDMNMX R6, R3, R8, R6, PT ;  /* 0x0000000803067246 */ /* 0x000fe40003800106 */
[----:B------:R-:W-:Y:S02]  /*1ab00*/  IADD3 R7, R7, 0x1000000, R4 ;  /* 0x0100000007077810 */ /* 0x000fe40007ffe004 */
        /* <DEDUP_REMOVED lines=25> */
[----:B------:R-:W-:Y:S02]  /*1aca0*/  IMAD R3, R2, R6, R7 ;  /* 0x0000000602037224 */ /* 0x000fe400078e0207 */
[----:B------:R-:W-:-:S03]  /*1acb0*/  IMAD.MOV.U32 R4, RZ, RZ, R2 ;  /* 0x000000ffff047224 */ /* 0x000fc600078e0002 */
[----:B------:R1:W-:Y:S04]  /*1acc0*/  STL [R1+0x8], R3 ;  /* 0x0000080301007387 */ /* 0x0003e80000100800 */
.L_x_2571:
[----:B-1----:R-:W-:-:S05]  /*1acd0*/  LOP3.LUT R3, RZ, R4, RZ, 0x33, !PT ;  /* 0x00000004ff037212 */ /* 0x002fca00078e33ff */
[----:B------:R-:W-:-:S05]  /*1ace0*/  IMAD.IADD R0, R0, 0x1, R3 ;  /* 0x0000000100007824 */ /* 0x000fca00078e0203 */
[----:B------:R1:W-:Y:S01]  /*1acf0*/  STL [R1+0x4], R0 ;  /* 0x0000040001007387 */ /* 0x0003e20000100800 */
[----:B------:R-:W-:Y:S05]  /*1ad00*/  BRA `(.L_x_2572) ;  /* 0x0000000000287947 */ /* 0x000fea0003800000 */
.L_x_2564:
        /* <DEDUP_REMOVED lines=10> */
.L_x_2572:
[----:B0-----:R-:W2:Y:S04]  /*1adb0*/  LDL R3, [R1+0x8] ;  /* 0x0000080001037983 */ /* 0x001ea80000100800 */
[----:B------:R-:W3:Y:S04]  /*1adc0*/  LDL R2, [R1+0xc] ;  /* 0x00000c0001027983 */ /* 0x000ee80000100800 */
[----:B------:R-:W4:Y:S04]  /*1add0*/  LDL R5, [R1+0x4] ;  /* 0x0000040001057983 */ /* 0x000f280000100800 */
[----:B------:R-:W4:Y:S01]  /*1ade0*/  LDL R4, [R1] ;  /* 0x0000000001047983 */ /* 0x000f220000100800 */
[----:B-1----:R-:W0:Y:S01]  /*1adf0*/  S2R R0, SR_TID.X ;  /* 0x0000000000007919 */ /* 0x002e220000002100 */
        /* <DEDUP_REMOVED lines=11> */
.L_x_2561:
[----:B---34-:R-:W3:Y:S01]  /*1aeb0*/  LDL R0, [R1+0xc] ;  /* 0x00000c0001007983 */ /* 0x018ee20000100800 */
[----:B------:R-:W-:Y:S02]  /*1aec0*/  ULDC UR4, c[0x0][0xc3c] ;  /* 0x00030f0000047ab9 */ /* 0x000fe40000000800 */
[----:B---3--:R-:W-:-:S13]  /*1aed0*/  ISETP.GE.AND P0, PT, R0, UR4, PT ;  /* 0x0000000400007c0c */ /* 0x008fda000bf06270 */
[----:B------:R-:W-:Y:S05]  /*1aee0*/  @!P0 BRA `(.L_x_2573) ;  /* 0xffffff9400c08947 */ /* 0x000fea000383ffff */
[----:B------:R-:W-:Y:S05]  /*1aef0*/  BSYNC B8 ;  /* 0x0000000000087941 */ /* 0x000fea0003800000 */
.L_x_2445:
[----:B---3--:R-:W3:Y:S01]  /*1af00*/  LDL.LU R0, [R1+0x48] ;  /* 0x0000480001007983 */ /* 0x008ee20000300800 */
[----:B------:R-:W-:Y:S01]  /*1af10*/  BSSY B0, `(.L_x_2574) ;  /* 0x000000b000007945 */ /* 0x000fe20003800000 */
[----:B01----:R-:W0:Y:S01]  /*1af20*/  S2R R5, SR_CgaCtaId ;  /* 0x0000000000057919 */ /* 0x003e220000008800 */
[----:B---3--:R-:W-:-:S05]  /*1af30*/  VIADD R0, R0, 0x1 ;  /* 0x0000000100007836 */ /* 0x008fca0000000000 */
[----:B--2---:R-:W-:-:S04]  /*1af40*/  LEA.HI R2, R0, R0, RZ, 0x1 ;  /* 0x0000000000027211 */ /* 0x004fc800078f08ff */
[----:B------:R-:W-:-:S05]  /*1af50*/  LOP3.LUT R3, R2, 0xfffffffe, RZ, 0xc0, !PT ;  /* 0xfffffffe02037812 */ /* 0x000fca00078ec0ff */
[----:B------:R-:W-:Y:S01]  /*1af60*/  IMAD.IADD R3, R0, 0x1, -R3 ;  /* 0x0000000100037824 */ /* 0x000fe200078e0a03 */
[----:B------:R-:W-:-:S04]  /*1af70*/  MOV R0, 0x400 ;  /* 0x0000040000007802 */ /* 0x000fc80000000f00 */
[----:B0-----:R-:W-:Y:S02]  /*1af80*/  LEA R0, R5, R0, 0x18 ;  /* 0x0000000005007211 */ /* 0x001fe400078ec0ff */
[----:B------:R-:W-:-:S04]  /*1af90*/  SHF.L.U32 R3, R3, 0x1f, RZ ;  /* 0x0000001f03037819 */ /* 0x000fc800000006ff */
[----:B------:R-:W0:Y:S02]  /*1afa0*/  SYNCS.PHASECHK.TRANS64.TRYWAIT P0, [R0+URZ+0x28c20], R3 ;  /* 0x028c2003000075a7 */ /* 0x000e24000800017f */
[----:B0-----:R-:W-:Y:S05]  /*1afb0*/  @!P0 BRA `(.L_x_2575) ;  /* 0x00000018009c8947 */ /* 0x001fea0003800000 */
.L_x_2637:
[----:B------:R-:W-:Y:S05]  /*1afc0*/  BSYNC B0 ;  /* 0x0000000000007941 */ /* 0x000fea0003800000 */
.L_x_2574:
[----:B------:R-:W-:-:S03]  /*1afd0*/  UMOV UR4, 0xffffffff ;  /* 0xffffffff00047882 */ /* 0x000fc60000000000 */
[----:B------:R-:W-:Y:S05]  /*1afe0*/  BRA.DIV UR4, `(.L_x_2576) ;  /* 0x0000001a04a47947 */ /* 0x000fea000b800000 */
[----:B------:R-:W1:Y:S02]  /*1aff0*/  S2R R2, SR_TID.X ;  /* 0x0000000000027919 */ /* 0x000e640000002100 */
[----:B-1----:R-:W-:-:S04]  /*1b000*/  SHF.R.U32.HI R2, RZ, 0x5, R2 ;  /* 0x00000005ff027819 */ /* 0x002fc80000011602 */
[----:B------:R-:W-:-:S05]  /*1b010*/  LOP3.LUT R2, R2, 0x3, RZ, 0xc0, !PT ;  /* 0x0000000302027812 */ /* 0x000fca00078ec0ff */
[----:B------:R1:W2:Y:S02]  /*1b020*/  SHFL.IDX PT, R14, R2, RZ, 0x1f ;  /* 0x00001fff020e7589 */ /* 0x0002a400000e0000 */
.L_x_2640:
[----:B--2---:R-:W-:Y:S01]  /*1b030*/  ISETP.NE.AND P0, PT, R14, RZ, PT ;  /* 0x000000ff0e00720c */ /* 0x004fe20003f05270 */
[----:B------:R-:W-:-:S12]  /*1b040*/  BSSY B0, `(.L_x_2577) ;  /* 0x0000027000007945 */ /* 0x000fd80003800000 */
[----:B------:R-:W-:Y:S05]  /*1b050*/  @P0 BRA `(.L_x_2578) ;  /* 0x0000000000940947 */ /* 0x000fea0003800000 */
[----:B------:R-:W-:-:S03]  /*1b060*/  UMOV UR4, 0xffffffff ;  /* 0xffffffff00047882 */ /* 0x000fc60000000000 */
[----:B------:R-:W-:Y:S05]  /*1b070*/  BRA.DIV UR4, `(.L_x_2579) ;  /* 0x0000001a04b47947 */ /* 0x000fea000b800000 */
[----:B------:R-:W-:-:S13]  /*1b080*/  ELECT P6, URZ, PT ;  /* 0x00000000003f782f */ /* 0x000fda00038c0000 */
.L_x_2643:
[----:B------:R-:W-:Y:S05]  /*1b090*/  @!P6 BRA `(.L_x_2578) ;  /* 0x000000000084e947 */ /* 0x000fea0003800000 */
[----:B------:R-:W-:-:S06]  /*1b0a0*/  ULOP3.LUT UR4, UR36, 0x2, URZ, 0xfc, !UPT ;  /* 0x0000000224047892 */ /* 0x000fcc000f8efc3f */
[----:B-1----:R-:W-:-:S05]  /*1b0b0*/  IMAD.U32 R2, RZ, RZ, UR4 ;  /* 0x00000004ff027e24 */ /* 0x002fca000f8e00ff */
[----:B------:R-:W-:-:S13]  /*1b0c0*/  ISETP.NE.AND P2, PT, R2, 0x3, PT ;  /* 0x000000030200780c */ /* 0x000fda0003f45270 */
[----:B------:R-:W-:Y:S05]  /*1b0d0*/  @!P2 BRA `(.L_x_2580) ;  /* 0x000000000004a947 */ /* 0x000fea0003800000 */
[----:B------:R-:W-:Y:S01]  /*1b0e0*/  BPT.TRAP 0x1 ;  /* 0x000000040000795c */ /* 0x000fe20000300000 */
.L_x_2580:
[----:B0-----:R-:W2:Y:S04]  /*1b0f0*/  LDL R3, [R1+0x10] ;  /* 0x0000100001037983 */ /* 0x001ea80000100800 */
[----:B------:R-:W3:Y:S01]  /*1b100*/  LDL.LU R7, [R1+0x14] ;  /* 0x0000140001077983 */ /* 0x000ee20000300800 */
[----:B------:R-:W-:-:S04]  /*1b110*/  VIADD R2, R0, 0x28c40 ;  /* 0x00028c4000027836 */ /* 0x000fc80000000000 */
[C---:B--2---:R-:W-:Y:S02]  /*1b120*/  IMAD R6, R3.reuse, 0x8, R2 ;  /* 0x0000000803067824 */ /* 0x044fe400078e0202 */
[----:B------:R-:W-:Y:S01]  /*1b130*/  VIADD R3, R3, 0x1 ;  /* 0x0000000103037836 */ /* 0x000fe20000000000 */
[----:B---3--:R-:W-:-:S04]  /*1b140*/  SHF.L.U32 R5, R7, 0x1f, RZ ;  /* 0x0000001f07057819 */ /* 0x008fc800000006ff */
[C---:B------:R-:W-:Y:S01]  /*1b150*/  ISETP.NE.AND P1, PT, R3.reuse, 0x2, PT ;  /* 0x000000020300780c */ /* 0x040fe20003f25270 */
[----:B------:R-:W0:Y:S03]  /*1b160*/  SYNCS.PHASECHK.TRANS64.TRYWAIT P0, [R6+URZ], R5 ;  /* 0x00000005060075a7 */ /* 0x000e26000800017f */
[----:B------:R-:W-:Y:S02]  /*1b170*/  SEL R4, RZ, 0x1, P1 ;  /* 0x00000001ff047807 */ /* 0x000fe40000800000 */
[----:B------:R-:W-:Y:S02]  /*1b180*/  SEL R3, R3, RZ, P1 ;  /* 0x000000ff03037207 */ /* 0x000fe40000800000 */
[----:B------:R-:W-:-:S03]  /*1b190*/  LOP3.LUT R4, R7, R4, RZ, 0x3c, !PT ;  /* 0x0000000407047212 */ /* 0x000fc600078e3cff */
[----:B------:R-:W-:Y:S01]  /*1b1a0*/  IMAD R7, R3, 0x8, R2 ;  /* 0x0000000803077824 */ /* 0x000fe200078e0202 */
[----:B------:R-:W-:Y:S01]  /*1b1b0*/  SHF.L.U32 R2, R4, 0x1f, RZ ;  /* 0x0000001f04027819 */ /* 0x000fe200000006ff */
[----:B0-----:R-:W-:Y:S06]  /*1b1c0*/  @!P0 BRA `(.L_x_2581) ;  /* 0x0000001800808947 */ /* 0x001fec0003800000 */
.L_x_2644:
[----:B------:R-:W1:Y:S02]  /*1b1d0*/  SYNCS.PHASECHK.TRANS64.TRYWAIT P0, [R7+URZ], R2 ;  /* 0x00000002070075a7 */ /* 0x000e64000800017f */
[----:B-1----:R-:W-:Y:S05]  /*1b1e0*/  @!P0 BRA `(.L_x_2582) ;  /* 0x00000018008c8947 */ /* 0x002fea0003800000 */
.L_x_2645:
[----:B------:R-:W-:Y:S05]  /*1b1f0*/  @!P2 BRA `(.L_x_2583) ;  /* 0x000000000004a947 */ /* 0x000fea0003800000 */
[----:B------:R-:W-:Y:S01]  /*1b200*/  BPT.TRAP 0x1 ;  /* 0x000000040000795c */ /* 0x000fe20000300000 */
.L_x_2583:
[----:B------:R-:W2:Y:S01]  /*1b210*/  LDL.LU R4, [R1+0x10] ;  /* 0x0000100001047983 */ /* 0x000ea20000300800 */
[----:B------:R-:W-:-:S04]  /*1b220*/  VIADD R0, R0, 0x28c60 ;  /* 0x00028c6000007836 */ /* 0x000fc80000000000 */
[----:B--2---:R-:W-:-:S04]  /*1b230*/  IMAD R4, R4, 0x8, R0 ;  /* 0x0000000804047824 */ /* 0x004fc800078e0200 */
[----:B------:R-:W2:Y:S02]  /*1b240*/  SYNCS.PHASECHK.TRANS64.TRYWAIT P0, [R4+URZ], R5 ;  /* 0x00000005040075a7 */ /* 0x000ea4000800017f */
[----:B--2---:R-:W-:Y:S05]  /*1b250*/  @!P0 BRA `(.L_x_2584) ;  /* 0x0000001800848947 */ /* 0x004fea0003800000 */
.L_x_2646:
[----:B------:R-:W-:-:S07]  /*1b260*/  IMAD R3, R3, 0x8, R0 ;  /* 0x0000000803037824 */ /* 0x000fce00078e0200 */
.L_x_2585:
[----:B---3--:R3:W4:Y:S02]  /*1b270*/  SYNCS.PHASECHK.TRANS64.TRYWAIT P0, [R3+URZ], R2 ;  /* 0x00000002030075a7 */ /* 0x008724000800017f */
[----:B----4-:R-:W-:Y:S05]  /*1b280*/  @!P0 NANOSLEEP.SYNCS 0x989680 ;  /* 0x009896800000895d */ /* 0x010fea0003900000 */
[----:B------:R-:W4:Y:S02]  /*1b290*/  @!P0 SYNCS.PHASECHK.TRANS64 P0, [R3+URZ], R2 ;  /* 0x00000002030085a7 */ /* 0x000f24000800007f */
[----:B----4-:R-:W-:Y:S05]  /*1b2a0*/  @!P0 BRA `(.L_x_2585) ;  /* 0xfffffffc00f08947 */ /* 0x010fea000383ffff */
.L_x_2578:
[----:B------:R-:W-:Y:S05]  /*1b2b0*/  BSYNC B0 ;  /* 0x0000000000007941 */ /* 0x000fea0003800000 */
.L_x_2577:
[----:B------:R-:W-:Y:S05]  /*1b2c0*/  EXIT ;  /* 0x000000000000794d */ /* 0x000fea0003800000 */
.L_x_2336:
[----:B0-----:R-:W-:-:S04]  /*1b2d0*/  IMAD.U32 R3, RZ, RZ, UR23 ;  /* 0x00000017ff037e24 */ /* 0x001fc8000f8e00ff */
[----:B------:R0:W1:Y:S03]  /*1b2e0*/  SYNCS.PHASECHK.TRANS64.TRYWAIT P1, [R3+URZ+0x28c50], R0 ;  /* 0x028c5000030075a7 */ /* 0x000066000802017f */
[----:B-1----:R-:W-:Y:S05]  /*1b2f0*/  @!P1 NANOSLEEP.SYNCS 0x989680 ;  /* 0x009896800000995d */ /* 0x002fea0003900000 */
[----:B------:R-:W1:Y:S02]  /*1b300*/  @!P1 SYNCS.PHASECHK.TRANS64 P1, [R3+URZ+0x28c50], R0 ;  /* 0x028c5000030095a7 */ /* 0x000e64000802007f */
[----:B-1----:R-:W-:Y:S05]  /*1b310*/  @!P1 BRA `(.L_x_2336) ;  /* 0xfffffffc00ec9947 */ /* 0x002fea000383ffff */
[----:B------:R-:W-:Y:S05]  /*1b320*/  BRA `(.L_x_2586) ;  /* 0xfffffe70009c7947 */ /* 0x000fea000383ffff */
.L_x_2341:
[----:B-1----:R-:W-:-:S04]  /*1b330*/  IMAD.U32 R3, RZ, RZ, UR23 ;  /* 0x00000017ff037e24 */ /* 0x002fc8000f8e00ff */
[----:B------:R1:W2:Y:S03]  /*1b340*/  SYNCS.PHASECHK.TRANS64.TRYWAIT P1, [R3+URZ+0x28c50], R0 ;  /* 0x028c5000030075a7 */ /* 0x0002a6000802017f */
[----:B--2---:R-:W-:Y:S05]  /*1b350*/  @!P1 NANOSLEEP.SYNCS 0x989680 ;  /* 0x009896800000995d */ /* 0x004fea0003900000 */
[----:B------:R-:W2:Y:S02]  /*1b360*/  @!P1 SYNCS.PHASECHK.TRANS64 P1, [R3+URZ+0x28c50], R0 ;  /* 0x028c5000030095a7 */ /* 0x000ea4000802007f */
[----:B--2---:R-:W-:Y:S05]  /*1b370*/  @!P1 BRA `(.L_x_2341) ;  /* 0xfffffffc00ec9947 */ /* 0x004fea000383ffff */
[----:B------:R-:W-:Y:S05]  /*1b380*/  BRA `(.L_x_2340) ;  /* 0xfffffe7c00a07947 */ /* 0x000fea000383ffff */
.L_x_2351:
[----:B0-----:R-:W-:-:S04]  /*1b390*/  IMAD.U32 R3, RZ, RZ, UR46 ;  /* 0x0000002eff037e24 */ /* 0x001fc8000f8e00ff */
[----:B------:R0:W1:Y:S03]  /*1b3a0*/  SYNCS.PHASECHK.TRANS64.TRYWAIT P1, [R3+URZ+0x28c00], R0 ;  /* 0x028c0000030075a7 */ /* 0x000066000802017f */
[----:B-1----:R-:W-:Y:S05]  /*1b3b0*/  @!P1 NANOSLEEP.SYNCS 0x989680 ;  /* 0x009896800000995d */ /* 0x002fea0003900000 */
[----:B------:R-:W1:Y:S02]  /*1b3c0*/  @!P1 SYNCS.PHASECHK.TRANS64 P1, [R3+URZ+0x28c00], R0 ;  /* 0x028c0000030095a7 */ /* 0x000e64000802007f */
[----:B-1----:R-:W-:Y:S05]  /*1b3d0*/  @!P1 BRA `(.L_x_2351) ;  /* 0xfffffffc00ec9947 */ /* 0x002fea000383ffff */
[----:B------:R-:W-:Y:S05]  /*1b3e0*/  BRA `(.L_x_2587) ;  /* 0xfffffe9400c47947 */ /* 0x000fea000383ffff */
.L_x_2355:
[----:B--2---:R2:W3:Y:S02]  /*1b3f0*/  SYNCS.PHASECHK.TRANS64.TRYWAIT P1, [R7+URZ+0x28c30], R8 ;  /* 0x028c3008070075a7 */ /* 0x0044e4000802017f */
[----:B---3--:R-:W-:Y:S05]  /*1b400*/  @!P1 NANOSLEEP.SYNCS 0x989680 ;  /* 0x009896800000995d */ /* 0x008fea0003900000 */
[----:B------:R-:W3:Y:S02]  /*1b410*/  @!P1 SYNCS.PHASECHK.TRANS64 P1, [R7+URZ+0x28c30], R8 ;  /* 0x028c3008070095a7 */ /* 0x000ee4000802007f */
[----:B---3--:R-:W-:Y:S05]  /*1b420*/  @!P1 BRA `(.L_x_2355) ;  /* 0xfffffffc00f09947 */ /* 0x008fea000383ffff */
[----:B------:R-:W-:Y:S05]  /*1b430*/  BRA `(.L_x_2354) ;  /* 0xfffffe9400e07947 */ /* 0x000fea000383ffff */
.L_x_2367:
[----:B--2---:R2:W3:Y:S02]  /*1b440*/  SYNCS.PHASECHK.TRANS64.TRYWAIT P2, [R7+URZ+0x28c50], R8 ;  /* 0x028c5008070075a7 */ /* 0x0044e4000804017f */
[----:B---3--:R-:W-:Y:S05]  /*1b450*/  @!P2 NANOSLEEP.SYNCS 0x989680 ;  /* 0x009896800000a95d */ /* 0x008fea0003900000 */
[----:B------:R-:W3:Y:S02]  /*1b460*/  @!P2 SYNCS.PHASECHK.TRANS64 P2, [R7+URZ+0x28c50], R8 ;  /* 0x028c50080700a5a7 */ /* 0x000ee4000804007f */
[----:B---3--:R-:W-:Y:S05]  /*1b470*/  @!P2 BRA `(.L_x_2367) ;  /* 0xfffffffc00f0a947 */ /* 0x008fea000383ffff */
[----:B------:R-:W-:Y:S05]  /*1b480*/  BRA `(.L_x_2366) ;  /* 0xfffffeb400847947 */ /* 0x000fea000383ffff */
.L_x_2375:
[----:B--2---:R-:W-:-:S04]  /*1b490*/  IMAD.U32 R8, RZ, RZ, UR28 ;  /* 0x0000001cff087e24 */ /* 0x004fc8000f8e00ff */
[----:B------:R2:W3:Y:S03]  /*1b4a0*/  SYNCS.PHASECHK.TRANS64.TRYWAIT P2, [R8+URZ+0x28c30], R7 ;  /* 0x028c3007080075a7 */ /* 0x0004e6000804017f */
[----:B---3--:R-:W-:Y:S05]  /*1b4b0*/  @!P2 NANOSLEEP.SYNCS 0x989680 ;  /* 0x009896800000a95d */ /* 0x008fea0003900000 */
[----:B------:R-:W3:Y:S02]  /*1b4c0*/  @!P2 SYNCS.PHASECHK.TRANS64 P2, [R8+URZ+0x28c30], R7 ;  /* 0x028c30070800a5a7 */ /* 0x000ee4000804007f */
[----:B---3--:R-:W-:Y:S05]  /*1b4d0*/  @!P2 BRA `(.L_x_2375) ;  /* 0xfffffffc00eca947 */ /* 0x008fea000383ffff */
[----:B------:R-:W-:Y:S05]  /*1b4e0*/  BRA `(.L_x_2374) ;  /* 0xfffffeb800d87947 */ /* 0x000fea000383ffff */
.L_x_2387:
[----:B-1----:R1:W2:Y:S02]  /*1b4f0*/  SYNCS.PHASECHK.TRANS64.TRYWAIT P2, [R168+URZ+0x28c50], R7 ;  /* 0x028c5007a80075a7 */ /* 0x0022a4000804017f */
[----:B--2---:R-:W-:Y:S05]  /*1b500*/  @!P2 NANOSLEEP.SYNCS 0x989680 ;  /* 0x009896800000a95d */ /* 0x004fea0003900000 */
[----:B------:R-:W2:Y:S02]  /*1b510*/  @!P2 SYNCS.PHASECHK.TRANS64 P2, [R168+URZ+0x28c50], R7 ;  /* 0x028c5007a800a5a7 */ /* 0x000ea4000804007f */
[----:B--2---:R-:W-:Y:S05]  /*1b520*/  @!P2 BRA `(.L_x_2387) ;  /* 0xfffffffc00f0a947 */ /* 0x004fea000383ffff */
[----:B------:R-:W-:Y:S05]  /*1b530*/  BRA `(.L_x_2386) ;  /* 0xfffffee000287947 */ /* 0x000fea000383ffff */
.L_x_2396:
[----:B---3--:R-:W-:-:S04]  /*1b540*/  IMAD.U32 R6, RZ, RZ, UR26 ;  /* 0x0000001aff067e24 */ /* 0x008fc8000f8e00ff */
[----:B------:R3:W4:Y:S03]  /*1b550*/  SYNCS.PHASECHK.TRANS64.TRYWAIT P2, [R6+URZ+0x28c30], R7 ;  /* 0x028c3007060075a7 */ /* 0x000726000804017f */
[----:B----4-:R-:W-:Y:S05]  /*1b560*/  @!P2 NANOSLEEP.SYNCS 0x989680 ;  /* 0x009896800000a95d */ /* 0x010fea0003900000 */
[----:B------:R-:W4:Y:S02]  /*1b570*/  @!P2 SYNCS.PHASECHK.TRANS64 P2, [R6+URZ+0x28c30], R7 ;  /* 0x028c30070600a5a7 */ /* 0x000f24000804007f */
[----:B----4-:R-:W-:Y:S05]  /*1b580*/  @!P2 BRA `(.L_x_2396) ;  /* 0xfffffffc00eca947 */ /* 0x010fea000383ffff */
[----:B------:R-:W-:Y:S05]  /*1b590*/  BRA `(.L_x_2395) ;  /* 0xfffffee400cc7947 */ /* 0x000fea000383ffff */
.L_x_2400:
[----:B--2---:R2:W3:Y:S02]  /*1b5a0*/  SYNCS.PHASECHK.TRANS64.TRYWAIT P2, [R9+URZ+0x28c50], R7 ;  /* 0x028c5007090075a7 */ /* 0x0044e4000804017f */
[----:B---3--:R-:W-:Y:S05]  /*1b5b0*/  @!P2 NANOSLEEP.SYNCS 0x989680 ;  /* 0x009896800000a95d */ /* 0x008fea0003900000 */
[----:B------:R-:W3:Y:S02]  /*1b5c0*/  @!P2 SYNCS.PHASECHK.TRANS64 P2, [R9+URZ+0x28c50], R7 ;  /* 0x028c50070900a5a7 */ /* 0x000ee4000804007f */
[----:B---3--:R-:W-:Y:S05]  /*1b5d0*/  @!P2 BRA `(.L_x_2400) ;  /* 0xfffffffc00f0a947 */ /* 0x008fea000383ffff */
[----:B------:R-:W-:Y:S05]  /*1b5e0*/  BRA `(.L_x_2399) ;  /* 0xfffffefc00ec7947 */ /* 0x000fea000383ffff */
.L_x_2406:
[----:B-1----:R-:W-:-:S04]  /*1b5f0*/  IMAD.U32 R6, RZ, RZ, UR27 ;  /* 0x0000001bff067e24 */ /* 0x002fc8000f8e00ff */
[----:B------:R1:W3:Y:S03]  /*1b600*/  SYNCS.PHASECHK.TRANS64.TRYWAIT P2, [R6+URZ+0x28c30], R7 ;  /* 0x028c3007060075a7 */ /* 0x0002e6000804017f */
[----:B---3--:R-:W-:Y:S05]  /*1b610*/  @!P2 NANOSLEEP.SYNCS 0x989680 ;  /* 0x009896800000a95d */ /* 0x008fea0003900000 */
[----:B------:R-:W3:Y:S02]  /*1b620*/  @!P2 SYNCS.PHASECHK.TRANS64 P2, [R6+URZ+0x28c30], R7 ;  /* 0x028c30070600a5a7 */ /* 0x000ee4000804007f */
[----:B---3--:R-:W-:Y:S05]  /*1b630*/  @!P2 BRA `(.L_x_2406) ;  /* 0xfffffffc00eca947 */ /* 0x008fea000383ffff */
[----:B------:R-:W-:Y:S05]  /*1b640*/  BRA `(.L_x_2405) ;  /* 0xffffff0000e07947 */ /* 0x000fea000383ffff */
.L_x_2418:
[----:B--2---:R2:W3:Y:S02]  /*1b650*/  SYNCS.PHASECHK.TRANS64.TRYWAIT P2, [R20+URZ+0x28c50], R7 ;  /* 0x028c5007140075a7 */ /* 0x0044e4000804017f */
[----:B---3--:R-:W-:Y:S05]  /*1b660*/  @!P2 NANOSLEEP.SYNCS 0x989680 ;  /* 0x009896800000a95d */ /* 0x008fea0003900000 */
[----:B------:R-:W3:Y:S02]  /*1b670*/  @!P2 SYNCS.PHASECHK.TRANS64 P2, [R20+URZ+0x28c50], R7 ;  /* 0x028c50071400a5a7 */ /* 0x000ee4000804007f */
[----:B---3--:R-:W-:Y:S05]  /*1b680*/  @!P2 BRA `(.L_x_2418) ;  /* 0xfffffffc00f0a947 */ /* 0x008fea000383ffff */
[----:B------:R-:W-:Y:S05]  /*1b690*/  BRA `(.L_x_2417) ;  /* 0xffffff2400ac7947 */ /* 0x000fea000383ffff */
.L_x_2467:
[----:B-1----:R-:W1:Y:S01]  /*1b6a0*/  S2R R4, SR_TID.X ;  /* 0x0000000000047919 */ /* 0x002e620000002100 */
[----:B------:R-:W-:Y:S01]  /*1b6b0*/  BSSY B0, `(.L_x_2588) ;  /* 0x000000a000007945 */ /* 0x000fe20003800000 */
[----:B------:R-:W-:Y:S02]  /*1b6c0*/  IMAD.MOV.U32 R12, RZ, RZ, RZ ;  /* 0x000000ffff0c7224 */ /* 0x000fe400078e00ff */
[----:B------:R-:W-:Y:S02]  /*1b6d0*/  IMAD.MOV.U32 R11, RZ, RZ, 0x1f ;  /* 0x0000001fff0b7424 */ /* 0x000fe400078e00ff */
[----:B------:R-:W-:Y:S01]  /*1b6e0*/  IMAD.MOV.U32 R15, RZ, RZ, -0x1 ;  /* 0xffffffffff0f7424 */ /* 0x000fe200078e00ff */
[----:B-1----:R-:W-:-:S04]  /*1b6f0*/  SHF.R.U32.HI R4, RZ, 0x5, R4 ;  /* 0x00000005ff047819 */ /* 0x002fc80000011604 */
[----:B------:R-:W-:-:S05]  /*1b700*/  LOP3.LUT R4, R4, 0x3, RZ, 0xc0, !PT ;  /* 0x0000000304047812 */ /* 0x000fca00078ec0ff */
[----:B------:R-:W-:-:S07]  /*1b710*/  IMAD.MOV.U32 R13, RZ, RZ, R4 ;  /* 0x000000ffff0d7224 */ /* 0x000fce00078e0004 */
[----:B0-2---:R-:W-:Y:S05]  /*1b720*/  WARPSYNC.COLLECTIVE R15, `(.L_x_2589) ;  /* 0x000000000f087348 */ /* 0x005fea0003c00000 */
[----:B------:R1:W3:Y:S02]  /*1b730*/  SHFL.IDX P6, R14, R13, R12, R11 ;  /* 0x0000000c0d0e7389 */ /* 0x0002e400000c000b */
[----:B0123--:R-:W-:Y:S01]  /*1b740*/  ENDCOLLECTIVE ;  /* 0x000000000000791b */ /* 0x00ffe20003800000 */
.L_x_2589:
[----:B------:R-:W-:Y:S05]  /*1b750*/  BSYNC B0 ;  /* 0x0000000000007941 */ /* 0x000fea0003800000 */
.L_x_2588:
[----:B------:R-:W-:Y:S05]  /*1b760*/  BRA `(.L_x_2590) ;  /* 0xffffffa000307947 */ /* 0x000fea000383ffff */
.L_x_2469:
[----:B------:R-:W-:Y:S01]  /*1b770*/  BSSY B0, `(.L_x_2591) ;  /* 0x0000006000007945 */ /* 0x000fe20003800000 */
[----:B------:R-:W-:-:S07]  /*1b780*/  IMAD.MOV.U32 R15, RZ, RZ, -0x1 ;  /* 0xffffffffff0f7424 */ /* 0x000fce00078e00ff */
[----:B012---:R-:W-:Y:S05]  /*1b790*/  WARPSYNC.COLLECTIVE R15, `(.L_x_2592) ;  /* 0x000000000f0c7348 */ /* 0x007fea0003c00000 */
[----:B------:R-:W-:Y:S02]  /*1b7a0*/  ELECT P6, UR62, PT ;  /* 0x00000000003e782f */ /* 0x000fe400038c0000 */
[----:B------:R-:W-:Y:S01]  /*1b7b0*/  MOV R14, UR62 ;  /* 0x0000003e000e7c02 */ /* 0x000fe20008000f00 */
[----:B012---:R-:W-:Y:S10]  /*1b7c0*/  ENDCOLLECTIVE ;  /* 0x000000000000791b */ /* 0x007ff40003800000 */
.L_x_2592:
[----:B------:R-:W-:Y:S05]  /*1b7d0*/  BSYNC B0 ;  /* 0x0000000000007941 */ /* 0x000fea0003800000 */
.L_x_2591:
[----:B------:R-:W-:Y:S05]  /*1b7e0*/  BRA `(.L_x_2593) ;  /* 0xffffffa000347947 */ /* 0x000fea000383ffff */
.L_x_2471:
[----:B---3--:R3:W4:Y:S02]  /*1b7f0*/  SYNCS.PHASECHK.TRANS64.TRYWAIT P0, [R0+URZ+0x28c40], R2 ;  /* 0x028c4002000075a7 */ /* 0x008724000800017f */
[----:B----4-:R-:W-:Y:S05]  /*1b800*/  @!P0 NANOSLEEP.SYNCS 0x989680 ;  /* 0x009896800000895d */ /* 0x010fea0003900000 */
[----:B------:R-:W4:Y:S02]  /*1b810*/  @!P0 SYNCS.PHASECHK.TRANS64 P0, [R0+URZ+0x28c40], R2 ;  /* 0x028c4002000085a7 */ /* 0x000f24000800007f */
[----:B----4-:R-:W-:Y:S05]  /*1b820*/  @!P0 BRA `(.L_x_2471) ;  /* 0xfffffffc00f08947 */ /* 0x010fea000383ffff */
[----:B------:R-:W-:Y:S05]  /*1b830*/  BRA `(.L_x_2594) ;  /* 0xffffffa000987947 */ /* 0x000fea000383ffff */
.L_x_2475:
[----:B------:R-:W2:Y:S01]  /*1b840*/  LDL.LU R11, [R1+0x28] ;  /* 0x00002800010b7983 */ /* 0x000ea20000300800 */
[----:B------:R-:W-:Y:S02]  /*1b850*/  IMAD.MOV.U32 R5, RZ, RZ, R12 ;  /* 0x000000ffff057224 */ /* 0x000fe400078e000c */
[----:B------:R-:W-:Y:S02]  /*1b860*/  IMAD.MOV.U32 R13, RZ, RZ, R0 ;  /* 0x000000ffff0d7224 */ /* 0x000fe400078e0000 */
[----:B------:R-:W-:Y:S02]  /*1b870*/  IMAD.MOV.U32 R12, RZ, RZ, RZ ;  /* 0x000000ffff0c7224 */ /* 0x000fe400078e00ff */
[----:B------:R-:W-:Y:S02]  /*1b880*/  IMAD.MOV.U32 R15, RZ, RZ, -0x1 ;  /* 0xffffffffff0f7424 */ /* 0x000fe400078e00ff */
[----:B------:R-:W-:-:S04]  /*1b890*/  IMAD.IADD R3, R10, 0x1, R5 ;  /* 0x000000010a037824 */ /* 0x000fc800078e0205 */
[----:B------:R-:W-:Y:S02]  /*1b8a0*/  VIADD R5, R3, 0x10 ;  /* 0x0000001003057836 */ /* 0x000fe40000000000 */
[----:B--2---:R-:W-:Y:S02]  /*1b8b0*/  IMAD R2, R11, R7, RZ ;  /* 0x000000070b027224 */ /* 0x004fe400078e02ff */
[----:B------:R-:W-:-:S03]  /*1b8c0*/  IMAD.MOV.U32 R11, RZ, RZ, 0x181f ;  /* 0x0000181fff0b7424 */ /* 0x000fc600078e00ff */
[----:B------:R-:W-:-:S13]  /*1b8d0*/  ISETP.GE.AND P1, PT, R3, R2, PT ;  /* 0x000000020300720c */ /* 0x000fda0003f26270 */
[----:B-----5:R-:W-:Y:S05]  /*1b8e0*/  WARPSYNC.COLLECTIVE R15, `(.L_x_2595) ;  /* 0x000000000f087348 */ /* 0x020fea0003c00000 */
[----:B------:R0:W1:Y:S02]  /*1b8f0*/  SHFL.IDX P6, R14, R13, R12, R11 ;  /* 0x0000000c0d0e7389 */ /* 0x00006400000c000b */
[----:B01---5:R-:W-:Y:S01]  /*1b900*/  ENDCOLLECTIVE ;  /* 0x000000000000791b */ /* 0x023fe20003800000 */
.L_x_2595:
[----:B------:R-:W-:Y:S02]  /*1b910*/  IMAD.MOV.U32 R13, RZ, RZ, R4 ;  /* 0x000000ffff0d7224 */ /* 0x000fe400078e0004 */
[----:B------:R-:W-:-:S07]  /*1b920*/  IMAD.MOV.U32 R6, RZ, RZ, R14 ;  /* 0x000000ffff067224 */ /* 0x000fce00078e000e */
[----:B------:R-:W-:Y:S05]  /*1b930*/  WARPSYNC.COLLECTIVE R15, `(.L_x_2596) ;  /* 0x000000000f087348 */ /* 0x000fea0003c00000 */
[----:B------:R0:W1:Y:S02]  /*1b940*/  SHFL.IDX P6, R14, R13, R12, R11 ;  /* 0x0000000c0d0e7389 */ /* 0x00006400000c000b */
[----:B01----:R-:W-:Y:S01]  /*1b950*/  ENDCOLLECTIVE ;  /* 0x000000000000791b */ /* 0x003fe20003800000 */
.L_x_2596:
[----:B------:R-:W-:Y:S02]  /*1b960*/  IMAD.MOV.U32 R13, RZ, RZ, R0 ;  /* 0x000000ffff0d7224 */ /* 0x000fe400078e0000 */
[----:B------:R-:W-:Y:S02]  /*1b970*/  IMAD.MOV.U32 R12, RZ, RZ, 0x1 ;  /* 0x00000001ff0c7424 */ /* 0x000fe400078e00ff */
[----:B------:R-:W-:-:S07]  /*1b980*/  IMAD.MOV.U32 R7, RZ, RZ, R14 ;  /* 0x000000ffff077224 */ /* 0x000fce00078e000e */
[----:B------:R-:W-:Y:S05]  /*1b990*/  WARPSYNC.COLLECTIVE R15, `(.L_x_2597) ;  /* 0x000000000f087348 */ /* 0x000fea0003c00000 */
[----:B------:R0:W1:Y:S02]  /*1b9a0*/  SHFL.IDX P6, R14, R13, R12, R11 ;  /* 0x0000000c0d0e7389 */ /* 0x00006400000c000b */
[----:B01----:R-:W-:Y:S01]  /*1b9b0*/  ENDCOLLECTIVE ;  /* 0x000000000000791b */ /* 0x003fe20003800000 */
.L_x_2597:
        /* <DEDUP_REMOVED lines=15> */
.L_x_2598:
[----:B------:R-:W-:Y:S02]  /*1bab0*/  IMAD.MOV.U32 R13, RZ, RZ, R0 ;  /* 0x000000ffff0d7224 */ /* 0x000fe400078e0000 */
[----:B------:R-:W-:Y:S02]  /*1bac0*/  IMAD.MOV.U32 R12, RZ, RZ, 0x2 ;  /* 0x00000002ff0c7424 */ /* 0x000fe400078e00ff */
[----:B------:R-:W-:-:S07]  /*1bad0*/  IMAD.MOV.U32 R5, RZ, RZ, R14 ;  /* 0x000000ffff057224 */ /* 0x000fce00078e000e */
[----:B------:R-:W-:Y:S05]  /*1bae0*/  WARPSYNC.COLLECTIVE R15, `(.L_x_2599) ;  /* 0x000000000f087348 */ /* 0x000fea0003c00000 */
[----:B------:R0:W1:Y:S02]  /*1baf0*/  SHFL.IDX P6, R14, R13, R12, R11 ;  /* 0x0000000c0d0e7389 */ /* 0x00006400000c000b */
[----:B01----:R-:W-:Y:S01]  /*1bb00*/  ENDCOLLECTIVE ;  /* 0x000000000000791b */ /* 0x003fe20003800000 */
.L_x_2599:
        /* <DEDUP_REMOVED lines=15> */
.L_x_2600:
[----:B------:R-:W-:Y:S02]  /*1bc00*/  IMAD.MOV.U32 R13, RZ, RZ, R0 ;  /* 0x000000ffff0d7224 */ /* 0x000fe400078e0000 */
[----:B------:R-:W-:Y:S02]  /*1bc10*/  IMAD.MOV.U32 R12, RZ, RZ, 0x3 ;  /* 0x00000003ff0c7424 */ /* 0x000fe400078e00ff */
[----:B------:R-:W-:-:S07]  /*1bc20*/  IMAD.MOV.U32 R5, RZ, RZ, R14 ;  /* 0x000000ffff057224 */ /* 0x000fce00078e000e */
[----:B------:R-:W-:Y:S05]  /*1bc30*/  WARPSYNC.COLLECTIVE R15, `(.L_x_2601) ;  /* 0x000000000f087348 */ /* 0x000fea0003c00000 */
[----:B------:R0:W1:Y:S02]  /*1bc40*/  SHFL.IDX P6, R14, R13, R12, R11 ;  /* 0x0000000c0d0e7389 */ /* 0x00006400000c000b */
[----:B01----:R-:W-:Y:S01]  /*1bc50*/  ENDCOLLECTIVE ;  /* 0x000000000000791b */ /* 0x003fe20003800000 */
.L_x_2601:
        /* <DEDUP_REMOVED lines=13> */
.L_x_2602:
[----:B------:R-:W-:Y:S01]  /*1bd30*/  IMAD.MOV.U32 R4, RZ, RZ, R14 ;  /* 0x000000ffff047224 */ /* 0x000fe200078e000e */
[----:B------:R-:W-:Y:S06]  /*1bd40*/  BRA `(.L_x_2603) ;  /* 0xffffffa400d87947 */ /* 0x000fec000383ffff */
.L_x_2478:
[----:B-1----:R1:W2:Y:S02]  /*1bd50*/  SYNCS.PHASECHK.TRANS64.TRYWAIT P0, [R19+URZ+0x28c20], R0 ;  /* 0x028c2000130075a7 */ /* 0x0022a4000800017f */
[----:B--2---:R-:W-:Y:S05]  /*1bd60*/  @!P0 NANOSLEEP.SYNCS 0x989680 ;  /* 0x009896800000895d */ /* 0x004fea0003900000 */
[----:B------:R-:W2:Y:S02]  /*1bd70*/  @!P0 SYNCS.PHASECHK.TRANS64 P0, [R19+URZ+0x28c20], R0 ;  /* 0x028c2000130085a7 */ /* 0x000ea4000800007f */
[----:B--2---:R-:W-:Y:S05]  /*1bd80*/  @!P0 BRA `(.L_x_2478) ;  /* 0xfffffffc00f08947 */ /* 0x004fea000383ffff */
[----:B------:R-:W-:Y:S05]  /*1bd90*/  BRA `(.L_x_2604) ;  /* 0xffffffa800347947 */ /* 0x000fea000383ffff */
.L_x_2482:
[----:B-1----:R1:W2:Y:S02]  /*1bda0*/  SYNCS.PHASECHK.TRANS64.TRYWAIT P0, [R0+URZ+0x28c60], R2 ;  /* 0x028c6002000075a7 */ /* 0x0022a4000800017f */
[----:B--2---:R-:W-:Y:S05]  /*1bdb0*/  @!P0 NANOSLEEP.SYNCS 0x989680 ;  /* 0x009896800000895d */ /* 0x004fea0003900000 */
[----:B------:R-:W2:Y:S02]  /*1bdc0*/  @!P0 SYNCS.PHASECHK.TRANS64 P0, [R0+URZ+0x28c60], R2 ;  /* 0x028c6002000085a7 */ /* 0x000ea4000800007f */
[----:B--2---:R-:W-:Y:S05]  /*1bdd0*/  @!P0 BRA `(.L_x_2482) ;  /* 0xfffffffc00f08947 */ /* 0x004fea000383ffff */
[----:B------:R-:W-:Y:S05]  /*1bde0*/  BRA `(.L_x_2605) ;  /* 0xffffffa800587947 */ /* 0x000fea000383ffff */
.L_x_2501:
[----:B-1----:R1:W2:Y:S02]  /*1bdf0*/  SYNCS.PHASECHK.TRANS64.TRYWAIT P0, [R3+URZ+0x28c40], R2 ;  /* 0x028c4002030075a7 */ /* 0x0022a4000800017f */
[----:B--2---:R-:W-:Y:S05]  /*1be00*/  @!P0 NANOSLEEP.SYNCS 0x989680 ;  /* 0x009896800000895d */ /* 0x004fea0003900000 */
[----:B------:R-:W2:Y:S02]  /*1be10*/  @!P0 SYNCS.PHASECHK.TRANS64 P0, [R3+URZ+0x28c40], R2 ;  /* 0x028c4002030085a7 */ /* 0x000ea4000800007f */
[----:B--2---:R-:W-:Y:S05]  /*1be20*/  @!P0 BRA `(.L_x_2501) ;  /* 0xfffffffc00f08947 */ /* 0x004fea000383ffff */
[----:B------:R-:W-:Y:S05]  /*1be30*/  BRA `(.L_x_2606) ;  /* 0xffffffb400887947 */ /* 0x000fea000383ffff */
.L_x_2506:
[----:B--2---:R2:W3:Y:S02]  /*1be40*/  SYNCS.PHASECHK.TRANS64.TRYWAIT P0, [R3+URZ+0x28c60], R2 ;  /* 0x028c6002030075a7 */ /* 0x0044e4000800017f */
[----:B---3--:R-:W-:Y:S05]  /*1be50*/  @!P0 NANOSLEEP.SYNCS 0x989680 ;  /* 0x009896800000895d */ /* 0x008fea0003900000 */
[----:B------:R-:W3:Y:S02]  /*1be60*/  @!P0 SYNCS.PHASECHK.TRANS64 P0, [R3+URZ+0x28c60], R2 ;  /* 0x028c6002030085a7 */ /* 0x000ee4000800007f */
[----:B---3--:R-:W-:Y:S05]  /*1be70*/  @!P0 BRA `(.L_x_2506) ;  /* 0xfffffffc00f08947 */ /* 0x008fea000383ffff */
[----:B------:R-:W-:Y:S05]  /*1be80*/  BRA `(.L_x_2607) ;  /* 0xffffffb800087947 */ /* 0x000fea000383ffff */
.L_x_2521:
[----:B0-----:R0:W1:Y:S02]  /*1be90*/  SYNCS.PHASECHK.TRANS64.TRYWAIT P0, [R4+URZ+0x28c40], R2 ;  /* 0x028c4002040075a7 */ /* 0x001064000800017f */
[----:B-1----:R-:W-:Y:S05]  /*1bea0*/  @!P0 NANOSLEEP.SYNCS 0x989680 ;  /* 0x009896800000895d */ /* 0x002fea0003900000 */
[----:B------:R-:W1:Y:S02]  /*1beb0*/  @!P0 SYNCS.PHASECHK.TRANS64 P0, [R4+URZ+0x28c40], R2 ;  /* 0x028c4002040085a7 */ /* 0x000e64000800007f */
[----:B-1----:R-:W-:Y:S05]  /*1bec0*/  @!P0 BRA `(.L_x_2521) ;  /* 0xfffffffc00f08947 */ /* 0x002fea000383ffff */
[----:B------:R-:W-:Y:S05]  /*1bed0*/  BRA `(.L_x_2608) ;  /* 0xffffffc000e47947 */ /* 0x000fea000383ffff */
.L_x_2526:
[----:B-1----:R1:W2:Y:S02]  /*1bee0*/  SYNCS.PHASECHK.TRANS64.TRYWAIT P0, [R4+URZ+0x28c60], R2 ;  /* 0x028c6002040075a7 */ /* 0x0022a4000800017f */
[----:B--2---:R-:W-:Y:S05]  /*1bef0*/  @!P0 NANOSLEEP.SYNCS 0x989680 ;  /* 0x009896800000895d */ /* 0x004fea0003900000 */
[----:B------:R-:W2:Y:S02]  /*1bf00*/  @!P0 SYNCS.PHASECHK.TRANS64 P0, [R4+URZ+0x28c60], R2 ;  /* 0x028c6002040085a7 */ /* 0x000ea4000800007f */
[----:B--2---:R-:W-:Y:S05]  /*1bf10*/  @!P0 BRA `(.L_x_2526) ;  /* 0xfffffffc00f08947 */ /* 0x004fea000383ffff */
[----:B------:R-:W-:Y:S05]  /*1bf20*/  BRA `(.L_x_2609) ;  /* 0xffffffc400607947 */ /* 0x000fea000383ffff */
.L_x_2541:
[----:B-1----:R1:W2:Y:S02]  /*1bf30*/  SYNCS.PHASECHK.TRANS64.TRYWAIT P0, [R4+URZ+0x28c40], R2 ;  /* 0x028c4002040075a7 */ /* 0x0022a4000800017f */
[----:B--2---:R-:W-:Y:S05]  /*1bf40*/  @!P0 NANOSLEEP.SYNCS 0x989680 ;  /* 0x009896800000895d */ /* 0x004fea0003900000 */
[----:B------:R-:W2:Y:S02]  /*1bf50*/  @!P0 SYNCS.PHASECHK.TRANS64 P0, [R4+URZ+0x28c40], R2 ;  /* 0x028c4002040085a7 */ /* 0x000ea4000800007f */
[----:B--2---:R-:W-:Y:S05]  /*1bf60*/  @!P0 BRA `(.L_x_2541) ;  /* 0xfffffffc00f08947 */ /* 0x004fea000383ffff */
[----:B------:R-:W-:Y:S05]  /*1bf70*/  BRA `(.L_x_2610) ;  /* 0xffffffd000207947 */ /* 0x000fea000383ffff */
.L_x_2546:
[----:B0-----:R0:W2:Y:S02]  /*1bf80*/  SYNCS.PHASECHK.TRANS64.TRYWAIT P0, [R4+URZ+0x28c60], R2 ;  /* 0x028c6002040075a7 */ /* 0x0010a4000800017f */
[----:B--2---:R-:W-:Y:S05]  /*1bf90*/  @!P0 NANOSLEEP.SYNCS 0x989680 ;  /* 0x009896800000895d */ /* 0x004fea0003900000 */
[----:B------:R-:W2:Y:S02]  /*1bfa0*/  @!P0 SYNCS.PHASECHK.TRANS64 P0, [R4+URZ+0x28c60], R2 ;  /* 0x028c6002040085a7 */ /* 0x000ea4000800007f */
[----:B--2---:R-:W-:Y:S05]  /*1bfb0*/  @!P0 BRA `(.L_x_2546) ;  /* 0xfffffffc00f08947 */ /* 0x004fea000383ffff */
[----:B------:R-:W-:Y:S05]  /*1bfc0*/  BRA `(.L_x_2611) ;  /* 0xffffffd000a07947 */ /* 0x000fea000383ffff */
.L_x_2562:
[----:B---34-:R-:W3:Y:S01]  /*1bfd0*/  LDL R0, [R1] ;  /* 0x0000000001007983 */ /* 0x018ee20000100800 */
[----:B------:R-:W-:Y:S01]  /*1bfe0*/  BSSY B0, `(.L_x_2612) ;  /* 0x0000008000007945 */ /* 0x000fe20003800000 */
[----:B------:R-:W-:Y:S02]  /*1bff0*/  IMAD.MOV.U32 R12, RZ, RZ, RZ ;  /* 0x000000ffff0c7224 */ /* 0x000fe400078e00ff */
[----:B------:R-:W-:Y:S02]  /*1c000*/  IMAD.MOV.U32 R11, RZ, RZ, 0x1f ;  /* 0x0000001fff0b7424 */ /* 0x000fe400078e00ff */
[----:B------:R-:W-:Y:S02]  /*1c010*/  IMAD.MOV.U32 R15, RZ, RZ, -0x1 ;  /* 0xffffffffff0f7424 */ /* 0x000fe400078e00ff */
[----:B---3--:R-:W-:-:S07]  /*1c020*/  IMAD.MOV.U32 R13, RZ, RZ, R0 ;  /* 0x000000ffff0d7224 */ /* 0x008fce00078e0000 */
[----:B012---:R-:W-:Y:S05]  /*1c030*/  WARPSYNC.COLLECTIVE R15, `(.L_x_2613) ;  /* 0x000000000f087348 */ /* 0x007fea0003c00000 */
[----:B------:R3:W4:Y:S02]  /*1c040*/  SHFL.IDX P6, R14, R13, R12, R11 ;  /* 0x0000000c0d0e7389 */ /* 0x00072400000c000b */
[----:B01234-:R-:W-:Y:S01]  /*1c050*/  ENDCOLLECTIVE ;  /* 0x000000000000791b */ /* 0x01ffe20003800000 */
.L_x_2613:
[----:B------:R-:W-:Y:S05]  /*1c060*/  BSYNC B0 ;  /* 0x0000000000007941 */ /* 0x000fea0003800000 */
.L_x_2612:
        /* <DEDUP_REMOVED lines=9> */
.L_x_2614:
        /* <DEDUP_REMOVED lines=14> */
[C---:B------:R-:W-:Y:S02]  /*1c1e0*/  ISETP.GE.U32.AND P3, PT, R16.reuse, 0x4, PT ;  /* 0x000000041000780c */ /* 0x040fe40003f66070 */
[C---:B------:R-:W-:Y:S02]  /*1c1f0*/  ISETP.GE.U32.AND P4, PT, R16.reuse, 0x8, PT ;  /* 0x000000081000780c */ /* 0x040fe40003f86070 */
[C---:B------:R-:W-:Y:S01]  /*1c200*/  ISETP.GE.U32.AND P5, PT, R16.reuse, 0x10, PT ;  /* 0x000000101000780c */ /* 0x040fe20003fa6070 */
[----:B--2---:R-:W-:Y:S02]  /*1c210*/  @!P1 IMAD.MOV.U32 R5, RZ, RZ, R8 ;  /* 0x000000ffff059224 */ /* 0x004fe400078e0008 */
[----:B---3--:R-:W-:Y:S01]  /*1c220*/  @!P1 IMAD.MOV.U32 R7, RZ, RZ, R6 ;  /* 0x000000ffff079224 */ /* 0x008fe200078e0006 */
[----:B------:R-:W-:Y:S01]  /*1c230*/  ISETP.NE.AND P1, PT, R16, RZ, PT ;  /* 0x000000ff1000720c */ /* 0x000fe20003f25270 */
[----:B------:R-:W-:-:S02]  /*1c240*/  IMAD.MOV.U32 R6, RZ, RZ, RZ ;  /* 0x000000ffff067224 */ /* 0x000fc400078e00ff */
[----:B------:R-:W-:-:S04]  /*1c250*/  IMAD R2, R7, R5, RZ ;  /* 0x0000000507027224 */ /* 0x000fc800078e02ff */
[----:B------:R-:W-:-:S07]  /*1c260*/  IMAD.MOV.U32 R13, RZ, RZ, R2 ;  /* 0x000000ffff0d7224 */ /* 0x000fce00078e0002 */
[----:B------:R-:W-:Y:S05]  /*1c270*/  WARPSYNC.COLLECTIVE R15, `(.L_x_2615) ;  /* 0x000000000f087348 */ /* 0x000fea0003c00000 */
[----:B------:R0:W1:Y:S02]  /*1c280*/  SHFL.UP P6, R14, R13, R12, R11 ;  /* 0x0400000c0d0e7389 */ /* 0x00006400000c000b */
[----:B01----:R-:W-:Y:S01]  /*1c290*/  ENDCOLLECTIVE ;  /* 0x000000000000791b */ /* 0x003fe20003800000 */
.L_x_2615:
[----:B------:R-:W-:Y:S01]  /*1c2a0*/  IMAD.MOV.U32 R12, RZ, RZ, 0x2 ;  /* 0x00000002ff0c7424 */ /* 0x000fe200078e00ff */
[----:B------:R-:W-:-:S05]  /*1c2b0*/  SEL R3, R14, RZ, P1 ;  /* 0x000000ff0e037207 */ /* 0x000fca0000800000 */
[----:B------:R-:W-:-:S04]  /*1c2c0*/  IMAD.IADD R2, R2, 0x1, R3 ;  /* 0x0000000102027824 */ /* 0x000fc800078e0203 */
[----:B------:R-:W-:-:S07]  /*1c2d0*/  IMAD.MOV.U32 R13, RZ, RZ, R2 ;  /* 0x000000ffff0d7224 */ /* 0x000fce00078e0002 */
[----:B------:R-:W-:Y:S05]  /*1c2e0*/  WARPSYNC.COLLECTIVE R15, `(.L_x_2616) ;  /* 0x000000000f087348 */ /* 0x000fea0003c00000 */
[----:B------:R0:W1:Y:S02]  /*1c2f0*/  SHFL.UP P6, R14, R13, R12, R11 ;  /* 0x0400000c0d0e7389 */ /* 0x00006400000c000b */
[----:B01----:R-:W-:Y:S01]  /*1c300*/  ENDCOLLECTIVE ;  /* 0x000000000000791b */ /* 0x003fe20003800000 */
.L_x_2616:
[----:B------:R-:W-:Y:S01]  /*1c310*/  IMAD.MOV.U32 R12, RZ, RZ, 0x4 ;  /* 0x00000004ff0c7424 */ /* 0x000fe200078e00ff */
[----:B------:R-:W-:-:S05]  /*1c320*/  SEL R3, R14, RZ, P2 ;  /* 0x000000ff0e037207 */ /* 0x000fca0001000000 */
[----:B------:R-:W-:-:S04]  /*1c330*/  IMAD.IADD R2, R2, 0x1, R3 ;  /* 0x0000000102027824 */ /* 0x000fc800078e0203 */
[----:B------:R-:W-:-:S07]  /*1c340*/  IMAD.MOV.U32 R13, RZ, RZ, R2 ;  /* 0x000000ffff0d7224 */ /* 0x000fce00078e0002 */
[----:B------:R-:W-:Y:S05]  /*1c350*/  WARPSYNC.COLLECTIVE R15, `(.L_x_2617) ;  /* 0x000000000f087348 */ /* 0x000fea0003c00000 */
[----:B------:R0:W1:Y:S02]  /*1c360*/  SHFL.UP P6, R14, R13, R12, R11 ;  /* 0x0400000c0d0e7389 */ /* 0x00006400000c000b */
[----:B01----:R-:W-:Y:S01]  /*1c370*/  ENDCOLLECTIVE ;  /* 0x000000000000791b */ /* 0x003fe20003800000 */
.L_x_2617:
[----:B------:R-:W-:Y:S01]  /*1c380*/  IMAD.MOV.U32 R12, RZ, RZ, 0x8 ;  /* 0x00000008ff0c7424 */ /* 0x000fe200078e00ff */
[----:B------:R-:W-:-:S05]  /*1c390*/  SEL R3, R14, RZ, P3 ;  /* 0x000000ff0e037207 */ /* 0x000fca0001800000 */
[----:B------:R-:W-:-:S04]  /*1c3a0*/  IMAD.IADD R2, R2, 0x1, R3 ;  /* 0x0000000102027824 */ /* 0x000fc800078e0203 */
[----:B------:R-:W-:-:S07]  /*1c3b0*/  IMAD.MOV.U32 R13, RZ, RZ, R2 ;  /* 0x000000ffff0d7224 */ /* 0x000fce00078e0002 */
[----:B------:R-:W-:Y:S05]  /*1c3c0*/  WARPSYNC.COLLECTIVE R15, `(.L_x_2618) ;  /* 0x000000000f087348 */ /* 0x000fea0003c00000 */
[----:B------:R0:W1:Y:S02]  /*1c3d0*/  SHFL.UP P6, R14, R13, R12, R11 ;  /* 0x0400000c0d0e7389 */ /* 0x00006400000c000b */
[----:B01----:R-:W-:Y:S01]  /*1c3e0*/  ENDCOLLECTIVE ;  /* 0x000000000000791b */ /* 0x003fe20003800000 */
.L_x_2618:
[----:B------:R-:W-:Y:S01]  /*1c3f0*/  IMAD.MOV.U32 R12, RZ, RZ, 0x10 ;  /* 0x00000010ff0c7424 */ /* 0x000fe200078e00ff */
[----:B------:R-:W-:-:S05]  /*1c400*/  SEL R3, R14, RZ, P4 ;  /* 0x000000ff0e037207 */ /* 0x000fca0002000000 */
[----:B------:R-:W-:-:S04]  /*1c410*/  IMAD.IADD R2, R2, 0x1, R3 ;  /* 0x0000000102027824 */ /* 0x000fc800078e0203 */
[----:B------:R-:W-:-:S07]  /*1c420*/  IMAD.MOV.U32 R13, RZ, RZ, R2 ;  /* 0x000000ffff0d7224 */ /* 0x000fce00078e0002 */
[----:B------:R-:W-:Y:S05]  /*1c430*/  WARPSYNC.COLLECTIVE R15, `(.L_x_2619) ;  /* 0x000000000f087348 */ /* 0x000fea0003c00000 */
[----:B------:R0:W1:Y:S02]  /*1c440*/  SHFL.UP P6, R14, R13, R12, R11 ;  /* 0x0400000c0d0e7389 */ /* 0x00006400000c000b */
[----:B01----:R-:W-:Y:S01]  /*1c450*/  ENDCOLLECTIVE ;  /* 0x000000000000791b */ /* 0x003fe20003800000 */
.L_x_2619:
        /* <DEDUP_REMOVED lines=8> */
.L_x_2620:
[----:B------:R-:W-:Y:S05]  /*1c4e0*/  BRA `(.L_x_2621) ;  /* 0xffffffd800f87947 */ /* 0x000fea000383ffff */
.L_x_2565:
        /* <DEDUP_REMOVED lines=8> */
.L_x_2623:
[----:B------:R-:W-:Y:S05]  /*1c570*/  BSYNC B0 ;  /* 0x0000000000007941 */ /* 0x000fea0003800000 */
.L_x_2622:
        /* <DEDUP_REMOVED lines=9> */
.L_x_2624:
[----:B------:R-:W-:Y:S01]  /*1c610*/  IMAD.MOV.U32 R12, RZ, RZ, 0x4 ;  /* 0x00000004ff0c7424 */ /* 0x000fe200078e00ff */
[----:B------:R-:W-:-:S05]  /*1c620*/  SEL R3, R14, RZ, P2 ;  /* 0x000000ff0e037207 */ /* 0x000fca0001000000 */
[----:B------:R-:W-:-:S04]  /*1c630*/  IMAD.IADD R2, R2, 0x1, R3 ;  /* 0x0000000102027824 */ /* 0x000fc800078e0203 */
[----:B------:R-:W-:-:S07]  /*1c640*/  IMAD.MOV.U32 R13, RZ, RZ, R2 ;  /* 0x000000ffff0d7224 */ /* 0x000fce00078e0002 */
[----:B------:R-:W-:Y:S05]  /*1c650*/  WARPSYNC.COLLECTIVE R15, `(.L_x_2625) ;  /* 0x000000000f087348 */ /* 0x000fea0003c00000 */
[----:B------:R0:W1:Y:S02]  /*1c660*/  SHFL.UP P6, R14, R13, R12, R11 ;  /* 0x0400000c0d0e7389 */ /* 0x00006400000c000b */
[----:B01----:R-:W-:Y:S01]  /*1c670*/  ENDCOLLECTIVE ;  /* 0x000000000000791b */ /* 0x003fe20003800000 */
.L_x_2625:
[----:B------:R-:W-:Y:S01]  /*1c680*/  IMAD.MOV.U32 R12, RZ, RZ, 0x8 ;  /* 0x00000008ff0c7424 */ /* 0x000fe200078e00ff */
[----:B------:R-:W-:-:S05]  /*1c690*/  SEL R3, R14, RZ, P3 ;  /* 0x000000ff0e037207 */ /* 0x000fca0001800000 */
[----:B------:R-:W-:-:S04]  /*1c6a0*/  IMAD.IADD R2, R2, 0x1, R3 ;  /* 0x0000000102027824 */ /* 0x000fc800078e0203 */
[----:B------:R-:W-:-:S07]  /*1c6b0*/  IMAD.MOV.U32 R13, RZ, RZ, R2 ;  /* 0x000000ffff0d7224 */ /* 0x000fce00078e0002 */
[----:B------:R-:W-:Y:S05]  /*1c6c0*/  WARPSYNC.COLLECTIVE R15, `(.L_x_2626) ;  /* 0x000000000f087348 */ /* 0x000fea0003c00000 */
[----:B------:R0:W1:Y:S02]  /*1c6d0*/  SHFL.UP P6, R14, R13, R12, R11 ;  /* 0x0400000c0d0e7389 */ /* 0x00006400000c000b */
[----:B01----:R-:W-:Y:S01]  /*1c6e0*/  ENDCOLLECTIVE ;  /* 0x000000000000791b */ /* 0x003fe20003800000 */
.L_x_2626:
[----:B------:R-:W-:Y:S01]  /*1c6f0*/  IMAD.MOV.U32 R12, RZ, RZ, 0x10 ;  /* 0x00000010ff0c7424 */ /* 0x000fe200078e00ff */
[----:B------:R-:W-:-:S05]  /*1c700*/  SEL R3, R14, RZ, P4 ;  /* 0x000000ff0e037207 */ /* 0x000fca0002000000 */
[----:B------:R-:W-:-:S04]  /*1c710*/  IMAD.IADD R2, R2, 0x1, R3 ;  /* 0x0000000102027824 */ /* 0x000fc800078e0203 */
[----:B------:R-:W-:-:S07]  /*1c720*/  IMAD.MOV.U32 R13, RZ, RZ, R2 ;  /* 0x000000ffff0d7224 */ /* 0x000fce00078e0002 */
[----:B------:R-:W-:Y:S05]  /*1c730*/  WARPSYNC.COLLECTIVE R15, `(.L_x_2627) ;  /* 0x000000000f087348 */ /* 0x000fea0003c00000 */
[----:B------:R0:W1:Y:S02]  /*1c740*/  SHFL.UP P6, R14, R13, R12, R11 ;  /* 0x0400000c0d0e7389 */ /* 0x00006400000c000b */
[----:B01----:R-:W-:Y:S01]  /*1c750*/  ENDCOLLECTIVE ;  /* 0x000000000000791b */ /* 0x003fe20003800000 */
.L_x_2627:
        /* <DEDUP_REMOVED lines=8> */
.L_x_2628:
[----:B------:R-:W-:Y:S05]  /*1c7e0*/  BRA `(.L_x_2629) ;  /* 0xffffffd800e47947 */ /* 0x000fea000383ffff */
.L_x_2567:
[----:B------:R-:W-:Y:S01]  /*1c7f0*/  BSSY B0, `(.L_x_2630) ;  /* 0x0000006000007945 */ /* 0x000fe20003800000 */
[----:B------:R-:W-:Y:S01]  /*1c800*/  PLOP3.LUT P6, PT, P6, PT, PT, 0x8, 0x0 ;  /* 0x000000000000781c */ /* 0x000fe200037ce170 */
[----:B------:R-:W-:-:S12]  /*1c810*/  IMAD.MOV.U32 R15, RZ, RZ, -0x1 ;  /* 0xffffffffff0f7424 */ /* 0x000fd800078e00ff */
[----:B0-----:R-:W-:Y:S05]  /*1c820*/  WARPSYNC.COLLECTIVE R15, `(.L_x_2631) ;  /* 0x000000000f087348 */ /* 0x001fea0003c00000 */
[----:B------:R-:W-:Y:S01]  /*1c830*/  VOTE.ANY R14, PT, P6 ;  /* 0x00000000000e7806 */ /* 0x000fe200030e0100 */
[----:B0-----:R-:W-:Y:S06]  /*1c840*/  ENDCOLLECTIVE ;  /* 0x000000000000791b */ /* 0x001fec0003800000 */
.L_x_2631:
[----:B------:R-:W-:Y:S05]  /*1c850*/  BSYNC B0 ;  /* 0x0000000000007941 */ /* 0x000fea0003800000 */
.L_x_2630:
[----:B------:R0:W5:Y:S01]  /*1c860*/  LDL.LU R16, [R1+0xc] ;  /* 0x00000c0001107983 */ /* 0x0001620000300800 */
[----:B------:R-:W-:Y:S02]  /*1c870*/  IMAD.MOV.U32 R3, RZ, RZ, R14 ;  /* 0x000000ffff037224 */ /* 0x000fe400078e000e */
[----:B------:R-:W-:Y:S02]  /*1c880*/  IMAD.MOV.U32 R13, RZ, RZ, R5 ;  /* 0x000000ffff0d7224 */ /* 0x000fe400078e0005 */
[----:B------:R-:W1:Y:S01]  /*1c890*/  POPC R10, R3 ;  /* 0x00000003000a7309 */ /* 0x000e620000000000 */
[----:B------:R-:W-:Y:S02]  /*1c8a0*/  IMAD.MOV.U32 R11, RZ, RZ, 0x1f ;  /* 0x0000001fff0b7424 */ /* 0x000fe400078e00ff */
[----:B------:R-:W-:Y:S02]  /*1c8b0*/  IMAD.MOV.U32 R15, RZ, RZ, -0x1 ;  /* 0xffffffffff0f7424 */ /* 0x000fe400078e00ff */
[----:B01----:R-:W-:-:S07]  /*1c8c0*/  IMAD.MOV.U32 R12, RZ, RZ, R10 ;  /* 0x000000ffff0c7224 */ /* 0x003fce00078e000a */
[----:B-----5:R-:W-:Y:S05]  /*1c8d0*/  WARPSYNC.COLLECTIVE R15, `(.L_x_2632) ;  /* 0x000000000f087348 */ /* 0x020fea0003c00000 */
[----:B------:R0:W1:Y:S02]  /*1c8e0*/  SHFL.IDX P6, R14, R13, R12, R11 ;  /* 0x0000000c0d0e7389 */ /* 0x00006400000c000b */
[----:B01---5:R-:W-:Y:S01]  /*1c8f0*/  ENDCOLLECTIVE ;  /* 0x000000000000791b */ /* 0x023fe20003800000 */
.L_x_2632:
[----:B------:R-:W-:Y:S02]  /*1c900*/  IMAD.MOV.U32 R13, RZ, RZ, R7 ;  /* 0x000000ffff0d7224 */ /* 0x000fe400078e0007 */
[----:B------:R-:W-:-:S07]  /*1c910*/  IMAD.MOV.U32 R0, RZ, RZ, R14 ;  /* 0x000000ffff007224 */ /* 0x000fce00078e000e */
[----:B------:R-:W-:Y:S05]  /*1c920*/  WARPSYNC.COLLECTIVE R15, `(.L_x_2633) ;  /* 0x000000000f087348 */ /* 0x000fea0003c00000 */
[----:B------:R0:W1:Y:S02]  /*1c930*/  SHFL.IDX P6, R14, R13, R12, R11 ;  /* 0x0000000c0d0e7389 */ /* 0x00006400000c000b */
[----:B01----:R-:W-:Y:S01]  /*1c940*/  ENDCOLLECTIVE ;  /* 0x000000000000791b */ /* 0x003fe20003800000 */
.L_x_2633:
[----:B------:R-:W-:Y:S02]  /*1c950*/  IMAD.MOV.U32 R7, RZ, RZ, R14 ;  /* 0x000000ffff077224 */ /* 0x000fe400078e000e */
[----:B------:R-:W-:-:S05]  /*1c960*/  IMAD.IADD R5, R10, 0x1, R16 ;  /* 0x000000010a057824 */ /* 0x000fca00078e0210 */
[----:B------:R1:W-:Y:S01]  /*1c970*/  STL [R1+0xc], R5 ;  /* 0x00000c0501007387 */ /* 0x0003e20000100800 */
[----:B------:R-:W-:Y:S05]  /*1c980*/  BRA `(.L_x_2634) ;  /* 0xffffffd800c47947 */ /* 0x000fea000383ffff */
.L_x_2569:
[----:B------:R-:W-:Y:S01]  /*1c990*/  BSSY B0, `(.L_x_2635) ;  /* 0x0000007000007945 */ /* 0x000fe20003800000 */
[----:B------:R-:W-:Y:S02]  /*1c9a0*/  IMAD.MOV.U32 R13, RZ, RZ, R2 ;  /* 0x000000ffff0d7224 */ /* 0x000fe400078e0002 */
[----:B------:R-:W-:Y:S02]  /*1c9b0*/  IMAD.MOV.U32 R11, RZ, RZ, 0x1f ;  /* 0x0000001fff0b7424 */ /* 0x000fe400078e00ff */
[----:B------:R-:W-:-:S07]  /*1c9c0*/  IMAD.MOV.U32 R15, RZ, RZ, -0x1 ;  /* 0xffffffffff0f7424 */ /* 0x000fce00078e00ff */
[----:B01-3--:R-:W-:Y:S05]  /*1c9d0*/  WARPSYNC.COLLECTIVE R15, `(.L_x_2636) ;  /* 0x000000000f087348 */ /* 0x00bfea0003c00000 */
[----:B------:R2:W4:Y:S02]  /*1c9e0*/  SHFL.IDX P6, R14, R13, R12, R11 ;  /* 0x0000000c0d0e7389 */ /* 0x00052400000c000b */
[----:B01234-:R-:W-:Y:S01]  /*1c9f0*/  ENDCOLLECTIVE ;  /* 0x000000000000791b */ /* 0x01ffe20003800000 */
.L_x_2636:
[----:B------:R-:W-:Y:S05]  /*1ca00*/  BSYNC B0 ;  /* 0x0000000000007941 */ /* 0x000fea0003800000 */
.L_x_2635:
[----:B------:R-:W-:Y:S01]  /*1ca10*/  IMAD.MOV.U32 R6, RZ, RZ, R14 ;  /* 0x000000ffff067224 */ /* 0x000fe200078e000e */
[----:B------:R-:W-:Y:S06]  /*1ca20*/  BRA `(.L_x_2568) ;  /* 0xffffffd800b47947 */ /* 0x000fec000383ffff */
.L_x_2575:
[----:B0-----:R0:W1:Y:S02]  /*1ca30*/  SYNCS.PHASECHK.TRANS64.TRYWAIT P0, [R0+URZ+0x28c20], R3 ;  /* 0x028c2003000075a7 */ /* 0x001064000800017f */
[----:B-1----:R-:W-:Y:S05]  /*1ca40*/  @!P0 NANOSLEEP.SYNCS 0x989680 ;  /* 0x009896800000895d */ /* 0x002fea0003900000 */
[----:B------:R-:W1:Y:S02]  /*1ca50*/  @!P0 SYNCS.PHASECHK.TRANS64 P0, [R0+URZ+0x28c20], R3 ;  /* 0x028c2003000085a7 */ /* 0x000e64000800007f */
[----:B-1----:R-:W-:Y:S05]  /*1ca60*/  @!P0 BRA `(.L_x_2575) ;  /* 0xfffffffc00f08947 */ /* 0x002fea000383ffff */
[----:B------:R-:W-:Y:S05]  /*1ca70*/  BRA `(.L_x_2637) ;  /* 0xffffffe400507947 */ /* 0x000fea000383ffff */
.L_x_2576:
        /* <DEDUP_REMOVED lines=11> */
.L_x_2639:
[----:B------:R-:W-:Y:S05]  /*1cb30*/  BSYNC B0 ;  /* 0x0000000000007941 */ /* 0x000fea0003800000 */
.L_x_2638:
[----:B------:R-:W-:Y:S05]  /*1cb40*/  BRA `(.L_x_2640) ;  /* 0xffffffe400387947 */ /* 0x000fea000383ffff */
.L_x_2579:
[----:B------:R-:W-:Y:S01]  /*1cb50*/  BSSY B1, `(.L_x_2641) ;  /* 0x0000006000017945 */ /* 0x000fe20003800000 */
[----:B------:R-:W-:-:S07]  /*1cb60*/  IMAD.MOV.U32 R15, RZ, RZ, -0x1 ;  /* 0xffffffffff0f7424 */ /* 0x000fce00078e00ff */
[----:B01----:R-:W-:Y:S05]  /*1cb70*/  WARPSYNC.COLLECTIVE R15, `(.L_x_2642) ;  /* 0x000000000f0c7348 */ /* 0x003fea0003c00000 */
[----:B------:R-:W-:Y:S02]  /*1cb80*/  ELECT P6, UR62, PT ;  /* 0x00000000003e782f */ /* 0x000fe400038c0000 */
[----:B------:R-:W-:Y:S01]  /*1cb90*/  MOV R14, UR62 ;  /* 0x0000003e000e7c02 */ /* 0x000fe20008000f00 */
[----:B01----:R-:W-:Y:S10]  /*1cba0*/  ENDCOLLECTIVE ;  /* 0x000000000000791b */ /* 0x003ff40003800000 */
.L_x_2642:
[----:B------:R-:W-:Y:S05]  /*1cbb0*/  BSYNC B1 ;  /* 0x0000000000017941 */ /* 0x000fea0003800000 */
.L_x_2641:
[----:B------:R-:W-:Y:S05]  /*1cbc0*/  BRA `(.L_x_2643) ;  /* 0xffffffe400307947 */ /* 0x000fea000383ffff */
.L_x_2581:
[----:B0-----:R0:W1:Y:S02]  /*1cbd0*/  SYNCS.PHASECHK.TRANS64.TRYWAIT P0, [R6+URZ], R5 ;  /* 0x00000005060075a7 */ /* 0x001064000800017f */
[----:B-1----:R-:W-:Y:S05]  /*1cbe0*/  @!P0 NANOSLEEP.SYNCS 0x989680 ;  /* 0x009896800000895d */ /* 0x002fea0003900000 */
[----:B------:R-:W1:Y:S02]  /*1cbf0*/  @!P0 SYNCS.PHASECHK.TRANS64 P0, [R6+URZ], R5 ;  /* 0x00000005060085a7 */ /* 0x000e64000800007f */
[----:B-1----:R-:W-:Y:S05]  /*1cc00*/  @!P0 BRA `(.L_x_2581) ;  /* 0xfffffffc00f08947 */ /* 0x002fea000383ffff */
[----:B------:R-:W-:Y:S05]  /*1cc10*/  BRA `(.L_x_2644) ;  /* 0xffffffe4006c7947 */ /* 0x000fea000383ffff */
.L_x_2582:
[----:B-1----:R1:W2:Y:S02]  /*1cc20*/  SYNCS.PHASECHK.TRANS64.TRYWAIT P0, [R7+URZ], R2 ;  /* 0x00000002070075a7 */ /* 0x0022a4000800017f */
[----:B--2---:R-:W-:Y:S05]  /*1cc30*/  @!P0 NANOSLEEP.SYNCS 0x989680 ;  /* 0x009896800000895d */ /* 0x004fea0003900000 */
[----:B------:R-:W2:Y:S02]  /*1cc40*/  @!P0 SYNCS.PHASECHK.TRANS64 P0, [R7+URZ], R2 ;  /* 0x00000002070085a7 */ /* 0x000ea4000800007f */
[----:B--2---:R-:W-:Y:S05]  /*1cc50*/  @!P0 BRA `(.L_x_2582) ;  /* 0xfffffffc00f08947 */ /* 0x004fea000383ffff */
[----:B------:R-:W-:Y:S05]  /*1cc60*/  BRA `(.L_x_2645) ;  /* 0xffffffe400607947 */ /* 0x000fea000383ffff */
.L_x_2584:
[----:B--2---:R2:W3:Y:S02]  /*1cc70*/  SYNCS.PHASECHK.TRANS64.TRYWAIT P0, [R4+URZ], R5 ;  /* 0x00000005040075a7 */ /* 0x0044e4000800017f */
[----:B---3--:R-:W-:Y:S05]  /*1cc80*/  @!P0 NANOSLEEP.SYNCS 0x989680 ;  /* 0x009896800000895d */ /* 0x008fea0003900000 */
[----:B------:R-:W3:Y:S02]  /*1cc90*/  @!P0 SYNCS.PHASECHK.TRANS64 P0, [R4+URZ], R5 ;  /* 0x00000005040085a7 */ /* 0x000ee4000800007f */
[----:B---3--:R-:W-:Y:S05]  /*1cca0*/  @!P0 BRA `(.L_x_2584) ;  /* 0xfffffffc00f08947 */ /* 0x008fea000383ffff */
[----:B------:R-:W-:Y:S05]  /*1ccb0*/  BRA `(.L_x_2646) ;  /* 0xffffffe400687947 */ /* 0x000fea000383ffff */
.L_x_2647:
        /* <DEDUP_REMOVED lines=12> */
.L_x_6047:


//--------------------- .text._ZN7cutlass13device_kernelIN5flash11enable_sm90INS1_16FlashAttnFwdSm90INS1_25CollectiveMainloopFwdSm90ILi2EN4cute5tupleIJNS5_1CILi1EEES8_S8_EEENS6_IJNS7_ILi64EEESA_SA_EEELi512ENS_6half_tEfNS_4arch4Sm90ELb0ELb1ELb1ELb1ELb0ELb1ELb0ELb0ELb0ELb1ELb1ELb0EEENS1_21CollectiveEpilogueFwdINS6_IJSA_NS7_ILi512EEESA_EEES9_SC_SE_Li256ELb1ELb1ELb1ELb0EEENS1_36VarlenDynamicPersistentTileSchedulerILi64ELi64ELi256ELi128ELb1ELb1ELb1ELb1ELb0ELb1EEEEEEEEEvNT_6ParamsE --------------------------
	.section	.text._ZN7cutlass13device_kernelIN5flash11enable_sm90INS1_16FlashAttnFwdSm90INS1_25CollectiveMainloopFwdSm90ILi2EN4cute5tupleIJNS5_1CILi1EEES8_S8_EEENS6_IJNS7_ILi64EEESA_SA_EEELi512ENS_6half_tEfNS_4arch4Sm90ELb0ELb1ELb1ELb1ELb0ELb1ELb0ELb0ELb0ELb1ELb1ELb0EEENS1_21CollectiveEpilogueFwdINS6_IJSA_NS7_ILi512EEESA_EEES9_SC_SE_Li256ELb1ELb1ELb1ELb0EEENS1_36VarlenDynamicPersistentTileSchedulerILi64ELi64ELi256ELi128ELb1ELb1ELb1ELb1ELb0ELb1EEEEEEEEEvNT_6ParamsE,"ax",@progbits
	.align	128
.text._ZN7cutlass13device_kernelIN5flash11enable_sm90INS1_16FlashAttnFwdSm90INS1_25CollectiveMainloopFwdSm90ILi2EN4cute5tupleIJNS5_1CILi1EEES8_S8_EEENS6_IJNS7_ILi64EEESA_SA_EEELi512ENS_6half_tEfNS_4arch4Sm90ELb0ELb1ELb1ELb1ELb0ELb1ELb0ELb0ELb0ELb1ELb1ELb0EEENS1_21CollectiveEpilogueFwdINS6_IJSA_NS7_ILi512EEESA_EEES9_SC_SE_Li256ELb1ELb1ELb1ELb0EEENS1_36VarlenDynamicPersistentTileSchedulerILi64ELi64ELi256ELi128ELb1ELb1ELb1ELb1ELb0ELb1EEEEEEEEEvNT_6ParamsE:
        .type           _ZN7cutlass13device_kernelIN5flash11enable_sm90INS1_16FlashAttnFwdSm90INS1_25CollectiveMainloopFwdSm90ILi2EN4cute5tupleIJNS5_1CILi1EEES8_S8_EEENS6_IJNS7_ILi64EEESA_SA_EEELi512ENS_6half_tEfNS_4arch4Sm90ELb0ELb1ELb1ELb1ELb0ELb1ELb0ELb0ELb0ELb1ELb1ELb0EEENS1_21CollectiveEpilogueFwdINS6_IJSA_NS7_ILi512EEESA_EEES9_SC_SE_Li256ELb1ELb1ELb1ELb0EEENS1_36VarlenDynamicPersistentTileSchedulerILi64ELi64ELi256ELi128ELb1ELb1ELb1ELb1ELb0ELb1EEEEEEEEEvNT_6ParamsE,@function
        .size           _ZN7cutlass13device_kernelIN5flash11enable_sm90INS1_16FlashAttnFwdSm90INS1_25CollectiveMainloopFwdSm90ILi2EN4cute5tupleIJNS5_1CILi1EEES8_S8_EEENS6_IJNS7_ILi64EEESA_SA_EEELi512ENS_6half_tEfNS_4arch4Sm90ELb0ELb1ELb1ELb1ELb0ELb1ELb0ELb0ELb0ELb1ELb1ELb0EEENS1_21CollectiveEpilogueFwdINS6_IJSA_NS7_ILi512EEESA_EEES9_SC_SE_Li256ELb1ELb1ELb1ELb0EEENS1_36VarlenDynamicPersistentTileSchedulerILi64ELi64ELi256ELi128ELb1ELb1ELb1ELb1ELb0ELb1EEEEEEEEEvNT_6ParamsE,(.L_x_6048 - _ZN7cutlass13device_kernelIN5flash11enable_sm90INS1_16FlashAttnFwdSm90INS1_25CollectiveMainloopFwdSm90ILi2EN4cute5tupleIJNS5_1CILi1EEES8_S8_EEENS6_IJNS7_ILi64EEESA_SA_EEELi512ENS_6half_tEfNS_4arch4Sm90ELb0ELb1ELb1ELb1ELb0ELb1ELb0ELb0ELb0ELb1ELb1ELb0EEENS1_21CollectiveEpilogueFwdINS6_IJSA_NS7_ILi512EEESA_EEES9_SC_SE_Li256ELb1ELb1ELb1ELb0EEENS1_36VarlenDynamicPersistentTileSchedulerILi64ELi64ELi256ELi128ELb1ELb1ELb1ELb1ELb0ELb1EEEEEEEEEvNT_6ParamsE)
        .other          _ZN7cutlass13device_kernelIN5flash11enable_sm90INS1_16FlashAttnFwdSm90INS1_25CollectiveMainloopFwdSm90ILi2EN4cute5tupleIJNS5_1CILi1EEES8_S8_EEENS6_IJNS7_ILi64EEESA_SA_EEELi512ENS_6half_tEfNS_4arch4Sm90ELb0ELb1ELb1ELb1ELb0ELb1ELb0ELb0ELb0ELb1ELb1ELb0EEENS1_21CollectiveEpilogueFwdINS6_IJSA_NS7_ILi512EEESA_EEES9_SC_SE_Li256ELb1ELb1ELb1ELb0EEENS1_36VarlenDynamicPersistentTileSchedulerILi64ELi64ELi256ELi128ELb1ELb1ELb1ELb1ELb0ELb1EEEEEEEEEvNT_6ParamsE,@"STO_CUDA_ENTRY STV_DEFAULT"
_ZN7cutlass13device_kernelIN5flash11enable_sm90INS1_16FlashAttnFwdSm90INS1_25CollectiveMainloopFwdSm90ILi2EN4cute5tupleIJNS5_1CILi1EEES8_S8_EEENS6_IJNS7_ILi64EEESA_SA_EEELi512ENS_6half_tEfNS_4arch4Sm90ELb0ELb1ELb1ELb1ELb0ELb1ELb0ELb0ELb0ELb1ELb1ELb0EEENS1_21CollectiveEpilogueFwdINS6_IJSA_NS7_ILi512EEESA_EEES9_SC_SE_Li256ELb1ELb1ELb1ELb0EEENS1_36VarlenDynamicPersistentTileSchedulerILi64ELi64ELi256ELi128ELb1ELb1ELb1ELb1ELb0ELb1EEEEEEEEEvNT_6ParamsE:
        /* <DEDUP_REMOVED lines=24> */
.L_x_2649:
[----:B------:R-:W-:Y:S05]  /*0180*/  BSYNC B0 ;  /* 0x0000000000007941 */ /* 0x000fea0003800000 */
.L_x_2648:
        /* <DEDUP_REMOVED lines=37> */
.L_x_2650:
        /* <DEDUP_REMOVED lines=22> */
.L_x_2651:
        /* <DEDUP_REMOVED lines=18> */
.L_x_2652:
        /* <DEDUP_REMOVED lines=22> */
.L_x_2653:
        /* <DEDUP_REMOVED lines=22> */
.L_x_2654:
        /* <DEDUP_REMOVED lines=8> */
.L_x_2657:
        /* <DEDUP_REMOVED lines=34> */
[----:B------:R-:W-:Y:S01]  /*0bc0*/  LOP3.LUT R9, R7, 0xffffff80, RZ, 0xc0, !PT ;  /* 0xffffff8007097812 */ /* 0x000fe200078ec0ff */
[C---:B------:R-:W-:Y:S01]  /*0bd0*/  IMAD.IADD R13, R6.reuse, 0x1, -R13 ;  /* 0x00000001060d7824 */ /* 0x040fe200078e0a0d */
[--C-:B------:R-:W-:Y:S01]  /*0be0*/  SHF.R.S32.HI R203, RZ, 0x5, R4.reuse ;  /* 0x00000005ffcb7819 */ /* 0x100fe20000011404 */
[----:B------:R-:W-:Y:S01]  /*0bf0*/  IMAD.IADD R3, R6, 0x1, -R3 ;  /* 0x0000000106037824 */ /* 0x000fe200078e0a03 */
[----:B------:R-:W-:Y:S01]  /*0c00*/  LEA.HI R0, R0, R5, RZ, 0x1 ;  /* 0x0000000500007211 */ /* 0x000fe200078f08ff */
[----:B------:R-:W-:Y:S01]  /*0c10*/  IMAD.IADD R9, R6, 0x1, -R9 ;  /* 0x0000000106097824 */ /* 0x000fe200078e0a09 */
[----:B------:R-:W-:Y:S01]  /*0c20*/  LOP3.LUT R11, R10, 0xfffffffc, RZ, 0xc0, !PT ;  /* 0xfffffffc0a0b7812 */ /* 0x000fe200078ec0ff */
[----:B------:R-:W-:Y:S01]  /*0c30*/  IMAD.SHL.U32 R193, R13, 0x8, RZ ;  /* 0x000000080dc17824 */ /* 0x000fe200078e00ff */
[----:B------:R-:W-:Y:S02]  /*0c40*/  SHF.R.S32.HI R4, RZ, 0x1f, R4 ;  /* 0x0000001fff047819 */ /* 0x000fe40000011404 */
[----:B------:R-:W-:Y:S01]  /*0c50*/  SHF.R.S32.HI R8, RZ, 0x1f, R3 ;  /* 0x0000001fff087819 */ /* 0x000fe20000011403 */
[----:B------:R-:W-:Y:S01]  /*0c60*/  IMAD.IADD R188, R6, 0x1, -R11 ;  /* 0x0000000106bc7824 */ /* 0x000fe200078e0a0b */
[----:B------:R-:W-:Y:S01]  /*0c70*/  LOP3.LUT R0, R0, 0x1ffffffe, RZ, 0xc0, !PT ;  /* 0x1ffffffe00007812 */ /* 0x000fe200078ec0ff */
[C---:B------:R-:W-:Y:S01]  /*0c80*/  VIADD R212, R193.reuse, 0x40 ;  /* 0x00000040c1d47836 */ /* 0x040fe20000000000 */
[----:B------:R-:W-:Y:S01]  /*0c90*/  LEA.HI R4, R4, R203, RZ, 0x2 ;  /* 0x000000cb04047211 */ /* 0x000fe200078f10ff */
[----:B------:R-:W-:Y:S01]  /*0ca0*/  VIADD R210, R193, 0xc0 ;  /* 0x000000c0c1d27836 */ /* 0x000fe20000000000 */
[----:B------:R-:W-:Y:S01]  /*0cb0*/  SHF.R.S32.HI R6, RZ, 0x1f, R9 ;  /* 0x0000001fff067819 */ /* 0x000fe20000011409 */
[----:B------:R-:W-:Y:S01]  /*0cc0*/  IMAD.IADD R0, R5, 0x1, -R0 ;  /* 0x0000000105007824 */ /* 0x000fe200078e0a00 */
[----:B------:R-:W-:Y:S01]  /*0cd0*/  LEA.HI R12, R8, R3, RZ, 0x3 ;  /* 0x00000003080c7211 */ /* 0x000fe200078f18ff */
[C---:B------:R-:W-:Y:S01]  /*0ce0*/  VIADD R211, R193.reuse, 0x80 ;  /* 0x00000080c1d37836 */ /* 0x040fe20000000000 */
[----:B------:R-:W-:Y:S01]  /*0cf0*/  SHF.R.S32.HI R20, RZ, 0x7, R7 ;  /* 0x00000007ff147819 */ /* 0x000fe20000011407 */
[----:B------:R-:W-:Y:S01]  /*0d00*/  IMAD.SHL.U32 R0, R0, 0x8, RZ ;  /* 0x0000000800007824 */ /* 0x000fe200078e00ff */
[----:B------:R-:W-:Y:S01]  /*0d10*/  LOP3.LUT R4, R4, 0x3ffffc, RZ, 0xc0, !PT ;  /* 0x003ffffc04047812 */ /* 0x000fe200078ec0ff */
[----:B------:R-:W-:Y:S01]  /*0d20*/  VIADD R209, R193, 0x100 ;  /* 0x00000100c1d17836 */ /* 0x000fe20000000000 */
[----:B------:R-:W-:Y:S01]  /*0d30*/  LEA.HI R5, R6, R9, RZ, 0x2 ;  /* 0x0000000906057211 */ /* 0x000fe200078f10ff */
[----:B------:R-:W-:Y:S01]  /*0d40*/  IMAD R15, R20, 0x100, R3 ;  /* 0x00000100140f7824 */ /* 0x000fe200078e0203 */
[C---:B------:R-:W-:Y:S01]  /*0d50*/  LOP3.LUT R14, R12.reuse, 0xfffffff8, RZ, 0xc0, !PT ;  /* 0xfffffff80c0e7812 */ /* 0x040fe200078ec0ff */
[----:B------:R-:W-:Y:S01]  /*0d60*/  IMAD.IADD R4, R203, 0x1, -R4 ;  /* 0x00000001cb047824 */ /* 0x000fe200078e0a04 */
[----:B------:R-:W-:Y:S01]  /*0d70*/  SHF.R.S32.HI R184, RZ, 0x2, R10 ;  /* 0x00000002ffb87819 */ /* 0x000fe2000001140a */
[----:B------:R-:W-:Y:S01]  /*0d80*/  IMAD.SHL.U32 R12, R12, 0x40, RZ ;  /* 0x000000400c0c7824 */ /* 0x000fe200078e00ff */
[--C-:B------:R-:W-:Y:S01]  /*0d90*/  SHF.R.S32.HI R8, RZ, 0x2, R5.reuse ;  /* 0x00000002ff087819 */ /* 0x100fe20000011405 */
[----:B------:R-:W-:Y:S01]  /*0da0*/  IMAD.IADD R14, R3, 0x1, -R14 ;  /* 0x00000001030e7824 */ /* 0x000fe200078e0a0e */
[----:B------:R-:W-:Y:S01]  /*0db0*/  SHF.R.S32.HI R11, RZ, 0x1f, R5 ;  /* 0x0000001fff0b7819 */ /* 0x000fe20000011405 */
[----:B------:R-:W-:Y:S01]  /*0dc0*/  IMAD R17, R4, 0x10, R15 ;  /* 0x0000001004117824 */ /* 0x000fe200078e020f */
[----:B------:R-:W-:Y:S01]  /*0dd0*/  LOP3.LUT R4, R5, 0x7ffffffc, RZ, 0xc0, !PT ;  /* 0x7ffffffc05047812 */ /* 0x000fe200078ec0ff */
[----:B------:R-:W-:Y:S01]  /*0de0*/  VIADD R15, R184, 0x20 ;  /* 0x00000020b80f7836 */ /* 0x000fe20000000000 */
[----:B------:R-:W-:Y:S01]  /*0df0*/  LEA.HI R11, R11, R8, RZ, 0x3 ;  /* 0x000000080b0b7211 */ /* 0x000fe200078f18ff */
[----:B------:R-:W-:Y:S01]  /*0e00*/  IMAD.SHL.U32 R3, R14, 0x40, RZ ;  /* 0x000000400e037824 */ /* 0x000fe200078e00ff */
[----:B------:R-:W-:Y:S01]  /*0e10*/  LOP3.LUT R12, R12, 0x7ffffe00, RZ, 0xc0, !PT ;  /* 0x7ffffe000c0c7812 */ /* 0x000fe200078ec0ff */
[----:B------:R-:W-:Y:S01]  /*0e20*/  STL [R1+0x48], R20 ;  /* 0x0000481401007387 */ /* 0x000fe20000100800 */
        /* <DEDUP_REMOVED lines=10> */
[----:B------:R-:W-:Y:S01]  /*0ed0*/  SHF.R.U32.HI R3, RZ, 0x3, R3 ;  /* 0x00000003ff037819 */ /* 0x000fe20000011603 */
[----:B------:R-:W-:Y:S01]  /*0ee0*/  IMAD.SHL.U32 R5, R5, 0x40, RZ ;  /* 0x0000004005057824 */ /* 0x000fe200078e00ff */
[----:B------:R-:W-:Y:S01]  /*0ef0*/  LEA.HI R7, R7, R20, RZ, 0x1 ;  /* 0x0000001407077211 */ /* 0x000fe200078f08ff */
[----:B------:R-:W-:Y:S01]  /*0f00*/  IMAD.SHL.U32 R16, R188, 0x8, RZ ;  /* 0x00000008bc107824 */ /* 0x000fe200078e00ff */
[----:B------:R-:W-:Y:S01]  /*0f10*/  LEA.HI R6, R6, R9, RZ, 0x5 ;  /* 0x0000000906067211 */ /* 0x000fe200078f28ff */
[----:B------:R0:W-:Y:S01]  /*0f20*/  STL [R1+0x6c], R8 ;  /* 0x00006c0801007387 */ /* 0x0001e20000100800 */
[----:B------:R-:W-:Y:S01]  /*0f30*/  LOP3.LUT R3, R0, R3, RZ, 0x3c, !PT ;  /* 0x0000000300037212 */ /* 0x000fe200078e3cff */
[----:B------:R-:W-:Y:S01]  /*0f40*/  IMAD.SHL.U32 R186, R4, 0x2, RZ ;  /* 0x0000000204ba7824 */ /* 0x000fe200078e00ff */
[----:B------:R-:W-:-:S02]  /*0f50*/  LOP3.LUT R7, R7, 0xfffffe, RZ, 0xc0, !PT ;  /* 0x00fffffe07077812 */ /* 0x000fc400078ec0ff */
[----:B------:R-:W-:Y:S02]  /*0f60*/  LOP3.LUT R15, R15, 0x1c0, RZ, 0xc0, !PT ;  /* 0x000001c00f0f7812 */ /* 0x000fe400078ec0ff */
[----:B------:R-:W-:Y:S01]  /*0f70*/  SHF.R.S32.HI R6, RZ, 0x5, R6 ;  /* 0x00000005ff067819 */ /* 0x000fe20000011406 */
[----:B------:R-:W-:Y:S01]  /*0f80*/  IMAD.IADD R7, R20, 0x1, -R7 ;  /* 0x0000000114077824 */ /* 0x000fe200078e0a07 */
[----:B------:R-:W-:Y:S02]  /*0f90*/  SHF.R.U32.HI R9, RZ, 0x3, R15 ;  /* 0x00000003ff097819 */ /* 0x000fe4000001160f */
[----:B0-----:R-:W-:Y:S01]  /*0fa0*/  LOP3.LUT R8, R5, 0xfffffe00, RZ, 0xc0, !PT ;  /* 0xfffffe0005087812 */ /* 0x001fe200078ec0ff */
[----:B------:R-:W-:Y:S01]  /*0fb0*/  IMAD.IADD R5, R12, 0x1, R3 ;  /* 0x000000010c057824 */ /* 0x000fe200078e0203 */
[----:B------:R-:W-:Y:S01]  /*0fc0*/  SHF.R.S32.HI R3, RZ, 0x1f, R10 ;  /* 0x0000001fff037819 */ /* 0x000fe2000001140a */
[----:B------:R-:W-:Y:S01]  /*0fd0*/  IMAD R191, R6, 0x10, R11 ;  /* 0x0000001006bf7824 */ /* 0x000fe200078e020b */
[----:B------:R-:W-:Y:S01]  /*0fe0*/  LOP3.LUT R15, R15, 0x38, R16, 0xf8, !PT ;  /* 0x000000380f0f7812 */ /* 0x000fe200078ef810 */
[----:B------:R-:W-:Y:S01]  /*0ff0*/  IMAD.SHL.U32 R6, R7, 0x100, RZ ;  /* 0x0000010007067824 */ /* 0x000fe200078e00ff */
[----:B------:R-:W-:Y:S01]  /*1000*/  LEA.HI R0, R188, R188, RZ, 0x1 ;  /* 0x000000bcbc007211 */ /* 0x000fe200078f08ff */
[----:B------:R-:W-:Y:S01]  /*1010*/  IMAD R196, R5, 0x2, R2 ;  /* 0x0000000205c47824 */ /* 0x000fe200078e0202 */
[----:B------:R-:W-:Y:S01]  /*1020*/  LEA.HI R3, R3, R184, RZ, 0x3 ;  /* 0x000000b803037211 */ /* 0x000fe200078f18ff */
[----:B------:R-:W-:Y:S01]  /*1030*/  IMAD.IADD R194, R186, 0x1, R6 ;  /* 0x00000001bac27824 */ /* 0x000fe200078e0206 */
[----:B------:R-:W-:Y:S01]  /*1040*/  LOP3.LUT R15, R8, R15, R9, 0xf6, !PT ;  /* 0x0000000f080f7212 */ /* 0x000fe200078ef609 */
[----:B------:R-:W-:Y:S01]  /*1050*/  STL [R1+0x68], R6 ;  /* 0x0000680601007387 */ /* 0x000fe20000100800 */
[----:B------:R-:W-:Y:S01]  /*1060*/  LOP3.LUT R9, R0, 0x1ffffffe, RZ, 0xc0, !PT ;  /* 0x1ffffffe00097812 */ /* 0x000fe200078ec0ff */
[C---:B------:R-:W-:Y:S01]  /*1070*/  VIADD R24, R194.reuse, 0x10 ;  /* 0x00000010c2187836 */ /* 0x040fe20000000000 */
[----:B------:R-:W-:Y:S01]  /*1080*/  LOP3.LUT R3, R3, 0xfffffff8, RZ, 0xc0, !PT ;  /* 0xfffffff803037812 */ /* 0x000fe200078ec0ff */
[----:B------:R-:W-:Y:S01]  /*1090*/  VIADD R21, R194, 0x28 ;  /* 0x00000028c2157836 */ /* 0x000fe20000000000 */
[----:B------:R-:W-:Y:S01]  /*10a0*/  SHF.R.S32.HI R4, RZ, 0x1f, R212 ;  /* 0x0000001fff047819 */ /* 0x000fe200000114d4 */
[----:B------:R-:W-:Y:S01]  /*10b0*/  IMAD.IADD R0, R188, 0x1, -R9 ;  /* 0x00000001bc007824 */ /* 0x000fe200078e0a09 */
[----:B------:R-:W-:Y:S01]  /*10c0*/  SHF.R.S32.HI R4, RZ, 0x1f, R210 ;  /* 0x0000001fff047819 */ /* 0x000fe200000114d2 */
[----:B------:R-:W-:Y:S01]  /*10d0*/  IMAD R4, R15, 0x2, R2 ;  /* 0x000000020f047824 */ /* 0x000fe200078e0202 */
[----:B------:R-:W-:Y:S01]  /*10e0*/  R2P PR, R14, 0x6 ;  /* 0x000000060e007804 */ /* 0x000fe20000000000 */
[----:B------:R-:W-:Y:S01]  /*10f0*/  IMAD.IADD R195, R184, 0x1, -R3 ;  /* 0x00000001b8c37824 */ /* 0x000fe200078e0a03 */
[----:B------:R-:W-:Y:S01]  /*1100*/  SHF.R.S32.HI R3, RZ, 0x1f, R211 ;  /* 0x0000001fff037819 */ /* 0x000fe200000114d3 */
[C---:B------:R-:W-:Y:S01]  /*1110*/  VIADD R14, R194.reuse, 0x40 ;  /* 0x00000040c20e7836 */ /* 0x040fe20000000000 */
[----:B------:R-:W-:Y:S01]  /*1120*/  SHF.R.S32.HI R3, RZ, 0x1f, R209 ;  /* 0x0000001fff037819 */ /* 0x000fe200000114d1 */
[C---:B------:R-:W-:Y:S01]  /*1130*/  VIADD R11, R194.reuse, 0x58 ;  /* 0x00000058c20b7836 */ /* 0x040fe20000000000 */
[----:B------:R0:W-:Y:S01]  /*1140*/  STL [R1+0x64], R4 ;  /* 0x0000640401007387 */ /* 0x0001e20000100800 */
[----:B------:R-:W-:Y:S01]  /*1150*/  VIADD R8, R194, 0x70 ;  /* 0x00000070c2087836 */ /* 0x000fe20000000000 */
        /* <DEDUP_REMOVED lines=9> */
[C---:B0-----:R-:W-:Y:S01]  /*11f0*/  VIADD R4, R194.reuse, 0x88 ;  /* 0x00000088c2047836 */ /* 0x041fe20000000000 */
[----:B------:R-:W-:Y:S01]  /*1200*/  SHF.R.S32.HI R0, RZ, 0x1f, R8 ;  /* 0x0000001fff007819 */ /* 0x000fe20000011408 */
[----:B------:R-:W-:Y:S01]  /*1210*/  VIADD R228, R194, 0xb0 ;  /* 0x000000b0c2e47836 */ /* 0x000fe20000000000 */
[----:B------:R-:W-:Y:S01]  /*1220*/  SEL R198, R198, 0xffffffc0, !P2 ;  /* 0xffffffc0c6c67807 */ /* 0x000fe20005000000 */
        /* <DEDUP_REMOVED lines=52> */
[----:B------:R-:W-:-:S02]  /*1570*/  VIADD R200, R188, 0x10 ;  /* 0x00000010bcc87836 */ /* 0x000fc40000000000 */
[----:B------:R-:W-:-:S07]  /*1580*/  IMAD.IADD R198, R198, 0x1, R197 ;  /* 0x00000001c6c67824 */ /* 0x000fce00078e02c5 */
.L_x_2876:
[----:B------:R-:W-:Y:S01]  /*1590*/  ULDC.64 UR4, c[0x0][0xa28] ;  /* 0x00028a0000047ab9 */ /* 0x000fe20000000a00 */
[----:B01--4-:R-:W0:Y:S01]  /*15a0*/  LDC.64 R4, c[0x0][0xa08] ;  /* 0x00028200ff047b82 */ /* 0x013e220000000a00 */
[----:B------:R-:W-:Y:S01]  /*15b0*/  ISETP.NE.U32.AND P0, PT, RZ, UR4, PT ;  /* 0x00000004ff007c0c */ /* 0x000fe2000bf05070 */
[----:B------:R-:W-:Y:S01]  /*15c0*/  IMAD.MOV.U32 R10, RZ, RZ, RZ ;  /* 0x000000ffff0a7224 */ /* 0x000fe200078e00ff */
[----:B------:R-:W-:Y:S01]  /*15d0*/  ULDC.64 UR6, c[0x0][0xa20] ;  /* 0x0002880000067ab9 */ /* 0x000fe20000000a00 */
[----:B------:R-:W-:Y:S01]  /*15e0*/  IMAD.MOV.U32 R24, RZ, RZ, RZ ;  /* 0x000000ffff187224 */ /* 0x000fe200078e00ff */
[----:B------:R-:W-:Y:S01]  /*15f0*/  ISETP.NE.AND.EX P0, PT, RZ, UR5, PT, P0 ;  /* 0x00000005ff007c0c */ /* 0x000fe2000bf05300 */
[----:B------:R-:W-:Y:S02]  /*1600*/  ULDC.64 UR4, c[0x0][0xa18] ;  /* 0x0002860000047ab9 */ /* 0x000fe40000000a00 */
[----:B------:R-:W-:-:S04]  /*1610*/  ISETP.NE.U32.AND P1, PT, RZ, UR4, PT ;  /* 0x00000004ff007c0c */ /* 0x000fc8000bf25070 */
[----:B------:R-:W-:Y:S01]  /*1620*/  ISETP.NE.AND.EX P1, PT, RZ, UR5, PT, P1 ;  /* 0x00000005ff007c0c */ /* 0x000fe2000bf25310 */
[----:B------:R-:W-:Y:S02]  /*1630*/  ULDC.64 UR4, c[0x0][0xa08] ;  /* 0x0002820000047ab9 */ /* 0x000fe40000000a00 */
[----:B------:R-:W-:-:S03]  /*1640*/  ISETP.NE.U32.AND P3, PT, RZ, UR4, PT ;  /* 0x00000004ff007c0c */ /* 0x000fc6000bf65070 */
[----:B------:R-:W1:Y:S01]  /*1650*/  @P0 LDC.64 R6, c[0x0][0xa28] ;  /* 0x00028a00ff060b82 */ /* 0x000e620000000a00 */
[----:B------:R-:W-:Y:S01]  /*1660*/  ISETP.NE.AND.EX P3, PT, RZ, UR5, PT, P3 ;  /* 0x00000005ff007c0c */ /* 0x000fe2000bf65330 */
[----:B0-----:R-:W-:-:S06]  /*1670*/  IMAD.WIDE R4, R79, 0x4, R4 ;  /* 0x000000044f047825 */ /* 0x001fcc00078e0204 */
[----:B------:R-:W0:Y:S01]  /*1680*/  @P1 LDC.64 R8, c[0x0][0xa18] ;  /* 0x00028600ff081b82 */ /* 0x000e220000000a00 */
[----:B------:R-:W-:Y:S02]  /*1690*/  ULDC UR4, c[0x0][0x288] ;  /* 0x0000a20000047ab9 */ /* 0x000fe40000000800 */
[----:B------:R-:W-:Y:S01]  /*16a0*/  IMAD.U32 R22, RZ, RZ, UR4 ;  /* 0x00000004ff167e24 */ /* 0x000fe2000f8e00ff */
[----:B------:R-:W-:Y:S02]  /*16b0*/  ULDC.64 UR4, c[0x0][0x418] ;  /* 0x0001060000047ab9 */ /* 0x000fe40000000a00 */
[----:B--2---:R2:W5:Y:S01]  /*16c0*/  @P3 LDG.E R24, desc[UR42][R4.64] ;  /* 0x0000002a04183981 */ /* 0x004562000c1e1900 */
[----:B-1----:R-:W-:-:S05]  /*16d0*/  @P0 IMAD.WIDE R6, R79, 0x4, R6 ;  /* 0x000000044f060825 */ /* 0x002fca00078e0206 */
[----:B------:R2:W5:Y:S01]  /*16e0*/  @P0 LDG.E R10, desc[UR42][R6.64] ;  /* 0x0000002a060a0981 */ /* 0x000562000c1e1900 */
[----:B0-----:R-:W-:-:S05]  /*16f0*/  @P1 IMAD.WIDE R8, R79, 0x4, R8 ;  /* 0x000000044f081825 */ /* 0x001fca00078e0208 */
[----:B------:R2:W5:Y:S01]  /*1700*/  @P1 LDG.E R22, desc[UR42][R8.64] ;  /* 0x0000002a08161981 */ /* 0x000562000c1e1900 */
[----:B------:R-:W-:Y:S01]  /*1710*/  UISETP.NE.U32.AND UP0, UPT, UR4, URZ, UPT ;  /* 0x0000003f0400728c */ /* 0x000fe2000bf05070 */
[C---:B------:R-:W-:Y:S02]  /*1720*/  LOP3.LUT R3, R78.reuse, 0xff000000, RZ, 0xc0, !PT ;  /* 0xff0000004e037812 */ /* 0x040fe400078ec0ff */
[----:B------:R-:W-:Y:S01]  /*1730*/  ULDC UR4, c[0x0][0x424] ;  /* 0x0001090000047ab9 */ /* 0x000fe20000000800 */
[----:B------:R-:W-:Y:S01]  /*1740*/  UISETP.NE.AND.EX UP0, UPT, UR5, URZ, UPT, UP0 ;  /* 0x0000003f0500728c */ /* 0x000fe2000bf05300 */
[----:B------:R-:W-:Y:S02]  /*1750*/  ISETP.NE.U32.AND P2, PT, RZ, UR6, PT ;  /* 0x00000006ff007c0c */ /* 0x000fe4000bf45070 */
[----:B------:R-:W-:Y:S01]  /*1760*/  ULDC UR5, c[0x0][0x2f0] ;  /* 0x0000bc0000057ab9 */ /* 0x000fe20000000800 */
[----:B------:R-:W-:Y:S01]  /*1770*/  USEL UR4, UR4, 0x1, UP0 ;  /* 0x0000000104047887 */ /* 0x000fe20008000000 */
[----:B------:R-:W-:-:S02]  /*1780*/  LOP3.LUT R0, R78, 0xff0000, RZ, 0xc0, !PT ;  /* 0x00ff00004e007812 */ /* 0x000fc400078ec0ff */
[----:B------:R-:W-:Y:S01]  /*1790*/  SHF.R.U32.HI R3, RZ, 0x8, R3 ;  /* 0x00000008ff037819 */ /* 0x000fe20000011603 */
[----:B------:R-:W-:Y:S01]  /*17a0*/  UIMAD UR4, UR4, UR5, URZ ;  /* 0x00000005040472a4 */ /* 0x000fe2000f8e023f */
[----:B------:R-:W-:Y:S02]  /*17b0*/  ISETP.NE.AND.EX P2, PT, RZ, UR7, PT, P2 ;  /* 0x00000007ff007c0c */ /* 0x000fe4000bf45320 */
[----:B------:R-:W-:Y:S01]  /*17c0*/  ULDC UR5, c[0x0][0x348] ;  /* 0x0000d20000057ab9 */ /* 0x000fe20000000800 */
[----:B------:R-:W-:Y:S01]  /*17d0*/  LEA.HI R205, R0, R3, RZ, 0x10 ;  /* 0x0000000300cd7211 */ /* 0x000fe200078f80ff */
[----:B------:R-:W-:Y:S01]  /*17e0*/  IMAD.MOV.U32 R208, RZ, RZ, R79 ;  /* 0x000000ffffd07224 */ /* 0x000fe200078e004f */
[----:B------:R-:W-:Y:S01]  /*17f0*/  LOP3.LUT R204, R78, 0xffff, RZ, 0xc0, !PT ;  /* 0x0000ffff4ecc7812 */ /* 0x000fe200078ec0ff */
[----:B--2---:R-:W-:Y:S07]  /*1800*/  @P1 BRA `(.L_x_2659) ;  /* 0x0000000000241947 */ /* 0x004fee0003800000 */
        /* <DEDUP_REMOVED lines=9> */
.L_x_2659:
[----:B------:R-:W-:Y:S02]  /*18a0*/  IMAD.U32 R40, RZ, RZ, UR5 ;  /* 0x00000005ff287e24 */ /* 0x000fe4000f8e00ff */
[----:B------:R-:W-:Y:S01]  /*18b0*/  IMAD.U32 R25, RZ, RZ, UR4 ;  /* 0x00000004ff197e24 */ /* 0x000fe2000f8e00ff */
[----:B------:R-:W-:Y:S06]  /*18c0*/  @!P2 BRA `(.L_x_2660) ;  /* 0x000000000010a947 */ /* 0x000fec0003800000 */
[----:B------:R-:W0:Y:S02]  /*18d0*/  LDC.64 R4, c[0x0][0xa20] ;  /* 0x00028800ff047b82 */ /* 0x000e240000000a00 */
[----:B0-----:R-:W-:-:S05]  /*18e0*/  IMAD.WIDE R4, R79, 0x4, R4 ;  /* 0x000000044f047825 */ /* 0x001fca00078e0204 */
[----:B------:R0:W5:Y:S01]  /*18f0*/  LDG.E R25, desc[UR42][R4.64] ;  /* 0x0000002a04197981 */ /* 0x000162000c1e1900 */
[----:B------:R-:W-:Y:S05]  /*1900*/  BRA `(.L_x_2661) ;  /* 0x0000000000107947 */ /* 0x000fea0003800000 */
.L_x_2660:
[----:B------:R-:W-:Y:S05]  /*1910*/  @!P3 BRA `(.L_x_2661) ;  /* 0x00000000000cb947 */ /* 0x000fea0003800000 */
[----:B------:R-:W2:Y:S04]  /*1920*/  LDG.E R0, desc[UR42][R4.64] ;  /* 0x0000002a04007981 */ /* 0x000ea8000c1e1900 */
[----:B------:R-:W2:Y:S02]  /*1930*/  LDG.E R25, desc[UR42][R4.64+0x4] ;  /* 0x0000042a04197981 */ /* 0x000ea4000c1e1900 */
[----:B--2---:R-:W-:-:S07]  /*1940*/  IMAD.IADD R25, R25, 0x1, -R0 ;  /* 0x0000000119197824 */ /* 0x004fce00078e0a00 */
.L_x_2661:
[----:B------:R-:W-:Y:S01]  /*1950*/  ULDC.64 UR4, c[0x0][0xa10] ;  /* 0x0002840000047ab9 */ /* 0x000fe20000000a00 */
[----:B0-----:R-:W0:Y:S01]  /*1960*/  LDC R4, c[0x0][0x448] ;  /* 0x00011200ff047b82 */ /* 0x001e220000000800 */
[----:B------:R-:W-:-:S04]  /*1970*/  ISETP.NE.U32.AND P0, PT, RZ, UR4, PT ;  /* 0x00000004ff007c0c */ /* 0x000fc8000bf05070 */
[----:B------:R-:W-:Y:S01]  /*1980*/  ISETP.NE.AND.EX P0, PT, RZ, UR5, PT, P0 ;  /* 0x00000005ff007c0c */ /* 0x000fe2000bf05300 */
[----:B------:R-:W-:Y:S02]  /*1990*/  ULDC.64 UR4, c[0x0][0xa30] ;  /* 0x00028c0000047ab9 */ /* 0x000fe40000000a00 */
[----:B------:R-:W-:-:S04]  /*19a0*/  ISETP.NE.U32.AND P1, PT, RZ, UR4, PT ;  /* 0x00000004ff007c0c */ /* 0x000fc8000bf25070 */
[----:B------:R-:W-:-:S06]  /*19b0*/  ISETP.NE.AND.EX P1, PT, RZ, UR5, PT, P1 ;  /* 0x00000005ff007c0c */ /* 0x000fcc000bf25310 */
[----:B------:R-:W1:Y:S08]  /*19c0*/  @P0 LDC.64 R6, c[0x0][0xa10] ;  /* 0x00028400ff060b82 */ /* 0x000e700000000a00 */
[----:B------:R-:W2:Y:S01]  /*19d0*/  @P1 LDC.64 R8, c[0x0][0xa30] ;  /* 0x00028c00ff081b82 */ /* 0x000ea20000000a00 */
[----:B-1----:R-:W-:-:S05]  /*19e0*/  @P0 IMAD.WIDE R6, R79, 0x4, R6 ;  /* 0x000000044f060825 */ /* 0x002fca00078e0206 */
[----:B------:R-:W3:Y:S04]  /*19f0*/  @P0 LDG.E R0, desc[UR42][R6.64] ;  /* 0x0000002a06000981 */ /* 0x000ee8000c1e1900 */
[----:B------:R-:W3:Y:S01]  /*1a00*/  @P0 LDG.E R3, desc[UR42][R6.64+0x4] ;  /* 0x0000042a06030981 */ /* 0x000ee2000c1e1900 */
[----:B-----5:R-:W-:Y:S02]  /*1a10*/  IMAD.MOV.U32 R76, RZ, RZ, R25 ;  /* 0x000000ffff4c7224 */ /* 0x020fe400078e0019 */
[----:B--2---:R-:W-:-:S05]  /*1a20*/  @P1 IMAD.WIDE R8, R79, 0x4, R8 ;  /* 0x000000044f081825 */ /* 0x004fca00078e0208 */
[----:B------:R1:W5:Y:S01]  /*1a30*/  @P1 LDG.E R76, desc[UR42][R8.64] ;  /* 0x0000002a084c1981 */ /* 0x000362000c1e1900 */
[----:B0-----:R-:W-:Y:S01]  /*1a40*/  ISETP.NE.AND P1, PT, R4, 0x1, PT ;  /* 0x000000010400780c */ /* 0x001fe20003f25270 */
[----:B------:R-:W-:Y:S01]  /*1a50*/  IMAD.SHL.U32 R192, R77, 0x40, RZ ;  /* 0x000000404dc07824 */ /* 0x000fe200078e00ff */
[----:B------:R-:W0:Y:S01]  /*1a60*/  LDC.64 R4, c[0x0][0x9e0] ;  /* 0x00027800ff047b82 */ /* 0x000e220000000a00 */
[----:B------:R-:W-:-:S10]  /*1a70*/  IMAD.IADD R13, R25, 0x1, -R10 ;  /* 0x00000001190d7824 */ /* 0x000fd400078e0a0a */
[----:B------:R-:W2:Y:S08]  /*1a80*/  @P1 LDC R11, c[0x0][0x44c] ;  /* 0x00011300ff0b1b82 */ /* 0x000eb00000000800 */
[----:B------:R-:W4:Y:S01]  /*1a90*/  @P1 LDC R12, c[0x0][0x450] ;  /* 0x00011400ff0c1b82 */ /* 0x000f220000000800 */
[----:B0-----:R-:W-:Y:S01]  /*1aa0*/  ISETP.GE.AND P2, PT, R5, 0x1, PT ;  /* 0x000000010500780c */ /* 0x001fe20003f46270 */
[----:B---3--:R-:W-:-:S02]  /*1ab0*/  @P0 IMAD.IADD R40, R3, 0x1, -R0 ;  /* 0x0000000103280824 */ /* 0x008fc400078e0a00 */
[----:B------:R-:W-:Y:S02]  /*1ac0*/  VIADD R0, R192, 0x3f ;  /* 0x0000003fc0007836 */ /* 0x000fe40000000000 */
[----:B------:R-:W-:Y:S02]  /*1ad0*/  IMAD.IADD R23, R13, 0x1, R40 ;  /* 0x000000010d177824 */ /* 0x000fe400078e0228 */
[----:B--2---:R-:W-:-:S03]  /*1ae0*/  @P1 IMAD.HI.U32 R3, R0, R11, RZ ;  /* 0x0000000b00031227 */ /* 0x004fc600078e00ff */
[C---:B------:R-:W-:Y:S01]  /*1af0*/  IADD3 R7, R23.reuse, 0x1, -R22 ;  /* 0x0000000117077810 */ /* 0x040fe20007ffe816 */
[----:B------:R-:W-:Y:S01]  /*1b00*/  IMAD.MOV.U32 R6, RZ, RZ, R0 ;  /* 0x000000ffff067224 */ /* 0x000fe200078e0000 */
[----:B----4-:R-:W-:Y:S01]  /*1b10*/  @P1 SHF.R.U32.HI R6, RZ, R12, R3 ;  /* 0x0000000cff061219 */ /* 0x010fe20000011603 */
[----:B------:R-:W-:-:S04]  /*1b20*/  VIADD R0, R23, 0x3f ;  /* 0x0000003f17007836 */ /* 0x000fc80000000000 */
[----:B-1----:R-:W-:Y:S01]  /*1b30*/  IMAD.IADD R9, R7, 0x1, R6 ;  /* 0x0000000107097824 */ /* 0x002fe200078e0206 */
[----:B------:R-:W-:-:S03]  /*1b40*/  SHF.R.S32.HI R3, RZ, 0x1f, R0 ;  /* 0x0000001fff037819 */ /* 0x000fc60000011400 */
[----:B------:R-:W-:Y:S01]  /*1b50*/  IMAD.IADD R4, R9, 0x1, R4 ;  /* 0x0000000109047824 */ /* 0x000fe200078e0204 */
[----:B------:R-:W-:-:S04]  /*1b60*/  LEA.HI R3, R3, R0, RZ, 0x6 ;  /* 0x0000000003037211 */ /* 0x000fc800078f30ff */
[----:B------:R-:W-:Y:S01]  /*1b70*/  SHF.R.S32.HI R43, RZ, 0x6, R3 ;  /* 0x00000006ff2b7819 */ /* 0x000fe20000011403 */
[----:B------:R-:W-:Y:S06]  /*1b80*/  @!P2 BRA `(.L_x_2662) ;  /* 0x000000000048a947 */ /* 0x000fec0003800000 */
        /* <DEDUP_REMOVED lines=11> */
.L_x_2664:
[----:B------:R-:W-:-:S13]  /*1c40*/  ISETP.NE.AND P0, PT, R5, 0x1, PT ;  /* 0x000000010500780c */ /* 0x000fda0003f05270 */
[----:B------:R-:W0:Y:S02]  /*1c50*/  @P0 LDC.64 R6, c[0x0][0x9e8] ;  /* 0x00027a00ff060b82 */ /* 0x000e240000000a00 */
[----:B0-----:R-:W-:-:S05]  /*1c60*/  @P0 IMAD.HI.U32 R6, R0, R6, RZ ;  /* 0x0000000600060227 */ /* 0x001fca00078e00ff */
[----:B------:R-:W-:-:S07]  /*1c70*/  @P0 SHF.R.U32.HI R0, RZ, R7, R6 ;  /* 0x00000007ff000219 */ /* 0x000fce0000011606 */
.L_x_2665:
[----:B------:R-:W-:Y:S05]  /*1c80*/  BSYNC B0 ;  /* 0x0000000000007941 */ /* 0x000fea0003800000 */
.L_x_2663:
[----:B------:R-:W-:-:S05]  /*1c90*/  IMAD R3, R0, R5, R5 ;  /* 0x0000000500037224 */ /* 0x000fca00078e0205 */
[----:B------:R-:W-:-:S07]  /*1ca0*/  VIMNMX R4, R4, R3, PT ;  /* 0x0000000304047248 */ /* 0x000fce0003fe0100 */
.L_x_2662:
[----:B------:R-:W0:Y:S01]  /*1cb0*/  @P1 LDC R7, c[0x0][0x44c] ;  /* 0x00011300ff071b82 */ /* 0x000e220000000800 */
[----:B------:R-:W-:Y:S01]  /*1cc0*/  VIADD R4, R4, 0x3f ;  /* 0x0000003f04047836 */ /* 0x000fe20000000000 */
[----:B------:R-:W-:Y:S01]  /*1cd0*/  ULDC UR4, c[0x0][0x9dc] ;  /* 0x0002770000047ab9 */ /* 0x000fe20000000800 */
[----:B------:R-:W-:-:S03]  /*1ce0*/  IMAD.MOV.U32 R6, RZ, RZ, R192 ;  /* 0x000000ffff067224 */ /* 0x000fc600078e00c0 */
[----:B------:R-:W-:Y:S02]  /*1cf0*/  SHF.R.S32.HI R3, RZ, 0x1f, R4 ;  /* 0x0000001fff037819 */ /* 0x000fe40000011404 */
[----:B------:R-:W1:Y:S02]  /*1d00*/  @P1 LDC R9, c[0x0][0x450] ;  /* 0x00011400ff091b82 */ /* 0x000e640000000800 */
[----:B------:R-:W-:Y:S01]  /*1d10*/  LEA.HI R3, R3, R4, RZ, 0x6 ;  /* 0x0000000403037211 */ /* 0x000fe200078f30ff */
[----:B0-----:R-:W-:-:S05]  /*1d20*/  @P1 IMAD.HI.U32 R0, R192, R7, RZ ;  /* 0x00000007c0001227 */ /* 0x001fca00078e00ff */
[----:B-1----:R-:W-:Y:S02]  /*1d30*/  @P1 SHF.R.U32.HI R6, RZ, R9, R0 ;  /* 0x00000009ff061219 */ /* 0x002fe40000011600 */
[----:B------:R-:W-:Y:S02]  /*1d40*/  SHF.R.S32.HI R0, RZ, 0x6, R3 ;  /* 0x00000006ff007819 */ /* 0x000fe40000011403 */
[----:B------:R-:W-:Y:S02]  /*1d50*/  IADD3 R3, R6, R23, -R22 ;  /* 0x0000001706037210 */ /* 0x000fe40007ffe816 */
[----:B------:R-:W-:-:S03]  /*1d60*/  VIMNMX R8, R43, R0, PT ;  /* 0x000000002b087248 */ /* 0x000fc60003fe0100 */
[----:B------:R-:W-:Y:S01]  /*1d70*/  VIADD R0, R3, -UR4 ;  /* 0x8000000403007c36 */ /* 0x000fe20008000000 */
[----:B------:R-:W-:Y:S06]  /*1d80*/  @!P2 BRA `(.L_x_2666) ;  /* 0x000000000044a947 */ /* 0x000fec0003800000 */
        /* <DEDUP_REMOVED lines=10> */
.L_x_2668:
[----:B------:R-:W-:-:S13]  /*1e30*/  ISETP.NE.AND P0, PT, R5, 0x1, PT ;  /* 0x000000010500780c */ /* 0x000fda0003f05270 */
[----:B------:R-:W0:Y:S02]  /*1e40*/  @P0 LDC.64 R6, c[0x0][0x9e8] ;  /* 0x00027a00ff060b82 */ /* 0x000e240000000a00 */
[----:B0-----:R-:W-:-:S05]  /*1e50*/  @P0 IMAD.HI.U32 R4, R3, R6, RZ ;  /* 0x0000000603040227 */ /* 0x001fca00078e00ff */
[----:B------:R-:W-:-:S07]  /*1e60*/  @P0 SHF.R.U32.HI R3, RZ, R7, R4 ;  /* 0x00000007ff030219 */ /* 0x000fce0000011604 */
.L_x_2669:
[----:B------:R-:W-:Y:S05]  /*1e70*/  BSYNC B0 ;  /* 0x0000000000007941 */ /* 0x000fea0003800000 */
.L_x_2667:
[----:B------:R-:W-:-:S05]  /*1e80*/  IMAD R3, R3, R5, RZ ;  /* 0x0000000503037224 */ /* 0x000fca00078e02ff */
[----:B------:R-:W-:-:S07]  /*1e90*/  VIMNMX R0, R0, R3, !PT ;  /* 0x0000000300007248 */ /* 0x000fce0007fe0100 */
.L_x_2666:
[----:B------:R-:W-:Y:S01]  /*1ea0*/  SHF.R.S32.HI R3, RZ, 0x1f, R0 ;  /* 0x0000001fff037819 */ /* 0x000fe20000011400 */
[----:B------:R-:W-:Y:S01]  /*1eb0*/  BSSY B0, `(.L_x_2670) ;  /* 0x0000028000007945 */ /* 0x000fe20003800000 */
[----:B------:R-:W-:Y:S02]  /*1ec0*/  LOP3.LUT R218, R205, 0xff, RZ, 0xc0, !PT ;  /* 0x000000ffcdda7812 */ /* 0x000fe400078ec0ff */
[----:B------:R-:W-:Y:S02]  /*1ed0*/  LEA.HI R3, R3, R0, RZ, 0x6 ;  /* 0x0000000003037211 */ /* 0x000fe400078f30ff */
[----:B------:R-:W-:Y:S02]  /*1ee0*/  SHF.R.U32.HI R205, RZ, 0x10, R205 ;  /* 0x00000010ffcd7819 */ /* 0x000fe400000116cd */
[----:B------:R-:W-:-:S04]  /*1ef0*/  SHF.R.S32.HI R3, RZ, 0x6, R3 ;  /* 0x00000006ff037819 */ /* 0x000fc80000011403 */
[----:B------:R-:W-:Y:S01]  /*1f00*/  VIMNMX R9, RZ, R3, !PT ;  /* 0x00000003ff097248 */ /* 0x000fe20007fe0100 */
[----:B------:R-:W-:-:S03]  /*1f10*/  IMAD.MOV.U32 R3, RZ, RZ, RZ ;  /* 0x000000ffff037224 */ /* 0x000fc600078e00ff */
[----:B------:R-:W-:-:S13]  /*1f20*/  ISETP.GT.AND P0, PT, R8, R9, PT ;  /* 0x000000090800720c */ /* 0x000fda0003f04270 */
[----:B------:R-:W-:Y:S05]  /*1f30*/  @!P0 BRA `(.L_x_2671) ;  /* 0x00000000007c8947 */ /* 0x000fea0003800000 */
[----:B------:R-:W-:Y:S01]  /*1f40*/  ISETP.NE.AND P0, PT, R205, RZ, PT ;  /* 0x000000ffcd00720c */ /* 0x000fe20003f05270 */
[----:B------:R-:W-:-:S03]  /*1f50*/  ULDC UR4, c[0x0][0x9f0] ;  /* 0x00027c0000047ab9 */ /* 0x000fc60000000800 */
[----:B------:R-:W-:-:S04]  /*1f60*/  SEL R11, R205, UR4, P0 ;  /* 0x00000004cd0b7c07 */ /* 0x000fc80008000000 */
[-C--:B------:R-:W-:Y:S02]  /*1f70*/  IABS R6, R11.reuse ;  /* 0x0000000b00067213 */ /* 0x080fe40000000000 */
        /* <DEDUP_REMOVED lines=27> */
.L_x_2671:
[----:B------:R-:W-:Y:S05]  /*2130*/  BSYNC B0 ;  /* 0x0000000000007941 */ /* 0x000fea0003800000 */
.L_x_2670:
[----:B------:R-:W-:Y:S01]  /*2140*/  IMAD R0, R218, R3, R9 ;  /* 0x00000003da007224 */ /* 0x000fe200078e0209 */
        /* <DEDUP_REMOVED lines=35> */
.L_x_2674:
[----:B------:R-:W-:Y:S05]  /*2380*/  BSYNC B6 ;  /* 0x0000000000067941 */ /* 0x000fea0003800000 */
.L_x_2673:
        /* <DEDUP_REMOVED lines=20> */
.L_x_2676:
[----:B------:R-:W-:Y:S05]  /*24d0*/  BSYNC B6 ;  /* 0x0000000000067941 */ /* 0x000fea0003800000 */
.L_x_2675:
[----:B------:R-:W-:Y:S01]  /*24e0*/  ULDC.64 UR4, c[0x0][0x9f8] ;  /* 0x00027e0000047ab9 */ /* 0x000fe20000000a00 */
[----:B------:R-:W0:Y:S01]  /*24f0*/  LDC.64 R60, c[0x0][0x300] ;  /* 0x0000c000ff3c7b82 */ /* 0x000e220000000a00 */
[----:B------:R-:W-:Y:S01]  /*2500*/  ISETP.NE.U32.AND P0, PT, RZ, UR4, PT ;  /* 0x00000004ff007c0c */ /* 0x000fe2000bf05070 */
[----:B------:R-:W-:Y:S01]  /*2510*/  IMAD.IADD R39, R24, 0x1, R25 ;  /* 0x0000000118277824 */ /* 0x000fe200078e0219 */
[----:B------:R-:W-:Y:S02]  /*2520*/  ULDC.64 UR6, c[0x0][0xa08] ;  /* 0x0002820000067ab9 */ /* 0x000fe40000000a00 */
[----:B------:R-:W-:Y:S01]  /*2530*/  ISETP.NE.AND.EX P0, PT, RZ, UR5, PT, P0 ;  /* 0x00000005ff007c0c */ /* 0x000fe2000bf05300 */
[----:B------:R-:W-:Y:S02]  /*2540*/  ULDC.64 UR4, c[0x0][0x308] ;  /* 0x0000c20000047ab9 */ /* 0x000fe40000000a00 */
[----:B------:R-:W1:Y:S01]  /*2550*/  LDC.64 R58, c[0x0][0x3f8] ;  /* 0x0000fe00ff3a7b82 */ /* 0x000e620000000a00 */
[----:B------:R-:W-:-:S07]  /*2560*/  SHF.R.S32.HI R17, RZ, 0x1f, R16 ;  /* 0x0000001fff117819 */ /* 0x000fce0000011410 */
[----:B------:R-:W2:Y:S08]  /*2570*/  LDC R51, c[0x0][0x3f4] ;  /* 0x0000fd00ff337b82 */ /* 0x000eb00000000800 */
[----:B------:R-:W3:Y:S02]  /*2580*/  @P0 LDC.64 R4, c[0x0][0x9f8] ;  /* 0x00027e00ff040b82 */ /* 0x000ee40000000a00 */
[----:B---3--:R-:W-:-:S05]  /*2590*/  @P0 IMAD.WIDE R4, R79, 0x4, R4 ;  /* 0x000000044f040825 */ /* 0x008fca00078e0204 */
        /* <DEDUP_REMOVED lines=9> */
[----:B------:R-:W-:Y:S01]  /*2630*/  SHF.R.S32.HI R189, RZ, 0x1f, R188 ;  /* 0x0000001fffbd7819 */ /* 0x000fe200000114bc */
[----:B------:R-:W-:Y:S01]  /*2640*/  IMAD R3, R39, R61, R0 ;  /* 0x0000003d27037224 */ /* 0x000fe200078e0200 */
[----:B---3--:R-:W3:Y:S01]  /*2650*/  LDC.64 R4, c[0x0][0x408] ;  /* 0x00010200ff047b82 */ /* 0x008ee20000000a00 */
[----:B------:R-:W-:Y:S01]  /*2660*/  IMAD R8, R72, R60, RZ ;  /* 0x0000003c48087224 */ /* 0x000fe200078e02ff */
[----:B--2---:R-:W-:Y:S01]  /*2670*/  ISETP.GE.AND P1, PT, R16, R51, PT ;  /* 0x000000331000720c */ /* 0x004fe20003f26270 */
[----:B------:R-:W-:Y:S01]  /*2680*/  IMAD.IADD R7, R7, 0x1, R3 ;  /* 0x0000000107077824 */ /* 0x000fe200078e0203 */
[----:B------:R-:W-:Y:S01]  /*2690*/  LOP3.LUT R57, R57, 0x1c0, RZ, 0xc0, !PT ;  /* 0x000001c039397812 */ /* 0x000fe200078ec0ff */
[----:B-1----:R-:W-:Y:S01]  /*26a0*/  IMAD R3, R72, R58, RZ ;  /* 0x0000003a48037224 */ /* 0x002fe200078e02ff */
[----:B------:R-:W-:Y:S01]  /*26b0*/  IADD3 R38, P2, R184, R39, RZ ;  /* 0x00000027b8267210 */ /* 0x000fe20007f5e0ff */
[----:B------:R-:W-:Y:S01]  /*26c0*/  IMAD.WIDE.U32 R20, R204, UR4, R6 ;  /* 0x00000004cc147c25 */ /* 0x000fe2000f8e0006 */
[----:B------:R-:W-:-:S02]  /*26d0*/  SHF.R.U32.HI R53, RZ, 0x3, R57 ;  /* 0x00000003ff357819 */ /* 0x000fc40000011639 */
[----:B------:R-:W-:Y:S01]  /*26e0*/  P2R R73, PR, RZ, 0x2 ;  /* 0x00000002ff497803 */ /* 0x000fe20000000000 */
[----:B------:R-:W-:Y:S01]  /*26f0*/  IMAD R21, R204, UR5, R21 ;  /* 0x00000005cc157c24 */ /* 0x000fe2000f8e0215 */
[----:B------:R-:W-:Y:S01]  /*2700*/  ULDC.64 UR4, c[0x0][0x330] ;  /* 0x0000cc0000047ab9 */ /* 0x000fe20000000a00 */
[----:B------:R-:W-:Y:S01]  /*2710*/  IMAD R8, R184, R61, R8 ;  /* 0x0000003db8087224 */ /* 0x000fe200078e0208 */
[----:B------:R-:W-:Y:S01]  /*2720*/  SHF.L.U64.HI R61, R60, 0x6, R61 ;  /* 0x000000063c3d7819 */ /* 0x000fe2000001023d */
[----:B------:R-:W-:-:S04]  /*2730*/  IMAD.WIDE.U32 R28, R204, UR4, R16 ;  /* 0x00000004cc1c7c25 */ /* 0x000fc8000f8e0010 */
[----:B------:R-:W-:Y:S01]  /*2740*/  IMAD R29, R204, UR5, R29 ;  /* 0x00000005cc1d7c24 */ /* 0x000fe2000f8e021d */
[----:B------:R-:W-:Y:S01]  /*2750*/  ULDC.64 UR4, c[0x0][0x310] ;  /* 0x0000c40000047ab9 */ /* 0x000fe20000000a00 */
[C---:B------:R-:W-:Y:S01]  /*2760*/  IMAD R11, R184.reuse, R59, R3 ;  /* 0x0000003bb80b7224 */ /* 0x040fe200078e0203 */
[----:B------:R-:W-:Y:S01]  /*2770*/  SEL R3, R51, RZ, P1 ;  /* 0x000000ff33037207 */ /* 0x000fe20000800000 */
[----:B------:R-:W-:Y:S01]  /*2780*/  IMAD.WIDE.U32 R30, R184, R58, R188 ;  /* 0x0000003ab81e7225 */ /* 0x000fe200078e00bc */
[----:B---3--:R-:W-:Y:S02]  /*2790*/  SHF.L.U64.HI R56, R4, 0x6, R5 ;  /* 0x0000000604387819 */ /* 0x008fe40000010205 */
[----:B0-----:R-:W-:Y:S01]  /*27a0*/  LEA.HI R52, R52, 0x8, RZ, 0x19 ;  /* 0x0000000834347811 */ /* 0x001fe200078fc8ff */
[----:B------:R-:W-:-:S04]  /*27b0*/  IMAD.WIDE.U32 R34, R184, R4, R188 ;  /* 0x00000004b8227225 */ /* 0x000fc800078e00bc */
[----:B------:R-:W-:-:S04]  /*27c0*/  IMAD.WIDE.U32 R36, R184, R4, R16 ;  /* 0x00000004b8247225 */ /* 0x000fc800078e0010 */
[----:B------:R-:W-:Y:S02]  /*27d0*/  IMAD.IADD R3, R16, 0x1, R3 ;  /* 0x0000000110037824 */ /* 0x000fe400078e0203 */
[----:B------:R-:W-:-:S03]  /*27e0*/  IMAD.WIDE.U32 R32, R184, R58, R16 ;  /* 0x0000003ab8207225 */ /* 0x000fc600078e0010 */
[----:B------:R-:W-:Y:S01]  /*27f0*/  SHF.R.S32.HI R62, RZ, 0x1f, R3 ;  /* 0x0000001fff3e7819 */ /* 0x000fe20000011403 */
[----:B------:R-:W-:Y:S02]  /*2800*/  IMAD.IADD R31, R31, 0x1, R11 ;  /* 0x000000011f1f7824 */ /* 0x000fe400078e020b */
[----:B------:R-:W-:Y:S01]  /*2810*/  IMAD.IADD R33, R11, 0x1, R33 ;  /* 0x000000010b217824 */ /* 0x000fe200078e0221 */
[----:B------:R-:W-:Y:S01]  /*2820*/  LEA.HI R62, R62, R3, RZ, 0x3 ;  /* 0x000000033e3e7211 */ /* 0x000fe200078f18ff */
[----:B-----5:R-:W-:-:S03]  /*2830*/  IMAD.WIDE.U32 R30, R76, R58, R30 ;  /* 0x0000003a4c1e7225 */ /* 0x020fc600078e001e */
[----:B------:R-:W-:Y:S01]  /*2840*/  LOP3.LUT R47, R62, 0xfffffff8, RZ, 0xc0, !PT ;  /* 0xfffffff83e2f7812 */ /* 0x000fe200078ec0ff */
[----:B------:R-:W-:-:S03]  /*2850*/  IMAD.WIDE.U32 R32, R76, R58, R32 ;  /* 0x0000003a4c207225 */ /* 0x000fc600078e0020 */
[----:B------:R-:W-:Y:S01]  /*2860*/  SHF.R.S32.HI R44, RZ, 0x1f, R47 ;  /* 0x0000001fff2c7819 */ /* 0x000fe2000001142f */
[----:B------:R-:W-:Y:S02]  /*2870*/  VIADD R54, R16, 0x20 ;  /* 0x0000002010367836 */ /* 0x000fe40000000000 */
[----:B------:R-:W-:Y:S02]  /*2880*/  IMAD.SHL.U32 R55, R4, 0x40, RZ ;  /* 0x0000004004377824 */ /* 0x000fe400078e00ff */
[----:B------:R-:W-:Y:S02]  /*2890*/  IMAD.SHL.U32 R51, R51, 0x2, RZ ;  /* 0x0000000233337824 */ /* 0x000fe400078e00ff */
[----:B------:R-:W-:Y:S01]  /*28a0*/  IMAD.X R39, R9, 0x1, R72, P2 ;  /* 0x0000000109277824 */ /* 0x000fe200010e0648 */
[----:B----4-:R-:W-:Y:S02]  /*28b0*/  SHF.R.S32.HI R0, RZ, 0x1f, R79 ;  /* 0x0000001fff007819 */ /* 0x010fe4000001144f */
[----:B------:R-:W-:-:S02]  /*28c0*/  SEL R79, R79, RZ, !P0 ;  /* 0x000000ff4f4f7207 */ /* 0x000fc40004000000 */
[----:B------:R-:W-:-:S03]  /*28d0*/  SEL R0, R0, RZ, !P0 ;  /* 0x000000ff00007207 */ /* 0x000fc60004000000 */
[----:B------:R-:W-:-:S04]  /*28e0*/  IMAD.WIDE.U32 R20, R79, UR4, R20 ;  /* 0x000000044f147c25 */ /* 0x000fc8000f8e0014 */
[----:B------:R-:W-:-:S04]  /*28f0*/  IMAD R6, R0, UR4, RZ ;  /* 0x0000000400067c24 */ /* 0x000fc8000f8e02ff */
[----:B------:R-:W-:Y:S01]  /*2900*/  IMAD R65, R79, UR5, R6 ;  /* 0x000000054f417c24 */ /* 0x000fe2000f8e0206 */
[----:B------:R-:W-:Y:S01]  /*2910*/  ULDC.64 UR4, c[0x0][0x338] ;  /* 0x0000ce0000047ab9 */ /* 0x000fe20000000a00 */
[----:B------:R-:W-:-:S04]  /*2920*/  IMAD.WIDE.U32 R6, R184, R60, R16 ;  /* 0x0000003cb8067225 */ /* 0x000fc800078e0010 */
[----:B------:R-:W-:Y:S01]  /*2930*/  IMAD R0, R0, UR4, RZ ;  /* 0x0000000400007c24 */ /* 0x000fe2000f8e02ff */
[----:B------:R-:W-:Y:S01]  /*2940*/  IADD3 R64, P0, R20, R6, RZ ;  /* 0x0000000614407210 */ /* 0x000fe20007f1e0ff */
[----:B------:R-:W-:Y:S02]  /*2950*/  IMAD.IADD R65, R21, 0x1, R65 ;  /* 0x0000000115417824 */ /* 0x000fe400078e0241 */
[----:B------:R-:W-:Y:S01]  /*2960*/  IMAD.WIDE.U32 R28, R79, UR4, R28 ;  /* 0x000000044f1c7c25 */ /* 0x000fe2000f8e001c */
[----:B------:R-:W-:Y:S02]  /*2970*/  ULDC UR4, c[0x0][0x2f4] ;  /* 0x0000bd0000047ab9 */ /* 0x000fe40000000800 */
[----:B------:R-:W-:Y:S01]  /*2980*/  IADD3.X R63, R65, R7, R8, P0, !PT ;  /* 0x00000007413f7210 */ /* 0x000fe200007fe408 */
[----:B------:R-:W-:Y:S01]  /*2990*/  IMAD R79, R79, UR5, R0 ;  /* 0x000000054f4f7c24 */ /* 0x000fe2000f8e0200 */
[----:B------:R-:W-:Y:S01]  /*29a0*/  ISETP.GE.AND P0, PT, R16, UR4, PT ;  /* 0x0000000410007c0c */ /* 0x000fe2000bf06270 */
[----:B------:R-:W-:Y:S01]  /*29b0*/  IMAD R0, R72, R4, RZ ;  /* 0x0000000448007224 */ /* 0x000fe200078e02ff */
[----:B------:R-:W-:Y:S01]  /*29c0*/  ISETP.GE.AND P1, PT, R54, UR4, PT ;  /* 0x0000000436007c0c */ /* 0x000fe2000bf26270 */
[----:B------:R-:W-:-:S02]  /*29d0*/  IMAD.SHL.U32 R60, R60, 0x40, RZ ;  /* 0x000000403c3c7824 */ /* 0x000fc400078e00ff */
[----:B------:R-:W-:-:S04]  /*29e0*/  IMAD R7, R184, R5, R0 ;  /* 0x00000005b8077224 */ /* 0x000fc800078e0200 */
[----:B------:R-:W-:Y:S02]  /*29f0*/  IMAD.IADD R35, R35, 0x1, R7 ;  /* 0x0000000123237824 */ /* 0x000fe400078e0207 */
[----:B------:R-:W-:Y:S01]  /*2a00*/  IMAD.IADD R37, R7, 0x1, R37 ;  /* 0x0000000107257824 */ /* 0x000fe200078e0225 */
[----:B------:R-:W-:Y:S01]  /*2a10*/  SHF.R.S32.HI R7, RZ, 0x1f, R76 ;  /* 0x0000001fff077819 */ /* 0x000fe2000001144c */
[----:B------:R-:W-:-:S04]  /*2a20*/  IMAD.WIDE.U32 R34, R76, R4, R34 ;  /* 0x000000044c227225 */ /* 0x000fc800078e0022 */
[C---:B------:R-:W-:Y:S02]  /*2a30*/  IMAD R0, R7.reuse, R58, RZ ;  /* 0x0000003a07007224 */ /* 0x040fe400078e02ff */
[-C--:B------:R-:W-:Y:S02]  /*2a40*/  IMAD R7, R7, R4.reuse, RZ ;  /* 0x0000000407077224 */ /* 0x080fe400078e02ff */
[C---:B------:R-:W-:Y:S01]  /*2a50*/  IMAD R3, R76.reuse, R59, R0 ;  /* 0x0000003b4c037224 */ /* 0x040fe200078e0200 */
[----:B------:R-:W-:Y:S01]  /*2a60*/  LOP3.LUT R0, R57, 0x18, R16, 0xf8, !PT ;  /* 0x0000001839007812 */ /* 0x000fe200078ef810 */
[----:B------:R-:W-:Y:S01]  /*2a70*/  IMAD R7, R76, R5, R7 ;  /* 0x000000054c077224 */ /* 0x000fe200078e0207 */
[----:B------:R-:W-:Y:S01]  /*2a80*/  SHF.L.U64.HI R59, R58, 0x6, R59 ;  /* 0x000000063a3b7819 */ /* 0x000fe2000001023b */
[----:B------:R-:W-:Y:S01]  /*2a90*/  IMAD.WIDE.U32 R36, R76, R4, R36 ;  /* 0x000000044c247225 */ /* 0x000fe200078e0024 */
[----:B------:R-:W-:-:S03]  /*2aa0*/  LOP3.LUT R0, R0, R53, RZ, 0x3c, !PT ;  /* 0x0000003500007212 */ /* 0x000fc600078e3cff */
[----:B------:R-:W-:Y:S02]  /*2ab0*/  IMAD.IADD R49, R31, 0x1, R3 ;  /* 0x000000011f317824 */ /* 0x000fe400078e0203 */
[----:B------:R-:W-:Y:S01]  /*2ac0*/  IMAD R50, R203, 0x200, R0 ;  /* 0x00000200cb327824 */ /* 0x000fe200078e0200 */
[----:B------:R-:W-:Y:S01]  /*2ad0*/  LOP3.LUT R0, R57, 0x38, R62, 0xf8, !PT ;  /* 0x0000003839007812 */ /* 0x000fe200078ef83e */
[----:B------:R-:W-:Y:S02]  /*2ae0*/  IMAD.IADD R48, R3, 0x1, R33 ;  /* 0x0000000103307824 */ /* 0x000fe400078e0221 */
[----:B------:R-:W-:Y:S01]  /*2af0*/  IMAD.SHL.U32 R58, R58, 0x40, RZ ;  /* 0x000000403a3a7824 */ /* 0x000fe200078e00ff */
[----:B------:R-:W-:Y:S01]  /*2b00*/  LOP3.LUT R0, R0, R53, RZ, 0x3c, !PT ;  /* 0x0000003500007212 */ /* 0x000fe200078e3cff */
[----:B------:R-:W-:Y:S02]  /*2b10*/  IMAD.IADD R46, R35, 0x1, R7 ;  /* 0x00000001232e7824 */ /* 0x000fe400078e0207 */
[----:B------:R-:W-:-:S02]  /*2b20*/  IMAD.IADD R45, R7, 0x1, R37 ;  /* 0x00000001072d7824 */ /* 0x000fc400078e0225 */
[----:B------:R-:W-:Y:S02]  /*2b30*/  IMAD R3, R203, 0x200, R0 ;  /* 0x00000200cb037824 */ /* 0x000fe400078e0200 */
[----:B------:R-:W-:-:S07]  /*2b40*/  IMAD.IADD R0, R29, 0x1, R79 ;  /* 0x000000011d007824 */ /* 0x000fce00078e024f */
.L_x_2706:
        /* <DEDUP_REMOVED lines=10> */
[----:B--2---:R-:W-:Y:S02]  /*2bf0*/  IMAD.SHL.U32 R27, R185, 0x1000, RZ ;  /* 0x00001000b91b7824 */ /* 0x004fe400078e00ff */
        /* <DEDUP_REMOVED lines=26> */
[----:B------:R-:W-:Y:S01]  /*2da0*/  ULDC.64 UR4, c[0x0][0x3e8] ;  /* 0x0000fa0000047ab9 */ /* 0x000fe20000000a00 */
[----:B------:R-:W-:Y:S01]  /*2db0*/  IMAD.MOV.U32 R6, RZ, RZ, R34 ;  /* 0x000000ffff067224 */ /* 0x000fe200078e0022 */
[----:B------:R-:W-:Y:S01]  /*2dc0*/  ULDC.64 UR6, c[0x0][0x400] ;  /* 0x0001000000067ab9 */ /* 0x000fe20000000a00 */
[----:B------:R-:W-:Y:S02]  /*2dd0*/  IMAD.MOV.U32 R7, RZ, RZ, R46 ;  /* 0x000000ffff077224 */ /* 0x000fe400078e002e */
[-C--:B------:R-:W-:Y:S02]  /*2de0*/  IMAD R5, R68, R55.reuse, R8 ;  /* 0x0000003744057224 */ /* 0x080fe400078e0208 */
[----:B------:R-:W-:Y:S01]  /*2df0*/  IMAD.WIDE.U32 R8, R41, R55, R6 ;  /* 0x0000003729087225 */ /* 0x000fe200078e0006 */
[----:B------:R-:W-:-:S03]  /*2e00*/  IADD3 R7, P3, R30, R4, RZ ;  /* 0x000000041e077210 */ /* 0x000fc60007f7e0ff */
[----:B------:R-:W-:Y:S01]  /*2e10*/  IMAD.IADD R5, R9, 0x1, R5 ;  /* 0x0000000109057824 */ /* 0x000fe200078e0205 */
[----:B------:R-:W-:Y:S01]  /*2e20*/  LEA R4, P5, R8, UR6, 0x1 ;  /* 0x0000000608047c11 */ /* 0x000fe2000f8a08ff */
[----:B------:R-:W-:Y:S01]  /*2e30*/  IMAD.X R10, R70, 0x1, R49, P3 ;  /* 0x00000001460a7824 */ /* 0x000fe200018e0631 */
[C---:B------:R-:W-:Y:S02]  /*2e40*/  LEA R6, P3, R7.reuse, UR4, 0x1 ;  /* 0x0000000407067c11 */ /* 0x040fe4000f8608ff */
[----:B------:R-:W-:Y:S02]  /*2e50*/  LEA.HI.X R5, R8, UR7, R5, 0x1, P5 ;  /* 0x0000000708057c11 */ /* 0x000fe4000a8f0c05 */
[----:B------:R-:W-:Y:S02]  /*2e60*/  CS2R R8, SRZ ;  /* 0x0000000000087805 */ /* 0x000fe4000001ff00 */
[----:B------:R-:W-:Y:S02]  /*2e70*/  LEA.HI.X R7, R7, UR5, R10, 0x1, P3 ;  /* 0x0000000507077c11 */ /* 0x000fe400098f0c0a */
[----:B------:R-:W-:-:S02]  /*2e80*/  CS2R R10, SRZ ;  /* 0x00000000000a7805 */ /* 0x000fc4000001ff00 */
[-C--:B------:R-:W-:Y:S02]  /*2e90*/  ISETP.GE.AND P5, PT, R188, R69.reuse, PT ;  /* 0x00000045bc00720c */ /* 0x080fe40003fa6270 */
[----:B------:R-:W-:-:S11]  /*2ea0*/  ISETP.GE.AND P3, PT, R200, R69, PT ;  /* 0x00000045c800720c */ /* 0x000fd60003f66270 */
[----:B------:R0:W5:Y:S04]  /*2eb0*/  @!P5 LDG.E.64 R14, desc[UR42][R6.64] ;  /* 0x0000002a060ed981 */ /* 0x000168000c1e1b00 */
[----:B------:R0:W5:Y:S04]  /*2ec0*/  @!P3 LDG.E.64 R8, desc[UR42][R6.64+0x20] ;  /* 0x0000202a0608b981 */ /* 0x000168000c1e1b00 */
[----:B------:R0:W5:Y:S04]  /*2ed0*/  @!P5 LDG.E.64 R24, desc[UR42][R4.64] ;  /* 0x0000002a0418d981 */ /* 0x000168000c1e1b00 */
[----:B------:R0:W5:Y:S02]  /*2ee0*/  @!P3 LDG.E.64 R10, desc[UR42][R4.64+0x20] ;  /* 0x0000202a040ab981 */ /* 0x000164000c1e1b00 */
.L_x_2681:
[----:B------:R-:W-:Y:S05]  /*2ef0*/  BSYNC B1 ;  /* 0x0000000000017941 */ /* 0x000fea0003800000 */
.L_x_2680:
        /* <DEDUP_REMOVED lines=16> */
.L_x_2682:
[----:B------:R-:W-:Y:S01]  /*3000*/  IMAD R74, R185, 0x8, R2 ;  /* 0x00000008b94a7824 */ /* 0x000fe200078e0202 */
[----:B------:R-:W-:Y:S01]  /*3010*/  SHF.L.U32 R77, R187, 0x1f, RZ ;  /* 0x0000001fbb4d7819 */ /* 0x000fe200000006ff */
[----:B------:R-:W-:Y:S03]  /*3020*/  BSSY B1, `(.L_x_2683) ;  /* 0x0000003000017945 */ /* 0x000fe60003800000 */
[----:B------:R-:W0:Y:S02]  /*3030*/  SYNCS.PHASECHK.TRANS64.TRYWAIT P5, [R74+URZ+0x28c90], R77 ;  /* 0x028c904d4a0075a7 */ /* 0x000e2400080a017f */
[----:B0-----:R-:W-:Y:S05]  /*3040*/  @!P5 BRA `(.L_x_2684) ;  /* 0x00000208005cd947 */ /* 0x001fea0003800000 */
.L_x_3081:
[----:B------:R-:W-:Y:S05]  /*3050*/  BSYNC B1 ;  /* 0x0000000000017941 */ /* 0x000fea0003800000 */
.L_x_2683:
        /* <DEDUP_REMOVED lines=48> */
.L_x_2689:
[----:B------:R-:W-:Y:S05]  /*3360*/  BSYNC B2 ;  /* 0x0000000000027941 */ /* 0x000fea0003800000 */
.L_x_2688:
[----:B--2---:R1:W-:Y:S02]  /*3370*/  STG.E.128 desc[UR42][R12.64], R4 ;  /* 0x000000040c007986 */ /* 0x0043e4000c101d2a */
.L_x_2687:
[----:B------:R-:W-:Y:S05]  /*3380*/  BSYNC B1 ;  /* 0x0000000000017941 */ /* 0x000fea0003800000 */
.L_x_2686:
        /* <DEDUP_REMOVED lines=51> */
.L_x_2691:
[----:B------:R-:W-:Y:S05]  /*36c0*/  BSYNC B1 ;  /* 0x0000000000017941 */ /* 0x000fea0003800000 */
.L_x_2690:
[----:B-1----:R1:W-:Y:S01]  /*36d0*/  STG.E.128 desc[UR42][R12.64+0x40], R4 ;  /* 0x000040040c007986 */ /* 0x0023e2000c101d2a */
[----:B------:R-:W-:Y:S05]  /*36e0*/  BRA `(.L_x_2685) ;  /* 0x0000000c00207947 */ /* 0x000fea0003800000 */
.L_x_2679:
[----:B------:R-:W-:Y:S01]  /*36f0*/  IMAD R75, R41, -0x40, R40 ;  /* 0xffffffc0294b7824 */ /* 0x000fe200078e0228 */
[----:B------:R-:W-:-:S04]  /*3700*/  ISETP.GE.AND P4, PT, R16, R69, PT ;  /* 0x000000451000720c */ /* 0x000fc80003f86270 */
[----:B------:R-:W-:-:S04]  /*3710*/  VIMNMX R75, R75, 0x40, PT ;  /* 0x000000404b4b7848 */ /* 0x000fc80003fe0100 */
[----:B------:R-:W-:-:S13]  /*3720*/  ISETP.GE.OR P3, PT, R184, R75, P4 ;  /* 0x0000004bb800720c */ /* 0x000fda0002766670 */
[----:B------:R-:W0:Y:S01]  /*3730*/  @!P3 LDC.64 R10, c[0x0][0x3e8] ;  /* 0x0000fa00ff0abb82 */ /* 0x000e220000000a00 */
[----:B------:R-:W-:Y:S01]  /*3740*/  @!P3 IADD3 R6, P5, R32, R4, RZ ;  /* 0x000000042006b210 */ /* 0x000fe20007fbe0ff */
[----:B------:R-:W-:Y:S02]  /*3750*/  @!P3 IMAD R4, R56, R41, RZ ;  /* 0x000000293804b224 */ /* 0x000fe400078e02ff */
[----:B------:R-:W-:Y:S02]  /*3760*/  @!P3 IMAD.MOV.U32 R5, RZ, RZ, R45 ;  /* 0x000000ffff05b224 */ /* 0x000fe400078e002d */
[----:B------:R-:W-:Y:S02]  /*3770*/  @!P3 IMAD R25, R68, R55, R4 ;  /* 0x000000374419b224 */ /* 0x000fe400078e0204 */
[----:B------:R-:W1:Y:S01]  /*3780*/  @!P3 LDC.64 R12, c[0x0][0x400] ;  /* 0x00010000ff0cbb82 */ /* 0x000e620000000a00 */
[----:B------:R-:W-:Y:S02]  /*3790*/  @!P3 IMAD.MOV.U32 R4, RZ, RZ, R36 ;  /* 0x000000ffff04b224 */ /* 0x000fe400078e0024 */
[----:B------:R-:W-:-:S02]  /*37a0*/  @!P3 IMAD.X R7, R70, 0x1, R48, P5 ;  /* 0x000000014607b824 */ /* 0x000fc400028e0630 */
[----:B------:R-:W-:Y:S01]  /*37b0*/  @!P3 IMAD.WIDE.U32 R8, R41, R55, R4 ;  /* 0x000000372908b225 */ /* 0x000fe200078e0004 */
[----:B------:R-:W-:-:S03]  /*37c0*/  CS2R R4, SRZ ;  /* 0x0000000000047805 */ /* 0x000fc6000001ff00 */
[----:B------:R-:W-:Y:S01]  /*37d0*/  @!P3 IMAD.IADD R9, R25, 0x1, R9 ;  /* 0x000000011909b824 */ /* 0x000fe200078e0209 */
[----:B0-----:R-:W-:-:S04]  /*37e0*/  @!P3 LEA R10, P5, R6, R10, 0x1 ;  /* 0x0000000a060ab211 */ /* 0x001fc800078a08ff */
[----:B------:R-:W-:Y:S02]  /*37f0*/  @!P3 LEA.HI.X R11, R6, R11, R7, 0x1, P5 ;  /* 0x0000000b060bb211 */ /* 0x000fe400028f0c07 */
[----:B------:R-:W-:Y:S02]  /*3800*/  CS2R R6, SRZ ;  /* 0x0000000000067805 */ /* 0x000fe4000001ff00 */
[----:B-1----:R-:W-:-:S04]  /*3810*/  @!P3 LEA R12, P5, R8, R12, 0x1 ;  /* 0x0000000c080cb211 */ /* 0x002fc800078a08ff */
[----:B------:R0:W2:Y:S01]  /*3820*/  @!P3 LDG.E.128 R4, desc[UR42][R10.64] ;  /* 0x0000002a0a04b981 */ /* 0x0000a2000c1e1d00 */
[----:B------:R-:W-:Y:S02]  /*3830*/  @!P3 LEA.HI.X R13, R8, R13, R9, 0x1, P5 ;  /* 0x0000000d080db211 */ /* 0x000fe400028f0c09 */
[----:B------:R-:W-:Y:S02]  /*3840*/  CS2R R8, SRZ ;  /* 0x0000000000087805 */ /* 0x000fe4000001ff00 */
        /* <DEDUP_REMOVED lines=20> */
.L_x_2692:
[----:B------:R-:W-:Y:S01]  /*3990*/  IMAD R74, R185, 0x8, R2 ;  /* 0x00000008b94a7824 */ /* 0x000fe200078e0202 */
[----:B------:R-:W-:Y:S01]  /*39a0*/  SHF.L.U32 R77, R187, 0x1f, RZ ;  /* 0x0000001fbb4d7819 */ /* 0x000fe200000006ff */
[----:B------:R-:W-:Y:S03]  /*39b0*/  BSSY B1, `(.L_x_2693) ;  /* 0x0000003000017945 */ /* 0x000fe60003800000 */
[----:B------:R-:W0:Y:S02]  /*39c0*/  SYNCS.PHASECHK.TRANS64.TRYWAIT P5, [R74+URZ+0x28c90], R77 ;  /* 0x028c904d4a0075a7 */ /* 0x000e2400080a017f */
[----:B0-----:R-:W-:Y:S05]  /*39d0*/  @!P5 BRA `(.L_x_2694) ;  /* 0x00000200000cd947 */ /* 0x001fea0003800000 */
.L_x_3082:
[----:B------:R-:W-:Y:S05]  /*39e0*/  BSYNC B1 ;  /* 0x0000000000017941 */ /* 0x000fea0003800000 */
.L_x_2693:
[----:B------:R-:W-:Y:S01]  /*39f0*/  ISETP.GE.OR P5, PT, R184, R75, P0 ;  /* 0x0000004bb800720c */ /* 0x000fe200007a6670 */
        /* <DEDUP_REMOVED lines=12> */
[----:B------:R-:W-:Y:S02]  /*3ac0*/  ISETP.NE.AND P6, PT, R73, RZ, PT ;  /* 0x000000ff4900720c */ /* 0x000fe40003fc5270 */
[----:B------:R-:W-:-:S04]  /*3ad0*/  LEA R70, P5, R71, R66, 0x1 ;  /* 0x0000004247467211 */ /* 0x000fc800078a08ff */
[----:B------:R-:W-:Y:S01]  /*3ae0*/  LEA.HI.X R71, R71, R67, R82, 0x1, P5 ;  /* 0x0000004347477211 */ /* 0x000fe200028f0c52 */
[----:B-1----:R-:W-:-:S05]  /*3af0*/  IMAD.IADD R12, R80, 0x1, -R51 ;  /* 0x00000001500c7824 */ /* 0x002fca00078e0a33 */
[----:B------:R-:W-:-:S04]  /*3b00*/  SEL R12, R51, R12, !P6 ;  /* 0x0000000c330c7207 */ /* 0x000fc80007000000 */
[----:B------:R-:W-:-:S04]  /*3b10*/  SHF.R.S32.HI R13, RZ, 0x1f, R12 ;  /* 0x0000001fff0d7819 */ /* 0x000fc8000001140c */
[----:B------:R-:W-:-:S04]  /*3b20*/  LEA.HI R13, R13, R12, RZ, 0x4 ;  /* 0x0000000c0d0d7211 */ /* 0x000fc800078f20ff */
[----:B------:R-:W-:-:S04]  /*3b30*/  SHF.R.S32.HI R13, RZ, 0x4, R13 ;  /* 0x00000004ff0d7819 */ /* 0x000fc8000001140d */
[----:B------:R-:W-:-:S05]  /*3b40*/  LEA.HI.SX32 R13, R62, R13, 0x1d ;  /* 0x0000000d3e0d7211 */ /* 0x000fca00078feaff */
[----:B------:R-:W-:Y:S02]  /*3b50*/  IMAD.SHL.U32 R79, R13, 0x8, RZ ;  /* 0x000000080d4f7824 */ /* 0x000fe400078e00ff */
[----:B------:R-:W-:-:S03]  /*3b60*/  IMAD.IADD R13, R3, 0x1, R27 ;  /* 0x00000001030d7824 */ /* 0x000fc600078e021b */
[----:B------:R-:W-:Y:S01]  /*3b70*/  LOP3.LUT R12, R57, 0x38, R79, 0xf8, !PT ;  /* 0x00000038390c7812 */ /* 0x000fe200078ef84f */
[----:B------:R-:W-:-:S03]  /*3b80*/  IMAD R13, R13, 0x2, R2 ;  /* 0x000000020d0d7824 */ /* 0x000fc600078e0202 */
[----:B------:R-:W-:-:S05]  /*3b90*/  LOP3.LUT R12, R12, R53, RZ, 0x3c, !PT ;  /* 0x000000350c0c7212 */ /* 0x000fca00078e3cff */
[----:B------:R-:W-:-:S04]  /*3ba0*/  IMAD R12, R203, 0x200, R12 ;  /* 0x00000200cb0c7824 */ /* 0x000fc800078e020c */
[----:B------:R-:W-:Y:S02]  /*3bb0*/  IMAD.IADD R27, R27, 0x1, R12 ;  /* 0x000000011b1b7824 */ /* 0x000fe400078e020c */
[----:B------:R-:W1:Y:S02]  /*3bc0*/  LDS.128 R12, [R13+0x22400] ;  /* 0x022400000d0c7984 */ /* 0x000e640000000c00 */
[----:B------:R-:W-:-:S06]  /*3bd0*/  IMAD R27, R27, 0x2, R2 ;  /* 0x000000021b1b7824 */ /* 0x000fcc00078e0202 */
[----:B------:R-:W2:Y:S01]  /*3be0*/  LDS.128 R24, [R27+0x22400] ;  /* 0x022400001b187984 */ /* 0x000ea20000000c00 */
[----:B------:R-:W-:Y:S05]  /*3bf0*/  @P4 BRA `(.L_x_2696) ;  /* 0x00000004004c4947 */ /* 0x000fea0003800000 */
[----:B------:R-:W-:Y:S02]  /*3c00*/  SHF.R.U64 R81, R4, 0x10, R5 ;  /* 0x0000001004517819 */ /* 0x000fe40000001205 */
[--C-:B------:R-:W-:Y:S02]  /*3c10*/  SHF.R.U32.HI R82, RZ, 0x10, R9.reuse ;  /* 0x00000010ff527819 */ /* 0x100fe40000011609 */
[----:B------:R-:W-:Y:S01]  /*3c20*/  SHF.R.U64 R89, R8, 0x10, R9 ;  /* 0x0000001008597819 */ /* 0x000fe20000001209 */
[----:B------:R-:W-:Y:S01]  /*3c30*/  HADD2.F32 R9, -RZ, R84.H0_H0 ;  /* 0x20000054ff097230 */ /* 0x000fe20000004100 */
[--C-:B------:R-:W-:Y:S01]  /*3c40*/  SHF.R.U64 R4, R6, 0x10, R7.reuse ;  /* 0x0000001006047819 */ /* 0x100fe20000001207 */
[----:B-1----:R-:W-:Y:S01]  /*3c50*/  HADD2.F32 R6, -RZ, R13.H0_H0 ;  /* 0x2000000dff067230 */ /* 0x002fe20000004100 */
[----:B------:R-:W-:Y:S01]  /*3c60*/  SHF.R.U32.HI R87, RZ, 0x10, R7 ;  /* 0x00000010ff577819 */ /* 0x000fe20000011607 */
[--C-:B--2---:R-:W-:Y:S01]  /*3c70*/  HADD2.F32 R7, -RZ, R25.reuse.H0_H0 ;  /* 0x20000019ff077230 */ /* 0x104fe20000004100 */
[----:B------:R-:W-:Y:S01]  /*3c80*/  SHF.R.U32.HI R83, RZ, 0x10, R5 ;  /* 0x00000010ff537819 */ /* 0x000fe20000011605 */
[----:B------:R-:W-:Y:S01]  /*3c90*/  HADD2.F32 R25, -RZ, R25.H1_H1 ;  /* 0x30000019ff197230 */ /* 0x000fe20000004100 */
[--C-:B------:R-:W-:Y:S01]  /*3ca0*/  SHF.R.U64 R5, R10, 0x10, R11.reuse ;  /* 0x000000100a057819 */ /* 0x100fe2000000120b */
[----:B------:R-:W-:Y:S01]  /*3cb0*/  HADD2.F32 R82, -RZ, R82.H0_H0 ;  /* 0x20000052ff527230 */ /* 0x000fe20000004100 */
[----:B------:R-:W-:Y:S01]  /*3cc0*/  SHF.R.U32.HI R85, RZ, 0x10, R11 ;  /* 0x00000010ff557819 */ /* 0x000fe2000001160b */
[----:B------:R-:W-:-:S02]  /*3cd0*/  HADD2.F32 R8, -RZ, R84.H1_H1 ;  /* 0x30000054ff087230 */ /* 0x000fc40000004100 */
[-C--:B------:R-:W-:Y:S01]  /*3ce0*/  FMUL.FTZ R11, R7, R9.reuse ;  /* 0x00000009070b7220 */ /* 0x080fe20000410000 */
[----:B------:R-:W-:Y:S02]  /*3cf0*/  HADD2.F32 R13, -RZ, R13.H1_H1 ;  /* 0x3000000dff0d7230 */ /* 0x000fe40000004100 */
[C---:B------:R-:W-:Y:S01]  /*3d00*/  FMUL.FTZ R84, R6.reuse, R9 ;  /* 0x0000000906547220 */ /* 0x040fe20000410000 */
[----:B------:R-:W-:Y:S02]  /*3d10*/  HADD2.F32 R10, -RZ, R83.H0_H0 ;  /* 0x20000053ff0a7230 */ /* 0x000fe40000004100 */
[----:B------:R-:W-:Y:S01]  /*3d20*/  FMUL.FTZ R86, R25, R82 ;  /* 0x0000005219567220 */ /* 0x000fe20000410000 */
[----:B------:R-:W-:Y:S01]  /*3d30*/  FFMA.FTZ R6, R6, R8, -R11 ;  /* 0x0000000806067223 */ /* 0x000fe2000001080b */
[----:B------:R-:W-:Y:S01]  /*3d40*/  FMUL.FTZ R82, R13, R82 ;  /* 0x000000520d527220 */ /* 0x000fe20000410000 */
[----:B------:R-:W-:Y:S01]  /*3d50*/  FFMA.FTZ R7, R7, R8, R84 ;  /* 0x0000000807077223 */ /* 0x000fe20000010054 */
[----:B------:R-:W-:-:S02]  /*3d60*/  HADD2.F32 R11, -RZ, R88.H0_H0 ;  /* 0x20000058ff0b7230 */ /* 0x000fc40000004100 */
[-C--:B------:R-:W-:Y:S01]  /*3d70*/  FFMA.FTZ R83, R13, R10.reuse, -R86 ;  /* 0x0000000a0d537223 */ /* 0x080fe20000010856 */
[----:B------:R-:W-:Y:S02]  /*3d80*/  HADD2.F32 R9, -RZ, R27.H0_H0 ;  /* 0x2000001bff097230 */ /* 0x000fe40000004100 */
[----:B------:R-:W-:Y:S01]  /*3d90*/  FFMA.FTZ R86, R25, R10, R82 ;  /* 0x0000000a19567223 */ /* 0x000fe20000010052 */
[----:B------:R-:W-:Y:S02]  /*3da0*/  HADD2.F32 R8, -RZ, R15.H0_H0 ;  /* 0x2000000fff087230 */ /* 0x000fe40000004100 */
[----:B------:R-:W-:Y:S02]  /*3db0*/  HADD2.F32 R27, -RZ, R27.H1_H1 ;  /* 0x3000001bff1b7230 */ /* 0x000fe40000004100 */
[----:B------:R-:W-:Y:S01]  /*3dc0*/  FMUL.FTZ R13, R9, R11 ;  /* 0x0000000b090d7220 */ /* 0x000fe20000410000 */
[----:B------:R-:W-:Y:S01]  /*3dd0*/  HADD2.F32 R84, -RZ, R85.H0_H0 ;  /* 0x20000055ff547230 */ /* 0x000fe20000004100 */
[----:B------:R-:W-:Y:S01]  /*3de0*/  F2FP.F16.F32.PACK_AB R7, R86, R7 ;  /* 0x000000075607723e */ /* 0x000fe200000000ff */
[----:B------:R-:W-:-:S02]  /*3df0*/  HADD2.F32 R15, -RZ, R15.H1_H1 ;  /* 0x3000000fff0f7230 */ /* 0x000fc40000004100 */
[----:B------:R-:W-:Y:S02]  /*3e00*/  HADD2.F32 R10, -RZ, R88.H1_H1 ;  /* 0x30000058ff0a7230 */ /* 0x000fe40000004100 */
[C---:B------:R-:W-:Y:S01]  /*3e10*/  FMUL.FTZ R88, R8.reuse, R11 ;  /* 0x0000000b08587220 */ /* 0x040fe20000410000 */
[-C--:B------:R-:W-:Y:S01]  /*3e20*/  FMUL.FTZ R90, R27, R84.reuse ;  /* 0x000000541b5a7220 */ /* 0x080fe20000410000 */
[----:B------:R-:W-:Y:S01]  /*3e30*/  FMUL.FTZ R92, R15, R84 ;  /* 0x000000540f5c7220 */ /* 0x000fe20000410000 */
[----:B------:R-:W-:Y:S02]  /*3e40*/  HADD2.F32 R82, -RZ, R87.H0_H0 ;  /* 0x20000057ff527230 */ /* 0x000fe40000004100 */
[-C--:B------:R-:W-:Y:S01]  /*3e50*/  FFMA.FTZ R84, R8, R10.reuse, -R13 ;  /* 0x0000000a08547223 */ /* 0x080fe2000001080d */
[----:B------:R-:W-:Y:S01]  /*3e60*/  FFMA.FTZ R88, R9, R10, R88 ;  /* 0x0000000a09587223 */ /* 0x000fe20000010058 */
[----:B------:R-:W-:Y:S02]  /*3e70*/  HADD2.F32 R11, -RZ, R91.H1_H1 ;  /* 0x3000005bff0b7230 */ /* 0x000fe40000004100 */
[----:B------:R-:W-:-:S02]  /*3e80*/  HADD2.F32 R9, -RZ, R24.H0_H0 ;  /* 0x20000018ff097230 */ /* 0x000fc40000004100 */
[-C--:B------:R-:W-:Y:S01]  /*3e90*/  FFMA.FTZ R85, R15, R82.reuse, -R90 ;  /* 0x000000520f557223 */ /* 0x080fe2000001085a */
[----:B------:R-:W-:Y:S02]  /*3ea0*/  HADD2.F32 R8, -RZ, R12.H0_H0 ;  /* 0x2000000cff087230 */ /* 0x000fe40000004100 */
[----:B------:R-:W-:Y:S01]  /*3eb0*/  FFMA.FTZ R87, R27, R82, R92 ;  /* 0x000000521b577223 */ /* 0x000fe2000001005c */
[----:B------:R-:W-:Y:S02]  /*3ec0*/  HADD2.F32 R13, -RZ, R89.H0_H0 ;  /* 0x20000059ff0d7230 */ /* 0x000fe40000004100 */
[-C--:B------:R-:W-:Y:S01]  /*3ed0*/  FMUL.FTZ R15, R9, R11.reuse ;  /* 0x0000000b090f7220 */ /* 0x080fe20000410000 */
[----:B------:R-:W-:Y:S02]  /*3ee0*/  HADD2.F32 R24, -RZ, R24.H1_H1 ;  /* 0x30000018ff187230 */ /* 0x000fe40000004100 */
[----:B------:R-:W-:Y:S01]  /*3ef0*/  FMUL.FTZ R82, R8, R11 ;  /* 0x0000000b08527220 */ /* 0x000fe20000410000 */
[----:B------:R-:W-:Y:S01]  /*3f00*/  HADD2.F32 R12, -RZ, R12.H1_H1 ;  /* 0x3000000cff0c7230 */ /* 0x000fe20000004100 */
[----:B------:R-:W-:Y:S01]  /*3f10*/  F2FP.F16.F32.PACK_AB R84, R85, R84 ;  /* 0x000000545554723e */ /* 0x000fe200000000ff */
[----:B------:R-:W-:-:S02]  /*3f20*/  HADD2.F32 R81, -RZ, R81.H0_H0 ;  /* 0x20000051ff517230 */ /* 0x000fc40000004100 */
[-C--:B------:R-:W-:Y:S01]  /*3f30*/  FMUL.FTZ R11, R24, R13.reuse ;  /* 0x0000000d180b7220 */ /* 0x080fe20000410000 */
[----:B------:R-:W-:Y:S02]  /*3f40*/  HADD2.F32 R10, -RZ, R93.H1_H1 ;  /* 0x3000005dff0a7230 */ /* 0x000fe40000004100 */
[C---:B------:R-:W-:Y:S01]  /*3f50*/  FMUL.FTZ R13, R12.reuse, R13 ;  /* 0x0000000d0c0d7220 */ /* 0x040fe20000410000 */
[----:B------:R-:W-:Y:S01]  /*3f60*/  F2FP.F16.F32.PACK_AB R87, R87, R88 ;  /* 0x000000585757723e */ /* 0x000fe200000000ff */
[-C--:B------:R-:W-:Y:S01]  /*3f70*/  FFMA.FTZ R12, R12, R81.reuse, -R11 ;  /* 0x000000510c0c7223 */ /* 0x080fe2000001080b */
[----:B------:R-:W-:Y:S02]  /*3f80*/  HADD2.F32 R11, -RZ, R4.H0_H0 ;  /* 0x20000004ff0b7230 */ /* 0x000fe40000004100 */
[----:B------:R-:W-:Y:S01]  /*3f90*/  FFMA.FTZ R15, R8, R10, -R15 ;  /* 0x0000000a080f7223 */ /* 0x000fe2000001080f */
[----:B------:R-:W-:Y:S01]  /*3fa0*/  FFMA.FTZ R81, R24, R81, R13 ;  /* 0x0000005118517223 */ /* 0x000fe2000001000d */
[----:B------:R-:W-:-:S02]  /*3fb0*/  HADD2.F32 R13, -RZ, R5.H0_H0 ;  /* 0x20000005ff0d7230 */ /* 0x000fc40000004100 */
[----:B------:R-:W-:Y:S01]  /*3fc0*/  FFMA.FTZ R82, R9, R10, R82 ;  /* 0x0000000a09527223 */ /* 0x000fe20000010052 */
[----:B------:R-:W-:Y:S01]  /*3fd0*/  HADD2.F32 R8, -RZ, R26.H0_H0 ;  /* 0x2000001aff087230 */ /* 0x000fe20000004100 */
[----:B------:R-:W-:Y:S01]  /*3fe0*/  F2FP.F16.F32.PACK_AB R12, R12, R15 ;  /* 0x0000000f0c0c723e */ /* 0x000fe200000000ff */
[----:B------:R-:W-:Y:S02]  /*3ff0*/  HADD2.F32 R5, -RZ, R14.H0_H0 ;  /* 0x2000000eff057230 */ /* 0x000fe40000004100 */
[----:B------:R-:W-:Y:S01]  /*4000*/  HADD2.F32 R26, -RZ, R26.H1_H1 ;  /* 0x3000001aff1a7230 */ /* 0x000fe20000004100 */
[----:B------:R-:W-:Y:S01]  /*4010*/  F2FP.F16.F32.PACK_AB R24, R81, R82 ;  /* 0x000000525118723e */ /* 0x000fe200000000ff */
[----:B------:R-:W-:Y:S02]  /*4020*/  HADD2.F32 R10, -RZ, R91.H0_H0 ;  /* 0x2000005bff0a7230 */ /* 0x000fe40000004100 */
[----:B------:R-:W-:Y:S02]  /*4030*/  HADD2.F32 R14, -RZ, R14.H1_H1 ;  /* 0x3000000eff0e7230 */ /* 0x000fe40000004100 */
[----:B------:R-:W-:Y:S01]  /*4040*/  FMUL.FTZ R27, R26, R13 ;  /* 0x0000000d1a1b7220 */ /* 0x000fe20000410000 */
[----:B------:R-:W-:-:S02]  /*4050*/  HADD2.F32 R9, -RZ, R93.H0_H0 ;  /* 0x2000005dff097230 */ /* 0x000fc40000004100 */
[-C--:B------:R-:W-:Y:S01]  /*4060*/  FMUL.FTZ R4, R8, R10.reuse ;  /* 0x0000000a08047220 */ /* 0x080fe20000410000 */
[C---:B------:R-:W-:Y:S01]  /*4070*/  FMUL.FTZ R25, R5.reuse, R10 ;  /* 0x0000000a05197220 */ /* 0x040fe20000410000 */
[C---:B------:R-:W-:Y:S01]  /*4080*/  FMUL.FTZ R13, R14.reuse, R13 ;  /* 0x0000000d0e0d7220 */ /* 0x040fe20000410000 */
[----:B------:R-:W-:Y:S01]  /*4090*/  FFMA.FTZ R27, R14, R11, -R27 ;  /* 0x0000000b0e1b7223 */ /* 0x000fe2000001081b */
[-C--:B------:R-:W-:Y:S01]  /*40a0*/  FFMA.FTZ R4, R5, R9.reuse, -R4 ;  /* 0x0000000905047223 */ /* 0x080fe20000010804 */
[----:B------:R-:W-:Y:S01]  /*40b0*/  FFMA.FTZ R25, R8, R9, R25 ;  /* 0x0000000908197223 */ /* 0x000fe20000010019 */
[----:B------:R-:W-:Y:S01]  /*40c0*/  FFMA.FTZ R26, R26, R11, R13 ;  /* 0x0000000b1a1a7223 */ /* 0x000fe2000001000d */
[----:B------:R-:W-:Y:S01]  /*40d0*/  F2FP.F16.F32.PACK_AB R13, R83, R6 ;  /* 0x00000006530d723e */ /* 0x000fe200000000ff */
[----:B------:R-:W-:Y:S01]  /*40e0*/  IMAD.MOV.U32 R15, RZ, RZ, R84 ;  /* 0x000000ffff0f7224 */ /* 0x000fe200078e0054 */
[----:B------:R-:W-:Y:S01]  /*40f0*/  F2FP.F16.F32.PACK_AB R14, R27, R4 ;  /* 0x000000041b0e723e */ /* 0x000fe200000000ff */
[----:B------:R-:W-:Y:S01]  /*4100*/  IMAD.MOV.U32 R27, RZ, RZ, R87 ;  /* 0x000000ffff1b7224 */ /* 0x000fe200078e0057 */
[----:B------:R-:W-:Y:S01]  /*4110*/  F2FP.F16.F32.PACK_AB R26, R26, R25 ;  /* 0x000000191a1a723e */ /* 0x000fe200000000ff */
[----:B------:R-:W-:-:S07]  /*4120*/  IMAD.MOV.U32 R25, RZ, RZ, R7 ;  /* 0x000000ffff197224 */ /* 0x000fce00078e0007 */
.L_x_2696:
[----:B------:R-:W-:Y:S05]  /*4130*/  BSYNC B1 ;  /* 0x0000000000017941 */ /* 0x000fea0003800000 */
.L_x_2695:
[----:B-1----:R3:W-:Y:S01]  /*4140*/  STG.E.128 desc[UR42][R70.64], R12 ;  /* 0x0000000c46007986 */ /* 0x0027e2000c101d2a */
[----:B------:R-:W-:-:S13]  /*4150*/  ISETP.GE.AND P4, PT, R79, R80, PT ;  /* 0x000000504f00720c */ /* 0x000fda0003f86270 */
[----:B------:R-:W-:Y:S05]  /*4160*/  @P4 BRA `(.L_x_2685) ;  /* 0x0000000000804947 */ /* 0x000fea0003800000 */
[--C-:B------:R-:W-:Y:S02]  /*4170*/  IADD3 R68, P4, P5, R20, R68, R79.reuse ;  /* 0x0000004414447210 */ /* 0x100fe40007d9e04f */
[----:B------:R-:W-:-:S04]  /*4180*/  SHF.R.S32.HI R79, RZ, 0x1f, R79 ;  /* 0x0000001fff4f7819 */ /* 0x000fc8000001144f */
[----:B------:R-:W-:Y:S02]  /*4190*/  IADD3.X R79, R65, R78, R79, P4, P5 ;  /* 0x0000004e414f7210 */ /* 0x000fe400027ea44f */
[----:B------:R-:W-:-:S04]  /*41a0*/  LEA R66, P4, R68, R66, 0x1 ;  /* 0x0000004244427211 */ /* 0x000fc800078808ff */
[----:B------:R-:W-:-:S05]  /*41b0*/  LEA.HI.X R67, R68, R67, R79, 0x1, P4 ;  /* 0x0000004344437211 */ /* 0x000fca00020f0c4f */
[----:B--2---:R4:W-:Y:S01]  /*41c0*/  STG.E.128 desc[UR42][R66.64], R24 ;  /* 0x0000001842007986 */ /* 0x0049e2000c101d2a */
[----:B------:R-:W-:Y:S05]  /*41d0*/  BRA `(.L_x_2685) ;  /* 0x0000000000647947 */ /* 0x000fea0003800000 */
.L_x_2678:
[----:B------:R-:W-:-:S06]  /*41e0*/  UISETP.NE.AND UP0, UPT, UR37, 0x3, UPT ;  /* 0x000000032500788c */ /* 0x000fcc000bf05270 */
[----:B------:R-:W-:-:S13]  /*41f0*/  PLOP3.LUT P3, PT, PT, PT, UP0, 0x80, 0x0 ;  /* 0x000000000000781c */ /* 0x000fda0003f6f008 */
[----:B------:R-:W-:Y:S05]  /*4200*/  @!P3 BRA `(.L_x_2697) ;  /* 0x000000000004b947 */ /* 0x000fea0003800000 */
[----:B------:R-:W-:Y:S01]  /*4210*/  BPT.TRAP 0x1 ;  /* 0x000000040000795c */ /* 0x000fe20000300000 */
.L_x_2697:
[----:B------:R-:W-:Y:S01]  /*4220*/  IMAD R74, R185, 0x8, R2 ;  /* 0x00000008b94a7824 */ /* 0x000fe200078e0202 */
[----:B------:R-:W-:Y:S01]  /*4230*/  SHF.L.U32 R77, R187, 0x1f, RZ ;  /* 0x0000001fbb4d7819 */ /* 0x000fe200000006ff */
[----:B------:R-:W-:Y:S01]  /*4240*/  IMAD R75, R41, -0x40, R40 ;  /* 0xffffffc0294b7824 */ /* 0x000fe200078e0228 */
[----:B------:R-:W-:Y:S02]  /*4250*/  BSSY B1, `(.L_x_2698) ;  /* 0x0000005000017945 */ /* 0x000fe40003800000 */
[----:B------:R-:W0:Y:S02]  /*4260*/  SYNCS.PHASECHK.TRANS64.TRYWAIT P5, [R74+URZ+0x28c90], R77 ;  /* 0x028c904d4a0075a7 */ /* 0x000e2400080a017f */
[----:B------:R-:W-:-:S04]  /*4270*/  VIMNMX R75, R75, 0x40, PT ;  /* 0x000000404b4b7848 */ /* 0x000fc80003fe0100 */
[----:B------:R-:W-:Y:S01]  /*4280*/  ISETP.GE.AND P4, PT, R184, R75, PT ;  /* 0x0000004bb800720c */ /* 0x000fe20003f86270 */
[----:B0-----:R-:W-:-:S12]  /*4290*/  @!P5 BRA `(.L_x_2699) ;  /* 0x000001f400f0d947 */ /* 0x001fd80003800000 */
.L_x_3083:
[----:B------:R-:W-:Y:S05]  /*42a0*/  BSYNC B1 ;  /* 0x0000000000017941 */ /* 0x000fea0003800000 */
.L_x_2698:
[----:B------:R-:W-:Y:S05]  /*42b0*/  @P4 BRA `(.L_x_2685) ;  /* 0x00000000002c4947 */ /* 0x000fea0003800000 */
[----:B------:R-:W-:Y:S01]  /*42c0*/  @!P1 LOP3.LUT P4, RZ, R195, 0x4, RZ, 0xc0, !PT ;  /* 0x00000004c3ff9812 */ /* 0x000fe2000788c0ff */
[----:B------:R-:W-:Y:S01]  /*42d0*/  @!P1 VIADD R4, R50, 0x20 ;  /* 0x0000002032049836 */ /* 0x000fe20000000000 */
[----:B------:R-:W-:Y:S02]  /*42e0*/  PLOP3.LUT P5, PT, PT, PT, PT, 0x8, 0x0 ;  /* 0x000000000000781c */ /* 0x000fe40003fae170 */
[----:B------:R-:W-:-:S13]  /*42f0*/  @!P1 PLOP3.LUT P5, PT, P4, PT, PT, 0x80, 0x0 ;  /* 0x000000000000981c */ /* 0x000fda00027af070 */
[----:B------:R-:W-:-:S04]  /*4300*/  @P5 VIADD R4, R50, 0xffffffe0 ;  /* 0xffffffe032045836 */ /* 0x000fc80000000000 */
[----:B------:R-:W-:Y:S02]  /*4310*/  @!P1 IMAD.IADD R27, R27, 0x1, R4 ;  /* 0x000000011b1b9824 */ /* 0x000fe400078e0204 */
[----:B------:R-:W1:Y:S02]  /*4320*/  @!P0 LDS.128 R4, [R26+0x22400] ;  /* 0x022400001a048984 */ /* 0x000e640000000c00 */
[----:B------:R-:W-:-:S06]  /*4330*/  @!P1 IMAD R8, R27, 0x2, R2 ;  /* 0x000000021b089824 */ /* 0x000fcc00078e0202 */
[----:B------:R-:W2:Y:S04]  /*4340*/  @!P1 LDS.128 R8, [R8+0x22400] ;  /* 0x0224000008089984 */ /* 0x000ea80000000c00 */
[----:B-1----:R1:W-:Y:S04]  /*4350*/  @!P0 STG.E.128 desc[UR42][R12.64], R4 ;  /* 0x000000040c008986 */ /* 0x0023e8000c101d2a */
[----:B--2---:R1:W-:Y:S02]  /*4360*/  @!P1 STG.E.128 desc[UR42][R12.64+0x40], R8 ;  /* 0x000040080c009986 */ /* 0x0043e4000c101d2a */
.L_x_2685:
[----:B------:R-:W-:Y:S05]  /*4370*/  BSYNC B0 ;  /* 0x0000000000007941 */ /* 0x000fea0003800000 */
.L_x_2677:
[----:B-1----:R-:W1:Y:S01]  /*4380*/  S2R R4, SR_TID.X ;  /* 0x0000000000047919 */ /* 0x002e620000002100 */
[----:B------:R-:W-:Y:S01]  /*4390*/  @!PT LDS RZ, [RZ] ;  /* 0x00000000fffff984 */ /* 0x000fe20000000800 */
[----:B------:R-:W-:Y:S01]  /*43a0*/  @!PT LDS RZ, [RZ] ;  /* 0x00000000fffff984 */ /* 0x000fe20000000800 */
[----:B------:R-:W-:Y:S01]  /*43b0*/  @!PT LDS RZ, [RZ] ;  /* 0x00000000fffff984 */ /* 0x000fe20000000800 */
[----:B------:R-:W-:Y:S01]  /*43c0*/  @!PT LDS RZ, [RZ] ;  /* 0x00000000fffff984 */ /* 0x000fe20000000800 */
[----:B------:R5:W-:Y:S06]  /*43d0*/  MEMBAR.ALL.CTA ;  /* 0x0000000000007992 */ /* 0x000bec0000008000 */
[----:B-----5:R-:W5:Y:S01]  /*43e0*/  FENCE.VIEW.ASYNC.S ;  /* 0x00000000000073c6 */ /* 0x020f620000000000 */
[----:B------:R-:W-:Y:S05]  /*43f0*/  WARPSYNC.ALL ;  /* 0x0000000000007948 */ /* 0x000fea0003800000 */
[----:B------:R-:W-:Y:S01]  /*4400*/  BSSY B0, `(.L_x_2700) ;  /* 0x0000009000007945 */ /* 0x000fe20003800000 */
[----:B-1----:R-:W-:Y:S01]  /*4410*/  LOP3.LUT R4, R4, 0x7f, RZ, 0xc0, !PT ;  /* 0x0000007f04047812 */ /* 0x002fe200078ec0ff */
[----:B-----5:R1:W-:Y:S03]  /*4420*/  BAR.SYNC.DEFER_BLOCKING R52, 0x80 ;  /* 0x000200340000751d */ /* 0x0203e60000010000 */
[----:B------:R-:W-:-:S13]  /*4430*/  ISETP.NE.AND P4, PT, R4, RZ, PT ;  /* 0x000000ff0400720c */ /* 0x000fda0003f85270 */
[----:B------:R-:W-:-:S05]  /*4440*/  @!P4 VIADD R4, R74, 0x28ca0 ;  /* 0x00028ca04a04c836 */ /* 0x000fca0000000000 */
[----:B------:R-:W-:-:S04]  /*4450*/  @!P4 PRMT R4, RZ, 0x654, R4 ;  /* 0x00000654ff04c816 */ /* 0x000fc80000000004 */
[----:B------:R1:W-:Y:S01]  /*4460*/  @!P4 SYNCS.ARRIVE.TRANS64.RED.A1T0 RZ, [R4+URZ], RZ ;  /* 0x000000ff04ffc9a7 */ /* 0x0003e2000810043f */
[----:B------:R-:W-:Y:S05]  /*4470*/  @!P3 BRA `(.L_x_2701) ;  /* 0x000000000004b947 */ /* 0x000fea0003800000 */
[----:B------:R-:W-:Y:S01]  /*4480*/  BPT.TRAP 0x1 ;  /* 0x000000040000795c */ /* 0x000fe20000300000 */
.L_x_2701:
[----:B------:R-:W-:Y:S05]  /*4490*/  BSYNC B0 ;  /* 0x0000000000007941 */ /* 0x000fea0003800000 */
.L_x_2700:
[----:B------:R-:W5:Y:S01]  /*44a0*/  SYNCS.PHASECHK.TRANS64.TRYWAIT P5, [R74+URZ+0x28cb0], R77 ;  /* 0x028cb04d4a0075a7 */ /* 0x000f6200080a017f */
[----:B------:R-:W-:Y:S01]  /*44b0*/  BSSY B0, `(.L_x_2702) ;  /* 0x0000003000007945 */ /* 0x000fe20003800000 */
[----:B------:R-:W-:-:S03]  /*44c0*/  ISETP.GE.AND P3, PT, R184, R75, PT ;  /* 0x0000004bb800720c */ /* 0x000fc60003f66270 */
[----:B-----5:R-:W-:Y:S10]  /*44d0*/  @!P5 BRA `(.L_x_2703) ;  /* 0x000001f40074d947 */ /* 0x020ff40003800000 */
.L_x_3084:
[----:B------:R-:W-:Y:S05]  /*44e0*/  BSYNC B0 ;  /* 0x0000000000007941 */ /* 0x000fea0003800000 */
.L_x_2702:
[----:B------:R-:W-:Y:S04]  /*44f0*/  BSSY B0, `(.L_x_2704) ;  /* 0x0000052000007945 */ /* 0x000fe80003800000 */
[----:B------:R-:W-:Y:S05]  /*4500*/  @P3 BRA `(.L_x_2705) ;  /* 0x0000000400403947 */ /* 0x000fea0003800000 */
[----:B------:R-:W-:Y:S01]  /*4510*/  IMAD.WIDE R6, R41, 0x40, R38 ;  /* 0x0000004029067825 */ /* 0x000fe200078e0226 */
[----:B------:R-:W-:Y:S01]  /*4520*/  ULDC.64 UR4, c[0x0][0x328] ;  /* 0x0000ca0000047ab9 */ /* 0x000fe20000000a00 */
[----:B------:R-:W-:Y:S02]  /*4530*/  LOP3.LUT P3, RZ, R195, 0x4, RZ, 0xc0, !PT ;  /* 0x00000004c3ff7812 */ /* 0x000fe4000786c0ff */
[----:B------:R-:W-:Y:S02]  /*4540*/  IMAD R7, R7, UR4, RZ ;  /* 0x0000000407077c24 */ /* 0x000fe4000f8e02ff */
[----:B-1----:R-:W-:Y:S02]  /*4550*/  IMAD.MOV.U32 R4, RZ, RZ, R28 ;  /* 0x000000ffff047224 */ /* 0x002fe400078e001c */
[----:B------:R-:W-:Y:S02]  /*4560*/  IMAD.MOV.U32 R5, RZ, RZ, R0 ;  /* 0x000000ffff057224 */ /* 0x000fe400078e0000 */
[----:B------:R-:W-:-:S02]  /*4570*/  IMAD R7, R6, UR5, R7 ;  /* 0x0000000506077c24 */ /* 0x000fc4000f8e0207 */
[----:B------:R-:W-:Y:S01]  /*4580*/  IMAD.WIDE.U32 R4, R6, UR4, R4 ;  /* 0x0000000406047c25 */ /* 0x000fe2000f8e0004 */
[----:B------:R-:W-:-:S03]  /*4590*/  ULDC.64 UR4, c[0x0][0x318] ;  /* 0x0000c60000047ab9 */ /* 0x000fc60000000a00 */
[----:B------:R-:W-:Y:S01]  /*45a0*/  IMAD R9, R185, 0x8000, R50 ;  /* 0x00008000b9097824 */ /* 0x000fe200078e0232 */
[----:B---3--:R-:W-:Y:S01]  /*45b0*/  LEA R12, P5, R4, UR4, 0x1 ;  /* 0x00000004040c7c11 */ /* 0x008fe2000f8a08ff */
[----:B------:R-:W-:Y:S01]  /*45c0*/  IMAD.IADD R5, R5, 0x1, R7 ;  /* 0x0000000105057824 */ /* 0x000fe200078e0207 */
[----:B------:R-:W-:Y:S01]  /*45d0*/  ULDC UR4, c[0x0][0x320] ;  /* 0x0000c80000047ab9 */ /* 0x000fe20000000800 */
[----:B------:R-:W-:Y:S02]  /*45e0*/  VIADD R6, R16, 0x40 ;  /* 0x0000004010067836 */ /* 0x000fe40000000000 */
[C---:B------:R-:W-:Y:S01]  /*45f0*/  VIADD R15, R9.reuse, 0x20 ;  /* 0x00000020090f7836 */ /* 0x040fe20000000000 */
[----:B------:R-:W-:Y:S01]  /*4600*/  LEA.HI.X R13, R4, UR5, R5, 0x1, P5 ;  /* 0x00000005040d7c11 */ /* 0x000fe2000a8f0c05 */
[C---:B------:R-:W-:Y:S01]  /*4610*/  @P3 VIADD R15, R9.reuse, 0xffffffe0 ;  /* 0xffffffe0090f3836 */ /* 0x040fe20000000000 */
[----:B------:R-:W-:Y:S01]  /*4620*/  ISETP.GE.AND P5, PT, R16, UR4, PT ;  /* 0x0000000410007c0c */ /* 0x000fe2000bfa6270 */
[----:B--2-4-:R-:W-:Y:S01]  /*4630*/  IMAD R25, R9, 0x2, R2 ;  /* 0x0000000209197824 */ /* 0x014fe200078e0202 */
[----:B------:R-:W-:Y:S01]  /*4640*/  ISETP.GE.AND P3, PT, R6, UR4, PT ;  /* 0x0000000406007c0c */ /* 0x000fe2000bf66270 */
[----:B------:R-:W-:-:S02]  /*4650*/  VIADD R14, R16, 0x80 ;  /* 0x00000080100e7836 */ /* 0x000fc40000000000 */
[----:B------:R-:W-:-:S08]  /*4660*/  VIADD R24, R16, 0xc0 ;  /* 0x000000c010187836 */ /* 0x000fd00000000000 */
[----:B------:R-:W1:Y:S04]  /*4670*/  @!P5 LDS.128 R4, [R25+0x400] ;  /* 0x000400001904d984 */ /* 0x000e680000000c00 */
[----:B------:R-:W2:Y:S04]  /*4680*/  @!P3 LDS.128 R8, [R25+0x2400] ;  /* 0x002400001908b984 */ /* 0x000ea80000000c00 */
[----:B-1----:R-:W-:Y:S01]  /*4690*/  @!P5 STG.E.128 desc[UR42][R12.64], R4 ;  /* 0x000000040c00d986 */ /* 0x002fe2000c101d2a */
[----:B------:R-:W-:Y:S01]  /*46a0*/  ISETP.GE.AND P5, PT, R14, UR4, PT ;  /* 0x000000040e007c0c */ /* 0x000fe2000bfa6270 */
[----:B------:R-:W-:-:S02]  /*46b0*/  VIADD R14, R16, 0x100 ;  /* 0x00000100100e7836 */ /* 0x000fc40000000000 */
[----:B--2---:R-:W-:Y:S01]  /*46c0*/  @!P3 STG.E.128 desc[UR42][R12.64+0x80], R8 ;  /* 0x000080080c00b986 */ /* 0x004fe2000c101d2a */
[----:B------:R-:W-:Y:S01]  /*46d0*/  ISETP.GE.AND P3, PT, R24, UR4, PT ;  /* 0x0000000418007c0c */ /* 0x000fe2000bf66270 */
        /* <DEDUP_REMOVED lines=16> */
[----:B------:R-:W-:Y:S02]  /*47e0*/  IMAD R24, R15, 0x2, R2 ;  /* 0x000000020f187824 */ /* 0x000fe400078e0202 */
[----:B------:R-:W-:-:S06]  /*47f0*/  VIADD R15, R16, 0xe0 ;  /* 0x000000e0100f7836 */ /* 0x000fcc0000000000 */
[----:B------:R-:W1:Y:S04]  /*4800*/  @!P5 LDS.128 R4, [R25+0xc400] ;  /* 0x00c400001904d984 */ /* 0x000e680000000c00 */
[----:B------:R-:W2:Y:S04]  /*4810*/  @!P3 LDS.128 R8, [R25+0xe400] ;  /* 0x00e400001908b984 */ /* 0x000ea80000000c00 */
[----:B-1----:R-:W-:Y:S01]  /*4820*/  @!P5 STG.E.128 desc[UR42][R12.64+0x300], R4 ;  /* 0x000300040c00d986 */ /* 0x002fe2000c101d2a */
[----:B------:R-:W-:-:S03]  /*4830*/  ISETP.GE.AND P5, PT, R54, UR4, PT ;  /* 0x0000000436007c0c */ /* 0x000fc6000bfa6270 */
        /* <DEDUP_REMOVED lines=22> */
[----:B------:R-:W-:-:S03]  /*49a0*/  ISETP.GE.AND P5, PT, R14, UR4, PT ;  /* 0x000000040e007c0c */ /* 0x000fc6000bfa6270 */
[----:B--2---:R-:W-:Y:S01]  /*49b0*/  @!P3 STG.E.128 desc[UR42][R12.64+0x2c0], R8 ;  /* 0x0002c0080c00b986 */ /* 0x004fe2000c101d2a */
[----:B------:R-:W-:-:S09]  /*49c0*/  ISETP.GE.AND P3, PT, R15, UR4, PT ;  /* 0x000000040f007c0c */ /* 0x000fd2000bf66270 */
[----:B------:R-:W1:Y:S04]  /*49d0*/  @!P5 LDS.128 R4, [R24+0xc400] ;  /* 0x00c400001804d984 */ /* 0x000e680000000c00 */
[----:B------:R-:W2:Y:S04]  /*49e0*/  @!P3 LDS.128 R8, [R24+0xe400] ;  /* 0x00e400001808b984 */ /* 0x000ea80000000c00 */
[----:B-1----:R1:W-:Y:S04]  /*49f0*/  @!P5 STG.E.128 desc[UR42][R12.64+0x340], R4 ;  /* 0x000340040c00d986 */ /* 0x0023e8000c101d2a */
[----:B--2---:R1:W-:Y:S02]  /*4a00*/  @!P3 STG.E.128 desc[UR42][R12.64+0x3c0], R8 ;  /* 0x0003c0080c00b986 */ /* 0x0043e4000c101d2a */
.L_x_2705:
[----:B------:R-:W-:Y:S05]  /*4a10*/  BSYNC B0 ;  /* 0x0000000000007941 */ /* 0x000fea0003800000 */
.L_x_2704:
[----:B------:R-:W-:Y:S01]  /*4a20*/  @!PT LDS RZ, [RZ] ;  /* 0x00000000fffff984 */ /* 0x000fe20000000800 */
[----:B------:R-:W-:Y:S01]  /*4a30*/  @!PT LDS RZ, [RZ] ;  /* 0x00000000fffff984 */ /* 0x000fe20000000800 */
[----:B------:R-:W-:Y:S01]  /*4a40*/  @!PT LDS RZ, [RZ] ;  /* 0x00000000fffff984 */ /* 0x000fe20000000800 */
[----:B------:R-:W-:Y:S01]  /*4a50*/  @!PT LDS RZ, [RZ] ;  /* 0x00000000fffff984 */ /* 0x000fe20000000800 */
[----:B------:R5:W-:Y:S06]  /*4a60*/  MEMBAR.ALL.CTA ;  /* 0x0000000000007992 */ /* 0x000bec0000008000 */
[----:B-----5:R-:W5:Y:S01]  /*4a70*/  FENCE.VIEW.ASYNC.S ;  /* 0x00000000000073c6 */ /* 0x020f620000000000 */
[----:B0-----:R-:W-:Y:S01]  /*4a80*/  @!P4 VIADD R74, R74, 0x28cc0 ;  /* 0x00028cc04a4ac836 */ /* 0x001fe20000000000 */
        /* <DEDUP_REMOVED lines=10> */
.L_x_2672:
[----:B------:R-:W-:Y:S04]  /*4b30*/  BSSY B0, `(.L_x_2707) ;  /* 0x0000004000007945 */ /* 0x000fe80003800000 */
[----:B------:R-:W-:Y:S05]  /*4b40*/  @P3 BRA `(.L_x_2708) ;  /* 0x0000000000083947 */ /* 0x000fea0003800000 */
[----:B------:R-:W0:Y:S02]  /*4b50*/  FENCE.VIEW.ASYNC.G ;  /* 0x00000000000073c6 */ /* 0x000e240000000100 */
[----:B0-----:R-:W-:Y:S06]  /*4b60*/  BAR.ARV 0xc, 0x180 ;  /* 0x0306000000007b1d */ /* 0x001fec0000002000 */
.L_x_2708:
[----:B------:R-:W-:Y:S05]  /*4b70*/  BSYNC B0 ;  /* 0x0000000000007941 */ /* 0x000fea0003800000 */
.L_x_2707:
[----:B------:R-:W-:Y:S01]  /*4b80*/  UISETP.NE.AND UP0, UPT, UR38, 0x1, UPT ;  /* 0x000000012600788c */ /* 0x000fe2000bf05270 */
[----:B------:R-:W-:Y:S05]  /*4b90*/  BSSY B7, `(.L_x_2709) ;  /* 0x0001029000077945 */ /* 0x000fea0003800000 */
[----:B------:R-:W-:-:S13]  /*4ba0*/  PLOP3.LUT P0, PT, PT, PT, UP0, 0x80, 0x0 ;  /* 0x000000000000781c */ /* 0x000fda0003f0f008 */
[----:B------:R-:W-:Y:S05]  /*4bb0*/  @!P0 BRA `(.L_x_2710) ;  /* 0x00000024004c8947 */ /* 0x000fea0003800000 */
[----:B------:R-:W0:Y:S01]  /*4bc0*/  LDC R0, c[0x0][0x448] ;  /* 0x00011200ff007b82 */ /* 0x000e220000000800 */
[----:B------:R-:W-:-:S07]  /*4bd0*/  IADD3 R7, R23, 0x1, -R22 ;  /* 0x0000000117077810 */ /* 0x000fce0007ffe816 */
[----:B------:R-:W1:Y:S01]  /*4be0*/  LDC.64 R4, c[0x0][0x9e0] ;  /* 0x00027800ff047b82 */ /* 0x000e620000000a00 */
[----:B0-----:R-:W-:Y:S01]  /*4bf0*/  ISETP.NE.AND P1, PT, R0, 0x1, PT ;  /* 0x000000010000780c */ /* 0x001fe20003f25270 */
[----:B------:R-:W-:Y:S01]  /*4c00*/  VIADD R0, R192, 0x3f ;  /* 0x0000003fc0007836 */ /* 0x000fe20000000000 */
[----:B-1----:R-:W-:-:S11]  /*4c10*/  ISETP.GE.AND P2, PT, R5, 0x1, PT ;  /* 0x000000010500780c */ /* 0x002fd60003f46270 */
[----:B------:R-:W0:Y:S08]  /*4c20*/  @P1 LDC R3, c[0x0][0x44c] ;  /* 0x00011300ff031b82 */ /* 0x000e300000000800 */
[----:B------:R-:W1:Y:S01]  /*4c30*/  @P1 LDC R6, c[0x0][0x450] ;  /* 0x00011400ff061b82 */ /* 0x000e620000000800 */
[----:B0-----:R-:W-:-:S05]  /*4c40*/  @P1 IMAD.HI.U32 R3, R0, R3, RZ ;  /* 0x0000000300031227 */ /* 0x001fca00078e00ff */
[----:B-1----:R-:W-:-:S05]  /*4c50*/  @P1 SHF.R.U32.HI R0, RZ, R6, R3 ;  /* 0x00000006ff001219 */ /* 0x002fca0000011603 */
[----:B------:R-:W-:-:S04]  /*4c60*/  IMAD.IADD R3, R7, 0x1, R0 ;  /* 0x0000000107037824 */ /* 0x000fc800078e0200 */
[----:B------:R-:W-:Y:S01]  /*4c70*/  IMAD.IADD R4, R3, 0x1, R4 ;  /* 0x0000000103047824 */ /* 0x000fe200078e0204 */
        /* <DEDUP_REMOVED lines=12> */
.L_x_2713:
[----:B------:R-:W-:-:S13]  /*4d40*/  ISETP.NE.AND P0, PT, R5, 0x1, PT ;  /* 0x000000010500780c */ /* 0x000fda0003f05270 */
[----:B------:R-:W0:Y:S02]  /*4d50*/  @P0 LDC.64 R6, c[0x0][0x9e8] ;  /* 0x00027a00ff060b82 */ /* 0x000e240000000a00 */
[----:B0-----:R-:W-:-:S05]  /*4d60*/  @P0 IMAD.HI.U32 R6, R0, R6, RZ ;  /* 0x0000000600060227 */ /* 0x001fca00078e00ff */
[----:B------:R-:W-:-:S07]  /*4d70*/  @P0 SHF.R.U32.HI R0, RZ, R7, R6 ;  /* 0x00000007ff000219 */ /* 0x000fce0000011606 */
.L_x_2714:
[----:B------:R-:W-:Y:S05]  /*4d80*/  BSYNC B0 ;  /* 0x0000000000007941 */ /* 0x000fea0003800000 */
.L_x_2712:
[----:B------:R-:W-:-:S05]  /*4d90*/  IMAD R3, R0, R5, R5 ;  /* 0x0000000500037224 */ /* 0x000fca00078e0205 */
[----:B------:R-:W-:-:S07]  /*4da0*/  VIMNMX R4, R4, R3, PT ;  /* 0x0000000304047248 */ /* 0x000fce0003fe0100 */
.L_x_2711:
        /* <DEDUP_REMOVED lines=24> */
.L_x_2717:
[----:B------:R-:W-:-:S13]  /*4f30*/  ISETP.NE.AND P0, PT, R5, 0x1, PT ;  /* 0x000000010500780c */ /* 0x000fda0003f05270 */
[----:B------:R-:W0:Y:S02]  /*4f40*/  @P0 LDC.64 R6, c[0x0][0x9e8] ;  /* 0x00027a00ff060b82 */ /* 0x000e240000000a00 */
[----:B0-----:R-:W-:-:S05]  /*4f50*/  @P0 IMAD.HI.U32 R4, R22, R6, RZ ;  /* 0x0000000616040227 */ /* 0x001fca00078e00ff */
[----:B------:R-:W-:-:S07]  /*4f60*/  @P0 SHF.R.U32.HI R22, RZ, R7, R4 ;  /* 0x00000007ff160219 */ /* 0x000fce0000011604 */
.L_x_2718:
[----:B------:R-:W-:Y:S05]  /*4f70*/  BSYNC B0 ;  /* 0x0000000000007941 */ /* 0x000fea0003800000 */
.L_x_2716:
[----:B------:R-:W-:-:S05]  /*4f80*/  IMAD R5, R22, R5, RZ ;  /* 0x0000000516057224 */ /* 0x000fca00078e02ff */
[----:B------:R-:W-:-:S07]  /*4f90*/  VIMNMX R0, R0, R5, !PT ;  /* 0x0000000500007248 */ /* 0x000fce0007fe0100 */
.L_x_2715:
[----:B------:R-:W-:Y:S01]  /*4fa0*/  SHF.R.S32.HI R3, RZ, 0x1f, R0 ;  /* 0x0000001fff037819 */ /* 0x000fe20000011400 */
[----:B------:R-:W-:Y:S01]  /*4fb0*/  BSSY B0, `(.L_x_2719) ;  /* 0x0000025000007945 */ /* 0x000fe20003800000 */
[----:B------:R-:W-:Y:S02]  /*4fc0*/  IMAD.MOV.U32 R5, RZ, RZ, RZ ;  /* 0x000000ffff057224 */ /* 0x000fe400078e00ff */
[----:B------:R-:W-:-:S04]  /*4fd0*/  LEA.HI R3, R3, R0, RZ, 0x6 ;  /* 0x0000000003037211 */ /* 0x000fc800078f30ff */
[----:B------:R-:W-:-:S04]  /*4fe0*/  SHF.R.S32.HI R3, RZ, 0x6, R3 ;  /* 0x00000006ff037819 */ /* 0x000fc80000011403 */
[----:B------:R-:W-:-:S04]  /*4ff0*/  VIMNMX R9, RZ, R3, !PT ;  /* 0x00000003ff097248 */ /* 0x000fc80007fe0100 */
        /* <DEDUP_REMOVED lines=8> */
[----:B---3--:R-:W-:Y:S02]  /*5080*/  IABS R12, R11 ;  /* 0x0000000b000c7213 */ /* 0x008fe40000000000 */
        /* <DEDUP_REMOVED lines=23> */
.L_x_2720:
[----:B------:R-:W-:Y:S05]  /*5200*/  BSYNC B0 ;  /* 0x0000000000007941 */ /* 0x000fea0003800000 */
.L_x_2719:
[-C--:B------:R-:W-:Y:S01]  /*5210*/  IMAD R0, R218, R5.reuse, R9 ;  /* 0x00000005da007224 */ /* 0x080fe200078e0209 */
        /* <DEDUP_REMOVED lines=45> */
[----:B---3--:R-:W-:Y:S02]  /*54f0*/  CS2R R70, SRZ ;  /* 0x0000000000467805 */ /* 0x008fe4000001ff00 */
[----:B------:R-:W-:Y:S02]  /*5500*/  CS2R R68, SRZ ;  /* 0x0000000000447805 */ /* 0x000fe4000001ff00 */
[----:B----4-:R-:W-:Y:S02]  /*5510*/  CS2R R66, SRZ ;  /* 0x0000000000427805 */ /* 0x010fe4000001ff00 */
        /* <DEDUP_REMOVED lines=19> */
[----:B--2---:R-:W-:-:S02]  /*5650*/  CS2R R26, SRZ ;  /* 0x00000000001a7805 */ /* 0x004fc4000001ff00 */
[----:B------:R-:W-:Y:S01]  /*5660*/  CS2R R24, SRZ ;  /* 0x0000000000187805 */ /* 0x000fe2000001ff00 */
[----:B------:R-:W-:Y:S06]  /*5670*/  @!P1 BRA `(.L_x_2721) ;  /* 0x000000f400e89947 */ /* 0x000fec0003800000 */
[----:B------:R-:W2:Y:S04]  /*5680*/  LDL R10, [R1+0x48] ;  /* 0x00004800010a7983 */ /* 0x000ea80000100800 */
[----:B--2---:R-:W0:Y:S02]  /*5690*/  SHFL.IDX PT, R3, R10, RZ, 0x1f ;  /* 0x00001fff0a037589 */ /* 0x004e2400000e0000 */
[----:B0-----:R-:W-:-:S04]  /*56a0*/  LEA.HI R4, R3, R3, RZ, 0x1 ;  /* 0x0000000303047211 */ /* 0x001fc800078f08ff */
[----:B------:R-:W-:-:S05]  /*56b0*/  LOP3.LUT R4, R4, 0x1fffe, RZ, 0xc0, !PT ;  /* 0x0001fffe04047812 */ /* 0x000fca00078ec0ff */
[----:B------:R-:W-:Y:S02]  /*56c0*/  IMAD.IADD R3, R3, 0x1, -R4 ;  /* 0x0000000103037824 */ /* 0x000fe400078e0a04 */
[----:B------:R-:W-:Y:S02]  /*56d0*/  IMAD.U32 R4, RZ, RZ, UR37 ;  /* 0x00000025ff047e24 */ /* 0x000fe4000f8e00ff */
[----:B------:R-:W-:-:S03]  /*56e0*/  IMAD R3, R3, 0x8000, R2 ;  /* 0x0000800003037824 */ /* 0x000fc600078e0202 */
[----:B------:R-:W-:Y:S01]  /*56f0*/  ISETP.NE.AND P0, PT, R4, 0x3, PT ;  /* 0x000000030400780c */ /* 0x000fe20003f05270 */
[----:B------:R-:W-:-:S05]  /*5700*/  VIADD R3, R3, 0x400 ;  /* 0x0000040003037836 */ /* 0x000fca0000000000 */
[----:B------:R-:W-:-:S04]  /*5710*/  SHF.R.U32.HI R3, RZ, 0x4, R3 ;  /* 0x00000004ff037819 */ /* 0x000fc80000011603 */
[----:B------:R-:W-:-:S04]  /*5720*/  LOP3.LUT R3, R3, 0x3fff, RZ, 0xc0, !PT ;  /* 0x00003fff03037812 */ /* 0x000fc800078ec0ff */
[----:B------:R-:W-:Y:S01]  /*5730*/  LOP3.LUT R3, R3, 0x2000000, RZ, 0xfc, !PT ;  /* 0x0200000003037812 */ /* 0x000fe200078efcff */
[----:B------:R-:W-:Y:S06]  /*5740*/  @!P0 BRA `(.L_x_2722) ;  /* 0x0000000000048947 */ /* 0x000fec0003800000 */
[----:B------:R-:W-:Y:S01]  /*5750*/  BPT.TRAP 0x1 ;  /* 0x000000040000795c */ /* 0x000fe20000300000 */
.L_x_2722:
[----:B------:R-:W-:Y:S01]  /*5760*/  IMAD R9, R18, 0x8, R2 ;  /* 0x0000000812097824 */ /* 0x000fe200078e0202 */
[----:B------:R-:W-:Y:S01]  /*5770*/  SHF.L.U32 R10, R19, 0x1f, RZ ;  /* 0x0000001f130a7819 */ /* 0x000fe200000006ff */
[----:B------:R-:W-:Y:S01]  /*5780*/  VIADD R4, R2, 0x26800 ;  /* 0x0002680002047836 */ /* 0x000fe20000000000 */
[----:B------:R-:W-:Y:S01]  /*5790*/  BSSY B0, `(.L_x_2723) ;  /* 0x0000008000007945 */ /* 0x000fe20003800000 */
[----:B------:R-:W-:Y:S01]  /*57a0*/  IMAD R6, R18, 0x1000, R3 ;  /* 0x0000100012067824 */ /* 0x000fe200078e0203 */
[----:B------:R-:W0:Y:S01]  /*57b0*/  SYNCS.PHASECHK.TRANS64.TRYWAIT P1, [R9+URZ+0x28c50], R10 ;  /* 0x028c500a090075a7 */ /* 0x000e22000802017f */
[----:B------:R-:W-:Y:S01]  /*57c0*/  IMAD.MOV.U32 R7, RZ, RZ, 0x40000040 ;  /* 0x40000040ff077424 */ /* 0x000fe200078e00ff */
[----:B------:R-:W-:-:S04]  /*57d0*/  SHF.R.U32.HI R4, RZ, 0x4, R4 ;  /* 0x00000004ff047819 */ /* 0x000fc80000011604 */
[----:B------:R-:W-:-:S04]  /*57e0*/  LOP3.LUT R4, R4, 0x3fff, RZ, 0xc0, !PT ;  /* 0x00003fff04047812 */ /* 0x000fc800078ec0ff */
[----:B------:R-:W-:Y:S01]  /*57f0*/  LOP3.LUT R4, R4, 0x10000, RZ, 0xfc, !PT ;  /* 0x0001000004047812 */ /* 0x000fe200078efcff */
[----:B0-----:R-:W-:Y:S06]  /*5800*/  @!P1 BRA `(.L_x_2724) ;  /* 0x000001e000bc9947 */ /* 0x001fec0003800000 */
.L_x_3085:
[----:B------:R-:W-:Y:S05]  /*5810*/  BSYNC B0 ;  /* 0x0000000000007941 */ /* 0x000fea0003800000 */
.L_x_2723:
        /* <DEDUP_REMOVED lines=24> */
[----:B-----5:R-:W-:Y:S01]  /*59a0*/  WARPGROUP.ARRIVE ;  /* 0x00000000000079c5 */ /* 0x020fe20000000000 */
[----:B------:R-:W-:Y:S01]  /*59b0*/  R2UR UR5, R11 ;  /* 0x000000000b0572ca */ /* 0x000fe200000e0000 */
[----:B------:R-:W-:Y:S01]  /*59c0*/  VIADD R8, R8, 0xfffffffe ;  /* 0xfffffffe08087836 */ /* 0x000fe20000000000 */
[----:B------:R-:W-:Y:S03]  /*59d0*/  BSSY B0, `(.L_x_2725) ;  /* 0x00000e2000007945 */ /* 0x000fe60003800000 */
[----:B------:R-:W-:Y:S01]  /*59e0*/  HGMMA.64x256x16.F32 R24, gdesc[UR12].tnspB, RZ, !UPT, gsb0 ;  /* 0x43e000000c1879f0 */ /* 0x000fe2000c0008ff */
[----:B------:R-:W-:Y:S01]  /*59f0*/  R2UR UR14, R6 ;  /* 0x00000000060e72ca */ /* 0x000fe200000e0000 */
[----:B------:R-:W-:Y:S01]  /*5a00*/  VIADD R6, R4, 0x6 ;  /* 0x0000000604067836 */ /* 0x000fe20000000000 */
[----:B------:R-:W-:Y:S01]  /*5a10*/  R2UR UR15, R7 ;  /* 0x00000000070f72ca */ /* 0x000fe200000e0000 */
[----:B------:R-:W-:Y:S01]  /*5a20*/  IMAD.MOV.U32 R7, RZ, RZ, 0x40000040 ;  /* 0x40000040ff077424 */ /* 0x000fe200078e00ff */
[----:B------:R-:W-:-:S02]  /*5a30*/  ISETP.GE.AND P2, PT, R8, R0, PT ;  /* 0x000000000800720c */ /* 0x000fc40003f46270 */
        /* <DEDUP_REMOVED lines=22> */
.L_x_2732:
[----:B------:R-:W-:Y:S01]  /*5ba0*/  BAR.SYNC.DEFER_BLOCKING 0xe, 0x100 ;  /* 0x0384000000007b1d */ /* 0x000fe20000010000 */
[C---:B------:R-:W-:Y:S02]  /*5bb0*/  IMAD R8, R18.reuse, 0x40, R191 ;  /* 0x0000004012087824 */ /* 0x040fe400078e02bf */
[----:B------:R-:W-:Y:S02]  /*5bc0*/  VIADD R18, R18, 0x1 ;  /* 0x0000000112127836 */ /* 0x000fe40000000000 */
[----:B------:R-:W-:-:S03]  /*5bd0*/  IMAD R8, R8, 0x4, R2 ;  /* 0x0000000408087824 */ /* 0x000fc600078e0202 */
[----:B------:R-:W-:-:S04]  /*5be0*/  ISETP.NE.AND P2, PT, R18, 0x2, PT ;  /* 0x000000021200780c */ /* 0x000fc80003f45270 */
[----:B------:R-:W-:Y:S01]  /*5bf0*/  SEL R18, R18, RZ, P2 ;  /* 0x000000ff12127207 */ /* 0x000fe20001000000 */
[----:B0-----:R-:W0:Y:S04]  /*5c00*/  LDS R9, [R8+0x28800] ;  /* 0x0288000008097984 */ /* 0x001e280000000800 */
[----:B-1----:R-:W1:Y:S01]  /*5c10*/  LDS R8, [R8+0x28820] ;  /* 0x0288200008087984 */ /* 0x002e620000000800 */
        /* <DEDUP_REMOVED lines=135> */
.L_x_2727:
[----:B------:R-:W-:Y:S01]  /*6490*/  IMAD R21, R18, 0x8, R2 ;  /* 0x0000000812157824 */ /* 0x000fe200078e0202 */
[----:B------:R-:W-:-:S04]  /*64a0*/  SHF.L.U32 R8, R19, 0x1f, RZ ;  /* 0x0000001f13087819 */ /* 0x000fc800000006ff */
[----:B------:R0:W1:Y:S01]  /*64b0*/  SYNCS.PHASECHK.TRANS64.TRYWAIT P2, [R21+URZ+0x28c50], R8 ;  /* 0x028c5008150075a7 */ /* 0x000062000804017f */
[----:B------:R-:W-:Y:S05]  /*64c0*/  @!P0 BRA `(.L_x_2728) ;  /* 0x0000000000048947 */ /* 0x000fea0003800000 */
[----:B------:R-:W-:Y:S01]  /*64d0*/  BPT.TRAP 0x1 ;  /* 0x000000040000795c */ /* 0x000fe20000300000 */
.L_x_2728:
[----:B------:R-:W-:Y:S04]  /*64e0*/  BSSY B1, `(.L_x_2729) ;  /* 0x0000004000017945 */ /* 0x000fe80003800000 */
[----:B-1----:R-:W-:Y:S05]  /*64f0*/  @P2 BRA `(.L_x_2730) ;  /* 0x0000000000082947 */ /* 0x002fea0003800000 */
[----:B------:R-:W1:Y:S02]  /*6500*/  SYNCS.PHASECHK.TRANS64.TRYWAIT P2, [R21+URZ+0x28c50], R8 ;  /* 0x028c5008150075a7 */ /* 0x000e64000804017f */
[----:B-1----:R-:W-:Y:S05]  /*6510*/  @!P2 BRA `(.L_x_2731) ;  /* 0x000001d4008ca947 */ /* 0x002fea0003800000 */
.L_x_2730:
[----:B------:R-:W-:Y:S05]  /*6520*/  BSYNC B1 ;  /* 0x0000000000017941 */ /* 0x000fea0003800000 */
.L_x_2729:
[----:B01----:R-:W-:Y:S01]  /*6530*/  IMAD R8, R18, 0x1000, R3 ;  /* 0x0000100012087824 */ /* 0x003fe200078e0203 */
[----:B------:R-:W-:Y:S01]  /*6540*/  R2UR UR4, R4 ;  /* 0x00000000040472ca */ /* 0x000fe200000e0000 */
[----:B------:R-:W-:Y:S01]  /*6550*/  IMAD.MOV.U32 R9, RZ, RZ, 0x40000040 ;  /* 0x40000040ff097424 */ /* 0x000fe200078e00ff */
[----:B------:R-:W-:Y:S01]  /*6560*/  R2UR UR5, R5 ;  /* 0x00000000050572ca */ /* 0x000fe200000e0000 */
[----:B------:R-:W-:Y:S01]  /*6570*/  WARPGROUP.ARRIVE ;  /* 0x00000000000079c5 */ /* 0x000fe20000000000 */
[C---:B------:R-:W-:Y:S01]  /*6580*/  R2UR UR6, R8.reuse ;  /* 0x00000000080672ca */ /* 0x040fe200000e0000 */
[----:B------:R-:W-:Y:S01]  /*6590*/  VIADD R14, R8, 0x80 ;  /* 0x00000080080e7836 */ /* 0x000fe20000000000 */
[----:B------:R-:W-:Y:S01]  /*65a0*/  R2UR UR7, R9 ;  /* 0x00000000090772ca */ /* 0x000fe200000e0000 */
[----:B------:R-:W-:Y:S02]  /*65b0*/  IMAD.MOV.U32 R15, RZ, RZ, 0x40000040 ;  /* 0x40000040ff0f7424 */ /* 0x000fe400078e00ff */
[----:B------:R-:W-:-:S02]  /*65c0*/  IMAD.MOV.U32 R9, RZ, RZ, 0x40000040 ;  /* 0x40000040ff097424 */ /* 0x000fc400078e00ff */
[----:B------:R-:W-:-:S05]  /*65d0*/  @!P1 VIADD R21, R21, 0x28c60 ;  /* 0x00028c6015159836 */ /* 0x000fca0000000000 */
[----:B------:R-:W-:-:S03]  /*65e0*/  @!P1 PRMT R21, RZ, 0x654, R21 ;  /* 0x00000654ff159816 */ /* 0x000fc60000000015 */
        /* <DEDUP_REMOVED lines=27> */
[----:B------:R-:W-:Y:S03]  /*67a0*/  HGMMA.64x256x16.F32 R24, gdesc[UR4].tnspB, R24, gsb0 ;  /* 0x43e00000041879f0 */ /* 0x000fe60008000818 */
[----:B------:R-:W-:Y:S02]  /*67b0*/  WARPGROUP.DEPBAR.LE gsb0, 0x0 ;  /* 0x00008000000079c5 */ /* 0x000fe40000010000 */
[----:B------:R-:W-:Y:S06]  /*67c0*/  BAR.ARV 0xf, 0x100 ;  /* 0x03c4000000007b1d */ /* 0x000fec0000002000 */
[----:B------:R1:W-:Y:S01]  /*67d0*/  @!P1 SYNCS.ARRIVE.TRANS64.RED.A1T0 RZ, [R21+URZ], RZ ;  /* 0x000000ff15ff99a7 */ /* 0x0003e2000810043f */
[----:B------:R-:W-:Y:S05]  /*67e0*/  @P3 BRA `(.L_x_2732) ;  /* 0xfffffff000ec3947 */ /* 0x000fea000383ffff */
.L_x_2726:
[----:B------:R-:W-:Y:S05]  /*67f0*/  BSYNC B0 ;  /* 0x0000000000007941 */ /* 0x000fea0003800000 */
.L_x_2725:
[----:B------:R-:W-:Y:S01]  /*6800*/  BAR.SYNC.DEFER_BLOCKING 0xe, 0x100 ;  /* 0x0384000000007b1d */ /* 0x000fe20000010000 */
[C---:B------:R-:W-:Y:S01]  /*6810*/  IMAD R3, R18.reuse, 0x40, R191 ;  /* 0x0000004012037824 */ /* 0x040fe200078e02bf */
[----:B------:R-:W-:Y:S01]  /*6820*/  PLOP3.LUT P0, PT, PT, PT, PT, 0x8, 0x0 ;  /* 0x000000000000781c */ /* 0x000fe20003f0e170 */
[----:B------:R-:W-:Y:S02]  /*6830*/  VIADD R18, R18, 0x1 ;  /* 0x0000000112127836 */ /* 0x000fe40000000000 */
[----:B------:R-:W-:Y:S02]  /*6840*/  IMAD R3, R3, 0x4, R2 ;  /* 0x0000000403037824 */ /* 0x000fe400078e0202 */
[----:B------:R-:W-:Y:S01]  /*6850*/  IMAD.MOV.U32 R152, RZ, RZ, RZ ;  /* 0x000000ffff987224 */ /* 0x000fe200078e00ff */
[----:B------:R-:W-:-:S04]  /*6860*/  ISETP.NE.AND P1, PT, R18, 0x2, PT ;  /* 0x000000021200780c */ /* 0x000fc80003f25270 */
[----:B------:R-:W-:Y:S01]  /*6870*/  SEL R18, R18, RZ, P1 ;  /* 0x000000ff12127207 */ /* 0x000fe20000800000 */
[----:B------:R-:W2:Y:S04]  /*6880*/  LDS R0, [R3+0x28820] ;  /* 0x0288200003007984 */ /* 0x000ea80000000800 */
[----:B------:R3:W4:Y:S02]  /*6890*/  LDS R2, [R3+0x28800] ;  /* 0x0288000003027984 */ /* 0x0007240000000800 */
[----:B---3--:R-:W-:Y:S02]  /*68a0*/  IMAD.MOV.U32 R3, RZ, RZ, RZ ;  /* 0x000000ffff037224 */ /* 0x008fe400078e00ff */
        /* <DEDUP_REMOVED lines=65> */
[-C--:B----4-:R-:W-:Y:S01]  /*6cc0*/  FMUL.FTZ R24, R24, R2.reuse ;  /* 0x0000000218187220 */ /* 0x090fe20000410000 */
        /* <DEDUP_REMOVED lines=66> */
.L_x_2710:
        /* <DEDUP_REMOVED lines=24> */
.L_x_2735:
[----:B------:R-:W-:-:S13]  /*7270*/  ISETP.NE.AND P0, PT, R5, 0x1, PT ;  /* 0x000000010500780c */ /* 0x000fda0003f05270 */
[----:B------:R-:W0:Y:S02]  /*7280*/  @P0 LDC.64 R6, c[0x0][0x9e8] ;  /* 0x00027a00ff060b82 */ /* 0x000e240000000a00 */
[----:B0-----:R-:W-:-:S05]  /*7290*/  @P0 IMAD.HI.U32 R6, R0, R6, RZ ;  /* 0x0000000600060227 */ /* 0x001fca00078e00ff */
[----:B------:R-:W-:-:S07]  /*72a0*/  @P0 SHF.R.U32.HI R0, RZ, R7, R6 ;  /* 0x00000007ff000219 */ /* 0x000fce0000011606 */
.L_x_2736:
[----:B------:R-:W-:Y:S05]  /*72b0*/  BSYNC B0 ;  /* 0x0000000000007941 */ /* 0x000fea0003800000 */
.L_x_2734:
[----:B------:R-:W-:-:S05]  /*72c0*/  IMAD R3, R0, R5, R5 ;  /* 0x0000000500037224 */ /* 0x000fca00078e0205 */
[----:B------:R-:W-:-:S07]  /*72d0*/  VIMNMX R4, R4, R3, PT ;  /* 0x0000000304047248 */ /* 0x000fce0003fe0100 */
.L_x_2733:
        /* <DEDUP_REMOVED lines=24> */
.L_x_2739:
[----:B------:R-:W-:-:S13]  /*7460*/  ISETP.NE.AND P0, PT, R5, 0x1, PT ;  /* 0x000000010500780c */ /* 0x000fda0003f05270 */
[----:B------:R-:W0:Y:S02]  /*7470*/  @P0 LDC.64 R6, c[0x0][0x9e8] ;  /* 0x00027a00ff060b82 */ /* 0x000e240000000a00 */
[----:B0-----:R-:W-:-:S05]  /*7480*/  @P0 IMAD.HI.U32 R4, R3, R6, RZ ;  /* 0x0000000603040227 */ /* 0x001fca00078e00ff */
[----:B------:R-:W-:-:S07]  /*7490*/  @P0 SHF.R.U32.HI R3, RZ, R7, R4 ;  /* 0x00000007ff030219 */ /* 0x000fce0000011604 */
.L_x_2740:
[----:B------:R-:W-:Y:S05]  /*74a0*/  BSYNC B0 ;  /* 0x0000000000007941 */ /* 0x000fea0003800000 */
.L_x_2738:
[----:B------:R-:W-:-:S05]  /*74b0*/  IMAD R3, R3, R5, RZ ;  /* 0x0000000503037224 */ /* 0x000fca00078e02ff */
[----:B------:R-:W-:-:S07]  /*74c0*/  VIMNMX R0, R0, R3, !PT ;  /* 0x0000000300007248 */ /* 0x000fce0007fe0100 */
.L_x_2737:
        /* <DEDUP_REMOVED lines=38> */
.L_x_2742:
[----:B------:R-:W-:Y:S05]  /*7730*/  BSYNC B0 ;  /* 0x0000000000007941 */ /* 0x000fea0003800000 */
.L_x_2741:
        /* <DEDUP_REMOVED lines=82> */
[----:B------:R-:W-:-:S04]  /*7c60*/  LOP3.LUT R3, R3, 0x3fff, RZ, 0xc0, !PT ;  /* 0x00003fff03037812 */ /* 0x000fc800078ec0ff */
[----:B------:R-:W-:Y:S01]  /*7c70*/  LOP3.LUT R190, R3, 0x2000000, RZ, 0xfc, !PT ;  /* 0x0200000003be7812 */ /* 0x000fe200078efcff */
        /* <DEDUP_REMOVED lines=17> */
.L_x_2744:
[----:B------:R-:W-:Y:S05]  /*7d90*/  BSYNC B6 ;  /* 0x0000000000067941 */ /* 0x000fea0003800000 */
.L_x_2743:
[----:B------:R-:W-:Y:S02]  /*7da0*/  ULDC UR4, c[0x0][0x3f4] ;  /* 0x0000fd0000047ab9 */ /* 0x000fe40000000800 */
[----:B------:R-:W-:-:S13]  /*7db0*/  ISETP.LT.AND P0, PT, RZ, UR4, PT ;  /* 0x00000004ff007c0c */ /* 0x000fda000bf01270 */
[----:B------:R-:W-:Y:S05]  /*7dc0*/  @P0 BRA `(.L_x_2745) ;  /* 0x00000000003c0947 */ /* 0x000fea0003800000 */
[----:B------:R-:W-:-:S04]  /*7dd0*/  LEA.HI R0, R217, R217, RZ, 0x1 ;  /* 0x000000d9d9007211 */ /* 0x000fc800078f08ff */
[----:B------:R-:W-:-:S05]  /*7de0*/  LOP3.LUT R0, R0, 0xfffffffe, RZ, 0xc0, !PT ;  /* 0xfffffffe00007812 */ /* 0x000fca00078ec0ff */
[----:B------:R-:W-:-:S05]  /*7df0*/  IMAD.IADD R0, R217, 0x1, -R0 ;  /* 0x00000001d9007824 */ /* 0x000fca00078e0a00 */
[----:B------:R-:W-:-:S04]  /*7e00*/  SHF.L.U32 R3, R0, 0x1f, RZ ;  /* 0x0000001f00037819 */ /* 0x000fc800000006ff */
[----:B------:R0:W1:Y:S03]  /*7e10*/  SYNCS.PHASECHK.TRANS64.TRYWAIT P0, [R2+URZ+0x28c00], R3 ;  /* 0x028c0003020075a7 */ /* 0x000066000800017f */
[----:B-1----:R-:W-:Y:S05]  /*7e20*/  @!P0 NANOSLEEP.SYNCS 0x989680 ;  /* 0x009896800000895d */ /* 0x002fea0003900000 */
[----:B------:R-:W1:Y:S01]  /*7e30*/  @!P0 SYNCS.PHASECHK.TRANS64 P0, [R2+URZ+0x28c00], R3 ;  /* 0x028c0003020085a7 */ /* 0x000e62000800007f */
[----:B------:R-:W-:Y:S04]  /*7e40*/  BSSY B0, `(.L_x_2746) ;  /* 0x0000006000007945 */ /* 0x000fe80003800000 */
[----:B-1----:R-:W-:Y:S05]  /*7e50*/  @P0 BRA `(.L_x_2747) ;  /* 0x0000000000100947 */ /* 0x002fea0003800000 */
.L_x_2748:
[----:B-1----:R1:W2:Y:S02]  /*7e60*/  SYNCS.PHASECHK.TRANS64.TRYWAIT P0, [R2+URZ+0x28c00], R3 ;  /* 0x028c0003020075a7 */ /* 0x0022a4000800017f */
[----:B--2---:R-:W-:Y:S05]  /*7e70*/  @!P0 NANOSLEEP.SYNCS 0x989680 ;  /* 0x009896800000895d */ /* 0x004fea0003900000 */
[----:B------:R-:W2:Y:S02]  /*7e80*/  @!P0 SYNCS.PHASECHK.TRANS64 P0, [R2+URZ+0x28c00], R3 ;  /* 0x028c0003020085a7 */ /* 0x000ea4000800007f */
[----:B--2---:R-:W-:Y:S05]  /*7e90*/  @!P0 BRA `(.L_x_2748) ;  /* 0xfffffffc00f08947 */ /* 0x004fea000383ffff */
.L_x_2747:
[----:B------:R-:W-:Y:S05]  /*7ea0*/  BSYNC B0 ;  /* 0x0000000000007941 */ /* 0x000fea0003800000 */
.L_x_2746:
[----:B------:R-:W-:Y:S05]  /*7eb0*/  BRA `(.L_x_2749) ;  /* 0x0000002c00187947 */ /* 0x000fea0003800000 */
.L_x_2745:
[----:B------:R-:W-:Y:S01]  /*7ec0*/  VIADD R4, R2, 0x20400 ;  /* 0x0002040002047836 */ /* 0x000fe20000000000 */
[----:B-----5:R-:W-:Y:S01]  /*7ed0*/  SHF.R.S32.HI R0, RZ, 0x1f, R76 ;  /* 0x0000001fff007819 */ /* 0x020fe2000001144c */
[----:B------:R-:W-:Y:S01]  /*7ee0*/  ULDC.64 UR4, c[0x0][0x3f8] ;  /* 0x0000fe0000047ab9 */ /* 0x000fe20000000a00 */
[----:B------:R-:W-:Y:S01]  /*7ef0*/  ULDC.64 UR6, c[0x0][0x408] ;  /* 0x0001020000067ab9 */ /* 0x000fe20000000a00 */
[----:B------:R-:W-:Y:S01]  /*7f00*/  IMAD.WIDE.U32 R24, R76, UR4, RZ ;  /* 0x000000044c187c25 */ /* 0x000fe2000f8e00ff */
[----:B------:R-:W-:Y:S01]  /*7f10*/  LOP3.LUT P0, RZ, R4, 0x3ff, RZ, 0xc0, !PT ;  /* 0x000003ff04ff7812 */ /* 0x000fe2000780c0ff */
[----:B------:R-:W-:Y:S02]  /*7f20*/  BSSY B6, `(.L_x_2750) ;  /* 0x0000019000067945 */ /* 0x000fe40003800000 */
[C---:B------:R-:W-:Y:S02]  /*7f30*/  IMAD R3, R0.reuse, UR4, RZ ;  /* 0x0000000400037c24 */ /* 0x040fe4000f8e02ff */
[----:B------:R-:W-:-:S02]  /*7f40*/  IMAD R5, R0, UR6, RZ ;  /* 0x0000000600057c24 */ /* 0x000fc4000f8e02ff */
[C---:B------:R-:W-:Y:S02]  /*7f50*/  IMAD R3, R76.reuse, UR5, R3 ;  /* 0x000000054c037c24 */ /* 0x040fe4000f8e0203 */
[C---:B------:R-:W-:Y:S02]  /*7f60*/  IMAD R5, R76.reuse, UR7, R5 ;  /* 0x000000074c057c24 */ /* 0x040fe4000f8e0205 */
[----:B------:R-:W-:-:S04]  /*7f70*/  IMAD.WIDE.U32 R76, R76, UR6, RZ ;  /* 0x000000064c4c7c25 */ /* 0x000fc8000f8e00ff */
[----:B------:R-:W-:Y:S02]  /*7f80*/  IMAD.IADD R27, R3, 0x1, R25 ;  /* 0x00000001031b7824 */ /* 0x000fe400078e0219 */
[----:B------:R-:W-:Y:S01]  /*7f90*/  IMAD.IADD R29, R5, 0x1, R77 ;  /* 0x00000001051d7824 */ /* 0x000fe200078e024d */
        /* <DEDUP_REMOVED lines=17> */
.L_x_2751:
[----:B------:R-:W-:Y:S05]  /*80b0*/  BSYNC B6 ;  /* 0x0000000000067941 */ /* 0x000fea0003800000 */
.L_x_2750:
[----:B------:R-:W0:Y:S01]  /*80c0*/  S2R R0, SR_TID.X ;  /* 0x0000000000007919 */ /* 0x000e220000002100 */
[----:B------:R-:W-:Y:S01]  /*80d0*/  ULDC.U8 UR4, c[0x0][0x410] ;  /* 0x0001040000047ab9 */ /* 0x000fe20000000000 */
[----:B------:R-:W-:Y:S01]  /*80e0*/  BSSY B0, `(.L_x_2752) ;  /* 0x000029b000007945 */ /* 0x000fe20003800000 */
[----:B------:R-:W-:Y:S01]  /*80f0*/  ISETP.NE.AND P0, PT, RZ, UR4, PT ;  /* 0x00000004ff007c0c */ /* 0x000fe2000bf05270 */
[C---:B------:R-:W-:Y:S02]  /*8100*/  VIADD R36, R184.reuse, 0x20 ;  /* 0x00000020b8247836 */ /* 0x040fe40000000000 */
[----:B------:R-:W-:Y:S02]  /*8110*/  IMAD.IADD R34, R184, 0x1, R192 ;  /* 0x00000001b8227824 */ /* 0x000fe400078e02c0 */
[----:B0-----:R-:W-:-:S05]  /*8120*/  VIADD R0, R0, 0xffffff80 ;  /* 0xffffff8000007836 */ /* 0x001fca0000000000 */
[----:B------:R-:W-:-:S04]  /*8130*/  SHF.R.S32.HI R3, RZ, 0x1f, R0 ;  /* 0x0000001fff037819 */ /* 0x000fc80000011400 */
[----:B------:R-:W-:-:S04]  /*8140*/  LEA.HI R3, R3, R0, RZ, 0x2 ;  /* 0x0000000003037211 */ /* 0x000fc800078f10ff */
[----:B------:R-:W-:-:S05]  /*8150*/  LOP3.LUT R3, R3, 0xfffffffc, RZ, 0xc0, !PT ;  /* 0xfffffffc03037812 */ /* 0x000fca00078ec0ff */
[----:B------:R-:W-:Y:S01]  /*8160*/  IMAD.IADD R3, R0, 0x1, -R3 ;  /* 0x0000000100037824 */ /* 0x000fe200078e0a03 */
[----:B------:R-:W-:Y:S06]  /*8170*/  @!P0 BRA `(.L_x_2753) ;  /* 0x0000001400508947 */ /* 0x000fec0003800000 */
[----:B------:R-:W0:Y:S01]  /*8180*/  LDC R37, c[0x0][0x448] ;  /* 0x00011200ff257b82 */ /* 0x000e220000000800 */
[----:B------:R-:W-:Y:S01]  /*8190*/  IMAD R3, R3, 0x20, R34 ;  /* 0x0000002003037824 */ /* 0x000fe200078e0222 */
[----:B------:R-:W-:Y:S01]  /*81a0*/  ULDC.64 UR4, c[0x0][0x3f8] ;  /* 0x0000fe0000047ab9 */ /* 0x000fe20000000a00 */
[----:B------:R-:W-:Y:S01]  /*81b0*/  ULDC.64 UR6, c[0x0][0x408] ;  /* 0x0001020000067ab9 */ /* 0x000fe20000000a00 */
[----:B------:R-:W-:Y:S01]  /*81c0*/  IMAD.MOV.U32 R6, RZ, RZ, R24 ;  /* 0x000000ffff067224 */ /* 0x000fe200078e0018 */
[----:B------:R-:W-:Y:S01]  /*81d0*/  SHF.R.S32.HI R31, RZ, 0x1f, R200 ;  /* 0x0000001fff1f7819 */ /* 0x000fe200000114c8 */
[----:B------:R-:W-:Y:S02]  /*81e0*/  IMAD.MOV.U32 R7, RZ, RZ, R27 ;  /* 0x000000ffff077224 */ /* 0x000fe400078e001b */
[----:B------:R-:W-:Y:S02]  /*81f0*/  IMAD.MOV.U32 R8, RZ, RZ, R76 ;  /* 0x000000ffff087224 */ /* 0x000fe400078e004c */
[----:B------:R-:W-:Y:S01]  /*8200*/  IMAD.MOV.U32 R9, RZ, RZ, R29 ;  /* 0x000000ffff097224 */ /* 0x000fe200078e001d */
[----:B0-----:R-:W-:-:S13]  /*8210*/  ISETP.NE.AND P0, PT, R37, 0x1, PT ;  /* 0x000000012500780c */ /* 0x001fda0003f05270 */
[----:B------:R-:W0:Y:S08]  /*8220*/  @P0 LDC R0, c[0x0][0x44c] ;  /* 0x00011300ff000b82 */ /* 0x000e300000000800 */
[----:B------:R-:W1:Y:S01]  /*8230*/  @P0 LDC R5, c[0x0][0x450] ;  /* 0x00011400ff050b82 */ /* 0x000e620000000800 */
[----:B0-----:R-:W-:-:S05]  /*8240*/  @P0 IMAD.HI.U32 R0, R3, R0, RZ ;  /* 0x0000000003000227 */ /* 0x001fca00078e00ff */
[----:B-1----:R-:W-:-:S04]  /*8250*/  @P0 SHF.R.U32.HI R3, RZ, R5, R0 ;  /* 0x00000005ff030219 */ /* 0x002fc80000011600 */
[----:B------:R-:W-:Y:S01]  /*8260*/  SHF.R.S32.HI R0, RZ, 0x1f, R3 ;  /* 0x0000001fff007819 */ /* 0x000fe20000011403 */
[----:B------:R-:W-:-:S04]  /*8270*/  IMAD.WIDE.U32 R6, R3, UR4, R6 ;  /* 0x0000000403067c25 */ /* 0x000fc8000f8e0006 */
[C---:B------:R-:W-:Y:S02]  /*8280*/  IMAD R4, R0.reuse, UR4, RZ ;  /* 0x0000000400047c24 */ /* 0x040fe4000f8e02ff */
[----:B------:R-:W-:Y:S02]  /*8290*/  IMAD R0, R0, UR6, RZ ;  /* 0x0000000600007c24 */ /* 0x000fe4000f8e02ff */
[C---:B------:R-:W-:Y:S01]  /*82a0*/  IMAD R5, R3.reuse, UR5, R4 ;  /* 0x0000000503057c24 */ /* 0x040fe2000f8e0204 */
[----:B------:R-:W-:Y:S01]  /*82b0*/  ULDC.64 UR4, c[0x0][0x3e8] ;  /* 0x0000fa0000047ab9 */ /* 0x000fe20000000a00 */
[C---:B------:R-:W-:Y:S01]  /*82c0*/  IMAD.WIDE.U32 R8, R3.reuse, UR6, R8 ;  /* 0x0000000603087c25 */ /* 0x040fe2000f8e0008 */
[----:B------:R-:W-:Y:S01]  /*82d0*/  LEA R4, P0, R6, UR4, 0x1 ;  /* 0x0000000406047c11 */ /* 0x000fe2000f8008ff */
[----:B------:R-:W-:Y:S02]  /*82e0*/  UMOV UR4, 0xffffffff ;  /* 0xffffffff00047882 */ /* 0x000fe40000000000 */
[----:B------:R-:W-:Y:S01]  /*82f0*/  IMAD R11, R3, UR7, R0 ;  /* 0x00000007030b7c24 */ /* 0x000fe2000f8e0200 */
[----:B------:R-:W-:Y:S01]  /*8300*/  ULDC.64 UR6, c[0x0][0x400] ;  /* 0x0001000000067ab9 */ /* 0x000fe20000000a00 */
[----:B------:R-:W-:Y:S01]  /*8310*/  IMAD.IADD R3, R7, 0x1, R5 ;  /* 0x0000000107037824 */ /* 0x000fe200078e0205 */
[----:B------:R-:W-:Y:S01]  /*8320*/  LEA R30, P1, R8, UR6, 0x1 ;  /* 0x00000006081e7c11 */ /* 0x000fe2000f8208ff */
[----:B------:R-:W-:-:S03]  /*8330*/  IMAD.IADD R7, R9, 0x1, R11 ;  /* 0x0000000109077824 */ /* 0x000fc600078e020b */
[----:B------:R-:W-:Y:S02]  /*8340*/  LEA.HI.X R6, R6, UR5, R3, 0x1, P0 ;  /* 0x0000000506067c11 */ /* 0x000fe400080f0c03 */
[----:B------:R-:W-:Y:S01]  /*8350*/  LEA.HI.X R7, R8, UR7, R7, 0x1, P1 ;  /* 0x0000000708077c11 */ /* 0x000fe200088f0c07 */
[----:B------:R-:W-:Y:S06]  /*8360*/  BRA.DIV UR4, `(.L_x_2754) ;  /* 0x000001ba040c7947 */ /* 0x000fec000b800000 */
[----:B------:R0:W1:Y:S04]  /*8370*/  SHFL.IDX PT, R3, R6, RZ, 0x1c1f ;  /* 0x001c1fff06037589 */ /* 0x00006800000e0000 */
[----:B------:R0:W2:Y:S04]  /*8380*/  SHFL.IDX PT, R0, R4, RZ, 0x1c1f ;  /* 0x001c1fff04007589 */ /* 0x0000a800000e0000 */
[----:B------:R0:W3:Y:S04]  /*8390*/  SHFL.IDX PT, R5, R7, RZ, 0x1c1f ;  /* 0x001c1fff07057589 */ /* 0x0000e800000e0000 */
[----:B------:R0:W4:Y:S02]  /*83a0*/  SHFL.IDX PT, R14, R30, RZ, 0x1c1f ;  /* 0x001c1fff1e0e7589 */ /* 0x00012400000e0000 */
.L_x_3091:
[----:B------:R-:W-:Y:S01]  /*83b0*/  IMAD R37, R22, R37, RZ ;  /* 0x0000002516257224 */ /* 0x000fe200078e02ff */
[----:B------:R-:W-:Y:S01]  /*83c0*/  BSSY B1, `(.L_x_2755) ;  /* 0x000001d000017945 */ /* 0x000fe20003800000 */
[----:B------:R-:W-:Y:S02]  /*83d0*/  CS2R R26, SRZ ;  /* 0x00000000001a7805 */ /* 0x000fe4000001ff00 */
[----:B------:R-:W-:Y:S02]  /*83e0*/  CS2R R24, SRZ ;  /* 0x0000000000187805 */ /* 0x000fe4000001ff00 */
[----:B------:R-:W-:Y:S02]  /*83f0*/  CS2R R28, SRZ ;  /* 0x00000000001c7805 */ /* 0x000fe4000001ff00 */
[----:B------:R-:W-:Y:S02]  /*8400*/  ISETP.GE.AND P0, PT, R34, R37, PT ;  /* 0x000000252200720c */ /* 0x000fe40003f06270 */
[----:B------:R-:W-:-:S11]  /*8410*/  CS2R R20, SRZ ;  /* 0x0000000000147805 */ /* 0x000fd6000001ff00 */
[----:B------:R-:W-:Y:S05]  /*8420*/  @P0 BRA `(.L_x_2756) ;  /* 0x0000000000580947 */ /* 0x000fea0003800000 */
[----:B------:R-:W-:Y:S01]  /*8430*/  ULDC UR4, c[0x0][0x3f4] ;  /* 0x0000fd0000047ab9 */ /* 0x000fe20000000800 */
[----:B--2---:R-:W-:Y:S01]  /*8440*/  IMAD.MOV.U32 R8, RZ, RZ, R0 ;  /* 0x000000ffff087224 */ /* 0x004fe200078e0000 */
[----:B------:R-:W-:Y:S01]  /*8450*/  ISETP.GE.AND P2, PT, R188, UR4, PT ;  /* 0x00000004bc007c0c */ /* 0x000fe2000bf46270 */
[----:B-1----:R-:W-:Y:S01]  /*8460*/  IMAD.MOV.U32 R9, RZ, RZ, R3 ;  /* 0x000000ffff097224 */ /* 0x002fe200078e0003 */
[----:B------:R-:W-:Y:S01]  /*8470*/  ISETP.GE.AND P3, PT, R200, UR4, PT ;  /* 0x00000004c8007c0c */ /* 0x000fe2000bf66270 */
[----:B---3--:R-:W-:Y:S01]  /*8480*/  IMAD.MOV.U32 R15, RZ, RZ, R5 ;  /* 0x000000ffff0f7224 */ /* 0x008fe200078e0005 */
[----:B------:R-:W-:-:S09]  /*8490*/  CS2R R28, SRZ ;  /* 0x00000000001c7805 */ /* 0x000fd2000001ff00 */
[----:B------:R-:W-:Y:S02]  /*84a0*/  @!P2 IMAD.WIDE R32, R188, 0x2, R8 ;  /* 0x00000002bc20a825 */ /* 0x000fe400078e0208 */
[C---:B------:R-:W-:Y:S02]  /*84b0*/  @!P3 SHF.L.U64.HI R24, R200.reuse, 0x1, R31 ;  /* 0x00000001c818b819 */ /* 0x040fe4000001021f */
[----:B------:R-:W-:Y:S01]  /*84c0*/  @!P3 IMAD.SHL.U32 R9, R200, 0x2, RZ ;  /* 0x00000002c809b824 */ /* 0x000fe200078e00ff */
[----:B------:R-:W-:Y:S02]  /*84d0*/  CS2R R26, SRZ ;  /* 0x00000000001a7805 */ /* 0x000fe4000001ff00 */
[----:B------:R-:W-:Y:S01]  /*84e0*/  CS2R R20, SRZ ;  /* 0x0000000000147805 */ /* 0x000fe2000001ff00 */
[----:B----4-:R-:W-:Y:S01]  /*84f0*/  @!P2 IMAD.WIDE R12, R188, 0x2, R14 ;  /* 0x00000002bc0ca825 */ /* 0x010fe200078e020e */
[----:B------:R1:W5:Y:S01]  /*8500*/  @!P2 LD.E.64 R28, desc[UR42][R32.64] ;  /* 0x0000002a201ca980 */ /* 0x000362000c101b00 */
[----:B------:R-:W-:-:S02]  /*8510*/  @!P3 IADD3 R10, P0, R0, R9, RZ ;  /* 0x00000009000ab210 */ /* 0x000fc40007f1e0ff */
[----:B------:R-:W-:Y:S01]  /*8520*/  @!P3 IADD3 R8, P1, R14, R9, RZ ;  /* 0x000000090e08b210 */ /* 0x000fe20007f3e0ff */
[----:B------:R1:W5:Y:S02]  /*8530*/  @!P2 LD.E.64 R26, desc[UR42][R12.64] ;  /* 0x0000002a0c1aa980 */ /* 0x000364000c101b00 */
[--C-:B------:R-:W-:Y:S02]  /*8540*/  @!P3 IMAD.X R11, R3, 0x1, R24.reuse, P0 ;  /* 0x00000001030bb824 */ /* 0x100fe400000e0618 */
[----:B------:R-:W-:Y:S01]  /*8550*/  @!P3 IMAD.X R9, R5, 0x1, R24, P1 ;  /* 0x000000010509b824 */ /* 0x000fe200008e0618 */
[----:B------:R-:W-:Y:S02]  /*8560*/  CS2R R24, SRZ ;  /* 0x0000000000187805 */ /* 0x000fe4000001ff00 */
[----:B------:R1:W5:Y:S04]  /*8570*/  @!P3 LD.E.64 R20, desc[UR42][R10.64] ;  /* 0x0000002a0a14b980 */ /* 0x000368000c101b00 */
[----:B------:R1:W5:Y:S02]  /*8580*/  @!P3 LD.E.64 R24, desc[UR42][R8.64] ;  /* 0x0000002a0818b980 */ /* 0x000364000c101b00 */
.L_x_2756:
[----:B------:R-:W-:Y:S05]  /*8590*/  BSYNC B1 ;  /* 0x0000000000017941 */ /* 0x000fea0003800000 */
.L_x_2755:
[----:B-1---5:R-:W-:Y:S01]  /*85a0*/  IMAD.MOV.U32 R3, RZ, RZ, R27 ;  /* 0x000000ffff037224 */ /* 0x022fe200078e001b */
[----:B------:R-:W-:Y:S01]  /*85b0*/  UMOV UR4, 0xffffffff ;  /* 0xffffffff00047882 */ /* 0x000fe20000000000 */
[----:B---3--:R-:W-:Y:S02]  /*85c0*/  IMAD.MOV.U32 R5, RZ, RZ, R24 ;  /* 0x000000ffff057224 */ /* 0x008fe400078e0018 */
[----:B------:R-:W-:Y:S02]  /*85d0*/  IMAD.MOV.U32 R8, RZ, RZ, R25 ;  /* 0x000000ffff087224 */ /* 0x000fe400078e0019 */
[----:B--2---:R-:W-:Y:S01]  /*85e0*/  IMAD.MOV.U32 R0, RZ, RZ, R26 ;  /* 0x000000ffff007224 */ /* 0x004fe200078e001a */
[----:B------:R-:W-:Y:S01]  /*85f0*/  PRMT R44, R3, 0x5410, R5 ;  /* 0x00005410032c7816 */ /* 0x000fe20000000005 */
[----:B------:R-:W-:Y:S01]  /*8600*/  IMAD.MOV.U32 R5, RZ, RZ, R20 ;  /* 0x000000ffff057224 */ /* 0x000fe200078e0014 */
[----:B------:R-:W-:Y:S01]  /*8610*/  PRMT R45, R8, 0x7610, R45 ;  /* 0x00007610082d7816 */ /* 0x000fe2000000002d */
[----:B------:R-:W-:Y:S01]  /*8620*/  IMAD.MOV.U32 R8, RZ, RZ, R21 ;  /* 0x000000ffff087224 */ /* 0x000fe200078e0015 */
[----:B------:R-:W-:Y:S01]  /*8630*/  PRMT R39, R0, 0x7610, R39 ;  /* 0x0000761000277816 */ /* 0x000fe20000000027 */
[----:B------:R-:W-:-:S02]  /*8640*/  IMAD.MOV.U32 R0, RZ, RZ, R28 ;  /* 0x000000ffff007224 */ /* 0x000fc400078e001c */
[----:B------:R-:W-:Y:S01]  /*8650*/  IMAD.MOV.U32 R3, RZ, RZ, R29 ;  /* 0x000000ffff037224 */ /* 0x000fe200078e001d */
[----:B------:R-:W-:Y:S02]  /*8660*/  PRMT R46, R5, 0x5410, R8 ;  /* 0x00005410052e7816 */ /* 0x000fe40000000008 */
[----:B------:R-:W-:Y:S02]  /*8670*/  CS2R R8, SRZ ;  /* 0x0000000000087805 */ /* 0x000fe4000001ff00 */
[----:B------:R-:W-:Y:S02]  /*8680*/  PRMT R39, R39, 0x5410, R0 ;  /* 0x0000541027277816 */ /* 0x000fe40000000000 */
[----:B------:R-:W-:Y:S01]  /*8690*/  PRMT R45, R45, 0x5410, R3 ;  /* 0x000054102d2d7816 */ /* 0x000fe20000000003 */
[----:B------:R-:W-:Y:S06]  /*86a0*/  BRA.DIV UR4, `(.L_x_2757) ;  /* 0x000001b604ac7947 */ /* 0x000fec000b800000 */
[----:B------:R1:W2:Y:S04]  /*86b0*/  SHFL.IDX PT, R3, R6, 0x1, 0x1c1f ;  /* 0x003c1f0006037f89 */ /* 0x0002a800000e0000 */
[----:B0-----:R-:W0:Y:S04]  /*86c0*/  SHFL.IDX PT, R4, R4, 0x1, 0x1c1f ;  /* 0x003c1f0004047f89 */ /* 0x001e2800000e0000 */
[----:B------:R-:W3:Y:S04]  /*86d0*/  SHFL.IDX PT, R7, R7, 0x1, 0x1c1f ;  /* 0x003c1f0007077f89 */ /* 0x000ee800000e0000 */
[----:B------:R1:W0:Y:S02]  /*86e0*/  SHFL.IDX PT, R0, R30, 0x1, 0x1c1f ;  /* 0x003c1f001e007f89 */ /* 0x00022400000e0000 */
.L_x_3097:
[----:B------:R-:W-:Y:S01]  /*86f0*/  VIADD R34, R34, 0x20 ;  /* 0x0000002022227836 */ /* 0x000fe20000000000 */
[----:B------:R-:W-:Y:S01]  /*8700*/  LEA.HI R5, R217, R217, RZ, 0x1 ;  /* 0x000000d9d9057211 */ /* 0x000fe200078f08ff */
[----:B------:R-:W-:Y:S01]  /*8710*/  BSSY B1, `(.L_x_2758) ;  /* 0x0000020000017945 */ /* 0x000fe20003800000 */
[----:B------:R-:W-:Y:S01]  /*8720*/  IMAD.SHL.U32 R38, R195, 0x40, RZ ;  /* 0x00000040c3267824 */ /* 0x000fe200078e00ff */
[----:B------:R-:W-:Y:S02]  /*8730*/  CS2R R10, SRZ ;  /* 0x00000000000a7805 */ /* 0x000fe4000001ff00 */
[----:B------:R-:W-:Y:S02]  /*8740*/  ISETP.GE.AND P0, PT, R34, R37, PT ;  /* 0x000000252200720c */ /* 0x000fe40003f06270 */
[----:B----4-:R-:W-:Y:S02]  /*8750*/  CS2R R14, SRZ ;  /* 0x00000000000e7805 */ /* 0x010fe4000001ff00 */
[----:B-1----:R-:W-:-:S02]  /*8760*/  LOP3.LUT R6, R5, 0xfffffffe, RZ, 0xc0, !PT ;  /* 0xfffffffe05067812 */ /* 0x002fc400078ec0ff */
[----:B------:R-:W-:-:S03]  /*8770*/  CS2R R12, SRZ ;  /* 0x00000000000c7805 */ /* 0x000fc6000001ff00 */
[----:B------:R-:W-:-:S05]  /*8780*/  IMAD.IADD R6, R217, 0x1, -R6 ;  /* 0x00000001d9067824 */ /* 0x000fca00078e0a06 */
[----:B------:R-:W-:Y:S01]  /*8790*/  SHF.L.U32 R35, R6, 0x1f, RZ ;  /* 0x0000001f06237819 */ /* 0x000fe200000006ff */
[----:B------:R-:W-:Y:S06]  /*87a0*/  @P0 BRA `(.L_x_2759) ;  /* 0x0000000000580947 */ /* 0x000fec0003800000 */
[----:B------:R-:W-:Y:S01]  /*87b0*/  ULDC UR4, c[0x0][0x3f4] ;  /* 0x0000fd0000047ab9 */ /* 0x000fe20000000800 */
[----:B--2---:R-:W-:Y:S01]  /*87c0*/  IMAD.MOV.U32 R5, RZ, RZ, R3 ;  /* 0x000000ffff057224 */ /* 0x004fe200078e0003 */
[----:B------:R-:W-:Y:S02]  /*87d0*/  ISETP.GE.AND P2, PT, R188, UR4, PT ;  /* 0x00000004bc007c0c */ /* 0x000fe4000bf46270 */
[----:B------:R-:W-:Y:S02]  /*87e0*/  CS2R R14, SRZ ;  /* 0x00000000000e7805 */ /* 0x000fe4000001ff00 */
[----:B------:R-:W-:Y:S01]  /*87f0*/  ISETP.GE.AND P3, PT, R200, UR4, PT ;  /* 0x00000004c8007c0c */ /* 0x000fe2000bf66270 */
[----:B0-----:R-:W-:Y:S02]  /*8800*/  IMAD.MOV.U32 R10, RZ, RZ, R0 ;  /* 0x000000ffff0a7224 */ /* 0x001fe400078e0000 */
[----:B---3--:R-:W-:-:S06]  /*8810*/  IMAD.MOV.U32 R11, RZ, RZ, R7 ;  /* 0x000000ffff0b7224 */ /* 0x008fcc00078e0007 */
[----:B------:R-:W-:-:S04]  /*8820*/  @!P2 IMAD.WIDE R32, R188, 0x2, R4 ;  /* 0x00000002bc20a825 */ /* 0x000fc800078e0204 */
[C---:B------:R-:W-:Y:S01]  /*8830*/  @!P3 SHF.L.U64.HI R34, R200.reuse, 0x1, R31 ;  /* 0x00000001c822b819 */ /* 0x040fe2000001021f */
[----:B------:R-:W-:Y:S01]  /*8840*/  @!P3 IMAD.SHL.U32 R5, R200, 0x2, RZ ;  /* 0x00000002c805b824 */ /* 0x000fe200078e00ff */
[----:B------:R-:W-:Y:S01]  /*8850*/  CS2R R8, SRZ ;  /* 0x0000000000087805 */ /* 0x000fe2000001ff00 */
[----:B------:R-:W-:Y:S01]  /*8860*/  @!P2 IMAD.WIDE R30, R188, 0x2, R10 ;  /* 0x00000002bc1ea825 */ /* 0x000fe200078e020a */
[----:B------:R-:W-:Y:S01]  /*8870*/  CS2R R12, SRZ ;  /* 0x00000000000c7805 */ /* 0x000fe2000001ff00 */
[----:B------:R1:W5:Y:S01]  /*8880*/  @!P2 LD.E.64 R14, desc[UR42][R32.64] ;  /* 0x0000002a200ea980 */ /* 0x000362000c101b00 */
[-C--:B------:R-:W-:Y:S02]  /*8890*/  @!P3 IADD3 R4, P0, R4, R5.reuse, RZ ;  /* 0x000000050404b210 */ /* 0x080fe40007f1e0ff */
[----:B------:R-:W-:Y:S02]  /*88a0*/  CS2R R10, SRZ ;  /* 0x00000000000a7805 */ /* 0x000fe4000001ff00 */
[----:B------:R-:W-:Y:S01]  /*88b0*/  @!P3 IADD3 R6, P1, R0, R5, RZ ;  /* 0x000000050006b210 */ /* 0x000fe20007f3e0ff */
[----:B------:R1:W5:Y:S01]  /*88c0*/  @!P2 LD.E.64 R8, desc[UR42][R30.64] ;  /* 0x0000002a1e08a980 */ /* 0x000362000c101b00 */
[----:B------:R-:W-:-:S03]  /*88d0*/  @!P3 IMAD.X R5, R3, 0x1, R34, P0 ;  /* 0x000000010305b824 */ /* 0x000fc600000e0622 */
[----:B------:R-:W-:Y:S02]  /*88e0*/  @!P3 IMAD.X R7, R7, 0x1, R34, P1 ;  /* 0x000000010707b824 */ /* 0x000fe400008e0622 */
[----:B------:R1:W5:Y:S04]  /*88f0*/  @!P3 LD.E.64 R12, desc[UR42][R4.64] ;  /* 0x0000002a040cb980 */ /* 0x000368000c101b00 */
[----:B------:R1:W5:Y:S02]  /*8900*/  @!P3 LD.E.64 R10, desc[UR42][R6.64] ;  /* 0x0000002a060ab980 */ /* 0x000364000c101b00 */
.L_x_2759:
[----:B------:R-:W-:Y:S05]  /*8910*/  BSYNC B1 ;  /* 0x0000000000017941 */ /* 0x000fea0003800000 */
.L_x_2758:
[----:B------:R-:W4:Y:S01]  /*8920*/  SYNCS.PHASECHK.TRANS64.TRYWAIT P0, [R2+URZ+0x28c00], R35 ;  /* 0x028c0023020075a7 */ /* 0x000f22000800017f */
[----:B--2---:R-:W-:Y:S01]  /*8930*/  LOP3.LUT R3, R38, 0x1c0, RZ, 0xc0, !PT ;  /* 0x000001c026037812 */ /* 0x004fe200078ec0ff */
[----:B01---5:R-:W-:Y:S01]  /*8940*/  IMAD.MOV.U32 R4, RZ, RZ, R8 ;  /* 0x000000ffff047224 */ /* 0x023fe200078e0008 */
[----:B------:R-:W-:Y:S01]  /*8950*/  VIADDMNMX R31, R37, -R192, 0x40, PT ;  /* 0x00000040251f7446 */ /* 0x000fe200038009c0 */
[----:B------:R-:W-:Y:S01]  /*8960*/  IMAD.MOV.U32 R6, RZ, RZ, R14 ;  /* 0x000000ffff067224 */ /* 0x000fe200078e000e */
[----:B------:R-:W-:Y:S01]  /*8970*/  LOP3.LUT R0, R3, 0x18, R16, 0xf8, !PT ;  /* 0x0000001803007812 */ /* 0x000fe200078ef810 */
[----:B------:R-:W-:Y:S01]  /*8980*/  IMAD.MOV.U32 R5, RZ, RZ, R11 ;  /* 0x000000ffff057224 */ /* 0x000fe200078e000b */
[----:B------:R-:W-:Y:S01]  /*8990*/  SHF.R.U32.HI R3, RZ, 0x3, R3 ;  /* 0x00000003ff037819 */ /* 0x000fe20000011603 */
[----:B------:R-:W-:Y:S01]  /*89a0*/  BSSY B1, `(.L_x_2760) ;  /* 0x0000013000017945 */ /* 0x000fe20003800000 */
[----:B------:R-:W-:Y:S01]  /*89b0*/  PRMT R32, R32, 0x5410, R4 ;  /* 0x0000541020207816 */ /* 0x000fe20000000004 */
[----:B------:R-:W-:Y:S01]  /*89c0*/  IMAD.MOV.U32 R4, RZ, RZ, R10 ;  /* 0x000000ffff047224 */ /* 0x000fe200078e000a */
[----:B------:R-:W-:Y:S01]  /*89d0*/  LOP3.LUT R0, R0, R3, RZ, 0x3c, !PT ;  /* 0x0000000300007212 */ /* 0x000fe200078e3cff */
[----:B------:R-:W-:Y:S01]  /*89e0*/  IMAD.MOV.U32 R3, RZ, RZ, R9 ;  /* 0x000000ffff037224 */ /* 0x000fe200078e0009 */
[----:B------:R-:W-:Y:S01]  /*89f0*/  PRMT R30, R5, 0x7610, R30 ;  /* 0x00007610051e7816 */ /* 0x000fe2000000001e */
[----:B------:R-:W-:Y:S01]  /*8a00*/  IMAD.MOV.U32 R5, RZ, RZ, R13 ;  /* 0x000000ffff057224 */ /* 0x000fe200078e000d */
[----:B------:R-:W-:Y:S01]  /*8a10*/  PRMT R32, R4, 0x7610, R32 ;  /* 0x0000761004207816 */ /* 0x000fe20000000020 */
[----:B------:R-:W-:Y:S01]  /*8a20*/  IMAD.MOV.U32 R4, RZ, RZ, R12 ;  /* 0x000000ffff047224 */ /* 0x000fe200078e000c */
[----:B------:R-:W-:Y:S01]  /*8a30*/  PRMT R47, R3, 0x5410, R6 ;  /* 0x00005410032f7816 */ /* 0x000fe20000000006 */
[----:B------:R-:W-:Y:S01]  /*8a40*/  IMAD R3, R203, 0x200, R0 ;  /* 0x00000200cb037824 */ /* 0x000fe200078e0200 */
[----:B------:R-:W-:Y:S01]  /*8a50*/  LOP3.LUT P2, RZ, R195, 0x4, RZ, 0xc0, !PT ;  /* 0x00000004c3ff7812 */ /* 0x000fe2000784c0ff */
[----:B------:R-:W-:Y:S01]  /*8a60*/  IMAD.MOV.U32 R0, RZ, RZ, R15 ;  /* 0x000000ffff007224 */ /* 0x000fe200078e000f */
[----:B------:R-:W-:Y:S01]  /*8a70*/  ISETP.GE.AND P1, PT, R184, R31, PT ;  /* 0x0000001fb800720c */ /* 0x000fe20003f26270 */
[----:B------:R-:W-:-:S03]  /*8a80*/  IMAD R3, R3, 0x2, R2 ;  /* 0x0000000203037824 */ /* 0x000fc600078e0202 */
[----:B------:R-:W-:Y:S01]  /*8a90*/  PRMT R48, R0, 0x5410, R4 ;  /* 0x0000541000307816 */ /* 0x000fe20000000004 */
[C---:B------:R-:W-:Y:S02]  /*8aa0*/  VIADD R4, R3.reuse, 0x20400 ;  /* 0x0002040003047836 */ /* 0x040fe40000000000 */
[----:B------:R-:W-:Y:S01]  /*8ab0*/  VIADD R0, R3, 0x20440 ;  /* 0x0002044003007836 */ /* 0x000fe20000000000 */
[----:B----4-:R-:W-:Y:S06]  /*8ac0*/  @!P0 BRA `(.L_x_2761) ;  /* 0x000001b400188947 */ /* 0x010fec0003800000 */
.L_x_3098:
[----:B------:R-:W-:Y:S05]  /*8ad0*/  BSYNC B1 ;  /* 0x0000000000017941 */ /* 0x000fea0003800000 */
.L_x_2760:
[----:B------:R-:W-:Y:S01]  /*8ae0*/  BSSY B1, `(.L_x_2762) ;  /* 0x000005f000017945 */ /* 0x000fe20003800000 */
[----:B------:R-:W-:Y:S01]  /*8af0*/  PRMT R30, R30, 0x5410, R5 ;  /* 0x000054101e1e7816 */ /* 0x000fe20000000005 */
[----:B------:R-:W-:Y:S02]  /*8b00*/  @P2 VIADD R0, R4, 0xffffffc0 ;  /* 0xffffffc004002836 */ /* 0x000fe40000000000 */
[----:B------:R-:W-:Y:S05]  /*8b10*/  @P1 BRA `(.L_x_2763) ;  /* 0x00000004006c1947 */ /* 0x000fea0003800000 */
[----:B------:R-:W1:Y:S01]  /*8b20*/  LDC R5, c[0x0][0x3f4] ;  /* 0x0000fd00ff057b82 */ /* 0x000e620000000800 */
[----:B------:R-:W-:Y:S01]  /*8b30*/  BSSY B2, `(.L_x_2764) ;  /* 0x000002e000027945 */ /* 0x000fe20003800000 */
[-C--:B-1----:R-:W-:Y:S02]  /*8b40*/  ISETP.GE.AND P0, PT, R188, R5.reuse, PT ;  /* 0x00000005bc00720c */ /* 0x082fe40003f06270 */
[----:B------:R-:W-:-:S11]  /*8b50*/  ISETP.GE.AND P1, PT, R200, R5, PT ;  /* 0x00000005c800720c */ /* 0x000fd60003f26270 */
[----:B------:R-:W-:Y:S05]  /*8b60*/  @P0 BRA `(.L_x_2765) ;  /* 0x0000000000a80947 */ /* 0x000fea0003800000 */
[----:B---3--:R-:W1:Y:S01]  /*8b70*/  LDS.128 R4, [R3+0x20400] ;  /* 0x0204000003047984 */ /* 0x008e620000000c00 */
[----:B------:R-:W-:Y:S01]  /*8b80*/  SHF.R.U32.HI R37, RZ, 0x10, R27 ;  /* 0x00000010ff257819 */ /* 0x000fe2000001161b */
[--C-:B0-----:R-:W-:Y:S01]  /*8b90*/  HADD2.F32 R35, -RZ, R39.reuse.H0_H0 ;  /* 0x20000027ff237230 */ /* 0x101fe20000004100 */
[--C-:B------:R-:W-:Y:S01]  /*8ba0*/  SHF.R.U32.HI R34, RZ, 0x10, R29.reuse ;  /* 0x00000010ff227819 */ /* 0x100fe2000001161d */
[----:B------:R-:W-:Y:S01]  /*8bb0*/  HADD2.F32 R33, -RZ, R39.H1_H1 ;  /* 0x30000027ff217230 */ /* 0x000fe20000004100 */
[----:B------:R-:W-:Y:S01]  /*8bc0*/  SHF.R.U64 R43, R28, 0x10, R29 ;  /* 0x000000101c2b7819 */ /* 0x000fe2000000121d */
[----:B------:R-:W-:Y:S01]  /*8bd0*/  HADD2.F32 R37, -RZ, R37.H0_H0 ;  /* 0x20000025ff257230 */ /* 0x000fe20000004100 */
[----:B------:R-:W-:Y:S01]  /*8be0*/  SHF.R.U64 R41, R26, 0x10, R27 ;  /* 0x000000101a297819 */ /* 0x000fe2000000121b */
[----:B------:R-:W-:Y:S02]  /*8bf0*/  HADD2.F32 R34, -RZ, R34.H0_H0 ;  /* 0x20000022ff227230 */ /* 0x000fe40000004100 */
[----:B-1----:R-:W-:-:S02]  /*8c00*/  HADD2.F32 R28, -RZ, R7.H0_H0 ;  /* 0x20000007ff1c7230 */ /* 0x002fc40000004100 */
[----:B------:R-:W-:Y:S02]  /*8c10*/  HADD2.F32 R29, -RZ, R7.H1_H1 ;  /* 0x30000007ff1d7230 */ /* 0x000fe40000004100 */
[--C-:B------:R-:W-:Y:S02]  /*8c20*/  HADD2.F32 R7, -RZ, R4.reuse.H0_H0 ;  /* 0x20000004ff077230 */ /* 0x100fe40000004100 */
[----:B------:R-:W-:Y:S02]  /*8c30*/  HADD2.F32 R4, -RZ, R4.H1_H1 ;  /* 0x30000004ff047230 */ /* 0x000fe40000004100 */
[C---:B------:R-:W-:Y:S01]  /*8c40*/  FMUL.FTZ R39, R29.reuse, R37 ;  /* 0x000000251d277220 */ /* 0x040fe20000410000 */
[----:B------:R-:W-:Y:S01]  /*8c50*/  FMUL.FTZ R40, R29, R34 ;  /* 0x000000221d287220 */ /* 0x000fe20000410000 */
[--C-:B------:R-:W-:Y:S02]  /*8c60*/  HADD2.F32 R26, -RZ, R6.reuse.H0_H0 ;  /* 0x20000006ff1a7230 */ /* 0x100fe40000004100 */
[----:B------:R-:W-:Y:S01]  /*8c70*/  FMUL.FTZ R38, R4, R35 ;  /* 0x0000002304267220 */ /* 0x000fe20000410000 */
[----:B------:R-:W-:-:S02]  /*8c80*/  HADD2.F32 R27, -RZ, R6.H1_H1 ;  /* 0x30000006ff1b7230 */ /* 0x000fc40000004100 */
[C---:B------:R-:W-:Y:S01]  /*8c90*/  FFMA.FTZ R39, R28.reuse, R34, -R39 ;  /* 0x000000221c277223 */ /* 0x040fe20000010827 */
[--C-:B------:R-:W-:Y:S02]  /*8ca0*/  HADD2.F32 R6, -RZ, R5.reuse.H0_H0 ;  /* 0x20000005ff067230 */ /* 0x100fe40000004100 */
[----:B------:R-:W-:Y:S01]  /*8cb0*/  FFMA.FTZ R42, R28, R37, R40 ;  /* 0x000000251c2a7223 */ /* 0x000fe20000010028 */
[-C--:B------:R-:W-:Y:S01]  /*8cc0*/  FMUL.FTZ R34, R4, R33.reuse ;  /* 0x0000002104227220 */ /* 0x080fe20000410000 */
[C---:B------:R-:W-:Y:S01]  /*8cd0*/  FFMA.FTZ R38, R7.reuse, R33, -R38 ;  /* 0x0000002107267223 */ /* 0x040fe20000010826 */
[----:B------:R-:W-:Y:S02]  /*8ce0*/  HADD2.F32 R5, -RZ, R5.H1_H1 ;  /* 0x30000005ff057230 */ /* 0x000fe40000004100 */
[----:B------:R-:W-:Y:S02]  /*8cf0*/  HADD2.F32 R33, -RZ, R44.H0_H0 ;  /* 0x2000002cff217230 */ /* 0x000fe40000004100 */
[----:B------:R-:W-:Y:S01]  /*8d00*/  FFMA.FTZ R35, R7, R35, R34 ;  /* 0x0000002307237223 */ /* 0x000fe20000010022 */
[----:B------:R-:W-:-:S02]  /*8d10*/  HADD2.F32 R28, -RZ, R45.H1_H1 ;  /* 0x3000002dff1c7230 */ /* 0x000fc40000004100 */
[----:B------:R-:W-:Y:S02]  /*8d20*/  HADD2.F32 R29, -RZ, R41.H0_H0 ;  /* 0x20000029ff1d7230 */ /* 0x000fe40000004100 */
[C---:B------:R-:W-:Y:S01]  /*8d30*/  FMUL.FTZ R37, R27.reuse, R33 ;  /* 0x000000211b257220 */ /* 0x040fe20000410000 */
[----:B------:R-:W-:Y:S02]  /*8d40*/  HADD2.F32 R4, -RZ, R43.H0_H0 ;  /* 0x2000002bff047230 */ /* 0x000fe40000004100 */
[-C--:B------:R-:W-:Y:S01]  /*8d50*/  FMUL.FTZ R40, R27, R28.reuse ;  /* 0x0000001c1b287220 */ /* 0x080fe20000410000 */
[C---:B------:R-:W-:Y:S01]  /*8d60*/  FMUL.FTZ R7, R5.reuse, R29 ;  /* 0x0000001d05077220 */ /* 0x040fe20000410000 */
[C---:B------:R-:W-:Y:S01]  /*8d70*/  FFMA.FTZ R37, R26.reuse, R28, -R37 ;  /* 0x0000001c1a257223 */ /* 0x040fe20000010825 */
[-C--:B------:R-:W-:Y:S01]  /*8d80*/  FMUL.FTZ R34, R5, R4.reuse ;  /* 0x0000000405227220 */ /* 0x080fe20000410000 */
[----:B------:R-:W-:Y:S01]  /*8d90*/  FFMA.FTZ R40, R26, R33, R40 ;  /* 0x000000211a287223 */ /* 0x000fe20000010028 */
[----:B------:R-:W-:Y:S01]  /*8da0*/  FFMA.FTZ R5, R6, R4, -R7 ;  /* 0x0000000406057223 */ /* 0x000fe20000010807 */
[----:B------:R-:W-:Y:S01]  /*8db0*/  F2FP.F16.F32.PACK_AB R7, R42, R39 ;  /* 0x000000272a07723e */ /* 0x000fe200000000ff */
[----:B------:R-:W-:Y:S01]  /*8dc0*/  FFMA.FTZ R34, R6, R29, R34 ;  /* 0x0000001d06227223 */ /* 0x000fe20000010022 */
[----:B------:R-:W-:-:S02]  /*8dd0*/  F2FP.F16.F32.PACK_AB R4, R35, R38 ;  /* 0x000000262304723e */ /* 0x000fc400000000ff */
[----:B------:R-:W-:Y:S02]  /*8de0*/  F2FP.F16.F32.PACK_AB R6, R40, R37 ;  /* 0x000000252806723e */ /* 0x000fe400000000ff */
[----:B------:R-:W-:-:S05]  /*8df0*/  F2FP.F16.F32.PACK_AB R5, R34, R5 ;  /* 0x000000052205723e */ /* 0x000fca00000000ff */
[----:B------:R1:W-:Y:S02]  /*8e00*/  STS.128 [R3+0x20400], R4 ;  /* 0x0204000403007388 */ /* 0x0003e40000000c00 */
.L_x_2765:
[----:B------:R-:W-:Y:S05]  /*8e10*/  BSYNC B2 ;  /* 0x0000000000027941 */ /* 0x000fea0003800000 */
.L_x_2764:
[----:B------:R-:W-:Y:S05]  /*8e20*/  @P1 BRA `(.L_x_2763) ;  /* 0x0000000000a81947 */ /* 0x000fea0003800000 */
[----:B-1-3--:R-:W1:Y:S01]  /*8e30*/  LDS.128 R4, [R0] ;  /* 0x0000000000047984 */ /* 0x00ae620000000c00 */
[----:B------:R-:W-:Y:S01]  /*8e40*/  SHF.R.U32.HI R27, RZ, 0x10, R21 ;  /* 0x00000010ff1b7819 */ /* 0x000fe20000011615 */
[----:B------:R-:W-:Y:S01]  /*8e50*/  HADD2.F32 R28, -RZ, R44.H1_H1 ;  /* 0x3000002cff1c7230 */ /* 0x000fe20000004100 */
[--C-:B------:R-:W-:Y:S01]  /*8e60*/  SHF.R.U32.HI R29, RZ, 0x10, R25.reuse ;  /* 0x00000010ff1d7819 */ /* 0x100fe20000011619 */
[----:B------:R-:W-:Y:S01]  /*8e70*/  HADD2.F32 R26, -RZ, R46.H0_H0 ;  /* 0x2000002eff1a7230 */ /* 0x000fe20000004100 */
[----:B0-----:R-:W-:Y:S01]  /*8e80*/  SHF.R.U64 R35, R24, 0x10, R25 ;  /* 0x0000001018237819 */ /* 0x001fe20000001219 */
        /* <DEDUP_REMOVED lines=8> */
[-C--:B------:R-:W-:Y:S01]  /*8f10*/  FMUL.FTZ R33, R25, R29.reuse ;  /* 0x0000001d19217220 */ /* 0x080fe20000410000 */
[--C-:B------:R-:W-:Y:S02]  /*8f20*/  HADD2.F32 R20, -RZ, R6.reuse.H0_H0 ;  /* 0x20000006ff147230 */ /* 0x100fe40000004100 */
[----:B------:R-:W-:Y:S01]  /*8f30*/  FMUL.FTZ R34, R4, R28 ;  /* 0x0000001c04227220 */ /* 0x000fe20000410000 */
[----:B------:R-:W-:Y:S01]  /*8f40*/  FFMA.FTZ R40, R24, R29, R38 ;  /* 0x0000001d18287223 */ /* 0x000fe20000010026 */
[----:B------:R-:W-:-:S02]  /*8f50*/  HADD2.F32 R21, -RZ, R6.H1_H1 ;  /* 0x30000006ff157230 */ /* 0x000fc40000004100 */
[-C--:B------:R-:W-:Y:S01]  /*8f60*/  FMUL.FTZ R38, R4, R26.reuse ;  /* 0x0000001a04267220 */ /* 0x080fe20000410000 */
[C---:B------:R-:W-:Y:S01]  /*8f70*/  FFMA.FTZ R34, R7.reuse, R26, -R34 ;  /* 0x0000001a07227223 */ /* 0x040fe20000010822 */
[----:B------:R-:W-:Y:S02]  /*8f80*/  HADD2.F32 R6, -RZ, R5.H0_H0 ;  /* 0x20000005ff067230 */ /* 0x000fe40000004100 */
[----:B------:R-:W-:Y:S01]  /*8f90*/  FFMA.FTZ R33, R24, R27, -R33 ;  /* 0x0000001b18217223 */ /* 0x000fe20000010821 */
[----:B------:R-:W-:Y:S02]  /*8fa0*/  HADD2.F32 R26, -RZ, R45.H0_H0 ;  /* 0x2000002dff1a7230 */ /* 0x000fe40000004100 */
[----:B------:R-:W-:Y:S01]  /*8fb0*/  FFMA.FTZ R27, R7, R28, R38 ;  /* 0x0000001c071b7223 */ /* 0x000fe20000010026 */
[----:B------:R-:W-:Y:S02]  /*8fc0*/  HADD2.F32 R5, -RZ, R5.H1_H1 ;  /* 0x30000005ff057230 */ /* 0x000fe40000004100 */
[----:B------:R-:W-:-:S02]  /*8fd0*/  HADD2.F32 R24, -RZ, R46.H1_H1 ;  /* 0x3000002eff187230 */ /* 0x000fc40000004100 */
[C---:B------:R-:W-:Y:S01]  /*8fe0*/  FMUL.FTZ R29, R21.reuse, R26 ;  /* 0x0000001a151d7220 */ /* 0x040fe20000410000 */
[----:B------:R-:W-:Y:S02]  /*8ff0*/  HADD2.F32 R25, -RZ, R35.H0_H0 ;  /* 0x20000023ff197230 */ /* 0x000fe40000004100 */
[----:B------:R-:W-:Y:S02]  /*9000*/  HADD2.F32 R4, -RZ, R37.H0_H0 ;  /* 0x20000025ff047230 */ /* 0x000fe40000004100 */
[-C--:B------:R-:W-:Y:S01]  /*9010*/  FMUL.FTZ R21, R21, R24.reuse ;  /* 0x0000001815157220 */ /* 0x080fe20000410000 */
[C---:B------:R-:W-:Y:S01]  /*9020*/  FFMA.FTZ R29, R20.reuse, R24, -R29 ;  /* 0x00000018141d7223 */ /* 0x040fe2000001081d */
[C---:B------:R-:W-:Y:S01]  /*9030*/  FMUL.FTZ R7, R5.reuse, R25 ;  /* 0x0000001905077220 */ /* 0x040fe20000410000 */
[----:B------:R-:W-:Y:S01]  /*9040*/  FMUL.FTZ R28, R5, R4 ;  /* 0x00000004051c7220 */ /* 0x000fe20000410000 */
[----:B------:R-:W-:Y:S02]  /*9050*/  FFMA.FTZ R20, R20, R26, R21 ;  /* 0x0000001a14147223 */ /* 0x000fe40000010015 */
[----:B------:R-:W-:Y:S01]  /*9060*/  FFMA.FTZ R5, R6, R4, -R7 ;  /* 0x0000000406057223 */ /* 0x000fe20000010807 */
[----:B------:R-:W-:Y:S01]  /*9070*/  F2FP.F16.F32.PACK_AB R7, R40, R33 ;  /* 0x000000212807723e */ /* 0x000fe200000000ff */
[----:B------:R-:W-:Y:S01]  /*9080*/  FFMA.FTZ R28, R6, R25, R28 ;  /* 0x00000019061c7223 */ /* 0x000fe2000001001c */
[----:B------:R-:W-:-:S02]  /*9090*/  F2FP.F16.F32.PACK_AB R4, R27, R34 ;  /* 0x000000221b04723e */ /* 0x000fc400000000ff */
[----:B------:R-:W-:Y:S02]  /*90a0*/  F2FP.F16.F32.PACK_AB R6, R20, R29 ;  /* 0x0000001d1406723e */ /* 0x000fe400000000ff */
[----:B------:R-:W-:-:S05]  /*90b0*/  F2FP.F16.F32.PACK_AB R5, R28, R5 ;  /* 0x000000051c05723e */ /* 0x000fca00000000ff */
[----:B------:R2:W-:Y:S02]  /*90c0*/  STS.128 [R0], R4 ;  /* 0x0000000400007388 */ /* 0x0005e40000000c00 */
.L_x_2763:
[----:B------:R-:W-:Y:S05]  /*90d0*/  BSYNC B1 ;  /* 0x0000000000017941 */ /* 0x000fea0003800000 */
.L_x_2762:
[----:B------:R-:W-:-:S13]  /*90e0*/  ISETP.GE.AND P0, PT, R36, R31, PT ;  /* 0x0000001f2400720c */ /* 0x000fda0003f06270 */
[----:B------:R-:W-:Y:S05]  /*90f0*/  @P0 BRA `(.L_x_2766) ;  /* 0x0000001800640947 */ /* 0x000fea0003800000 */
[----:B-12---:R-:W1:Y:S01]  /*9100*/  LDC R5, c[0x0][0x3f4] ;  /* 0x0000fd00ff057b82 */ /* 0x006e620000000800 */
[----:B------:R-:W-:Y:S01]  /*9110*/  BSSY B1, `(.L_x_2767) ;  /* 0x000002e000017945 */ /* 0x000fe20003800000 */
[-C--:B-1----:R-:W-:Y:S02]  /*9120*/  ISETP.GE.AND P0, PT, R188, R5.reuse, PT ;  /* 0x00000005bc00720c */ /* 0x082fe40003f06270 */
[----:B------:R-:W-:-:S11]  /*9130*/  ISETP.GE.AND P1, PT, R200, R5, PT ;  /* 0x00000005c800720c */ /* 0x000fd60003f26270 */
[----:B------:R-:W-:Y:S05]  /*9140*/  @P0 BRA `(.L_x_2768) ;  /* 0x0000000000a80947 */ /* 0x000fea0003800000 */
[----:B---3--:R-:W1:Y:S01]  /*9150*/  LDS.128 R4, [R3+0x21400] ;  /* 0x0214000003047984 */ /* 0x008e620000000c00 */
[----:B------:R-:W-:Y:S01]  /*9160*/  SHF.R.U32.HI R21, RZ, 0x10, R15 ;  /* 0x00000010ff157819 */ /* 0x000fe2000001160f */
[----:B------:R-:W-:Y:S01]  /*9170*/  HADD2.F32 R24, -RZ, R32.H1_H1 ;  /* 0x30000020ff187230 */ /* 0x000fe20000004100 */
[----:B------:R-:W-:Y:S01]  /*9180*/  SHF.R.U32.HI R25, RZ, 0x10, R9 ;  /* 0x00000010ff197819 */ /* 0x000fe20000011609 */
        /* <DEDUP_REMOVED lines=22> */
[----:B------:R-:W-:-:S02]  /*92f0*/  HADD2.F32 R14, -RZ, R48.H0_H0 ;  /* 0x20000030ff0e7230 */ /* 0x000fc40000004100 */
        /* <DEDUP_REMOVED lines=14> */
[----:B------:R1:W-:Y:S02]  /*93e0*/  STS.128 [R3+0x21400], R4 ;  /* 0x0214000403007388 */ /* 0x0003e40000000c00 */
.L_x_2768:
[----:B------:R-:W-:Y:S05]  /*93f0*/  BSYNC B1 ;  /* 0x0000000000017941 */ /* 0x000fea0003800000 */
.L_x_2767:
[----:B------:R-:W-:Y:S05]  /*9400*/  @P1 BRA `(.L_x_2766) ;  /* 0x0000001400a01947 */ /* 0x000fea0003800000 */
[----:B-1-3--:R-:W1:Y:S01]  /*9410*/  LDS.128 R4, [R0+0x1000] ;  /* 0x0010000000047984 */ /* 0x00ae620000000c00 */
[--C-:B------:R-:W-:Y:S01]  /*9420*/  SHF.R.U64 R24, R12, 0x10, R13.reuse ;  /* 0x000000100c187819 */ /* 0x100fe2000000120d */
[----:B------:R-:W-:Y:S01]  /*9430*/  HADD2.F32 R32, -RZ, R32.H0_H0 ;  /* 0x20000020ff207230 */ /* 0x000fe20000004100 */
[----:B------:R-:W-:Y:S02]  /*9440*/  SHF.R.U32.HI R12, RZ, 0x10, R13 ;  /* 0x00000010ff0c7819 */ /* 0x000fe4000001160d */
[--C-:B------:R-:W-:Y:S02]  /*9450*/  SHF.R.U32.HI R13, RZ, 0x10, R11.reuse ;  /* 0x00000010ff0d7819 */ /* 0x100fe4000001160b */
[----:B------:R-:W-:Y:S01]  /*9460*/  SHF.R.U64 R21, R10, 0x10, R11 ;  /* 0x000000100a157819 */ /* 0x000fe2000000120b */
[----:B------:R-:W-:Y:S02]  /*9470*/  HADD2.F32 R12, -RZ, R12.H0_H0 ;  /* 0x2000000cff0c7230 */ /* 0x000fe40000004100 */
[----:B------:R-:W-:-:S02]  /*9480*/  HADD2.F32 R13, -RZ, R13.H0_H0 ;  /* 0x2000000dff0d7230 */ /* 0x000fc40000004100 */
[----:B------:R-:W-:Y:S02]  /*9490*/  HADD2.F32 R11, -RZ, R48.H1_H1 ;  /* 0x30000030ff0b7230 */ /* 0x000fe40000004100 */
[--C-:B-1----:R-:W-:Y:S02]  /*94a0*/  HADD2.F32 R10, -RZ, R7.reuse.H1_H1 ;  /* 0x30000007ff0a7230 */ /* 0x102fe40000004100 */
[--C-:B------:R-:W-:Y:S02]  /*94b0*/  HADD2.F32 R3, -RZ, R4.reuse.H0_H0 ;  /* 0x20000004ff037230 */ /* 0x100fe40000004100 */
[----:B------:R-:W-:Y:S02]  /*94c0*/  HADD2.F32 R4, -RZ, R4.H1_H1 ;  /* 0x30000004ff047230 */ /* 0x000fe40000004100 */
[C---:B------:R-:W-:Y:S01]  /*94d0*/  FMUL.FTZ R14, R10.reuse, R13 ;  /* 0x0000000d0a0e7220 */ /* 0x040fe20000410000 */
[----:B------:R-:W-:Y:S02]  /*94e0*/  HADD2.F32 R9, -RZ, R7.H0_H0 ;  /* 0x20000007ff097230 */ /* 0x000fe40000004100 */
[----:B------:R-:W-:Y:S01]  /*94f0*/  FMUL.FTZ R20, R10, R12 ;  /* 0x0000000c0a147220 */ /* 0x000fe20000410000 */
[----:B------:R-:W-:-:S02]  /*9500*/  HADD2.F32 R7, -RZ, R6.H0_H0 ;  /* 0x20000006ff077230 */ /* 0x000fc40000004100 */
[C---:B------:R-:W-:Y:S01]  /*9510*/  FMUL.FTZ R10, R4.reuse, R32 ;  /* 0x00000020040a7220 */ /* 0x040fe20000410000 */
[----:B------:R-:W-:Y:S02]  /*9520*/  HADD2.F32 R8, -RZ, R6.H1_H1 ;  /* 0x30000006ff087230 */ /* 0x000fe40000004100 */
[----:B------:R-:W-:Y:S01]  /*9530*/  FFMA.FTZ R15, R9, R12, -R14 ;  /* 0x0000000c090f7223 */ /* 0x000fe2000001080e */
[-C--:B------:R-:W-:Y:S01]  /*9540*/  FMUL.FTZ R12, R4, R11.reuse ;  /* 0x0000000b040c7220 */ /* 0x080fe20000410000 */
[----:B------:R-:W-:Y:S01]  /*9550*/  FFMA.FTZ R11, R3, R11, -R10 ;  /* 0x0000000b030b7223 */ /* 0x000fe2000001080a */
[--C-:B------:R-:W-:Y:S02]  /*9560*/  HADD2.F32 R10, -RZ, R30.reuse.H0_H0 ;  /* 0x2000001eff0a7230 */ /* 0x100fe40000004100 */
[----:B------:R-:W-:Y:S01]  /*9570*/  FFMA.FTZ R20, R9, R13, R20 ;  /* 0x0000000d09147223 */ /* 0x000fe20000010014 */
[----:B------:R-:W-:Y:S02]  /*9580*/  HADD2.F32 R6, -RZ, R5.H0_H0 ;  /* 0x20000005ff067230 */ /* 0x000fe40000004100 */
[----:B------:R-:W-:Y:S01]  /*9590*/  FFMA.FTZ R12, R3, R32, R12 ;  /* 0x00000020030c7223 */ /* 0x000fe2000001000c */
[----:B------:R-:W-:-:S02]  /*95a0*/  HADD2.F32 R30, -RZ, R30.H1_H1 ;  /* 0x3000001eff1e7230 */ /* 0x000fc40000004100 */
[C---:B------:R-:W-:Y:S01]  /*95b0*/  FMUL.FTZ R14, R8.reuse, R10 ;  /* 0x0000000a080e7220 */ /* 0x040fe20000410000 */
[----:B------:R-:W-:Y:S02]  /*95c0*/  HADD2.F32 R5, -RZ, R5.H1_H1 ;  /* 0x30000005ff057230 */ /* 0x000fe40000004100 */
[----:B------:R-:W-:Y:S02]  /*95d0*/  HADD2.F32 R9, -RZ, R21.H0_H0 ;  /* 0x20000015ff097230 */ /* 0x000fe40000004100 */
[-C--:B------:R-:W-:Y:S01]  /*95e0*/  FMUL.FTZ R13, R8, R30.reuse ;  /* 0x0000001e080d7220 */ /* 0x080fe20000410000 */
[----:B------:R-:W-:Y:S02]  /*95f0*/  HADD2.F32 R4, -RZ, R24.H0_H0 ;  /* 0x20000018ff047230 */ /* 0x000fe40000004100 */
[----:B------:R-:W-:Y:S01]  /*9600*/  FFMA.FTZ R14, R7, R30, -R14 ;  /* 0x0000001e070e7223 */ /* 0x000fe2000001080e */
[----:B------:R-:W-:Y:S01]  /*9610*/  FMUL.FTZ R3, R5, R9 ;  /* 0x0000000905037220 */ /* 0x000fe20000410000 */
[----:B------:R-:W-:Y:S01]  /*9620*/  FFMA.FTZ R13, R7, R10, R13 ;  /* 0x0000000a070d7223 */ /* 0x000fe2000001000d */
[-C--:B------:R-:W-:Y:S01]  /*9630*/  FMUL.FTZ R8, R5, R4.reuse ;  /* 0x0000000405087220 */ /* 0x080fe20000410000 */
[----:B------:R-:W-:Y:S01]  /*9640*/  F2FP.F16.F32.PACK_AB R7, R20, R15 ;  /* 0x0000000f1407723e */ /* 0x000fe200000000ff */
[----:B------:R-:W-:Y:S01]  /*9650*/  FFMA.FTZ R3, R6, R4, -R3 ;  /* 0x0000000406037223 */ /* 0x000fe20000010803 */
[----:B------:R-:W-:Y:S01]  /*9660*/  F2FP.F16.F32.PACK_AB R4, R12, R11 ;  /* 0x0000000b0c04723e */ /* 0x000fe200000000ff */
[----:B------:R-:W-:Y:S01]  /*9670*/  FFMA.FTZ R8, R6, R9, R8 ;  /* 0x0000000906087223 */ /* 0x000fe20000010008 */
[----:B------:R-:W-:-:S04]  /*9680*/  F2FP.F16.F32.PACK_AB R6, R13, R14 ;  /* 0x0000000e0d06723e */ /* 0x000fc800000000ff */
[----:B------:R-:W-:-:S05]  /*9690*/  F2FP.F16.F32.PACK_AB R5, R8, R3 ;  /* 0x000000030805723e */ /* 0x000fca00000000ff */
[----:B------:R4:W-:Y:S01]  /*96a0*/  STS.128 [R0+0x1000], R4 ;  /* 0x0010000400007388 */ /* 0x0009e20000000c00 */
[----:B------:R-:W-:Y:S05]  /*96b0*/  BRA `(.L_x_2766) ;  /* 0x0000001000f47947 */ /* 0x000fea0003800000 */
.L_x_2753:
[----:B------:R-:W0:Y:S01]  /*96c0*/  LDC R21, c[0x0][0x448] ;  /* 0x00011200ff157b82 */ /* 0x000e220000000800 */
[----:B------:R-:W-:Y:S01]  /*96d0*/  IMAD R3, R3, 0x20, R34 ;  /* 0x0000002003037824 */ /* 0x000fe200078e0222 */
[----:B------:R-:W-:Y:S01]  /*96e0*/  ULDC.64 UR4, c[0x0][0x3f8] ;  /* 0x0000fe0000047ab9 */ /* 0x000fe20000000a00 */
[----:B------:R-:W-:Y:S01]  /*96f0*/  ULDC.64 UR6, c[0x0][0x408] ;  /* 0x0001020000067ab9 */ /* 0x000fe20000000a00 */
[----:B------:R-:W-:Y:S02]  /*9700*/  IMAD.MOV.U32 R8, RZ, RZ, R24 ;  /* 0x000000ffff087224 */ /* 0x000fe400078e0018 */
[----:B------:R-:W-:Y:S02]  /*9710*/  IMAD.MOV.U32 R9, RZ, RZ, R27 ;  /* 0x000000ffff097224 */ /* 0x000fe400078e001b */
[----:B------:R-:W-:Y:S01]  /*9720*/  IMAD.MOV.U32 R4, RZ, RZ, R76 ;  /* 0x000000ffff047224 */ /* 0x000fe200078e004c */
[----:B0-----:R-:W-:-:S13]  /*9730*/  ISETP.NE.AND P0, PT, R21, 0x1, PT ;  /* 0x000000011500780c */ /* 0x001fda0003f05270 */
[----:B------:R-:W0:Y:S08]  /*9740*/  @P0 LDC R0, c[0x0][0x44c] ;  /* 0x00011300ff000b82 */ /* 0x000e300000000800 */
[----:B------:R-:W1:Y:S01]  /*9750*/  @P0 LDC R5, c[0x0][0x450] ;  /* 0x00011400ff050b82 */ /* 0x000e620000000800 */
[----:B0-----:R-:W-:-:S05]  /*9760*/  @P0 IMAD.HI.U32 R0, R3, R0, RZ ;  /* 0x0000000003000227 */ /* 0x001fca00078e00ff */
[----:B-1----:R-:W-:Y:S01]  /*9770*/  @P0 SHF.R.U32.HI R3, RZ, R5, R0 ;  /* 0x00000005ff030219 */ /* 0x002fe20000011600 */
[----:B------:R-:W-:-:S03]  /*9780*/  IMAD.MOV.U32 R5, RZ, RZ, R29 ;  /* 0x000000ffff057224 */ /* 0x000fc600078e001d */
        /* <DEDUP_REMOVED lines=17> */
[----:B------:R-:W0:Y:S04]  /*98a0*/  SHFL.IDX PT, R3, R8, RZ, 0x1c1f ;  /* 0x001c1fff08037589 */ /* 0x000e2800000e0000 */
[----:B------:R-:W1:Y:S04]  /*98b0*/  SHFL.IDX PT, R0, R6, RZ, 0x1c1f ;  /* 0x001c1fff06007589 */ /* 0x000e6800000e0000 */
[----:B------:R2:W3:Y:S04]  /*98c0*/  SHFL.IDX PT, R5, R7, RZ, 0x1c1f ;  /* 0x001c1fff07057589 */ /* 0x0004e800000e0000 */
[----:B------:R2:W4:Y:S01]  /*98d0*/  SHFL.IDX PT, R14, R9, RZ, 0x1c1f ;  /* 0x001c1fff090e7589 */ /* 0x00052200000e0000 */
[----:B0-----:R-:W-:-:S02]  /*98e0*/  IMAD.MOV.U32 R11, RZ, RZ, R3 ;  /* 0x000000ffff0b7224 */ /* 0x001fc400078e0003 */
[----:B-12---:R-:W-:-:S07]  /*98f0*/  IMAD.MOV.U32 R10, RZ, RZ, R0 ;  /* 0x000000ffff0a7224 */ /* 0x006fce00078e0000 */
.L_x_3104:
[----:B------:R-:W-:Y:S01]  /*9900*/  IMAD R33, R22, R21, RZ ;  /* 0x0000001516217224 */ /* 0x000fe200078e02ff */
[----:B------:R-:W-:Y:S01]  /*9910*/  BSSY B1, `(.L_x_2770) ;  /* 0x000000f000017945 */ /* 0x000fe20003800000 */
[----:B---3--:R-:W-:Y:S01]  /*9920*/  IMAD.MOV.U32 R15, RZ, RZ, R5 ;  /* 0x000000ffff0f7224 */ /* 0x008fe200078e0005 */
[----:B------:R-:W-:Y:S02]  /*9930*/  CS2R R28, SRZ ;  /* 0x00000000001c7805 */ /* 0x000fe4000001ff00 */
[----:B------:R-:W-:Y:S02]  /*9940*/  CS2R R30, SRZ ;  /* 0x00000000001e7805 */ /* 0x000fe4000001ff00 */
[----:B------:R-:W-:Y:S02]  /*9950*/  ISETP.GE.AND P0, PT, R34, R33, PT ;  /* 0x000000212200720c */ /* 0x000fe40003f06270 */
[----:B------:R-:W-:Y:S02]  /*9960*/  CS2R R24, SRZ ;  /* 0x0000000000187805 */ /* 0x000fe4000001ff00 */
[----:B------:R-:W-:-:S09]  /*9970*/  CS2R R26, SRZ ;  /* 0x00000000001a7805 */ /* 0x000fd2000001ff00 */
[----:B------:R-:W-:Y:S05]  /*9980*/  @P0 BRA `(.L_x_2771) ;  /* 0x00000000001c0947 */ /* 0x000fea0003800000 */
[----:B------:R-:W-:Y:S02]  /*9990*/  ULDC UR4, c[0x0][0x3f4] ;  /* 0x0000fd0000047ab9 */ /* 0x000fe40000000800 */
[----:B------:R-:W-:-:S13]  /*99a0*/  ISETP.GE.AND P0, PT, R16, UR4, PT ;  /* 0x0000000410007c0c */ /* 0x000fda000bf06270 */
[----:B------:R-:W-:Y:S05]  /*99b0*/  @P0 BRA `(.L_x_2771) ;  /* 0x0000000000100947 */ /* 0x000fea0003800000 */
[----:B------:R-:W-:-:S04]  /*99c0*/  IMAD.WIDE R10, R16, 0x2, R10 ;  /* 0x00000002100a7825 */ /* 0x000fc800078e020a */
[----:B----4-:R-:W-:Y:S01]  /*99d0*/  IMAD.WIDE R14, R16, 0x2, R14 ;  /* 0x00000002100e7825 */ /* 0x010fe200078e020e */
[----:B------:R0:W5:Y:S04]  /*99e0*/  LD.E.128 R24, desc[UR42][R10.64] ;  /* 0x0000002a0a187980 */ /* 0x000168000c101d00 */
[----:B------:R0:W5:Y:S02]  /*99f0*/  LD.E.128 R28, desc[UR42][R14.64] ;  /* 0x0000002a0e1c7980 */ /* 0x000164000c101d00 */
.L_x_2771:
[----:B------:R-:W-:Y:S05]  /*9a00*/  BSYNC B1 ;  /* 0x0000000000017941 */ /* 0x000fea0003800000 */
.L_x_2770:
[----:B-----5:R-:W-:Y:S01]  /*9a10*/  IMAD.MOV.U32 R0, RZ, RZ, R28 ;  /* 0x000000ffff007224 */ /* 0x020fe200078e001c */
[----:B------:R-:W-:Y:S01]  /*9a20*/  UMOV UR4, 0xffffffff ;  /* 0xffffffff00047882 */ /* 0x000fe20000000000 */
[----:B------:R-:W-:Y:S02]  /*9a30*/  IMAD.MOV.U32 R4, RZ, RZ, R30 ;  /* 0x000000ffff047224 */ /* 0x000fe400078e001e */
[----:B------:R-:W-:Y:S02]  /*9a40*/  IMAD.MOV.U32 R5, RZ, RZ, R31 ;  /* 0x000000ffff057224 */ /* 0x000fe400078e001f */
[----:B------:R-:W-:Y:S01]  /*9a50*/  IMAD.MOV.U32 R3, RZ, RZ, R29 ;  /* 0x000000ffff037224 */ /* 0x000fe200078e001d */
        /* <DEDUP_REMOVED lines=8> */
[----:B------:R-:W-:Y:S02]  /*9ae0*/  PRMT R44, R44, 0x5410, R5 ;  /* 0x000054102c2c7816 */ /* 0x000fe40000000005 */
[----:B------:R-:W-:Y:S02]  /*9af0*/  CS2R R4, SRZ ;  /* 0x0000000000047805 */ /* 0x000fe4000001ff00 */
[----:B------:R-:W-:Y:S01]  /*9b00*/  PRMT R38, R3, 0x7610, R38 ;  /* 0x0000761003267816 */ /* 0x000fe20000000026 */
[----:B------:R-:W-:Y:S06]  /*9b10*/  BRA.DIV UR4, `(.L_x_2772) ;  /* 0x000001a604907947 */ /* 0x000fec000b800000 */
[----:B------:R-:W1:Y:S04]  /*9b20*/  SHFL.IDX PT, R3, R8, 0x1, 0x1c1f ;  /* 0x003c1f0008037f89 */ /* 0x000e6800000e0000 */
[----:B------:R-:W2:Y:S04]  /*9b30*/  SHFL.IDX PT, R0, R6, 0x1, 0x1c1f ;  /* 0x003c1f0006007f89 */ /* 0x000ea800000e0000 */
[----:B------:R-:W3:Y:S04]  /*9b40*/  SHFL.IDX PT, R7, R7, 0x1, 0x1c1f ;  /* 0x003c1f0007077f89 */ /* 0x000ee800000e0000 */
[----:B0---4-:R0:W4:Y:S01]  /*9b50*/  SHFL.IDX PT, R14, R9, 0x1, 0x1c1f ;  /* 0x003c1f00090e7f89 */ /* 0x01112200000e0000 */
[----:B-1----:R-:W-:-:S02]  /*9b60*/  IMAD.MOV.U32 R13, RZ, RZ, R3 ;  /* 0x000000ffff0d7224 */ /* 0x002fc400078e0003 */
[----:B0-2---:R-:W-:-:S07]  /*9b70*/  IMAD.MOV.U32 R12, RZ, RZ, R0 ;  /* 0x000000ffff0c7224 */ /* 0x005fce00078e0000 */
.L_x_3110:
[----:B------:R-:W0:Y:S01]  /*9b80*/  LDC R35, c[0x0][0x3f4] ;  /* 0x0000fd00ff237b82 */ /* 0x000e220000000800 */
[----:B------:R-:W-:Y:S01]  /*9b90*/  VIADD R34, R34, 0x20 ;  /* 0x0000002022227836 */ /* 0x000fe20000000000 */
[----:B------:R-:W-:Y:S01]  /*9ba0*/  LEA.HI R0, R217, R217, RZ, 0x1 ;  /* 0x000000d9d9007211 */ /* 0x000fe200078f08ff */
[----:B------:R-:W-:Y:S01]  /*9bb0*/  BSSY B1, `(.L_x_2773) ;  /* 0x0000014000017945 */ /* 0x000fe20003800000 */
[----:B---3--:R-:W-:Y:S01]  /*9bc0*/  IMAD.MOV.U32 R15, RZ, RZ, R7 ;  /* 0x000000ffff0f7224 */ /* 0x008fe200078e0007 */
[----:B------:R-:W-:Y:S02]  /*9bd0*/  CS2R R6, SRZ ;  /* 0x0000000000067805 */ /* 0x000fe4000001ff00 */
[----:B------:R-:W-:Y:S02]  /*9be0*/  ISETP.GE.AND P0, PT, R34, R33, PT ;  /* 0x000000212200720c */ /* 0x000fe40003f06270 */
[----:B------:R-:W-:Y:S02]  /*9bf0*/  CS2R R8, SRZ ;  /* 0x0000000000087805 */ /* 0x000fe4000001ff00 */
[----:B------:R-:W-:-:S02]  /*9c00*/  LOP3.LUT R0, R0, 0xfffffffe, RZ, 0xc0, !PT ;  /* 0xfffffffe00007812 */ /* 0x000fc400078ec0ff */
[----:B------:R-:W-:-:S03]  /*9c10*/  CS2R R10, SRZ ;  /* 0x00000000000a7805 */ /* 0x000fc6000001ff00 */
[----:B------:R-:W-:-:S05]  /*9c20*/  IMAD.IADD R0, R217, 0x1, -R0 ;  /* 0x00000001d9007824 */ /* 0x000fca00078e0a00 */
[----:B------:R-:W-:Y:S01]  /*9c30*/  SHF.L.U32 R21, R0, 0x1f, RZ ;  /* 0x0000001f00157819 */ /* 0x000fe200000006ff */
[----:B------:R-:W-:Y:S06]  /*9c40*/  @P0 BRA `(.L_x_2774) ;  /* 0x0000000000280947 */ /* 0x000fec0003800000 */
[----:B------:R-:W-:Y:S01]  /*9c50*/  ULDC UR4, c[0x0][0x3f4] ;  /* 0x0000fd0000047ab9 */ /* 0x000fe20000000800 */
[----:B------:R-:W-:Y:S02]  /*9c60*/  CS2R R6, SRZ ;  /* 0x0000000000067805 */ /* 0x000fe4000001ff00 */
[----:B------:R-:W-:Y:S02]  /*9c70*/  ISETP.GE.AND P0, PT, R16, UR4, PT ;  /* 0x0000000410007c0c */ /* 0x000fe4000bf06270 */
[----:B------:R-:W-:Y:S02]  /*9c80*/  CS2R R8, SRZ ;  /* 0x0000000000087805 */ /* 0x000fe4000001ff00 */
[----:B------:R-:W-:-:S09]  /*9c90*/  CS2R R10, SRZ ;  /* 0x00000000000a7805 */ /* 0x000fd2000001ff00 */
[----:B------:R-:W-:Y:S05]  /*9ca0*/  @P0 BRA `(.L_x_2774) ;  /* 0x0000000000100947 */ /* 0x000fea0003800000 */
[----:B------:R-:W-:-:S04]  /*9cb0*/  IMAD.WIDE R12, R16, 0x2, R12 ;  /* 0x00000002100c7825 */ /* 0x000fc800078e020c */
[----:B----4-:R-:W-:Y:S01]  /*9cc0*/  IMAD.WIDE R14, R16, 0x2, R14 ;  /* 0x00000002100e7825 */ /* 0x010fe200078e020e */
[----:B------:R1:W5:Y:S04]  /*9cd0*/  LD.E.128 R8, desc[UR42][R12.64] ;  /* 0x0000002a0c087980 */ /* 0x000368000c101d00 */
[----:B------:R1:W5:Y:S02]  /*9ce0*/  LD.E.128 R4, desc[UR42][R14.64] ;  /* 0x0000002a0e047980 */ /* 0x000364000c101d00 */
.L_x_2774:
[----:B------:R-:W-:Y:S05]  /*9cf0*/  BSYNC B1 ;  /* 0x0000000000017941 */ /* 0x000fea0003800000 */
.L_x_2773:
[----:B------:R-:W2:Y:S01]  /*9d00*/  SYNCS.PHASECHK.TRANS64.TRYWAIT P1, [R2+URZ+0x28c00], R21 ;  /* 0x028c0015020075a7 */ /* 0x000ea2000802017f */
[----:B------:R-:W-:Y:S01]  /*9d10*/  VIADDMNMX R3, R33, -R192, 0x40, PT ;  /* 0x0000004021037446 */ /* 0x000fe200038009c0 */
[----:B-----5:R-:W-:Y:S01]  /*9d20*/  IMAD.MOV.U32 R0, RZ, RZ, R4 ;  /* 0x000000ffff007224 */ /* 0x020fe200078e0004 */
[----:B0-----:R-:W-:Y:S01]  /*9d30*/  ISETP.GE.AND P0, PT, R16, R35, PT ;  /* 0x000000231000720c */ /* 0x001fe20003f06270 */
[----:B-1----:R-:W-:Y:S01]  /*9d40*/  IMAD.MOV.U32 R12, RZ, RZ, R5 ;  /* 0x000000ffff0c7224 */ /* 0x002fe200078e0005 */
[----:B------:R-:W-:Y:S01]  /*9d50*/  BSSY B1, `(.L_x_2775) ;  /* 0x000000e000017945 */ /* 0x000fe20003800000 */
[----:B------:R-:W-:Y:S01]  /*9d60*/  IMAD.MOV.U32 R13, RZ, RZ, R9 ;  /* 0x000000ffff0d7224 */ /* 0x000fe200078e0009 */
[-C--:B------:R-:W-:Y:S02]  /*9d70*/  ISETP.GE.OR P2, PT, R184, R3.reuse, P0 ;  /* 0x00000003b800720c */ /* 0x080fe40000746670 */
[----:B------:R-:W-:Y:S01]  /*9d80*/  PRMT R37, R37, 0x5410, R0 ;  /* 0x0000541025257816 */ /* 0x000fe20000000000 */
[----:B------:R-:W-:Y:S01]  /*9d90*/  IMAD.MOV.U32 R0, RZ, RZ, R6 ;  /* 0x000000ffff007224 */ /* 0x000fe200078e0006 */
[----:B------:R-:W-:Y:S01]  /*9da0*/  ISETP.GE.OR P0, PT, R36, R3, P0 ;  /* 0x000000032400720c */ /* 0x000fe20000706670 */
[----:B------:R-:W-:Y:S01]  /*9db0*/  IMAD.MOV.U32 R3, RZ, RZ, R7 ;  /* 0x000000ffff037224 */ /* 0x000fe200078e0007 */
[----:B------:R-:W-:Y:S01]  /*9dc0*/  PRMT R57, R12, 0x7610, R57 ;  /* 0x000076100c397816 */ /* 0x000fe20000000039 */
[----:B------:R-:W-:-:S03]  /*9dd0*/  IMAD.MOV.U32 R12, RZ, RZ, R8 ;  /* 0x000000ffff0c7224 */ /* 0x000fc600078e0008 */
[----:B------:R-:W-:Y:S01]  /*9de0*/  PRMT R0, R3, 0x5410, R0 ;  /* 0x0000541003007816 */ /* 0x000fe20000000000 */
[----:B------:R-:W-:Y:S01]  /*9df0*/  IMAD.IADD R3, R16, 0x1, R35 ;  /* 0x0000000110037824 */ /* 0x000fe200078e0223 */
[----:B------:R-:W-:Y:S02]  /*9e00*/  PRMT R37, R12, 0x7610, R37 ;  /* 0x000076100c257816 */ /* 0x000fe40000000025 */
[----:B------:R-:W-:Y:S01]  /*9e10*/  PRMT R57, R57, 0x5410, R13 ;  /* 0x0000541039397816 */ /* 0x000fe2000000000d */
[----:B--2---:R-:W-:Y:S06]  /*9e20*/  @!P1 BRA `(.L_x_2776) ;  /* 0x000001a400449947 */ /* 0x004fec0003800000 */
.L_x_3111:
[----:B------:R-:W-:Y:S05]  /*9e30*/  BSYNC B1 ;  /* 0x0000000000017941 */ /* 0x000fea0003800000 */
.L_x_2775:
[----:B------:R-:W-:Y:S01]  /*9e40*/  BSSY B1, `(.L_x_2777) ;  /* 0x0000063000017945 */ /* 0x000fe20003800000 */
[----:B------:R-:W-:Y:S01]  /*9e50*/  IMAD.MOV.U32 R20, RZ, RZ, R10 ;  /* 0x000000ffff147224 */ /* 0x000fe200078e000a */
[----:B------:R-:W-:Y:S01]  /*9e60*/  LOP3.LUT R3, R3, 0x38, RZ, 0xc0, !PT ;  /* 0x0000003803037812 */ /* 0x000fe200078ec0ff */
[----:B0-----:R-:W-:Y:S01]  /*9e70*/  IMAD.MOV.U32 R21, RZ, RZ, R11 ;  /* 0x000000ffff157224 */ /* 0x001fe200078e000b */
[----:B------:R-:W-:Y:S06]  /*9e80*/  @P2 BRA `(.L_x_2778) ;  /* 0x0000000400782947 */ /* 0x000fec0003800000 */
[----:B------:R-:W-:Y:S01]  /*9e90*/  IMAD.SHL.U32 R12, R195, 0x40, RZ ;  /* 0x00000040c30c7824 */ /* 0x000fe200078e00ff */
[--C-:B------:R-:W-:Y:S01]  /*9ea0*/  SHF.R.U64 R52, R28, 0x10, R29.reuse ;  /* 0x000000101c347819 */ /* 0x100fe2000000121d */
[----:B------:R-:W-:Y:S01]  /*9eb0*/  HADD2.F32 R39, -RZ, R39.H0_H0 ;  /* 0x20000027ff277230 */ /* 0x000fe20000004100 */
[----:B------:R-:W-:Y:S01]  /*9ec0*/  SHF.R.U32.HI R40, RZ, 0x10, R29 ;  /* 0x00000010ff287819 */ /* 0x000fe2000001161d */
[----:B------:R-:W-:Y:S01]  /*9ed0*/  HADD2.F32 R38, -RZ, R38.H0_H0 ;  /* 0x20000026ff267230 */ /* 0x000fe20000004100 */
[----:B------:R-:W-:Y:S02]  /*9ee0*/  LOP3.LUT R32, R12, 0x1c0, RZ, 0xc0, !PT ;  /* 0x000001c00c207812 */ /* 0x000fe400078ec0ff */
[----:B------:R-:W-:Y:S01]  /*9ef0*/  SHF.R.U64 R54, R24, 0x10, R25 ;  /* 0x0000001018367819 */ /* 0x000fe20000001219 */
[----:B------:R-:W-:Y:S01]  /*9f00*/  HADD2.F32 R40, -RZ, R40.H0_H0 ;  /* 0x20000028ff287230 */ /* 0x000fe20000004100 */
[----:B------:R-:W-:Y:S02]  /*9f10*/  SHF.R.U32.HI R15, RZ, 0x3, R32 ;  /* 0x00000003ff0f7819 */ /* 0x000fe40000011620 */
[----:B------:R-:W-:-:S02]  /*9f20*/  LOP3.LUT R12, R32, 0x38, R16, 0xf8, !PT ;  /* 0x00000038200c7812 */ /* 0x000fc400078ef810 */
[----:B------:R-:W-:Y:S02]  /*9f30*/  LOP3.LUT R32, R15, R3, R32, 0x1e, !PT ;  /* 0x000000030f207212 */ /* 0x000fe400078e1e20 */
[----:B------:R-:W-:Y:S02]  /*9f40*/  LOP3.LUT R12, R12, R15, RZ, 0x3c, !PT ;  /* 0x0000000f0c0c7212 */ /* 0x000fe400078e3cff */
[----:B------:R-:W-:Y:S01]  /*9f50*/  SHF.R.U32.HI R42, RZ, 0x10, R25 ;  /* 0x00000010ff2a7819 */ /* 0x000fe20000011619 */
[C---:B------:R-:W-:Y:S01]  /*9f60*/  IMAD R33, R203.reuse, 0x200, R32 ;  /* 0x00000200cb217824 */ /* 0x040fe200078e0220 */
[--C-:B------:R-:W-:Y:S01]  /*9f70*/  SHF.R.U64 R51, R30, 0x10, R31.reuse ;  /* 0x000000101e337819 */ /* 0x100fe2000000121f */
[----:B------:R-:W-:Y:S01]  /*9f80*/  IMAD R13, R203, 0x200, R12 ;  /* 0x00000200cb0d7824 */ /* 0x000fe200078e020c */
[----:B------:R-:W-:Y:S01]  /*9f90*/  SHF.R.U32.HI R45, RZ, 0x10, R31 ;  /* 0x00000010ff2d7819 */ /* 0x000fe2000001161f */
[--C-:B------:R-:W-:Y:S01]  /*9fa0*/  IMAD R49, R33, 0x2, R2.reuse ;  /* 0x0000000221317824 */ /* 0x100fe200078e0202 */
[--C-:B------:R-:W-:Y:S01]  /*9fb0*/  SHF.R.U64 R53, R26, 0x10, R27.reuse ;  /* 0x000000101a357819 */ /* 0x100fe2000000121b */
[----:B------:R-:W-:Y:S01]  /*9fc0*/  IMAD R47, R13, 0x2, R2 ;  /* 0x000000020d2f7824 */ /* 0x000fe200078e0202 */
[----:B------:R-:W-:-:S02]  /*9fd0*/  SHF.R.U32.HI R50, RZ, 0x10, R27 ;  /* 0x00000010ff327819 */ /* 0x000fc4000001161b */
[----:B------:R-:W0:Y:S04]  /*9fe0*/  LDS.128 R32, [R49+0x20400] ;  /* 0x0204000031207984 */ /* 0x000e280000000c00 */
[----:B----4-:R-:W1:Y:S01]  /*9ff0*/  LDS.128 R12, [R47+0x20400] ;  /* 0x020400002f0c7984 */ /* 0x010e620000000c00 */
[--C-:B0-----:R-:W-:Y:S02]  /*a000*/  HADD2.F32 R29, -RZ, R33.reuse.H0_H0 ;  /* 0x20000021ff1d7230 */ /* 0x101fe40000004100 */
[----:B------:R-:W-:Y:S02]  /*a010*/  HADD2.F32 R33, -RZ, R33.H1_H1 ;  /* 0x30000021ff217230 */ /* 0x000fe40000004100 */
[--C-:B-1----:R-:W-:Y:S02]  /*a020*/  HADD2.F32 R24, -RZ, R13.reuse.H0_H0 ;  /* 0x2000000dff187230 */ /* 0x102fe40000004100 */
[C---:B------:R-:W-:Y:S01]  /*a030*/  FMUL.FTZ R41, R29.reuse, R39 ;  /* 0x000000271d297220 */ /* 0x040fe20000410000 */
[----:B------:R-:W-:Y:S01]  /*a040*/  FMUL.FTZ R43, R29, R38 ;  /* 0x000000261d2b7220 */ /* 0x000fe20000410000 */
[----:B------:R-:W-:-:S02]  /*a050*/  HADD2.F32 R25, -RZ, R13.H1_H1 ;  /* 0x3000000dff197230 */ /* 0x000fc40000004100 */
[C---:B------:R-:W-:Y:S01]  /*a060*/  FFMA.FTZ R41, R24.reuse, R38, -R41 ;  /* 0x0000002618297223 */ /* 0x040fe20000010829 */
[----:B------:R-:W-:Y:S02]  /*a070*/  HADD2.F32 R38, -RZ, R42.H0_H0 ;  /* 0x2000002aff267230 */ /* 0x000fe40000004100 */
[----:B------:R-:W-:Y:S01]  /*a080*/  FFMA.FTZ R43, R24, R39, R43 ;  /* 0x00000027182b7223 */ /* 0x000fe2000001002b */
[----:B------:R-:W-:Y:S02]  /*a090*/  HADD2.F32 R31, -RZ, R35.H0_H0 ;  /* 0x20000023ff1f7230 */ /* 0x000fe40000004100 */
[C---:B------:R-:W-:Y:S01]  /*a0a0*/  FMUL.FTZ R42, R33.reuse, R40 ;  /* 0x00000028212a7220 */ /* 0x040fe20000410000 */
[--C-:B------:R-:W-:Y:S02]  /*a0b0*/  HADD2.F32 R29, -RZ, R44.reuse.H0_H0 ;  /* 0x2000002cff1d7230 */ /* 0x100fe40000004100 */
[----:B------:R-:W-:Y:S01]  /*a0c0*/  FMUL.FTZ R46, R33, R38 ;  /* 0x00000026212e7220 */ /* 0x000fe20000410000 */
[----:B------:R-:W-:-:S02]  /*a0d0*/  HADD2.F32 R24, -RZ, R44.H1_H1 ;  /* 0x3000002cff187230 */ /* 0x000fc40000004100 */
[----:B------:R-:W-:Y:S01]  /*a0e0*/  FFMA.FTZ R44, R25, R38, -R42 ;  /* 0x00000026192c7223 */ /* 0x000fe2000001082a */
[----:B------:R-:W-:Y:S02]  /*a0f0*/  HADD2.F32 R26, -RZ, R15.H0_H0 ;  /* 0x2000000fff1a7230 */ /* 0x000fe40000004100 */
[C---:B------:R-:W-:Y:S01]  /*a100*/  FMUL.FTZ R33, R31.reuse, R29 ;  /* 0x0000001d1f217220 */ /* 0x040fe20000410000 */
[----:B------:R-:W-:Y:S02]  /*a110*/  HADD2.F32 R35, -RZ, R35.H1_H1 ;  /* 0x30000023ff237230 */ /* 0x000fe40000004100 */
[----:B------:R-:W-:Y:S01]  /*a120*/  FMUL.FTZ R48, R31, R24 ;  /* 0x000000181f307220 */ /* 0x000fe20000410000 */
[----:B------:R-:W-:Y:S02]  /*a130*/  HADD2.F32 R42, -RZ, R45.H0_H0 ;  /* 0x2000002dff2a7230 */ /* 0x000fe40000004100 */
[----:B------:R-:W-:Y:S01]  /*a140*/  FFMA.FTZ R46, R25, R40, R46 ;  /* 0x00000028192e7223 */ /* 0x000fe2000001002e */
[----:B------:R-:W-:-:S02]  /*a150*/  HADD2.F32 R27, -RZ, R15.H1_H1 ;  /* 0x3000000fff1b7230 */ /* 0x000fc40000004100 */
[C---:B------:R-:W-:Y:S01]  /*a160*/  FFMA.FTZ R39, R26.reuse, R24, -R33 ;  /* 0x000000181a277223 */ /* 0x040fe20000010821 */
[----:B------:R-:W-:Y:S02]  /*a170*/  HADD2.F32 R38, -RZ, R50.H0_H0 ;  /* 0x20000032ff267230 */ /* 0x000fe40000004100 */
[----:B------:R-:W-:Y:S01]  /*a180*/  FFMA.FTZ R48, R26, R29, R48 ;  /* 0x0000001d1a307223 */ /* 0x000fe20000010030 */
[----:B------:R-:W-:Y:S02]  /*a190*/  HADD2.F32 R28, -RZ, R32.H0_H0 ;  /* 0x20000020ff1c7230 */ /* 0x000fe40000004100 */
[C---:B------:R-:W-:Y:S01]  /*a1a0*/  FMUL.FTZ R40, R35.reuse, R42 ;  /* 0x0000002a23287220 */ /* 0x040fe20000410000 */
[----:B------:R-:W-:Y:S02]  /*a1b0*/  HADD2.F32 R26, -RZ, R55.H0_H0 ;  /* 0x20000037ff1a7230 */ /* 0x000fe40000004100 */
[----:B------:R-:W-:Y:S01]  /*a1c0*/  FMUL.FTZ R50, R35, R38 ;  /* 0x0000002623327220 */ /* 0x000fe20000410000 */
[----:B------:R-:W-:-:S02]  /*a1d0*/  HADD2.F32 R24, -RZ, R56.H0_H0 ;  /* 0x20000038ff187230 */ /* 0x000fc40000004100 */
[C---:B------:R-:W-:Y:S01]  /*a1e0*/  FFMA.FTZ R40, R27.reuse, R38, -R40 ;  /* 0x000000261b287223 */ /* 0x040fe20000010828 */
[----:B------:R-:W-:Y:S02]  /*a1f0*/  HADD2.F32 R30, -RZ, R34.H0_H0 ;  /* 0x20000022ff1e7230 */ /* 0x000fe40000004100 */
[C---:B------:R-:W-:Y:S01]  /*a200*/  FMUL.FTZ R38, R28.reuse, R26 ;  /* 0x0000001a1c267220 */ /* 0x040fe20000410000 */
[----:B------:R-:W-:Y:S02]  /*a210*/  HADD2.F32 R29, -RZ, R55.H1_H1 ;  /* 0x30000037ff1d7230 */ /* 0x000fe40000004100 */
[----:B------:R-:W-:Y:S01]  /*a220*/  FMUL.FTZ R31, R28, R24 ;  /* 0x000000181c1f7220 */ /* 0x000fe20000410000 */
[----:B------:R-:W-:Y:S02]  /*a230*/  HADD2.F32 R13, -RZ, R12.H0_H0 ;  /* 0x2000000cff0d7230 */ /* 0x000fe40000004100 */
[----:B------:R-:W-:Y:S01]  /*a240*/  FFMA.FTZ R45, R27, R42, R50 ;  /* 0x0000002a1b2d7223 */ /* 0x000fe20000010032 */
[----:B------:R-:W-:-:S02]  /*a250*/  HADD2.F32 R15, -RZ, R14.H0_H0 ;  /* 0x2000000eff0f7230 */ /* 0x000fc40000004100 */
[C---:B------:R-:W-:Y:S01]  /*a260*/  FMUL.FTZ R28, R30.reuse, R29 ;  /* 0x0000001d1e1c7220 */ /* 0x040fe20000410000 */
[----:B------:R-:W-:Y:S02]  /*a270*/  HADD2.F32 R25, -RZ, R56.H1_H1 ;  /* 0x30000038ff197230 */ /* 0x000fe40000004100 */
[C---:B------:R-:W-:Y:S01]  /*a280*/  FFMA.FTZ R38, R13.reuse, R24, -R38 ;  /* 0x000000180d267223 */ /* 0x040fe20000010826 */
[----:B------:R-:W-:Y:S01]  /*a290*/  FFMA.FTZ R24, R13, R26, R31 ;  /* 0x0000001a0d187223 */ /* 0x000fe2000001001f */
[----:B------:R-:W-:Y:S02]  /*a2a0*/  HADD2.F32 R32, -RZ, R32.H1_H1 ;  /* 0x30000020ff207230 */ /* 0x000fe40000004100 */
[----:B------:R-:W-:Y:S02]  /*a2b0*/  HADD2.F32 R34, -RZ, R34.H1_H1 ;  /* 0x30000022ff227230 */ /* 0x000fe40000004100 */
[-C--:B------:R-:W-:Y:S01]  /*a2c0*/  FMUL.FTZ R30, R30, R25.reuse ;  /* 0x000000191e1e7220 */ /* 0x080fe20000410000 */
[----:B------:R-:W-:Y:S01]  /*a2d0*/  FFMA.FTZ R28, R15, R25, -R28 ;  /* 0x000000190f1c7223 */ /* 0x000fe2000001081c */
[----:B------:R-:W-:-:S02]  /*a2e0*/  HADD2.F32 R27, -RZ, R52.H0_H0 ;  /* 0x20000034ff1b7230 */ /* 0x000fc40000004100 */
[----:B------:R-:W-:Y:S02]  /*a2f0*/  HADD2.F32 R31, -RZ, R51.H0_H0 ;  /* 0x20000033ff1f7230 */ /* 0x000fe40000004100 */
[----:B------:R-:W-:Y:S01]  /*a300*/  FFMA.FTZ R26, R15, R29, R30 ;  /* 0x0000001d0f1a7223 */ /* 0x000fe2000001001e */
[----:B------:R-:W-:Y:S02]  /*a310*/  HADD2.F32 R13, -RZ, R54.H0_H0 ;  /* 0x20000036ff0d7230 */ /* 0x000fe40000004100 */
[----:B------:R-:W-:Y:S01]  /*a320*/  FMUL.FTZ R15, R32, R27 ;  /* 0x0000001b200f7220 */ /* 0x000fe20000410000 */
[----:B------:R-:W-:Y:S02]  /*a330*/  HADD2.F32 R25, -RZ, R53.H0_H0 ;  /* 0x20000035ff197230 */ /* 0x000fe40000004100 */
[----:B------:R-:W-:Y:S01]  /*a340*/  FMUL.FTZ R35, R34, R31 ;  /* 0x0000001f22237220 */ /* 0x000fe20000410000 */
[----:B------:R-:W-:Y:S02]  /*a350*/  HADD2.F32 R12, -RZ, R12.H1_H1 ;  /* 0x3000000cff0c7230 */ /* 0x000fe40000004100 */
[----:B------:R-:W-:Y:S01]  /*a360*/  FMUL.FTZ R32, R32, R13 ;  /* 0x0000000d20207220 */ /* 0x000fe20000410000 */
[----:B------:R-:W-:-:S02]  /*a370*/  HADD2.F32 R14, -RZ, R14.H1_H1 ;  /* 0x3000000eff0e7230 */ /* 0x000fc40000004100 */
[----:B------:R-:W-:Y:S01]  /*a380*/  FMUL.FTZ R34, R34, R25 ;  /* 0x0000001922227220 */ /* 0x000fe20000410000 */
[C---:B------:R-:W-:Y:S01]  /*a390*/  FFMA.FTZ R29, R12.reuse, R13, -R15 ;  /* 0x0000000d0c1d7223 */ /* 0x040fe2000001080f */
[----:B------:R-:W-:Y:S01]  /*a3a0*/  FFMA.FTZ R33, R12, R27, R32 ;  /* 0x0000001b0c217223 */ /* 0x000fe20000010020 */
[C---:B------:R-:W-:Y:S01]  /*a3b0*/  FFMA.FTZ R35, R14.reuse, R25, -R35 ;  /* 0x000000190e237223 */ /* 0x040fe20000010823 */
[----:B------:R-:W-:Y:S01]  /*a3c0*/  FFMA.FTZ R31, R14, R31, R34 ;  /* 0x0000001f0e1f7223 */ /* 0x000fe20000010022 */
[----:B------:R-:W-:Y:S02]  /*a3d0*/  F2FP.F16.F32.PACK_AB R13, R44, R41 ;  /* 0x000000292c0d723e */ /* 0x000fe400000000ff */
[----:B------:R-:W-:Y:S02]  /*a3e0*/  F2FP.F16.F32.PACK_AB R15, R40, R39 ;  /* 0x00000027280f723e */ /* 0x000fe400000000ff */
[----:B------:R-:W-:Y:S02]  /*a3f0*/  F2FP.F16.F32.PACK_AB R12, R29, R38 ;  /* 0x000000261d0c723e */ /* 0x000fe400000000ff */
[----:B------:R-:W-:-:S02]  /*a400*/  F2FP.F16.F32.PACK_AB R14, R35, R28 ;  /* 0x0000001c230e723e */ /* 0x000fc400000000ff */
[----:B------:R-:W-:Y:S02]  /*a410*/  F2FP.F16.F32.PACK_AB R25, R46, R43 ;  /* 0x0000002b2e19723e */ /* 0x000fe400000000ff */
[----:B------:R-:W-:Y:S01]  /*a420*/  F2FP.F16.F32.PACK_AB R27, R45, R48 ;  /* 0x000000302d1b723e */ /* 0x000fe200000000ff */
[----:B------:R0:W-:Y:S01]  /*a430*/  STS.128 [R47+0x20400], R12 ;  /* 0x0204000c2f007388 */ /* 0x0001e20000000c00 */
[----:B------:R-:W-:Y:S02]  /*a440*/  F2FP.F16.F32.PACK_AB R24, R33, R24 ;  /* 0x000000182118723e */ /* 0x000fe400000000ff */
[----:B------:R-:W-:-:S05]  /*a450*/  F2FP.F16.F32.PACK_AB R26, R31, R26 ;  /* 0x0000001a1f1a723e */ /* 0x000fca00000000ff */
[----:B------:R0:W-:Y:S02]  /*a460*/  STS.128 [R49+0x20400], R24 ;  /* 0x0204001831007388 */ /* 0x0001e40000000c00 */
.L_x_2778:
[----:B------:R-:W-:Y:S05]  /*a470*/  BSYNC B1 ;  /* 0x0000000000017941 */ /* 0x000fea0003800000 */
.L_x_2777:
[----:B------:R-:W-:Y:S01]  /*a480*/  PRMT R31, R20, 0x5410, R21 ;  /* 0x00005410141f7816 */ /* 0x000fe20000000015 */
[----:B------:R-:W-:Y:S06]  /*a490*/  @P0 BRA `(.L_x_2766) ;  /* 0x00000004007c0947 */ /* 0x000fec0003800000 */
[----:B------:R-:W4:Y:S01]  /*a4a0*/  LDL R42, [R1+0x64] ;  /* 0x00006400012a7983 */ /* 0x000f220000100800 */
[----:B0-----:R-:W-:Y:S01]  /*a4b0*/  SHF.R.S32.HI R13, RZ, 0x1f, R36 ;  /* 0x0000001fff0d7819 */ /* 0x001fe20000011424 */
[----:B------:R-:W-:Y:S01]  /*a4c0*/  IMAD.SHL.U32 R12, R36, 0x40, RZ ;  /* 0x00000040240c7824 */ /* 0x000fe200078e00ff */
[--C-:B------:R-:W-:Y:S01]  /*a4d0*/  SHF.R.U64 R41, R8, 0x10, R9.reuse ;  /* 0x0000001008297819 */ /* 0x100fe20000001209 */
[--C-:B------:R-:W-:Y:S01]  /*a4e0*/  HADD2.F32 R28, -RZ, R57.reuse.H0_H0 ;  /* 0x20000039ff1c7230 */ /* 0x100fe20000004100 */
[----:B------:R-:W-:Y:S01]  /*a4f0*/  LEA.HI R36, R13, R36, RZ, 0x3 ;  /* 0x000000240d247211 */ /* 0x000fe200078f18ff */
[----:B------:R-:W-:Y:S01]  /*a500*/  HADD2.F32 R20, -RZ, R57.H1_H1 ;  /* 0x30000039ff147230 */ /* 0x000fe20000004100 */
[----:B------:R-:W-:Y:S02]  /*a510*/  LOP3.LUT R12, R12, 0x1c0, RZ, 0xc0, !PT ;  /* 0x000001c00c0c7812 */ /* 0x000fe400078ec0ff */
[----:B------:R-:W-:Y:S01]  /*a520*/  SHF.R.U32.HI R21, RZ, 0x10, R9 ;  /* 0x00000010ff157819 */ /* 0x000fe20000011609 */
[----:B------:R-:W-:Y:S01]  /*a530*/  IMAD.SHL.U32 R36, R36, 0x40, RZ ;  /* 0x0000004024247824 */ /* 0x000fe200078e00ff */
[----:B------:R-:W-:-:S02]  /*a540*/  SHF.R.U32.HI R13, RZ, 0x3, R12 ;  /* 0x00000003ff0d7819 */ /* 0x000fc4000001160c */
[--C-:B------:R-:W-:Y:S02]  /*a550*/  SHF.R.U64 R38, R4, 0x10, R5.reuse ;  /* 0x0000001004267819 */ /* 0x100fe40000001205 */
[----:B------:R-:W-:Y:S02]  /*a560*/  LOP3.LUT R3, R13, R3, R12, 0x1e, !PT ;  /* 0x000000030d037212 */ /* 0x000fe400078e1e0c */
[----:B------:R-:W-:Y:S02]  /*a570*/  LOP3.LUT R36, R36, 0xfffffe00, RZ, 0xc0, !PT ;  /* 0xfffffe0024247812 */ /* 0x000fe400078ec0ff */
[----:B------:R-:W-:Y:S02]  /*a580*/  SHF.R.U32.HI R30, RZ, 0x10, R5 ;  /* 0x00000010ff1e7819 */ /* 0x000fe40000011605 */
[----:B------:R-:W-:Y:S01]  /*a590*/  SHF.R.U64 R40, R10, 0x10, R11 ;  /* 0x000000100a287819 */ /* 0x000fe2000000120b */
[----:B------:R-:W-:Y:S01]  /*a5a0*/  IMAD.IADD R3, R36, 0x1, R3 ;  /* 0x0000000124037824 */ /* 0x000fe200078e0203 */
[----:B------:R-:W-:Y:S01]  /*a5b0*/  SHF.R.U32.HI R39, RZ, 0x10, R11 ;  /* 0x00000010ff277819 */ /* 0x000fe2000001160b */
[----:B------:R-:W-:Y:S01]  /*a5c0*/  HADD2.F32 R30, -RZ, R30.H0_H0 ;  /* 0x2000001eff1e7230 */ /* 0x000fe20000004100 */
[--C-:B------:R-:W-:Y:S01]  /*a5d0*/  SHF.R.U32.HI R33, RZ, 0x10, R7.reuse ;  /* 0x00000010ff217819 */ /* 0x100fe20000011607 */
[----:B------:R-:W-:Y:S01]  /*a5e0*/  IMAD R3, R3, 0x2, R2 ;  /* 0x0000000203037824 */ /* 0x000fe200078e0202 */
[----:B------:R-:W-:-:S04]  /*a5f0*/  SHF.R.U64 R35, R6, 0x10, R7 ;  /* 0x0000001006237819 */ /* 0x000fc80000001207 */
[----:B------:R-:W0:Y:S02]  /*a600*/  LDS.128 R24, [R3+0x20400] ;  /* 0x0204000003187984 */ /* 0x000e240000000c00 */
[--C-:B0-----:R-:W-:Y:S02]  /*a610*/  HADD2.F32 R9, -RZ, R25.reuse.H0_H0 ;  /* 0x20000019ff097230 */ /* 0x101fe40000004100 */
[----:B------:R-:W-:Y:S02]  /*a620*/  HADD2.F32 R25, -RZ, R25.H1_H1 ;  /* 0x30000019ff197230 */ /* 0x000fe40000004100 */
[----:B------:R-:W-:Y:S02]  /*a630*/  HADD2.F32 R8, -RZ, R24.H0_H0 ;  /* 0x20000018ff087230 */ /* 0x000fe40000004100 */
[C---:B------:R-:W-:Y:S01]  /*a640*/  FMUL.FTZ R32, R9.reuse, R28 ;  /* 0x0000001c09207220 */ /* 0x040fe20000410000 */
[----:B------:R-:W-:Y:S01]  /*a650*/  FMUL.FTZ R34, R9, R20 ;  /* 0x0000001409227220 */ /* 0x000fe20000410000 */
[----:B------:R-:W-:-:S02]  /*a660*/  HADD2.F32 R9, -RZ, R37.H1_H1 ;  /* 0x30000025ff097230 */ /* 0x000fc40000004100 */
[----:B------:R-:W-:Y:S01]  /*a670*/  FMUL.FTZ R36, R25, R30 ;  /* 0x0000001e19247220 */ /* 0x000fe20000410000 */
[----:B------:R-:W-:Y:S02]  /*a680*/  HADD2.F32 R37, -RZ, R37.H0_H0 ;  /* 0x20000025ff257230 */ /* 0x000fe40000004100 */
[----:B------:R-:W-:Y:S02]  /*a690*/  HADD2.F32 R10, -RZ, R26.H0_H0 ;  /* 0x2000001aff0a7230 */ /* 0x000fe40000004100 */
[--C-:B------:R-:W-:Y:S02]  /*a6a0*/  HADD2.F32 R11, -RZ, R27.reuse.H0_H0 ;  /* 0x2000001bff0b7230 */ /* 0x100fe40000004100 */
[----:B------:R-:W-:Y:S02]  /*a6b0*/  HADD2.F32 R27, -RZ, R27.H1_H1 ;  /* 0x3000001bff1b7230 */ /* 0x000fe40000004100 */
[----:B------:R-:W-:Y:S02]  /*a6c0*/  HADD2.F32 R24, -RZ, R24.H1_H1 ;  /* 0x30000018ff187230 */ /* 0x000fe40000004100 */
[----:B------:R-:W-:Y:S01]  /*a6d0*/  HADD2.F32 R26, -RZ, R26.H1_H1 ;  /* 0x3000001aff1a7230 */ /* 0x000fe20000004100 */
[----:B----4-:R-:W0:Y:S02]  /*a6e0*/  LDS.128 R12, [R42+0x20400] ;  /* 0x020400002a0c7984 */ /* 0x010e240000000c00 */
[----:B0-----:R-:W-:-:S02]  /*a6f0*/  HADD2.F32 R5, -RZ, R13.H0_H0 ;  /* 0x2000000dff057230 */ /* 0x001fc40000004100 */
[----:B------:R-:W-:Y:S02]  /*a700*/  HADD2.F32 R13, -RZ, R13.H1_H1 ;  /* 0x3000000dff0d7230 */ /* 0x000fe40000004100 */
[----:B------:R-:W-:Y:S02]  /*a710*/  HADD2.F32 R4, -RZ, R12.H0_H0 ;  /* 0x2000000cff047230 */ /* 0x000fe40000004100 */
[C---:B------:R-:W-:Y:S01]  /*a720*/  FFMA.FTZ R32, R5.reuse, R20, -R32 ;  /* 0x0000001405207223 */ /* 0x040fe20000010820 */
[----:B------:R-:W-:Y:S02]  /*a730*/  HADD2.F32 R20, -RZ, R21.H0_H0 ;  /* 0x20000015ff147230 */ /* 0x000fe40000004100 */
[----:B------:R-:W-:Y:S01]  /*a740*/  FFMA.FTZ R34, R5, R28, R34 ;  /* 0x0000001c05227223 */ /* 0x000fe20000010022 */
[C---:B------:R-:W-:Y:S01]  /*a750*/  FMUL.FTZ R5, R8.reuse, R9 ;  /* 0x0000000908057220 */ /* 0x040fe20000410000 */
[----:B------:R-:W-:Y:S01]  /*a760*/  FMUL.FTZ R8, R8, R37 ;  /* 0x0000002508087220 */ /* 0x000fe20000410000 */
[----:B------:R-:W-:-:S02]  /*a770*/  HADD2.F32 R21, -RZ, R0.H1_H1 ;  /* 0x30000000ff157230 */ /* 0x000fc40000004100 */
[-C--:B------:R-:W-:Y:S01]  /*a780*/  FMUL.FTZ R28, R25, R20.reuse ;  /* 0x00000014191c7220 */ /* 0x080fe20000410000 */
[C---:B------:R-:W-:Y:S01]  /*a790*/  FFMA.FTZ R25, R13.reuse, R20, -R36 ;  /* 0x000000140d197223 */ /* 0x040fe20000010824 */
[C---:B------:R-:W-:Y:S01]  /*a7a0*/  FFMA.FTZ R37, R4.reuse, R37, -R5 ;  /* 0x0000002504257223 */ /* 0x040fe20000010805 */
[--C-:B------:R-:W-:Y:S02]  /*a7b0*/  HADD2.F32 R5, -RZ, R31.reuse.H0_H0 ;  /* 0x2000001fff057230 */ /* 0x100fe40000004100 */
[----:B------:R-:W-:Y:S01]  /*a7c0*/  FFMA.FTZ R29, R13, R30, R28 ;  /* 0x0000001e0d1d7223 */ /* 0x000fe2000001001c */
[----:B------:R-:W-:Y:S01]  /*a7d0*/  FFMA.FTZ R13, R4, R9, R8 ;  /* 0x00000009040d7223 */ /* 0x000fe20000010008 */
[----:B------:R-:W-:Y:S02]  /*a7e0*/  HADD2.F32 R8, -RZ, R0.H0_H0 ;  /* 0x20000000ff087230 */ /* 0x000fe40000004100 */
[----:B------:R-:W-:Y:S01]  /*a7f0*/  FMUL.FTZ R9, R10, R21 ;  /* 0x000000150a097220 */ /* 0x000fe20000410000 */
[----:B------:R-:W-:-:S02]  /*a800*/  HADD2.F32 R4, -RZ, R31.H1_H1 ;  /* 0x3000001fff047230 */ /* 0x000fc40000004100 */
[-C--:B------:R-:W-:Y:S01]  /*a810*/  FMUL.FTZ R31, R10, R5.reuse ;  /* 0x000000050a1f7220 */ /* 0x080fe20000410000 */
[----:B------:R-:W-:Y:S02]  /*a820*/  HADD2.F32 R6, -RZ, R14.H0_H0 ;  /* 0x2000000eff067230 */ /* 0x000fe40000004100 */
[C---:B------:R-:W-:Y:S01]  /*a830*/  FMUL.FTZ R28, R11.reuse, R8 ;  /* 0x000000080b1c7220 */ /* 0x040fe20000410000 */
[----:B------:R-:W-:Y:S02]  /*a840*/  HADD2.F32 R7, -RZ, R15.H0_H0 ;  /* 0x2000000fff077230 */ /* 0x000fe40000004100 */
[----:B------:R-:W-:Y:S01]  /*a850*/  FMUL.FTZ R11, R11, R4 ;  /* 0x000000040b0b7220 */ /* 0x000fe20000410000 */
[----:B------:R-:W-:Y:S02]  /*a860*/  HADD2.F32 R10, -RZ, R33.H0_H0 ;  /* 0x20000021ff0a7230 */ /* 0x000fe40000004100 */
[----:B------:R-:W-:Y:S01]  /*a870*/  FFMA.FTZ R20, R6, R5, -R9 ;  /* 0x0000000506147223 */ /* 0x000fe20000010809 */
[----:B------:R-:W-:-:S02]  /*a880*/  HADD2.F32 R0, -RZ, R39.H0_H0 ;  /* 0x20000027ff007230 */ /* 0x000fc40000004100 */
[----:B------:R-:W-:Y:S01]  /*a890*/  FFMA.FTZ R31, R6, R21, R31 ;  /* 0x00000015061f7223 */ /* 0x000fe2000001001f */
[----:B------:R-:W-:Y:S02]  /*a8a0*/  HADD2.F32 R15, -RZ, R15.H1_H1 ;  /* 0x3000000fff0f7230 */ /* 0x000fe40000004100 */
[C---:B------:R-:W-:Y:S01]  /*a8b0*/  FFMA.FTZ R28, R7.reuse, R4, -R28 ;  /* 0x00000004071c7223 */ /* 0x040fe2000001081c */
[----:B------:R-:W-:Y:S01]  /*a8c0*/  FFMA.FTZ R6, R7, R8, R11 ;  /* 0x0000000807067223 */ /* 0x000fe2000001000b */
[C---:B------:R-:W-:Y:S01]  /*a8d0*/  FMUL.FTZ R30, R27.reuse, R10 ;  /* 0x0000000a1b1e7220 */ /* 0x040fe20000410000 */
[-C--:B------:R-:W-:Y:S01]  /*a8e0*/  FMUL.FTZ R4, R27, R0.reuse ;  /* 0x000000001b047220 */ /* 0x080fe20000410000 */
[----:B------:R-:W-:Y:S02]  /*a8f0*/  HADD2.F32 R9, -RZ, R38.H0_H0 ;  /* 0x20000026ff097230 */ /* 0x000fe40000004100 */
[----:B------:R-:W-:Y:S02]  /*a900*/  HADD2.F32 R11, -RZ, R35.H0_H0 ;  /* 0x20000023ff0b7230 */ /* 0x000fe40000004100 */
[----:B------:R-:W-:Y:S01]  /*a910*/  FFMA.FTZ R27, R15, R0, -R30 ;  /* 0x000000000f1b7223 */ /* 0x000fe2000001081e */
[----:B------:R-:W-:-:S02]  /*a920*/  HADD2.F32 R5, -RZ, R41.H0_H0 ;  /* 0x20000029ff057230 */ /* 0x000fc40000004100 */
[----:B------:R-:W-:Y:S01]  /*a930*/  FFMA.FTZ R33, R15, R10, R4 ;  /* 0x0000000a0f217223 */ /* 0x000fe20000010004 */
[----:B------:R-:W-:Y:S02]  /*a940*/  HADD2.F32 R7, -RZ, R40.H0_H0 ;  /* 0x20000028ff077230 */ /* 0x000fe40000004100 */
[----:B------:R-:W-:Y:S01]  /*a950*/  FMUL.FTZ R15, R24, R9 ;  /* 0x00000009180f7220 */ /* 0x000fe20000410000 */
[----:B------:R-:W-:Y:S02]  /*a960*/  HADD2.F32 R12, -RZ, R12.H1_H1 ;  /* 0x3000000cff0c7230 */ /* 0x000fe40000004100 */
[----:B------:R-:W-:Y:S01]  /*a970*/  FMUL.FTZ R21, R26, R11 ;  /* 0x0000000b1a157220 */ /* 0x000fe20000410000 */
[----:B------:R-:W-:Y:S02]  /*a980*/  HADD2.F32 R14, -RZ, R14.H1_H1 ;  /* 0x3000000eff0e7230 */ /* 0x000fe40000004100 */
[----:B------:R-:W-:Y:S01]  /*a990*/  FMUL.FTZ R24, R24, R5 ;  /* 0x0000000518187220 */ /* 0x000fe20000410000 */
[----:B------:R-:W-:Y:S01]  /*a9a0*/  FMUL.FTZ R26, R26, R7 ;  /* 0x000000071a1a7220 */ /* 0x000fe20000410000 */
[----:B------:R-:W-:Y:S01]  /*a9b0*/  FFMA.FTZ R4, R12, R5, -R15 ;  /* 0x000000050c047223 */ /* 0x000fe2000001080f */
[----:B------:R-:W-:Y:S01]  /*a9c0*/  F2FP.F16.F32.PACK_AB R5, R25, R32 ;  /* 0x000000201905723e */ /* 0x000fe200000000ff */
[----:B------:R-:W-:Y:S01]  /*a9d0*/  FFMA.FTZ R21, R14, R7, -R21 ;  /* 0x000000070e157223 */ /* 0x000fe20000010815 */
        /* <DEDUP_REMOVED lines=9> */
[----:B------:R-:W-:-:S05]  /*aa70*/  F2FP.F16.F32.PACK_AB R10, R10, R31 ;  /* 0x0000001f0a0a723e */ /* 0x000fca00000000ff */
[----:B------:R0:W-:Y:S02]  /*aa80*/  STS.128 [R3+0x20400], R8 ;  /* 0x0204000803007388 */ /* 0x0001e40000000c00 */
.L_x_2766:
[----:B------:R-:W-:Y:S05]  /*aa90*/  BSYNC B0 ;  /* 0x0000000000007941 */ /* 0x000fea0003800000 */
.L_x_2752:
        /* <DEDUP_REMOVED lines=8> */
.L_x_2749:
[----:B--2-4-:R-:W-:-:S05]  /*ab20*/  IMAD.U32 R0, RZ, RZ, UR37 ;  /* 0x00000025ff007e24 */ /* 0x014fca000f8e00ff */
[----:B------:R-:W-:-:S13]  /*ab30*/  ISETP.NE.AND P0, PT, R0, 0x3, PT ;  /* 0x000000030000780c */ /* 0x000fda0003f05270 */
[----:B------:R-:W-:Y:S05]  /*ab40*/  @!P0 BRA `(.L_x_2779) ;  /* 0x0000000000048947 */ /* 0x000fea0003800000 */
[----:B------:R-:W-:Y:S01]  /*ab50*/  BPT.TRAP 0x1 ;  /* 0x000000040000795c */ /* 0x000fe20000300000 */
.L_x_2779:
[----:B0-----:R-:W-:Y:S01]  /*ab60*/  IMAD R12, R18, 0x8, R2 ;  /* 0x00000008120c7824 */ /* 0x001fe200078e0202 */
[----:B------:R-:W-:-:S04]  /*ab70*/  SHF.L.U32 R21, R19, 0x1f, RZ ;  /* 0x0000001f13157819 */ /* 0x000fc800000006ff */
[----:B------:R0:W2:Y:S01]  /*ab80*/  SYNCS.PHASECHK.TRANS64.TRYWAIT P2, [R12+URZ+0x28c30], R21 ;  /* 0x028c30150c0075a7 */ /* 0x0000a2000804017f */
[----:B------:R-:W-:Y:S05]  /*ab90*/  @!P0 BRA `(.L_x_2780) ;  /* 0x0000000000048947 */ /* 0x000fea0003800000 */
[----:B------:R-:W-:Y:S01]  /*aba0*/  BPT.TRAP 0x1 ;  /* 0x000000040000795c */ /* 0x000fe20000300000 */
.L_x_2780:
[----:B------:R-:W4:Y:S02]  /*abb0*/  S2R R0, SR_TID.X ;  /* 0x0000000000007919 */ /* 0x000f240000002100 */
[----:B----4-:R-:W-:-:S04]  /*abc0*/  LOP3.LUT R0, R0, 0x7f, RZ, 0xc0, !PT ;  /* 0x0000007f00007812 */ /* 0x010fc800078ec0ff */
[----:B------:R-:W-:Y:S01]  /*abd0*/  ISETP.NE.AND P1, PT, R0, RZ, PT ;  /* 0x000000ff0000720c */ /* 0x000fe20003f25270 */
[----:B------:R-:W-:-:S05]  /*abe0*/  VIADD R0, R2, 0x22400 ;  /* 0x0002240002007836 */ /* 0x000fca0000000000 */
[----:B------:R-:W-:Y:S01]  /*abf0*/  SHF.R.U32.HI R0, RZ, 0x4, R0 ;  /* 0x00000004ff007819 */ /* 0x000fe20000011600 */
[----:B--2---:R-:W-:Y:S06]  /*ac00*/  @P2 BRA `(.L_x_2781) ;  /* 0x0000000000082947 */ /* 0x004fec0003800000 */
[----:B------:R-:W2:Y:S02]  /*ac10*/  SYNCS.PHASECHK.TRANS64.TRYWAIT P2, [R12+URZ+0x28c30], R21 ;  /* 0x028c30150c0075a7 */ /* 0x000ea4000804017f */
[----:B--2---:R-:W-:Y:S05]  /*ac20*/  @!P2 BRA `(.L_x_2782) ;  /* 0x0000019400d8a947 */ /* 0x004fea0003800000 */
.L_x_2781:
[----:B------:R-:W-:Y:S01]  /*ac30*/  LOP3.LUT R0, R0, 0x3fff, RZ, 0xc0, !PT ;  /* 0x00003fff00007812 */ /* 0x000fe200078ec0ff */
[----:B------:R-:W-:Y:S05]  /*ac40*/  WARPSYNC.ALL ;  /* 0x0000000000007948 */ /* 0x000fea0003800000 */
[----:B------:R-:W-:Y:S01]  /*ac50*/  LOP3.LUT R13, R0, 0x10000, RZ, 0xfc, !PT ;  /* 0x00010000000d7812 */ /* 0x000fe200078efcff */
[----:B------:R-:W-:Y:S01]  /*ac60*/  VIADD R0, R2, 0x20400 ;  /* 0x0002040002007836 */ /* 0x000fe20000000000 */
[----:B------:R-:W-:-:S03]  /*ac70*/  WARPGROUP.ARRIVE ;  /* 0x00000000000079c5 */ /* 0x000fc60000000000 */
[----:B-1----:R-:W-:Y:S01]  /*ac80*/  IMAD R6, R18, 0x200, R13 ;  /* 0x0000020012067824 */ /* 0x002fe200078e020d */
[----:B------:R-:W-:Y:S01]  /*ac90*/  ULDC.64 UR46, c[0x0][0x9e0] ;  /* 0x00027800002e7ab9 */ /* 0x000fe20000000a00 */
[----:B---3--:R-:W-:Y:S01]  /*aca0*/  IMAD.MOV.U32 R7, RZ, RZ, 0x40000040 ;  /* 0x40000040ff077424 */ /* 0x008fe200078e00ff */
[----:B------:R-:W-:Y:S01]  /*acb0*/  SHF.R.U32.HI R0, RZ, 0x4, R0 ;  /* 0x00000004ff007819 */ /* 0x000fe20000011600 */
[----:B------:R-:W-:Y:S01]  /*acc0*/  IMAD.MOV.U32 R5, RZ, RZ, 0x40000040 ;  /* 0x40000040ff057424 */ /* 0x000fe200078e00ff */
[C---:B------:R-:W-:Y:S01]  /*acd0*/  R2UR UR6, R6.reuse ;  /* 0x00000000060672ca */ /* 0x040fe200000e0000 */
[----:B------:R-:W-:Y:S01]  /*ace0*/  VIADD R8, R6, 0x2 ;  /* 0x0000000206087836 */ /* 0x000fe20000000000 */
[----:B------:R-:W-:Y:S01]  /*acf0*/  LOP3.LUT R0, R0, 0x3fff, RZ, 0xc0, !PT ;  /* 0x00003fff00007812 */ /* 0x000fe200078ec0ff */
[----:B------:R-:W-:Y:S01]  /*ad00*/  IMAD.MOV.U32 R9, RZ, RZ, 0x40000040 ;  /* 0x40000040ff097424 */ /* 0x000fe200078e00ff */
[----:B------:R-:W-:Y:S01]  /*ad10*/  R2UR UR7, R7 ;  /* 0x00000000070772ca */ /* 0x000fe200000e0000 */
[----:B------:R-:W-:Y:S01]  /*ad20*/  IMAD.MOV.U32 R11, RZ, RZ, 0x40000040 ;  /* 0x40000040ff0b7424 */ /* 0x000fe200078e00ff */
[----:B------:R-:W-:Y:S01]  /*ad30*/  LOP3.LUT R4, R0, 0x10000, RZ, 0xfc, !PT ;  /* 0x0001000000047812 */ /* 0x000fe200078efcff */
[----:B------:R-:W-:Y:S01]  /*ad40*/  VIADD R14, R6, 0x4 ;  /* 0x00000004060e7836 */ /* 0x000fe20000000000 */
[----:B------:R-:W-:Y:S01]  /*ad50*/  R2UR UR5, R5 ;  /* 0x00000000050572ca */ /* 0x000fe200000e0000 */
[----:B------:R-:W-:Y:S01]  /*ad60*/  IMAD.MOV.U32 R15, RZ, RZ, 0x40000040 ;  /* 0x40000040ff0f7424 */ /* 0x000fe200078e00ff */
[C---:B------:R-:W-:Y:S01]  /*ad70*/  R2UR UR4, R4.reuse ;  /* 0x00000000040472ca */ /* 0x040fe200000e0000 */
[----:B------:R-:W-:Y:S01]  /*ad80*/  VIADD R10, R4, 0x2 ;  /* 0x00000002040a7836 */ /* 0x000fe20000000000 */
[----:B------:R-:W-:Y:S01]  /*ad90*/  UISETP.GE.AND UP0, UPT, UR47, 0x1, UPT ;  /* 0x000000012f00788c */ /* 0x000fe2000bf06270 */
[----:B------:R-:W-:Y:S01]  /*ada0*/  IMAD.MOV.U32 R7, RZ, RZ, 0x40000040 ;  /* 0x40000040ff077424 */ /* 0x000fe200078e00ff */
[----:B------:R-:W-:-:S02]  /*adb0*/  ULDC UR45, c[0x0][0x9dc] ;  /* 0x00027700002d7ab9 */ /* 0x000fc40000000800 */
[----:B------:R-:W-:Y:S02]  /*adc0*/  ULOP3.LUT UR45, URZ, UR45, URZ, 0x33, !UPT ;  /* 0x0000002d3f2d7292 */ /* 0x000fe4000f8e333f */
[----:B------:R-:W-:Y:S01]  /*add0*/  PLOP3.LUT P3, PT, PT, PT, UP0, 0x40, 0x0 ;  /* 0x000000000000781c */ /* 0x000fe20003f6e808 */
[----:B------:R-:W-:-:S04]  /*ade0*/  UP2UR UR48, UPR, URZ, 0x1 ;  /* 0x000000013f307883 */ /* 0x000fc80008000000 */
[----:B------:R-:W-:Y:S01]  /*adf0*/  HGMMA.64x64x16.F32 R24, gdesc[UR4], RZ, !UPT, gsb0 ;  /* 0x00e00000041879f0 */ /* 0x000fe2000c0008ff */
[----:B------:R-:W-:Y:S01]  /*ae00*/  R2UR UR6, R8 ;  /* 0x00000000080672ca */ /* 0x000fe200000e0000 */
[----:B------:R-:W-:Y:S01]  /*ae10*/  VIADD R8, R4, 0x4 ;  /* 0x0000000404087836 */ /* 0x000fe20000000000 */
[----:B------:R-:W-:Y:S01]  /*ae20*/  R2UR UR7, R9 ;  /* 0x00000000090772ca */ /* 0x000fe200000e0000 */
[----:B------:R-:W-:Y:S01]  /*ae30*/  IMAD.MOV.U32 R9, RZ, RZ, 0x40000040 ;  /* 0x40000040ff097424 */ /* 0x000fe200078e00ff */
[----:B------:R-:W-:Y:S02]  /*ae40*/  R2UR UR4, R10 ;  /* 0x000000000a0472ca */ /* 0x000fe400000e0000 */
[----:B------:R-:W-:Y:S01]  /*ae50*/  R2UR UR5, R11 ;  /* 0x000000000b0572ca */ /* 0x000fe200000e0000 */
[----:B------:R-:W-:Y:S02]  /*ae60*/  WARPGROUP.DEPBAR.LE gsb0, 0x0 ;  /* 0x00008000000079c5 */ /* 0x000fe40000010000 */
[----:B------:R-:W-:-:S10]  /*ae70*/  WARPGROUP.ARRIVE ;  /* 0x00000000000079c5 */ /* 0x000fd40000000000 */
[----:B------:R-:W-:Y:S01]  /*ae80*/  HGMMA.64x64x16.F32 R24, gdesc[UR4], R24, gsb0 ;  /* 0x00e00000041879f0 */ /* 0x000fe20008000818 */
[----:B------:R-:W-:Y:S01]  /*ae90*/  R2UR UR6, R14 ;  /* 0x000000000e0672ca */ /* 0x000fe200000e0000 */
[----:B------:R-:W-:Y:S01]  /*aea0*/  VIADD R14, R6, 0x6 ;  /* 0x00000006060e7836 */ /* 0x000fe20000000000 */
[----:B------:R-:W-:Y:S01]  /*aeb0*/  R2UR UR7, R15 ;  /* 0x000000000f0772ca */ /* 0x000fe200000e0000 */
[----:B------:R-:W-:Y:S01]  /*aec0*/  VIADD R6, R4, 0x6 ;  /* 0x0000000604067836 */ /* 0x000fe20000000000 */
[----:B------:R-:W-:Y:S01]  /*aed0*/  R2UR UR4, R8 ;  /* 0x00000000080472ca */ /* 0x000fe200000e0000 */
[----:B------:R-:W-:Y:S01]  /*aee0*/  IMAD.MOV.U32 R15, RZ, RZ, 0x40000040 ;  /* 0x40000040ff0f7424 */ /* 0x000fe200078e00ff */
        /* <DEDUP_REMOVED lines=11> */
[----:B------:R-:W-:Y:S02]  /*afa0*/  ULDC UR4, c[0x0][0x9d8] ;  /* 0x0002760000047ab9 */ /* 0x000fe40000000800 */
[----:B------:R-:W-:Y:S02]  /*afb0*/  WARPGROUP.DEPBAR.LE gsb0, 0x0 ;  /* 0x00008000000079c5 */ /* 0x000fe40000010000 */
[----:B------:R-:W-:Y:S01]  /*afc0*/  FMUL.FTZ R20, R24, UR4 ;  /* 0x0000000418147c20 */ /* 0x000fe20008410000 */
[----:B------:R-:W-:Y:S01]  /*afd0*/  FMUL.FTZ R32, R32, UR4 ;  /* 0x0000000420207c20 */ /* 0x000fe20008410000 */
[----:B------:R-:W1:Y:S01]  /*afe0*/  LDC R24, c[0x0][0x448] ;  /* 0x00011200ff187b82 */ /* 0x000e620000000800 */
        /* <DEDUP_REMOVED lines=10> */
[----:B------:R4:W0:Y:S01]  /*b090*/  MUFU.TANH R69, R3 ;  /* 0x0000000300457308 */ /* 0x0008220000002400 */
[----:B------:R-:W-:Y:S01]  /*b0a0*/  FMUL.FTZ R40, R42, UR4 ;  /* 0x000000042a287c20 */ /* 0x000fe20008410000 */
[----:B------:R-:W-:Y:S01]  /*b0b0*/  FMUL.FTZ R14, R27, UR4 ;  /* 0x000000041b0e7c20 */ /* 0x000fe20008410000 */
[----:B------:R-:W-:Y:S01]  /*b0c0*/  FMUL.FTZ R37, R37, UR4 ;  /* 0x0000000425257c20 */ /* 0x000fe20008410000 */
[----:B------:R-:W-:Y:S01]  /*b0d0*/  FMUL.FTZ R41, R41, UR4 ;  /* 0x0000000429297c20 */ /* 0x000fe20008410000 */
[----:B------:R-:W-:Y:S01]  /*b0e0*/  FMUL.FTZ R42, R43, UR4 ;  /* 0x000000042b2a7c20 */ /* 0x000fe20008410000 */
[----:B------:R-:W-:Y:S01]  /*b0f0*/  FMUL.FTZ R49, R49, UR4 ;  /* 0x0000000431317c20 */ /* 0x000fe20008410000 */
[----:B------:R-:W-:Y:S01]  /*b100*/  FMUL.FTZ R26, R50, UR4 ;  /* 0x00000004321a7c20 */ /* 0x000fe20008410000 */
[----:B------:R-:W0:Y:S01]  /*b110*/  MUFU.TANH R57, R15 ;  /* 0x0000000f00397308 */ /* 0x000e220000002400 */
[----:B----4-:R-:W-:Y:S01]  /*b120*/  FMUL.FTZ R3, R36, UR4 ;  /* 0x0000000424037c20 */ /* 0x010fe20008410000 */
[----:B------:R-:W-:Y:S01]  /*b130*/  FMUL.FTZ R36, R38, UR4 ;  /* 0x0000000426247c20 */ /* 0x000fe20008410000 */
[----:B------:R-:W-:Y:S01]  /*b140*/  FMUL.FTZ R38, R39, UR4 ;  /* 0x0000000427267c20 */ /* 0x000fe20008410000 */
[----:B------:R-:W-:Y:S01]  /*b150*/  FMUL.FTZ R52, R52, UR4 ;  /* 0x0000000434347c20 */ /* 0x000fe20008410000 */
[----:B-1----:R-:W-:Y:S01]  /*b160*/  ISETP.NE.AND P2, PT, R24, 0x1, PT ;  /* 0x000000011800780c */ /* 0x002fe20003f45270 */
[----:B------:R-:W-:Y:S01]  /*b170*/  FMUL.FTZ R24, R51, UR4 ;  /* 0x0000000433187c20 */ /* 0x000fe20008410000 */
[----:B------:R-:W-:Y:S01]  /*b180*/  FMUL.FTZ R53, R53, UR4 ;  /* 0x0000000435357c20 */ /* 0x000fe20008410000 */
[----:B------:R1:W4:Y:S01]  /*b190*/  MUFU.TANH R61, R3 ;  /* 0x00000003003d7308 */ /* 0x0003220000002400 */
[----:B------:R-:W-:Y:S01]  /*b1a0*/  FMUL.FTZ R45, R45, UR4 ;  /* 0x000000042d2d7c20 */ /* 0x000fe20008410000 */
[----:B------:R-:W-:Y:S01]  /*b1b0*/  LEA R43, R168, 0xffffffc0, 0x6 ;  /* 0xffffffc0a82b7811 */ /* 0x000fe200078e30ff */
[----:B------:R-:W-:Y:S01]  /*b1c0*/  FMUL.FTZ R29, R29, UR4 ;  /* 0x000000041d1d7c20 */ /* 0x000fe20008410000 */
[----:B------:R-:W-:-:S04]  /*b1d0*/  FMUL.FTZ R33, R33, UR4 ;  /* 0x0000000421217c20 */ /* 0x000fc80008410000 */
[----:B------:R-:W0:Y:S01]  /*b1e0*/  MUFU.TANH R35, R48 ;  /* 0x0000003000237308 */ /* 0x000e220000002400 */
[----:B-1----:R-:W-:Y:S01]  /*b1f0*/  FMUL.FTZ R3, R44, UR4 ;  /* 0x000000042c037c20 */ /* 0x002fe20008410000 */
[----:B------:R-:W1:Y:S01]  /*b200*/  @P2 LDC R32, c[0x0][0x44c] ;  /* 0x00011300ff202b82 */ /* 0x000e620000000800 */
[----:B------:R-:W-:Y:S01]  /*b210*/  FMUL.FTZ R44, R46, UR4 ;  /* 0x000000042e2c7c20 */ /* 0x000fe20008410000 */
[----:B------:R-:W-:-:S04]  /*b220*/  FMUL.FTZ R46, R47, UR4 ;  /* 0x000000042f2e7c20 */ /* 0x000fc80008410000 */
[----:B------:R2:W0:Y:S02]  /*b230*/  MUFU.TANH R25, R3 ;  /* 0x0000000300197308 */ /* 0x0004240000002400 */
[----:B------:R-:W3:Y:S06]  /*b240*/  @P2 LDC R34, c[0x0][0x450] ;  /* 0x00011400ff222b82 */ /* 0x000eec0000000800 */
[----:B------:R-:W0:Y:S01]  /*b250*/  MUFU.TANH R20, R20 ;  /* 0x0000001400147308 */ /* 0x000e220000002400 */
[----:B--2---:R-:W-:-:S04]  /*b260*/  IMAD.IADD R3, R201, 0x1, R192 ;  /* 0x00000001c9037824 */ /* 0x004fc800078e02c0 */
[----:B------:R-:W-:-:S03]  /*b270*/  IMAD.MOV.U32 R31, RZ, RZ, R3 ;  /* 0x000000ffff1f7224 */ /* 0x000fc600078e0003 */
[----:B------:R-:W2:Y:S01]  /*b280*/  MUFU.TANH R71, R71 ;  /* 0x0000004700477308 */ /* 0x000ea20000002400 */
[----:B-1----:R-:W-:-:S04]  /*b290*/  @P2 IMAD.HI.U32 R15, R3, R32, RZ ;  /* 0x00000020030f2227 */ /* 0x002fc800078e00ff */
[----:B------:R-:W-:Y:S01]  /*b2a0*/  FMUL.FTZ R32, R55, UR4 ;  /* 0x0000000437207c20 */ /* 0x000fe20008410000 */
[----:B------:R-:W-:Y:S02]  /*b2b0*/  @!P1 VIADD R3, R12, 0x28c40 ;  /* 0x00028c400c039836 */ /* 0x000fe40000000000 */
[----:B------:R-:W1:Y:S01]  /*b2c0*/  MUFU.TANH R0, R0 ;  /* 0x0000000000007308 */ /* 0x000e620000002400 */
[----:B---3--:R-:W-:Y:S01]  /*b2d0*/  @P2 SHF.R.U32.HI R31, RZ, R34, R15 ;  /* 0x00000022ff1f2219 */ /* 0x008fe2000001160f */
[----:B------:R-:W-:Y:S01]  /*b2e0*/  IMAD.MOV.U32 R15, RZ, RZ, -0x40 ;  /* 0xffffffc0ff0f7424 */ /* 0x000fe200078e00ff */
[----:B------:R-:W-:Y:S01]  /*b2f0*/  @!P1 PRMT R3, RZ, 0x654, R3 ;  /* 0x00000654ff039816 */ /* 0x000fe20000000003 */
[----:B------:R-:W-:Y:S02]  /*b300*/  FMUL.FTZ R34, R54, UR4 ;  /* 0x0000000436227c20 */ /* 0x000fe40008410000 */
[----:B------:R-:W3:Y:S01]  /*b310*/  SHFL.IDX PT, R48, R31, RZ, 0x1c1f ;  /* 0x001c1fff1f307589 */ /* 0x000ee200000e0000 */
[----:B------:R4:W-:Y:S01]  /*b320*/  @!P1 SYNCS.ARRIVE.TRANS64.RED.A1T0 RZ, [R3+URZ], RZ ;  /* 0x000000ff03ff99a7 */ /* 0x0009e2000810043f */
[----:B------:R-:W0:Y:S01]  /*b330*/  MUFU.TANH R14, R14 ;  /* 0x0000000e000e7308 */ /* 0x000e220000002400 */
[----:B----4-:R-:W-:-:S07]  /*b340*/  IMAD R3, R168, R15, 0x41 ;  /* 0x00000041a8037424 */ /* 0x010fce00078e020f */
[----:B------:R-:W4:Y:S01]  /*b350*/  MUFU.TANH R28, R28 ;  /* 0x0000001c001c7308 */ /* 0x000f220000002400 */
[----:B------:R-:W-:Y:S01]  /*b360*/  VIADD R51, R3, 0xffffffff ;  /* 0xffffffff03337836 */ /* 0x000fe20000000000 */
[----:B------:R-:W-:-:S06]  /*b370*/  IADD3 R15, -R186, R3, R23 ;  /* 0x00000003ba0f7210 */ /* 0x000fcc0007ffe117 */
[----:B------:R-:W0:Y:S01]  /*b380*/  MUFU.TANH R30, R30 ;  /* 0x0000001e001e7308 */ /* 0x000e220000002400 */
[----:B------:R-:W-:-:S04]  /*b390*/  IMAD.IADD R15, R15, 0x1, -R22 ;  /* 0x000000010f0f7824 */ /* 0x000fc800078e0a16 */
[C---:B------:R-:W-:Y:S02]  /*b3a0*/  VIADD R50, R15.reuse, UR46 ;  /* 0x0000002e0f327c36 */ /* 0x040fe40008000000 */
[----:B------:R-:W-:Y:S01]  /*b3b0*/  VIADD R47, R15, UR45 ;  /* 0x0000002d0f2f7c36 */ /* 0x000fe20008000000 */
        /* <DEDUP_REMOVED lines=19> */
[----:B--2---:R-:W-:-:S07]  /*b4f0*/  IADD3 R45, -R186, R23, -R43 ;  /* 0x00000017ba2d7210 */ /* 0x004fce0007ffe92b */
[----:B------:R2:W0:Y:S01]  /*b500*/  MUFU.TANH R63, R33 ;  /* 0x00000021003f7308 */ /* 0x0004220000002400 */
[----:B---3--:R-:W-:Y:S01]  /*b510*/  VIADDMNMX R29, R48, R50, R45, PT ;  /* 0x00000032301d7246 */ /* 0x008fe2000380012d */
[----:B--2---:R-:W-:Y:S01]  /*b520*/  IMAD.IADD R33, R47, 0x1, R48 ;  /* 0x000000012f217824 */ /* 0x004fe200078e0230 */
[----:B-1--4-:R-:W-:Y:S06]  /*b530*/  @P3 BRA `(.L_x_2783) ;  /* 0x0000000000583947 */ /* 0x012fec0003800000 */
[----:B------:R-:W-:Y:S01]  /*b540*/  IADD3 R3, -R22, R23, R48 ;  /* 0x0000001716037210 */ /* 0x000fe20007ffe130 */
[----:B------:R-:W-:Y:S03]  /*b550*/  BSSY B0, `(.L_x_2784) ;  /* 0x0000010000007945 */ /* 0x000fe60003800000 */
        /* <DEDUP_REMOVED lines=10> */
.L_x_2785:
[----:B------:R-:W-:-:S06]  /*b600*/  UISETP.NE.AND UP0, UPT, UR47, 0x1, UPT ;  /* 0x000000012f00788c */ /* 0x000fcc000bf05270 */
[----:B------:R-:W-:-:S05]  /*b610*/  PLOP3.LUT P3, PT, PT, PT, UP0, 0x80, 0x0 ;  /* 0x000000000000781c */ /* 0x000fca0003f6f008 */
[----:B------:R-:W-:-:S08]  /*b620*/  @UP0 ULDC.64 UR4, c[0x0][0x9e8] ;  /* 0x00027a0000040ab9 */ /* 0x000fd00000000a00 */
[----:B------:R-:W-:-:S05]  /*b630*/  @P3 IMAD.HI.U32 R15, R3, UR4, RZ ;  /* 0x00000004030f3c27 */ /* 0x000fca000f8e00ff */
[----:B------:R-:W-:-:S07]  /*b640*/  @P3 SHF.R.U32.HI R3, RZ, UR5, R15 ;  /* 0x00000005ff033c19 */ /* 0x000fce000801160f */
.L_x_2786:
[----:B------:R-:W-:Y:S05]  /*b650*/  BSYNC B0 ;  /* 0x0000000000007941 */ /* 0x000fea0003800000 */
.L_x_2784:
[----:B------:R-:W-:-:S04]  /*b660*/  IMAD R3, R3, UR47, -R43 ;  /* 0x0000002f03037c24 */ /* 0x000fc8000f8e0a2b */
[----:B------:R-:W-:-:S05]  /*b670*/  IMAD.IADD R48, R3, 0x1, -R186 ;  /* 0x0000000103307824 */ /* 0x000fca00078e0aba */
[----:B------:R-:W-:Y:S02]  /*b680*/  VIMNMX R33, R33, R48, !PT ;  /* 0x0000003021217248 */ /* 0x000fe40007fe0100 */
[----:B------:R-:W-:-:S07]  /*b690*/  VIADDMNMX R29, R48, UR47, R29, PT ;  /* 0x0000002f301d7c46 */ /* 0x000fce000b80011d */
.L_x_2783:
[C---:B------:R-:W-:Y:S01]  /*b6a0*/  ISETP.GE.AND P3, PT, R51.reuse, 0x2, PT ;  /* 0x000000023300780c */ /* 0x040fe20003f66270 */
[----:B------:R-:W-:Y:S01]  /*b6b0*/  UISETP.NE.AND UP0, UPT, UR48, URZ, UPT ;  /* 0x0000003f3000728c */ /* 0x000fe2000bf05270 */
[----:B------:R-:W-:Y:S02]  /*b6c0*/  ISETP.GE.AND P4, PT, R51, 0x9, PT ;  /* 0x000000093300780c */ /* 0x000fe40003f86270 */
[C---:B------:R-:W-:Y:S02]  /*b6d0*/  ISETP.GT.AND P6, PT, R33.reuse, 0x1, !P3 ;  /* 0x000000012100780c */ /* 0x040fe40005fc4270 */
[----:B------:R-:W-:Y:S02]  /*b6e0*/  ISETP.GT.AND P5, PT, R33, 0x8, !P4 ;  /* 0x000000082100780c */ /* 0x000fe400067a4270 */
[C---:B------:R-:W-:Y:S02]  /*b6f0*/  ISETP.LT.OR P6, PT, R29.reuse, 0x2, P6 ;  /* 0x000000021d00780c */ /* 0x040fe400037c1670 */
[----:B------:R-:W-:-:S02]  /*b700*/  ISETP.LT.OR P5, PT, R29, 0x9, P5 ;  /* 0x000000091d00780c */ /* 0x000fc40002fa1670 */
[----:B------:R-:W-:Y:S02]  /*b710*/  FSEL R71, R71, -INF , !P6 ;  /* 0xff80000047477808 */ /* 0x000fe40007000000 */
[----:B------:R-:W-:Y:S02]  /*b720*/  ISETP.GE.AND P6, PT, R51, 0xa, PT ;  /* 0x0000000a3300780c */ /* 0x000fe40003fc6270 */
[----:B0-----:R-:W-:Y:S02]  /*b730*/  FSEL R69, R69, -INF , !P5 ;  /* 0xff80000045457808 */ /* 0x001fe40006800000 */
        /* <DEDUP_REMOVED lines=86> */
.L_x_2789:
[----:B------:R-:W-:-:S06]  /*bca0*/  UISETP.NE.AND UP0, UPT, UR47, 0x1, UPT ;  /* 0x000000012f00788c */ /* 0x000fcc000bf05270 */
[----:B------:R-:W-:-:S05]  /*bcb0*/  PLOP3.LUT P6, PT, PT, PT, UP0, 0x80, 0x0 ;  /* 0x000000000000781c */ /* 0x000fca0003fcf008 */
[----:B------:R-:W-:-:S08]  /*bcc0*/  @UP0 ULDC.64 UR4, c[0x0][0x9e8] ;  /* 0x00027a0000040ab9 */ /* 0x000fd00000000a00 */
[----:B------:R-:W-:Y:S01]  /*bcd0*/  @P6 IMAD.HI.U32 R31, R20, UR4, RZ ;  /* 0x00000004141f6c27 */ /* 0x000fe2000f8e00ff */
[----:B------:R-:W-:-:S13]  /*bce0*/  PLOP3.LUT P6, PT, PT, PT, UP0, 0x80, 0x0 ;  /* 0x000000000000781c */ /* 0x000fda0003fcf008 */
[----:B------:R-:W-:-:S07]  /*bcf0*/  @P6 SHF.R.U32.HI R20, RZ, UR5, R31 ;  /* 0x00000005ff146c19 */ /* 0x000fce000801161f */
.L_x_2790:
[----:B------:R-:W-:Y:S05]  /*bd00*/  BSYNC B0 ;  /* 0x0000000000007941 */ /* 0x000fea0003800000 */
.L_x_2788:
[----:B------:R-:W-:-:S04]  /*bd10*/  IMAD R31, R20, UR47, -R43 ;  /* 0x0000002f141f7c24 */ /* 0x000fc8000f8e0a2b */
[----:B------:R-:W-:-:S05]  /*bd20*/  IMAD.IADD R31, R31, 0x1, -R186 ;  /* 0x000000011f1f7824 */ /* 0x000fca00078e0aba */
[----:B------:R-:W-:Y:S02]  /*bd30*/  VIMNMX R50, R50, R31, !PT ;  /* 0x0000001f32327248 */ /* 0x000fe40007fe0100 */
[----:B------:R-:W-:-:S07]  /*bd40*/  VIADDMNMX R48, R31, UR47, R48, PT ;  /* 0x0000002f1f307c46 */ /* 0x000fce000b800130 */
.L_x_2787:
[----:B------:R-:W-:Y:S01]  /*bd50*/  BAR.SYNC.DEFER_BLOCKING 0xf, 0x100 ;  /* 0x03c4000000007b1d */ /* 0x000fe20000010000 */
[----:B------:R-:W-:Y:S02]  /*bd60*/  ISETP.GT.AND P3, PT, R50, 0x1, !P3 ;  /* 0x000000013200780c */ /* 0x000fe40005f64270 */
[----:B------:R-:W-:Y:S02]  /*bd70*/  ISETP.NE.AND P6, PT, R35, RZ, PT ;  /* 0x000000ff2300720c */ /* 0x000fe40003fc5270 */
[----:B------:R-:W-:Y:S01]  /*bd80*/  ISETP.LT.OR P3, PT, R48, 0x2, P3 ;  /* 0x000000023000780c */ /* 0x000fe20001f61670 */
[----:B------:R-:W-:Y:S01]  /*bd90*/  ULDC UR4, c[0x0][0x988] ;  /* 0x0002620000047ab9 */ /* 0x000fe20000000800 */
[----:B------:R-:W-:Y:S01]  /*bda0*/  ISETP.GT.AND P4, PT, R50, 0x8, !P4 ;  /* 0x000000083200780c */ /* 0x000fe20006784270 */
[----:B------:R-:W-:Y:S01]  /*bdb0*/  IMAD.U32 R20, RZ, RZ, UR4 ;  /* 0x00000004ff147e24 */ /* 0x000fe2000f8e00ff */
[----:B------:R-:W-:Y:S02]  /*bdc0*/  FSEL R31, R14, -INF , !P3 ;  /* 0xff8000000e1f7808 */ /* 0x000fe40005800000 */
[----:B------:R-:W-:-:S02]  /*bdd0*/  ISETP.NE.AND P3, PT, R54, RZ, PT ;  /* 0x000000ff3600720c */ /* 0x000fc40003f65270 */
[----:B------:R-:W-:Y:S02]  /*bde0*/  ISETP.LT.OR P4, PT, R48, 0x9, P4 ;  /* 0x000000093000780c */ /* 0x000fe40002781670 */
[----:B------:R-:W-:Y:S02]  /*bdf0*/  ISETP.GT.AND P3, PT, R50, 0x9, !P3 ;  /* 0x000000093200780c */ /* 0x000fe40005f64270 */
[----:B------:R-:W-:Y:S02]  /*be00*/  FSEL R33, R28, -INF , !P4 ;  /* 0xff8000001c217808 */ /* 0x000fe40006000000 */
[----:B------:R-:W-:Y:S02]  /*be10*/  ISETP.LT.OR P3, PT, R48, 0xa, P3 ;  /* 0x0000000a3000780c */ /* 0x000fe40001f61670 */
[----:B------:R-:W-:Y:S02]  /*be20*/  ISETP.NE.AND P4, PT, R37, RZ, PT ;  /* 0x000000ff2500720c */ /* 0x000fe40003f85270 */
[----:B------:R-:W-:-:S02]  /*be30*/  FSEL R35, R30, -INF , !P3 ;  /* 0xff8000001e237808 */ /* 0x000fc40005800000 */
        /* <DEDUP_REMOVED lines=22> */
[----:B------:R-:W-:Y:S02]  /*bfa0*/  FMNMX.FTZ R14, R53, R14, !PT ;  /* 0x0000000e350e7209 */ /* 0x000fe40007810000 */
[----:B------:R-:W-:-:S02]  /*bfb0*/  ISETP.GT.AND P3, PT, R50, 0x19, !P3 ;  /* 0x000000193200780c */ /* 0x000fc40005f64270 */
[----:B------:R-:W-:Y:S02]  /*bfc0*/  FMNMX.FTZ R14, R27, R14, !PT ;  /* 0x0000000e1b0e7209 */ /* 0x000fe40007810000 */
[----:B------:R-:W-:Y:S02]  /*bfd0*/  ISETP.LT.OR P3, PT, R48, 0x1a, P3 ;  /* 0x0000001a3000780c */ /* 0x000fe40001f61670 */
[----:B------:R-:W-:Y:S02]  /*bfe0*/  FMNMX.FTZ R14, R25, R14, !PT ;  /* 0x0000000e190e7209 */ /* 0x000fe40007810000 */
[----:B------:R-:W-:Y:S02]  /*bff0*/  FSEL R43, R38, -INF , !P3 ;  /* 0xff800000262b7808 */ /* 0x000fe40005800000 */
[----:B------:R-:W-:Y:S02]  /*c000*/  ISETP.NE.AND P3, PT, R68, RZ, PT ;  /* 0x000000ff4400720c */ /* 0x000fe40003f65270 */
[----:B------:R-:W-:-:S02]  /*c010*/  FMNMX.FTZ R14, R15, R14, !PT ;  /* 0x0000000e0f0e7209 */ /* 0x000fc40007810000 */
[----:B------:R-:W-:Y:S02]  /*c020*/  ISETP.GT.AND P3, PT, R50, 0x20, !P3 ;  /* 0x000000203200780c */ /* 0x000fe40005f64270 */
[----:B------:R-:W-:Y:S02]  /*c030*/  FMNMX.FTZ R14, R3, R14, !PT ;  /* 0x0000000e030e7209 */ /* 0x000fe40007810000 */
[----:B------:R-:W-:Y:S02]  /*c040*/  ISETP.LT.OR P3, PT, R48, 0x21, P3 ;  /* 0x000000213000780c */ /* 0x000fe40001f61670 */
[----:B------:R-:W-:Y:S02]  /*c050*/  FMNMX.FTZ R30, R29, R14, !PT ;  /* 0x0000000e1d1e7209 */ /* 0x000fe40007810000 */
[----:B------:R-:W-:Y:S02]  /*c060*/  FSEL R45, R40, -INF , !P3 ;  /* 0xff800000282d7808 */ /* 0x000fe40005800000 */
[----:B------:R-:W-:-:S02]  /*c070*/  ISETP.NE.AND P3, PT, R70, RZ, PT ;  /* 0x000000ff4600720c */ /* 0x000fc40003f65270 */
[C---:B------:R-:W-:Y:S02]  /*c080*/  ISETP.GT.AND P5, PT, R50.reuse, 0x38, !P5 ;  /* 0x000000383200780c */ /* 0x040fe40006fa4270 */
[----:B------:R-:W-:Y:S02]  /*c090*/  ISETP.GT.AND P3, PT, R50, 0x21, !P3 ;  /* 0x000000213200780c */ /* 0x000fe40005f64270 */
[C---:B------:R-:W-:Y:S02]  /*c0a0*/  ISETP.LT.OR P5, PT, R48.reuse, 0x39, P5 ;  /* 0x000000393000780c */ /* 0x040fe40002fa1670 */
        /* <DEDUP_REMOVED lines=8> */
[----:B------:R-:W0:Y:S01]  /*c130*/  SHFL.BFLY PT, R73, R30, 0x2, 0x1f ;  /* 0x0c401f001e497f89 */ /* 0x000e2200000e0000 */
[----:B------:R-:W-:Y:S02]  /*c140*/  ISETP.LT.OR P3, PT, R48, 0x2a, P3 ;  /* 0x0000002a3000780c */ /* 0x000fe40001f61670 */
[----:B------:R-:W-:Y:S02]  /*c150*/  ISETP.GT.AND P4, PT, R50, 0x31, !P4 ;  /* 0x000000313200780c */ /* 0x000fe40006784270 */
[----:B------:R-:W-:-:S02]  /*c160*/  FSEL R51, R46, -INF , !P3 ;  /* 0xff8000002e337808 */ /* 0x000fc40005800000 */
[----:B------:R-:W-:Y:S02]  /*c170*/  ISETP.GT.AND P3, PT, R50, RZ, !P6 ;  /* 0x000000ff3200720c */ /* 0x000fe40007764270 */
[----:B------:R-:W-:Y:S02]  /*c180*/  ISETP.NE.AND P6, PT, R52, RZ, PT ;  /* 0x000000ff3400720c */ /* 0x000fe40003fc5270 */
[C---:B------:R-:W-:Y:S02]  /*c190*/  ISETP.LT.OR P3, PT, R48.reuse, 0x1, P3 ;  /* 0x000000013000780c */ /* 0x040fe40001f61670 */
[----:B------:R-:W-:Y:S02]  /*c1a0*/  ISETP.LT.OR P4, PT, R48, 0x32, P4 ;  /* 0x000000323000780c */ /* 0x000fe40002781670 */
[----:B------:R-:W-:Y:S02]  /*c1b0*/  FSEL R0, R0, -INF , !P3 ;  /* 0xff80000000007808 */ /* 0x000fe40005800000 */
[----:B------:R-:W-:-:S04]  /*c1c0*/  ISETP.GT.AND P6, PT, R50, 0x39, !P6 ;  /* 0x000000393200780c */ /* 0x000fc800077c4270 */
[----:B------:R-:W-:Y:S02]  /*c1d0*/  ISETP.LT.OR P6, PT, R48, 0x3a, P6 ;  /* 0x0000003a3000780c */ /* 0x000fe400037c1670 */
[----:B0-----:R-:W-:Y:S02]  /*c1e0*/  FMNMX.FTZ R73, R30, R73, !PT ;  /* 0x000000491e497209 */ /* 0x001fe40007810000 */
[----:B------:R-:W-:-:S03]  /*c1f0*/  FSEL R77, R32, -INF , !P6 ;  /* 0xff800000204d7808 */ /* 0x000fc60007000000 */
[----:B------:R-:W0:Y:S02]  /*c200*/  SHFL.BFLY PT, R14, R73, 0x1, 0x1f ;  /* 0x0c201f00490e7f89 */ /* 0x000e2400000e0000 */
[----:B0-----:R-:W-:-:S04]  /*c210*/  FMNMX.FTZ R14, R73, R14, !PT ;  /* 0x0000000e490e7209 */ /* 0x001fc80007810000 */
[C---:B------:R-:W-:Y:S01]  /*c220*/  FSETP.NEU.FTZ.AND P3, PT, R14.reuse, -INF , PT ;  /* 0xff8000000e00780b */ /* 0x040fe20003f7d000 */
[----:B------:R-:W-:-:S05]  /*c230*/  FMUL.FTZ R28, R14, R20 ;  /* 0x000000140e1c7220 */ /* 0x000fca0000410000 */
[----:B------:R-:W-:Y:S02]  /*c240*/  FSEL R36, R28, RZ, P3 ;  /* 0x000000ff1c247208 */ /* 0x000fe40001800000 */
[----:B------:R-:W-:Y:S02]  /*c250*/  FMNMX.FTZ R28, R0, R31, !PT ;  /* 0x0000001f001c7209 */ /* 0x000fe40007810000 */
[----:B------:R-:W-:Y:S01]  /*c260*/  ISETP.NE.AND P3, PT, R74, RZ, PT ;  /* 0x000000ff4a00720c */ /* 0x000fe20003f65270 */
[--C-:B------:R-:W-:Y:S01]  /*c270*/  FFMA.FTZ R164, R75, R20, -R36.reuse ;  /* 0x000000144ba47223 */ /* 0x100fe20000010824 */
[----:B------:R-:W-:Y:S01]  /*c280*/  FMNMX.FTZ R28, R33, R28, !PT ;  /* 0x0000001c211c7209 */ /* 0x000fe20007810000 */
[-CC-:B------:R-:W-:Y:S01]  /*c290*/  FFMA.FTZ R30, R15, R20.reuse, -R36.reuse ;  /* 0x000000140f1e7223 */ /* 0x180fe20000010824 */
[----:B------:R-:W-:Y:S01]  /*c2a0*/  ISETP.GT.AND P3, PT, R50, 0x30, !P3 ;  /* 0x000000303200780c */ /* 0x000fe20005f64270 */
[--C-:B------:R-:W-:Y:S01]  /*c2b0*/  FFMA.FTZ R69, R69, R20, -R36.reuse ;  /* 0x0000001445457223 */ /* 0x100fe20000010824 */
[----:B------:R-:W-:Y:S01]  /*c2c0*/  FMNMX.FTZ R28, R35, R28, !PT ;  /* 0x0000001c231c7209 */ /* 0x000fe20007810000 */
[----:B------:R-:W-:Y:S01]  /*c2d0*/  MUFU.EX2 R164, R164 ;  /* 0x000000a400a47308 */ /* 0x000fe20000000800 */
[----:B------:R-:W-:Y:S01]  /*c2e0*/  ISETP.LT.OR P3, PT, R48, 0x31, P3 ;  /* 0x000000313000780c */ /* 0x000fe20001f61670 */
[--C-:B------:R-:W-:Y:S01]  /*c2f0*/  FFMA.FTZ R65, R65, R20, -R36.reuse ;  /* 0x0000001441417223 */ /* 0x100fe20000010824 */
[----:B------:R-:W-:Y:S01]  /*c300*/  FMNMX.FTZ R28, R37, R28, !PT ;  /* 0x0000001c251c7209 */ /* 0x000fe20007810000 */
[-CC-:B------:R-:W-:Y:S01]  /*c310*/  FFMA.FTZ R63, R63, R20.reuse, -R36.reuse ;  /* 0x000000143f3f7223 */ /* 0x180fe20000010824 */
[----:B------:R-:W-:Y:S01]  /*c320*/  FSEL R73, R26, -INF , !P3 ;  /* 0xff8000001a497808 */ /* 0x000fe20005800000 */
[--C-:B------:R-:W-:Y:S01]  /*c330*/  FFMA.FTZ R26, R67, R20, -R36.reuse ;  /* 0x00000014431a7223 */ /* 0x100fe20000010824 */
[----:B------:R-:W-:Y:S01]  /*c340*/  FMNMX.FTZ R28, R39, R28, !PT ;  /* 0x0000001c271c7209 */ /* 0x000fe20007810000 */
[----:B------:R-:W-:Y:S01]  /*c350*/  MUFU.EX2 R69, R69 ;  /* 0x0000004500457308 */ /* 0x000fe20000000800 */
[----:B------:R-:W-:Y:S01]  /*c360*/  FSEL R75, R24, -INF , !P4 ;  /* 0xff800000184b7808 */ /* 0x000fe20006000000 */
[--C-:B------:R-:W-:Y:S01]  /*c370*/  FFMA.FTZ R24, R71, R20, -R36.reuse ;  /* 0x0000001447187223 */ /* 0x100fe20000010824 */
[----:B------:R-:W-:Y:S01]  /*c380*/  FMNMX.FTZ R28, R41, R28, !PT ;  /* 0x0000001c291c7209 */ /* 0x000fe20007810000 */
[-CC-:B------:R-:W-:Y:S01]  /*c390*/  FFMA.FTZ R27, R27, R20.reuse, -R36.reuse ;  /* 0x000000141b1b7223 */ /* 0x180fe20000010824 */
[----:B------:R-:W-:Y:S01]  /*c3a0*/  FSEL R71, R34, -INF , !P5 ;  /* 0xff80000022477808 */ /* 0x000fe20006800000 */
[--C-:B------:R-:W-:Y:S01]  /*c3b0*/  FFMA.FTZ R61, R61, R20, -R36.reuse ;  /* 0x000000143d3d7223 */ /* 0x100fe20000010824 */
[----:B------:R-:W-:Y:S01]  /*c3c0*/  FMNMX.FTZ R28, R43, R28, !PT ;  /* 0x0000001c2b1c7209 */ /* 0x000fe20007810000 */
[----:B------:R-:W0:Y:S01]  /*c3d0*/  MUFU.EX2 R79, R24 ;  /* 0x00000018004f7308 */ /* 0x000e220000000800 */
[-CC-:B------:R-:W-:Y:S01]  /*c3e0*/  FFMA.FTZ R59, R59, R20.reuse, -R36.reuse ;  /* 0x000000143b3b7223 */ /* 0x180fe20000010824 */
[--C-:B------:R-:W-:Y:S01]  /*c3f0*/  FFMA.FTZ R57, R57, R20, -R36.reuse ;  /* 0x0000001439397223 */ /* 0x100fe20000010824 */
[----:B------:R-:W-:Y:S01]  /*c400*/  FMNMX.FTZ R28, R45, R28, !PT ;  /* 0x0000001c2d1c7209 */ /* 0x000fe20007810000 */
[-CC-:B------:R-:W-:Y:S01]  /*c410*/  FFMA.FTZ R55, R55, R20.reuse, -R36.reuse ;  /* 0x0000001437377223 */ /* 0x180fe20000010824 */
[-CC-:B------:R-:W-:Y:S01]  /*c420*/  FFMA.FTZ R53, R53, R20.reuse, -R36.reuse ;  /* 0x0000001435357223 */ /* 0x180fe20000010824 */
[--C-:B------:R-:W-:Y:S01]  /*c430*/  FFMA.FTZ R25, R25, R20, -R36.reuse ;  /* 0x0000001419197223 */ /* 0x100fe20000010824 */
[----:B------:R-:W-:Y:S01]  /*c440*/  FMNMX.FTZ R28, R47, R28, !PT ;  /* 0x0000001c2f1c7209 */ /* 0x000fe20007810000 */
[----:B------:R-:W1:Y:S01]  /*c450*/  MUFU.EX2 R26, R26 ;  /* 0x0000001a001a7308 */ /* 0x000e620000000800 */
[-CC-:B------:R-:W-:Y:S01]  /*c460*/  FFMA.FTZ R3, R3, R20.reuse, -R36.reuse ;  /* 0x0000001403037223 */ /* 0x180fe20000010824 */
[----:B------:R-:W-:Y:S01]  /*c470*/  FFMA.FTZ R29, R29, R20, -R36 ;  /* 0x000000141d1d7223 */ /* 0x000fe20000010824 */
[----:B------:R-:W-:-:S04]  /*c480*/  FMNMX.FTZ R28, R49, R28, !PT ;  /* 0x0000001c311c7209 */ /* 0x000fc80007810000 */
[----:B------:R-:W-:Y:S01]  /*c490*/  FMNMX.FTZ R28, R51, R28, !PT ;  /* 0x0000001c331c7209 */ /* 0x000fe20007810000 */
[----:B------:R-:W-:Y:S01]  /*c4a0*/  MUFU.EX2 R65, R65 ;  /* 0x0000004100417308 */ /* 0x000fe20000000800 */
[----:B0-----:R-:W-:Y:S01]  /*c4b0*/  FADD.FTZ R44, R164, R79 ;  /* 0x0000004fa42c7221 */ /* 0x001fe20000010000 */
[----:B------:R-:W-:Y:S02]  /*c4c0*/  F2FP.F16.F32.PACK_AB R164, R79, R164 ;  /* 0x000000a44fa4723e */ /* 0x000fe400000000ff */
[----:B------:R-:W-:-:S04]  /*c4d0*/  FMNMX.FTZ R28, R73, R28, !PT ;  /* 0x0000001c491c7209 */ /* 0x000fc80007810000 */
[----:B------:R-:W-:Y:S01]  /*c4e0*/  FMNMX.FTZ R28, R75, R28, !PT ;  /* 0x0000001c4b1c7209 */ /* 0x000fe20007810000 */
[----:B------:R-:W-:Y:S01]  /*c4f0*/  MUFU.EX2 R160, R63 ;  /* 0x0000003f00a07308 */ /* 0x000fe20000000800 */
[----:B-1----:R-:W-:Y:S02]  /*c500*/  F2FP.F16.F32.PACK_AB R166, R26, R69 ;  /* 0x000000451aa6723e */ /* 0x002fe400000000ff */
[----:B------:R-:W-:-:S04]  /*c510*/  FMNMX.FTZ R28, R71, R28, !PT ;  /* 0x0000001c471c7209 */ /* 0x000fc80007810000 */
[----:B------:R-:W-:Y:S01]  /*c520*/  FMNMX.FTZ R28, R77, R28, !PT ;  /* 0x0000001c4d1c7209 */ /* 0x000fe20007810000 */
[----:B------:R-:W-:Y:S04]  /*c530*/  MUFU.EX2 R61, R61 ;  /* 0x0000003d003d7308 */ /* 0x000fe80000000800 */
[----:B------:R-:W0:Y:S04]  /*c540*/  SHFL.BFLY PT, R67, R28, 0x2, 0x1f ;  /* 0x0c401f001c437f89 */ /* 0x000e2800000e0000 */
[----:B------:R-:W-:Y:S08]  /*c550*/  MUFU.EX2 R162, R59 ;  /* 0x0000003b00a27308 */ /* 0x000ff00000000800 */
[----:B------:R-:W-:Y:S08]  /*c560*/  MUFU.EX2 R57, R57 ;  /* 0x0000003900397308 */ /* 0x000ff00000000800 */
[----:B------:R-:W-:Y:S01]  /*c570*/  MUFU.EX2 R156, R55 ;  /* 0x00000037009c7308 */ /* 0x000fe20000000800 */
[----:B0-----:R-:W-:-:S07]  /*c580*/  FMNMX.FTZ R67, R28, R67, !PT ;  /* 0x000000431c437209 */ /* 0x001fce0007810000 */
[----:B------:R0:W-:Y:S01]  /*c590*/  MUFU.EX2 R28, R27 ;  /* 0x0000001b001c7308 */ /* 0x0001e20000000800 */
[----:B------:R-:W1:Y:S07]  /*c5a0*/  SHFL.BFLY PT, R24, R67, 0x1, 0x1f ;  /* 0x0c201f0043187f89 */ /* 0x000e6e00000e0000 */
[----:B------:R-:W2:Y:S01]  /*c5b0*/  MUFU.EX2 R53, R53 ;  /* 0x0000003500357308 */ /* 0x000ea20000000800 */
[----:B0-----:R-:W-:-:S04]  /*c5c0*/  FADD.FTZ R27, R69, R44 ;  /* 0x0000002c451b7221 */ /* 0x001fc80000010000 */
[----:B------:R-:W-:-:S03]  /*c5d0*/  FADD.FTZ R46, R26, R27 ;  /* 0x0000001b1a2e7221 */ /* 0x000fc60000010000 */
[----:B------:R-:W-:Y:S08]  /*c5e0*/  MUFU.EX2 R25, R25 ;  /* 0x0000001900197308 */ /* 0x000ff00000000800 */
[----:B------:R-:W0:Y:S01]  /*c5f0*/  MUFU.EX2 R30, R30 ;  /* 0x0000001e001e7308 */ /* 0x000e220000000800 */
[----:B-1----:R-:W-:Y:S02]  /*c600*/  FMNMX.FTZ R15, R67, R24, !PT ;  /* 0x00000018430f7209 */ /* 0x002fe40007810000 */
[----:B--2---:R-:W-:-:S02]  /*c610*/  F2FP.F16.F32.PACK_AB R158, R28, R53 ;  /* 0x000000351c9e723e */ /* 0x004fc400000000ff */
[C---:B------:R-:W-:Y:S01]  /*c620*/  FSETP.NEU.FTZ.AND P3, PT, R15.reuse, -INF , PT ;  /* 0xff8000000f00780b */ /* 0x040fe20003f7d000 */
[----:B------:R-:W-:Y:S02]  /*c630*/  FMUL.FTZ R24, R15, R20 ;  /* 0x000000140f187220 */ /* 0x000fe40000410000 */
[----:B------:R-:W-:Y:S03]  /*c640*/  MUFU.EX2 R3, R3 ;  /* 0x0000000300037308 */ /* 0x000fe60000000800 */
[----:B------:R-:W-:-:S05]  /*c650*/  FSEL R32, R24, RZ, P3 ;  /* 0x000000ff18207208 */ /* 0x000fca0001800000 */
[-CC-:B------:R-:W-:Y:S01]  /*c660*/  FFMA.FTZ R0, R0, R20.reuse, -R32.reuse ;  /* 0x0000001400007223 */ /* 0x180fe20000010820 */
        /* <DEDUP_REMOVED lines=14> */
[-CC-:B------:R-:W-:Y:S01]  /*c750*/  FFMA.FTZ R75, R75, R20.reuse, -R32.reuse ;  /* 0x000000144b4b7223 */ /* 0x180fe20000010820 */
[-CC-:B------:R-:W-:Y:S01]  /*c760*/  FFMA.FTZ R71, R71, R20.reuse, -R32.reuse ;  /* 0x0000001447477223 */ /* 0x180fe20000010820 */
[----:B------:R-:W-:Y:S01]  /*c770*/  FFMA.FTZ R32, R77, R20, -R32 ;  /* 0x000000144d207223 */ /* 0x000fe20000010820 */
[----:B0-----:R-:W-:-:S04]  /*c780*/  F2FP.F16.F32.PACK_AB R152, R30, R25 ;  /* 0x000000191e98723e */ /* 0x001fc800000000ff */
[----:B------:R-:W0:Y:S08]  /*c790*/  MUFU.EX2 R33, R33 ;  /* 0x0000002100217308 */ /* 0x000e300000000800 */
[----:B------:R-:W2:Y:S01]  /*c7a0*/  MUFU.EX2 R34, R35 ;  /* 0x0000002300227308 */ /* 0x000ea20000000800 */
[----:B-1----:R-:W-:Y:S01]  /*c7b0*/  FADD.FTZ R44, R0, R31 ;  /* 0x0000001f002c7221 */ /* 0x002fe20000010000 */
[----:B------:R-:W-:-:S06]  /*c7c0*/  F2FP.F16.F32.PACK_AB R165, R31, R0 ;  /* 0x000000001fa5723e */ /* 0x000fcc00000000ff */
[----:B------:R-:W-:Y:S01]  /*c7d0*/  MUFU.EX2 R37, R37 ;  /* 0x0000002500257308 */ /* 0x000fe20000000800 */
[----:B0-----:R-:W-:-:S07]  /*c7e0*/  FADD.FTZ R27, R33, R44 ;  /* 0x0000002c211b7221 */ /* 0x001fce0000010000 */
[----:B------:R-:W0:Y:S01]  /*c7f0*/  MUFU.EX2 R36, R39 ;  /* 0x0000002700247308 */ /* 0x000e220000000800 */
[----:B--2---:R-:W-:-:S05]  /*c800*/  F2FP.F16.F32.PACK_AB R167, R34, R33 ;  /* 0x0000002122a7723e */ /* 0x004fca00000000ff */
[----:B------:R1:W-:Y:S02]  /*c810*/  STSM.16.M88.4 [R196+0x26800], R164 ;  /* 0x026800a4c4007844 */ /* 0x0003e40000000200 */
[----:B------:R-:W-:Y:S08]  /*c820*/  MUFU.EX2 R41, R41 ;  /* 0x0000002900297308 */ /* 0x000ff00000000800 */
[----:B------:R2:W3:Y:S01]  /*c830*/  MUFU.EX2 R24, R29 ;  /* 0x0000001d00187308 */ /* 0x0004e20000000800 */
[----:B0-----:R-:W-:-:S07]  /*c840*/  F2FP.F16.F32.PACK_AB R161, R36, R37 ;  /* 0x0000002524a1723e */ /* 0x001fce00000000ff */
[----:B------:R-:W0:Y:S01]  /*c850*/  MUFU.EX2 R38, R43 ;  /* 0x0000002b00267308 */ /* 0x000e220000000800 */
[----:B--2---:R-:W-:Y:S01]  /*c860*/  FADD.FTZ R29, R65, R46 ;  /* 0x0000002e411d7221 */ /* 0x004fe20000010000 */
[----:B------:R-:W-:-:S03]  /*c870*/  FADD.FTZ R46, R34, R27 ;  /* 0x0000001b222e7221 */ /* 0x000fc60000010000 */
[C---:B------:R-:W-:Y:S01]  /*c880*/  FADD.FTZ R48, R160.reuse, R29 ;  /* 0x0000001da0307221 */ /* 0x040fe20000010000 */
[----:B------:R-:W-:Y:S01]  /*c890*/  FADD.FTZ R27, R37, R46 ;  /* 0x0000002e251b7221 */ /* 0x000fe20000010000 */
[----:B------:R-:W-:Y:S01]  /*c8a0*/  F2FP.F16.F32.PACK_AB R160, R160, R65 ;  /* 0x00000041a0a0723e */ /* 0x000fe200000000ff */
[----:B------:R-:W2:Y:S01]  /*c8b0*/  MUFU.EX2 R45, R45 ;  /* 0x0000002d002d7308 */ /* 0x000ea20000000800 */
[----:B------:R-:W-:Y:S01]  /*c8c0*/  FADD.FTZ R29, R61, R48 ;  /* 0x000000303d1d7221 */ /* 0x000fe20000010000 */
[----:B------:R-:W-:Y:S01]  /*c8d0*/  FADD.FTZ R46, R36, R27 ;  /* 0x0000001b242e7221 */ /* 0x000fe20000010000 */
[----:B---3--:R-:W-:Y:S02]  /*c8e0*/  F2FP.F16.F32.PACK_AB R154, R24, R3 ;  /* 0x00000003189a723e */ /* 0x008fe400000000ff */
[C---:B------:R-:W-:Y:S01]  /*c8f0*/  FADD.FTZ R48, R162.reuse, R29 ;  /* 0x0000001da2307221 */ /* 0x040fe20000010000 */
[----:B------:R-:W-:Y:S01]  /*c900*/  FADD.FTZ R27, R41, R46 ;  /* 0x0000002e291b7221 */ /* 0x000fe20000010000 */
[----:B------:R-:W-:Y:S01]  /*c910*/  F2FP.F16.F32.PACK_AB R162, R162, R61 ;  /* 0x0000003da2a2723e */ /* 0x000fe200000000ff */
[----:B------:R-:W3:Y:S01]  /*c920*/  MUFU.EX2 R40, R47 ;  /* 0x0000002f00287308 */ /* 0x000ee20000000800 */
[----:B------:R-:W-:Y:S01]  /*c930*/  FADD.FTZ R29, R57, R48 ;  /* 0x00000030391d7221 */ /* 0x000fe20000010000 */
[C---:B0-----:R-:W-:Y:S01]  /*c940*/  FADD.FTZ R26, R38.reuse, R27 ;  /* 0x0000001b261a7221 */ /* 0x041fe20000010000 */
[----:B------:R-:W-:-:S02]  /*c950*/  F2FP.F16.F32.PACK_AB R163, R38, R41 ;  /* 0x0000002926a3723e */ /* 0x000fc400000000ff */
[C---:B------:R-:W-:Y:S01]  /*c960*/  FADD.FTZ R46, R156.reuse, R29 ;  /* 0x0000001d9c2e7221 */ /* 0x040fe20000010000 */
[----:B------:R-:W-:Y:S02]  /*c970*/  F2FP.F16.F32.PACK_AB R156, R156, R57 ;  /* 0x000000399c9c723e */ /* 0x000fe400000000ff */
[----:B------:R-:W0:Y:S01]  /*c980*/  MUFU.EX2 R49, R49 ;  /* 0x0000003100317308 */ /* 0x000e220000000800 */
[----:B--2---:R-:W-:Y:S01]  /*c990*/  FADD.FTZ R27, R45, R26 ;  /* 0x0000001a2d1b7221 */ /* 0x004fe20000010000 */
[----:B------:R1:W-:Y:S06]  /*c9a0*/  STSM.16.M88.4 [R197], R160 ;  /* 0x000000a0c5007844 */ /* 0x0003ec0000000200 */
[----:B------:R-:W2:Y:S01]  /*c9b0*/  MUFU.EX2 R42, R51 ;  /* 0x00000033002a7308 */ /* 0x000ea20000000800 */
[C---:B---3--:R-:W-:Y:S01]  /*c9c0*/  FADD.FTZ R0, R40.reuse, R27 ;  /* 0x0000001b28007221 */ /* 0x048fe20000010000 */
[----:B------:R-:W-:Y:S01]  /*c9d0*/  FADD.FTZ R27, R53, R46 ;  /* 0x0000002e351b7221 */ /* 0x000fe20000010000 */
[----:B------:R-:W-:-:S03]  /*c9e0*/  F2FP.F16.F32.PACK_AB R157, R40, R45 ;  /* 0x0000002d289d723e */ /* 0x000fc600000000ff */
[----:B------:R-:W-:Y:S02]  /*c9f0*/  FADD.FTZ R28, R28, R27 ;  /* 0x0000001b1c1c7221 */ /* 0x000fe40000010000 */
[----:B------:R-:W-:Y:S01]  /*ca00*/  MUFU.EX2 R73, R73 ;  /* 0x0000004900497308 */ /* 0x000fe20000000800 */
[----:B0-----:R-:W-:Y:S01]  /*ca10*/  FADD.FTZ R29, R49, R0 ;  /* 0x00000000311d7221 */ /* 0x001fe20000010000 */
[----:B------:R-:W-:-:S04]  /*ca20*/  FADD.FTZ R25, R25, R28 ;  /* 0x0000001c19197221 */ /* 0x000fc80000010000 */
[----:B------:R-:W-:Y:S02]  /*ca30*/  FADD.FTZ R30, R30, R25 ;  /* 0x000000191e1e7221 */ /* 0x000fe40000010000 */
[----:B------:R-:W0:Y:S01]  /*ca40*/  MUFU.EX2 R44, R75 ;  /* 0x0000004b002c7308 */ /* 0x000e220000000800 */
[C---:B--2---:R-:W-:Y:S01]  /*ca50*/  F2FP.F16.F32.PACK_AB R159, R42.reuse, R49 ;  /* 0x000000312a9f723e */ /* 0x044fe200000000ff */
[----:B------:R-:W-:Y:S01]  /*ca60*/  FADD.FTZ R42, R42, R29 ;  /* 0x0000001d2a2a7221 */ /* 0x000fe20000010000 */
[----:B------:R-:W-:-:S03]  /*ca70*/  FADD.FTZ R3, R3, R30 ;  /* 0x0000001e03037221 */ /* 0x000fc60000010000 */
[----:B------:R1:W-:Y:S01]  /*ca80*/  STSM.16.M88.4 [R199], R156 ;  /* 0x0000009cc7007844 */ /* 0x0003e20000000200 */
[----:B------:R-:W-:Y:S01]  /*ca90*/  FADD.FTZ R0, R24, R3 ;  /* 0x0000000318007221 */ /* 0x000fe20000010000 */
[----:B------:R-:W-:Y:S08]  /*caa0*/  MUFU.EX2 R71, R71 ;  /* 0x0000004700477308 */ /* 0x000ff00000000800 */
[----:B------:R-:W2:Y:S01]  /*cab0*/  MUFU.EX2 R32, R32 ;  /* 0x0000002000207308 */ /* 0x000ea20000000800 */
[----:B0-----:R-:W-:Y:S01]  /*cac0*/  F2FP.F16.F32.PACK_AB R153, R44, R73 ;  /* 0x000000492c99723e */ /* 0x001fe200000000ff */
[----:B------:R-:W-:-:S04]  /*cad0*/  FADD.FTZ R73, R73, R42 ;  /* 0x0000002a49497221 */ /* 0x000fc80000010000 */
[----:B------:R-:W-:Y:S01]  /*cae0*/  FADD.FTZ R44, R44, R73 ;  /* 0x000000492c2c7221 */ /* 0x000fe20000010000 */
[----:B--2---:R-:W-:-:S03]  /*caf0*/  F2FP.F16.F32.PACK_AB R155, R32, R71 ;  /* 0x00000047209b723e */ /* 0x004fc600000000ff */
[----:B------:R-:W-:Y:S02]  /*cb00*/  FADD.FTZ R71, R71, R44 ;  /* 0x0000002c47477221 */ /* 0x000fe40000010000 */
[----:B------:R1:W-:Y:S02]  /*cb10*/  STSM.16.M88.4 [R198], R152 ;  /* 0x00000098c6007844 */ /* 0x0003e40000000200 */
[----:B------:R-:W-:Y:S01]  /*cb20*/  FADD.FTZ R3, R32, R71 ;  /* 0x0000004720037221 */ /* 0x000fe20000010000 */
[----:B------:R-:W-:Y:S06]  /*cb30*/  @!P0 BRA `(.L_x_2791) ;  /* 0x0000000000048947 */ /* 0x000fec0003800000 */
[----:B------:R-:W-:Y:S01]  /*cb40*/  BPT.TRAP 0x1 ;  /* 0x000000040000795c */ /* 0x000fe20000300000 */
.L_x_2791:
[----:B------:R0:W2:Y:S01]  /*cb50*/  SYNCS.PHASECHK.TRANS64.TRYWAIT P3, [R12+URZ+0x28c50], R21 ;  /* 0x028c50150c0075a7 */ /* 0x0000a2000806017f */
[----:B------:R-:W-:Y:S05]  /*cb60*/  @!P0 BRA `(.L_x_2792) ;  /* 0x0000000000048947 */ /* 0x000fea0003800000 */
[----:B------:R-:W-:Y:S01]  /*cb70*/  BPT.TRAP 0x1 ;  /* 0x000000040000795c */ /* 0x000fe20000300000 */
.L_x_2792:
[----:B------:R-:W3:Y:S01]  /*cb80*/  @P2 LDC R27, c[0x0][0x44c] ;  /* 0x00011300ff1b2b82 */ /* 0x000ee20000000800 */
[----:B------:R-:W-:Y:S01]  /*cb90*/  ULDC UR40, c[0x0][0x9e4] ;  /* 0x0002790000287ab9 */ /* 0x000fe20000000800 */
[----:B------:R-:W-:Y:S01]  /*cba0*/  ULDC UR44, c[0x0][0x9d8] ;  /* 0x00027600002c7ab9 */ /* 0x000fe20000000800 */
[----:B------:R-:W-:Y:S01]  /*cbb0*/  ULDC UR39, c[0x0][0x988] ;  /* 0x0002620000277ab9 */ /* 0x000fe20000000800 */
[----:B------:R-:W-:Y:S01]  /*cbc0*/  ULDC UR41, c[0x0][0x9e0] ;  /* 0x0002780000297ab9 */ /* 0x000fe20000000800 */
[----:B------:R-:W-:Y:S01]  /*cbd0*/  BSSY B0, `(.L_x_2793) ;  /* 0x0000006000007945 */ /* 0x000fe20003800000 */
[----:B------:R-:W-:Y:S02]  /*cbe0*/  IMAD R28, R18, 0x1000, R190 ;  /* 0x00001000121c7824 */ /* 0x000fe400078e02be */
[----:B------:R-:W4:Y:S01]  /*cbf0*/  @P2 LDC R30, c[0x0][0x450] ;  /* 0x00011400ff1e2b82 */ /* 0x000f220000000800 */
[----:B--2---:R-:W-:Y:S05]  /*cc00*/  @P3 BRA `(.L_x_2794) ;  /* 0x0000000000083947 */ /* 0x004fea0003800000 */
[----:B------:R-:W2:Y:S02]  /*cc10*/  SYNCS.PHASECHK.TRANS64.TRYWAIT P3, [R12+URZ+0x28c50], R21 ;  /* 0x028c50150c0075a7 */ /* 0x000ea4000806017f */
[----:B--2---:R-:W-:Y:S05]  /*cc20*/  @!P3 BRA `(.L_x_2795) ;  /* 0x0000017400ecb947 */ /* 0x004fea0003800000 */
.L_x_2794:
[----:B------:R-:W-:Y:S05]  /*cc30*/  BSYNC B0 ;  /* 0x0000000000007941 */ /* 0x000fea0003800000 */
.L_x_2793:
[----:B------:R-:W-:Y:S01]  /*cc40*/  IMAD.MOV.U32 R24, RZ, RZ, R28 ;  /* 0x000000ffff187224 */ /* 0x000fe200078e001c */
[----:B------:R-:W-:Y:S01]  /*cc50*/  UISETP.NE.AND UP0, UPT, UR48, URZ, UPT ;  /* 0x0000003f3000728c */ /* 0x000fe2000bf05270 */
[----:B------:R-:W-:Y:S02]  /*cc60*/  IMAD.MOV.U32 R25, RZ, RZ, 0x40000040 ;  /* 0x40000040ff197424 */ /* 0x000fe400078e00ff */
[----:B---3--:R-:W-:Y:S01]  /*cc70*/  @P2 IMAD.HI.U32 R27, R192, R27, RZ ;  /* 0x0000001bc01b2227 */ /* 0x008fe200078e00ff */
[----:B------:R-:W-:Y:S02]  /*cc80*/  R2UR UR6, R24 ;  /* 0x00000000180672ca */ /* 0x000fe400000e0000 */
[C---:B------:R-:W-:Y:S01]  /*cc90*/  R2UR UR7, R25.reuse ;  /* 0x00000000190772ca */ /* 0x040fe200000e0000 */
[----:B0-2---:R-:W-:Y:S01]  /*cca0*/  IMAD.MOV.U32 R21, RZ, RZ, R192 ;  /* 0x000000ffff157224 */ /* 0x005fe200078e00c0 */
[----:B----4-:R-:W-:Y:S01]  /*ccb0*/  @P2 SHF.R.U32.HI R21, RZ, R30, R27 ;  /* 0x0000001eff152219 */ /* 0x010fe2000001161b */
[C---:B------:R-:W-:Y:S01]  /*ccc0*/  VIADD R24, R28.reuse, 0x80 ;  /* 0x000000801c187836 */ /* 0x040fe20000000000 */
[----:B------:R-:W-:Y:S01]  /*ccd0*/  R2UR UR11, R25 ;  /* 0x00000000190b72ca */ /* 0x000fe200000e0000 */
[C---:B------:R-:W-:Y:S01]  /*cce0*/  VIADD R26, R28.reuse, 0x100 ;  /* 0x000001001c1a7836 */ /* 0x040fe20000000000 */
[----:B------:R-:W-:Y:S01]  /*ccf0*/  PLOP3.LUT P3, PT, PT, PT, UP0, 0x40, 0x0 ;  /* 0x000000000000781c */ /* 0x000fe20003f6e808 */
[----:B------:R-:W-:Y:S01]  /*cd00*/  VIADD R28, R28, 0x180 ;  /* 0x000001801c1c7836 */ /* 0x000fe20000000000 */
[----:B------:R-:W-:Y:S01]  /*cd10*/  R2UR UR10, R24 ;  /* 0x00000000180a72ca */ /* 0x000fe200000e0000 */
[----:B------:R-:W-:Y:S01]  /*cd20*/  IMAD.MOV.U32 R27, RZ, RZ, 0x40000040 ;  /* 0x40000040ff1b7424 */ /* 0x000fe200078e00ff */
[----:B------:R-:W-:Y:S01]  /*cd30*/  R2UR UR14, R26 ;  /* 0x000000001a0e72ca */ /* 0x000fe200000e0000 */
[----:B------:R-:W-:Y:S01]  /*cd40*/  IMAD.MOV.U32 R29, RZ, RZ, 0x40000040 ;  /* 0x40000040ff1d7424 */ /* 0x000fe200078e00ff */
[----:B------:R-:W-:Y:S01]  /*cd50*/  R2UR UR18, R28 ;  /* 0x000000001c1272ca */ /* 0x000fe200000e0000 */
[----:B------:R-:W-:Y:S01]  /*cd60*/  @!P1 VIADD R12, R12, 0x28c60 ;  /* 0x00028c600c0c9836 */ /* 0x000fe20000000000 */
[----:B------:R-:W-:-:S02]  /*cd70*/  R2UR UR15, R27 ;  /* 0x000000001b0f72ca */ /* 0x000fc400000e0000 */
[----:B------:R-:W-:Y:S02]  /*cd80*/  R2UR UR19, R29 ;  /* 0x000000001d1372ca */ /* 0x000fe400000e0000 */
[----:B-----5:R-:W-:Y:S01]  /*cd90*/  WARPGROUP.ARRIVE ;  /* 0x00000000000079c5 */ /* 0x020fe20000000000 */
[----:B------:R-:W-:Y:S02]  /*cda0*/  @!P1 PRMT R12, RZ, 0x654, R12 ;  /* 0x00000654ff0c9816 */ /* 0x000fe4000000000c */
[----:B------:R-:W-:-:S03]  /*cdb0*/  IADD3 R21, R21, R23, -R22 ;  /* 0x0000001715157210 */ /* 0x000fc60007ffe816 */
        /* <DEDUP_REMOVED lines=19> */
[----:B0-----:R-:W0:Y:S01]  /*cef0*/  FENCE.VIEW.ASYNC.S ;  /* 0x00000000000073c6 */ /* 0x001e220000000000 */
[----:B-1----:R-:W-:Y:S01]  /*cf00*/  VIADD R152, R21, UR46 ;  /* 0x0000002e15987c36 */ /* 0x002fe20008000000 */
[----:B0-----:R-:W-:Y:S01]  /*cf10*/  NOP ;  /* 0x0000000000007918 */ /* 0x001fe20000000000 */
[----:B------:R-:W-:Y:S06]  /*cf20*/  BAR.ARV 0xe, 0x100 ;  /* 0x0384000000007b1d */ /* 0x000fec0000002000 */
[----:B------:R0:W-:Y:S02]  /*cf30*/  @!P1 SYNCS.ARRIVE.TRANS64.RED.A1T0 RZ, [R12+URZ], RZ ;  /* 0x000000ff0cff99a7 */ /* 0x0001e4000810043f */
[----:B0-----:R-:W-:Y:S01]  /*cf40*/  VIADD R12, R168, 0xfffffffe ;  /* 0xfffffffea80c7836 */ /* 0x001fe20000000000 */
[----:B------:R-:W-:Y:S06]  /*cf50*/  @P3 BRA `(.L_x_2796) ;  /* 0x0000000000543947 */ /* 0x000fec0003800000 */
[C---:B------:R-:W-:Y:S01]  /*cf60*/  ISETP.GT.AND P3, PT, R21.reuse, RZ, PT ;  /* 0x000000ff1500720c */ /* 0x040fe20003f64270 */
[----:B------:R-:W-:Y:S01]  /*cf70*/  BSSY B0, `(.L_x_2797) ;  /* 0x0000010000007945 */ /* 0x000fe20003800000 */
[----:B------:R-:W-:-:S11]  /*cf80*/  VIADD R153, R21, 0xffffffff ;  /* 0xffffffff15997836 */ /* 0x000fd60000000000 */
[----:B------:R-:W-:Y:S05]  /*cf90*/  @P3 BRA `(.L_x_2798) ;  /* 0x0000000000203947 */ /* 0x000fea0003800000 */
[----:B------:R-:W-:Y:S01]  /*cfa0*/  UISETP.NE.AND UP0, UPT, UR47, 0x1, UPT ;  /* 0x000000012f00788c */ /* 0x000fe2000bf05270 */
[----:B------:R-:W-:-:S05]  /*cfb0*/  IMAD.MOV R21, RZ, RZ, -R21 ;  /* 0x000000ffff157224 */ /* 0x000fca00078e0a15 */
[----:B------:R-:W-:-:S05]  /*cfc0*/  PLOP3.LUT P3, PT, PT, PT, UP0, 0x80, 0x0 ;  /* 0x000000000000781c */ /* 0x000fca0003f6f008 */
[----:B------:R-:W-:-:S08]  /*cfd0*/  @UP0 ULDC.64 UR4, c[0x0][0x9e8] ;  /* 0x00027a0000040ab9 */ /* 0x000fd00000000a00 */
[----:B------:R-:W-:-:S05]  /*cfe0*/  @P3 IMAD.HI.U32 R153, R21, UR4, RZ ;  /* 0x0000000415993c27 */ /* 0x000fca000f8e00ff */
[----:B------:R-:W-:-:S04]  /*cff0*/  @P3 SHF.R.U32.HI R21, RZ, UR5, R153 ;  /* 0x00000005ff153c19 */ /* 0x000fc80008011699 */
[----:B------:R-:W-:Y:S01]  /*d000*/  LOP3.LUT R153, RZ, R21, RZ, 0x33, !PT ;  /* 0x00000015ff997212 */ /* 0x000fe200078e33ff */
[----:B------:R-:W-:Y:S06]  /*d010*/  BRA `(.L_x_2799) ;  /* 0x0000000000147947 */ /* 0x000fec0003800000 */
.L_x_2798:
[----:B------:R-:W-:-:S06]  /*d020*/  UISETP.NE.AND UP0, UPT, UR47, 0x1, UPT ;  /* 0x000000012f00788c */ /* 0x000fcc000bf05270 */
[----:B------:R-:W-:-:S05]  /*d030*/  PLOP3.LUT P3, PT, PT, PT, UP0, 0x80, 0x0 ;  /* 0x000000000000781c */ /* 0x000fca0003f6f008 */
[----:B------:R-:W-:-:S08]  /*d040*/  @UP0 ULDC.64 UR4, c[0x0][0x9e8] ;  /* 0x00027a0000040ab9 */ /* 0x000fd00000000a00 */
[----:B------:R-:W-:-:S05]  /*d050*/  @P3 IMAD.HI.U32 R21, R153, UR4, RZ ;  /* 0x0000000499153c27 */ /* 0x000fca000f8e00ff */
[----:B------:R-:W-:-:S07]  /*d060*/  @P3 SHF.R.U32.HI R153, RZ, UR5, R21 ;  /* 0x00000005ff993c19 */ /* 0x000fce0008011615 */
.L_x_2799:
[----:B------:R-:W-:Y:S05]  /*d070*/  BSYNC B0 ;  /* 0x0000000000007941 */ /* 0x000fea0003800000 */
.L_x_2797:
[----:B------:R-:W-:-:S04]  /*d080*/  IMAD.U32 R21, RZ, RZ, UR47 ;  /* 0x0000002fff157e24 */ /* 0x000fc8000f8e00ff */
[----:B------:R-:W-:-:S05]  /*d090*/  IMAD R153, R153, R21, UR47 ;  /* 0x0000002f99997e24 */ /* 0x000fca000f8e0215 */
[----:B------:R-:W-:-:S07]  /*d0a0*/  VIMNMX R152, R152, R153, PT ;  /* 0x0000009998987248 */ /* 0x000fce0003fe0100 */
.L_x_2796:
[----:B------:R-:W-:Y:S01]  /*d0b0*/  SHF.R.S32.HI R21, RZ, 0x1f, R152 ;  /* 0x0000001fff157819 */ /* 0x000fe20000011498 */
[----:B------:R-:W-:Y:S03]  /*d0c0*/  BSSY B1, `(.L_x_2800) ;  /* 0x0000290000017945 */ /* 0x000fe60003800000 */
[----:B------:R-:W-:-:S04]  /*d0d0*/  LEA.HI R21, R21, R152, RZ, 0x6 ;  /* 0x0000009815157211 */ /* 0x000fc800078f30ff */
[----:B------:R-:W-:-:S04]  /*d0e0*/  SHF.R.S32.HI R21, RZ, 0x6, R21 ;  /* 0x00000006ff157819 */ /* 0x000fc80000011415 */
[----:B------:R-:W-:-:S04]  /*d0f0*/  VIMNMX R213, R202, R21, !PT ;  /* 0x00000015cad57248 */ /* 0x000fc80007fe0100 */
[----:B------:R-:W-:-:S13]  /*d100*/  ISETP.GE.AND P3, PT, R12, R213, PT ;  /* 0x000000d50c00720c */ /* 0x000fda0003f66270 */
[----:B------:R-:W-:Y:S05]  /*d110*/  @!P3 BRA `(.L_x_2801) ;  /* 0x000000280028b947 */ /* 0x000fea0003800000 */
[----:B------:R-:W-:Y:S01]  /*d120*/  BSSY B0, `(.L_x_2802) ;  /* 0x0000286000007945 */ /* 0x000fe20003800000 */
.L_x_2821:
[----:B------:R-:W-:-:S05]  /*d130*/  VIADD R214, R18, 0x1 ;  /* 0x0000000112d67836 */ /* 0x000fca0000000000 */
[----:B------:R-:W-:-:S04]  /*d140*/  ISETP.NE.AND P3, PT, R214, 0x2, PT ;  /* 0x00000002d600780c */ /* 0x000fc80003f65270 */
[----:B------:R-:W-:Y:S02]  /*d150*/  SEL R20, RZ, 0x1, P3 ;  /* 0x00000001ff147807 */ /* 0x000fe40001800000 */
[----:B------:R-:W-:Y:S02]  /*d160*/  SEL R214, R214, RZ, P3 ;  /* 0x000000ffd6d67207 */ /* 0x000fe40001800000 */
[----:B------:R-:W-:Y:S01]  /*d170*/  LOP3.LUT R19, R19, R20, RZ, 0x3c, !PT ;  /* 0x0000001413137212 */ /* 0x000fe200078e3cff */
[----:B0-----:R-:W-:Y:S06]  /*d180*/  @!P0 BRA `(.L_x_2803) ;  /* 0x0000000000048947 */ /* 0x001fec0003800000 */
[----:B------:R-:W-:Y:S01]  /*d190*/  BPT.TRAP 0x1 ;  /* 0x000000040000795c */ /* 0x000fe20000300000 */
.L_x_2803:
[----:B------:R-:W-:Y:S01]  /*d1a0*/  IMAD R215, R214, 0x8, R2 ;  /* 0x00000008d6d77824 */ /* 0x000fe200078e0202 */
[----:B------:R-:W-:-:S04]  /*d1b0*/  SHF.L.U32 R216, R19, 0x1f, RZ ;  /* 0x0000001f13d87819 */ /* 0x000fc800000006ff */
[----:B------:R0:W1:Y:S01]  /*d1c0*/  SYNCS.PHASECHK.TRANS64.TRYWAIT P3, [R215+URZ+0x28c30], R216 ;  /* 0x028c30d8d70075a7 */ /* 0x000062000806017f */
[----:B------:R-:W-:Y:S05]  /*d1d0*/  @!P0 BRA `(.L_x_2804) ;  /* 0x0000000000048947 */ /* 0x000fea0003800000 */
[----:B------:R-:W-:Y:S01]  /*d1e0*/  BPT.TRAP 0x1 ;  /* 0x000000040000795c */ /* 0x000fe20000300000 */
.L_x_2804:
[----:B------:R-:W-:Y:S01]  /*d1f0*/  BSSY B2, `(.L_x_2805) ;  /* 0x0000006000027945 */ /* 0x000fe20003800000 */
[----:B------:R-:W-:Y:S02]  /*d200*/  IMAD R20, R214, 0x200, R13 ;  /* 0x00000200d6147824 */ /* 0x000fe400078e020d */
[----:B------:R-:W-:Y:S01]  /*d210*/  IMAD.MOV.U32 R21, RZ, RZ, 0x40000040 ;  /* 0x40000040ff157424 */ /* 0x000fe200078e00ff */
[----:B-1----:R-:W-:Y:S06]  /*d220*/  @P3 BRA `(.L_x_2806) ;  /* 0x0000000000083947 */ /* 0x002fec0003800000 */
[----:B------:R-:W1:Y:S02]  /*d230*/  SYNCS.PHASECHK.TRANS64.TRYWAIT P3, [R215+URZ+0x28c30], R216 ;  /* 0x028c30d8d70075a7 */ /* 0x000e64000806017f */
[----:B-1----:R-:W-:Y:S05]  /*d240*/  @!P3 BRA `(.L_x_2807) ;  /* 0x000001700078b947 */ /* 0x002fea0003800000 */
.L_x_2806:
[----:B------:R-:W-:Y:S05]  /*d250*/  BSYNC B2 ;  /* 0x0000000000027941 */ /* 0x000fea0003800000 */
.L_x_2805:
[C---:B------:R-:W-:Y:S01]  /*d260*/  R2UR UR6, R20.reuse ;  /* 0x00000000140672ca */ /* 0x040fe200000e0000 */
[----:B------:R-:W-:Y:S01]  /*d270*/  WARPGROUP.ARRIVE ;  /* 0x00000000000079c5 */ /* 0x000fe20000000000 */
[----:B------:R-:W-:Y:S01]  /*d280*/  R2UR UR7, R21 ;  /* 0x00000000150772ca */ /* 0x000fe200000e0000 */
[----:B------:R-:W-:Y:S01]  /*d290*/  VIADD R206, R20, 0x2 ;  /* 0x0000000214ce7836 */ /* 0x000fe20000000000 */
[----:B------:R-:W-:Y:S01]  /*d2a0*/  R2UR UR4, R4 ;  /* 0x00000000040472ca */ /* 0x000fe200000e0000 */
[----:B------:R-:W-:Y:S01]  /*d2b0*/  IMAD.MOV.U32 R207, RZ, RZ, 0x40000040 ;  /* 0x40000040ffcf7424 */ /* 0x000fe200078e00ff */
[----:B------:R-:W-:Y:S01]  /*d2c0*/  R2UR UR5, R5 ;  /* 0x00000000050572ca */ /* 0x000fe200000e0000 */
[----:B------:R-:W-:Y:S01]  /*d2d0*/  IMAD.MOV.U32 R21, RZ, RZ, 0x40000040 ;  /* 0x40000040ff157424 */ /* 0x000fe200078e00ff */
[----:B------:R-:W-:-:S06]  /*d2e0*/  UISETP.NE.AND UP0, UPT, UR48, URZ, UPT ;  /* 0x0000003f3000728c */ /* 0x000fcc000bf05270 */
[----:B------:R-:W-:-:S05]  /*d2f0*/  PLOP3.LUT P3, PT, PT, PT, UP0, 0x40, 0x0 ;  /* 0x000000000000781c */ /* 0x000fca0003f6e808 */
[----:B------:R-:W-:Y:S01]  /*d300*/  HGMMA.64x64x16.F32 R152, gdesc[UR4], RZ, !UPT, gsb0 ;  /* 0x00e00000049879f0 */ /* 0x000fe2000c0008ff */
        /* <DEDUP_REMOVED lines=12> */
[----:B------:R-:W-:Y:S02]  /*d3d0*/  R2UR UR7, R207 ;  /* 0x00000000cf0772ca */ /* 0x000fe400000e0000 */
[----:B------:R-:W-:Y:S02]  /*d3e0*/  R2UR UR4, R8 ;  /* 0x00000000080472ca */ /* 0x000fe400000e0000 */
[----:B------:R-:W-:Y:S01]  /*d3f0*/  R2UR UR5, R9 ;  /* 0x00000000090572ca */ /* 0x000fe200000e0000 */
[----:B------:R-:W-:Y:S02]  /*d400*/  WARPGROUP.DEPBAR.LE gsb0, 0x0 ;  /* 0x00008000000079c5 */ /* 0x000fe40000010000 */
[----:B------:R-:W-:-:S10]  /*d410*/  WARPGROUP.ARRIVE ;  /* 0x00000000000079c5 */ /* 0x000fd40000000000 */
[----:B------:R-:W-:Y:S01]  /*d420*/  HGMMA.64x64x16.F32 R152, gdesc[UR4], R152, gsb0 ;  /* 0x00e00000049879f0 */ /* 0x000fe20008000898 */
[----:B------:R-:W-:Y:S02]  /*d430*/  R2UR UR6, R20 ;  /* 0x00000000140672ca */ /* 0x000fe400000e0000 */
[----:B------:R-:W-:Y:S01]  /*d440*/  R2UR UR7, R21 ;  /* 0x00000000150772ca */ /* 0x000fe200000e0000 */
[----:B------:R-:W2:Y:S01]  /*d450*/  @P2 LDC R20, c[0x0][0x450] ;  /* 0x00011400ff142b82 */ /* 0x000ea20000000800 */
[----:B------:R-:W-:Y:S02]  /*d460*/  R2UR UR4, R6 ;  /* 0x00000000060472ca */ /* 0x000fe400000e0000 */
[----:B------:R-:W-:-:S05]  /*d470*/  R2UR UR5, R7 ;  /* 0x00000000070572ca */ /* 0x000fca00000e0000 */
[----:B------:R-:W3:Y:S02]  /*d480*/  @P2 LDC R21, c[0x0][0x44c] ;  /* 0x00011300ff152b82 */ /* 0x000ee40000000800 */
[----:B---3--:R-:W-:-:S05]  /*d490*/  @P2 IMAD.HI.U32 R21, R206, R21, RZ ;  /* 0x00000015ce152227 */ /* 0x008fca00078e00ff */
[----:B--2---:R-:W-:Y:S01]  /*d4a0*/  @P2 SHF.R.U32.HI R206, RZ, R20, R21 ;  /* 0x00000014ffce2219 */ /* 0x004fe20000011615 */
[----:B------:R-:W-:-:S04]  /*d4b0*/  @!P1 VIADD R20, R215, 0x28c40 ;  /* 0x00028c40d7149836 */ /* 0x000fc80000000000 */
[----:B------:R-:W2:Y:S01]  /*d4c0*/  SHFL.IDX PT, R234, R206, RZ, 0x1c1f ;  /* 0x001c1fffceea7589 */ /* 0x000ea200000e0000 */
[----:B------:R-:W-:Y:S01]  /*d4d0*/  @!P1 PRMT R20, RZ, 0x654, R20 ;  /* 0x00000654ff149816 */ /* 0x000fe20000000014 */
        /* <DEDUP_REMOVED lines=30> */
[----:B------:R-:W-:-:S02]  /*d6c0*/  IMAD.SHL.U32 R178, R12, 0x40, RZ ;  /* 0x000000400cb27824 */ /* 0x000fc400078e00ff */
[----:B------:R-:W-:Y:S01]  /*d6d0*/  FMUL.FTZ R152, R152, UR44 ;  /* 0x0000002c98987c20 */ /* 0x000fe20008410000 */
[----:B------:R-:W-:Y:S01]  /*d6e0*/  FMUL.FTZ R169, R169, UR44 ;  /* 0x0000002ca9a97c20 */ /* 0x000fe20008410000 */
[----:B------:R-:W-:Y:S01]  /*d6f0*/  FMUL.FTZ R177, R177, UR44 ;  /* 0x0000002cb1b17c20 */ /* 0x000fe20008410000 */
[----:B------:R-:W-:Y:S01]  /*d700*/  FMUL.FTZ R180, R181, UR44 ;  /* 0x0000002cb5b47c20 */ /* 0x000fe20008410000 */
[----:B------:R-:W-:Y:S01]  /*d710*/  FMUL.FTZ R175, R182, UR44 ;  /* 0x0000002cb6af7c20 */ /* 0x000fe20008410000 */
[----:B------:R-:W-:Y:S01]  /*d720*/  FMUL.FTZ R176, R183, UR44 ;  /* 0x0000002cb7b07c20 */ /* 0x000fe20008410000 */
[----:B------:R-:W-:Y:S01]  /*d730*/  IADD3 R183, -R186, 0x1, -R178 ;  /* 0x00000001bab77810 */ /* 0x000fe20007ffe9b2 */
[----:B------:R-:W3:Y:S01]  /*d740*/  MUFU.TANH R152, R152 ;  /* 0x0000009800987308 */ /* 0x000ee20000002400 */
[----:B------:R4:W-:Y:S02]  /*d750*/  @!P1 SYNCS.ARRIVE.TRANS64.RED.A1T0 RZ, [R20+URZ], RZ ;  /* 0x000000ff14ff99a7 */ /* 0x0009e4000810043f */
[----:B------:R-:W-:-:S05]  /*d760*/  IADD3 R183, -R22, R183, R23 ;  /* 0x000000b716b77210 */ /* 0x000fca0007ffe117 */
[----:B------:R-:W0:Y:S01]  /*d770*/  MUFU.TANH R207, R207 ;  /* 0x000000cf00cf7308 */ /* 0x000e220000002400 */
[C---:B------:R-:W-:Y:S02]  /*d780*/  VIADD R233, R183.reuse, UR41 ;  /* 0x00000029b7e97c36 */ /* 0x040fe40008000000 */
[----:B------:R-:W-:Y:S02]  /*d790*/  VIADD R183, R183, UR45 ;  /* 0x0000002db7b77c36 */ /* 0x000fe40008000000 */
[C---:B--2---:R-:W-:Y:S02]  /*d7a0*/  IMAD.IADD R182, R234.reuse, 0x1, R233 ;  /* 0x00000001eab67824 */ /* 0x044fe400078e02e9 */
        /* <DEDUP_REMOVED lines=31> */
[----:B--234-:R-:W-:Y:S05]  /*d9a0*/  @P3 BRA `(.L_x_2808) ;  /* 0x0000000000583947 */ /* 0x01cfea0003800000 */
[----:B------:R-:W-:Y:S01]  /*d9b0*/  IADD3 R234, -R22, R23, R234 ;  /* 0x0000001716ea7210 */ /* 0x000fe20007ffe1ea */
[----:B------:R-:W-:Y:S03]  /*d9c0*/  BSSY B2, `(.L_x_2809) ;  /* 0x0000010000027945 */ /* 0x000fe60003800000 */
        /* <DEDUP_REMOVED lines=10> */
.L_x_2810:
[----:B------:R-:W-:-:S05]  /*da70*/  IMAD.U32 R235, RZ, RZ, UR40 ;  /* 0x00000028ffeb7e24 */ /* 0x000fca000f8e00ff */
[----:B------:R-:W-:-:S13]  /*da80*/  ISETP.NE.AND P3, PT, R235, 0x1, PT ;  /* 0x00000001eb00780c */ /* 0x000fda0003f65270 */
[----:B------:R-:W2:Y:S02]  /*da90*/  @P3 LDC.64 R20, c[0x0][0x9e8] ;  /* 0x00027a00ff143b82 */ /* 0x000ea40000000a00 */
[----:B--2---:R-:W-:-:S05]  /*daa0*/  @P3 IMAD.HI.U32 R20, R234, R20, RZ ;  /* 0x00000014ea143227 */ /* 0x004fca00078e00ff */
[----:B------:R-:W-:-:S07]  /*dab0*/  @P3 SHF.R.U32.HI R234, RZ, R21, R20 ;  /* 0x00000015ffea3219 */ /* 0x000fce0000011614 */
.L_x_2811:
[----:B------:R-:W-:Y:S05]  /*dac0*/  BSYNC B2 ;  /* 0x0000000000027941 */ /* 0x000fea0003800000 */
.L_x_2809:
[----:B------:R-:W-:-:S04]  /*dad0*/  IMAD R234, R234, R235, -R178 ;  /* 0x000000ebeaea7224 */ /* 0x000fc800078e0ab2 */
[----:B------:R-:W-:-:S05]  /*dae0*/  IMAD.IADD R234, R234, 0x1, -R186 ;  /* 0x00000001eaea7824 */ /* 0x000fca00078e0aba */
[----:B------:R-:W-:Y:S02]  /*daf0*/  VIMNMX R181, R181, R234, !PT ;  /* 0x000000eab5b57248 */ /* 0x000fe40007fe0100 */
[----:B------:R-:W-:-:S07]  /*db00*/  VIADDMNMX R182, R234, R235, R182, PT ;  /* 0x000000ebeab67246 */ /* 0x000fce00038001b6 */
.L_x_2808:
[----:B------:R-:W-:Y:S01]  /*db10*/  ISETP.GT.AND P3, PT, R12, -0x1, PT ;  /* 0xffffffff0c00780c */ /* 0x000fe20003f64270 */
[----:B------:R-:W2:Y:S01]  /*db20*/  SHFL.IDX PT, R206, R206, 0x1, 0x1c1f ;  /* 0x003c1f00cece7f89 */ /* 0x000ea200000e0000 */
[----:B------:R-:W-:Y:S02]  /*db30*/  UISETP.NE.AND UP0, UPT, UR48, URZ, UPT ;  /* 0x0000003f3000728c */ /* 0x000fe4000bf05270 */
[C---:B------:R-:W-:Y:S02]  /*db40*/  ISETP.GT.AND P4, PT, R181.reuse, RZ, P3 ;  /* 0x000000ffb500720c */ /* 0x040fe40001f84270 */
[C---:B------:R-:W-:Y:S02]  /*db50*/  ISETP.GT.AND P6, PT, R181.reuse, 0x8, P3 ;  /* 0x00000008b500780c */ /* 0x040fe40001fc4270 */
[----:B------:R-:W-:Y:S02]  /*db60*/  ISETP.LT.OR P5, PT, R182, 0x1, P4 ;  /* 0x00000001b600780c */ /* 0x000fe400027a1670 */
[----:B------:R-:W-:-:S02]  /*db70*/  ISETP.GT.AND P4, PT, R181, 0x1, P3 ;  /* 0x00000001b500780c */ /* 0x000fc40001f84270 */
[----:B------:R-:W-:Y:S02]  /*db80*/  FSEL R152, R152, -INF , !P5 ;  /* 0xff80000098987808 */ /* 0x000fe40006800000 */
[C---:B------:R-:W-:Y:S02]  /*db90*/  ISETP.LT.OR P4, PT, R182.reuse, 0x2, P4 ;  /* 0x00000002b600780c */ /* 0x040fe40002781670 */
[----:B------:R-:W-:Y:S02]  /*dba0*/  ISETP.GT.AND P5, PT, R181, 0x9, P3 ;  /* 0x00000009b500780c */ /* 0x000fe40001fa4270 */
[----:B0-----:R-:W-:Y:S02]  /*dbb0*/  FSEL R207, R207, -INF , !P4 ;  /* 0xff800000cfcf7808 */ /* 0x001fe40006000000 */
[----:B------:R-:W-:Y:S02]  /*dbc0*/  ISETP.GT.AND P4, PT, R181, 0x10, P3 ;  /* 0x00000010b500780c */ /* 0x000fe40001f84270 */
[----:B------:R-:W-:-:S02]  /*dbd0*/  ISETP.LT.OR P6, PT, R182, 0x9, P6 ;  /* 0x00000009b600780c */ /* 0x000fc400037c1670 */
[C---:B------:R-:W-:Y:S01]  /*dbe0*/  ISETP.LT.OR P4, PT, R182.reuse, 0x11, P4 ;  /* 0x00000011b600780c */ /* 0x040fe20002781670 */
[--C-:B--2---:R-:W-:Y:S01]  /*dbf0*/  IMAD.IADD R233, R233, 0x1, R206.reuse ;  /* 0x00000001e9e97824 */ /* 0x104fe200078e02ce */
[----:B------:R-:W-:Y:S01]  /*dc00*/  ISETP.LT.OR P5, PT, R182, 0xa, P5 ;  /* 0x0000000ab600780c */ /* 0x000fe20002fa1670 */
[----:B------:R-:W-:Y:S01]  /*dc10*/  IMAD.IADD R183, R183, 0x1, R206 ;  /* 0x00000001b7b77824 */ /* 0x000fe200078e02ce */
[----:B------:R-:W-:Y:S02]  /*dc20*/  FSEL R159, R159, -INF , !P4 ;  /* 0xff8000009f9f7808 */ /* 0x000fe40006000000 */
[----:B------:R-:W-:Y:S02]  /*dc30*/  ISETP.GT.AND P4, PT, R181, 0x19, P3 ;  /* 0x00000019b500780c */ /* 0x000fe40001f84270 */
[----:B------:R-:W-:Y:S02]  /*dc40*/  FSEL R230, R230, -INF , !P6 ;  /* 0xff800000e6e67808 */ /* 0x000fe40007000000 */
[----:B------:R-:W-:-:S02]  /*dc50*/  ISETP.LT.OR P4, PT, R182, 0x1a, P4 ;  /* 0x0000001ab600780c */ /* 0x000fc40002781670 */
[----:B------:R-:W-:Y:S02]  /*dc60*/  FSEL R231, R231, -INF , !P5 ;  /* 0xff800000e7e77808 */ /* 0x000fe40006800000 */
[C---:B------:R-:W-:Y:S02]  /*dc70*/  ISETP.GT.AND P6, PT, R181.reuse, 0x11, P3 ;  /* 0x00000011b500780c */ /* 0x040fe40001fc4270 */
[C---:B------:R-:W-:Y:S02]  /*dc80*/  ISETP.GT.AND P5, PT, R181.reuse, 0x18, P3 ;  /* 0x00000018b500780c */ /* 0x040fe40001fa4270 */
[----:B------:R-:W-:Y:S02]  /*dc90*/  FSEL R164, R164, -INF , !P4 ;  /* 0xff800000a4a47808 */ /* 0x000fe40006000000 */
[----:B------:R-:W-:Y:S02]  /*dca0*/  ISETP.GT.AND P4, PT, R181, 0x28, P3 ;  /* 0x00000028b500780c */ /* 0x000fe40001f84270 */
[----:B------:R-:W-:-:S02]  /*dcb0*/  ISETP.LT.OR P6, PT, R182, 0x12, P6 ;  /* 0x00000012b600780c */ /* 0x000fc400037c1670 */
[C---:B------:R-:W-:Y:S02]  /*dcc0*/  ISETP.LT.OR P5, PT, R182.reuse, 0x19, P5 ;  /* 0x00000019b600780c */ /* 0x040fe40002fa1670 */
[----:B------:R-:W-:Y:S02]  /*dcd0*/  ISETP.LT.OR P4, PT, R182, 0x29, P4 ;  /* 0x00000029b600780c */ /* 0x000fe40002781670 */
[----:B------:R-:W-:Y:S02]  /*dce0*/  FSEL R232, R232, -INF , !P6 ;  /* 0xff800000e8e87808 */ /* 0x000fe40007000000 */
[----:B------:R-:W-:Y:S02]  /*dcf0*/  FSEL R163, R163, -INF , !P5 ;  /* 0xff800000a3a37808 */ /* 0x000fe40006800000 */
[C---:B------:R-:W-:Y:S02]  /*dd00*/  ISETP.GT.AND P6, PT, R181.reuse, 0x20, P3 ;  /* 0x00000020b500780c */ /* 0x040fe40001fc4270 */
[----:B------:R-:W-:-:S02]  /*dd10*/  ISETP.GT.AND P5, PT, R181, 0x21, P3 ;  /* 0x00000021b500780c */ /* 0x000fc40001fa4270 */
[----:B------:R-:W-:Y:S02]  /*dd20*/  FSEL R171, R171, -INF , !P4 ;  /* 0xff800000abab7808 */ /* 0x000fe40006000000 */
[----:B------:R-:W-:Y:S02]  /*dd30*/  ISETP.GT.AND P4, PT, R181, 0x31, P3 ;  /* 0x00000031b500780c */ /* 0x000fe40001f84270 */
[C---:B------:R-:W-:Y:S02]  /*dd40*/  ISETP.LT.OR P6, PT, R182.reuse, 0x21, P6 ;  /* 0x00000021b600780c */ /* 0x040fe400037c1670 */
[C---:B------:R-:W-:Y:S02]  /*dd50*/  ISETP.LT.OR P5, PT, R182.reuse, 0x22, P5 ;  /* 0x00000022b600780c */ /* 0x040fe40002fa1670 */
[----:B------:R-:W-:Y:S02]  /*dd60*/  ISETP.LT.OR P4, PT, R182, 0x32, P4 ;  /* 0x00000032b600780c */ /* 0x000fe40002781670 */
[----:B------:R-:W-:-:S02]  /*dd70*/  FSEL R166, R166, -INF , !P6 ;  /* 0xff800000a6a67808 */ /* 0x000fc40007000000 */
[----:B------:R-:W-:Y:S02]  /*dd80*/  FSEL R169, R169, -INF , !P5 ;  /* 0xff800000a9a97808 */ /* 0x000fe40006800000 */
[C---:B------:R-:W-:Y:S02]  /*dd90*/  ISETP.GT.AND P6, PT, R181.reuse, 0x29, P3 ;  /* 0x00000029b500780c */ /* 0x040fe40001fc4270 */
[----:B------:R-:W-:Y:S02]  /*dda0*/  ISETP.GT.AND P5, PT, R181, 0x30, P3 ;  /* 0x00000030b500780c */ /* 0x000fe40001fa4270 */
[----:B------:R-:W-:Y:S02]  /*ddb0*/  FSEL R177, R177, -INF , !P4 ;  /* 0xff800000b1b17808 */ /* 0x000fe40006000000 */
[----:B------:R-:W-:Y:S02]  /*ddc0*/  PLOP3.LUT P4, PT, PT, PT, UP0, 0x40, 0x0 ;  /* 0x000000000000781c */ /* 0x000fe40003f8e808 */
[----:B------:R-:W-:-:S02]  /*ddd0*/  ISETP.LT.OR P6, PT, R182, 0x2a, P6 ;  /* 0x0000002ab600780c */ /* 0x000fc400037c1670 */
[----:B------:R-:W-:Y:S02]  /*dde0*/  ISETP.LT.OR P5, PT, R182, 0x31, P5 ;  /* 0x00000031b600780c */ /* 0x000fe40002fa1670 */
[----:B------:R-:W-:Y:S02]  /*ddf0*/  FSEL R172, R172, -INF , !P6 ;  /* 0xff800000acac7808 */ /* 0x000fe40007000000 */
[----:B------:R-:W-:Y:S02]  /*de00*/  FSEL R174, R174, -INF , !P5 ;  /* 0xff800000aeae7808 */ /* 0x000fe40006800000 */
[C---:B------:R-:W-:Y:S02]  /*de10*/  ISETP.GT.AND P6, PT, R181.reuse, 0x38, P3 ;  /* 0x00000038b500780c */ /* 0x040fe40001fc4270 */
[----:B------:R-:W-:Y:S02]  /*de20*/  ISETP.GT.AND P5, PT, R181, 0x39, P3 ;  /* 0x00000039b500780c */ /* 0x000fe40001fa4270 */
[----:B------:R-:W-:-:S02]  /*de30*/  ISETP.LT.OR P6, PT, R182, 0x39, P6 ;  /* 0x00000039b600780c */ /* 0x000fc400037c1670 */
[----:B------:R-:W-:Y:S02]  /*de40*/  ISETP.LT.OR P5, PT, R182, 0x3a, P5 ;  /* 0x0000003ab600780c */ /* 0x000fe40002fa1670 */
[----:B------:R-:W-:Y:S02]  /*de50*/  FSEL R179, R179, -INF , !P6 ;  /* 0xff800000b3b37808 */ /* 0x000fe40007000000 */
[----:B------:R-:W-:Y:S01]  /*de60*/  FSEL R180, R180, -INF , !P5 ;  /* 0xff800000b4b47808 */ /* 0x000fe20006800000 */
[----:B------:R-:W-:Y:S08]  /*de70*/  @P4 BRA `(.L_x_2812) ;  /* 0x0000000000584947 */ /* 0x000ff00003800000 */
[----:B------:R-:W-:Y:S01]  /*de80*/  IADD3 R206, -R22, R23, R206 ;  /* 0x0000001716ce7210 */ /* 0x000fe20007ffe1ce */
[----:B------:R-:W-:Y:S03]  /*de90*/  BSSY B2, `(.L_x_2813) ;  /* 0x0000010000027945 */ /* 0x000fe60003800000 */
        /* <DEDUP_REMOVED lines=10> */
.L_x_2814:
[----:B------:R-:W-:-:S05]  /*df40*/  IMAD.U32 R181, RZ, RZ, UR40 ;  /* 0x00000028ffb57e24 */ /* 0x000fca000f8e00ff */
[----:B------:R-:W-:-:S13]  /*df50*/  ISETP.NE.AND P4, PT, R181, 0x1, PT ;  /* 0x00000001b500780c */ /* 0x000fda0003f85270 */
[----:B------:R-:W0:Y:S02]  /*df60*/  @P4 LDC.64 R20, c[0x0][0x9e8] ;  /* 0x00027a00ff144b82 */ /* 0x000e240000000a00 */
[----:B0-----:R-:W-:-:S05]  /*df70*/  @P4 IMAD.HI.U32 R20, R206, R20, RZ ;  /* 0x00000014ce144227 */ /* 0x001fca00078e00ff */
[----:B------:R-:W-:-:S07]  /*df80*/  @P4 SHF.R.U32.HI R206, RZ, R21, R20 ;  /* 0x00000015ffce4219 */ /* 0x000fce0000011614 */
.L_x_2815:
[----:B------:R-:W-:Y:S05]  /*df90*/  BSYNC B2 ;  /* 0x0000000000027941 */ /* 0x000fea0003800000 */
.L_x_2813:
[----:B------:R-:W-:-:S04]  /*dfa0*/  IMAD R178, R206, R181, -R178 ;  /* 0x000000b5ceb27224 */ /* 0x000fc800078e0ab2 */
[----:B------:R-:W-:-:S05]  /*dfb0*/  IMAD.IADD R178, R178, 0x1, -R186 ;  /* 0x00000001b2b27824 */ /* 0x000fca00078e0aba */
[----:B------:R-:W-:Y:S02]  /*dfc0*/  VIMNMX R183, R183, R178, !PT ;  /* 0x000000b2b7b77248 */ /* 0x000fe40007fe0100 */
[----:B------:R-:W-:-:S07]  /*dfd0*/  VIADDMNMX R233, R178, R181, R233, PT ;  /* 0x000000b5b2e97246 */ /* 0x000fce00038001e9 */
.L_x_2812:
        /* <DEDUP_REMOVED lines=19> */
[----:B------:R-:W-:Y:S02]  /*e110*/  ISETP.GT.AND P6, PT, R183, RZ, P3 ;  /* 0x000000ffb700720c */ /* 0x000fe40001fc4270 */
        /* <DEDUP_REMOVED lines=9> */
[----:B------:R-:W-:-:S02]  /*e1b0*/  FSEL R154, R154, -INF , !P5 ;  /* 0xff8000009a9a7808 */ /* 0x000fc40006800000 */
[----:B------:R-:W-:Y:S02]  /*e1c0*/  FMNMX.FTZ R20, R180, R20, !PT ;  /* 0x00000014b4147209 */ /* 0x000fe40007810000 */
[C---:B------:R-:W-:Y:S02]  /*e1d0*/  ISETP.GT.AND P5, PT, R183.reuse, 0x10, P3 ;  /* 0x00000010b700780c */ /* 0x040fe40001fa4270 */
[----:B------:R-:W-:Y:S01]  /*e1e0*/  ISETP.GT.AND P6, PT, R183, 0x38, P3 ;  /* 0x00000038b700780c */ /* 0x000fe20001fc4270 */
[----:B------:R-:W0:Y:S01]  /*e1f0*/  SHFL.BFLY PT, R21, R20, 0x2, 0x1f ;  /* 0x0c401f0014157f89 */ /* 0x000e2200000e0000 */
[C---:B------:R-:W-:Y:S02]  /*e200*/  ISETP.LT.OR P5, PT, R233.reuse, 0x11, P5 ;  /* 0x00000011e900780c */ /* 0x040fe40002fa1670 */
[----:B------:R-:W-:Y:S02]  /*e210*/  ISETP.LT.OR P6, PT, R233, 0x39, P6 ;  /* 0x00000039e900780c */ /* 0x000fe400037c1670 */
[----:B------:R-:W-:-:S02]  /*e220*/  FSEL R157, R157, -INF , !P5 ;  /* 0xff8000009d9d7808 */ /* 0x000fc40006800000 */
[----:B------:R-:W-:Y:S02]  /*e230*/  ISETP.GT.AND P5, PT, R183, 0x19, P3 ;  /* 0x00000019b700780c */ /* 0x000fe40001fa4270 */
[----:B------:R-:W-:Y:S02]  /*e240*/  FSEL R175, R175, -INF , !P6 ;  /* 0xff800000afaf7808 */ /* 0x000fe40007000000 */
[----:B------:R-:W-:-:S04]  /*e250*/  ISETP.LT.OR P5, PT, R233, 0x1a, P5 ;  /* 0x0000001ae900780c */ /* 0x000fc80002fa1670 */
[----:B------:R-:W-:Y:S02]  /*e260*/  FSEL R161, R161, -INF , !P5 ;  /* 0xff800000a1a17808 */ /* 0x000fe40006800000 */
[----:B------:R-:W-:-:S04]  /*e270*/  ISETP.GT.AND P5, PT, R183, 0x28, P3 ;  /* 0x00000028b700780c */ /* 0x000fc80001fa4270 */
[----:B------:R-:W-:Y:S02]  /*e280*/  ISETP.LT.OR P5, PT, R233, 0x29, P5 ;  /* 0x00000029e900780c */ /* 0x000fe40002fa1670 */
[----:B0-----:R-:W-:Y:S02]  /*e290*/  FMNMX.FTZ R21, R20, R21, !PT ;  /* 0x0000001514157209 */ /* 0x001fe40007810000 */
[----:B------:R-:W-:Y:S02]  /*e2a0*/  FSEL R167, R167, -INF , !P5 ;  /* 0xff800000a7a77808 */ /* 0x000fe40006800000 */
[----:B------:R-:W-:Y:S01]  /*e2b0*/  ISETP.GT.AND P5, PT, R183, 0x30, P3 ;  /* 0x00000030b700780c */ /* 0x000fe20001fa4270 */
[----:B------:R-:W0:Y:S03]  /*e2c0*/  SHFL.BFLY PT, R20, R21, 0x1, 0x1f ;  /* 0x0c201f0015147f89 */ /* 0x000e2600000e0000 */
[----:B------:R-:W-:-:S04]  /*e2d0*/  ISETP.LT.OR P5, PT, R233, 0x31, P5 ;  /* 0x00000031e900780c */ /* 0x000fc80002fa1670 */
[----:B------:R-:W-:Y:S02]  /*e2e0*/  FSEL R170, R170, -INF , !P5 ;  /* 0xff800000aaaa7808 */ /* 0x000fe40006800000 */
[----:B0-----:R-:W-:Y:S01]  /*e2f0*/  FMNMX.FTZ R21, R21, R20, !PT ;  /* 0x0000001415157209 */ /* 0x001fe20007810000 */
[----:B------:R-:W-:-:S03]  /*e300*/  IMAD.U32 R20, RZ, RZ, UR39 ;  /* 0x00000027ff147e24 */ /* 0x000fc6000f8e00ff */
[----:B------:R-:W-:-:S04]  /*e310*/  FSETP.NEU.FTZ.AND P4, PT, R21, -INF , PT ;  /* 0xff8000001500780b */ /* 0x000fc80003f9d000 */
[----:B------:R-:W-:-:S05]  /*e320*/  FSEL R178, R21, RZ, P4 ;  /* 0x000000ff15b27208 */ /* 0x000fca0002000000 */
[----:B------:R-:W-:Y:S01]  /*e330*/  FADD.FTZ R178, -R178, R14 ;  /* 0x0000000eb2b27221 */ /* 0x000fe20000010100 */
[----:B------:R-:W-:-:S05]  /*e340*/  FMUL.FTZ R14, R21, R20 ;  /* 0x00000014150e7220 */ /* 0x000fca0000410000 */
[----:B------:R-:W-:Y:S02]  /*e350*/  FSEL R14, R14, RZ, P4 ;  /* 0x000000ff0e0e7208 */ /* 0x000fe40002000000 */
[----:B------:R-:W-:-:S03]  /*e360*/  ISETP.GT.AND P4, PT, R183, 0x8, P3 ;  /* 0x00000008b700780c */ /* 0x000fc60001f84270 */
[-CC-:B------:R-:W-:Y:S01]  /*e370*/  FFMA.FTZ R152, R152, R20.reuse, -R14.reuse ;  /* 0x0000001498987223 */ /* 0x180fe2000001080e */
[----:B------:R-:W-:Y:S01]  /*e380*/  ISETP.LT.OR P4, PT, R233, 0x9, P4 ;  /* 0x00000009e900780c */ /* 0x000fe20002781670 */
[-CC-:B------:R-:W-:Y:S01]  /*e390*/  FFMA.FTZ R207, R207, R20.reuse, -R14.reuse ;  /* 0x00000014cfcf7223 */ /* 0x180fe2000001080e */
[-CC-:B------:R-:W-:Y:S01]  /*e3a0*/  FFMA.FTZ R230, R230, R20.reuse, -R14.reuse ;  /* 0x00000014e6e67223 */ /* 0x180fe2000001080e */
[-CC-:B------:R-:W-:Y:S01]  /*e3b0*/  FFMA.FTZ R231, R231, R20.reuse, -R14.reuse ;  /* 0x00000014e7e77223 */ /* 0x180fe2000001080e */
[----:B------:R-:W-:Y:S01]  /*e3c0*/  FSEL R155, R155, -INF , !P4 ;  /* 0xff8000009b9b7808 */ /* 0x000fe20006000000 */
[-CC-:B------:R-:W-:Y:S01]  /*e3d0*/  FFMA.FTZ R159, R159, R20.reuse, -R14.reuse ;  /* 0x000000149f9f7223 */ /* 0x180fe2000001080e */
[----:B------:R-:W-:Y:S01]  /*e3e0*/  ISETP.GT.AND P4, PT, R183, 0x11, P3 ;  /* 0x00000011b700780c */ /* 0x000fe20001f84270 */
[-CC-:B------:R-:W-:Y:S01]  /*e3f0*/  FFMA.FTZ R232, R232, R20.reuse, -R14.reuse ;  /* 0x00000014e8e87223 */ /* 0x180fe2000001080e */
[-CC-:B------:R-:W-:Y:S01]  /*e400*/  FFMA.FTZ R163, R163, R20.reuse, -R14.reuse ;  /* 0x00000014a3a37223 */ /* 0x180fe2000001080e */
        /* <DEDUP_REMOVED lines=12> */
[-C--:B------:R-:W-:Y:S01]  /*e4d0*/  FFMA.FTZ R180, R180, R20.reuse, -R14 ;  /* 0x00000014b4b47223 */ /* 0x080fe2000001080e */
[----:B------:R-:W-:Y:S01]  /*e4e0*/  FMUL.FTZ R14, R178, R20 ;  /* 0x00000014b20e7220 */ /* 0x000fe20000410000 */
[----:B------:R-:W-:Y:S01]  /*e4f0*/  MUFU.EX2 R152, R152 ;  /* 0x0000009800987308 */ /* 0x000fe20000000800 */
[----:B------:R-:W-:-:S02]  /*e500*/  FSEL R162, R162, -INF , !P4 ;  /* 0xff800000a2a27808 */ /* 0x000fc40006000000 */
[----:B------:R-:W-:-:S04]  /*e510*/  ISETP.GT.AND P4, PT, R183, 0x29, P3 ;  /* 0x00000029b700780c */ /* 0x000fc80001f84270 */
[----:B------:R-:W-:Y:S01]  /*e520*/  ISETP.LT.OR P4, PT, R233, 0x2a, P4 ;  /* 0x0000002ae900780c */ /* 0x000fe20002781670 */
[----:B------:R-:W0:Y:S03]  /*e530*/  MUFU.EX2 R14, R14 ;  /* 0x0000000e000e7308 */ /* 0x000e260000000800 */
[----:B------:R-:W-:Y:S02]  /*e540*/  FSEL R178, R168, -INF , !P4 ;  /* 0xff800000a8b27808 */ /* 0x000fe40006000000 */
[----:B------:R-:W-:Y:S02]  /*e550*/  FMNMX.FTZ R168, R153, R15, !PT ;  /* 0x0000000f99a87209 */ /* 0x000fe40007810000 */
[----:B------:R-:W-:Y:S01]  /*e560*/  ISETP.GT.AND P4, PT, R183, 0x31, P3 ;  /* 0x00000031b700780c */ /* 0x000fe20001f84270 */
[----:B------:R-:W2:Y:S01]  /*e570*/  MUFU.EX2 R207, R207 ;  /* 0x000000cf00cf7308 */ /* 0x000ea20000000800 */
[----:B------:R-:W-:-:S02]  /*e580*/  FMNMX.FTZ R168, R154, R168, !PT ;  /* 0x000000a89aa87209 */ /* 0x000fc40007810000 */
[----:B------:R-:W-:Y:S02]  /*e590*/  ISETP.LT.OR P4, PT, R233, 0x32, P4 ;  /* 0x00000032e900780c */ /* 0x000fe40002781670 */
[----:B------:R-:W-:Y:S02]  /*e5a0*/  FMNMX.FTZ R168, R155, R168, !PT ;  /* 0x000000a89ba87209 */ /* 0x000fe40007810000 */
[----:B------:R-:W-:Y:S01]  /*e5b0*/  ISETP.GT.AND P3, PT, R183, 0x39, P3 ;  /* 0x00000039b700780c */ /* 0x000fe20001f64270 */
[----:B------:R-:W3:Y:S01]  /*e5c0*/  MUFU.EX2 R230, R230 ;  /* 0x000000e600e67308 */ /* 0x000ee20000000800 */
[----:B------:R-:W-:Y:S01]  /*e5d0*/  FMNMX.FTZ R168, R156, R168, !PT ;  /* 0x000000a89ca87209 */ /* 0x000fe20007810000 */
[----:B0-----:R-:W-:Y:S01]  /*e5e0*/  FFMA.FTZ R0, R14, R0, R152 ;  /* 0x000000000e007223 */ /* 0x001fe20000010098 */
[----:B------:R-:W-:Y:S01]  /*e5f0*/  FSEL R173, R173, -INF , !P4 ;  /* 0xff800000adad7808 */ /* 0x000fe20006000000 */
[----:B------:R-:W-:Y:S01]  /*e600*/  FMUL.FTZ R24, R24, R14 ;  /* 0x0000000e18187220 */ /* 0x000fe20000410000 */
[----:B------:R-:W-:Y:S01]  /*e610*/  FMNMX.FTZ R168, R157, R168, !PT ;  /* 0x000000a89da87209 */ /* 0x000fe20007810000 */
[----:B------:R-:W-:Y:S01]  /*e620*/  FMUL.FTZ R25, R25, R14 ;  /* 0x0000000e19197220 */ /* 0x000fe20000410000 */
[----:B------:R-:W-:Y:S01]  /*e630*/  ISETP.LT.OR P3, PT, R233, 0x3a, P3 ;  /* 0x0000003ae900780c */ /* 0x000fe20001f61670 */
[----:B------:R-:W0:Y:S01]  /*e640*/  MUFU.EX2 R231, R231 ;  /* 0x000000e700e77308 */ /* 0x000e220000000800 */
[----:B------:R-:W-:Y:S01]  /*e650*/  FMNMX.FTZ R168, R158, R168, !PT ;  /* 0x000000a89ea87209 */ /* 0x000fe20007810000 */
[----:B--2---:R-:W-:Y:S01]  /*e660*/  FADD.FTZ R0, R207, R0 ;  /* 0x00000000cf007221 */ /* 0x004fe20000010000 */
[----:B------:R-:W-:Y:S01]  /*e670*/  FSEL R176, R176, -INF , !P3 ;  /* 0xff800000b0b07808 */ /* 0x000fe20005800000 */
[----:B------:R-:W-:Y:S01]  /*e680*/  FMUL.FTZ R28, R28, R14 ;  /* 0x0000000e1c1c7220 */ /* 0x000fe20000410000 */
[----:B------:R-:W-:Y:S01]  /*e690*/  FMNMX.FTZ R168, R160, R168, !PT ;  /* 0x000000a8a0a87209 */ /* 0x000fe20007810000 */
[----:B------:R-:W-:Y:S01]  /*e6a0*/  FMUL.FTZ R29, R29, R14 ;  /* 0x0000000e1d1d7220 */ /* 0x000fe20000410000 */
[----:B------:R-:W-:Y:S01]  /*e6b0*/  ISETP.NE.AND P3, PT, R194, RZ, PT ;  /* 0x000000ffc200720c */ /* 0x000fe20003f65270 */
[----:B------:R-:W2:Y:S01]  /*e6c0*/  MUFU.EX2 R159, R159 ;  /* 0x0000009f009f7308 */ /* 0x000ea20000000800 */
[----:B------:R-:W-:Y:S01]  /*e6d0*/  FMNMX.FTZ R168, R161, R168, !PT ;  /* 0x000000a8a1a87209 */ /* 0x000fe20007810000 */
[----:B---3--:R-:W-:Y:S01]  /*e6e0*/  FADD.FTZ R0, R230, R0 ;  /* 0x00000000e6007221 */ /* 0x008fe20000010000 */
[----:B------:R-:W-:Y:S01]  /*e6f0*/  F2FP.F16.F32.PACK_AB R152, R207, R152 ;  /* 0x00000098cf98723e */ /* 0x000fe200000000ff */
[----:B------:R-:W-:Y:S01]  /*e700*/  FMUL.FTZ R32, R32, R14 ;  /* 0x0000000e20207220 */ /* 0x000fe20000410000 */
[----:B------:R-:W-:Y:S01]  /*e710*/  FMNMX.FTZ R168, R162, R168, !PT ;  /* 0x000000a8a2a87209 */ /* 0x000fe20007810000 */
[-C--:B------:R-:W-:Y:S01]  /*e720*/  FMUL.FTZ R33, R33, R14.reuse ;  /* 0x0000000e21217220 */ /* 0x080fe20000410000 */
[----:B------:R-:W-:Y:S01]  /*e730*/  FMUL.FTZ R36, R36, R14 ;  /* 0x0000000e24247220 */ /* 0x000fe20000410000 */
[----:B------:R-:W3:Y:S01]  /*e740*/  MUFU.EX2 R232, R232 ;  /* 0x000000e800e87308 */ /* 0x000ee20000000800 */
[----:B------:R-:W-:Y:S01]  /*e750*/  FMNMX.FTZ R168, R165, R168, !PT ;  /* 0x000000a8a5a87209 */ /* 0x000fe20007810000 */
[----:B0-----:R-:W-:Y:S01]  /*e760*/  FADD.FTZ R0, R231, R0 ;  /* 0x00000000e7007221 */ /* 0x001fe20000010000 */
[----:B------:R-:W-:Y:S01]  /*e770*/  FMUL.FTZ R37, R37, R14 ;  /* 0x0000000e25257220 */ /* 0x000fe20000410000 */
[----:B------:R-:W-:Y:S01]  /*e780*/  @!P3 IMAD R18, R18, 0x40, R191 ;  /* 0x000000401212b824 */ /* 0x000fe200078e02bf */
[----:B------:R-:W-:Y:S01]  /*e790*/  FMNMX.FTZ R168, R167, R168, !PT ;  /* 0x000000a8a7a87209 */ /* 0x000fe20007810000 */
[-C--:B------:R-:W-:Y:S01]  /*e7a0*/  FMUL.FTZ R40, R40, R14.reuse ;  /* 0x0000000e28287220 */ /* 0x080fe20000410000 */
[----:B------:R-:W-:Y:S01]  /*e7b0*/  FMUL.FTZ R41, R41, R14 ;  /* 0x0000000e29297220 */ /* 0x000fe20000410000 */
[----:B------:R-:W-:Y:S01]  /*e7c0*/  @!P3 IMAD R18, R18, 0x4, R2 ;  /* 0x000000041212b824 */ /* 0x000fe200078e0202 */
[----:B------:R-:W-:Y:S01]  /*e7d0*/  FMNMX.FTZ R168, R178, R168, !PT ;  /* 0x000000a8b2a87209 */ /* 0x000fe20007810000 */
[----:B------:R-:W0:Y:S01]  /*e7e0*/  MUFU.EX2 R163, R163 ;  /* 0x000000a300a37308 */ /* 0x000e220000000800 */
[----:B--2---:R-:W-:Y:S01]  /*e7f0*/  FADD.FTZ R0, R159, R0 ;  /* 0x000000009f007221 */ /* 0x004fe20000010000 */
[----:B------:R-:W-:Y:S01]  /*e800*/  FMUL.FTZ R44, R44, R14 ;  /* 0x0000000e2c2c7220 */ /* 0x000fe20000410000 */
[----:B------:R-:W-:Y:S01]  /*e810*/  FMNMX.FTZ R168, R170, R168, !PT ;  /* 0x000000a8aaa87209 */ /* 0x000fe20007810000 */
[----:B------:R-:W-:Y:S01]  /*e820*/  @!P3 STS [R18+0x28800], R14 ;  /* 0x0288000e1200b388 */ /* 0x000fe20000000800 */
[-C--:B------:R-:W-:Y:S01]  /*e830*/  FMUL.FTZ R45, R45, R14.reuse ;  /* 0x0000000e2d2d7220 */ /* 0x080fe20000410000 */
[----:B------:R-:W-:Y:S01]  /*e840*/  FMUL.FTZ R48, R48, R14 ;  /* 0x0000000e30307220 */ /* 0x000fe20000410000 */
[----:B------:R-:W-:Y:S01]  /*e850*/  FMNMX.FTZ R168, R173, R168, !PT ;  /* 0x000000a8ada87209 */ /* 0x000fe20007810000 */
[----:B------:R-:W2:Y:S01]  /*e860*/  MUFU.EX2 R164, R164 ;  /* 0x000000a400a47308 */ /* 0x000ea20000000800 */
[----:B---3--:R-:W-:Y:S01]  /*e870*/  FADD.FTZ R0, R232, R0 ;  /* 0x00000000e8007221 */ /* 0x008fe20000010000 */
[----:B------:R-:W-:Y:S01]  /*e880*/  FMUL.FTZ R49, R49, R14 ;  /* 0x0000000e31317220 */ /* 0x000fe20000410000 */
[----:B------:R-:W-:Y:S01]  /*e890*/  FMNMX.FTZ R168, R175, R168, !PT ;  /* 0x000000a8afa87209 */ /* 0x000fe20007810000 */
[-C--:B------:R-:W-:Y:S01]  /*e8a0*/  FMUL.FTZ R52, R52, R14.reuse ;  /* 0x0000000e34347220 */ /* 0x080fe20000410000 */
[-C--:B------:R-:W-:Y:S01]  /*e8b0*/  FMUL.FTZ R53, R53, R14.reuse ;  /* 0x0000000e35357220 */ /* 0x080fe20000410000 */
[----:B------:R-:W-:Y:S01]  /*e8c0*/  FMUL.FTZ R56, R56, R14 ;  /* 0x0000000e38387220 */ /* 0x000fe20000410000 */
[----:B------:R-:W-:Y:S01]  /*e8d0*/  FMNMX.FTZ R168, R176, R168, !PT ;  /* 0x000000a8b0a87209 */ /* 0x000fe20007810000 */
[----:B------:R-:W3:Y:S01]  /*e8e0*/  MUFU.EX2 R166, R166 ;  /* 0x000000a600a67308 */ /* 0x000ee20000000800 */
[----:B0-----:R-:W-:Y:S01]  /*e8f0*/  FADD.FTZ R0, R163, R0 ;  /* 0x00000000a3007221 */ /* 0x001fe20000010000 */
[-C--:B------:R-:W-:Y:S01]  /*e900*/  FMUL.FTZ R57, R57, R14.reuse ;  /* 0x0000000e39397220 */ /* 0x080fe20000410000 */
[-C--:B------:R-:W-:Y:S01]  /*e910*/  FMUL.FTZ R60, R60, R14.reuse ;  /* 0x0000000e3c3c7220 */ /* 0x080fe20000410000 */
[----:B------:R-:W0:Y:S01]  /*e920*/  SHFL.BFLY PT, R181, R168, 0x2, 0x1f ;  /* 0x0c401f00a8b57f89 */ /* 0x000e2200000e0000 */
        /* <DEDUP_REMOVED lines=20> */
[----:B----4-:R-:W-:Y:S01]  /*ea70*/  FADD.FTZ R0, R169, R0 ;  /* 0x00000000a9007221 */ /* 0x010fe20000010000 */
[-C--:B------:R-:W-:Y:S01]  /*ea80*/  FMUL.FTZ R92, R92, R14.reuse ;  /* 0x0000000e5c5c7220 */ /* 0x080fe20000410000 */
[-C--:B------:R-:W-:Y:S01]  /*ea90*/  FMUL.FTZ R93, R93, R14.reuse ;  /* 0x0000000e5d5d7220 */ /* 0x080fe20000410000 */
[----:B0-----:R-:W-:Y:S01]  /*eaa0*/  FMNMX.FTZ R168, R168, R181, !PT ;  /* 0x000000b5a8a87209 */ /* 0x001fe20007810000 */
[-C--:B------:R-:W-:Y:S01]  /*eab0*/  FMUL.FTZ R96, R96, R14.reuse ;  /* 0x0000000e60607220 */ /* 0x080fe20000410000 */
[-C--:B------:R-:W-:Y:S01]  /*eac0*/  FMUL.FTZ R97, R97, R14.reuse ;  /* 0x0000000e61617220 */ /* 0x080fe20000410000 */
[-C--:B------:R-:W-:Y:S01]  /*ead0*/  FMUL.FTZ R100, R100, R14.reuse ;  /* 0x0000000e64647220 */ /* 0x080fe20000410000 */
[----:B------:R-:W0:Y:S01]  /*eae0*/  MUFU.EX2 R174, R174 ;  /* 0x000000ae00ae7308 */ /* 0x000e220000000800 */
[----:B------:R-:W4:Y:S01]  /*eaf0*/  SHFL.BFLY PT, R181, R168, 0x1, 0x1f ;  /* 0x0c201f00a8b57f89 */ /* 0x000f2200000e0000 */
[----:B--2---:R-:W-:Y:S01]  /*eb00*/  FADD.FTZ R0, R171, R0 ;  /* 0x00000000ab007221 */ /* 0x004fe20000010000 */
        /* <DEDUP_REMOVED lines=22> */
[----:B----4-:R-:W-:Y:S01]  /*ec70*/  FMNMX.FTZ R168, R168, R181, !PT ;  /* 0x000000b5a8a87209 */ /* 0x010fe20007810000 */
[----:B--2---:R-:W-:Y:S01]  /*ec80*/  FADD.FTZ R0, R177, R0 ;  /* 0x00000000b1007221 */ /* 0x004fe20000010000 */
[-C--:B------:R-:W-:Y:S01]  /*ec90*/  FMUL.FTZ R136, R136, R14.reuse ;  /* 0x0000000e88887220 */ /* 0x080fe20000410000 */
[----:B------:R-:W-:Y:S01]  /*eca0*/  FMUL.FTZ R137, R137, R14 ;  /* 0x0000000e89897220 */ /* 0x000fe20000410000 */
[C---:B------:R-:W-:Y:S01]  /*ecb0*/  FSETP.NEU.FTZ.AND P4, PT, R168.reuse, -INF , PT ;  /* 0xff800000a800780b */ /* 0x040fe20003f9d000 */
[----:B------:R-:W-:Y:S01]  /*ecc0*/  FMUL.FTZ R206, R168, R20 ;  /* 0x00000014a8ce7220 */ /* 0x000fe20000410000 */
[-C--:B------:R-:W-:Y:S01]  /*ecd0*/  FMUL.FTZ R140, R140, R14.reuse ;  /* 0x0000000e8c8c7220 */ /* 0x080fe20000410000 */
[-C--:B------:R-:W-:Y:S01]  /*ece0*/  FMUL.FTZ R141, R141, R14.reuse ;  /* 0x0000000e8d8d7220 */ /* 0x080fe20000410000 */
[----:B------:R-:W-:Y:S01]  /*ecf0*/  FSEL R181, R168, RZ, P4 ;  /* 0x000000ffa8b57208 */ /* 0x000fe20002000000 */
[----:B---3--:R-:W-:Y:S01]  /*ed00*/  FADD.FTZ R0, R179, R0 ;  /* 0x00000000b3007221 */ /* 0x008fe20000010000 */
[----:B------:R-:W-:Y:S01]  /*ed10*/  FSEL R206, R206, RZ, P4 ;  /* 0x000000ffcece7208 */ /* 0x000fe20002000000 */
[-C--:B------:R-:W-:Y:S01]  /*ed20*/  FMUL.FTZ R144, R144, R14.reuse ;  /* 0x0000000e90907220 */ /* 0x080fe20000410000 */
[-C--:B------:R-:W-:Y:S01]  /*ed30*/  FMUL.FTZ R145, R145, R14.reuse ;  /* 0x0000000e91917220 */ /* 0x080fe20000410000 */
[----:B------:R-:W-:Y:S01]  /*ed40*/  FADD.FTZ R181, -R181, R15 ;  /* 0x0000000fb5b57221 */ /* 0x000fe20000010100 */
[----:B------:R-:W-:Y:S01]  /*ed50*/  FMUL.FTZ R148, R148, R14 ;  /* 0x0000000e94947220 */ /* 0x000fe20000410000 */
[-CC-:B------:R-:W-:Y:S01]  /*ed60*/  FFMA.FTZ R153, R153, R20.reuse, -R206.reuse ;  /* 0x0000001499997223 */ /* 0x180fe200000108ce */
[-CC-:B------:R-:W-:Y:S01]  /*ed70*/  FFMA.FTZ R155, R155, R20.reuse, -R206.reuse ;  /* 0x000000149b9b7223 */ /* 0x180fe200000108ce */
[-C--:B------:R-:W-:Y:S01]  /*ed80*/  FMUL.FTZ R15, R181, R20.reuse ;  /* 0x00000014b50f7220 */ /* 0x080fe20000410000 */
        /* <DEDUP_REMOVED lines=10> */
[----:B------:R-:W-:Y:S01]  /*ee30*/  F2FP.F16.F32.PACK_AB R158, R164, R163 ;  /* 0x000000a3a49e723e */ /* 0x000fe200000000ff */
[----:B------:R-:W2:Y:S01]  /*ee40*/  MUFU.EX2 R15, R15 ;  /* 0x0000000f000f7308 */ /* 0x000ea20000000800 */
[-CC-:B------:R-:W-:Y:S01]  /*ee50*/  FFMA.FTZ R170, R170, R20.reuse, -R206.reuse ;  /* 0x00000014aaaa7223 */ /* 0x180fe200000108ce */
[-CC-:B------:R-:W-:Y:S01]  /*ee60*/  FFMA.FTZ R173, R173, R20.reuse, -R206.reuse ;  /* 0x00000014adad7223 */ /* 0x180fe200000108ce */
[-CC-:B------:R-:W-:Y:S01]  /*ee70*/  FFMA.FTZ R176, R176, R20.reuse, -R206.reuse ;  /* 0x00000014b0b07223 */ /* 0x180fe200000108ce */
[----:B------:R-:W-:Y:S01]  /*ee80*/  FFMA.FTZ R175, R175, R20, -R206 ;  /* 0x00000014afaf7223 */ /* 0x000fe200000108ce */
[----:B------:R-:W-:Y:S01]  /*ee90*/  F2FP.F16.F32.PACK_AB R154, R231, R230 ;  /* 0x000000e6e79a723e */ /* 0x000fe200000000ff */
[----:B0-----:R-:W-:Y:S01]  /*eea0*/  FADD.FTZ R0, R180, R0 ;  /* 0x00000000b4007221 */ /* 0x001fe20000010000 */
[----:B------:R-:W-:Y:S01]  /*eeb0*/  F2FP.F16.F32.PACK_AB R160, R169, R166 ;  /* 0x000000a6a9a0723e */ /* 0x000fe200000000ff */
[----:B------:R-:W0:Y:S01]  /*eec0*/  MUFU.EX2 R181, R181 ;  /* 0x000000b500b57308 */ /* 0x000e220000000800 */
[----:B------:R-:W-:Y:S01]  /*eed0*/  F2FP.F16.F32.PACK_AB R162, R172, R171 ;  /* 0x000000abaca2723e */ /* 0x000fe200000000ff */
[----:B------:R-:W-:Y:S01]  /*eee0*/  FMUL.FTZ R149, R149, R14 ;  /* 0x0000000e95957220 */ /* 0x000fe20000410000 */
[----:B------:R-:W-:-:S02]  /*eef0*/  F2FP.F16.F32.PACK_AB R164, R177, R174 ;  /* 0x000000aeb1a4723e */ /* 0x000fc400000000ff */
[----:B------:R-:W-:-:S03]  /*ef00*/  F2FP.F16.F32.PACK_AB R166, R180, R179 ;  /* 0x000000b3b4a6723e */ /* 0x000fc600000000ff */
[----:B------:R-:W3:Y:S01]  /*ef10*/  MUFU.EX2 R155, R155 ;  /* 0x0000009b009b7308 */ /* 0x000ee20000000800 */
[----:B--2---:R2:W-:Y:S01]  /*ef20*/  @!P3 STS [R18+0x28820], R15 ;  /* 0x0288200f1200b388 */ /* 0x0045e20000000800 */
[----:B------:R-:W-:Y:S01]  /*ef30*/  FFMA.FTZ R3, R15, R3, R153 ;  /* 0x000000030f037223 */ /* 0x000fe20000010099 */
[-C--:B------:R-:W-:Y:S01]  /*ef40*/  FMUL.FTZ R26, R26, R15.reuse ;  /* 0x0000000f1a1a7220 */ /* 0x080fe20000410000 */
[-C--:B------:R-:W-:Y:S01]  /*ef50*/  FMUL.FTZ R27, R27, R15.reuse ;  /* 0x0000000f1b1b7220 */ /* 0x080fe20000410000 */
[-C--:B------:R-:W-:Y:S01]  /*ef60*/  FMUL.FTZ R30, R30, R15.reuse ;  /* 0x0000000f1e1e7220 */ /* 0x080fe20000410000 */
[-C--:B------:R-:W-:Y:S01]  /*ef70*/  FMUL.FTZ R31, R31, R15.reuse ;  /* 0x0000000f1f1f7220 */ /* 0x080fe20000410000 */
[----:B------:R-:W-:Y:S01]  /*ef80*/  FMUL.FTZ R34, R34, R15 ;  /* 0x0000000f22227220 */ /* 0x000fe20000410000 */
[----:B------:R-:W-:Y:S01]  /*ef90*/  MUFU.EX2 R157, R157 ;  /* 0x0000009d009d7308 */ /* 0x000fe20000000800 */
[C---:B0-----:R-:W-:Y:S01]  /*efa0*/  FADD.FTZ R3, R181.reuse, R3 ;  /* 0x00000003b5037221 */ /* 0x041fe20000010000 */
[----:B------:R-:W-:Y:S01]  /*efb0*/  F2FP.F16.F32.PACK_AB R153, R181, R153 ;  /* 0x00000099b599723e */ /* 0x000fe200000000ff */
[----:B--2---:R-:W-:Y:S01]  /*efc0*/  FFMA.FTZ R18, R156, R20, -R206 ;  /* 0x000000149c127223 */ /* 0x004fe200000108ce */
[----:B------:R-:W-:Y:S01]  /*efd0*/  F2FP.F16.F32.PACK_AB R156, R232, R159 ;  /* 0x0000009fe89c723e */ /* 0x000fe200000000ff */
        /* <DEDUP_REMOVED lines=9> */
[-C--:B------:R-:W-:Y:S01]  /*f070*/  FMUL.FTZ R50, R50, R15.reuse ;  /* 0x0000000f32327220 */ /* 0x080fe20000410000 */
[-C--:B------:R-:W-:Y:S01]  /*f080*/  FMUL.FTZ R51, R51, R15.reuse ;  /* 0x0000000f33337220 */ /* 0x080fe20000410000 */
[----:B------:R-:W0:Y:S01]  /*f090*/  MUFU.EX2 R18, R18 ;  /* 0x0000001200127308 */ /* 0x000e220000000800 */
        /* <DEDUP_REMOVED lines=18> */
[----:B------:R-:W-:Y:S01]  /*f1c0*/  BAR.SYNC.DEFER_BLOCKING 0xf, 0x100 ;  /* 0x03c4000000007b1d */ /* 0x000fe20000010000 */
[----:B------:R-:W-:Y:S01]  /*f1d0*/  FMUL.FTZ R82, R82, R15 ;  /* 0x0000000f52527220 */ /* 0x000fe20000410000 */
[----:B------:R-:W-:Y:S01]  /*f1e0*/  FADD.FTZ R3, R157, R3 ;  /* 0x000000039d037221 */ /* 0x000fe20000010000 */
[----:B------:R-:W-:Y:S01]  /*f1f0*/  F2FP.F16.F32.PACK_AB R157, R182, R157 ;  /* 0x0000009db69d723e */ /* 0x000fe200000000ff */
[-C--:B------:R-:W-:Y:S01]  /*f200*/  FMUL.FTZ R83, R83, R15.reuse ;  /* 0x0000000f53537220 */ /* 0x080fe20000410000 */
[-C--:B------:R-:W-:Y:S01]  /*f210*/  FMUL.FTZ R86, R86, R15.reuse ;  /* 0x0000000f56567220 */ /* 0x080fe20000410000 */
[----:B------:R-:W0:Y:S01]  /*f220*/  MUFU.EX2 R207, R207 ;  /* 0x000000cf00cf7308 */ /* 0x000e220000000800 */
[----:B------:R-:W-:Y:S01]  /*f230*/  FADD.FTZ R3, R182, R3 ;  /* 0x00000003b6037221 */ /* 0x000fe20000010000 */
[-C--:B------:R-:W-:Y:S01]  /*f240*/  FMUL.FTZ R87, R87, R15.reuse ;  /* 0x0000000f57577220 */ /* 0x080fe20000410000 */
[-C--:B------:R-:W-:Y:S01]  /*f250*/  FMUL.FTZ R90, R90, R15.reuse ;  /* 0x0000000f5a5a7220 */ /* 0x080fe20000410000 */
[-C--:B------:R-:W-:Y:S01]  /*f260*/  FMUL.FTZ R91, R91, R15.reuse ;  /* 0x0000000f5b5b7220 */ /* 0x080fe20000410000 */
[----:B--2---:R-:W-:Y:S01]  /*f270*/  FADD.FTZ R3, R159, R3 ;  /* 0x000000039f037221 */ /* 0x004fe20000010000 */
        /* <DEDUP_REMOVED lines=11> */
[----:B0-----:R-:W-:Y:S01]  /*f330*/  FADD.FTZ R3, R207, R3 ;  /* 0x00000003cf037221 */ /* 0x001fe20000010000 */
[----:B------:R0:W-:Y:S01]  /*f340*/  STSM.16.M88.4 [R196+0x26800], R152 ;  /* 0x02680098c4007844 */ /* 0x0001e20000000200 */
[-C--:B------:R-:W-:Y:S01]  /*f350*/  FMUL.FTZ R107, R107, R15.reuse ;  /* 0x0000000f6b6b7220 */ /* 0x080fe20000410000 */
[-C--:B------:R-:W-:Y:S01]  /*f360*/  FMUL.FTZ R110, R110, R15.reuse ;  /* 0x0000000f6e6e7220 */ /* 0x080fe20000410000 */
[-C--:B------:R-:W-:Y:S01]  /*f370*/  FMUL.FTZ R111, R111, R15.reuse ;  /* 0x0000000f6f6f7220 */ /* 0x080fe20000410000 */
[----:B------:R0:W-:Y:S01]  /*f380*/  STSM.16.M88.4 [R197], R156 ;  /* 0x0000009cc5007844 */ /* 0x0001e20000000200 */
[----:B------:R-:W-:Y:S01]  /*f390*/  FMUL.FTZ R114, R114, R15 ;  /* 0x0000000f72727220 */ /* 0x000fe20000410000 */
[----:B------:R-:W4:Y:S01]  /*f3a0*/  MUFU.EX2 R178, R178 ;  /* 0x000000b200b27308 */ /* 0x000f220000000800 */
        /* <DEDUP_REMOVED lines=16> */
[C---:B----4-:R-:W-:Y:S01]  /*f4b0*/  FADD.FTZ R3, R178.reuse, R3 ;  /* 0x00000003b2037221 */ /* 0x050fe20000010000 */
[----:B------:R-:W-:Y:S01]  /*f4c0*/  F2FP.F16.F32.PACK_AB R163, R178, R163 ;  /* 0x000000a3b2a3723e */ /* 0x000fe200000000ff */
[-C--:B------:R-:W-:Y:S01]  /*f4d0*/  FMUL.FTZ R138, R138, R15.reuse ;  /* 0x0000000f8a8a7220 */ /* 0x080fe20000410000 */
[-C--:B------:R-:W-:Y:S01]  /*f4e0*/  FMUL.FTZ R139, R139, R15.reuse ;  /* 0x0000000f8b8b7220 */ /* 0x080fe20000410000 */
[-C--:B------:R-:W-:Y:S01]  /*f4f0*/  FMUL.FTZ R142, R142, R15.reuse ;  /* 0x0000000f8e8e7220 */ /* 0x080fe20000410000 */
[-C--:B------:R-:W-:Y:S01]  /*f500*/  FMUL.FTZ R143, R143, R15.reuse ;  /* 0x0000000f8f8f7220 */ /* 0x080fe20000410000 */
[----:B------:R0:W-:Y:S01]  /*f510*/  STSM.16.M88.4 [R199], R160 ;  /* 0x000000a0c7007844 */ /* 0x0001e20000000200 */
[----:B------:R-:W4:Y:S01]  /*f520*/  MUFU.EX2 R167, R175 ;  /* 0x000000af00a77308 */ /* 0x000f220000000800 */
[----:B--2---:R-:W-:Y:S01]  /*f530*/  FADD.FTZ R3, R170, R3 ;  /* 0x00000003aa037221 */ /* 0x004fe20000010000 */
[-C--:B------:R-:W-:Y:S01]  /*f540*/  FMUL.FTZ R146, R146, R15.reuse ;  /* 0x0000000f92927220 */ /* 0x080fe20000410000 */
[-C--:B------:R-:W-:Y:S01]  /*f550*/  FMUL.FTZ R147, R147, R15.reuse ;  /* 0x0000000f93937220 */ /* 0x080fe20000410000 */
[-C--:B------:R-:W-:Y:S01]  /*f560*/  FMUL.FTZ R150, R150, R15.reuse ;  /* 0x0000000f96967220 */ /* 0x080fe20000410000 */
[----:B------:R-:W-:-:S03]  /*f570*/  FMUL.FTZ R151, R151, R15 ;  /* 0x0000000f97977220 */ /* 0x000fc60000410000 */
        /* <DEDUP_REMOVED lines=9> */
.L_x_2816:
[----:B------:R2:W3:Y:S01]  /*f610*/  SYNCS.PHASECHK.TRANS64.TRYWAIT P3, [R215+URZ+0x28c50], R216 ;  /* 0x028c50d8d70075a7 */ /* 0x0004e2000806017f */
[----:B------:R-:W-:Y:S05]  /*f620*/  @!P0 BRA `(.L_x_2817) ;  /* 0x0000000000048947 */ /* 0x000fea0003800000 */
[----:B------:R-:W-:Y:S01]  /*f630*/  BPT.TRAP 0x1 ;  /* 0x000000040000795c */ /* 0x000fe20000300000 */
.L_x_2817:
[----:B------:R-:W-:Y:S04]  /*f640*/  BSSY B2, `(.L_x_2818) ;  /* 0x0000004000027945 */ /* 0x000fe80003800000 */
[----:B---3--:R-:W-:Y:S05]  /*f650*/  @P3 BRA `(.L_x_2819) ;  /* 0x0000000000083947 */ /* 0x008fea0003800000 */
[----:B------:R-:W3:Y:S02]  /*f660*/  SYNCS.PHASECHK.TRANS64.TRYWAIT P3, [R215+URZ+0x28c50], R216 ;  /* 0x028c50d8d70075a7 */ /* 0x000ee4000806017f */
[----:B---3--:R-:W-:Y:S05]  /*f670*/  @!P3 BRA `(.L_x_2820) ;  /* 0x0000014c0080b947 */ /* 0x008fea0003800000 */
.L_x_2819:
[----:B------:R-:W-:Y:S05]  /*f680*/  BSYNC B2 ;  /* 0x0000000000027941 */ /* 0x000fea0003800000 */
.L_x_2818:
[----:B------:R-:W-:Y:S01]  /*f690*/  IMAD R14, R214, 0x1000, R190 ;  /* 0x00001000d60e7824 */ /* 0x000fe200078e02be */
[----:B------:R-:W-:Y:S01]  /*f6a0*/  WARPGROUP.ARRIVE ;  /* 0x00000000000079c5 */ /* 0x000fe20000000000 */
[----:B------:R-:W-:Y:S01]  /*f6b0*/  IMAD.MOV.U32 R15, RZ, RZ, 0x40000040 ;  /* 0x40000040ff0f7424 */ /* 0x000fe200078e00ff */
[----:B------:R-:W-:Y:S01]  /*f6c0*/  ISETP.GT.AND P3, PT, R12, R213, PT ;  /* 0x000000d50c00720c */ /* 0x000fe20003f64270 */
[----:B-123--:R-:W-:Y:S01]  /*f6d0*/  @!P1 VIADD R215, R215, 0x28c60 ;  /* 0x00028c60d7d79836 */ /* 0x00efe20000000000 */
[----:B------:R-:W-:Y:S01]  /*f6e0*/  R2UR UR6, R14 ;  /* 0x000000000e0672ca */ /* 0x000fe200000e0000 */
[----:B------:R-:W-:Y:S01]  /*f6f0*/  VIADD R12, R12, 0xffffffff ;  /* 0xffffffff0c0c7836 */ /* 0x000fe20000000000 */
[----:B------:R-:W-:Y:S01]  /*f700*/  R2UR UR7, R15 ;  /* 0x000000000f0772ca */ /* 0x000fe200000e0000 */
[----:B------:R-:W-:Y:S01]  /*f710*/  IMAD.MOV.U32 R15, RZ, RZ, 0x40000040 ;  /* 0x40000040ff0f7424 */ /* 0x000fe200078e00ff */
[----:B------:R-:W-:Y:S01]  /*f720*/  @!P1 PRMT R215, RZ, 0x654, R215 ;  /* 0x00000654ffd79816 */ /* 0x000fe200000000d7 */
[----:B------:R-:W-:-:S10]  /*f730*/  IMAD.MOV.U32 R18, RZ, RZ, R214 ;  /* 0x000000ffff127224 */ /* 0x000fd400078e00d6 */
[----:B------:R-:W-:Y:S03]  /*f740*/  HGMMA.64x256x16.F32 R24, R152, gdesc[UR4].tnspB, R24, gsb0 ;  /* 0x43e0000498187df0 */ /* 0x000fe60008000818 */
[----:B------:R-:W-:Y:S02]  /*f750*/  WARPGROUP.DEPBAR.LE gsb0, 0x0 ;  /* 0x00008000000079c5 */ /* 0x000fe40000010000 */
[----:B0-----:R-:W-:Y:S01]  /*f760*/  VIADD R152, R14, 0x80 ;  /* 0x000000800e987836 */ /* 0x001fe20000000000 */
[----:B------:R-:W-:Y:S01]  /*f770*/  WARPGROUP.ARRIVE ;  /* 0x00000000000079c5 */ /* 0x000fe20000000000 */
[----:B------:R-:W-:-:S03]  /*f780*/  IMAD.MOV.U32 R153, RZ, RZ, 0x40000040 ;  /* 0x40000040ff997424 */ /* 0x000fc600078e00ff */
[----:B------:R-:W-:Y:S01]  /*f790*/  R2UR UR6, R152 ;  /* 0x00000000980672ca */ /* 0x000fe200000e0000 */
[C---:B------:R-:W-:Y:S01]  /*f7a0*/  VIADD R152, R14.reuse, 0x100 ;  /* 0x000001000e987836 */ /* 0x040fe20000000000 */
[----:B------:R-:W-:Y:S01]  /*f7b0*/  R2UR UR7, R153 ;  /* 0x00000000990772ca */ /* 0x000fe200000e0000 */
[----:B------:R-:W-:Y:S02]  /*f7c0*/  IMAD.MOV.U32 R153, RZ, RZ, 0x40000040 ;  /* 0x40000040ff997424 */ /* 0x000fe400078e00ff */
[----:B------:R-:W-:-:S13]  /*f7d0*/  VIADD R14, R14, 0x180 ;  /* 0x000001800e0e7836 */ /* 0x000fda0000000000 */
[----:B------:R-:W-:Y:S01]  /*f7e0*/  HGMMA.64x256x16.F32 R24, R156, gdesc[UR4].tnspB, R24, gsb0 ;  /* 0x43e000049c187df0 */ /* 0x000fe20008000818 */
[----:B------:R-:W-:Y:S02]  /*f7f0*/  R2UR UR6, R152 ;  /* 0x00000000980672ca */ /* 0x000fe400000e0000 */
[----:B------:R-:W-:Y:S01]  /*f800*/  R2UR UR7, R153 ;  /* 0x00000000990772ca */ /* 0x000fe200000e0000 */
[----:B------:R-:W-:Y:S02]  /*f810*/  WARPGROUP.DEPBAR.LE gsb0, 0x0 ;  /* 0x00008000000079c5 */ /* 0x000fe40000010000 */
[----:B------:R-:W-:-:S15]  /*f820*/  WARPGROUP.ARRIVE ;  /* 0x00000000000079c5 */ /* 0x000fde0000000000 */
[----:B------:R-:W-:-:S07]  /*f830*/  NOP ;  /* 0x0000000000007918 */ /* 0x000fce0000000000 */
[----:B------:R-:W-:Y:S01]  /*f840*/  HGMMA.64x256x16.F32 R24, R160, gdesc[UR4].tnspB, R24, gsb0 ;  /* 0x43e00004a0187df0 */ /* 0x000fe20008000818 */
[----:B------:R-:W-:Y:S01]  /*f850*/  R2UR UR6, R14 ;  /* 0x000000000e0672ca */ /* 0x000fe200000e0000 */
[----:B------:R-:W-:Y:S01]  /*f860*/  IMAD.MOV.U32 R14, RZ, RZ, R21 ;  /* 0x000000ffff0e7224 */ /* 0x000fe200078e0015 */
        /* <DEDUP_REMOVED lines=17> */
[----:B------:R-:W-:Y:S05]  /*f980*/  BSYNC B0 ;  /* 0x0000000000007941 */ /* 0x000fea0003800000 */
.L_x_2802:
[----:B------:R-:W-:Y:S02]  /*f990*/  IMAD.MOV.U32 R15, RZ, RZ, R168 ;  /* 0x000000ffff0f7224 */ /* 0x000fe400078e00a8 */
[----:B------:R-:W-:Y:S02]  /*f9a0*/  IMAD.MOV.U32 R14, RZ, RZ, R21 ;  /* 0x000000ffff0e7224 */ /* 0x000fe400078e0015 */
[----:B------:R-:W-:-:S07]  /*f9b0*/  IMAD.MOV.U32 R18, RZ, RZ, R214 ;  /* 0x000000ffff127224 */ /* 0x000fce00078e00d6 */
.L_x_2801:
[----:B------:R-:W-:Y:S05]  /*f9c0*/  BSYNC B1 ;  /* 0x0000000000017941 */ /* 0x000fea0003800000 */
.L_x_2800:
[----:B------:R-:W1:Y:S01]  /*f9d0*/  LDC R21, c[0x0][0x448] ;  /* 0x00011200ff157b82 */ /* 0x000e620000000800 */
[----:B------:R-:W-:Y:S01]  /*f9e0*/  VIADD R152, R192, 0x3f ;  /* 0x0000003fc0987836 */ /* 0x000fe20000000000 */
[----:B------:R-:W-:-:S06]  /*f9f0*/  ULDC UR4, c[0x0][0x9dc] ;  /* 0x0002770000047ab9 */ /* 0x000fcc0000000800 */
[----:B------:R-:W2:Y:S01]  /*fa00*/  LDC R155, c[0x0][0x9e4] ;  /* 0x00027900ff9b7b82 */ /* 0x000ea20000000800 */
[----:B-1----:R-:W-:Y:S02]  /*fa10*/  ISETP.NE.AND P5, PT, R21, 0x1, PT ;  /* 0x000000011500780c */ /* 0x002fe40003fa5270 */
[----:B--2---:R-:W-:-:S11]  /*fa20*/  ISETP.GE.AND P6, PT, R155, 0x1, PT ;  /* 0x000000019b00780c */ /* 0x004fd60003fc6270 */
[----:B------:R-:W1:Y:S08]  /*fa30*/  @P5 LDC R153, c[0x0][0x44c] ;  /* 0x00011300ff995b82 */ /* 0x000e700000000800 */
[----:B------:R-:W2:Y:S01]  /*fa40*/  @P5 LDC R21, c[0x0][0x450] ;  /* 0x00011400ff155b82 */ /* 0x000ea20000000800 */
[----:B-1----:R-:W-:-:S05]  /*fa50*/  @P5 IMAD.HI.U32 R153, R152, R153, RZ ;  /* 0x0000009998995227 */ /* 0x002fca00078e00ff */
[----:B--2---:R-:W-:Y:S02]  /*fa60*/  @P5 SHF.R.U32.HI R152, RZ, R21, R153 ;  /* 0x00000015ff985219 */ /* 0x004fe40000011699 */
[----:B------:R-:W-:-:S05]  /*fa70*/  IADD3 R21, R23, 0x1, -R22 ;  /* 0x0000000117157810 */ /* 0x000fca0007ffe816 */
[----:B------:R-:W-:-:S04]  /*fa80*/  IMAD.IADD R152, R21, 0x1, R152 ;  /* 0x0000000115987824 */ /* 0x000fc800078e0298 */
[----:B------:R-:W-:Y:S01]  /*fa90*/  VIADD R21, R152, -UR4 ;  /* 0x8000000498157c36 */ /* 0x000fe20008000000 */
[----:B------:R-:W-:Y:S06]  /*faa0*/  @!P6 BRA `(.L_x_2822) ;  /* 0x000000000048e947 */ /* 0x000fec0003800000 */
[----:B------:R-:W-:Y:S01]  /*fab0*/  IMAD.MOV.U32 R154, RZ, RZ, R152 ;  /* 0x000000ffff9a7224 */ /* 0x000fe200078e0098 */
[----:B------:R-:W-:Y:S04]  /*fac0*/  BSSY B0, `(.L_x_2823) ;  /* 0x000000e000007945 */ /* 0x000fe80003800000 */
[----:B------:R-:W-:-:S13]  /*fad0*/  ISETP.GT.AND P2, PT, R154, -0x1, PT ;  /* 0xffffffff9a00780c */ /* 0x000fda0003f44270 */
[----:B------:R-:W-:Y:S05]  /*fae0*/  @P2 BRA `(.L_x_2824) ;  /* 0x00000000001c2947 */ /* 0x000fea0003800000 */
[----:B------:R-:W-:Y:S02]  /*faf0*/  ISETP.NE.AND P2, PT, R155, 0x1, PT ;  /* 0x000000019b00780c */ /* 0x000fe40003f45270 */
[----:B------:R-:W-:-:S11]  /*fb00*/  LOP3.LUT R154, RZ, R154, RZ, 0x33, !PT ;  /* 0x0000009aff9a7212 */ /* 0x000fd600078e33ff */
[----:B------:R-:W1:Y:S02]  /*fb10*/  @P2 LDC.64 R152, c[0x0][0x9e8] ;  /* 0x00027a00ff982b82 */ /* 0x000e640000000a00 */
[----:B-1----:R-:W-:-:S05]  /*fb20*/  @P2 IMAD.HI.U32 R152, R154, R152, RZ ;  /* 0x000000989a982227 */ /* 0x002fca00078e00ff */
[----:B------:R-:W-:-:S04]  /*fb30*/  @P2 SHF.R.U32.HI R154, RZ, R153, R152 ;  /* 0x00000099ff9a2219 */ /* 0x000fc80000011698 */
[----:B------:R-:W-:Y:S01]  /*fb40*/  LOP3.LUT R154, RZ, R154, RZ, 0x33, !PT ;  /* 0x0000009aff9a7212 */ /* 0x000fe200078e33ff */
[----:B------:R-:W-:Y:S06]  /*fb50*/  BRA `(.L_x_2825) ;  /* 0x0000000000107947 */ /* 0x000fec0003800000 */
.L_x_2824:
[----:B------:R-:W-:-:S13]  /*fb60*/  ISETP.NE.AND P2, PT, R155, 0x1, PT ;  /* 0x000000019b00780c */ /* 0x000fda0003f45270 */
[----:B------:R-:W1:Y:S02]  /*fb70*/  @P2 LDC.64 R152, c[0x0][0x9e8] ;  /* 0x00027a00ff982b82 */ /* 0x000e640000000a00 */
[----:B-1----:R-:W-:-:S05]  /*fb80*/  @P2 IMAD.HI.U32 R152, R154, R152, RZ ;  /* 0x000000989a982227 */ /* 0x002fca00078e00ff */
[----:B------:R-:W-:-:S07]  /*fb90*/  @P2 SHF.R.U32.HI R154, RZ, R153, R152 ;  /* 0x00000099ff9a2219 */ /* 0x000fce0000011698 */
.L_x_2825:
[----:B------:R-:W-:Y:S05]  /*fba0*/  BSYNC B0 ;  /* 0x0000000000007941 */ /* 0x000fea0003800000 */
.L_x_2823:
[----:B------:R-:W-:-:S05]  /*fbb0*/  IMAD R154, R154, R155, RZ ;  /* 0x0000009b9a9a7224 */ /* 0x000fca00078e02ff */
[----:B------:R-:W-:-:S07]  /*fbc0*/  VIMNMX R21, R21, R154, !PT ;  /* 0x0000009a15157248 */ /* 0x000fce0007fe0100 */
.L_x_2822:
[----:B------:R-:W-:Y:S01]  /*fbd0*/  VIADD R21, R21, 0x3f ;  /* 0x0000003f15157836 */ /* 0x000fe20000000000 */
[----:B------:R-:W-:Y:S04]  /*fbe0*/  BSSY B0, `(.L_x_2826) ;  /* 0x00001ed000007945 */ /* 0x000fe80003800000 */
[----:B------:R-:W-:-:S04]  /*fbf0*/  SHF.R.S32.HI R152, RZ, 0x1f, R21 ;  /* 0x0000001fff987819 */ /* 0x000fc80000011415 */
[----:B------:R-:W-:-:S04]  /*fc00*/  LEA.HI R152, R152, R21, RZ, 0x6 ;  /* 0x0000001598987211 */ /* 0x000fc800078f30ff */
[----:B------:R-:W-:-:S04]  /*fc10*/  SHF.R.S32.HI R21, RZ, 0x6, R152 ;  /* 0x00000006ff157819 */ /* 0x000fc80000011498 */
[----:B------:R-:W-:-:S04]  /*fc20*/  VIMNMX R21, R202, R21, !PT ;  /* 0x00000015ca157248 */ /* 0x000fc80007fe0100 */
[----:B------:R-:W-:-:S13]  /*fc30*/  ISETP.GE.AND P2, PT, R12, R21, PT ;  /* 0x000000150c00720c */ /* 0x000fda0003f46270 */
[----:B------:R-:W-:Y:S05]  /*fc40*/  @!P2 BRA `(.L_x_2827) ;  /* 0x0000001c0098a947 */ /* 0x000fea0003800000 */
[----:B------:R-:W-:Y:S01]  /*fc50*/  BSSY B1, `(.L_x_2828) ;  /* 0x00001e4000017945 */ /* 0x000fe20003800000 */
[----:B------:R-:W-:Y:S02]  /*fc60*/  IMAD.MOV.U32 R213, RZ, RZ, R15 ;  /* 0x000000ffffd57224 */ /* 0x000fe400078e000f */
[----:B------:R-:W-:Y:S02]  /*fc70*/  IMAD.MOV.U32 R214, RZ, RZ, R14 ;  /* 0x000000ffffd67224 */ /* 0x000fe400078e000e */
[----:B------:R-:W-:Y:S02]  /*fc80*/  IMAD.MOV.U32 R206, RZ, RZ, R12 ;  /* 0x000000ffffce7224 */ /* 0x000fe400078e000c */
[----:B0-----:R-:W-:-:S07]  /*fc90*/  IMAD.MOV.U32 R215, RZ, RZ, R18 ;  /* 0x000000ffffd77224 */ /* 0x001fce00078e0012 */
.L_x_2839:
        /* <DEDUP_REMOVED lines=8> */
[----:B------:R-:W-:Y:S06]  /*fd20*/  @!P0 BRA `(.L_x_2829) ;  /* 0x0000000000048947 */ /* 0x000fec0003800000 */
[----:B------:R-:W-:Y:S01]  /*fd30*/  BPT.TRAP 0x1 ;  /* 0x000000040000795c */ /* 0x000fe20000300000 */
.L_x_2829:
[----:B------:R-:W-:Y:S01]  /*fd40*/  IMAD R12, R18, 0x8, R2 ;  /* 0x00000008120c7824 */ /* 0x000fe200078e0202 */
[----:B------:R-:W-:-:S04]  /*fd50*/  SHF.L.U32 R207, R19, 0x1f, RZ ;  /* 0x0000001f13cf7819 */ /* 0x000fc800000006ff */
[----:B------:R0:W1:Y:S01]  /*fd60*/  SYNCS.PHASECHK.TRANS64.TRYWAIT P3, [R12+URZ+0x28c30], R207 ;  /* 0x028c30cf0c0075a7 */ /* 0x000062000806017f */
[----:B------:R-:W-:Y:S05]  /*fd70*/  @!P0 BRA `(.L_x_2830) ;  /* 0x0000000000048947 */ /* 0x000fea0003800000 */
[----:B------:R-:W-:Y:S01]  /*fd80*/  BPT.TRAP 0x1 ;  /* 0x000000040000795c */ /* 0x000fe20000300000 */
.L_x_2830:
[----:B------:R-:W-:Y:S01]  /*fd90*/  BSSY B2, `(.L_x_2831) ;  /* 0x0000006000027945 */ /* 0x000fe20003800000 */
[----:B------:R-:W-:Y:S02]  /*fda0*/  IMAD R154, R18, 0x200, R13 ;  /* 0x00000200129a7824 */ /* 0x000fe400078e020d */
[----:B------:R-:W-:Y:S01]  /*fdb0*/  IMAD.MOV.U32 R155, RZ, RZ, 0x40000040 ;  /* 0x40000040ff9b7424 */ /* 0x000fe200078e00ff */
[----:B-1----:R-:W-:Y:S06]  /*fdc0*/  @P3 BRA `(.L_x_2832) ;  /* 0x0000000000083947 */ /* 0x002fec0003800000 */
[----:B------:R-:W1:Y:S02]  /*fdd0*/  SYNCS.PHASECHK.TRANS64.TRYWAIT P3, [R12+URZ+0x28c30], R207 ;  /* 0x028c30cf0c0075a7 */ /* 0x000e64000806017f */
[----:B-1----:R-:W-:Y:S05]  /*fde0*/  @!P3 BRA `(.L_x_2833) ;  /* 0x0000014400b8b947 */ /* 0x002fea0003800000 */
.L_x_2832:
[----:B------:R-:W-:Y:S05]  /*fdf0*/  BSYNC B2 ;  /* 0x0000000000027941 */ /* 0x000fea0003800000 */
.L_x_2831:
[C---:B------:R-:W-:Y:S01]  /*fe00*/  R2UR UR6, R154.reuse ;  /* 0x000000009a0672ca */ /* 0x040fe200000e0000 */
[C---:B------:R-:W-:Y:S01]  /*fe10*/  VIADD R152, R154.reuse, 0x2 ;  /* 0x000000029a987836 */ /* 0x040fe20000000000 */
[----:B------:R-:W-:Y:S01]  /*fe20*/  R2UR UR7, R155 ;  /* 0x000000009b0772ca */ /* 0x000fe200000e0000 */
[----:B------:R-:W-:Y:S01]  /*fe30*/  VIADD R14, R154, 0x4 ;  /* 0x000000049a0e7836 */ /* 0x000fe20000000000 */
[----:B------:R-:W-:Y:S01]  /*fe40*/  R2UR UR4, R4 ;  /* 0x00000000040472ca */ /* 0x000fe200000e0000 */
[----:B------:R-:W-:Y:S01]  /*fe50*/  VIADD R154, R154, 0x6 ;  /* 0x000000069a9a7836 */ /* 0x000fe20000000000 */
[----:B------:R-:W-:Y:S01]  /*fe60*/  R2UR UR5, R5 ;  /* 0x00000000050572ca */ /* 0x000fe200000e0000 */
[----:B------:R-:W-:Y:S01]  /*fe70*/  IMAD.MOV.U32 R153, RZ, RZ, 0x40000040 ;  /* 0x40000040ff997424 */ /* 0x000fe200078e00ff */
        /* <DEDUP_REMOVED lines=11> */
[----:B------:R-:W-:Y:S01]  /*ff30*/  R2UR UR15, R15 ;  /* 0x000000000f0f72ca */ /* 0x000fe200000e0000 */
[----:B------:R-:W-:Y:S01]  /*ff40*/  ULDC UR4, c[0x0][0x9d8] ;  /* 0x0002760000047ab9 */ /* 0x000fe20000000800 */
[----:B------:R-:W-:Y:S01]  /*ff50*/  R2UR UR12, R8 ;  /* 0x00000000080c72ca */ /* 0x000fe200000e0000 */
[----:B------:R-:W-:Y:S01]  /*ff60*/  ULDC UR5, c[0x0][0x988] ;  /* 0x0002620000057ab9 */ /* 0x000fe20000000800 */
[----:B------:R-:W-:-:S02]  /*ff70*/  R2UR UR13, R9 ;  /* 0x00000000090d72ca */ /* 0x000fc400000e0000 */
[----:B------:R-:W-:Y:S02]  /*ff80*/  R2UR UR16, R6 ;  /* 0x00000000061072ca */ /* 0x000fe400000e0000 */
[----:B------:R-:W-:Y:S02]  /*ff90*/  R2UR UR17, R7 ;  /* 0x00000000071172ca */ /* 0x000fe400000e0000 */
[----:B------:R-:W-:-:S13]  /*ffa0*/  ISETP.NE.AND P3, PT, R194, RZ, PT ;  /* 0x000000ffc200720c */ /* 0x000fda0003f65270 */
[----:B------:R-:W-:-:S04]  /*ffb0*/  @!P3 IMAD R215, R215, 0x40, R191 ;  /* 0x00000040d7d7b824 */ /* 0x000fc800078e02bf */
[----:B------:R-:W-:Y:S01]  /*ffc0*/  @!P3 IMAD R215, R215, 0x4, R2 ;  /* 0x00000004d7d7b824 */ /* 0x000fe200078e0202 */
        /* <DEDUP_REMOVED lines=41> */
[----:B---3--:R-:W-:Y:S01]  /*10260*/  FMNMX.FTZ R14, R152, R14, !PT ;  /* 0x0000000e980e7209 */ /* 0x008fe20007810000 */
[----:B------:R-:W-:Y:S01]  /*10270*/  FMUL.FTZ R175, R175, UR4 ;  /* 0x00000004afaf7c20 */ /* 0x000fe20008410000 */
[----:B------:R-:W-:Y:S01]  /*10280*/  FMUL.FTZ R178, R178, UR4 ;  /* 0x00000004b2b27c20 */ /* 0x000fe20008410000 */
[----:B------:R-:W-:Y:S01]  /*10290*/  FMUL.FTZ R179, R179, UR4 ;  /* 0x00000004b3b37c20 */ /* 0x000fe20008410000 */
[----:B------:R-:W-:Y:S01]  /*102a0*/  FMUL.FTZ R182, R182, UR4 ;  /* 0x00000004b6b67c20 */ /* 0x000fe20008410000 */
[----:B------:R-:W-:-:S02]  /*102b0*/  FMUL.FTZ R183, R183, UR4 ;  /* 0x00000004b7b77c20 */ /* 0x000fc40008410000 */
        /* <DEDUP_REMOVED lines=36> */
[----:B------:R-:W-:Y:S08]  /*10500*/  MUFU.TANH R171, R171 ;  /* 0x000000ab00ab7308 */ /* 0x000ff00000002400 */
[----:B------:R-:W-:Y:S01]  /*10510*/  MUFU.TANH R174, R174 ;  /* 0x000000ae00ae7308 */ /* 0x000fe20000002400 */
[----:B--2---:R-:W-:Y:S01]  /*10520*/  FMNMX.FTZ R14, R14, R20, !PT ;  /* 0x000000140e0e7209 */ /* 0x004fe20007810000 */
[----:B------:R-:W-:-:S04]  /*10530*/  IMAD.U32 R20, RZ, RZ, UR5 ;  /* 0x00000005ff147e24 */ /* 0x000fc8000f8e00ff */
[C---:B------:R-:W-:Y:S01]  /*10540*/  FADD.FTZ R214, -R14.reuse, R214 ;  /* 0x000000d60ed67221 */ /* 0x040fe20000010100 */
[-C--:B------:R-:W-:Y:S01]  /*10550*/  FMUL.FTZ R181, R14, R20.reuse ;  /* 0x000000140eb57220 */ /* 0x080fe20000410000 */
[----:B------:R-:W-:Y:S02]  /*10560*/  MUFU.TANH R175, R175 ;  /* 0x000000af00af7308 */ /* 0x000fe40000002400 */
[-C--:B------:R-:W-:Y:S01]  /*10570*/  FMUL.FTZ R214, R214, R20.reuse ;  /* 0x00000014d6d67220 */ /* 0x080fe20000410000 */
        /* <DEDUP_REMOVED lines=10> */
[-CC-:B------:R-:W-:Y:S01]  /*10620*/  FFMA.FTZ R168, R168, R20.reuse, -R181.reuse ;  /* 0x00000014a8a87223 */ /* 0x180fe200000108b5 */
[-CC-:B------:R-:W-:Y:S01]  /*10630*/  FFMA.FTZ R169, R169, R20.reuse, -R181.reuse ;  /* 0x00000014a9a97223 */ /* 0x180fe200000108b5 */
[-CC-:B------:R-:W-:Y:S01]  /*10640*/  FFMA.FTZ R172, R172, R20.reuse, -R181.reuse ;  /* 0x00000014acac7223 */ /* 0x180fe200000108b5 */
[----:B------:R-:W3:Y:S01]  /*10650*/  MUFU.EX2 R15, R15 ;  /* 0x0000000f000f7308 */ /* 0x000ee20000000800 */
[-CC-:B------:R-:W-:Y:S01]  /*10660*/  FFMA.FTZ R173, R173, R20.reuse, -R181.reuse ;  /* 0x00000014adad7223 */ /* 0x180fe200000108b5 */
[-CC-:B------:R-:W-:Y:S01]  /*10670*/  FFMA.FTZ R176, R176, R20.reuse, -R181.reuse ;  /* 0x00000014b0b07223 */ /* 0x180fe200000108b5 */
[-CC-:B------:R-:W-:Y:S01]  /*10680*/  FFMA.FTZ R177, R177, R20.reuse, -R181.reuse ;  /* 0x00000014b1b17223 */ /* 0x180fe200000108b5 */
[----:B------:R-:W-:-:S04]  /*10690*/  FFMA.FTZ R180, R180, R20, -R181 ;  /* 0x00000014b4b47223 */ /* 0x000fc800000108b5 */
[----:B------:R-:W4:Y:S01]  /*106a0*/  MUFU.EX2 R152, R152 ;  /* 0x0000009800987308 */ /* 0x000f220000000800 */
[-C--:B--2---:R-:W-:Y:S01]  /*106b0*/  FMUL.FTZ R24, R24, R214.reuse ;  /* 0x000000d618187220 */ /* 0x084fe20000410000 */
[-C--:B------:R-:W-:Y:S01]  /*106c0*/  FMUL.FTZ R25, R25, R214.reuse ;  /* 0x000000d619197220 */ /* 0x080fe20000410000 */
[-C--:B------:R-:W-:Y:S01]  /*106d0*/  FMUL.FTZ R28, R28, R214.reuse ;  /* 0x000000d61c1c7220 */ /* 0x080fe20000410000 */
[-C--:B------:R-:W-:Y:S01]  /*106e0*/  FMUL.FTZ R29, R29, R214.reuse ;  /* 0x000000d61d1d7220 */ /* 0x080fe20000410000 */
[-C--:B------:R-:W-:Y:S01]  /*106f0*/  FMUL.FTZ R32, R32, R214.reuse ;  /* 0x000000d620207220 */ /* 0x080fe20000410000 */
[-C--:B------:R-:W-:Y:S01]  /*10700*/  FMUL.FTZ R33, R33, R214.reuse ;  /* 0x000000d621217220 */ /* 0x080fe20000410000 */
[----:B------:R-:W-:Y:S01]  /*10710*/  FMUL.FTZ R36, R36, R214 ;  /* 0x000000d624247220 */ /* 0x000fe20000410000 */
[----:B------:R-:W-:Y:S01]  /*10720*/  MUFU.TANH R178, R178 ;  /* 0x000000b200b27308 */ /* 0x000fe20000002400 */
[----:B---3--:R-:W-:Y:S01]  /*10730*/  FFMA.FTZ R181, R214, R0, R15 ;  /* 0x00000000d6b57223 */ /* 0x008fe2000001000f */
[-C--:B------:R-:W-:Y:S01]  /*10740*/  FMUL.FTZ R37, R37, R214.reuse ;  /* 0x000000d625257220 */ /* 0x080fe20000410000 */
[-C--:B------:R-:W-:Y:S01]  /*10750*/  FMUL.FTZ R40, R40, R214.reuse ;  /* 0x000000d628287220 */ /* 0x080fe20000410000 */
[-C--:B------:R-:W-:Y:S01]  /*10760*/  FMUL.FTZ R41, R41, R214.reuse ;  /* 0x000000d629297220 */ /* 0x080fe20000410000 */
[-C--:B------:R-:W-:Y:S01]  /*10770*/  FMUL.FTZ R44, R44, R214.reuse ;  /* 0x000000d62c2c7220 */ /* 0x080fe20000410000 */
[-C--:B------:R-:W-:Y:S01]  /*10780*/  FMUL.FTZ R45, R45, R214.reuse ;  /* 0x000000d62d2d7220 */ /* 0x080fe20000410000 */
[-C--:B------:R-:W-:Y:S01]  /*10790*/  FMUL.FTZ R48, R48, R214.reuse ;  /* 0x000000d630307220 */ /* 0x080fe20000410000 */
[----:B------:R4:W2:Y:S01]  /*107a0*/  MUFU.TANH R0, R166 ;  /* 0x000000a600007308 */ /* 0x0008a20000002400 */
[-C--:B------:R-:W-:Y:S01]  /*107b0*/  FMUL.FTZ R49, R49, R214.reuse ;  /* 0x000000d631317220 */ /* 0x080fe20000410000 */
[-C--:B------:R-:W-:Y:S01]  /*107c0*/  FMUL.FTZ R52, R52, R214.reuse ;  /* 0x000000d634347220 */ /* 0x080fe20000410000 */
[-C--:B------:R-:W-:Y:S01]  /*107d0*/  FMUL.FTZ R53, R53, R214.reuse ;  /* 0x000000d635357220 */ /* 0x080fe20000410000 */
[-C--:B------:R-:W-:Y:S01]  /*107e0*/  FMUL.FTZ R56, R56, R214.reuse ;  /* 0x000000d638387220 */ /* 0x080fe20000410000 */
[-C--:B------:R-:W-:Y:S01]  /*107f0*/  FMUL.FTZ R57, R57, R214.reuse ;  /* 0x000000d639397220 */ /* 0x080fe20000410000 */
[-C--:B------:R-:W-:Y:S01]  /*10800*/  FMUL.FTZ R60, R60, R214.reuse ;  /* 0x000000d63c3c7220 */ /* 0x080fe20000410000 */
[----:B------:R-:W-:Y:S01]  /*10810*/  FMUL.FTZ R61, R61, R214 ;  /* 0x000000d63d3d7220 */ /* 0x000fe20000410000 */
[----:B------:R-:W-:Y:S01]  /*10820*/  MUFU.TANH R179, R179 ;  /* 0x000000b300b37308 */ /* 0x000fe20000002400 */
[C---:B----4-:R-:W-:Y:S01]  /*10830*/  FADD.FTZ R166, R152.reuse, R181 ;  /* 0x000000b598a67221 */ /* 0x050fe20000010000 */
[----:B------:R-:W-:Y:S01]  /*10840*/  F2FP.F16.F32.PACK_AB R152, R152, R15 ;  /* 0x0000000f9898723e */ /* 0x000fe200000000ff */
[----:B------:R-:W-:-:S02]  /*10850*/  @!P1 VIADD R15, R12, 0x28c40 ;  /* 0x00028c400c0f9836 */ /* 0x000fc40000000000 */
[----:B------:R-:W-:Y:S01]  /*10860*/  FMUL.FTZ R181, R170, UR4 ;  /* 0x00000004aab57c20 */ /* 0x000fe20008410000 */
[-C--:B------:R-:W-:Y:S01]  /*10870*/  FMUL.FTZ R64, R64, R214.reuse ;  /* 0x000000d640407220 */ /* 0x080fe20000410000 */
[-C--:B------:R-:W-:Y:S01]  /*10880*/  FMUL.FTZ R65, R65, R214.reuse ;  /* 0x000000d641417220 */ /* 0x080fe20000410000 */
[-C--:B------:R-:W-:Y:S01]  /*10890*/  FMUL.FTZ R68, R68, R214.reuse ;  /* 0x000000d644447220 */ /* 0x080fe20000410000 */
[----:B------:R-:W-:Y:S01]  /*108a0*/  @!P1 PRMT R15, RZ, 0x654, R15 ;  /* 0x00000654ff0f9816 */ /* 0x000fe2000000000f */
[----:B------:R-:W-:Y:S01]  /*108b0*/  MUFU.TANH R182, R182 ;  /* 0x000000b600b67308 */ /* 0x000fe20000002400 */
[-C--:B------:R-:W-:Y:S01]  /*108c0*/  FMUL.FTZ R69, R69, R214.reuse ;  /* 0x000000d645457220 */ /* 0x080fe20000410000 */
[-C--:B------:R-:W-:Y:S01]  /*108d0*/  FMUL.FTZ R72, R72, R214.reuse ;  /* 0x000000d648487220 */ /* 0x080fe20000410000 */
[----:B------:R3:W-:Y:S01]  /*108e0*/  @!P1 SYNCS.ARRIVE.TRANS64.RED.A1T0 RZ, [R15+URZ], RZ ;  /* 0x000000ff0fff99a7 */ /* 0x0007e2000810043f */
[-C--:B------:R-:W-:Y:S01]  /*108f0*/  FMUL.FTZ R73, R73, R214.reuse ;  /* 0x000000d649497220 */ /* 0x080fe20000410000 */
[-C--:B------:R-:W-:Y:S01]  /*10900*/  FMUL.FTZ R76, R76, R214.reuse ;  /* 0x000000d64c4c7220 */ /* 0x080fe20000410000 */
[-C--:B------:R-:W-:Y:S01]  /*10910*/  FMUL.FTZ R77, R77, R214.reuse ;  /* 0x000000d64d4d7220 */ /* 0x080fe20000410000 */
[-C--:B------:R-:W-:Y:S01]  /*10920*/  FMUL.FTZ R80, R80, R214.reuse ;  /* 0x000000d650507220 */ /* 0x080fe20000410000 */
[----:B------:R-:W4:Y:S01]  /*10930*/  MUFU.TANH R181, R181 ;  /* 0x000000b500b57308 */ /* 0x000f220000002400 */
[-C--:B------:R-:W-:Y:S01]  /*10940*/  FMUL.FTZ R81, R81, R214.reuse ;  /* 0x000000d651517220 */ /* 0x080fe20000410000 */
[-C--:B------:R-:W-:Y:S01]  /*10950*/  FMUL.FTZ R84, R84, R214.reuse ;  /* 0x000000d654547220 */ /* 0x080fe20000410000 */
[----:B---3--:R-:W-:Y:S01]  /*10960*/  FMNMX.FTZ R15, R154, R213, !PT ;  /* 0x000000d59a0f7209 */ /* 0x008fe20007810000 */
[-C--:B------:R-:W-:Y:S01]  /*10970*/  FMUL.FTZ R85, R85, R214.reuse ;  /* 0x000000d655557220 */ /* 0x080fe20000410000 */
[-C--:B------:R-:W-:Y:S01]  /*10980*/  FMUL.FTZ R88, R88, R214.reuse ;  /* 0x000000d658587220 */ /* 0x080fe20000410000 */
[-C--:B------:R-:W-:Y:S01]  /*10990*/  FMUL.FTZ R89, R89, R214.reuse ;  /* 0x000000d659597220 */ /* 0x080fe20000410000 */
[----:B------:R-:W-:Y:S01]  /*109a0*/  FMNMX.FTZ R15, R155, R15, !PT ;  /* 0x0000000f9b0f7209 */ /* 0x000fe20007810000 */
[----:B------:R-:W-:Y:S01]  /*109b0*/  MUFU.TANH R183, R183 ;  /* 0x000000b700b77308 */ /* 0x000fe20000002400 */
[-C--:B------:R-:W-:Y:S01]  /*109c0*/  FMUL.FTZ R92, R92, R214.reuse ;  /* 0x000000d65c5c7220 */ /* 0x080fe20000410000 */
[-C--:B------:R-:W-:Y:S01]  /*109d0*/  FMUL.FTZ R93, R93, R214.reuse ;  /* 0x000000d65d5d7220 */ /* 0x080fe20000410000 */
[----:B------:R-:W-:Y:S01]  /*109e0*/  FMNMX.FTZ R15, R158, R15, !PT ;  /* 0x0000000f9e0f7209 */ /* 0x000fe20007810000 */
[-C--:B------:R-:W-:Y:S01]  /*109f0*/  FMUL.FTZ R96, R96, R214.reuse ;  /* 0x000000d660607220 */ /* 0x080fe20000410000 */
[-C--:B------:R-:W-:Y:S01]  /*10a00*/  FMUL.FTZ R97, R97, R214.reuse ;  /* 0x000000d661617220 */ /* 0x080fe20000410000 */
[-C--:B------:R-:W-:Y:S01]  /*10a10*/  FMUL.FTZ R100, R100, R214.reuse ;  /* 0x000000d664647220 */ /* 0x080fe20000410000 */
[----:B------:R-:W-:Y:S01]  /*10a20*/  FMNMX.FTZ R15, R159, R15, !PT ;  /* 0x0000000f9f0f7209 */ /* 0x000fe20007810000 */
[----:B------:R-:W3:Y:S01]  /*10a30*/  MUFU.EX2 R153, R153 ;  /* 0x0000009900997308 */ /* 0x000ee20000000800 */
[-C--:B------:R-:W-:Y:S01]  /*10a40*/  FMUL.FTZ R101, R101, R214.reuse ;  /* 0x000000d665657220 */ /* 0x080fe20000410000 */
[-C--:B------:R-:W-:Y:S01]  /*10a50*/  FMUL.FTZ R104, R104, R214.reuse ;  /* 0x000000d668687220 */ /* 0x080fe20000410000 */
[----:B------:R-:W-:Y:S01]  /*10a60*/  FMNMX.FTZ R15, R162, R15, !PT ;  /* 0x0000000fa20f7209 */ /* 0x000fe20007810000 */
[-C--:B------:R-:W-:Y:S01]  /*10a70*/  FMUL.FTZ R105, R105, R214.reuse ;  /* 0x000000d669697220 */ /* 0x080fe20000410000 */
[-C--:B------:R-:W-:Y:S01]  /*10a80*/  FMUL.FTZ R108, R108, R214.reuse ;  /* 0x000000d66c6c7220 */ /* 0x080fe20000410000 */
[-C--:B------:R-:W-:Y:S01]  /*10a90*/  FMUL.FTZ R109, R109, R214.reuse ;  /* 0x000000d66d6d7220 */ /* 0x080fe20000410000 */
[----:B------:R-:W-:Y:S01]  /*10aa0*/  FMNMX.FTZ R15, R163, R15, !PT ;  /* 0x0000000fa30f7209 */ /* 0x000fe20007810000 */
[----:B------:R-:W5:Y:S01]  /*10ab0*/  MUFU.EX2 R156, R156 ;  /* 0x0000009c009c7308 */ /* 0x000f620000000800 */
[-C--:B------:R-:W-:Y:S01]  /*10ac0*/  FMUL.FTZ R112, R112, R214.reuse ;  /* 0x000000d670707220 */ /* 0x080fe20000410000 */
[-C--:B------:R-:W-:Y:S01]  /*10ad0*/  FMUL.FTZ R113, R113, R214.reuse ;  /* 0x000000d671717220 */ /* 0x080fe20000410000 */
[----:B--2---:R-:W-:Y:S01]  /*10ae0*/  FMNMX.FTZ R15, R0, R15, !PT ;  /* 0x0000000f000f7209 */ /* 0x004fe20007810000 */
[-C--:B------:R-:W-:Y:S01]  /*10af0*/  FMUL.FTZ R116, R116, R214.reuse ;  /* 0x000000d674747220 */ /* 0x080fe20000410000 */
[-C--:B------:R-:W-:Y:S01]  /*10b00*/  FMUL.FTZ R117, R117, R214.reuse ;  /* 0x000000d675757220 */ /* 0x080fe20000410000 */
[-C--:B------:R-:W-:Y:S01]  /*10b10*/  FMUL.FTZ R120, R120, R214.reuse ;  /* 0x000000d678787220 */ /* 0x080fe20000410000 */
[----:B------:R-:W-:Y:S01]  /*10b20*/  FMNMX.FTZ R15, R167, R15, !PT ;  /* 0x0000000fa70f7209 */ /* 0x000fe20007810000 */
[----:B------:R-:W2:Y:S01]  /*10b30*/  MUFU.EX2 R157, R157 ;  /* 0x0000009d009d7308 */ /* 0x000ea20000000800 */
[-C--:B------:R-:W-:Y:S01]  /*10b40*/  FMUL.FTZ R121, R121, R214.reuse ;  /* 0x000000d679797220 */ /* 0x080fe20000410000 */
[-C--:B------:R-:W-:Y:S01]  /*10b50*/  FMUL.FTZ R124, R124, R214.reuse ;  /* 0x000000d67c7c7220 */ /* 0x080fe20000410000 */
[----:B----4-:R-:W-:Y:S01]  /*10b60*/  FMNMX.FTZ R15, R181, R15, !PT ;  /* 0x0000000fb50f7209 */ /* 0x010fe20007810000 */
[-C--:B------:R-:W-:Y:S01]  /*10b70*/  FMUL.FTZ R125, R125, R214.reuse ;  /* 0x000000d67d7d7220 */ /* 0x080fe20000410000 */
[-C--:B------:R-:W-:Y:S01]  /*10b80*/  FMUL.FTZ R128, R128, R214.reuse ;  /* 0x000000d680807220 */ /* 0x080fe20000410000 */
[-C--:B------:R-:W-:Y:S01]  /*10b90*/  FMUL.FTZ R129, R129, R214.reuse ;  /* 0x000000d681817220 */ /* 0x080fe20000410000 */
[----:B------:R-:W-:Y:S01]  /*10ba0*/  FMNMX.FTZ R15, R171, R15, !PT ;  /* 0x0000000fab0f7209 */ /* 0x000fe20007810000 */
        /* <DEDUP_REMOVED lines=12> */
[----:B------:R-:W-:Y:S01]  /*10c70*/  FMUL.FTZ R149, R149, R214 ;  /* 0x000000d695957220 */ /* 0x000fe20000410000 */
[----:B------:R-:W-:Y:S01]  /*10c80*/  @!P3 STS [R215+0x28800], R214 ;  /* 0x028800d6d700b388 */ /* 0x000fe20000000800 */
[----:B------:R-:W4:Y:S01]  /*10c90*/  MUFU.EX2 R160, R160 ;  /* 0x000000a000a07308 */ /* 0x000f220000000800 */
[----:B------:R-:W-:Y:S01]  /*10ca0*/  FMNMX.FTZ R15, R179, R15, !PT ;  /* 0x0000000fb30f7209 */ /* 0x000fe20007810000 */
[----:B---3--:R-:W-:-:S03]  /*10cb0*/  FADD.FTZ R166, R153, R166 ;  /* 0x000000a699a67221 */ /* 0x008fc60000010000 */
[----:B------:R-:W-:Y:S01]  /*10cc0*/  FMNMX.FTZ R15, R182, R15, !PT ;  /* 0x0000000fb60f7209 */ /* 0x000fe20007810000 */
[----:B-----5:R-:W-:Y:S02]  /*10cd0*/  FADD.FTZ R166, R156, R166 ;  /* 0x000000a69ca67221 */ /* 0x020fe40000010000 */
[----:B------:R-:W3:Y:S01]  /*10ce0*/  MUFU.EX2 R161, R161 ;  /* 0x000000a100a17308 */ /* 0x000ee20000000800 */
[----:B------:R-:W-:Y:S01]  /*10cf0*/  FMNMX.FTZ R15, R183, R15, !PT ;  /* 0x0000000fb70f7209 */ /* 0x000fe20007810000 */
[----:B--2---:R-:W-:-:S04]  /*10d00*/  FADD.FTZ R166, R157, R166 ;  /* 0x000000a69da67221 */ /* 0x004fc80000010000 */
[----:B------:R-:W2:Y:S02]  /*10d10*/  SHFL.BFLY PT, R170, R15, 0x2, 0x1f ;  /* 0x0c401f000faa7f89 */ /* 0x000ea400000e0000 */
[----:B------:R-:W5:Y:S01]  /*10d20*/  MUFU.EX2 R164, R164 ;  /* 0x000000a400a47308 */ /* 0x000f620000000800 */
[----:B----4-:R-:W-:-:S07]  /*10d30*/  FADD.FTZ R166, R160, R166 ;  /* 0x000000a6a0a67221 */ /* 0x010fce0000010000 */
[----:B------:R-:W4:Y:S01]  /*10d40*/  MUFU.EX2 R165, R165 ;  /* 0x000000a500a57308 */ /* 0x000f220000000800 */
[----:B---3--:R-:W-:-:S07]  /*10d50*/  FADD.FTZ R166, R161, R166 ;  /* 0x000000a6a1a67221 */ /* 0x008fce0000010000 */
[----:B------:R-:W3:Y:S01]  /*10d60*/  MUFU.EX2 R168, R168 ;  /* 0x000000a800a87308 */ /* 0x000ee20000000800 */
[----:B-----5:R-:W-:Y:S01]  /*10d70*/  FADD.FTZ R166, R164, R166 ;  /* 0x000000a6a4a67221 */ /* 0x020fe20000010000 */
[----:B--2---:R-:W-:-:S06]  /*10d80*/  FMNMX.FTZ R15, R15, R170, !PT ;  /* 0x000000aa0f0f7209 */ /* 0x004fcc0007810000 */
[----:B------:R-:W2:Y:S01]  /*10d90*/  MUFU.EX2 R169, R169 ;  /* 0x000000a900a97308 */ /* 0x000ea20000000800 */
[----:B----4-:R-:W-:Y:S01]  /*10da0*/  FADD.FTZ R166, R165, R166 ;  /* 0x000000a6a5a67221 */ /* 0x010fe20000010000 */
[----:B------:R-:W4:Y:S06]  /*10db0*/  SHFL.BFLY PT, R170, R15, 0x1, 0x1f ;  /* 0x0c201f000faa7f89 */ /* 0x000f2c00000e0000 */
[----:B------:R-:W5:Y:S01]  /*10dc0*/  MUFU.EX2 R172, R172 ;  /* 0x000000ac00ac7308 */ /* 0x000f620000000800 */
[----:B---3--:R-:W-:-:S07]  /*10dd0*/  FADD.FTZ R166, R168, R166 ;  /* 0x000000a6a8a67221 */ /* 0x008fce0000010000 */
[----:B------:R-:W3:Y:S01]  /*10de0*/  MUFU.EX2 R173, R173 ;  /* 0x000000ad00ad7308 */ /* 0x000ee20000000800 */
[----:B--2---:R-:W-:-:S07]  /*10df0*/  FADD.FTZ R166, R169, R166 ;  /* 0x000000a6a9a67221 */ /* 0x004fce0000010000 */
[----:B------:R-:W2:Y:S01]  /*10e00*/  MUFU.EX2 R176, R176 ;  /* 0x000000b000b07308 */ /* 0x000ea20000000800 */
[----:B-----5:R-:W-:Y:S01]  /*10e10*/  FADD.FTZ R166, R172, R166 ;  /* 0x000000a6aca67221 */ /* 0x020fe20000010000 */
[----:B----4-:R-:W-:-:S05]  /*10e20*/  FMNMX.FTZ R15, R15, R170, !PT ;  /* 0x000000aa0f0f7209 */ /* 0x010fca0007810000 */
[C---:B------:R-:W-:Y:S01]  /*10e30*/  FADD.FTZ R170, -R15.reuse, R213 ;  /* 0x000000d50faa7221 */ /* 0x040fe20000010100 */
[-C--:B------:R-:W-:Y:S01]  /*10e40*/  FMUL.FTZ R213, R15, R20.reuse ;  /* 0x000000140fd57220 */ /* 0x080fe20000410000 */
[----:B------:R-:W-:Y:S01]  /*10e50*/  MUFU.EX2 R177, R177 ;  /* 0x000000b100b17308 */ /* 0x000fe20000000800 */
[----:B---3--:R-:W-:Y:S01]  /*10e60*/  FADD.FTZ R166, R173, R166 ;  /* 0x000000a6ada67221 */ /* 0x008fe20000010000 */
[-C--:B------:R-:W-:Y:S01]  /*10e70*/  FMUL.FTZ R170, R170, R20.reuse ;  /* 0x00000014aaaa7220 */ /* 0x080fe20000410000 */
        /* <DEDUP_REMOVED lines=16> */
[----:B------:R-:W-:Y:S01]  /*10f80*/  FFMA.FTZ R183, R183, R20, -R213 ;  /* 0x00000014b7b77223 */ /* 0x000fe200000108d5 */
[----:B------:R-:W-:Y:S01]  /*10f90*/  MUFU.EX2 R155, R155 ;  /* 0x0000009b009b7308 */ /* 0x000fe20000000800 */
[----:B--2---:R-:W-:Y:S01]  /*10fa0*/  FADD.FTZ R166, R176, R166 ;  /* 0x000000a6b0a67221 */ /* 0x004fe20000010000 */
[----:B---3--:R2:W-:Y:S03]  /*10fb0*/  @!P3 STS [R215+0x28820], R170 ;  /* 0x028820aad700b388 */ /* 0x0085e60000000800 */
[----:B------:R-:W-:Y:S01]  /*10fc0*/  FADD.FTZ R166, R177, R166 ;  /* 0x000000a6b1a67221 */ /* 0x000fe20000010000 */
[----:B------:R-:W-:-:S02]  /*10fd0*/  FMUL.FTZ R26, R26, R170 ;  /* 0x000000aa1a1a7220 */ /* 0x000fc40000410000 */
[----:B------:R3:W4:Y:S01]  /*10fe0*/  MUFU.EX2 R213, R154 ;  /* 0x0000009a00d57308 */ /* 0x0007220000000800 */
[-C--:B------:R-:W-:Y:S01]  /*10ff0*/  FMUL.FTZ R27, R27, R170.reuse ;  /* 0x000000aa1b1b7220 */ /* 0x080fe20000410000 */
[-C--:B------:R-:W-:Y:S01]  /*11000*/  FMUL.FTZ R30, R30, R170.reuse ;  /* 0x000000aa1e1e7220 */ /* 0x080fe20000410000 */
[-C--:B------:R-:W-:Y:S01]  /*11010*/  FMUL.FTZ R31, R31, R170.reuse ;  /* 0x000000aa1f1f7220 */ /* 0x080fe20000410000 */
[-C--:B------:R-:W-:Y:S01]  /*11020*/  FMUL.FTZ R34, R34, R170.reuse ;  /* 0x000000aa22227220 */ /* 0x080fe20000410000 */
[-C--:B------:R-:W-:Y:S01]  /*11030*/  FMUL.FTZ R35, R35, R170.reuse ;  /* 0x000000aa23237220 */ /* 0x080fe20000410000 */
[-C--:B------:R-:W-:Y:S01]  /*11040*/  FMUL.FTZ R38, R38, R170.reuse ;  /* 0x000000aa26267220 */ /* 0x080fe20000410000 */
[-C--:B------:R-:W-:Y:S01]  /*11050*/  FMUL.FTZ R39, R39, R170.reuse ;  /* 0x000000aa27277220 */ /* 0x080fe20000410000 */
[----:B------:R5:W0:Y:S01]  /*11060*/  MUFU.EX2 R214, R158 ;  /* 0x0000009e00d67308 */ /* 0x000a220000000800 */
[----:B---3--:R-:W-:Y:S01]  /*11070*/  F2FP.F16.F32.PACK_AB R154, R156, R153 ;  /* 0x000000999c9a723e */ /* 0x008fe200000000ff */
[-C--:B------:R-:W-:Y:S01]  /*11080*/  FMUL.FTZ R42, R42, R170.reuse ;  /* 0x000000aa2a2a7220 */ /* 0x080fe20000410000 */
[----:B------:R-:W-:Y:S01]  /*11090*/  F2FP.F16.F32.PACK_AB R156, R160, R157 ;  /* 0x0000009da09c723e */ /* 0x000fe200000000ff */
[-C--:B------:R-:W-:Y:S01]  /*110a0*/  FMUL.FTZ R43, R43, R170.reuse ;  /* 0x000000aa2b2b7220 */ /* 0x080fe20000410000 */
[----:B------:R-:W-:Y:S01]  /*110b0*/  F2FP.F16.F32.PACK_AB R160, R168, R165 ;  /* 0x000000a5a8a0723e */ /* 0x000fe200000000ff */
[-C--:B------:R-:W-:Y:S01]  /*110c0*/  FMUL.FTZ R46, R46, R170.reuse ;  /* 0x000000aa2e2e7220 */ /* 0x080fe20000410000 */
[-C--:B------:R-:W-:Y:S01]  /*110d0*/  FMUL.FTZ R47, R47, R170.reuse ;  /* 0x000000aa2f2f7220 */ /* 0x080fe20000410000 */
[----:B------:R-:W3:Y:S01]  /*110e0*/  MUFU.EX2 R159, R159 ;  /* 0x0000009f009f7308 */ /* 0x000ee20000000800 */
[----:B----4-:R-:W-:Y:S01]  /*110f0*/  FFMA.FTZ R3, R170, R3, R213 ;  /* 0x00000003aa037223 */ /* 0x010fe200000100d5 */
[----:B-----5:R-:W-:Y:S01]  /*11100*/  F2FP.F16.F32.PACK_AB R158, R164, R161 ;  /* 0x000000a1a49e723e */ /* 0x020fe200000000ff */
[-C--:B------:R-:W-:Y:S01]  /*11110*/  FMUL.FTZ R50, R50, R170.reuse ;  /* 0x000000aa32327220 */ /* 0x080fe20000410000 */
[C---:B------:R-:W-:Y:S01]  /*11120*/  F2FP.F16.F32.PACK_AB R153, R155.reuse, R213 ;  /* 0x000000d59b99723e */ /* 0x040fe200000000ff */
[----:B------:R-:W-:Y:S01]  /*11130*/  FADD.FTZ R3, R155, R3 ;  /* 0x000000039b037221 */ /* 0x000fe20000010000 */
[----:B------:R-:W-:Y:S01]  /*11140*/  F2FP.F16.F32.PACK_AB R164, R176, R173 ;  /* 0x000000adb0a4723e */ /* 0x000fe200000000ff */
[-C--:B------:R-:W-:Y:S01]  /*11150*/  FMUL.FTZ R51, R51, R170.reuse ;  /* 0x000000aa33337220 */ /* 0x080fe20000410000 */
[----:B--2---:R2:W4:Y:S01]  /*11160*/  MUFU.EX2 R215, R162 ;  /* 0x000000a200d77308 */ /* 0x0045220000000800 */
        /* <DEDUP_REMOVED lines=8> */
[C---:B---3--:R-:W-:Y:S01]  /*111f0*/  FADD.FTZ R3, R159.reuse, R3 ;  /* 0x000000039f037221 */ /* 0x048fe20000010000 */
[----:B------:R-:W-:Y:S01]  /*11200*/  F2FP.F16.F32.PACK_AB R155, R159, R214 ;  /* 0x000000d69f9b723e */ /* 0x000fe200000000ff */
[----:B------:R-:W-:Y:S01]  /*11210*/  BAR.SYNC.DEFER_BLOCKING 0xf, 0x100 ;  /* 0x03c4000000007b1d */ /* 0x000fe20000010000 */
[----:B--2---:R-:W-:Y:S01]  /*11220*/  F2FP.F16.F32.PACK_AB R162, R172, R169 ;  /* 0x000000a9aca2723e */ /* 0x004fe200000000ff */
        /* <DEDUP_REMOVED lines=45> */
[C---:B----4-:R-:W-:Y:S01]  /*11500*/  FADD.FTZ R3, R171.reuse, R3 ;  /* 0x00000003ab037221 */ /* 0x050fe20000010000 */
[----:B------:R-:W-:Y:S01]  /*11510*/  F2FP.F16.F32.PACK_AB R161, R171, R161 ;  /* 0x000000a1aba1723e */ /* 0x000fe200000000ff */
        /* <DEDUP_REMOVED lines=16> */
[-C--:B------:R-:W-:Y:S01]  /*11620*/  FMUL.FTZ R147, R147, R170.reuse ;  /* 0x000000aa93937220 */ /* 0x080fe20000410000 */
[-C--:B------:R-:W-:Y:S01]  /*11630*/  FMUL.FTZ R150, R150, R170.reuse ;  /* 0x000000aa96967220 */ /* 0x080fe20000410000 */
[----:B------:R-:W-:-:S02]  /*11640*/  FMUL.FTZ R151, R151, R170 ;  /* 0x000000aa97977220 */ /* 0x000fc40000410000 */
[----:B------:R2:W-:Y:S01]  /*11650*/  STSM.16.M88.4 [R199], R160 ;  /* 0x000000a0c7007844 */ /* 0x0005e20000000200 */
[----:B------:R-:W0:Y:S01]  /*11660*/  MUFU.EX2 R179, R179 ;  /* 0x000000b300b37308 */ /* 0x000e220000000800 */
[----:B----4-:R-:W-:-:S07]  /*11670*/  FADD.FTZ R3, R165, R3 ;  /* 0x00000003a5037221 */ /* 0x010fce0000010000 */
[----:B------:R-:W4:Y:S01]  /*11680*/  MUFU.EX2 R182, R182 ;  /* 0x000000b600b67308 */ /* 0x000f220000000800 */
[C---:B---3--:R-:W-:Y:S01]  /*11690*/  FADD.FTZ R0, R180.reuse, R166 ;  /* 0x000000a6b4007221 */ /* 0x048fe20000010000 */
[----:B------:R-:W-:-:S06]  /*116a0*/  F2FP.F16.F32.PACK_AB R166, R180, R177 ;  /* 0x000000b1b4a6723e */ /* 0x000fcc00000000ff */
[----:B------:R-:W3:Y:S01]  /*116b0*/  MUFU.EX2 R183, R183 ;  /* 0x000000b700b77308 */ /* 0x000ee20000000800 */
[C---:B0-----:R-:W-:Y:S01]  /*116c0*/  FADD.FTZ R3, R179.reuse, R3 ;  /* 0x00000003b3037221 */ /* 0x041fe20000010000 */
[----:B------:R-:W-:-:S03]  /*116d0*/  F2FP.F16.F32.PACK_AB R165, R179, R165 ;  /* 0x000000a5b3a5723e */ /* 0x000fc600000000ff */
[----:B----4-:R-:W-:Y:S01]  /*116e0*/  FADD.FTZ R3, R182, R3 ;  /* 0x00000003b6037221 */ /* 0x010fe20000010000 */
[----:B---3--:R-:W-:-:S03]  /*116f0*/  F2FP.F16.F32.PACK_AB R167, R183, R182 ;  /* 0x000000b6b7a7723e */ /* 0x008fc600000000ff */
[----:B------:R-:W-:Y:S02]  /*11700*/  FADD.FTZ R3, R183, R3 ;  /* 0x00000003b7037221 */ /* 0x000fe40000010000 */
[----:B------:R2:W-:Y:S01]  /*11710*/  STSM.16.M88.4 [R198], R164 ;  /* 0x000000a4c6007844 */ /* 0x0005e20000000200 */
[----:B------:R-:W-:Y:S05]  /*11720*/  @!P0 BRA `(.L_x_2834) ;  /* 0x0000000000048947 */ /* 0x000fea0003800000 */
[----:B------:R-:W-:Y:S01]  /*11730*/  BPT.TRAP 0x1 ;  /* 0x000000040000795c */ /* 0x000fe20000300000 */
.L_x_2834:
[----:B------:R0:W3:Y:S01]  /*11740*/  SYNCS.PHASECHK.TRANS64.TRYWAIT P3, [R12+URZ+0x28c50], R207 ;  /* 0x028c50cf0c0075a7 */ /* 0x0000e2000806017f */
[----:B------:R-:W-:Y:S05]  /*11750*/  @!P0 BRA `(.L_x_2835) ;  /* 0x0000000000048947 */ /* 0x000fea0003800000 */
[----:B------:R-:W-:Y:S01]  /*11760*/  BPT.TRAP 0x1 ;  /* 0x000000040000795c */ /* 0x000fe20000300000 */
.L_x_2835:
[----:B------:R-:W-:Y:S04]  /*11770*/  BSSY B2, `(.L_x_2836) ;  /* 0x0000004000027945 */ /* 0x000fe80003800000 */
[----:B---3--:R-:W-:Y:S05]  /*11780*/  @P3 BRA `(.L_x_2837) ;  /* 0x0000000000083947 */ /* 0x008fea0003800000 */
[----:B------:R-:W3:Y:S02]  /*11790*/  SYNCS.PHASECHK.TRANS64.TRYWAIT P3, [R12+URZ+0x28c50], R207 ;  /* 0x028c50cf0c0075a7 */ /* 0x000ee4000806017f */
[----:B---3--:R-:W-:Y:S05]  /*117a0*/  @!P3 BRA `(.L_x_2838) ;  /* 0x0000012c005cb947 */ /* 0x008fea0003800000 */
.L_x_2837:
[----:B------:R-:W-:Y:S05]  /*117b0*/  BSYNC B2 ;  /* 0x0000000000027941 */ /* 0x000fea0003800000 */
.L_x_2836:
[----:B------:R-:W-:Y:S01]  /*117c0*/  IMAD R168, R18, 0x1000, R190 ;  /* 0x0000100012a87824 */ /* 0x000fe200078e02be */
[----:B------:R-:W-:Y:S01]  /*117d0*/  WARPGROUP.ARRIVE ;  /* 0x00000000000079c5 */ /* 0x000fe20000000000 */
[----:B------:R-:W-:Y:S02]  /*117e0*/  IMAD.MOV.U32 R169, RZ, RZ, 0x40000040 ;  /* 0x40000040ffa97424 */ /* 0x000fe400078e00ff */
[----:B01-3--:R-:W-:Y:S01]  /*117f0*/  @!P1 VIADD R12, R12, 0x28c60 ;  /* 0x00028c600c0c9836 */ /* 0x00bfe20000000000 */
[----:B------:R-:W-:Y:S01]  /*11800*/  R2UR UR6, R168 ;  /* 0x00000000a80672ca */ /* 0x000fe200000e0000 */
[----:B------:R-:W-:Y:S01]  /*11810*/  IMAD.MOV.U32 R213, RZ, RZ, R15 ;  /* 0x000000ffffd57224 */ /* 0x000fe200078e000f */
[----:B------:R-:W-:Y:S01]  /*11820*/  R2UR UR7, R169 ;  /* 0x00000000a90772ca */ /* 0x000fe200000e0000 */
[----:B------:R-:W-:Y:S01]  /*11830*/  IMAD.MOV.U32 R169, RZ, RZ, 0x40000040 ;  /* 0x40000040ffa97424 */ /* 0x000fe200078e00ff */
[----:B------:R-:W-:Y:S01]  /*11840*/  @!P1 PRMT R12, RZ, 0x654, R12 ;  /* 0x00000654ff0c9816 */ /* 0x000fe2000000000c */
[----:B------:R-:W-:-:S02]  /*11850*/  IMAD.MOV.U32 R214, RZ, RZ, R14 ;  /* 0x000000ffffd67224 */ /* 0x000fc400078e000e */
[----:B------:R-:W-:-:S08]  /*11860*/  IMAD.MOV.U32 R215, RZ, RZ, R18 ;  /* 0x000000ffffd77224 */ /* 0x000fd000078e0012 */
[----:B------:R-:W-:Y:S03]  /*11870*/  HGMMA.64x256x16.F32 R24, R152, gdesc[UR4].tnspB, R24, gsb0 ;  /* 0x43e0000498187df0 */ /* 0x000fe60008000818 */
[----:B------:R-:W-:Y:S02]  /*11880*/  WARPGROUP.DEPBAR.LE gsb0, 0x0 ;  /* 0x00008000000079c5 */ /* 0x000fe40000010000 */
[----:B--2---:R-:W-:Y:S01]  /*11890*/  VIADD R152, R168, 0x80 ;  /* 0x00000080a8987836 */ /* 0x004fe20000000000 */
        /* <DEDUP_REMOVED lines=32> */
.L_x_2828:
[----:B0-----:R-:W-:-:S07]  /*11aa0*/  IMAD.MOV.U32 R12, RZ, RZ, R206 ;  /* 0x000000ffff0c7224 */ /* 0x001fce00078e00ce */
.L_x_2827:
[----:B------:R-:W-:Y:S05]  /*11ab0*/  BSYNC B0 ;  /* 0x0000000000007941 */ /* 0x000fea0003800000 */
.L_x_2826:
[----:B------:R-:W-:Y:S01]  /*11ac0*/  ISETP.GE.AND P2, PT, R12, R202, PT ;  /* 0x000000ca0c00720c */ /* 0x000fe20003f46270 */
[----:B------:R-:W-:-:S12]  /*11ad0*/  BSSY B0, `(.L_x_2840) ;  /* 0x000028d000007945 */ /* 0x000fd80003800000 */
[----:B------:R-:W-:Y:S05]  /*11ae0*/  @!P2 BRA `(.L_x_2841) ;  /* 0x00000028002ca947 */ /* 0x000fea0003800000 */
[----:B------:R-:W-:Y:S02]  /*11af0*/  IMAD.MOV.U32 R213, RZ, RZ, R15 ;  /* 0x000000ffffd57224 */ /* 0x000fe400078e000f */
[----:B0-----:R-:W-:Y:S02]  /*11b00*/  IMAD.MOV.U32 R215, RZ, RZ, R14 ;  /* 0x000000ffffd77224 */ /* 0x001fe400078e000e */
[----:B------:R-:W-:-:S07]  /*11b10*/  IMAD.MOV.U32 R214, RZ, RZ, R18 ;  /* 0x000000ffffd67224 */ /* 0x000fce00078e0012 */
.L_x_2860:
[----:B------:R-:W-:-:S05]  /*11b20*/  VIADD R18, R214, 0x1 ;  /* 0x00000001d6127836 */ /* 0x000fca0000000000 */
[----:B------:R-:W-:-:S04]  /*11b30*/  ISETP.NE.AND P2, PT, R18, 0x2, PT ;  /* 0x000000021200780c */ /* 0x000fc80003f45270 */
[----:B------:R-:W-:Y:S02]  /*11b40*/  SEL R14, RZ, 0x1, P2 ;  /* 0x00000001ff0e7807 */ /* 0x000fe40001000000 */
[----:B------:R-:W-:Y:S02]  /*11b50*/  SEL R18, R18, RZ, P2 ;  /* 0x000000ff12127207 */ /* 0x000fe40001000000 */
[----:B------:R-:W-:Y:S01]  /*11b60*/  LOP3.LUT R19, R19, R14, RZ, 0x3c, !PT ;  /* 0x0000000e13137212 */ /* 0x000fe200078e3cff */
[----:B-1----:R-:W-:Y:S06]  /*11b70*/  @!P0 BRA `(.L_x_2842) ;  /* 0x0000000000048947 */ /* 0x002fec0003800000 */
[----:B------:R-:W-:Y:S01]  /*11b80*/  BPT.TRAP 0x1 ;  /* 0x000000040000795c */ /* 0x000fe20000300000 */
.L_x_2842:
[----:B------:R-:W-:Y:S01]  /*11b90*/  IMAD R206, R18, 0x8, R2 ;  /* 0x0000000812ce7824 */ /* 0x000fe200078e0202 */
[----:B------:R-:W-:-:S04]  /*11ba0*/  SHF.L.U32 R207, R19, 0x1f, RZ ;  /* 0x0000001f13cf7819 */ /* 0x000fc800000006ff */
[----:B------:R0:W1:Y:S01]  /*11bb0*/  SYNCS.PHASECHK.TRANS64.TRYWAIT P2, [R206+URZ+0x28c30], R207 ;  /* 0x028c30cfce0075a7 */ /* 0x000062000804017f */
[----:B------:R-:W-:Y:S05]  /*11bc0*/  @!P0 BRA `(.L_x_2843) ;  /* 0x0000000000048947 */ /* 0x000fea0003800000 */
[----:B------:R-:W-:Y:S01]  /*11bd0*/  BPT.TRAP 0x1 ;  /* 0x000000040000795c */ /* 0x000fe20000300000 */
.L_x_2843:
[----:B------:R-:W-:Y:S01]  /*11be0*/  BSSY B1, `(.L_x_2844) ;  /* 0x0000006000017945 */ /* 0x000fe20003800000 */
[----:B------:R-:W-:Y:S02]  /*11bf0*/  IMAD R14, R18, 0x200, R13 ;  /* 0x00000200120e7824 */ /* 0x000fe400078e020d */
[----:B------:R-:W-:Y:S01]  /*11c00*/  IMAD.MOV.U32 R15, RZ, RZ, 0x40000040 ;  /* 0x40000040ff0f7424 */ /* 0x000fe200078e00ff */
[----:B-1----:R-:W-:Y:S06]  /*11c10*/  @P2 BRA `(.L_x_2845) ;  /* 0x0000000000082947 */ /* 0x002fec0003800000 */
[----:B------:R-:W1:Y:S02]  /*11c20*/  SYNCS.PHASECHK.TRANS64.TRYWAIT P2, [R206+URZ+0x28c30], R207 ;  /* 0x028c30cfce0075a7 */ /* 0x000e64000804017f */
[----:B-1----:R-:W-:Y:S05]  /*11c30*/  @!P2 BRA `(.L_x_2846) ;  /* 0x00000128004ca947 */ /* 0x002fea0003800000 */
.L_x_2845:
[----:B------:R-:W-:Y:S05]  /*11c40*/  BSYNC B1 ;  /* 0x0000000000017941 */ /* 0x000fea0003800000 */
.L_x_2844:
[C---:B------:R-:W-:Y:S01]  /*11c50*/  R2UR UR6, R14.reuse ;  /* 0x000000000e0672ca */ /* 0x040fe200000e0000 */
[----:B------:R-:W-:Y:S01]  /*11c60*/  WARPGROUP.ARRIVE ;  /* 0x00000000000079c5 */ /* 0x000fe20000000000 */
[----:B------:R-:W-:Y:S01]  /*11c70*/  R2UR UR7, R15 ;  /* 0x000000000f0772ca */ /* 0x000fe200000e0000 */
[----:B------:R-:W-:Y:S01]  /*11c80*/  VIADD R20, R14, 0x2 ;  /* 0x000000020e147836 */ /* 0x000fe20000000000 */
[----:B------:R-:W-:Y:S01]  /*11c90*/  R2UR UR4, R4 ;  /* 0x00000000040472ca */ /* 0x000fe200000e0000 */
[----:B------:R-:W-:Y:S01]  /*11ca0*/  IMAD.MOV.U32 R21, RZ, RZ, 0x40000040 ;  /* 0x40000040ff157424 */ /* 0x000fe200078e00ff */
[----:B------:R-:W-:Y:S01]  /*11cb0*/  R2UR UR5, R5 ;  /* 0x00000000050572ca */ /* 0x000fe200000e0000 */
[----:B------:R-:W-:-:S12]  /*11cc0*/  IMAD.MOV.U32 R15, RZ, RZ, 0x40000040 ;  /* 0x40000040ff0f7424 */ /* 0x000fd800078e00ff */
        /* <DEDUP_REMOVED lines=32> */
[----:B------:R-:W-:Y:S01]  /*11ed0*/  HGMMA.64x64x16.F32 R152, gdesc[UR4], R152, gsb0 ;  /* 0x00e00000049879f0 */ /* 0x000fe20008000898 */
[----:B------:R-:W-:Y:S02]  /*11ee0*/  ULDC UR4, c[0x0][0x9d8] ;  /* 0x0002760000047ab9 */ /* 0x000fe40000000800 */
        /* <DEDUP_REMOVED lines=36> */
[----:B------:R-:W-:Y:S01]  /*12130*/  ULDC UR4, c[0x0][0x9e0] ;  /* 0x0002780000047ab9 */ /* 0x000fe20000000800 */
[----:B------:R4:W-:Y:S01]  /*12140*/  @!P1 SYNCS.ARRIVE.TRANS64.RED.A1T0 RZ, [R14+URZ], RZ ;  /* 0x000000ff0eff99a7 */ /* 0x0009e2000810043f */
[----:B------:R-:W-:-:S05]  /*12150*/  IADD3 R183, -R22, R183, R23 ;  /* 0x000000b716b77210 */ /* 0x000fca0007ffe117 */
[----:B------:R-:W0:Y:S01]  /*12160*/  MUFU.TANH R230, R230 ;  /* 0x000000e600e67308 */ /* 0x000e220000002400 */
        /* <DEDUP_REMOVED lines=34> */
[----:B--234-:R-:W-:Y:S05]  /*12390*/  @!P6 BRA `(.L_x_2847) ;  /* 0x000000000060e947 */ /* 0x01cfea0003800000 */
[----:B------:R-:W-:Y:S01]  /*123a0*/  IADD3 R233, -R22, R23, R233 ;  /* 0x0000001716e97210 */ /* 0x000fe20007ffe1e9 */
[----:B------:R-:W-:Y:S03]  /*123b0*/  BSSY B1, `(.L_x_2848) ;  /* 0x0000012000017945 */ /* 0x000fe60003800000 */
[----:B------:R-:W-:-:S13]  /*123c0*/  ISETP.GT.AND P2, PT, R233, -0x1, PT ;  /* 0xffffffffe900780c */ /* 0x000fda0003f44270 */
[----:B------:R-:W-:Y:S05]  /*123d0*/  @P2 BRA `(.L_x_2849) ;  /* 0x0000000000242947 */ /* 0x000fea0003800000 */
[----:B------:R-:W-:Y:S01]  /*123e0*/  ULDC UR4, c[0x0][0x9e4] ;  /* 0x0002790000047ab9 */ /* 0x000fe20000000800 */
[----:B------:R-:W-:Y:S01]  /*123f0*/  LOP3.LUT R233, RZ, R233, RZ, 0x33, !PT ;  /* 0x000000e9ffe97212 */ /* 0x000fe200078e33ff */
[----:B------:R-:W-:-:S05]  /*12400*/  IMAD.U32 R234, RZ, RZ, UR4 ;  /* 0x00000004ffea7e24 */ /* 0x000fca000f8e00ff */
[----:B------:R-:W-:-:S13]  /*12410*/  ISETP.NE.AND P2, PT, R234, 0x1, PT ;  /* 0x00000001ea00780c */ /* 0x000fda0003f45270 */
[----:B------:R-:W2:Y:S02]  /*12420*/  @P2 LDC.64 R14, c[0x0][0x9e8] ;  /* 0x00027a00ff0e2b82 */ /* 0x000ea40000000a00 */
[----:B--2---:R-:W-:-:S05]  /*12430*/  @P2 IMAD.HI.U32 R14, R233, R14, RZ ;  /* 0x0000000ee90e2227 */ /* 0x004fca00078e00ff */
[----:B------:R-:W-:-:S04]  /*12440*/  @P2 SHF.R.U32.HI R233, RZ, R15, R14 ;  /* 0x0000000fffe92219 */ /* 0x000fc8000001160e */
[----:B------:R-:W-:Y:S01]  /*12450*/  LOP3.LUT R233, RZ, R233, RZ, 0x33, !PT ;  /* 0x000000e9ffe97212 */ /* 0x000fe200078e33ff */
[----:B------:R-:W-:Y:S06]  /*12460*/  BRA `(.L_x_2850) ;  /* 0x0000000000187947 */ /* 0x000fec0003800000 */
.L_x_2849:
[----:B------:R-:W-:Y:S02]  /*12470*/  ULDC UR4, c[0x0][0x9e4] ;  /* 0x0002790000047ab9 */ /* 0x000fe40000000800 */
[----:B------:R-:W-:-:S05]  /*12480*/  IMAD.U32 R234, RZ, RZ, UR4 ;  /* 0x00000004ffea7e24 */ /* 0x000fca000f8e00ff */
[----:B------:R-:W-:-:S13]  /*12490*/  ISETP.NE.AND P2, PT, R234, 0x1, PT ;  /* 0x00000001ea00780c */ /* 0x000fda0003f45270 */
[----:B------:R-:W2:Y:S02]  /*124a0*/  @P2 LDC.64 R14, c[0x0][0x9e8] ;  /* 0x00027a00ff0e2b82 */ /* 0x000ea40000000a00 */
[----:B--2---:R-:W-:-:S05]  /*124b0*/  @P2 IMAD.HI.U32 R14, R233, R14, RZ ;  /* 0x0000000ee90e2227 */ /* 0x004fca00078e00ff */
[----:B------:R-:W-:-:S07]  /*124c0*/  @P2 SHF.R.U32.HI R233, RZ, R15, R14 ;  /* 0x0000000fffe92219 */ /* 0x000fce000001160e */
.L_x_2850:
[----:B------:R-:W-:Y:S05]  /*124d0*/  BSYNC B1 ;  /* 0x0000000000017941 */ /* 0x000fea0003800000 */
.L_x_2848:
[----:B------:R-:W-:-:S04]  /*124e0*/  IMAD R233, R233, R234, -R178 ;  /* 0x000000eae9e97224 */ /* 0x000fc800078e0ab2 */
[----:B------:R-:W-:-:S05]  /*124f0*/  IMAD.IADD R233, R233, 0x1, -R186 ;  /* 0x00000001e9e97824 */ /* 0x000fca00078e0aba */
[----:B------:R-:W-:Y:S02]  /*12500*/  VIMNMX R182, R182, R233, !PT ;  /* 0x000000e9b6b67248 */ /* 0x000fe40007fe0100 */
[----:B------:R-:W-:-:S07]  /*12510*/  VIADDMNMX R181, R233, R234, R181, PT ;  /* 0x000000eae9b57246 */ /* 0x000fce00038001b5 */
.L_x_2847:
[----:B------:R-:W-:Y:S01]  /*12520*/  ISETP.GT.AND P2, PT, R12, -0x1, PT ;  /* 0xffffffff0c00780c */ /* 0x000fe20003f44270 */
[----:B------:R-:W2:Y:S03]  /*12530*/  SHFL.IDX PT, R20, R20, 0x1, 0x1c1f ;  /* 0x003c1f0014147f89 */ /* 0x000ea600000e0000 */
[C---:B------:R-:W-:Y:S02]  /*12540*/  ISETP.GT.AND P4, PT, R182.reuse, RZ, P2 ;  /* 0x000000ffb600720c */ /* 0x040fe40001784270 */
[----:B------:R-:W-:Y:S02]  /*12550*/  ISETP.GT.AND P3, PT, R182, 0x1, P2 ;  /* 0x00000001b600780c */ /* 0x000fe40001764270 */
[C---:B------:R-:W-:Y:S02]  /*12560*/  ISETP.LT.OR P4, PT, R181.reuse, 0x1, P4 ;  /* 0x00000001b500780c */ /* 0x040fe40002781670 */
[----:B------:R-:W-:-:S02]  /*12570*/  ISETP.LT.OR P3, PT, R181, 0x2, P3 ;  /* 0x00000002b500780c */ /* 0x000fc40001f61670 */
[----:B------:R-:W-:Y:S02]  /*12580*/  FSEL R216, R216, -INF , !P4 ;  /* 0xff800000d8d87808 */ /* 0x000fe40006000000 */
[----:B0-----:R-:W-:Y:S02]  /*12590*/  FSEL R230, R230, -INF , !P3 ;  /* 0xff800000e6e67808 */ /* 0x001fe40005800000 */
[C---:B------:R-:W-:Y:S02]  /*125a0*/  ISETP.GT.AND P4, PT, R182.reuse, 0x8, P2 ;  /* 0x00000008b600780c */ /* 0x040fe40001784270 */
[----:B------:R-:W-:Y:S02]  /*125b0*/  ISETP.GT.AND P3, PT, R182, 0x9, P2 ;  /* 0x00000009b600780c */ /* 0x000fe40001764270 */
[C---:B------:R-:W-:Y:S02]  /*125c0*/  ISETP.LT.OR P4, PT, R181.reuse, 0x9, P4 ;  /* 0x00000009b500780c */ /* 0x040fe40002781670 */
[----:B------:R-:W-:-:S02]  /*125d0*/  ISETP.LT.OR P3, PT, R181, 0xa, P3 ;  /* 0x0000000ab500780c */ /* 0x000fc40001f61670 */
[----:B------:R-:W-:Y:S01]  /*125e0*/  FSEL R155, R155, -INF , !P4 ;  /* 0xff8000009b9b7808 */ /* 0x000fe20006000000 */
[--C-:B--2---:R-:W-:Y:S01]  /*125f0*/  IMAD.IADD R183, R183, 0x1, R20.reuse ;  /* 0x00000001b7b77824 */ /* 0x104fe200078e0214 */
[----:B------:R-:W-:Y:S01]  /*12600*/  FSEL R231, R231, -INF , !P3 ;  /* 0xff800000e7e77808 */ /* 0x000fe20005800000 */
[----:B------:R-:W-:Y:S01]  /*12610*/  IMAD.IADD R232, R232, 0x1, R20 ;  /* 0x00000001e8e87824 */ /* 0x000fe200078e0214 */
[C---:B------:R-:W-:Y:S02]  /*12620*/  ISETP.GT.AND P4, PT, R182.reuse, 0x10, P2 ;  /* 0x00000010b600780c */ /* 0x040fe40001784270 */
[----:B------:R-:W-:Y:S02]  /*12630*/  ISETP.GT.AND P3, PT, R182, 0x11, P2 ;  /* 0x00000011b600780c */ /* 0x000fe40001764270 */
[C---:B------:R-:W-:Y:S02]  /*12640*/  ISETP.LT.OR P4, PT, R181.reuse, 0x11, P4 ;  /* 0x00000011b500780c */ /* 0x040fe40002781670 */
[----:B------:R-:W-:-:S02]  /*12650*/  ISETP.LT.OR P3, PT, R181, 0x12, P3 ;  /* 0x00000012b500780c */ /* 0x000fc40001f61670 */
[----:B------:R-:W-:Y:S02]  /*12660*/  FSEL R158, R158, -INF , !P4 ;  /* 0xff8000009e9e7808 */ /* 0x000fe40006000000 */
[----:B------:R-:W-:Y:S02]  /*12670*/  FSEL R161, R161, -INF , !P3 ;  /* 0xff800000a1a17808 */ /* 0x000fe40005800000 */
        /* <DEDUP_REMOVED lines=29> */
[----:B------:R-:W-:Y:S01]  /*12850*/  FSEL R180, R180, -INF , !P3 ;  /* 0xff800000b4b47808 */ /* 0x000fe20005800000 */
[----:B------:R-:W-:Y:S08]  /*12860*/  @!P6 BRA `(.L_x_2851) ;  /* 0x000000000060e947 */ /* 0x000ff00003800000 */
        /* <DEDUP_REMOVED lines=8> */
[----:B------:R-:W0:Y:S02]  /*128f0*/  @P3 LDC.64 R14, c[0x0][0x9e8] ;  /* 0x00027a00ff0e3b82 */ /* 0x000e240000000a00 */
[----:B0-----:R-:W-:-:S05]  /*12900*/  @P3 IMAD.HI.U32 R14, R20, R14, RZ ;  /* 0x0000000e140e3227 */ /* 0x001fca00078e00ff */
[----:B------:R-:W-:-:S04]  /*12910*/  @P3 SHF.R.U32.HI R20, RZ, R15, R14 ;  /* 0x0000000fff143219 */ /* 0x000fc8000001160e */
[----:B------:R-:W-:Y:S01]  /*12920*/  LOP3.LUT R20, RZ, R20, RZ, 0x33, !PT ;  /* 0x00000014ff147212 */ /* 0x000fe200078e33ff */
[----:B------:R-:W-:Y:S06]  /*12930*/  BRA `(.L_x_2854) ;  /* 0x0000000000187947 */ /* 0x000fec0003800000 */
.L_x_2853:
[----:B------:R-:W-:Y:S02]  /*12940*/  ULDC UR4, c[0x0][0x9e4] ;  /* 0x0002790000047ab9 */ /* 0x000fe40000000800 */
[----:B------:R-:W-:-:S05]  /*12950*/  IMAD.U32 R181, RZ, RZ, UR4 ;  /* 0x00000004ffb57e24 */ /* 0x000fca000f8e00ff */
[----:B------:R-:W-:-:S13]  /*12960*/  ISETP.NE.AND P3, PT, R181, 0x1, PT ;  /* 0x00000001b500780c */ /* 0x000fda0003f65270 */
[----:B------:R-:W0:Y:S02]  /*12970*/  @P3 LDC.64 R14, c[0x0][0x9e8] ;  /* 0x00027a00ff0e3b82 */ /* 0x000e240000000a00 */
[----:B0-----:R-:W-:-:S05]  /*12980*/  @P3 IMAD.HI.U32 R14, R20, R14, RZ ;  /* 0x0000000e140e3227 */ /* 0x001fca00078e00ff */
[----:B------:R-:W-:-:S07]  /*12990*/  @P3 SHF.R.U32.HI R20, RZ, R15, R14 ;  /* 0x0000000fff143219 */ /* 0x000fce000001160e */
.L_x_2854:
[----:B------:R-:W-:Y:S05]  /*129a0*/  BSYNC B1 ;  /* 0x0000000000017941 */ /* 0x000fea0003800000 */
.L_x_2852:
[----:B------:R-:W-:-:S04]  /*129b0*/  IMAD R20, R20, R181, -R178 ;  /* 0x000000b514147224 */ /* 0x000fc800078e0ab2 */
[----:B------:R-:W-:-:S05]  /*129c0*/  IMAD.IADD R20, R20, 0x1, -R186 ;  /* 0x0000000114147824 */ /* 0x000fca00078e0aba */
[----:B------:R-:W-:Y:S02]  /*129d0*/  VIMNMX R232, R232, R20, !PT ;  /* 0x00000014e8e87248 */ /* 0x000fe40007fe0100 */
[----:B------:R-:W-:-:S07]  /*129e0*/  VIADDMNMX R183, R20, R181, R183, PT ;  /* 0x000000b514b77246 */ /* 0x000fce00038001b7 */
.L_x_2851:
[----:B------:R-:W-:Y:S01]  /*129f0*/  FMNMX.FTZ R14, R216, R215, !PT ;  /* 0x000000d7d80e7209 */ /* 0x000fe20007810000 */
[----:B------:R-:W-:Y:S02]  /*12a00*/  ULDC UR4, c[0x0][0x988] ;  /* 0x0002620000047ab9 */ /* 0x000fe40000000800 */
[----:B------:R-:W-:Y:S01]  /*12a10*/  IMAD.U32 R20, RZ, RZ, UR4 ;  /* 0x00000004ff147e24 */ /* 0x000fe2000f8e00ff */
        /* <DEDUP_REMOVED lines=16> */
[----:B0-----:R-:W-:-:S05]  /*12b20*/  FMNMX.FTZ R14, R14, R15, !PT ;  /* 0x0000000f0e0e7209 */ /* 0x001fca0007810000 */
[----:B------:R-:W0:Y:S02]  /*12b30*/  SHFL.BFLY PT, R15, R14, 0x1, 0x1f ;  /* 0x0c201f000e0f7f89 */ /* 0x000e2400000e0000 */
[----:B0-----:R-:W-:-:S04]  /*12b40*/  FMNMX.FTZ R14, R14, R15, !PT ;  /* 0x0000000f0e0e7209 */ /* 0x001fc80007810000 */
[C---:B------:R-:W-:Y:S01]  /*12b50*/  FSETP.NEU.FTZ.AND P3, PT, R14.reuse, -INF , PT ;  /* 0xff8000000e00780b */ /* 0x040fe20003f7d000 */
[----:B------:R-:W-:-:S03]  /*12b60*/  FMUL.FTZ R15, R14, R20 ;  /* 0x000000140e0f7220 */ /* 0x000fc60000410000 */
[----:B------:R-:W-:Y:S02]  /*12b70*/  FSEL R178, R14, RZ, P3 ;  /* 0x000000ff0eb27208 */ /* 0x000fe40001800000 */
[----:B------:R-:W-:Y:S02]  /*12b80*/  FSEL R15, R15, RZ, P3 ;  /* 0x000000ff0f0f7208 */ /* 0x000fe40001800000 */
[----:B------:R-:W-:Y:S01]  /*12b90*/  ISETP.GT.AND P3, PT, R232, 0x1, P2 ;  /* 0x00000001e800780c */ /* 0x000fe20001764270 */
[----:B------:R-:W-:Y:S02]  /*12ba0*/  FADD.FTZ R178, -R178, R215 ;  /* 0x000000d7b2b27221 */ /* 0x000fe40000010100 */
[-CC-:B------:R-:W-:Y:S01]  /*12bb0*/  FFMA.FTZ R216, R216, R20.reuse, -R15.reuse ;  /* 0x00000014d8d87223 */ /* 0x180fe2000001080f */
[----:B------:R-:W-:Y:S01]  /*12bc0*/  ISETP.LT.OR P4, PT, R183, 0x2, P3 ;  /* 0x00000002b700780c */ /* 0x000fe20001f81670 */
[-CC-:B------:R-:W-:Y:S01]  /*12bd0*/  FFMA.FTZ R230, R230, R20.reuse, -R15.reuse ;  /* 0x00000014e6e67223 */ /* 0x180fe2000001080f */
[----:B------:R-:W-:Y:S01]  /*12be0*/  ISETP.GT.AND P3, PT, R232, 0x8, P2 ;  /* 0x00000008e800780c */ /* 0x000fe20001764270 */
[-CC-:B------:R-:W-:Y:S01]  /*12bf0*/  FFMA.FTZ R155, R155, R20.reuse, -R15.reuse ;  /* 0x000000149b9b7223 */ /* 0x180fe2000001080f */
[----:B------:R-:W-:Y:S01]  /*12c00*/  FSEL R181, R152, -INF , !P4 ;  /* 0xff80000098b57808 */ /* 0x000fe20006000000 */
[-CC-:B------:R-:W-:Y:S01]  /*12c10*/  FFMA.FTZ R231, R231, R20.reuse, -R15.reuse ;  /* 0x00000014e7e77223 */ /* 0x180fe2000001080f */
[----:B------:R-:W-:Y:S01]  /*12c20*/  ISETP.GT.AND P4, PT, R232, 0x9, P2 ;  /* 0x00000009e800780c */ /* 0x000fe20001784270 */
[-CC-:B------:R-:W-:Y:S01]  /*12c30*/  FFMA.FTZ R158, R158, R20.reuse, -R15.reuse ;  /* 0x000000149e9e7223 */ /* 0x180fe2000001080f */
[----:B------:R-:W-:Y:S01]  /*12c40*/  ISETP.LT.OR P3, PT, R183, 0x9, P3 ;  /* 0x00000009b700780c */ /* 0x000fe20001f61670 */
[-CC-:B------:R-:W-:Y:S01]  /*12c50*/  FFMA.FTZ R161, R161, R20.reuse, -R15.reuse ;  /* 0x00000014a1a17223 */ /* 0x180fe2000001080f */
[----:B------:R-:W-:Y:S01]  /*12c60*/  ISETP.LT.OR P4, PT, R183, 0xa, P4 ;  /* 0x0000000ab700780c */ /* 0x000fe20002781670 */
[-CC-:B------:R-:W-:Y:S01]  /*12c70*/  FFMA.FTZ R162, R162, R20.reuse, -R15.reuse ;  /* 0x00000014a2a27223 */ /* 0x180fe2000001080f */
[----:B------:R-:W-:Y:S01]  /*12c80*/  FSEL R153, R153, -INF , !P3 ;  /* 0xff80000099997808 */ /* 0x000fe20005800000 */
[-CC-:B------:R-:W-:Y:S01]  /*12c90*/  FFMA.FTZ R165, R165, R20.reuse, -R15.reuse ;  /* 0x00000014a5a57223 */ /* 0x180fe2000001080f */
[----:B------:R-:W-:Y:S01]  /*12ca0*/  FSEL R154, R154, -INF , !P4 ;  /* 0xff8000009a9a7808 */ /* 0x000fe20006000000 */
[-CC-:B------:R-:W-:Y:S01]  /*12cb0*/  FFMA.FTZ R166, R166, R20.reuse, -R15.reuse ;  /* 0x00000014a6a67223 */ /* 0x180fe2000001080f */
[C---:B------:R-:W-:Y:S01]  /*12cc0*/  ISETP.GT.AND P4, PT, R232.reuse, 0x11, P2 ;  /* 0x00000011e800780c */ /* 0x040fe20001784270 */
[-CC-:B------:R-:W-:Y:S01]  /*12cd0*/  FFMA.FTZ R169, R169, R20.reuse, -R15.reuse ;  /* 0x00000014a9a97223 */ /* 0x180fe2000001080f */
[----:B------:R-:W-:Y:S01]  /*12ce0*/  ISETP.GT.AND P3, PT, R232, 0x10, P2 ;  /* 0x00000010e800780c */ /* 0x000fe20001764270 */
        /* <DEDUP_REMOVED lines=8> */
[-C--:B------:R-:W-:Y:S01]  /*12d70*/  FFMA.FTZ R180, R180, R20.reuse, -R15 ;  /* 0x00000014b4b47223 */ /* 0x080fe2000001080f */
[C---:B------:R-:W-:Y:S01]  /*12d80*/  ISETP.LT.OR P3, PT, R183.reuse, 0x11, P3 ;  /* 0x00000011b700780c */ /* 0x040fe20001f61670 */
[----:B------:R-:W-:Y:S01]  /*12d90*/  FMUL.FTZ R157, R178, R20 ;  /* 0x00000014b29d7220 */ /* 0x000fe20000410000 */
[----:B------:R-:W-:Y:S01]  /*12da0*/  ISETP.LT.OR P4, PT, R183, 0x1a, P4 ;  /* 0x0000001ab700780c */ /* 0x000fe20002781670 */
[----:B------:R-:W-:Y:S01]  /*12db0*/  MUFU.EX2 R152, R216 ;  /* 0x000000d800987308 */ /* 0x000fe20000000800 */
[----:B------:R-:W-:-:S02]  /*12dc0*/  FSEL R156, R156, -INF , !P3 ;  /* 0xff8000009c9c7808 */ /* 0x000fc40005800000 */
[----:B------:R-:W-:Y:S02]  /*12dd0*/  FSEL R160, R160, -INF , !P4 ;  /* 0xff800000a0a07808 */ /* 0x000fe40006000000 */
[C---:B------:R-:W-:Y:S02]  /*12de0*/  ISETP.GT.AND P4, PT, R232.reuse, 0x21, P2 ;  /* 0x00000021e800780c */ /* 0x040fe40001784270 */
[----:B------:R-:W-:Y:S01]  /*12df0*/  ISETP.GT.AND P3, PT, R232, 0x18, P2 ;  /* 0x00000018e800780c */ /* 0x000fe20001764270 */
[----:B------:R-:W0:Y:S01]  /*12e00*/  MUFU.EX2 R157, R157 ;  /* 0x0000009d009d7308 */ /* 0x000e220000000800 */
[C---:B------:R-:W-:Y:S02]  /*12e10*/  ISETP.LT.OR P4, PT, R183.reuse, 0x22, P4 ;  /* 0x00000022b700780c */ /* 0x040fe40002781670 */
[----:B------:R-:W-:Y:S02]  /*12e20*/  ISETP.LT.OR P3, PT, R183, 0x19, P3 ;  /* 0x00000019b700780c */ /* 0x000fe40001f61670 */
[----:B------:R-:W-:-:S02]  /*12e30*/  FSEL R164, R164, -INF , !P4 ;  /* 0xff800000a4a47808 */ /* 0x000fc40006000000 */
[C---:B------:R-:W-:Y:S01]  /*12e40*/  ISETP.GT.AND P4, PT, R232.reuse, 0x29, P2 ;  /* 0x00000029e800780c */ /* 0x040fe20001784270 */
[----:B------:R-:W2:Y:S01]  /*12e50*/  MUFU.EX2 R230, R230 ;  /* 0x000000e600e67308 */ /* 0x000ea20000000800 */
[----:B------:R-:W-:Y:S02]  /*12e60*/  FSEL R159, R159, -INF , !P3 ;  /* 0xff8000009f9f7808 */ /* 0x000fe40005800000 */
[----:B------:R-:W-:Y:S02]  /*12e70*/  ISETP.LT.OR P4, PT, R183, 0x2a, P4 ;  /* 0x0000002ab700780c */ /* 0x000fe40002781670 */
[----:B------:R-:W-:Y:S02]  /*12e80*/  ISETP.GT.AND P3, PT, R232, 0x20, P2 ;  /* 0x00000020e800780c */ /* 0x000fe40001764270 */
[----:B------:R-:W-:Y:S01]  /*12e90*/  FSEL R168, R168, -INF , !P4 ;  /* 0xff800000a8a87808 */ /* 0x000fe20006000000 */
[----:B------:R-:W3:Y:S01]  /*12ea0*/  MUFU.EX2 R155, R155 ;  /* 0x0000009b009b7308 */ /* 0x000ee20000000800 */
[----:B------:R-:W-:Y:S01]  /*12eb0*/  ISETP.GT.AND P4, PT, R232, RZ, P2 ;  /* 0x000000ffe800720c */ /* 0x000fe20001784270 */
[----:B0-----:R-:W-:Y:S01]  /*12ec0*/  FFMA.FTZ R0, R157, R0, R152 ;  /* 0x000000009d007223 */ /* 0x001fe20000010098 */
[C---:B------:R-:W-:Y:S01]  /*12ed0*/  ISETP.LT.OR P3, PT, R183.reuse, 0x21, P3 ;  /* 0x00000021b700780c */ /* 0x040fe20001f61670 */
[-C--:B------:R-:W-:Y:S01]  /*12ee0*/  FMUL.FTZ R24, R24, R157.reuse ;  /* 0x0000009d18187220 */ /* 0x080fe20000410000 */
[----:B------:R-:W-:Y:S01]  /*12ef0*/  ISETP.LT.OR P4, PT, R183, 0x1, P4 ;  /* 0x00000001b700780c */ /* 0x000fe20002781670 */
[-C--:B------:R-:W-:Y:S01]  /*12f00*/  FMUL.FTZ R25, R25, R157.reuse ;  /* 0x0000009d19197220 */ /* 0x080fe20000410000 */
[----:B------:R-:W-:Y:S01]  /*12f10*/  FSEL R163, R163, -INF , !P3 ;  /* 0xff800000a3a37808 */ /* 0x000fe20005800000 */
[----:B------:R-:W0:Y:S01]  /*12f20*/  MUFU.EX2 R231, R231 ;  /* 0x000000e700e77308 */ /* 0x000e220000000800 */
[----:B------:R-:W-:Y:S01]  /*12f30*/  FSEL R21, R21, -INF , !P4 ;  /* 0xff80000015157808 */ /* 0x000fe20006000000 */
[----:B--2---:R-:W-:Y:S01]  /*12f40*/  FADD.FTZ R0, R230, R0 ;  /* 0x00000000e6007221 */ /* 0x004fe20000010000 */
[----:B------:R-:W-:Y:S01]  /*12f50*/  ISETP.GT.AND P3, PT, R232, 0x28, P2 ;  /* 0x00000028e800780c */ /* 0x000fe20001764270 */
[----:B------:R-:W-:Y:S01]  /*12f60*/  FMUL.FTZ R28, R28, R157 ;  /* 0x0000009d1c1c7220 */ /* 0x000fe20000410000 */
[----:B------:R-:W-:Y:S01]  /*12f70*/  FMNMX.FTZ R15, R21, R213, !PT ;  /* 0x000000d5150f7209 */ /* 0x000fe20007810000 */
[----:B------:R-:W-:Y:S01]  /*12f80*/  FMUL.FTZ R29, R29, R157 ;  /* 0x0000009d1d1d7220 */ /* 0x000fe20000410000 */
[----:B------:R-:W-:Y:S01]  /*12f90*/  ISETP.LT.OR P3, PT, R183, 0x29, P3 ;  /* 0x00000029b700780c */ /* 0x000fe20001f61670 */
[----:B------:R-:W2:Y:S01]  /*12fa0*/  MUFU.EX2 R158, R158 ;  /* 0x0000009e009e7308 */ /* 0x000ea20000000800 */
[----:B------:R-:W-:Y:S01]  /*12fb0*/  FMNMX.FTZ R15, R181, R15, !PT ;  /* 0x0000000fb50f7209 */ /* 0x000fe20007810000 */
[----:B---3--:R-:W-:Y:S01]  /*12fc0*/  FADD.FTZ R0, R155, R0 ;  /* 0x000000009b007221 */ /* 0x008fe20000010000 */
[----:B------:R-:W-:Y:S01]  /*12fd0*/  FSEL R167, R167, -INF , !P3 ;  /* 0xff800000a7a77808 */ /* 0x000fe20005800000 */
[----:B------:R-:W-:Y:S01]  /*12fe0*/  FMUL.FTZ R32, R32, R157 ;  /* 0x0000009d20207220 */ /* 0x000fe20000410000 */
[----:B------:R-:W-:Y:S01]  /*12ff0*/  FMNMX.FTZ R15, R153, R15, !PT ;  /* 0x0000000f990f7209 */ /* 0x000fe20007810000 */
[----:B------:R-:W-:Y:S01]  /*13000*/  FMUL.FTZ R33, R33, R157 ;  /* 0x0000009d21217220 */ /* 0x000fe20000410000 */
[----:B------:R-:W-:Y:S01]  /*13010*/  ISETP.GT.AND P3, PT, R232, 0x30, P2 ;  /* 0x00000030e800780c */ /* 0x000fe20001764270 */
[----:B------:R-:W3:Y:S01]  /*13020*/  MUFU.EX2 R161, R161 ;  /* 0x000000a100a17308 */ /* 0x000ee20000000800 */
[----:B------:R-:W-:Y:S01]  /*13030*/  FMNMX.FTZ R15, R154, R15, !PT ;  /* 0x0000000f9a0f7209 */ /* 0x000fe20007810000 */
[----:B0-----:R-:W-:Y:S01]  /*13040*/  FADD.FTZ R0, R231, R0 ;  /* 0x00000000e7007221 */ /* 0x001fe20000010000 */
[----:B------:R-:W-:Y:S01]  /*13050*/  ISETP.LT.OR P3, PT, R183, 0x31, P3 ;  /* 0x00000031b700780c */ /* 0x000fe20001f61670 */
[----:B------:R-:W-:Y:S01]  /*13060*/  FMUL.FTZ R36, R36, R157 ;  /* 0x0000009d24247220 */ /* 0x000fe20000410000 */
[----:B------:R-:W-:Y:S01]  /*13070*/  FMNMX.FTZ R15, R156, R15, !PT ;  /* 0x0000000f9c0f7209 */ /* 0x000fe20007810000 */
[----:B------:R-:W-:Y:S01]  /*13080*/  FMUL.FTZ R37, R37, R157 ;  /* 0x0000009d25257220 */ /* 0x000fe20000410000 */
[----:B------:R-:W-:Y:S01]  /*13090*/  FSEL R171, R171, -INF , !P3 ;  /* 0xff800000abab7808 */ /* 0x000fe20005800000 */
[----:B------:R-:W0:Y:S01]  /*130a0*/  MUFU.EX2 R162, R162 ;  /* 0x000000a200a27308 */ /* 0x000e220000000800 */
[----:B------:R-:W-:Y:S01]  /*130b0*/  FMNMX.FTZ R15, R182, R15, !PT ;  /* 0x0000000fb60f7209 */ /* 0x000fe20007810000 */
[----:B--2---:R-:W-:Y:S01]  /*130c0*/  FADD.FTZ R0, R158, R0 ;  /* 0x000000009e007221 */ /* 0x004fe20000010000 */
[----:B------:R-:W-:Y:S01]  /*130d0*/  ISETP.GT.AND P3, PT, R232, 0x31, P2 ;  /* 0x00000031e800780c */ /* 0x000fe20001764270 */
[----:B------:R-:W-:Y:S01]  /*130e0*/  FMUL.FTZ R40, R40, R157 ;  /* 0x0000009d28287220 */ /* 0x000fe20000410000 */
[----:B------:R-:W-:Y:S01]  /*130f0*/  FMNMX.FTZ R15, R159, R15, !PT ;  /* 0x0000000f9f0f7209 */ /* 0x000fe20007810000 */
[----:B------:R-:W-:Y:S01]  /*13100*/  FMUL.FTZ R41, R41, R157 ;  /* 0x0000009d29297220 */ /* 0x000fe20000410000 */
[----:B------:R-:W-:Y:S01]  /*13110*/  ISETP.GT.AND P4, PT, R232, 0x38, P2 ;  /* 0x00000038e800780c */ /* 0x000fe20001784270 */
[----:B------:R-:W2:Y:S01]  /*13120*/  MUFU.EX2 R165, R165 ;  /* 0x000000a500a57308 */ /* 0x000ea20000000800 */
[----:B------:R-:W-:Y:S01]  /*13130*/  FMNMX.FTZ R15, R160, R15, !PT ;  /* 0x0000000fa00f7209 */ /* 0x000fe20007810000 */
[----:B---3--:R-:W-:Y:S01]  /*13140*/  FADD.FTZ R0, R161, R0 ;  /* 0x00000000a1007221 */ /* 0x008fe20000010000 */
[----:B------:R-:W-:Y:S01]  /*13150*/  ISETP.LT.OR P3, PT, R183, 0x32, P3 ;  /* 0x00000032b700780c */ /* 0x000fe20001f61670 */
        /* <DEDUP_REMOVED lines=15> */
[----:B------:R-:W-:Y:S01]  /*13250*/  ISETP.LT.OR P2, PT, R183, 0x3a, P2 ;  /* 0x0000003ab700780c */ /* 0x000fe20001741670 */
[----:B------:R-:W-:Y:S01]  /*13260*/  FMUL.FTZ R52, R52, R157 ;  /* 0x0000009d34347220 */ /* 0x000fe20000410000 */
[----:B------:R-:W-:Y:S01]  /*13270*/  FMNMX.FTZ R15, R171, R15, !PT ;  /* 0x0000000fab0f7209 */ /* 0x000fe20007810000 */
[----:B------:R-:W-:Y:S01]  /*13280*/  FMUL.FTZ R53, R53, R157 ;  /* 0x0000009d35357220 */ /* 0x000fe20000410000 */
[----:B------:R-:W-:Y:S01]  /*13290*/  FSEL R174, R174, -INF , !P4 ;  /* 0xff800000aeae7808 */ /* 0x000fe20006000000 */
[----:B------:R-:W-:Y:S01]  /*132a0*/  MUFU.EX2 R173, R173 ;  /* 0x000000ad00ad7308 */ /* 0x000fe20000000800 */
[----:B------:R-:W-:Y:S01]  /*132b0*/  FMNMX.FTZ R15, R172, R15, !PT ;  /* 0x0000000fac0f7209 */ /* 0x000fe20007810000 */
[----:B---3--:R-:W-:Y:S01]  /*132c0*/  FADD.FTZ R0, R166, R0 ;  /* 0x00000000a6007221 */ /* 0x008fe20000010000 */
[----:B------:R-:W-:Y:S01]  /*132d0*/  FSEL R175, R175, -INF , !P2 ;  /* 0xff800000afaf7808 */ /* 0x000fe20005000000 */
[----:B------:R-:W-:Y:S01]  /*132e0*/  FMUL.FTZ R56, R56, R157 ;  /* 0x0000009d38387220 */ /* 0x000fe20000410000 */
[----:B------:R-:W-:Y:S01]  /*132f0*/  FMNMX.FTZ R15, R174, R15, !PT ;  /* 0x0000000fae0f7209 */ /* 0x000fe20007810000 */
[----:B------:R-:W-:Y:S01]  /*13300*/  FMUL.FTZ R57, R57, R157 ;  /* 0x0000009d39397220 */ /* 0x000fe20000410000 */
[----:B------:R-:W-:Y:S01]  /*13310*/  F2FP.F16.F32.PACK_AB R152, R230, R152 ;  /* 0x00000098e698723e */ /* 0x000fe200000000ff */
[----:B------:R-:W-:Y:S01]  /*13320*/  MUFU.EX2 R177, R177 ;  /* 0x000000b100b17308 */ /* 0x000fe20000000800 */
[----:B------:R-:W-:Y:S01]  /*13330*/  FMNMX.FTZ R15, R175, R15, !PT ;  /* 0x0000000faf0f7209 */ /* 0x000fe20007810000 */
[----:B0-----:R-:W-:Y:S01]  /*13340*/  FADD.FTZ R0, R169, R0 ;  /* 0x00000000a9007221 */ /* 0x001fe20000010000 */
[----:B------:R-:W-:Y:S01]  /*13350*/  ISETP.NE.AND P3, PT, R194, RZ, PT ;  /* 0x000000ffc200720c */ /* 0x000fe20003f65270 */
[-C--:B------:R-:W-:Y:S01]  /*13360*/  FMUL.FTZ R60, R60, R157.reuse ;  /* 0x0000009d3c3c7220 */ /* 0x080fe20000410000 */
[-C--:B------:R-:W-:Y:S01]  /*13370*/  FMUL.FTZ R61, R61, R157.reuse ;  /* 0x0000009d3d3d7220 */ /* 0x080fe20000410000 */
[----:B------:R-:W0:Y:S01]  /*13380*/  SHFL.BFLY PT, R178, R15, 0x2, 0x1f ;  /* 0x0c401f000fb27f89 */ /* 0x000e2200000e0000 */
        /* <DEDUP_REMOVED lines=9> */
[----:B------:R-:W-:Y:S01]  /*13420*/  @!P3 IMAD R214, R214, 0x40, R191 ;  /* 0x00000040d6d6b824 */ /* 0x000fe200078e02bf */
[----:B------:R-:W-:Y:S01]  /*13430*/  MUFU.EX2 R180, R180 ;  /* 0x000000b400b47308 */ /* 0x000fe20000000800 */
[-C--:B------:R-:W-:Y:S01]  /*13440*/  FMUL.FTZ R80, R80, R157.reuse ;  /* 0x0000009d50507220 */ /* 0x080fe20000410000 */
[----:B------:R-:W-:Y:S01]  /*13450*/  FMUL.FTZ R81, R81, R157 ;  /* 0x0000009d51517220 */ /* 0x000fe20000410000 */
[----:B------:R-:W-:-:S02]  /*13460*/  @!P3 IMAD R214, R214, 0x4, R2 ;  /* 0x00000004d6d6b824 */ /* 0x000fc400078e0202 */
[-C--:B------:R-:W-:Y:S01]  /*13470*/  FMUL.FTZ R84, R84, R157.reuse ;  /* 0x0000009d54547220 */ /* 0x080fe20000410000 */
[-C--:B------:R-:W-:Y:S01]  /*13480*/  FMUL.FTZ R85, R85, R157.reuse ;  /* 0x0000009d55557220 */ /* 0x080fe20000410000 */
[-C--:B------:R-:W-:Y:S01]  /*13490*/  FMUL.FTZ R88, R88, R157.reuse ;  /* 0x0000009d58587220 */ /* 0x080fe20000410000 */
[-C--:B------:R-:W-:Y:S01]  /*134a0*/  FMUL.FTZ R89, R89, R157.reuse ;  /* 0x0000009d59597220 */ /* 0x080fe20000410000 */
[----:B------:R-:W-:Y:S01]  /*134b0*/  @!P3 STS [R214+0x28800], R157 ;  /* 0x0288009dd600b388 */ /* 0x000fe20000000800 */
[-C--:B------:R-:W-:Y:S01]  /*134c0*/  FMUL.FTZ R92, R92, R157.reuse ;  /* 0x0000009d5c5c7220 */ /* 0x080fe20000410000 */
[-C--:B------:R-:W-:Y:S01]  /*134d0*/  FMUL.FTZ R93, R93, R157.reuse ;  /* 0x0000009d5d5d7220 */ /* 0x080fe20000410000 */
[-C--:B------:R-:W-:Y:S01]  /*134e0*/  FMUL.FTZ R96, R96, R157.reuse ;  /* 0x0000009d60607220 */ /* 0x080fe20000410000 */
[-C--:B------:R-:W-:Y:S01]  /*134f0*/  FMUL.FTZ R97, R97, R157.reuse ;  /* 0x0000009d61617220 */ /* 0x080fe20000410000 */
[----:B0-----:R-:W-:Y:S01]  /*13500*/  FMNMX.FTZ R15, R15, R178, !PT ;  /* 0x000000b20f0f7209 */ /* 0x001fe20007810000 */
        /* <DEDUP_REMOVED lines=27> */
[----:B0-----:R-:W-:-:S02]  /*136c0*/  FMNMX.FTZ R15, R15, R178, !PT ;  /* 0x000000b20f0f7209 */ /* 0x001fc40007810000 */
[----:B------:R0:W2:Y:S02]  /*136d0*/  MUFU.EX2 R178, R170 ;  /* 0x000000aa00b27308 */ /* 0x0000a40000000800 */
[C---:B------:R-:W-:Y:S01]  /*136e0*/  FSETP.NEU.FTZ.AND P2, PT, R15.reuse, -INF , PT ;  /* 0xff8000000f00780b */ /* 0x040fe20003f5d000 */
[----:B------:R-:W-:-:S03]  /*136f0*/  FMUL.FTZ R215, R15, R20 ;  /* 0x000000140fd77220 */ /* 0x000fc60000410000 */
[----:B------:R-:W-:Y:S02]  /*13700*/  FSEL R216, R15, RZ, P2 ;  /* 0x000000ff0fd87208 */ /* 0x000fe40001000000 */
[----:B------:R-:W-:-:S03]  /*13710*/  FSEL R215, R215, RZ, P2 ;  /* 0x000000ffd7d77208 */ /* 0x000fc60001000000 */
[----:B------:R-:W-:Y:S02]  /*13720*/  FADD.FTZ R216, -R216, R213 ;  /* 0x000000d5d8d87221 */ /* 0x000fe40000010100 */
[-CC-:B------:R-:W-:Y:S01]  /*13730*/  FFMA.FTZ R213, R21, R20.reuse, -R215.reuse ;  /* 0x0000001415d57223 */ /* 0x180fe200000108d7 */
[-CC-:B------:R-:W-:Y:S01]  /*13740*/  FFMA.FTZ R183, R181, R20.reuse, -R215.reuse ;  /* 0x00000014b5b77223 */ /* 0x180fe200000108d7 */
[-C--:B------:R-:W-:Y:S01]  /*13750*/  FMUL.FTZ R21, R216, R20.reuse ;  /* 0x00000014d8157220 */ /* 0x080fe20000410000 */
[-CC-:B------:R-:W-:Y:S01]  /*13760*/  FFMA.FTZ R153, R153, R20.reuse, -R215.reuse ;  /* 0x0000001499997223 */ /* 0x180fe200000108d7 */
[-CC-:B0-----:R-:W-:Y:S01]  /*13770*/  FFMA.FTZ R170, R154, R20.reuse, -R215.reuse ;  /* 0x000000149aaa7223 */ /* 0x181fe200000108d7 */
[----:B------:R-:W-:Y:S01]  /*13780*/  F2FP.F16.F32.PACK_AB R154, R231, R155 ;  /* 0x0000009be79a723e */ /* 0x000fe200000000ff */
[----:B------:R-:W-:Y:S01]  /*13790*/  MUFU.EX2 R213, R213 ;  /* 0x000000d500d57308 */ /* 0x000fe20000000800 */
[-CC-:B------:R-:W-:Y:S01]  /*137a0*/  FFMA.FTZ R181, R156, R20.reuse, -R215.reuse ;  /* 0x000000149cb57223 */ /* 0x180fe200000108d7 */
[-CC-:B------:R-:W-:Y:S01]  /*137b0*/  FFMA.FTZ R182, R182, R20.reuse, -R215.reuse ;  /* 0x00000014b6b67223 */ /* 0x180fe200000108d7 */
[-CC-:B------:R-:W-:Y:S01]  /*137c0*/  FFMA.FTZ R159, R159, R20.reuse, -R215.reuse ;  /* 0x000000149f9f7223 */ /* 0x180fe200000108d7 */
[-CC-:B------:R-:W-:Y:S01]  /*137d0*/  FFMA.FTZ R216, R160, R20.reuse, -R215.reuse ;  /* 0x00000014a0d87223 */ /* 0x180fe200000108d7 */
[-CC-:B------:R-:W-:Y:S01]  /*137e0*/  FFMA.FTZ R163, R163, R20.reuse, -R215.reuse ;  /* 0x00000014a3a37223 */ /* 0x180fe200000108d7 */
[--C-:B------:R-:W-:Y:S01]  /*137f0*/  FFMA.FTZ R230, R164, R20, -R215.reuse ;  /* 0x00000014a4e67223 */ /* 0x100fe200000108d7 */
[----:B------:R-:W-:Y:S01]  /*13800*/  F2FP.F16.F32.PACK_AB R156, R161, R158 ;  /* 0x0000009ea19c723e */ /* 0x000fe200000000ff */
[----:B------:R-:W0:Y:S01]  /*13810*/  MUFU.EX2 R21, R21 ;  /* 0x0000001500157308 */ /* 0x000e220000000800 */
[-CC-:B------:R-:W-:Y:S01]  /*13820*/  FFMA.FTZ R167, R167, R20.reuse, -R215.reuse ;  /* 0x00000014a7a77223 */ /* 0x180fe200000108d7 */
[-CC-:B------:R-:W-:Y:S01]  /*13830*/  FFMA.FTZ R168, R168, R20.reuse, -R215.reuse ;  /* 0x00000014a8a87223 */ /* 0x180fe200000108d7 */
[-CC-:B------:R-:W-:Y:S01]  /*13840*/  FFMA.FTZ R171, R171, R20.reuse, -R215.reuse ;  /* 0x00000014abab7223 */ /* 0x180fe200000108d7 */
[--C-:B------:R-:W-:Y:S01]  /*13850*/  FFMA.FTZ R172, R172, R20, -R215.reuse ;  /* 0x00000014acac7223 */ /* 0x100fe200000108d7 */
[----:B------:R-:W-:Y:S01]  /*13860*/  F2FP.F16.F32.PACK_AB R158, R165, R162 ;  /* 0x000000a2a59e723e */ /* 0x000fe200000000ff */
[-CC-:B------:R-:W-:Y:S01]  /*13870*/  FFMA.FTZ R175, R175, R20.reuse, -R215.reuse ;  /* 0x00000014afaf7223 */ /* 0x180fe200000108d7 */
[----:B------:R-:W-:Y:S01]  /*13880*/  FFMA.FTZ R174, R174, R20, -R215 ;  /* 0x00000014aeae7223 */ /* 0x000fe200000108d7 */
[----:B------:R-:W3:Y:S01]  /*13890*/  MUFU.EX2 R183, R183 ;  /* 0x000000b700b77308 */ /* 0x000ee20000000800 */
[----:B--2---:R-:W-:Y:S01]  /*138a0*/  FADD.FTZ R0, R178, R0 ;  /* 0x00000000b2007221 */ /* 0x004fe20000010000 */
[----:B------:R-:W-:-:S02]  /*138b0*/  F2FP.F16.F32.PACK_AB R160, R169, R166 ;  /* 0x000000a6a9a0723e */ /* 0x000fc400000000ff */
[C---:B------:R-:W-:Y:S01]  /*138c0*/  F2FP.F16.F32.PACK_AB R162, R173.reuse, R178 ;  /* 0x000000b2ada2723e */ /* 0x040fe200000000ff */
[----:B------:R-:W-:Y:S01]  /*138d0*/  FADD.FTZ R0, R173, R0 ;  /* 0x00000000ad007221 */ /* 0x000fe20000010000 */
[----:B------:R-:W-:Y:S02]  /*138e0*/  F2FP.F16.F32.PACK_AB R166, R180, R179 ;  /* 0x000000b3b4a6723e */ /* 0x000fe400000000ff */
[----:B------:R2:W4:Y:S01]  /*138f0*/  MUFU.EX2 R155, R153 ;  /* 0x00000099009b7308 */ /* 0x0005220000000800 */
[----:B0-----:R-:W-:Y:S01]  /*13900*/  FFMA.FTZ R3, R21, R3, R213 ;  /* 0x0000000315037223 */ /* 0x001fe200000100d5 */
[----:B------:R0:W-:Y:S01]  /*13910*/  @!P3 STS [R214+0x28820], R21 ;  /* 0x02882015d600b388 */ /* 0x0001e20000000800 */
[-C--:B------:R-:W-:Y:S01]  /*13920*/  FMUL.FTZ R26, R26, R21.reuse ;  /* 0x000000151a1a7220 */ /* 0x080fe20000410000 */
[-C--:B------:R-:W-:Y:S01]  /*13930*/  FMUL.FTZ R27, R27, R21.reuse ;  /* 0x000000151b1b7220 */ /* 0x080fe20000410000 */
[-C--:B------:R-:W-:Y:S01]  /*13940*/  FMUL.FTZ R30, R30, R21.reuse ;  /* 0x000000151e1e7220 */ /* 0x080fe20000410000 */
[-C--:B------:R-:W-:Y:S01]  /*13950*/  FMUL.FTZ R31, R31, R21.reuse ;  /* 0x000000151f1f7220 */ /* 0x080fe20000410000 */
[----:B------:R-:W-:Y:S01]  /*13960*/  FMUL.FTZ R34, R34, R21 ;  /* 0x0000001522227220 */ /* 0x000fe20000410000 */
[----:B------:R-:W5:Y:S01]  /*13970*/  MUFU.EX2 R170, R170 ;  /* 0x000000aa00aa7308 */ /* 0x000f620000000800 */
[C---:B---3--:R-:W-:Y:S01]  /*13980*/  FADD.FTZ R3, R183.reuse, R3 ;  /* 0x00000003b7037221 */ /* 0x048fe20000010000 */
[----:B--2---:R-:W-:Y:S01]  /*13990*/  F2FP.F16.F32.PACK_AB R153, R183, R213 ;  /* 0x000000d5b799723e */ /* 0x004fe200000000ff */
        /* <DEDUP_REMOVED lines=13> */
[----:B------:R-:W3:Y:S01]  /*13a70*/  MUFU.EX2 R182, R182 ;  /* 0x000000b600b67308 */ /* 0x000ee20000000800 */
[C---:B-----5:R-:W-:Y:S01]  /*13a80*/  FADD.FTZ R3, R170.reuse, R3 ;  /* 0x00000003aa037221 */ /* 0x060fe20000010000 */
[----:B------:R-:W-:Y:S01]  /*13a90*/  F2FP.F16.F32.PACK_AB R155, R170, R155 ;  /* 0x0000009baa9b723e */ /* 0x000fe200000000ff */
[----:B------:R-:W-:Y:S01]  /*13aa0*/  BAR.SYNC.DEFER_BLOCKING 0xf, 0x100 ;  /* 0x03c4000000007b1d */ /* 0x000fe20000010000 */
        /* <DEDUP_REMOVED lines=22> */
[----:B----4-:R-:W-:Y:S01]  /*13c10*/  FADD.FTZ R3, R159, R3 ;  /* 0x000000039f037221 */ /* 0x010fe20000010000 */
[----:B------:R0:W-:Y:S01]  /*13c20*/  STSM.16.M88.4 [R196+0x26800], R152 ;  /* 0x02680098c4007844 */ /* 0x0001e20000000200 */
[-C--:B------:R-:W-:Y:S01]  /*13c30*/  FMUL.FTZ R90, R90, R21.reuse ;  /* 0x000000155a5a7220 */ /* 0x080fe20000410000 */
[-C--:B------:R-:W-:Y:S01]  /*13c40*/  FMUL.FTZ R91, R91, R21.reuse ;  /* 0x000000155b5b7220 */ /* 0x080fe20000410000 */
[-C--:B------:R-:W-:Y:S01]  /*13c50*/  FMUL.FTZ R94, R94, R21.reuse ;  /* 0x000000155e5e7220 */ /* 0x080fe20000410000 */
[-C--:B------:R-:W-:Y:S01]  /*13c60*/  FMUL.FTZ R95, R95, R21.reuse ;  /* 0x000000155f5f7220 */ /* 0x080fe20000410000 */
        /* <DEDUP_REMOVED lines=42> */
[----:B----4-:R-:W-:Y:S01]  /*13f10*/  FADD.FTZ R3, R165, R3 ;  /* 0x00000003a5037221 */ /* 0x010fe20000010000 */
[-C--:B------:R-:W-:Y:S01]  /*13f20*/  FMUL.FTZ R150, R150, R21.reuse ;  /* 0x0000001596967220 */ /* 0x080fe20000410000 */
[----:B------:R-:W-:-:S05]  /*13f30*/  FMUL.FTZ R151, R151, R21 ;  /* 0x0000001597977220 */ /* 0x000fca0000410000 */
[----:B------:R-:W4:Y:S01]  /*13f40*/  MUFU.EX2 R167, R174 ;  /* 0x000000ae00a77308 */ /* 0x000f220000000800 */
[C---:B--2---:R-:W-:Y:S01]  /*13f50*/  FADD.FTZ R3, R172.reuse, R3 ;  /* 0x00000003ac037221 */ /* 0x044fe20000010000 */
[----:B------:R-:W-:-:S06]  /*13f60*/  F2FP.F16.F32.PACK_AB R165, R172, R165 ;  /* 0x000000a5aca5723e */ /* 0x000fcc00000000ff */
[----:B------:R-:W2:Y:S01]  /*13f70*/  MUFU.EX2 R175, R175 ;  /* 0x000000af00af7308 */ /* 0x000ea20000000800 */
[----:B---3--:R-:W-:Y:S01]  /*13f80*/  FADD.FTZ R0, R164, R0 ;  /* 0x00000000a4007221 */ /* 0x008fe20000010000 */
[----:B------:R-:W-:-:S03]  /*13f90*/  F2FP.F16.F32.PACK_AB R164, R177, R164 ;  /* 0x000000a4b1a4723e */ /* 0x000fc600000000ff */
[----:B------:R-:W-:Y:S01]  /*13fa0*/  FADD.FTZ R0, R177, R0 ;  /* 0x00000000b1007221 */ /* 0x000fe20000010000 */
[----:B----4-:R-:W-:-:S03]  /*13fb0*/  FADD.FTZ R3, R167, R3 ;  /* 0x00000003a7037221 */ /* 0x010fc60000010000 */
[----:B------:R-:W-:-:S04]  /*13fc0*/  FADD.FTZ R0, R179, R0 ;  /* 0x00000000b3007221 */ /* 0x000fc80000010000 */
[----:B------:R-:W-:Y:S01]  /*13fd0*/  FADD.FTZ R0, R180, R0 ;  /* 0x00000000b4007221 */ /* 0x000fe20000010000 */
[C---:B--2---:R-:W-:Y:S01]  /*13fe0*/  F2FP.F16.F32.PACK_AB R167, R175.reuse, R167 ;  /* 0x000000a7afa7723e */ /* 0x044fe200000000ff */
[----:B------:R-:W-:-:S04]  /*13ff0*/  FADD.FTZ R3, R175, R3 ;  /* 0x00000003af037221 */ /* 0x000fc80000010000 */
[----:B------:R0:W-:Y:S01]  /*14000*/  STSM.16.M88.4 [R198], R164 ;  /* 0x000000a4c6007844 */ /* 0x0001e20000000200 */
[----:B------:R-:W-:Y:S05]  /*14010*/  @!P0 BRA `(.L_x_2855) ;  /* 0x0000000000048947 */ /* 0x000fea0003800000 */
[----:B------:R-:W-:Y:S01]  /*14020*/  BPT.TRAP 0x1 ;  /* 0x000000040000795c */ /* 0x000fe20000300000 */
.L_x_2855:
[----:B------:R2:W3:Y:S01]  /*14030*/  SYNCS.PHASECHK.TRANS64.TRYWAIT P2, [R206+URZ+0x28c50], R207 ;  /* 0x028c50cfce0075a7 */ /* 0x0004e2000804017f */
[----:B------:R-:W-:Y:S05]  /*14040*/  @!P0 BRA `(.L_x_2856) ;  /* 0x0000000000048947 */ /* 0x000fea0003800000 */
[----:B------:R-:W-:Y:S01]  /*14050*/  BPT.TRAP 0x1 ;  /* 0x000000040000795c */ /* 0x000fe20000300000 */
.L_x_2856:
[----:B------:R-:W-:Y:S04]  /*14060*/  BSSY B1, `(.L_x_2857) ;  /* 0x0000004000017945 */ /* 0x000fe80003800000 */
[----:B---3--:R-:W-:Y:S05]  /*14070*/  @P2 BRA `(.L_x_2858) ;  /* 0x0000000000082947 */ /* 0x008fea0003800000 */
[----:B------:R-:W3:Y:S02]  /*14080*/  SYNCS.PHASECHK.TRANS64.TRYWAIT P2, [R206+URZ+0x28c50], R207 ;  /* 0x028c50cfce0075a7 */ /* 0x000ee4000804017f */
[----:B---3--:R-:W-:Y:S05]  /*14090*/  @!P2 BRA `(.L_x_2859) ;  /* 0x000001040048a947 */ /* 0x008fea0003800000 */
.L_x_2858:
[----:B------:R-:W-:Y:S05]  /*140a0*/  BSYNC B1 ;  /* 0x0000000000017941 */ /* 0x000fea0003800000 */
.L_x_2857:
        /* <DEDUP_REMOVED lines=10> */
[----:B------:R-:W-:-:S02]  /*14150*/  IMAD.MOV.U32 R213, RZ, RZ, R15 ;  /* 0x000000ffffd57224 */ /* 0x000fc400078e000f */
[----:B------:R-:W-:Y:S02]  /*14160*/  IMAD.MOV.U32 R215, RZ, RZ, R14 ;  /* 0x000000ffffd77224 */ /* 0x000fe400078e000e */
[----:B0-----:R-:W-:-:S06]  /*14170*/  IMAD.MOV.U32 R214, RZ, RZ, R18 ;  /* 0x000000ffffd67224 */ /* 0x001fcc00078e0012 */
[----:B------:R-:W-:Y:S03]  /*14180*/  HGMMA.64x256x16.F32 R24, R152, gdesc[UR4].tnspB, R24, gsb0 ;  /* 0x43e0000498187df0 */ /* 0x000fe60008000818 */
[----:B------:R-:W-:Y:S02]  /*14190*/  WARPGROUP.DEPBAR.LE gsb0, 0x0 ;  /* 0x00008000000079c5 */ /* 0x000fe40000010000 */
[----:B------:R-:W-:Y:S01]  /*141a0*/  VIADD R152, R168, 0x80 ;  /* 0x00000080a8987836 */ /* 0x000fe20000000000 */
        /* <DEDUP_REMOVED lines=31> */
.L_x_2841:
[----:B------:R-:W-:Y:S05]  /*143a0*/  BSYNC B0 ;  /* 0x0000000000007941 */ /* 0x000fea0003800000 */
.L_x_2840:
[----:B------:R-:W2:Y:S01]  /*143b0*/  SHFL.BFLY PT, R4, R0, 0x2, 0x1f ;  /* 0x0c401f0000047f89 */ /* 0x000ea200000e0000 */
[----:B------:R-:W-:Y:S02]  /*143c0*/  IMAD.MOV.U32 R152, RZ, RZ, -0x800000 ;  /* 0xff800000ff987424 */ /* 0x000fe400078e00ff */
[----:B------:R-:W-:Y:S01]  /*143d0*/  VIADD R217, R217, 0x1 ;  /* 0x00000001d9d97836 */ /* 0x000fe20000000000 */
[----:B------:R-:W-:Y:S08]  /*143e0*/  BAR.ARV 0x8, 0x100 ;  /* 0x0204000000007b1d */ /* 0x000ff00000002000 */
[----:B------:R-:W-:Y:S01]  /*143f0*/  BAR.SYNC.DEFER_BLOCKING 0xf, 0x100 ;  /* 0x03c4000000007b1d */ /* 0x000fe20000010000 */
[----:B--2---:R-:W-:-:S05]  /*14400*/  FADD.FTZ R4, R4, R0 ;  /* 0x0000000004047221 */ /* 0x004fca0000010000 */
[----:B------:R-:W2:Y:S02]  /*14410*/  SHFL.BFLY PT, R0, R4, 0x1, 0x1f ;  /* 0x0c201f0004007f89 */ /* 0x000ea400000e0000 */
[----:B--2---:R-:W-:Y:S01]  /*14420*/  FADD.FTZ R0, R4, R0 ;  /* 0x0000000004007221 */ /* 0x004fe20000010000 */
[----:B------:R-:W-:-:S04]  /*14430*/  IMAD.MOV.U32 R4, RZ, RZ, RZ ;  /* 0x000000ffff047224 */ /* 0x000fc800078e00ff */
[----:B------:R-:W-:-:S13]  /*14440*/  FSETP.NE.FTZ.AND P0, PT, R0, RZ, PT ;  /* 0x000000ff0000720b */ /* 0x000fda0003f15000 */
[----:B------:R-:W2:Y:S01]  /*14450*/  @P0 MUFU.RCP R4, R0 ;  /* 0x0000000000040308 */ /* 0x000ea20000001000 */
[----:B------:R-:W-:-:S07]  /*14460*/  @P0 FMUL.FTZ R5, R20, 0.69314718246459960938 ;  /* 0x3f31721814050820 */ /* 0x000fce0000410000 */
[----:B------:R-:W3:Y:S01]  /*14470*/  @P0 MUFU.LG2 R0, R0 ;  /* 0x0000000000000308 */ /* 0x000ee20000000c00 */
        /* <DEDUP_REMOVED lines=8> */
[----:B---3--:R-:W-:Y:S01]  /*14500*/  @P0 FMUL.FTZ R0, R0, 0.69314718246459960938 ;  /* 0x3f31721800000820 */ /* 0x008fe20000410000 */
[-C--:B------:R-:W-:Y:S01]  /*14510*/  FMUL.FTZ R40, R40, R4.reuse ;  /* 0x0000000428287220 */ /* 0x080fe20000410000 */
[-C--:B------:R-:W-:Y:S01]  /*14520*/  FMUL.FTZ R41, R41, R4.reuse ;  /* 0x0000000429297220 */ /* 0x080fe20000410000 */
[----:B------:R-:W-:Y:S01]  /*14530*/  FMUL.FTZ R44, R44, R4 ;  /* 0x000000042c2c7220 */ /* 0x000fe20000410000 */
[----:B------:R-:W-:Y:S01]  /*14540*/  @P0 FFMA.FTZ R152, R5, R14, R0 ;  /* 0x0000000e05980223 */ /* 0x000fe20000010000 */
[-C--:B------:R-:W-:Y:S01]  /*14550*/  FMUL.FTZ R45, R45, R4.reuse ;  /* 0x000000042d2d7220 */ /* 0x080fe20000410000 */
[----:B------:R-:W2:Y:S01]  /*14560*/  SHFL.BFLY PT, R0, R3, 0x2, 0x1f ;  /* 0x0c401f0003007f89 */ /* 0x000ea200000e0000 */
        /* <DEDUP_REMOVED lines=23> */
[----:B--2---:R-:W-:Y:S01]  /*146e0*/  FADD.FTZ R0, R0, R3 ;  /* 0x0000000300007221 */ /* 0x004fe20000010000 */
[-C--:B------:R-:W-:Y:S01]  /*146f0*/  FMUL.FTZ R93, R93, R4.reuse ;  /* 0x000000045d5d7220 */ /* 0x080fe20000410000 */
[-C--:B------:R-:W-:Y:S01]  /*14700*/  FMUL.FTZ R96, R96, R4.reuse ;  /* 0x0000000460607220 */ /* 0x080fe20000410000 */
[-C--:B------:R-:W-:Y:S01]  /*14710*/  FMUL.FTZ R97, R97, R4.reuse ;  /* 0x0000000461617220 */ /* 0x080fe20000410000 */
        /* <DEDUP_REMOVED lines=25> */
[----:B--2---:R-:W-:Y:S01]  /*148b0*/  FADD.FTZ R3, R0, R3 ;  /* 0x0000000300037221 */ /* 0x004fe20000010000 */
[----:B------:R-:W-:-:S02]  /*148c0*/  IMAD.MOV.U32 R0, RZ, RZ, RZ ;  /* 0x000000ffff007224 */ /* 0x000fc400078e00ff */
[-C--:B------:R-:W-:Y:S01]  /*148d0*/  FMUL.FTZ R148, R148, R4.reuse ;  /* 0x0000000494947220 */ /* 0x080fe20000410000 */
[----:B------:R-:W-:Y:S01]  /*148e0*/  FMUL.FTZ R149, R149, R4 ;  /* 0x0000000495957220 */ /* 0x000fe20000410000 */
        /* <DEDUP_REMOVED lines=11> */
[----:B------:R-:W-:Y:S01]  /*149a0*/  FMUL.FTZ R39, R39, R0 ;  /* 0x0000000027277220 */ /* 0x000fe20000410000 */
[----:B---3--:R-:W-:Y:S01]  /*149b0*/  @P0 FMUL.FTZ R5, R3, 0.69314718246459960938 ;  /* 0x3f31721803050820 */ /* 0x008fe20000410000 */
        /* <DEDUP_REMOVED lines=26> */
[----:B------:R2:W-:Y:S01]  /*14b60*/  @!P0 STS [R5+0x28800], R4 ;  /* 0x0288000405008388 */ /* 0x0005e20000000800 */
        /* <DEDUP_REMOVED lines=9> */
[-C--:B--2---:R-:W-:Y:S01]  /*14c00*/  FMUL.FTZ R4, R78, R0.reuse ;  /* 0x000000004e047220 */ /* 0x084fe20000410000 */
[-C--:B------:R-:W-:Y:S01]  /*14c10*/  FMUL.FTZ R99, R99, R0.reuse ;  /* 0x0000000063637220 */ /* 0x080fe20000410000 */
[-C--:B------:R-:W-:Y:S01]  /*14c20*/  FMUL.FTZ R102, R102, R0.reuse ;  /* 0x0000000066667220 */ /* 0x080fe20000410000 */
[-C--:B------:R-:W-:Y:S01]  /*14c30*/  FMUL.FTZ R103, R103, R0.reuse ;  /* 0x0000000067677220 */ /* 0x080fe20000410000 */
        /* <DEDUP_REMOVED lines=26> */
[----:B------:R-:W-:Y:S06]  /*14de0*/  BAR.ARV 0xe, 0x100 ;  /* 0x0384000000007b1d */ /* 0x000fec0000002000 */
[----:B------:R-:W-:-:S02]  /*14df0*/  PLOP3.LUT P0, PT, PT, PT, PT, 0x8, 0x0 ;  /* 0x000000000000781c */ /* 0x000fc40003f0e170 */
[----:B------:R-:W-:Y:S02]  /*14e00*/  LOP3.LUT R19, R19, R0, RZ, 0x3c, !PT ;  /* 0x0000000013137212 */ /* 0x000fe400078e3cff */
[----:B------:R-:W-:-:S09]  /*14e10*/  SEL R18, R18, RZ, P1 ;  /* 0x000000ff12127207 */ /* 0x000fd20000800000 */
.L_x_2721:
[----:B------:R-:W-:Y:S05]  /*14e20*/  BSYNC B7 ;  /* 0x0000000000077941 */ /* 0x000fea0003800000 */
.L_x_2709:
        /* <DEDUP_REMOVED lines=9> */
[----:B------:R-:W4:Y:S01]  /*14ec0*/  LDL R8, [R1+0x6c] ;  /* 0x00006c0001087983 */ /* 0x000f220000100800 */
        /* <DEDUP_REMOVED lines=175> */
[----:B------:R-:W-:Y:S01]  /*159c0*/  ISETP.NE.U32.AND P0, PT, RZ, UR4, PT ;  /* 0x00000004ff007c0c */ /* 0x000fe2000bf05070 */
[----:B------:R-:W-:Y:S02]  /*159d0*/  ULDC UR4, c[0x0][0xa88] ;  /* 0x0002a20000047ab9 */ /* 0x000fe40000000800 */
[----:B------:R0:W-:Y:S01]  /*159e0*/  STSM.16.M88.4 [R12], R8 ;  /* 0x000000080c007844 */ /* 0x0001e20000000200 */
[----:B------:R-:W-:Y:S02]  /*159f0*/  ISETP.NE.AND.EX P0, PT, RZ, UR5, PT, P0 ;  /* 0x00000005ff007c0c */ /* 0x000fe4000bf05300 */
[----:B0-----:R-:W-:-:S11]  /*15a00*/  LOP3.LUT R8, R0, 0x380, RZ, 0xc0, !PT ;  /* 0x0000038000087812 */ /* 0x001fd600078ec0ff */
[----:B------:R-:W0:Y:S01]  /*15a10*/  @P0 LDC.64 R10, c[0x0][0xc08] ;  /* 0x00030200ff0a0b82 */ /* 0x000e220000000a00 */
[----:B------:R-:W-:Y:S02]  /*15a20*/  F2FP.F16.F32.PACK_AB R12, R145, R144 ;  /* 0x00000090910c723e */ /* 0x000fe400000000ff */
[----:B------:R-:W-:-:S04]  /*15a30*/  SHF.R.U64 R8, R8, 0x3, RZ ;  /* 0x0000000308087819 */ /* 0x000fc800000012ff */
[----:B------:R-:W-:Y:S01]  /*15a40*/  LOP3.LUT R22, R8, R0, RZ, 0x3c, !PT ;  /* 0x0000000008167212 */ /* 0x000fe200078e3cff */
[----:B------:R-:W-:-:S03]  /*15a50*/  IMAD.U32 R8, RZ, RZ, UR4 ;  /* 0x00000004ff087e24 */ /* 0x000fc6000f8e00ff */
[----:B------:R-:W-:-:S05]  /*15a60*/  MOV R22, R22 ;  /* 0x0000001600167202 */ /* 0x000fca0000000f00 */
[----:B------:R1:W-:Y:S01]  /*15a70*/  STSM.16.M88.4 [R22], R12 ;  /* 0x0000000c16007844 */ /* 0x0003e20000000200 */
[----:B0-----:R-:W-:Y:S01]  /*15a80*/  @P0 IMAD.WIDE R10, R208, 0x4, R10 ;  /* 0x00000004d00a0825 */ /* 0x001fe200078e020a */
[----:B------:R-:W-:Y:S01]  /*15a90*/  BAR.SYNC.DEFER_BLOCKING 0x1, 0x100 ;  /* 0x0044000000007b1d */ /* 0x000fe20000010000 */
[----:B------:R-:W-:-:S04]  /*15aa0*/  ISETP.NE.U32.AND P1, PT, RZ, UR6, PT ;  /* 0x00000006ff007c0c */ /* 0x000fc8000bf25070 */
[----:B------:R-:W-:Y:S01]  /*15ab0*/  ISETP.NE.AND.EX P1, PT, RZ, UR7, PT, P1 ;  /* 0x00000007ff007c0c */ /* 0x000fe2000bf25310 */
[----:B------:R0:W5:Y:S01]  /*15ac0*/  @P0 LDG.E R8, desc[UR42][R10.64] ;  /* 0x0000002a0a080981 */ /* 0x000162000c1e1900 */
[----:B------:R-:W-:Y:S01]  /*15ad0*/  IMAD.MOV.U32 R0, RZ, RZ, RZ ;  /* 0x000000ffff007224 */ /* 0x000fe200078e00ff */
[----:B0-----:R-:W0:Y:S02]  /*15ae0*/  LDC.64 R10, c[0x0][0xc00] ;  /* 0x00030000ff0a7b82 */ /* 0x001e240000000a00 */
[----:B0-----:R-:W-:-:S08]  /*15af0*/  IMAD.WIDE R10, R208, 0x4, R10 ;  /* 0x00000004d00a7825 */ /* 0x001fd000078e020a */
[----:B------:R1:W5:Y:S01]  /*15b00*/  @P1 LDG.E R0, desc[UR42][R10.64] ;  /* 0x0000002a0a001981 */ /* 0x000362000c1e1900 */
[----:B------:R-:W-:Y:S05]  /*15b10*/  @P0 BRA `(.L_x_2863) ;  /* 0x0000000000100947 */ /* 0x000fea0003800000 */
[----:B------:R-:W-:Y:S05]  /*15b20*/  @!P1 BRA `(.L_x_2863) ;  /* 0x00000000000c9947 */ /* 0x000fea0003800000 */
[----:B-----5:R-:W4:Y:S04]  /*15b30*/  LDG.E R8, desc[UR42][R10.64] ;  /* 0x0000002a0a087981 */ /* 0x020f28000c1e1900 */
[----:B-1----:R-:W4:Y:S02]  /*15b40*/  LDG.E R10, desc[UR42][R10.64+0x4] ;  /* 0x0000042a0a0a7981 */ /* 0x002f24000c1e1900 */
[----:B----4-:R-:W-:-:S07]  /*15b50*/  IMAD.IADD R8, R10, 0x1, -R8 ;  /* 0x000000010a087824 */ /* 0x010fce00078e0a08 */
.L_x_2863:
[----:B------:R-:W4:Y:S01]  /*15b60*/  LDL R9, [R1+0x48] ;  /* 0x0000480001097983 */ /* 0x000f220000100800 */
[----:B------:R-:W-:Y:S01]  /*15b70*/  ISETP.NE.AND P1, PT, R205, RZ, PT ;  /* 0x000000ffcd00720c */ /* 0x000fe20003f25270 */
[----:B------:R-:W-:-:S03]  /*15b80*/  ULDC UR4, c[0x0][0xad4] ;  /* 0x0002b50000047ab9 */ /* 0x000fc60000000800 */
[----:B------:R-:W-:Y:S01]  /*15b90*/  SEL R205, R205, UR4, P1 ;  /* 0x00000004cdcd7c07 */ /* 0x000fe20008800000 */
[----:B----4-:R-:W0:Y:S02]  /*15ba0*/  SHFL.IDX PT, R9, R9, RZ, 0x1f ;  /* 0x00001fff09097589 */ /* 0x010e2400000e0000 */
[----:B0-----:R-:W-:Y:S02]  /*15bb0*/  ISETP.NE.AND P0, PT, R9, RZ, PT ;  /* 0x000000ff0900720c */ /* 0x001fe40003f05270 */
[----:B-----5:R-:W-:-:S11]  /*15bc0*/  SHF.R.S32.HI R9, RZ, 0x1f, R0 ;  /* 0x0000001fff097819 */ /* 0x020fd60000011400 */
[----:B------:R-:W-:Y:S05]  /*15bd0*/  @P0 BRA `(.L_x_2864) ;  /* 0x0000000000f80947 */ /* 0x000fea0003800000 */
[----:B------:R-:W4:Y:S01]  /*15be0*/  LDL R155, [R1+0x68] ;  /* 0x00006800019b7983 */ /* 0x000f220000100800 */
[----:B-1----:R-:W-:Y:S01]  /*15bf0*/  IMAD.MOV.U32 R14, RZ, RZ, 0x9b8 ;  /* 0x000009b8ff0e7424 */ /* 0x002fe200078e00ff */
[----:B------:R-:W-:Y:S01]  /*15c00*/  ISETP.GT.AND P1, PT, R205, 0x1, PT ;  /* 0x00000001cd00780c */ /* 0x000fe20003f24270 */
[----:B------:R-:W0:Y:S01]  /*15c10*/  LDC R154, c[0x0][0xbe8] ;  /* 0x0002fa00ff9a7b82 */ /* 0x000e220000000800 */
[----:B------:R-:W-:Y:S01]  /*15c20*/  ISETP.NE.U32.AND P0, PT, RZ, UR6, PT ;  /* 0x00000006ff007c0c */ /* 0x000fe2000bf05070 */
[----:B---3--:R-:W-:Y:S01]  /*15c30*/  IMAD.IADD R76, R201, 0x1, R192 ;  /* 0x00000001c94c7824 */ /* 0x008fe200078e02c0 */
[----:B------:R-:W-:Y:S02]  /*15c40*/  SEL R14, R14, 0x978, P1 ;  /* 0x000009780e0e7807 */ /* 0x000fe40000800000 */
[----:B------:R-:W-:Y:S02]  /*15c50*/  ISETP.NE.AND.EX P0, PT, RZ, UR7, PT, P0 ;  /* 0x00000007ff007c0c */ /* 0x000fe4000bf05300 */
[----:B------:R-:W-:Y:S01]  /*15c60*/  SHF.R.S32.HI R15, RZ, 0x1f, R208 ;  /* 0x0000001fff0f7819 */ /* 0x000fe200000114d0 */
[----:B------:R-:W1:Y:S01]  /*15c70*/  LDC.64 R12, c[0x0][R14+0x220] ;  /* 0x000088000e0c7b82 */ /* 0x000e620000000a00 */
[----:B------:R-:W-:-:S02]  /*15c80*/  SEL R22, R208, RZ, !P0 ;  /* 0x000000ffd0167207 */ /* 0x000fc40004000000 */
[----:B------:R-:W-:Y:S02]  /*15c90*/  SEL R15, R15, RZ, !P0 ;  /* 0x000000ff0f0f7207 */ /* 0x000fe40004000000 */
[----:B------:R-:W-:-:S03]  /*15ca0*/  SEL R153, R218, RZ, P1 ;  /* 0x000000ffda997207 */ /* 0x000fc60000800000 */
[----:B------:R-:W3:Y:S01]  /*15cb0*/  LDC.64 R10, c[0x0][R14+0x218] ;  /* 0x000086000e0a7b82 */ /* 0x000ee20000000a00 */
[----:B0-----:R-:W-:Y:S01]  /*15cc0*/  ISETP.NE.AND P0, PT, R154, 0x1, PT ;  /* 0x000000019a00780c */ /* 0x001fe20003f05270 */
[----:B-1----:R-:W-:-:S04]  /*15cd0*/  IMAD R13, R13, R22, RZ ;  /* 0x000000160d0d7224 */ /* 0x002fc800078e02ff */
[C---:B------:R-:W-:Y:S02]  /*15ce0*/  IMAD R15, R12.reuse, R15, R13 ;  /* 0x0000000f0c0f7224 */ /* 0x040fe400078e020d */
[----:B------:R-:W-:-:S04]  /*15cf0*/  IMAD.WIDE.U32 R12, R12, R22, RZ ;  /* 0x000000160c0c7225 */ /* 0x000fc800078e00ff */
[-C--:B---3--:R-:W-:Y:S02]  /*15d00*/  IMAD R22, R11, R204.reuse, RZ ;  /* 0x000000cc0b167224 */ /* 0x088fe400078e02ff */
[----:B------:R-:W-:-:S04]  /*15d10*/  IMAD.WIDE.U32 R10, R10, R204, RZ ;  /* 0x000000cc0a0a7225 */ /* 0x000fc800078e00ff */
[----:B------:R-:W-:Y:S01]  /*15d20*/  IMAD.IADD R22, R11, 0x1, R22 ;  /* 0x000000010b167824 */ /* 0x000fe200078e0216 */
[----:B------:R-:W-:Y:S01]  /*15d30*/  IADD3 R23, P2, P3, R12, R10, R0 ;  /* 0x0000000a0c177210 */ /* 0x000fe20007b5e000 */
[----:B------:R-:W0:Y:S01]  /*15d40*/  @P0 LDC R11, c[0x0][0xbec] ;  /* 0x0002fb00ff0b0b82 */ /* 0x000e220000000800 */
[----:B------:R-:W-:-:S05]  /*15d50*/  IMAD.IADD R15, R13, 0x1, R15 ;  /* 0x000000010d0f7824 */ /* 0x000fca00078e020f */
[----:B------:R-:W-:Y:S01]  /*15d60*/  IADD3.X R15, R15, R22, R9, P2, P3 ;  /* 0x000000160f0f7210 */ /* 0x000fe200017e6409 */
[----:B------:R-:W-:Y:S01]  /*15d70*/  IMAD.MOV.U32 R22, RZ, RZ, R76 ;  /* 0x000000ffff167224 */ /* 0x000fe200078e004c */
[----:B------:R-:W1:Y:S01]  /*15d80*/  @P0 LDC R10, c[0x0][0xbf0] ;  /* 0x0002fc00ff0a0b82 */ /* 0x000e620000000800 */
[----:B0-----:R-:W-:-:S05]  /*15d90*/  @P0 IMAD.HI.U32 R11, R76, R11, RZ ;  /* 0x0000000b4c0b0227 */ /* 0x001fca00078e00ff */
[----:B-1----:R-:W-:Y:S02]  /*15da0*/  @P0 SHF.R.U32.HI R22, RZ, R10, R11 ;  /* 0x0000000aff160219 */ /* 0x002fe4000001160b */
[----:B------:R-:W0:Y:S02]  /*15db0*/  LDC.64 R10, c[0x0][R14+0x228] ;  /* 0x00008a000e0a7b82 */ /* 0x000e240000000a00 */
[----:B0-----:R-:W-:-:S04]  /*15dc0*/  IMAD.WIDE.U32 R12, R10, R153, RZ ;  /* 0x000000990a0c7225 */ /* 0x001fc800078e00ff */
[----:B------:R-:W-:Y:S01]  /*15dd0*/  IMAD R10, R11, R153, RZ ;  /* 0x000000990b0a7224 */ /* 0x000fe200078e02ff */
[----:B------:R-:W-:Y:S01]  /*15de0*/  IADD3 R12, P0, P2, R22, R23, R12 ;  /* 0x00000017160c7210 */ /* 0x000fe20007a1e00c */
[--C-:B------:R-:W-:Y:S01]  /*15df0*/  IMAD.MOV R23, RZ, RZ, -R22.reuse ;  /* 0x000000ffff177224 */ /* 0x100fe200078e0a16 */
[----:B------:R-:W-:Y:S01]  /*15e00*/  SHF.R.S32.HI R22, RZ, 0x1f, R22 ;  /* 0x0000001fff167819 */ /* 0x000fe20000011416 */
[----:B------:R-:W-:Y:S02]  /*15e10*/  IMAD.IADD R13, R13, 0x1, R10 ;  /* 0x000000010d0d7824 */ /* 0x000fe400078e020a */
[----:B------:R0:W1:Y:S01]  /*15e20*/  LDC.64 R10, c[0x0][R14+0x210] ;  /* 0x000084000e0a7b82 */ /* 0x0000620000000a00 */
[----:B------:R-:W-:Y:S02]  /*15e30*/  IMAD R23, R154, R23, R76 ;  /* 0x000000179a177224 */ /* 0x000fe400078e024c */
[----:B------:R-:W-:Y:S01]  /*15e40*/  IADD3.X R13, R22, R15, R13, P0, P2 ;  /* 0x0000000f160d7210 */ /* 0x000fe200007e440d */
[----:B------:R-:W-:-:S02]  /*15e50*/  IMAD.IADD R15, R191, 0x1, R192 ;  /* 0x00000001bf0f7824 */ /* 0x000fc400078e02c0 */
[----:B0-----:R-:W-:Y:S01]  /*15e60*/  SHF.R.S32.HI R14, RZ, 0x1f, R23 ;  /* 0x0000001fff0e7819 */ /* 0x001fe20000011417 */
[-C--:B-1----:R-:W-:Y:S02]  /*15e70*/  IMAD R11, R11, R23.reuse, RZ ;  /* 0x000000170b0b7224 */ /* 0x082fe400078e02ff */
[----:B------:R-:W-:-:S04]  /*15e80*/  IMAD.WIDE.U32 R12, R10, R23, R12 ;  /* 0x000000170a0c7225 */ /* 0x000fc800078e000c */
[----:B------:R-:W-:Y:S02]  /*15e90*/  IMAD R14, R10, R14, R11 ;  /* 0x0000000e0a0e7224 */ /* 0x000fe400078e020b */
[----:B------:R-:W0:Y:S02]  /*15ea0*/  LDC.64 R10, c[0x0][0xba8] ;  /* 0x0002ea00ff0a7b82 */ /* 0x000e240000000a00 */
[----:B------:R-:W-:-:S06]  /*15eb0*/  IMAD.IADD R14, R13, 0x1, R14 ;  /* 0x000000010d0e7824 */ /* 0x000fcc00078e020e */
[----:B0-----:R-:W0:Y:S08]  /*15ec0*/  @!P1 LDC R10, c[0x0][0xb50] ;  /* 0x0002d400ff0a9b82 */ /* 0x001e300000000800 */
[----:B------:R-:W1:Y:S01]  /*15ed0*/  @!P1 LDC R11, c[0x0][0xb54] ;  /* 0x0002d500ff0b9b82 */ /* 0x000e620000000800 */
[----:B0-----:R-:W-:-:S04]  /*15ee0*/  LEA R13, P0, R12, R10, 0x2 ;  /* 0x0000000a0c0d7211 */ /* 0x001fc800078010ff */
[----:B-1----:R-:W-:Y:S02]  /*15ef0*/  LEA.HI.X R14, R12, R11, R14, 0x2, P0 ;  /* 0x0000000b0c0e7211 */ /* 0x002fe400000f140e */
[----:B------:R-:W-:Y:S04]  /*15f00*/  SHFL.IDX PT, R12, R13, 0x1, 0x1c1f ;  /* 0x003c1f000d0c7f89 */ /* 0x000fe800000e0000 */
[----:B------:R-:W-:Y:S01]  /*15f10*/  SHFL.IDX PT, R11, R14, RZ, 0x1c1f ;  /* 0x001c1fff0e0b7589 */ /* 0x000fe200000e0000 */
[----:B----4-:R-:W-:-:S05]  /*15f20*/  IMAD.MOV R10, RZ, RZ, -R155 ;  /* 0x000000ffff0a7224 */ /* 0x010fca00078e0a9b */
[----:B------:R-:W-:Y:S02]  /*15f30*/  ISETP.NE.AND P0, PT, R186, R10, PT ;  /* 0x0000000aba00720c */ /* 0x000fe40003f05270 */
[----:B------:R-:W0:Y:S04]  /*15f40*/  SHFL.IDX PT, R10, R13, RZ, 0x1c1f ;  /* 0x001c1fff0d0a7589 */ /* 0x000e2800000e0000 */
[----:B------:R1:W3:Y:S02]  /*15f50*/  SHFL.IDX PT, R13, R14, 0x1, 0x1c1f ;  /* 0x003c1f000e0d7f89 */ /* 0x0002e400000e0000 */
[----:B-1----:R-:W-:-:S05]  /*15f60*/  IMAD R14, R8, R154, RZ ;  /* 0x0000009a080e7224 */ /* 0x002fca00078e02ff */
[C---:B------:R-:W-:Y:S01]  /*15f70*/  ISETP.GE.OR P1, PT, R15.reuse, R14, P0 ;  /* 0x0000000e0f00720c */ /* 0x040fe20000726670 */
[----:B------:R-:W-:-:S05]  /*15f80*/  VIADD R15, R15, 0x8 ;  /* 0x000000080f0f7836 */ /* 0x000fca0000000000 */
[----:B------:R-:W-:-:S07]  /*15f90*/  ISETP.GE.OR P0, PT, R15, R14, P0 ;  /* 0x0000000e0f00720c */ /* 0x000fce0000706670 */
[----:B0-----:R0:W-:Y:S06]  /*15fa0*/  @!P1 ST.E desc[UR42][R10.64], R152 ;  /* 0x000000980a009985 */ /* 0x0011ec000c10192a */
[----:B---3--:R0:W-:Y:S02]  /*15fb0*/  @!P0 ST.E desc[UR42][R12.64], R3 ;  /* 0x000000030c008985 */ /* 0x0081e4000c10192a */
.L_x_2864:
[----:B------:R-:W-:Y:S02]  /*15fc0*/  ISETP.GT.AND P1, PT, R205, 0x1, PT ;  /* 0x00000001cd00780c */ /* 0x000fe40003f24270 */
[----:B------:R-:W-:-:S04]  /*15fd0*/  ISETP.NE.U32.AND P0, PT, RZ, UR6, PT ;  /* 0x00000006ff007c0c */ /* 0x000fc8000bf05070 */
[----:B------:R-:W-:-:S04]  /*15fe0*/  ISETP.NE.AND.EX P0, PT, RZ, UR7, PT, P0 ;  /* 0x00000007ff007c0c */ /* 0x000fc8000bf05300 */
[----:B0-----:R-:W-:-:S03]  /*15ff0*/  SEL R3, R208, RZ, !P0 ;  /* 0x000000ffd0037207 */ /* 0x001fc60004000000 */
[----:B------:R-:W-:Y:S06]  /*16000*/  @P1 BRA `(.L_x_2865) ;  /* 0x00000010003c1947 */ /* 0x000fec0003800000 */
[----:B------:R-:W0:Y:S01]  /*16010*/  S2R R81, SR_TID.X ;  /* 0x0000000000517919 */ /* 0x000e220000002100 */
[----:B------:R-:W4:Y:S01]  /*16020*/  LDC R83, c[0x0][0xbe8] ;  /* 0x0002fa00ff537b82 */ /* 0x000f220000000800 */
[----:B------:R-:W-:Y:S01]  /*16030*/  ULDC.64 UR4, c[0x0][0xaa0] ;  /* 0x0002a80000047ab9 */ /* 0x000fe20000000a00 */
[----:B0-----:R-:W-:-:S05]  /*16040*/  VIADD R81, R81, 0xffffff80 ;  /* 0xffffff8051517836 */ /* 0x001fca0000000000 */
[----:B------:R-:W-:-:S04]  /*16050*/  SHF.R.S32.HI R80, RZ, 0x1f, R81 ;  /* 0x0000001fff507819 */ /* 0x000fc80000011451 */
[----:B------:R-:W-:-:S04]  /*16060*/  LEA.HI R80, R80, R81, RZ, 0x3 ;  /* 0x0000005150507211 */ /* 0x000fc800078f18ff */
[----:B---3--:R-:W-:-:S05]  /*16070*/  SHF.R.S32.HI R76, RZ, 0x3, R80 ;  /* 0x00000003ff4c7819 */ /* 0x008fca0000011450 */
[----:B------:R-:W-:-:S04]  /*16080*/  IMAD R5, R76, 0x40, R193 ;  /* 0x000000404c057824 */ /* 0x000fc800078e02c1 */
[----:B------:R-:W-:-:S03]  /*16090*/  IMAD.WIDE R4, R5, 0x2, R20 ;  /* 0x0000000205047825 */ /* 0x000fc600078e0214 */
[C---:B------:R-:W-:Y:S02]  /*160a0*/  IADD3 R41, P2, R4.reuse, 0x7000, RZ ;  /* 0x0000700004297810 */ /* 0x040fe40007f5e0ff */
[----:B-1----:R-:W-:Y:S02]  /*160b0*/  IADD3 R13, P3, R4, 0x1000, RZ ;  /* 0x00001000040d7810 */ /* 0x002fe40007f7e0ff */
[----:B------:R-:W-:Y:S02]  /*160c0*/  LOP3.LUT R40, R41, 0x380, RZ, 0xc0, !PT ;  /* 0x0000038029287812 */ /* 0x000fe400078ec0ff */
[----:B------:R-:W-:Y:S02]  /*160d0*/  LOP3.LUT R12, R13, 0x380, RZ, 0xc0, !PT ;  /* 0x000003800d0c7812 */ /* 0x000fe400078ec0ff */
[----:B------:R-:W-:Y:S02]  /*160e0*/  SHF.R.U64 R40, R40, 0x3, RZ ;  /* 0x0000000328287819 */ /* 0x000fe400000012ff */
[----:B------:R-:W-:-:S02]  /*160f0*/  SHF.R.U64 R12, R12, 0x3, RZ ;  /* 0x000000030c0c7819 */ /* 0x000fc400000012ff */
[----:B------:R-:W-:Y:S01]  /*16100*/  LOP3.LUT R40, R40, R41, RZ, 0x3c, !PT ;  /* 0x0000002928287212 */ /* 0x000fe200078e3cff */
[--C-:B------:R-:W-:Y:S01]  /*16110*/  IMAD.X R41, RZ, RZ, R5.reuse, P2 ;  /* 0x000000ffff297224 */ /* 0x100fe200010e0605 */
[----:B------:R-:W-:Y:S02]  /*16120*/  IADD3 R69, P2, R4, 0xe000, RZ ;  /* 0x0000e00004457810 */ /* 0x000fe40007f5e0ff */
[----:B------:R-:W-:Y:S01]  /*16130*/  LOP3.LUT R12, R12, R13, RZ, 0x3c, !PT ;  /* 0x0000000d0c0c7212 */ /* 0x000fe200078e3cff */
[----:B------:R-:W-:Y:S01]  /*16140*/  IMAD.X R13, RZ, RZ, R5, P3 ;  /* 0x000000ffff0d7224 */ /* 0x000fe200018e0605 */
[----:B------:R-:W-:Y:S01]  /*16150*/  LOP3.LUT R68, R69, 0x380, RZ, 0xc0, !PT ;  /* 0x0000038045447812 */ /* 0x000fe200078ec0ff */
        /* <DEDUP_REMOVED lines=9> */
[----:B------:R-:W-:Y:S02]  /*161f0*/  IADD3 R45, P3, R4, 0x8000, RZ ;  /* 0x00008000042d7810 */ /* 0x000fe40007f7e0ff */
[----:B------:R-:W-:Y:S02]  /*16200*/  SHF.R.U64 R68, R68, 0x3, RZ ;  /* 0x0000000344447819 */ /* 0x000fe400000012ff */
[----:B------:R-:W-:Y:S02]  /*16210*/  LOP3.LUT R20, R21, 0x380, RZ, 0xc0, !PT ;  /* 0x0000038015147812 */ /* 0x000fe400078ec0ff */
[----:B------:R-:W-:-:S02]  /*16220*/  LOP3.LUT R24, R25, 0x380, RZ, 0xc0, !PT ;  /* 0x0000038019187812 */ /* 0x000fc400078ec0ff */
[----:B------:R-:W-:Y:S02]  /*16230*/  LOP3.LUT R28, R29, 0x380, RZ, 0xc0, !PT ;  /* 0x000003801d1c7812 */ /* 0x000fe400078ec0ff */
[----:B------:R-:W-:Y:S02]  /*16240*/  LOP3.LUT R32, R33, 0x380, RZ, 0xc0, !PT ;  /* 0x0000038021207812 */ /* 0x000fe400078ec0ff */
[----:B------:R-:W-:Y:S02]  /*16250*/  LOP3.LUT R36, R37, 0x380, RZ, 0xc0, !PT ;  /* 0x0000038025247812 */ /* 0x000fe400078ec0ff */
[----:B------:R-:W-:Y:S02]  /*16260*/  LOP3.LUT R44, R45, 0x380, RZ, 0xc0, !PT ;  /* 0x000003802d2c7812 */ /* 0x000fe400078ec0ff */
[----:B------:R-:W-:Y:S01]  /*16270*/  LOP3.LUT R68, R68, R69, RZ, 0x3c, !PT ;  /* 0x0000004544447212 */ /* 0x000fe200078e3cff */
[----:B------:R-:W-:Y:S01]  /*16280*/  IMAD.X R69, RZ, RZ, R5, P2 ;  /* 0x000000ffff457224 */ /* 0x000fe200010e0605 */
[----:B------:R-:W-:-:S02]  /*16290*/  LOP3.LUT R11, R4, 0x380, RZ, 0xc0, !PT ;  /* 0x00000380040b7812 */ /* 0x000fc400078ec0ff */
[----:B------:R-:W-:Y:S02]  /*162a0*/  ISETP.NE.AND P2, PT, R83, 0x1, PT ;  /* 0x000000015300780c */ /* 0x000fe40003f45270 */
[----:B------:R-:W-:Y:S01]  /*162b0*/  SHF.R.U64 R20, R20, 0x3, RZ ;  /* 0x0000000314147819 */ /* 0x000fe200000012ff */
[----:B------:R-:W-:Y:S01]  /*162c0*/  IMAD R9, R0, UR5, R9 ;  /* 0x0000000500097c24 */ /* 0x000fe2000f8e0209 */
[----:B------:R-:W-:Y:S01]  /*162d0*/  SHF.R.U64 R24, R24, 0x3, RZ ;  /* 0x0000000318187819 */ /* 0x000fe200000012ff */
[----:B------:R-:W5:Y:S01]  /*162e0*/  LD.E.128 R68, desc[UR42][R68.64] ;  /* 0x0000002a44447980 */ /* 0x000f62000c101d00 */
[----:B------:R-:W-:Y:S02]  /*162f0*/  SHF.R.U64 R28, R28, 0x3, RZ ;  /* 0x000000031c1c7819 */ /* 0x000fe400000012ff */
[----:B------:R-:W-:Y:S02]  /*16300*/  SHF.R.U64 R32, R32, 0x3, RZ ;  /* 0x0000000320207819 */ /* 0x000fe400000012ff */
[----:B------:R-:W-:-:S02]  /*16310*/  SHF.R.U64 R36, R36, 0x3, RZ ;  /* 0x0000000324247819 */ /* 0x000fc400000012ff */
[----:B------:R-:W-:Y:S01]  /*16320*/  SHF.R.U64 R44, R44, 0x3, RZ ;  /* 0x000000032c2c7819 */ /* 0x000fe200000012ff */
[----:B------:R-:W0:Y:S01]  /*16330*/  @P2 LDC R85, c[0x0][0xbec] ;  /* 0x0002fb00ff552b82 */ /* 0x000e220000000800 */
        /* <DEDUP_REMOVED lines=14> */
[----:B------:R-:W1:Y:S01]  /*16420*/  @P2 LDC R84, c[0x0][0xbf0] ;  /* 0x0002fc00ff542b82 */ /* 0x000e620000000800 */
[C---:B------:R-:W-:Y:S01]  /*16430*/  IADD3 R53, P5, R4.reuse, 0xa000, RZ ;  /* 0x0000a00004357810 */ /* 0x040fe20007fbe0ff */
[----:B------:R-:W5:Y:S01]  /*16440*/  LD.E.128 R20, desc[UR42][R20.64] ;  /* 0x0000002a14147980 */ /* 0x000f62000c101d00 */
[----:B------:R-:W-:-:S02]  /*16450*/  IADD3 R57, P6, R4, 0xb000, RZ ;  /* 0x0000b00004397810 */ /* 0x000fc40007fde0ff */
[C---:B------:R-:W-:Y:S01]  /*16460*/  IADD3 R61, P0, R4.reuse, 0xc000, RZ ;  /* 0x0000c000043d7810 */ /* 0x040fe20007f1e0ff */
[----:B------:R-:W5:Y:S01]  /*16470*/  LD.E.128 R24, desc[UR42][R24.64] ;  /* 0x0000002a18187980 */ /* 0x000f62000c101d00 */
[C---:B------:R-:W-:Y:S02]  /*16480*/  IADD3 R65, P1, R4.reuse, 0xd000, RZ ;  /* 0x0000d00004417810 */ /* 0x040fe40007f3e0ff */
[----:B------:R-:W-:Y:S01]  /*16490*/  IADD3 R7, P3, R4, 0xf000, RZ ;  /* 0x0000f00004077810 */ /* 0x000fe20007f7e0ff */
[----:B------:R-:W5:Y:S01]  /*164a0*/  LD.E.128 R28, desc[UR42][R28.64] ;  /* 0x0000002a1c1c7980 */ /* 0x000f62000c101d00 */
[----:B------:R-:W-:Y:S01]  /*164b0*/  LOP3.LUT R4, R11, R4, RZ, 0x3c, !PT ;  /* 0x000000040b047212 */ /* 0x000fe200078e3cff */
[----:B------:R-:W-:Y:S01]  /*164c0*/  IMAD.WIDE.U32 R10, R0, UR4, RZ ;  /* 0x00000004000a7c25 */ /* 0x000fe2000f8e00ff */
[----:B------:R-:W-:Y:S01]  /*164d0*/  ULDC.64 UR4, c[0x0][0xae8] ;  /* 0x0002ba0000047ab9 */ /* 0x000fe20000000a00 */
[----:B------:R-:W3:Y:S01]  /*164e0*/  LDC R0, c[0x0][0xac8] ;  /* 0x0002b200ff007b82 */ /* 0x000ee20000000800 */
[----:B------:R-:W-:Y:S01]  /*164f0*/  LOP3.LUT R82, R80, 0xfffffff8, RZ, 0xc0, !PT ;  /* 0xfffffff850527812 */ /* 0x000fe200078ec0ff */
[----:B------:R-:W-:Y:S01]  /*16500*/  IMAD.IADD R11, R11, 0x1, R9 ;  /* 0x000000010b0b7824 */ /* 0x000fe200078e0209 */
[----:B------:R-:W-:Y:S01]  /*16510*/  SHF.R.S32.HI R9, RZ, 0x1f, R3 ;  /* 0x0000001fff097819 */ /* 0x000fe20000011403 */
[----:B------:R-:W-:Y:S01]  /*16520*/  IMAD.X R73, RZ, RZ, R5, P3 ;  /* 0x000000ffff497224 */ /* 0x000fe200018e0605 */
[----:B------:R-:W-:Y:S01]  /*16530*/  LOP3.LUT R60, R61, 0x380, RZ, 0xc0, !PT ;  /* 0x000003803d3c7812 */ /* 0x000fe200078ec0ff */
[----:B------:R-:W-:Y:S01]  /*16540*/  IMAD.WIDE.U32 R10, R204, UR4, R10 ;  /* 0x00000004cc0a7c25 */ /* 0x000fe2000f8e000a */
[----:B------:R-:W-:Y:S01]  /*16550*/  LOP3.LUT R64, R65, 0x380, RZ, 0xc0, !PT ;  /* 0x0000038041407812 */ /* 0x000fe200078ec0ff */
[----:B------:R-:W5:Y:S01]  /*16560*/  LD.E.128 R32, desc[UR42][R32.64] ;  /* 0x0000002a20207980 */ /* 0x000f62000c101d00 */
[----:B------:R-:W-:Y:S01]  /*16570*/  SHF.R.U64 R60, R60, 0x3, RZ ;  /* 0x000000033c3c7819 */ /* 0x000fe200000012ff */
[----:B------:R-:W-:Y:S01]  /*16580*/  IMAD R11, R204, UR5, R11 ;  /* 0x00000005cc0b7c24 */ /* 0x000fe2000f8e020b */
[----:B------:R-:W-:Y:S01]  /*16590*/  ULDC.64 UR4, c[0x0][0xaf0] ;  /* 0x0002bc0000047ab9 */ /* 0x000fe20000000a00 */
[----:B------:R-:W-:Y:S01]  /*165a0*/  IMAD.IADD R81, R81, 0x1, -R82 ;  /* 0x0000000151517824 */ /* 0x000fe200078e0a52 */
[----:B------:R-:W-:Y:S01]  /*165b0*/  LOP3.LUT R60, R60, R61, RZ, 0x3c, !PT ;  /* 0x0000003d3c3c7212 */ /* 0x000fe200078e3cff */
[----:B------:R-:W-:Y:S01]  /*165c0*/  IMAD R80, R9, UR4, RZ ;  /* 0x0000000409507c24 */ /* 0x000fe2000f8e02ff */
[----:B------:R-:W-:Y:S01]  /*165d0*/  SHF.R.U64 R64, R64, 0x3, RZ ;  /* 0x0000000340407819 */ /* 0x000fe200000012ff */
[----:B------:R-:W-:Y:S01]  /*165e0*/  IMAD.WIDE.U32 R10, R3, UR4, R10 ;  /* 0x00000004030a7c25 */ /* 0x000fe2000f8e000a */
[----:B------:R-:W-:Y:S01]  /*165f0*/  LOP3.LUT R48, R49, 0x380, RZ, 0xc0, !PT ;  /* 0x0000038031307812 */ /* 0x000fe200078ec0ff */
[----:B------:R-:W5:Y:S01]  /*16600*/  LD.E.128 R36, desc[UR42][R36.64] ;  /* 0x0000002a24247980 */ /* 0x000f62000c101d00 */
[----:B------:R-:W-:Y:S01]  /*16610*/  LOP3.LUT R64, R64, R65, RZ, 0x3c, !PT ;  /* 0x0000004140407212 */ /* 0x000fe200078e3cff */
[----:B------:R-:W-:Y:S01]  /*16620*/  IMAD R9, R3, UR5, R80 ;  /* 0x0000000503097c24 */ /* 0x000fe2000f8e0250 */
[----:B------:R-:W-:Y:S01]  /*16630*/  LOP3.LUT R52, R53, 0x380, RZ, 0xc0, !PT ;  /* 0x0000038035347812 */ /* 0x000fe200078ec0ff */
[----:B------:R-:W-:Y:S01]  /*16640*/  IMAD R3, R81, 0x20, R76 ;  /* 0x0000002051037824 */ /* 0x000fe200078e024c */
[----:B------:R-:W-:Y:S01]  /*16650*/  LOP3.LUT R56, R57, 0x380, RZ, 0xc0, !PT ;  /* 0x0000038039387812 */ /* 0x000fe200078ec0ff */
[----:B------:R-:W-:Y:S01]  /*16660*/  IMAD.X R61, RZ, RZ, R5, P0 ;  /* 0x000000ffff3d7224 */ /* 0x000fe200000e0605 */
[-C--:B---3--:R-:W-:Y:S01]  /*16670*/  ISETP.GE.AND P0, PT, R212, R0.reuse, PT ;  /* 0x00000000d400720c */ /* 0x088fe20003f06270 */
[----:B------:R-:W-:Y:S01]  /*16680*/  IMAD.IADD R82, R192, 0x1, R3 ;  /* 0x00000001c0527824 */ /* 0x000fe200078e0203 */
[----:B------:R-:W-:Y:S01]  /*16690*/  LOP3.LUT R6, R7, 0x380, RZ, 0xc0, !PT ;  /* 0x0000038007067812 */ /* 0x000fe200078ec0ff */
[----:B------:R-:W-:Y:S01]  /*166a0*/  IMAD.X R65, RZ, RZ, R5, P1 ;  /* 0x000000ffff417224 */ /* 0x000fe200008e0605 */
[----:B------:R-:W-:Y:S01]  /*166b0*/  SEL R80, RZ, 0xffffffff, P0 ;  /* 0xffffffffff507807 */ /* 0x000fe20000000000 */
[----:B0-----:R-:W-:Y:S01]  /*166c0*/  @P2 IMAD.HI.U32 R3, R82, R85, RZ ;  /* 0x0000005552032227 */ /* 0x001fe200078e00ff */
[-C--:B------:R-:W-:Y:S01]  /*166d0*/  ISETP.GE.AND P1, PT, R193, R0.reuse, PT ;  /* 0x00000000c100720c */ /* 0x080fe20003f26270 */
[----:B------:R-:W-:Y:S01]  /*166e0*/  ULDC.64 UR4, c[0x0][0xae0] ;  /* 0x0002b80000047ab9 */ /* 0x000fe20000000a00 */
[----:B------:R-:W-:Y:S01]  /*166f0*/  ISETP.GE.AND P0, PT, R211, R0, PT ;  /* 0x00000000d300720c */ /* 0x000fe20003f06270 */
[----:B------:R-:W-:Y:S01]  /*16700*/  IMAD.IADD R11, R11, 0x1, R9 ;  /* 0x000000010b0b7824 */ /* 0x000fe200078e0209 */
[----:B------:R-:W-:Y:S01]  /*16710*/  SHF.R.U64 R48, R48, 0x3, RZ ;  /* 0x0000000330307819 */ /* 0x000fe200000012ff */
[--C-:B------:R-:W-:Y:S01]  /*16720*/  IMAD.MOV.U32 R9, RZ, RZ, R82.reuse ;  /* 0x000000ffff097224 */ /* 0x100fe200078e0052 */
[----:B-1----:R-:W-:Y:S01]  /*16730*/  @P2 SHF.R.U32.HI R9, RZ, R84, R3 ;  /* 0x00000054ff092219 */ /* 0x002fe20000011603 */
[----:B------:R-:W-:Y:S01]  /*16740*/  IMAD.SHL.U32 R84, R80, 0x2, RZ ;  /* 0x0000000250547824 */ /* 0x000fe200078e00ff */
[----:B------:R-:W-:Y:S01]  /*16750*/  SEL R3, RZ, 0x1, P1 ;  /* 0x00000001ff037807 */ /* 0x000fe20000800000 */
[----:B------:R-:W5:Y:S01]  /*16760*/  LD.E.128 R44, desc[UR42][R44.64] ;  /* 0x0000002a2c2c7980 */ /* 0x000f62000c101d00 */
[----:B------:R-:W-:Y:S01]  /*16770*/  SEL R80, RZ, 0xffffffff, P0 ;  /* 0xffffffffff507807 */ /* 0x000fe20000000000 */
[----:B------:R-:W-:Y:S01]  /*16780*/  IMAD.MOV R81, RZ, RZ, -R9 ;  /* 0x000000ffff517224 */ /* 0x000fe200078e0a09 */
[----:B------:R-:W-:Y:S01]  /*16790*/  ISETP.GE.AND P0, PT, R210, R0, PT ;  /* 0x00000000d200720c */ /* 0x000fe20003f06270 */
[----:B------:R-:W5:Y:S01]  /*167a0*/  LD.E.128 R60, desc[UR42][R60.64] ;  /* 0x0000002a3c3c7980 */ /* 0x000f62000c101d00 */
[----:B------:R-:W-:Y:S01]  /*167b0*/  LOP3.LUT R3, R84, 0x2, R3, 0xe2, !PT ;  /* 0x0000000254037812 */ /* 0x000fe200078ee203 */
[----:B------:R-:W-:Y:S01]  /*167c0*/  IMAD.SHL.U32 R84, R80, 0x4, RZ ;  /* 0x0000000450547824 */ /* 0x000fe200078e00ff */
[----:B------:R-:W-:Y:S01]  /*167d0*/  SEL R80, RZ, 0xffffffff, P0 ;  /* 0xffffffffff507807 */ /* 0x000fe20000000000 */
[----:B------:R-:W-:Y:S01]  /*167e0*/  IMAD R81, R83, R81, R82 ;  /* 0x0000005153517224 */ /* 0x000fe200078e0252 */
[----:B------:R-:W-:Y:S01]  /*167f0*/  SHF.R.U64 R52, R52, 0x3, RZ ;  /* 0x0000000334347819 */ /* 0x000fe200000012ff */
[----:B------:R-:W5:Y:S01]  /*16800*/  LD.E.128 R64, desc[UR42][R64.64] ;  /* 0x0000002a40407980 */ /* 0x000f62000c101d00 */
[----:B------:R-:W-:-:S02]  /*16810*/  SHF.R.U64 R56, R56, 0x3, RZ ;  /* 0x0000000338387819 */ /* 0x000fc400000012ff */
[----:B------:R-:W-:Y:S01]  /*16820*/  LOP3.LUT R8, R84, 0x4, R3, 0xe2, !PT ;  /* 0x0000000454087812 */ /* 0x000fe200078ee203 */
[----:B------:R-:W-:Y:S01]  /*16830*/  VIADD R3, R193, 0x140 ;  /* 0x00000140c1037836 */ /* 0x000fe20000000000 */
[----:B------:R-:W-:Y:S02]  /*16840*/  SHF.R.S32.HI R82, RZ, 0x1f, R9 ;  /* 0x0000001fff527819 */ /* 0x000fe40000011409 */
[----:B------:R-:W-:Y:S02]  /*16850*/  SHF.R.U64 R6, R6, 0x3, RZ ;  /* 0x0000000306067819 */ /* 0x000fe400000012ff */
[-C--:B------:R-:W-:Y:S01]  /*16860*/  ISETP.GE.AND P0, PT, R209, R0.reuse, PT ;  /* 0x00000000d100720c */ /* 0x080fe20003f06270 */
[----:B------:R-:W-:Y:S01]  /*16870*/  IMAD.SHL.U32 R83, R80, 0x8, RZ ;  /* 0x0000000850537824 */ /* 0x000fe200078e00ff */
[----:B------:R-:W-:Y:S01]  /*16880*/  LOP3.LUT R48, R48, R49, RZ, 0x3c, !PT ;  /* 0x0000003130307212 */ /* 0x000fe200078e3cff */
[--C-:B------:R-:W-:Y:S01]  /*16890*/  IMAD.X R49, RZ, RZ, R5.reuse, P4 ;  /* 0x000000ffff317224 */ /* 0x100fe200020e0605 */
[----:B------:R-:W-:Y:S01]  /*168a0*/  LOP3.LUT R52, R52, R53, RZ, 0x3c, !PT ;  /* 0x0000003534347212 */ /* 0x000fe200078e3cff */
[--C-:B------:R-:W-:Y:S01]  /*168b0*/  IMAD.X R53, RZ, RZ, R5.reuse, P5 ;  /* 0x000000ffff357224 */ /* 0x100fe200028e0605 */
[----:B------:R-:W-:Y:S01]  /*168c0*/  LOP3.LUT R56, R56, R57, RZ, 0x3c, !PT ;  /* 0x0000003938387212 */ /* 0x000fe200078e3cff */
[----:B------:R-:W-:Y:S01]  /*168d0*/  IMAD.X R57, RZ, RZ, R5, P6 ;  /* 0x000000ffff397224 */ /* 0x000fe200030e0605 */
[----:B------:R-:W-:Y:S01]  /*168e0*/  LOP3.LUT R72, R6, R7, RZ, 0x3c, !PT ;  /* 0x0000000706487212 */ /* 0x000fe200078e3cff */
[----:B------:R-:W-:Y:S01]  /*168f0*/  IMAD R82, R82, UR4, RZ ;  /* 0x0000000452527c24 */ /* 0x000fe2000f8e02ff */
[----:B------:R-:W-:Y:S01]  /*16900*/  SEL R80, RZ, 0xffffffff, P0 ;  /* 0xffffffffff507807 */ /* 0x000fe20000000000 */
[----:B------:R-:W-:Y:S01]  /*16910*/  IMAD.WIDE.U32 R10, R9, UR4, R10 ;  /* 0x00000004090a7c25 */ /* 0x000fe2000f8e000a */
[----:B------:R-:W-:Y:S01]  /*16920*/  ISETP.GE.AND P0, PT, R3, R0, PT ;  /* 0x000000000300720c */ /* 0x000fe20003f06270 */
[----:B------:R-:W5:Y:S01]  /*16930*/  LD.E.128 R4, desc[UR42][R4.64] ;  /* 0x0000002a04047980 */ /* 0x000f62000c101d00 */
[----:B------:R-:W-:Y:S01]  /*16940*/  LOP3.LUT R8, R83, 0x8, R8, 0xe2, !PT ;  /* 0x0000000853087812 */ /* 0x000fe200078ee208 */
[----:B------:R-:W-:Y:S01]  /*16950*/  IMAD R83, R9, UR5, R82 ;  /* 0x0000000509537c24 */ /* 0x000fe2000f8e0252 */
[----:B------:R-:W-:Y:S01]  /*16960*/  SEL R9, RZ, 0xffffffff, P0 ;  /* 0xffffffffff097807 */ /* 0x000fe20000000000 */
[----:B------:R-:W5:Y:S01]  /*16970*/  LD.E.128 R48, desc[UR42][R48.64] ;  /* 0x0000002a30307980 */ /* 0x000f62000c101d00 */
[----:B------:R-:W-:-:S02]  /*16980*/  IMAD.SHL.U32 R85, R80, 0x10, RZ ;  /* 0x0000001050557824 */ /* 0x000fc400078e00ff */
[----:B------:R-:W-:Y:S01]  /*16990*/  VIADD R89, R193, 0x180 ;  /* 0x00000180c1597836 */ /* 0x000fe20000000000 */
[----:B------:R-:W5:Y:S01]  /*169a0*/  LD.E.128 R52, desc[UR42][R52.64] ;  /* 0x0000002a34347980 */ /* 0x000f62000c101d00 */
[----:B------:R-:W-:-:S03]  /*169b0*/  SHF.R.S32.HI R80, RZ, 0x1f, R81 ;  /* 0x0000001fff507819 */ /* 0x000fc60000011451 */
[----:B------:R-:W5:Y:S04]  /*169c0*/  LD.E.128 R56, desc[UR42][R56.64] ;  /* 0x0000002a38387980 */ /* 0x000f68000c101d00 */
[----:B------:R-:W5:Y:S01]  /*169d0*/  LD.E.128 R72, desc[UR42][R72.64] ;  /* 0x0000002a48487980 */ /* 0x000f62000c101d00 */
[----:B------:R-:W-:Y:S01]  /*169e0*/  IMAD.SHL.U32 R9, R9, 0x20, RZ ;  /* 0x0000002009097824 */ /* 0x000fe200078e00ff */
[----:B------:R-:W-:Y:S01]  /*169f0*/  ULDC.64 UR4, c[0x0][0xad8] ;  /* 0x0002b60000047ab9 */ /* 0x000fe20000000a00 */
[----:B------:R-:W-:Y:S01]  /*16a00*/  @!PT LDS RZ, [RZ] ;  /* 0x00000000fffff984 */ /* 0x000fe20000000800 */
[----:B------:R-:W-:Y:S01]  /*16a10*/  @!PT LDS RZ, [RZ] ;  /* 0x00000000fffff984 */ /* 0x000fe20000000800 */
[----:B------:R-:W-:Y:S01]  /*16a20*/  @!PT LDS RZ, [RZ] ;  /* 0x00000000fffff984 */ /* 0x000fe20000000800 */
[----:B------:R-:W-:Y:S01]  /*16a30*/  @!PT LDS RZ, [RZ] ;  /* 0x00000000fffff984 */ /* 0x000fe20000000800 */
[----:B------:R0:W-:Y:S06]  /*16a40*/  MEMBAR.ALL.CTA ;  /* 0x0000000000007992 */ /* 0x0001ec0000008000 */
[----:B0-----:R-:W0:Y:S01]  /*16a50*/  FENCE.VIEW.ASYNC.S ;  /* 0x00000000000073c6 */ /* 0x001e220000000000 */
[----:B------:R-:W-:-:S02]  /*16a60*/  LOP3.LUT R8, R85, 0x10, R8, 0xe2, !PT ;  /* 0x0000001055087812 */ /* 0x000fc400078ee208 */
[-C--:B------:R-:W-:Y:S01]  /*16a70*/  ISETP.GE.AND P0, PT, R89, R0.reuse, PT ;  /* 0x000000005900720c */ /* 0x080fe20003f06270 */
[----:B------:R-:W-:Y:S01]  /*16a80*/  IMAD.IADD R11, R11, 0x1, R83 ;  /* 0x000000010b0b7824 */ /* 0x000fe200078e0253 */
[----:B------:R-:W-:Y:S01]  /*16a90*/  LOP3.LUT R8, R9, 0x20, R8, 0xe2, !PT ;  /* 0x0000002009087812 */ /* 0x000fe200078ee208 */
[----:B------:R-:W-:Y:S01]  /*16aa0*/  IMAD R80, R80, UR4, RZ ;  /* 0x0000000450507c24 */ /* 0x000fe2000f8e02ff */
[----:B------:R-:W-:Y:S01]  /*16ab0*/  SEL R9, RZ, 0x40, P0 ;  /* 0x00000040ff097807 */ /* 0x000fe20000000000 */
[----:B------:R-:W-:Y:S02]  /*16ac0*/  IMAD.IADD R76, R76, 0x1, R192 ;  /* 0x000000014c4c7824 */ /* 0x000fe400078e02c0 */
[----:B------:R-:W-:Y:S02]  /*16ad0*/  VIADD R91, R193, 0x1c0 ;  /* 0x000001c0c15b7836 */ /* 0x000fe40000000000 */
[C---:B------:R-:W-:Y:S02]  /*16ae0*/  IMAD R83, R81.reuse, UR5, R80 ;  /* 0x0000000551537c24 */ /* 0x040fe4000f8e0250 */
[----:B------:R-:W-:Y:S01]  /*16af0*/  IMAD.WIDE.U32 R10, R81, UR4, R10 ;  /* 0x00000004510a7c25 */ /* 0x000fe2000f8e000a */
[----:B------:R-:W-:Y:S01]  /*16b00*/  LOP3.LUT R82, R8, R9, RZ, 0xfc, !PT ;  /* 0x0000000908527212 */ /* 0x000fe200078efcff */
[----:B------:R-:W-:Y:S01]  /*16b10*/  ULDC.64 UR4, c[0x0][0xa80] ;  /* 0x0002a00000047ab9 */ /* 0x000fe20000000a00 */
[----:B------:R-:W-:Y:S01]  /*16b20*/  ISETP.GE.AND P1, PT, R76, R87, PT ;  /* 0x000000574c00720c */ /* 0x000fe20003f26270 */
[----:B------:R-:W-:Y:S01]  /*16b30*/  VIADD R8, R2, 0x28c20 ;  /* 0x00028c2002087836 */ /* 0x000fe20000000000 */
[----:B------:R-:W-:Y:S01]  /*16b40*/  ISETP.GE.AND P0, PT, R91, R0, PT ;  /* 0x000000005b00720c */ /* 0x000fe20003f06270 */
[----:B------:R-:W-:Y:S01]  /*16b50*/  IMAD.IADD R11, R11, 0x1, R83 ;  /* 0x000000010b0b7824 */ /* 0x000fe200078e0253 */
[----:B------:R-:W-:-:S02]  /*16b60*/  LEA R84, P2, R10, UR4, 0x1 ;  /* 0x000000040a547c11 */ /* 0x000fc4000f8408ff */
[----:B------:R-:W-:Y:S02]  /*16b70*/  PRMT R8, RZ, 0x654, R8 ;  /* 0x00000654ff087816 */ /* 0x000fe40000000008 */
[----:B------:R-:W-:Y:S02]  /*16b80*/  SEL R9, RZ, 0x80, P0 ;  /* 0x00000080ff097807 */ /* 0x000fe40000000000 */
[----:B------:R-:W-:Y:S01]  /*16b90*/  LEA.HI.X R85, R10, UR5, R11, 0x1, P2 ;  /* 0x000000050a557c11 */ /* 0x000fe200090f0c0b */
[----:B0-----:R0:W-:Y:S01]  /*16ba0*/  SYNCS.ARRIVE.TRANS64.RED.A1T0 RZ, [R8+URZ], RZ ;  /* 0x000000ff08ff79a7 */ /* 0x0011e2000810043f */
[----:B------:R-:W-:Y:S01]  /*16bb0*/  LOP3.LUT R83, R82, R9, RZ, 0xfc, !PT ;  /* 0x0000000952537212 */ /* 0x000fe200078efcff */
[----:B------:R-:W-:Y:S02]  /*16bc0*/  BSSY B1, `(.L_x_2866) ;  /* 0x000002a000017945 */ /* 0x000fe40003800000 */
[----:B------:R1:W3:Y:S01]  /*16bd0*/  SHFL.IDX PT, R9, R85, RZ, 0x181f ;  /* 0x00181fff55097589 */ /* 0x0002e200000e0000 */
[----:B------:R-:W-:-:S03]  /*16be0*/  SHF.R.S32.HI R152, RZ, 0x1f, R209 ;  /* 0x0000001fff987819 */ /* 0x000fc600000114d1 */
[----:B0-----:R1:W0:Y:S01]  /*16bf0*/  SHFL.IDX PT, R8, R84, RZ, 0x181f ;  /* 0x00181fff54087589 */ /* 0x00122200000e0000 */
[----:B------:R-:W-:Y:S02]  /*16c00*/  SHF.R.S32.HI R153, RZ, 0x1f, R210 ;  /* 0x0000001fff997819 */ /* 0x000fe400000114d2 */
[----:B------:R-:W-:Y:S02]  /*16c10*/  SHF.R.S32.HI R154, RZ, 0x1f, R211 ;  /* 0x0000001fff9a7819 */ /* 0x000fe400000114d3 */
[----:B------:R-:W-:Y:S01]  /*16c20*/  SHF.R.S32.HI R155, RZ, 0x1f, R212 ;  /* 0x0000001fff9b7819 */ /* 0x000fe200000114d4 */
[----:B------:R-:W-:Y:S06]  /*16c30*/  @P1 BRA `(.L_x_2867) ;  /* 0x0000000000881947 */ /* 0x000fec0003800000 */
[-C--:B------:R-:W-:Y:S02]  /*16c40*/  ISETP.GE.AND P5, PT, R212, R0.reuse, PT ;  /* 0x00000000d400720c */ /* 0x080fe40003fa6270 */
[-C--:B------:R-:W-:Y:S02]  /*16c50*/  ISETP.GE.AND P0, PT, R193, R0.reuse, PT ;  /* 0x00000000c100720c */ /* 0x080fe40003f06270 */
[-C--:B------:R-:W-:Y:S02]  /*16c60*/  ISETP.GE.AND P4, PT, R211, R0.reuse, PT ;  /* 0x00000000d300720c */ /* 0x080fe40003f86270 */
[-C--:B------:R-:W-:Y:S02]  /*16c70*/  ISETP.GE.AND P3, PT, R210, R0.reuse, PT ;  /* 0x00000000d200720c */ /* 0x080fe40003f66270 */
[----:B------:R-:W-:Y:S02]  /*16c80*/  ISETP.GE.AND P2, PT, R209, R0, PT ;  /* 0x00000000d100720c */ /* 0x000fe40003f46270 */
[----:B------:R-:W-:-:S03]  /*16c90*/  SHF.R.S32.HI R86, RZ, 0x1f, R3 ;  /* 0x0000001fff567819 */ /* 0x000fc60000011403 */
[C---:B0-----:R-:W-:Y:S02]  /*16ca0*/  @!P5 LEA R10, P1, R212.reuse, R8, 0x1 ;  /* 0x00000008d40ad211 */ /* 0x041fe400078208ff */
[----:B---3--:R-:W-:Y:S02]  /*16cb0*/  @!P0 IMAD.WIDE R80, R193, 0x2, R8 ;  /* 0x00000002c1508825 */ /* 0x008fe400078e0208 */
[----:B------:R-:W-:Y:S02]  /*16cc0*/  @!P5 LEA.HI.X R11, R212, R9, R155, 0x1, P1 ;  /* 0x00000009d40bd211 */ /* 0x000fe400008f0c9b */
[----:B------:R-:W-:Y:S01]  /*16cd0*/  ISETP.GE.AND P1, PT, R3, R0, PT ;  /* 0x000000000300720c */ /* 0x000fe20003f26270 */
[----:B-----5:R0:W-:Y:S01]  /*16ce0*/  @!P0 ST.E.128 desc[UR42][R80.64], R4 ;  /* 0x0000000450008985 */ /* 0x0201e2000c101d2a */
[----:B------:R-:W-:-:S03]  /*16cf0*/  LOP3.LUT P0, RZ, R82, 0x40, RZ, 0xc0, !PT ;  /* 0x0000004052ff7812 */ /* 0x000fc6000780c0ff */
[----:B------:R3:W-:Y:S01]  /*16d00*/  @!P5 ST.E.128 desc[UR42][R10.64], R20 ;  /* 0x000000140a00d985 */ /* 0x0007e2000c101d2a */
[----:B0-----:R-:W-:Y:S02]  /*16d10*/  SHF.R.S32.HI R5, RZ, 0x1f, R89 ;  /* 0x0000001fff057819 */ /* 0x001fe40000011459 */
[----:B------:R-:W-:Y:S02]  /*16d20*/  SHF.R.S32.HI R80, RZ, 0x1f, R91 ;  /* 0x0000001fff507819 */ /* 0x000fe4000001145b */
[CC--:B---3--:R-:W-:Y:S02]  /*16d30*/  @!P4 LEA R22, P5, R211.reuse, R8.reuse, 0x1 ;  /* 0x00000008d316c211 */ /* 0x0c8fe400078a08ff */
[-C--:B------:R-:W-:Y:S02]  /*16d40*/  @!P3 LEA R20, P6, R210, R8.reuse, 0x1 ;  /* 0x00000008d214b211 */ /* 0x080fe400078c08ff */
[----:B------:R-:W-:Y:S02]  /*16d50*/  @!P4 LEA.HI.X R23, R211, R9, R154, 0x1, P5 ;  /* 0x00000009d317c211 */ /* 0x000fe400028f0c9a */
[----:B------:R-:W-:-:S02]  /*16d60*/  @!P2 LEA R10, P5, R209, R8, 0x1 ;  /* 0x00000008d10aa211 */ /* 0x000fc400078a08ff */
[-C--:B------:R-:W-:Y:S01]  /*16d70*/  @!P3 LEA.HI.X R21, R210, R9.reuse, R153, 0x1, P6 ;  /* 0x00000009d215b211 */ /* 0x080fe200030f0c99 */
[----:B------:R4:W-:Y:S01]  /*16d80*/  @!P4 ST.E.128 desc[UR42][R22.64], R28 ;  /* 0x0000001c1600c985 */ /* 0x0009e2000c101d2a */
[----:B------:R-:W-:Y:S02]  /*16d90*/  LOP3.LUT P6, RZ, R83, 0x80, RZ, 0xc0, !PT ;  /* 0x0000008053ff7812 */ /* 0x000fe400078cc0ff */
[----:B------:R-:W-:Y:S01]  /*16da0*/  @!P2 LEA.HI.X R11, R209, R9, R152, 0x1, P5 ;  /* 0x00000009d10ba211 */ /* 0x000fe200028f0c98 */
[----:B------:R4:W-:Y:S01]  /*16db0*/  @!P3 ST.E.128 desc[UR42][R20.64], R36 ;  /* 0x000000241400b985 */ /* 0x0009e2000c101d2a */
[----:B------:R-:W-:-:S03]  /*16dc0*/  @!P1 LEA R6, P5, R3, R8, 0x1 ;  /* 0x0000000803069211 */ /* 0x000fc600078a08ff */
[----:B------:R4:W-:Y:S01]  /*16dd0*/  @!P2 ST.E.128 desc[UR42][R10.64], R44 ;  /* 0x0000002c0a00a985 */ /* 0x0009e2000c101d2a */
[----:B------:R-:W-:Y:S02]  /*16de0*/  @!P1 LEA.HI.X R7, R3, R9, R86, 0x1, P5 ;  /* 0x0000000903079211 */ /* 0x000fe400028f0c56 */
[----:B------:R-:W-:-:S03]  /*16df0*/  @P0 LEA R4, P5, R89, R8, 0x1 ;  /* 0x0000000859040211 */ /* 0x000fc600078a08ff */
[----:B------:R4:W-:Y:S01]  /*16e00*/  @!P1 ST.E.128 desc[UR42][R6.64], R52 ;  /* 0x0000003406009985 */ /* 0x0009e2000c101d2a */
[----:B------:R-:W-:Y:S02]  /*16e10*/  @P0 LEA.HI.X R5, R89, R9, R5, 0x1, P5 ;  /* 0x0000000959050211 */ /* 0x000fe400028f0c05 */
[----:B------:R-:W-:-:S03]  /*16e20*/  @P6 LEA R8, P5, R91, R8, 0x1 ;  /* 0x000000085b086211 */ /* 0x000fc600078a08ff */
[----:B------:R4:W-:Y:S01]  /*16e30*/  @P0 ST.E.128 desc[UR42][R4.64], R60 ;  /* 0x0000003c04000985 */ /* 0x0009e2000c101d2a */
[----:B------:R-:W-:-:S05]  /*16e40*/  @P6 LEA.HI.X R9, R91, R9, R80, 0x1, P5 ;  /* 0x000000095b096211 */ /* 0x000fca00028f0c50 */
[----:B------:R4:W-:Y:S04]  /*16e50*/  @P6 ST.E.128 desc[UR42][R8.64], R68 ;  /* 0x0000004408006985 */ /* 0x0009e8000c101d2a */
.L_x_2867:
[----:B------:R-:W-:Y:S05]  /*16e60*/  BSYNC B1 ;  /* 0x0000000000017941 */ /* 0x000fea0003800000 */
.L_x_2866:
[----:B------:R-:W-:Y:S01]  /*16e70*/  VIADD R76, R76, 0x20 ;  /* 0x000000204c4c7836 */ /* 0x000fe20000000000 */
[----:B----45:R4:W0:Y:S04]  /*16e80*/  SHFL.IDX PT, R5, R85, 0x1, 0x181f ;  /* 0x00381f0055057f89 */ /* 0x03082800000e0000 */
[----:B------:R-:W-:Y:S01]  /*16e90*/  ISETP.GE.AND P0, PT, R76, R87, PT ;  /* 0x000000574c00720c */ /* 0x000fe20003f06270 */
[----:B------:R4:W0:-:S12]  /*16ea0*/  SHFL.IDX PT, R4, R84, 0x1, 0x181f ;  /* 0x00381f0054047f89 */ /* 0x00081800000e0000 */
[----:B----4-:R-:W-:Y:S05]  /*16eb0*/  @P0 BRA `(.L_x_2868) ;  /* 0x0000002800600947 */ /* 0x010fea0003800000 */
[-C--:B------:R-:W-:Y:S02]  /*16ec0*/  ISETP.GE.AND P2, PT, R193, R0.reuse, PT ;  /* 0x00000000c100720c */ /* 0x080fe40003f46270 */
[-C--:B------:R-:W-:Y:S02]  /*16ed0*/  ISETP.GE.AND P6, PT, R212, R0.reuse, PT ;  /* 0x00000000d400720c */ /* 0x080fe40003fc6270 */
[-C--:B------:R-:W-:Y:S02]  /*16ee0*/  ISETP.GE.AND P4, PT, R211, R0.reuse, PT ;  /* 0x00000000d300720c */ /* 0x080fe40003f86270 */
[-C--:B------:R-:W-:Y:S02]  /*16ef0*/  ISETP.GE.AND P3, PT, R210, R0.reuse, PT ;  /* 0x00000000d200720c */ /* 0x080fe40003f66270 */
[----:B------:R-:W-:-:S05]  /*16f00*/  ISETP.GE.AND P1, PT, R3, R0, PT ;  /* 0x000000000300720c */ /* 0x000fca0003f26270 */
[----:B0--3--:R-:W-:Y:S02]  /*16f10*/  @!P2 IMAD.WIDE R8, R193, 0x2, R4 ;  /* 0x00000002c108a825 */ /* 0x009fe400078e0204 */
[CC--:B------:R-:W-:Y:S02]  /*16f20*/  @!P6 LEA R6, P0, R212.reuse, R4.reuse, 0x1 ;  /* 0x00000004d406e211 */ /* 0x0c0fe400078008ff */
[----:B------:R-:W-:Y:S01]  /*16f30*/  @!P4 LEA R10, P5, R211, R4, 0x1 ;  /* 0x00000004d30ac211 */ /* 0x000fe200078a08ff */
[----:B------:R0:W-:Y:S01]  /*16f40*/  @!P2 ST.E.128 desc[UR42][R8.64], R12 ;  /* 0x0000000c0800a985 */ /* 0x0001e2000c101d2a */
[----:B------:R-:W-:Y:S02]  /*16f50*/  ISETP.GE.AND P2, PT, R209, R0, PT ;  /* 0x00000000d100720c */ /* 0x000fe40003f46270 */
[----:B------:R-:W-:Y:S02]  /*16f60*/  @!P6 LEA.HI.X R7, R212, R5, R155, 0x1, P0 ;  /* 0x00000005d407e211 */ /* 0x000fe400000f0c9b */
[----:B------:R-:W-:-:S02]  /*16f70*/  LOP3.LUT P0, RZ, R82, 0x40, RZ, 0xc0, !PT ;  /* 0x0000004052ff7812 */ /* 0x000fc4000780c0ff */
[-C--:B------:R-:W-:Y:S01]  /*16f80*/  @!P4 LEA.HI.X R11, R211, R5.reuse, R154, 0x1, P5 ;  /* 0x00000005d30bc211 */ /* 0x080fe200028f0c9a */
[----:B------:R3:W-:Y:S01]  /*16f90*/  @!P6 ST.E.128 desc[UR42][R6.64], R24 ;  /* 0x000000180600e985 */ /* 0x0007e2000c101d2a */
[CC--:B------:R-:W-:Y:S02]  /*16fa0*/  @!P3 LEA R22, P5, R210.reuse, R4.reuse, 0x1 ;  /* 0x00000004d216b211 */ /* 0x0c0fe400078a08ff */
[----:B------:R-:W-:Y:S01]  /*16fb0*/  SHF.R.S32.HI R0, RZ, 0x1f, R3 ;  /* 0x0000001fff007819 */ /* 0x000fe20000011403 */
[----:B------:R3:W-:Y:S01]  /*16fc0*/  @!P4 ST.E.128 desc[UR42][R10.64], R32 ;  /* 0x000000200a00c985 */ /* 0x0007e2000c101d2a */
[C---:B------:R-:W-:Y:S02]  /*16fd0*/  @!P1 LEA R20, P6, R3.reuse, R4, 0x1 ;  /* 0x0000000403149211 */ /* 0x040fe400078c08ff */
[-C--:B------:R-:W-:Y:S02]  /*16fe0*/  @!P3 LEA.HI.X R23, R210, R5.reuse, R153, 0x1, P5 ;  /* 0x00000005d217b211 */ /* 0x080fe400028f0c99 */
[----:B------:R-:W-:-:S02]  /*16ff0*/  @!P1 LEA.HI.X R21, R3, R5, R0, 0x1, P6 ;  /* 0x0000000503159211 */ /* 0x000fc400030f0c00 */
[-C--:B0-----:R-:W-:Y:S01]  /*17000*/  @!P2 LEA R12, P5, R209, R4.reuse, 0x1 ;  /* 0x00000004d10ca211 */ /* 0x081fe200078a08ff */
[----:B------:R3:W-:Y:S01]  /*17010*/  @!P3 ST.E.128 desc[UR42][R22.64], R40 ;  /* 0x000000281600b985 */ /* 0x0007e2000c101d2a */
[----:B------:R-:W-:Y:S02]  /*17020*/  SHF.R.S32.HI R0, RZ, 0x1f, R89 ;  /* 0x0000001fff007819 */ /* 0x000fe40000011459 */
[----:B------:R-:W-:Y:S02]  /*17030*/  @P0 LEA R8, P6, R89, R4, 0x1 ;  /* 0x0000000459080211 */ /* 0x000fe400078c08ff */
[-C--:B------:R-:W-:Y:S02]  /*17040*/  @!P2 LEA.HI.X R13, R209, R5.reuse, R152, 0x1, P5 ;  /* 0x00000005d10da211 */ /* 0x080fe400028f0c98 */
[----:B------:R-:W-:-:S03]  /*17050*/  @P0 LEA.HI.X R9, R89, R5, R0, 0x1, P6 ;  /* 0x0000000559090211 */ /* 0x000fc600030f0c00 */
        /* <DEDUP_REMOVED lines=10> */
.L_x_2865:
[----:B------:R-:W-:Y:S01]  /*17100*/  ULDC.64 UR4, c[0x0][0xb08] ;  /* 0x0002c20000047ab9 */ /* 0x000fe20000000a00 */
[----:B-1----:R-:W-:Y:S01]  /*17110*/  IMAD.IADD R12, R201, 0x1, R192 ;  /* 0x00000001c90c7824 */ /* 0x002fe200078e02c0 */
[----:B------:R-:W-:Y:S01]  /*17120*/  BSSY B1, `(.L_x_2869) ;  /* 0x00000f7000017945 */ /* 0x000fe20003800000 */
[----:B------:R-:W-:Y:S01]  /*17130*/  IMAD R9, R9, UR4, RZ ;  /* 0x0000000409097c24 */ /* 0x000fe2000f8e02ff */
[----:B------:R-:W-:Y:S01]  /*17140*/  SHF.R.S32.HI R23, RZ, 0x1f, R219 ;  /* 0x0000001fff177819 */ /* 0x000fe200000114db */
[C---:B------:R-:W-:Y:S01]  /*17150*/  IMAD.WIDE.U32 R10, R0.reuse, UR4, RZ ;  /* 0x00000004000a7c25 */ /* 0x040fe2000f8e00ff */
[----:B---3--:R-:W-:Y:S02]  /*17160*/  SHF.R.S32.HI R76, RZ, 0x1f, R220 ;  /* 0x0000001fff4c7819 */ /* 0x008fe400000114dc */
[----:B------:R-:W-:Y:S01]  /*17170*/  SHF.R.S32.HI R152, RZ, 0x1f, R221 ;  /* 0x0000001fff987819 */ /* 0x000fe200000114dd */
[----:B------:R-:W-:Y:S01]  /*17180*/  IMAD R9, R0, UR5, R9 ;  /* 0x0000000500097c24 */ /* 0x000fe2000f8e0209 */
[----:B------:R-:W-:Y:S01]  /*17190*/  ULDC.64 UR4, c[0x0][0xb38] ;  /* 0x0002ce0000047ab9 */ /* 0x000fe20000000a00 */
[----:B------:R-:W-:Y:S01]  /*171a0*/  SHF.R.S32.HI R0, RZ, 0x1f, R3 ;  /* 0x0000001fff007819 */ /* 0x000fe20000011403 */
[----:B------:R-:W-:Y:S01]  /*171b0*/  IMAD.IADD R192, R191, 0x1, R192 ;  /* 0x00000001bfc07824 */ /* 0x000fe200078e02c0 */
[----:B------:R-:W-:Y:S01]  /*171c0*/  SHF.R.S32.HI R153, RZ, 0x1f, R222 ;  /* 0x0000001fff997819 */ /* 0x000fe200000114de */
[----:B------:R-:W-:Y:S01]  /*171d0*/  IMAD.IADD R11, R11, 0x1, R9 ;  /* 0x000000010b0b7824 */ /* 0x000fe200078e0209 */
[----:B------:R-:W-:Y:S01]  /*171e0*/  SHF.R.S32.HI R154, RZ, 0x1f, R223 ;  /* 0x0000001fff9a7819 */ /* 0x000fe200000114df */
[----:B------:R-:W-:Y:S01]  /*171f0*/  IMAD.MOV.U32 R9, RZ, RZ, R12 ;  /* 0x000000ffff097224 */ /* 0x000fe200078e000c */
        /* <DEDUP_REMOVED lines=15> */
[----:B------:R-:W0:Y:S01]  /*172f0*/  LDC R0, c[0x0][0xbe8] ;  /* 0x0002fa00ff007b82 */ /* 0x000e220000000800 */
        /* <DEDUP_REMOVED lines=11> */
[C---:B------:R-:W-:Y:S02]  /*173b0*/  VIADD R170, R194.reuse, 0x78 ;  /* 0x00000078c2aa7836 */ /* 0x040fe40000000000 */
[C---:B------:R-:W-:Y:S02]  /*173c0*/  VIADD R172, R194.reuse, 0x70 ;  /* 0x00000070c2ac7836 */ /* 0x040fe40000000000 */
[C---:B------:R-:W-:Y:S01]  /*173d0*/  VIADD R174, R194.reuse, 0x68 ;  /* 0x00000068c2ae7836 */ /* 0x040fe20000000000 */
[----:B------:R-:W-:Y:S01]  /*173e0*/  SHF.R.S32.HI R170, RZ, 0x1f, R170 ;  /* 0x0000001fffaa7819 */ /* 0x000fe200000114aa */
[C---:B------:R-:W-:Y:S01]  /*173f0*/  VIADD R176, R194.reuse, 0x60 ;  /* 0x00000060c2b07836 */ /* 0x040fe20000000000 */
[----:B------:R-:W-:Y:S01]  /*17400*/  SHF.R.S32.HI R172, RZ, 0x1f, R172 ;  /* 0x0000001fffac7819 */ /* 0x000fe200000114ac */
[C---:B------:R-:W-:Y:S01]  /*17410*/  VIADD R178, R194.reuse, 0x58 ;  /* 0x00000058c2b27836 */ /* 0x040fe20000000000 */
[----:B------:R-:W-:Y:S01]  /*17420*/  SHF.R.S32.HI R174, RZ, 0x1f, R174 ;  /* 0x0000001fffae7819 */ /* 0x000fe200000114ae */
[----:B------:R-:W-:Y:S01]  /*17430*/  VIADD R180, R194, 0x50 ;  /* 0x00000050c2b47836 */ /* 0x000fe20000000000 */
[----:B0-----:R-:W-:Y:S01]  /*17440*/  ISETP.NE.AND P0, PT, R0, 0x1, PT ;  /* 0x000000010000780c */ /* 0x001fe20003f05270 */
        /* <DEDUP_REMOVED lines=12> */
[----:B------:R-:W0:Y:S01]  /*17510*/  @P0 LDC R13, c[0x0][0xbec] ;  /* 0x0002fb00ff0d0b82 */ /* 0x000e220000000800 */
[C---:B------:R-:W-:Y:S01]  /*17520*/  VIADD R230, R194.reuse, 0x18 ;  /* 0x00000018c2e67836 */ /* 0x040fe20000000000 */
[----:B------:R-:W-:Y:S01]  /*17530*/  SHF.R.S32.HI R207, RZ, 0x1f, R207 ;  /* 0x0000001fffcf7819 */ /* 0x000fe200000114cf */
[C---:B------:R-:W-:Y:S01]  /*17540*/  VIADD R232, R194.reuse, 0x10 ;  /* 0x00000010c2e87836 */ /* 0x040fe20000000000 */
[----:B------:R-:W-:Y:S01]  /*17550*/  SHF.R.S32.HI R213, RZ, 0x1f, R213 ;  /* 0x0000001fffd57819 */ /* 0x000fe200000114d5 */
[C---:B------:R-:W-:Y:S01]  /*17560*/  VIADD R234, R194.reuse, 0x8 ;  /* 0x00000008c2ea7836 */ /* 0x040fe20000000000 */
[----:B------:R-:W-:Y:S01]  /*17570*/  SHF.R.S32.HI R215, RZ, 0x1f, R215 ;  /* 0x0000001fffd77819 */ /* 0x000fe200000114d7 */
[C---:B------:R-:W-:Y:S01]  /*17580*/  VIADD R163, R194.reuse, 0x90 ;  /* 0x00000090c2a37836 */ /* 0x040fe20000000000 */
[----:B------:R-:W1:Y:S01]  /*17590*/  @P0 LDC R3, c[0x0][0xbf0] ;  /* 0x0002fc00ff030b82 */ /* 0x000e620000000800 */
        /* <DEDUP_REMOVED lines=10> */
[----:B------:R-:W-:Y:S02]  /*17640*/  VIADD R179, R194, 0x50 ;  /* 0x00000050c2b37836 */ /* 0x000fe40000000000 */
[----:B0-----:R-:W-:-:S04]  /*17650*/  @P0 IMAD.HI.U32 R13, R12, R13, RZ ;  /* 0x0000000d0c0d0227 */ /* 0x001fc800078e00ff */
[C---:B------:R-:W-:Y:S02]  /*17660*/  VIADD R181, R194.reuse, 0x48 ;  /* 0x00000048c2b57836 */ /* 0x040fe40000000000 */
[C---:B------:R-:W-:Y:S01]  /*17670*/  VIADD R183, R194.reuse, 0x40 ;  /* 0x00000040c2b77836 */ /* 0x040fe20000000000 */
[----:B-1----:R-:W-:Y:S01]  /*17680*/  @P0 SHF.R.U32.HI R9, RZ, R3, R13 ;  /* 0x00000003ff090219 */ /* 0x002fe2000001160d */
[C---:B------:R-:W-:Y:S02]  /*17690*/  VIADD R202, R194.reuse, 0x38 ;  /* 0x00000038c2ca7836 */ /* 0x040fe40000000000 */
[----:B------:R-:W-:Y:S02]  /*176a0*/  VIADD R206, R194, 0x30 ;  /* 0x00000030c2ce7836 */ /* 0x000fe40000000000 */
[----:B------:R-:W-:Y:S02]  /*176b0*/  IMAD.MOV R3, RZ, RZ, -R9 ;  /* 0x000000ffff037224 */ /* 0x000fe400078e0a09 */
[----:B------:R-:W-:-:S04]  /*176c0*/  IMAD.WIDE.U32 R10, R9, UR4, R10 ;  /* 0x00000004090a7c25 */ /* 0x000fc8000f8e000a */
[----:B------:R-:W-:Y:S02]  /*176d0*/  IMAD R3, R0, R3, R12 ;  /* 0x0000000300037224 */ /* 0x000fe400078e020c */
[----:B------:R-:W-:Y:S01]  /*176e0*/  IMAD R0, R8, R0, RZ ;  /* 0x0000000008007224 */ /* 0x000fe200078e02ff */
[----:B------:R-:W-:Y:S01]  /*176f0*/  SHF.R.S32.HI R8, RZ, 0x1f, R9 ;  /* 0x0000001fff087819 */ /* 0x000fe20000011409 */
[C---:B------:R-:W-:Y:S02]  /*17700*/  VIADD R208, R194.reuse, 0x28 ;  /* 0x00000028c2d07836 */ /* 0x040fe40000000000 */
[----:B------:R-:W-:Y:S02]  /*17710*/  VIADD R214, R194, 0x20 ;  /* 0x00000020c2d67836 */ /* 0x000fe40000000000 */
[----:B------:R-:W-:Y:S02]  /*17720*/  IMAD R8, R8, UR4, RZ ;  /* 0x0000000408087c24 */ /* 0x000fe4000f8e02ff */
[----:B------:R-:W-:-:S02]  /*17730*/  VIADD R216, R194, 0x18 ;  /* 0x00000018c2d87836 */ /* 0x000fc40000000000 */
[----:B------:R-:W-:Y:S01]  /*17740*/  IMAD R9, R9, UR5, R8 ;  /* 0x0000000509097c24 */ /* 0x000fe2000f8e0208 */
[----:B------:R-:W-:Y:S01]  /*17750*/  SHF.R.S32.HI R8, RZ, 0x1f, R3 ;  /* 0x0000001fff087819 */ /* 0x000fe20000011403 */
[----:B------:R-:W-:Y:S01]  /*17760*/  ULDC.64 UR4, c[0x0][0xb28] ;  /* 0x0002ca0000047ab9 */ /* 0x000fe20000000a00 */
[----:B------:R-:W-:Y:S02]  /*17770*/  VIADD R231, R194, 0x10 ;  /* 0x00000010c2e77836 */ /* 0x000fe40000000000 */
[----:B------:R-:W-:Y:S02]  /*17780*/  IMAD.IADD R11, R11, 0x1, R9 ;  /* 0x000000010b0b7824 */ /* 0x000fe400078e0209 */
[----:B------:R-:W-:Y:S02]  /*17790*/  IMAD R8, R8, UR4, RZ ;  /* 0x0000000408087c24 */ /* 0x000fe4000f8e02ff */
[----:B------:R-:W-:-:S04]  /*177a0*/  IMAD.WIDE.U32 R10, R3, UR4, R10 ;  /* 0x00000004030a7c25 */ /* 0x000fc8000f8e000a */
[----:B------:R-:W-:Y:S01]  /*177b0*/  IMAD R8, R3, UR5, R8 ;  /* 0x0000000503087c24 */ /* 0x000fe2000f8e0208 */
[----:B------:R-:W-:Y:S01]  /*177c0*/  ULDC.64 UR4, c[0x0][0xb00] ;  /* 0x0002c00000047ab9 */ /* 0x000fe20000000a00 */
[----:B------:R-:W-:Y:S01]  /*177d0*/  VIADD R233, R194, 0x8 ;  /* 0x00000008c2e97836 */ /* 0x000fe20000000000 */
[----:B------:R-:W-:Y:S01]  /*177e0*/  LEA R3, P0, R10, UR4, 0x2 ;  /* 0x000000040a037c11 */ /* 0x000fe2000f8010ff */
[----:B------:R-:W-:Y:S02]  /*177f0*/  IMAD.IADD R9, R11, 0x1, R8 ;  /* 0x000000010b097824 */ /* 0x000fe400078e0208 */
[----:B------:R-:W-:Y:S02]  /*17800*/  VIADD R8, R2, 0x28c20 ;  /* 0x00028c2002087836 */ /* 0x000fe40000000000 */
[----:B------:R0:W1:Y:S01]  /*17810*/  SHFL.IDX PT, R20, R3, RZ, 0x1c1f ;  /* 0x001c1fff03147589 */ /* 0x00006200000e0000 */
[----:B------:R-:W-:Y:S02]  /*17820*/  LEA.HI.X R14, R10, UR5, R9, 0x2, P0 ;  /* 0x000000050a0e7c11 */ /* 0x000fe400080f1409 */
[----:B------:R-:W-:-:S02]  /*17830*/  ISETP.GE.AND P0, PT, R192, R0, PT ;  /* 0x00000000c000720c */ /* 0x000fc40003f06270 */
[----:B------:R-:W-:Y:S01]  /*17840*/  PRMT R8, RZ, 0x654, R8 ;  /* 0x00000654ff087816 */ /* 0x000fe20000000008 */
[----:B------:R0:W3:Y:S03]  /*17850*/  SHFL.IDX PT, R15, R14, RZ, 0x1c1f ;  /* 0x001c1fff0e0f7589 */ /* 0x0000e600000e0000 */
[----:B------:R0:W-:Y:S07]  /*17860*/  SYNCS.ARRIVE.TRANS64.RED.A1T0 RZ, [R8+URZ], RZ ;  /* 0x000000ff08ff79a7 */ /* 0x0001ee000810043f */
[----:B------:R-:W-:Y:S05]  /*17870*/  @P0 BRA `(.L_x_2870) ;  /* 0x0000000800040947 */ /* 0x000fea0003800000 */
[----:B------:R-:W-:Y:S02]  /*17880*/  ULDC UR4, c[0x0][0xac8] ;  /* 0x0002b20000047ab9 */ /* 0x000fe40000000800 */
[----:B------:R-:W-:Y:S02]  /*17890*/  ISETP.GE.AND P0, PT, R194, UR4, PT ;  /* 0x00000004c2007c0c */ /* 0x000fe4000bf06270 */
[----:B------:R-:W-:Y:S02]  /*178a0*/  ISETP.GE.AND P4, PT, R175, UR4, PT ;  /* 0x00000004af007c0c */ /* 0x000fe4000bf86270 */
[----:B------:R-:W-:-:S09]  /*178b0*/  ISETP.GE.AND P5, PT, R173, UR4, PT ;  /* 0x00000004ad007c0c */ /* 0x000fd2000bfa6270 */
[----:B01----:R-:W-:-:S04]  /*178c0*/  @!P0 LEA R8, P1, R194, R20, 0x2 ;  /* 0x00000014c2088211 */ /* 0x003fc800078210ff */
[----:B---3--:R-:W-:Y:S02]  /*178d0*/  @!P0 LEA.HI.X R9, R194, R15, R235, 0x2, P1 ;  /* 0x0000000fc2098211 */ /* 0x008fe400008f14eb */
        /* <DEDUP_REMOVED lines=31> */
[----:B------:R-:W-:-:S09]  /*17ad0*/  ISETP.GE.AND P0, PT, R181, UR4, PT ;  /* 0x00000004b5007c0c */ /* 0x000fd2000bf06270 */
[-C--:B------:R-:W-:Y:S02]  /*17ae0*/  @!P1 LEA R10, P6, R179, R20.reuse, 0x2 ;  /* 0x00000014b30a9211 */ /* 0x080fe400078c10ff */
[----:B0-----:R-:W-:Y:S02]  /*17af0*/  @!P2 LEA R8, P3, R183, R20, 0x2 ;  /* 0x00000014b708a211 */ /* 0x001fe400078610ff */
[-C--:B------:R-:W-:Y:S02]  /*17b00*/  @!P1 LEA.HI.X R11, R179, R15.reuse, R180, 0x2, P6 ;  /* 0x0000000fb30b9211 */ /* 0x080fe400030f14b4 */
[----:B------:R-:W-:Y:S02]  /*17b10*/  @!P2 LEA.HI.X R9, R183, R15, R190, 0x2, P3 ;  /* 0x0000000fb709a211 */ /* 0x000fe400018f14be */
[----:B------:R-:W-:-:S03]  /*17b20*/  ISETP.GE.AND P3, PT, R177, UR4, PT ;  /* 0x00000004b1007c0c */ /* 0x000fc6000bf66270 */
        /* <DEDUP_REMOVED lines=10> */
[----:B------:R-:W-:Y:S02]  /*17bd0*/  @!P5 LEA R12, P6, R173, R20, 0x2 ;  /* 0x00000014ad0cd211 */ /* 0x000fe400078c10ff */
[-C--:B------:R-:W-:Y:S01]  /*17be0*/  @!P4 LEA.HI.X R11, R175, R15.reuse, R176, 0x2, P2 ;  /* 0x0000000faf0bc211 */ /* 0x080fe200010f14b0 */
[----:B------:R0:W-:Y:S01]  /*17bf0*/  @!P3 ST.E.64 desc[UR42][R8.64], R68 ;  /* 0x000000440800b985 */ /* 0x0001e2000c101b2a */
[----:B------:R-:W-:-:S02]  /*17c00*/  @!P5 LEA.HI.X R13, R173, R15, R174, 0x2, P6 ;  /* 0x0000000fad0dd211 */ /* 0x000fc400030f14ae */
[----:B------:R-:W-:Y:S01]  /*17c10*/  ISETP.GE.AND P2, PT, R167, UR4, PT ;  /* 0x00000004a7007c0c */ /* 0x000fe2000bf46270 */
[----:B------:R1:W-:Y:S01]  /*17c20*/  @!P4 ST.E.64 desc[UR42][R10.64], R72 ;  /* 0x000000480a00c985 */ /* 0x0003e2000c101b2a */
[----:B------:R-:W-:-:S03]  /*17c30*/  ISETP.GE.AND P3, PT, R165, UR4, PT ;  /* 0x00000004a5007c0c */ /* 0x000fc6000bf66270 */
[----:B------:R3:W-:Y:S01]  /*17c40*/  @!P5 ST.E.64 desc[UR42][R12.64], R6 ;  /* 0x000000060c00d985 */ /* 0x0007e2000c101b2a */
[----:B0-----:R-:W-:-:S07]  /*17c50*/  @!P1 LEA R8, P5, R169, R20, 0x2 ;  /* 0x00000014a9089211 */ /* 0x001fce00078a10ff */
[-C--:B-1----:R-:W-:Y:S02]  /*17c60*/  @!P2 LEA R10, P6, R167, R20.reuse, 0x2 ;  /* 0x00000014a70aa211 */ /* 0x082fe400078c10ff */
[-C--:B------:R-:W-:Y:S02]  /*17c70*/  @!P1 LEA.HI.X R9, R169, R15.reuse, R170, 0x2, P5 ;  /* 0x0000000fa9099211 */ /* 0x080fe400028f14aa */
[----:B---3--:R-:W-:Y:S02]  /*17c80*/  @!P0 LEA R6, P4, R171, R20, 0x2 ;  /* 0x00000014ab068211 */ /* 0x008fe400078810ff */
[----:B------:R-:W-:Y:S02]  /*17c90*/  ISETP.GE.AND P5, PT, R237, UR4, PT ;  /* 0x00000004ed007c0c */ /* 0x000fe4000bfa6270 */
[----:B------:R-:W-:Y:S02]  /*17ca0*/  @!P0 LEA.HI.X R7, R171, R15, R172, 0x2, P4 ;  /* 0x0000000fab078211 */ /* 0x000fe400020f14ac */
[----:B------:R-:W-:-:S02]  /*17cb0*/  ISETP.GE.AND P4, PT, R163, UR4, PT ;  /* 0x00000004a3007c0c */ /* 0x000fc4000bf86270 */
[----:B------:R-:W-:Y:S01]  /*17cc0*/  @!P2 LEA.HI.X R11, R167, R15, R168, 0x2, P6 ;  /* 0x0000000fa70ba211 */ /* 0x000fe200030f14a8 */
[----:B------:R0:W-:Y:S04]  /*17cd0*/  @!P0 ST.E.64 desc[UR42][R6.64], R80 ;  /* 0x0000005006008985 */ /* 0x0001e8000c101b2a */
        /* <DEDUP_REMOVED lines=10> */
[----:B---3--:R-:W-:-:S03]  /*17d80*/  @!P5 LEA R10, P6, R237, R20, 0x2 ;  /* 0x00000014ed0ad211 */ /* 0x008fc600078c10ff */
[----:B------:R1:W-:Y:S01]  /*17d90*/  @!P4 ST.E.64 desc[UR42][R8.64], R96 ;  /* 0x000000600800c985 */ /* 0x0003e2000c101b2a */
[----:B------:R-:W-:Y:S02]  /*17da0*/  @!P5 LEA.HI.X R11, R237, R15, R162, 0x2, P6 ;  /* 0x0000000fed0bd211 */ /* 0x000fe400030f14a2 */
[----:B------:R-:W-:-:S03]  /*17db0*/  ISETP.GE.AND P4, PT, R226, UR4, PT ;  /* 0x00000004e2007c0c */ /* 0x000fc6000bf86270 */
[----:B------:R3:W-:Y:S01]  /*17dc0*/  @!P5 ST.E.64 desc[UR42][R10.64], R100 ;  /* 0x000000640a00d985 */ /* 0x0007e2000c101b2a */
[----:B------:R-:W-:Y:S02]  /*17dd0*/  ISETP.GE.AND P5, PT, R227, UR4, PT ;  /* 0x00000004e3007c0c */ /* 0x000fe4000bfa6270 */
[CC--:B0-----:R-:W-:Y:S02]  /*17de0*/  @!P2 LEA R6, P6, R236.reuse, R20.reuse, 0x2 ;  /* 0x00000014ec06a211 */ /* 0x0c1fe400078c10ff */
[CC--:B-1----:R-:W-:Y:S02]  /*17df0*/  @!P1 LEA R8, P3, R229.reuse, R20.reuse, 0x2 ;  /* 0x00000014e5089211 */ /* 0x0c2fe400078610ff */
[-C--:B------:R-:W-:Y:S02]  /*17e00*/  @!P2 LEA.HI.X R7, R236, R15.reuse, R161, 0x2, P6 ;  /* 0x0000000fec07a211 */ /* 0x080fe400030f14a1 */
[----:B------:R-:W-:Y:S02]  /*17e10*/  @!P1 LEA.HI.X R9, R229, R15, R160, 0x2, P3 ;  /* 0x0000000fe5099211 */ /* 0x000fe400018f14a0 */
[----:B---3--:R-:W-:Y:S01]  /*17e20*/  @!P0 LEA R10, P6, R228, R20, 0x2 ;  /* 0x00000014e40a8211 */ /* 0x008fe200078c10ff */
[----:B------:R0:W-:Y:S01]  /*17e30*/  @!P2 ST.E.64 desc[UR42][R6.64], R104 ;  /* 0x000000680600a985 */ /* 0x0001e2000c101b2a */
[----:B------:R-:W-:-:S02]  /*17e40*/  ISETP.GE.AND P3, PT, R225, UR4, PT ;  /* 0x00000004e1007c0c */ /* 0x000fc4000bf66270 */
[----:B------:R-:W-:Y:S01]  /*17e50*/  @!P0 LEA.HI.X R11, R228, R15, R159, 0x2, P6 ;  /* 0x0000000fe40b8211 */ /* 0x000fe200030f149f */
[----:B------:R1:W-:Y:S04]  /*17e60*/  @!P1 ST.E.64 desc[UR42][R8.64], R108 ;  /* 0x0000006c08009985 */ /* 0x0003e8000c101b2a */
[----:B------:R3:W-:Y:S01]  /*17e70*/  @!P0 ST.E.64 desc[UR42][R10.64], R112 ;  /* 0x000000700a008985 */ /* 0x0007e2000c101b2a */
[----:B------:R-:W-:Y:S02]  /*17e80*/  ISETP.GE.AND P0, PT, R224, UR4, PT ;  /* 0x00000004e0007c0c */ /* 0x000fe4000bf06270 */
[-C--:B0-----:R-:W-:Y:S02]  /*17e90*/  @!P5 LEA R6, P1, R227, R20.reuse, 0x2 ;  /* 0x00000014e306d211 */ /* 0x081fe400078210ff */
[----:B-1----:R-:W-:-:S02]  /*17ea0*/  @!P4 LEA R8, P2, R226, R20, 0x2 ;  /* 0x00000014e208c211 */ /* 0x002fc400078410ff */
[-C--:B------:R-:W-:Y:S02]  /*17eb0*/  @!P5 LEA.HI.X R7, R227, R15.reuse, R158, 0x2, P1 ;  /* 0x0000000fe307d211 */ /* 0x080fe400008f149e */
[----:B---3--:R-:W-:Y:S02]  /*17ec0*/  @!P3 LEA R10, P6, R225, R20, 0x2 ;  /* 0x00000014e10ab211 */ /* 0x008fe400078c10ff */
[----:B------:R-:W-:Y:S01]  /*17ed0*/  ISETP.GE.AND P1, PT, R223, UR4, PT ;  /* 0x00000004df007c0c */ /* 0x000fe2000bf26270 */
[----:B------:R0:W-:Y:S01]  /*17ee0*/  @!P5 ST.E.64 desc[UR42][R6.64], R116 ;  /* 0x000000740600d985 */ /* 0x0001e2000c101b2a */
[-C--:B------:R-:W-:Y:S02]  /*17ef0*/  @!P4 LEA.HI.X R9, R226, R15.reuse, R157, 0x2, P2 ;  /* 0x0000000fe209c211 */ /* 0x080fe400010f149d */
[----:B------:R-:W-:Y:S02]  /*17f00*/  @!P3 LEA.HI.X R11, R225, R15, R156, 0x2, P6 ;  /* 0x0000000fe10bb211 */ /* 0x000fe400030f149c */
[----:B------:R-:W-:Y:S01]  /*17f10*/  ISETP.GE.AND P2, PT, R220, UR4, PT ;  /* 0x00000004dc007c0c */ /* 0x000fe2000bf46270 */
[----:B------:R1:W-:Y:S01]  /*17f20*/  @!P4 ST.E.64 desc[UR42][R8.64], R120 ;  /* 0x000000780800c985 */ /* 0x0003e2000c101b2a */
[----:B------:R-:W-:-:S03]  /*17f30*/  ISETP.GE.AND P4, PT, R222, UR4, PT ;  /* 0x00000004de007c0c */ /* 0x000fc6000bf86270 */
[----:B------:R3:W-:Y:S01]  /*17f40*/  @!P3 ST.E.64 desc[UR42][R10.64], R124 ;  /* 0x0000007c0a00b985 */ /* 0x0007e2000c101b2a */
[----:B------:R-:W-:Y:S02]  /*17f50*/  ISETP.GE.AND P3, PT, R221, UR4, PT ;  /* 0x00000004dd007c0c */ /* 0x000fe4000bf66270 */
[----:B0-----:R-:W-:-:S04]  /*17f60*/  @!P0 LEA R6, P5, R224, R20, 0x2 ;  /* 0x00000014e0068211 */ /* 0x001fc800078a10ff */
[-C--:B------:R-:W-:Y:S02]  /*17f70*/  @!P0 LEA.HI.X R7, R224, R15.reuse, R155, 0x2, P5 ;  /* 0x0000000fe0078211 */ /* 0x080fe400028f149b */
[----:B------:R-:W-:Y:S02]  /*17f80*/  ISETP.GE.AND P5, PT, R219, UR4, PT ;  /* 0x00000004db007c0c */ /* 0x000fe4000bfa6270 */
[CC--:B-1----:R-:W-:Y:S01]  /*17f90*/  @!P1 LEA R8, P6, R223.reuse, R20.reuse, 0x2 ;  /* 0x00000014df089211 */ /* 0x0c2fe200078c10ff */
[----:B------:R0:W-:Y:S03]  /*17fa0*/  @!P0 ST.E.64 desc[UR42][R6.64], R128 ;  /* 0x0000008006008985 */ /* 0x0001e6000c101b2a */
[----:B------:R-:W-:Y:S02]  /*17fb0*/  @!P1 LEA.HI.X R9, R223, R15, R154, 0x2, P6 ;  /* 0x0000000fdf099211 */ /* 0x000fe400030f149a */
[----:B---3--:R-:W-:-:S03]  /*17fc0*/  @!P3 LEA R10, P6, R221, R20, 0x2 ;  /* 0x00000014dd0ab211 */ /* 0x008fc600078c10ff */
[----:B------:R1:W-:Y:S01]  /*17fd0*/  @!P1 ST.E.64 desc[UR42][R8.64], R132 ;  /* 0x0000008408009985 */ /* 0x0003e2000c101b2a */
[----:B------:R-:W-:Y:S02]  /*17fe0*/  @!P3 LEA.HI.X R11, R221, R15, R152, 0x2, P6 ;  /* 0x0000000fdd0bb211 */ /* 0x000fe400030f1498 */
[----:B0-----:R-:W-:-:S04]  /*17ff0*/  @!P4 LEA R6, P0, R222, R20, 0x2 ;  /* 0x00000014de06c211 */ /* 0x001fc800078010ff */
        /* <DEDUP_REMOVED lines=9> */
.L_x_2870:
[----:B------:R-:W-:Y:S05]  /*18090*/  BSYNC B1 ;  /* 0x0000000000017941 */ /* 0x000fea0003800000 */
.L_x_2869:
[----:B----4-:R-:W-:Y:S01]  /*180a0*/  VIADD R7, R192, 0x8 ;  /* 0x00000008c0077836 */ /* 0x010fe20000000000 */
[----:B------:R4:W1:Y:S04]  /*180b0*/  SHFL.IDX PT, R22, R14, 0x1, 0x1c1f ;  /* 0x003c1f000e167f89 */ /* 0x00086800000e0000 */
[----:B------:R-:W-:Y:S01]  /*180c0*/  ISETP.GE.AND P0, PT, R7, R0, PT ;  /* 0x000000000700720c */ /* 0x000fe20003f06270 */
[----:B0-----:R-:W0:-:S12]  /*180d0*/  SHFL.IDX PT, R3, R3, 0x1, 0x1c1f ;  /* 0x003c1f0003037f89 */ /* 0x001e1800000e0000 */
[----:B----4-:R-:W-:Y:S05]  /*180e0*/  @P0 BRA `(.L_x_2868) ;  /* 0x0000001400d40947 */ /* 0x010fea0003800000 */
[----:B------:R-:W-:Y:S02]  /*180f0*/  ULDC UR4, c[0x0][0xac8] ;  /* 0x0002b20000047ab9 */ /* 0x000fe40000000800 */
[----:B------:R-:W-:Y:S02]  /*18100*/  ISETP.GE.AND P4, PT, R194, UR4, PT ;  /* 0x00000004c2007c0c */ /* 0x000fe4000bf86270 */
[----:B------:R-:W-:Y:S02]  /*18110*/  ISETP.GE.AND P2, PT, R233, UR4, PT ;  /* 0x00000004e9007c0c */ /* 0x000fe4000bf46270 */
[----:B------:R-:W-:Y:S02]  /*18120*/  ISETP.GE.AND P1, PT, R231, UR4, PT ;  /* 0x00000004e7007c0c */ /* 0x000fe4000bf26270 */
[----:B------:R-:W-:-:S07]  /*18130*/  ISETP.GE.AND P0, PT, R216, UR4, PT ;  /* 0x00000004d8007c0c */ /* 0x000fce000bf06270 */
[----:B0-----:R-:W-:-:S04]  /*18140*/  @!P4 LEA R6, P3, R194, R3, 0x2 ;  /* 0x00000003c206c211 */ /* 0x001fc800078610ff */
[-C--:B-1----:R-:W-:Y:S02]  /*18150*/  @!P4 LEA.HI.X R7, R194, R22.reuse, R235, 0x2, P3 ;  /* 0x00000016c207c211 */ /* 0x082fe400018f14eb */
        /* <DEDUP_REMOVED lines=18> */
[-C--:B------:R-:W-:Y:S01]  /*18280*/  @!P4 LEA.HI.X R9, R208, R22.reuse, R213, 0x2, P2 ;  /* 0x00000016d009c211 */ /* 0x080fe200010f14d5 */
        /* <DEDUP_REMOVED lines=8> */
[CC--:B0-----:R-:W-:Y:S02]  /*18310*/  @!P0 LEA R6, P6, R202.reuse, R3.reuse, 0x2 ;  /* 0x00000003ca068211 */ /* 0x0c1fe400078c10ff */
[CC--:B-1----:R-:W-:Y:S02]  /*18320*/  @!P1 LEA R8, P5, R183.reuse, R3.reuse, 0x2 ;  /* 0x00000003b7089211 */ /* 0x0c2fe400078a10ff */
        /* <DEDUP_REMOVED lines=10> */
[-C--:B0-----:R-:W-:Y:S02]  /*183d0*/  @!P3 LEA R6, P6, R179, R3.reuse, 0x2 ;  /* 0x00000003b306b211 */ /* 0x081fe400078c10ff */
[-C--:B-1----:R-:W-:Y:S02]  /*183e0*/  @!P4 LEA R8, P2, R177, R3.reuse, 0x2 ;  /* 0x00000003b108c211 */ /* 0x082fe400078410ff */
        /* <DEDUP_REMOVED lines=10> */
[-C--:B------:R-:W-:Y:S02]  /*18490*/  @!P0 LEA.HI.X R7, R173, R22.reuse, R174, 0x2, P4 ;  /* 0x00000016ad078211 */ /* 0x080fe400020f14ae */
[----:B------:R-:W-:Y:S02]  /*184a0*/  ISETP.GE.AND P4, PT, R165, UR4, PT ;  /* 0x00000004a5007c0c */ /* 0x000fe4000bf86270 */
[-C--:B-1----:R-:W-:Y:S01]  /*184b0*/  @!P1 LEA R8, P3, R171, R3.reuse, 0x2 ;  /* 0x00000003ab089211 */ /* 0x082fe200078610ff */
[----:B------:R0:W-:Y:S01]  /*184c0*/  @!P0 ST.E.64 desc[UR42][R6.64], R4 ;  /* 0x0000000406008985 */ /* 0x0001e2000c101b2a */
[----:B----4-:R-:W-:Y:S02]  /*184d0*/  @!P2 LEA R10, P6, R169, R3, 0x2 ;  /* 0x00000003a90aa211 */ /* 0x010fe400078c10ff */
[----:B------:R-:W-:Y:S02]  /*184e0*/  @!P1 LEA.HI.X R9, R171, R22, R172, 0x2, P3 ;  /* 0x00000016ab099211 */ /* 0x000fe400018f14ac */
[----:B------:R-:W-:-:S02]  /*184f0*/  ISETP.GE.AND P3, PT, R163, UR4, PT ;  /* 0x00000004a3007c0c */ /* 0x000fc4000bf66270 */
[-C--:B------:R-:W-:Y:S01]  /*18500*/  @!P2 LEA.HI.X R11, R169, R22.reuse, R170, 0x2, P6 ;  /* 0x00000016a90ba211 */ /* 0x080fe200030f14aa */
[----:B------:R1:W-:Y:S01]  /*18510*/  @!P1 ST.E.64 desc[UR42][R8.64], R82 ;  /* 0x0000005208009985 */ /* 0x0003e2000c101b2a */
[-C--:B------:R-:W-:Y:S02]  /*18520*/  @!P5 LEA R12, P6, R167, R3.reuse, 0x2 ;  /* 0x00000003a70cd211 */ /* 0x080fe400078c10ff */
[----:B------:R-:W-:Y:S01]  /*18530*/  @!P4 LEA R14, P0, R165, R3, 0x2 ;  /* 0x00000003a50ec211 */ /* 0x000fe200078010ff */
[----:B------:R4:W-:Y:S01]  /*18540*/  @!P2 ST.E.64 desc[UR42][R10.64], R86 ;  /* 0x000000560a00a985 */ /* 0x0009e2000c101b2a */
[----:B------:R-:W-:Y:S02]  /*18550*/  ISETP.GE.AND P2, PT, R237, UR4, PT ;  /* 0x00000004ed007c0c */ /* 0x000fe4000bf46270 */
[----:B------:R-:W-:Y:S02]  /*18560*/  ISETP.GE.AND P1, PT, R236, UR4, PT ;  /* 0x00000004ec007c0c */ /* 0x000fe4000bf26270 */
[----:B---3--:R-:W-:-:S02]  /*18570*/  @!P4 LEA.HI.X R15, R165, R22, R166, 0x2, P0 ;  /* 0x00000016a50fc211 */ /* 0x008fc400000f14a6 */
[-C--:B------:R-:W-:Y:S02]  /*18580*/  @!P5 LEA.HI.X R13, R167, R22.reuse, R168, 0x2, P6 ;  /* 0x00000016a70dd211 */ /* 0x080fe400030f14a8 */
[----:B------:R-:W-:Y:S02]  /*18590*/  ISETP.GE.AND P0, PT, R229, UR4, PT ;  /* 0x00000004e5007c0c */ /* 0x000fe4000bf06270 */
[CC--:B------:R-:W-:Y:S01]  /*185a0*/  @!P3 LEA R20, P6, R163.reuse, R3.reuse, 0x2 ;  /* 0x00000003a314b211 */ /* 0x0c0fe200078c10ff */
[----:B------:R3:W-:Y:S01]  /*185b0*/  @!P5 ST.E.64 desc[UR42][R12.64], R90 ;  /* 0x0000005a0c00d985 */ /* 0x0007e2000c101b2a */
[----:B------:R-:W-:Y:S02]  /*185c0*/  ISETP.GE.AND P5, PT, R228, UR4, PT ;  /* 0x00000004e4007c0c */ /* 0x000fe4000bfa6270 */
[----:B------:R-:W-:Y:S01]  /*185d0*/  @!P3 LEA.HI.X R21, R163, R22, R164, 0x2, P6 ;  /* 0x00000016a315b211 */ /* 0x000fe200030f14a4 */
[----:B------:R5:W-:Y:S01]  /*185e0*/  @!P4 ST.E.64 desc[UR42][R14.64], R94 ;  /* 0x0000005e0e00c985 */ /* 0x000be2000c101b2a */
[----:B0-----:R-:W-:-:S02]  /*185f0*/  @!P2 LEA R4, P6, R237, R3, 0x2 ;  /* 0x00000003ed04a211 */ /* 0x001fc400078c10ff */
[----:B------:R-:W-:Y:S01]  /*18600*/  ISETP.GE.AND P4, PT, R227, UR4, PT ;  /* 0x00000004e3007c0c */ /* 0x000fe2000bf86270 */
[----:B------:R-:W-:Y:S01]  /*18610*/  @!P3 ST.E.64 desc[UR42][R20.64], R98 ;  /* 0x000000621400b985 */ /* 0x000fe2000c101b2a */
[CC--:B------:R-:W-:Y:S02]  /*18620*/  @!P1 LEA R6, P3, R236.reuse, R3.reuse, 0x2 ;  /* 0x00000003ec069211 */ /* 0x0c0fe400078610ff */
[-C--:B------:R-:W-:Y:S02]  /*18630*/  @!P2 LEA.HI.X R5, R237, R22.reuse, R162, 0x2, P6 ;  /* 0x00000016ed05a211 */ /* 0x080fe400030f14a2 */
[----:B-1----:R-:W-:Y:S02]  /*18640*/  @!P0 LEA R8, P6, R229, R3, 0x2 ;  /* 0x00000003e5088211 */ /* 0x002fe400078c10ff */
[----:B------:R-:W-:Y:S01]  /*18650*/  @!P1 LEA.HI.X R7, R236, R22, R161, 0x2, P3 ;  /* 0x00000016ec079211 */ /* 0x000fe200018f14a1 */
[----:B------:R0:W-:Y:S01]  /*18660*/  @!P2 ST.E.64 desc[UR42][R4.64], R102 ;  /* 0x000000660400a985 */ /* 0x0001e2000c101b2a */
[----:B------:R-:W-:-:S02]  /*18670*/  ISETP.GE.AND P3, PT, R226, UR4, PT ;  /* 0x00000004e2007c0c */ /* 0x000fc4000bf66270 */
[-C--:B------:R-:W-:Y:S01]  /*18680*/  @!P0 LEA.HI.X R9, R229, R22.reuse, R160, 0x2, P6 ;  /* 0x00000016e5098211 */ /* 0x080fe200030f14a0 */
[----:B------:R1:W-:Y:S01]  /*18690*/  @!P1 ST.E.64 desc[UR42][R6.64], R106 ;  /* 0x0000006a06009985 */ /* 0x0003e2000c101b2a */
[CC--:B----4-:R-:W-:Y:S02]  /*186a0*/  @!P5 LEA R10, P1, R228.reuse, R3.reuse, 0x2 ;  /* 0x00000003e40ad211 */ /* 0x0d0fe400078210ff */
[----:B---3--:R-:W-:Y:S01]  /*186b0*/  @!P4 LEA R12, P2, R227, R3, 0x2 ;  /* 0x00000003e30cc211 */ /* 0x008fe200078410ff */
[----:B------:R3:W-:Y:S01]  /*186c0*/  @!P0 ST.E.64 desc[UR42][R8.64], R110 ;  /* 0x0000006e08008985 */ /* 0x0007e2000c101b2a */
[----:B------:R-:W-:Y:S02]  /*186d0*/  ISETP.GE.AND P0, PT, R225, UR4, PT ;  /* 0x00000004e1007c0c */ /* 0x000fe4000bf06270 */
[----:B------:R-:W-:Y:S02]  /*186e0*/  @!P5 LEA.HI.X R11, R228, R22, R159, 0x2, P1 ;  /* 0x00000016e40bd211 */ /* 0x000fe400008f149f */
[----:B------:R-:W-:-:S02]  /*186f0*/  ISETP.GE.AND P1, PT, R224, UR4, PT ;  /* 0x00000004e0007c0c */ /* 0x000fc4000bf26270 */
[CC--:B-----5:R-:W-:Y:S01]  /*18700*/  @!P3 LEA R14, P6, R226.reuse, R3.reuse, 0x2 ;  /* 0x00000003e20eb211 */ /* 0x0e0fe200078c10ff */
[----:B------:R4:W-:Y:S01]  /*18710*/  @!P5 ST.E.64 desc[UR42][R10.64], R114 ;  /* 0x000000720a00d985 */ /* 0x0009e2000c101b2a */
[-C--:B------:R-:W-:Y:S02]  /*18720*/  @!P4 LEA.HI.X R13, R227, R22.reuse, R158, 0x2, P2 ;  /* 0x00000016e30dc211 */ /* 0x080fe400010f149e */
[----:B------:R-:W-:Y:S02]  /*18730*/  @!P3 LEA.HI.X R15, R226, R22, R157, 0x2, P6 ;  /* 0x00000016e20fb211 */ /* 0x000fe400030f149d */
[----:B------:R-:W-:Y:S01]  /*18740*/  ISETP.GE.AND P2, PT, R221, UR4, PT ;  /* 0x00000004dd007c0c */ /* 0x000fe2000bf46270 */
[----:B------:R5:W-:Y:S01]  /*18750*/  @!P4 ST.E.64 desc[UR42][R12.64], R118 ;  /* 0x000000760c00c985 */ /* 0x000be2000c101b2a */
[----:B------:R-:W-:Y:S02]  /*18760*/  ISETP.GE.AND P4, PT, R223, UR4, PT ;  /* 0x00000004df007c0c */ /* 0x000fe4000bf86270 */
[----:B0-----:R-:W-:Y:S01]  /*18770*/  @!P0 LEA R4, P5, R225, R3, 0x2 ;  /* 0x00000003e1048211 */ /* 0x001fe200078a10ff */
[----:B------:R0:W-:Y:S01]  /*18780*/  @!P3 ST.E.64 desc[UR42][R14.64], R122 ;  /* 0x0000007a0e00b985 */ /* 0x0001e2000c101b2a */
[----:B------:R-:W-:-:S02]  /*18790*/  ISETP.GE.AND P3, PT, R222, UR4, PT ;  /* 0x00000004de007c0c */ /* 0x000fc4000bf66270 */
[-C--:B------:R-:W-:Y:S02]  /*187a0*/  @!P0 LEA.HI.X R5, R225, R22.reuse, R156, 0x2, P5 ;  /* 0x00000016e1058211 */ /* 0x080fe400028f149c */
[----:B------:R-:W-:Y:S02]  /*187b0*/  ISETP.GE.AND P5, PT, R220, UR4, PT ;  /* 0x00000004dc007c0c */ /* 0x000fe4000bfa6270 */
[CC--:B-1----:R-:W-:Y:S01]  /*187c0*/  @!P1 LEA R6, P6, R224.reuse, R3.reuse, 0x2 ;  /* 0x00000003e0069211 */ /* 0x0c2fe200078c10ff */
[----:B------:R1:W-:Y:S02]  /*187d0*/  @!P0 ST.E.64 desc[UR42][R4.64], R126 ;  /* 0x0000007e04008985 */ /* 0x0003e4000c101b2a */
[-C--:B---3--:R-:W-:Y:S02]  /*187e0*/  @!P4 LEA R8, P0, R223, R3.reuse, 0x2 ;  /* 0x00000003df08c211 */ /* 0x088fe400078010ff */
[----:B------:R-:W-:Y:S02]  /*187f0*/  @!P1 LEA.HI.X R7, R224, R22, R155, 0x2, P6 ;  /* 0x00000016e0079211 */ /* 0x000fe400030f149b */
[----:B----4-:R-:W-:-:S02]  /*18800*/  @!P3 LEA R10, P6, R222, R3, 0x2 ;  /* 0x00000003de0ab211 */ /* 0x010fc400078c10ff */
[-C--:B------:R-:W-:Y:S01]  /*18810*/  @!P4 LEA.HI.X R9, R223, R22.reuse, R154, 0x2, P0 ;  /* 0x00000016df09c211 */ /* 0x080fe200000f149a */
[----:B------:R1:W-:Y:S01]  /*18820*/  @!P1 ST.E.64 desc[UR42][R6.64], R130 ;  /* 0x0000008206009985 */ /* 0x0003e2000c101b2a */
[CC--:B-----5:R-:W-:Y:S02]  /*18830*/  @!P2 LEA R12, P1, R221.reuse, R3.reuse, 0x2 ;  /* 0x00000003dd0ca211 */ /* 0x0e0fe400078210ff */
[----:B0-----:R-:W-:Y:S01]  /*18840*/  @!P5 LEA R14, P0, R220, R3, 0x2 ;  /* 0x00000003dc0ed211 */ /* 0x001fe200078010ff */
        /* <DEDUP_REMOVED lines=9> */
[----:B-1----:R-:W-:-:S04]  /*188e0*/  LEA R4, P0, R219, R3, 0x2 ;  /* 0x00000003db047211 */ /* 0x002fc800078010ff */
[----:B------:R-:W-:-:S05]  /*188f0*/  LEA.HI.X R5, R219, R22, R23, 0x2, P0 ;  /* 0x00000016db057211 */ /* 0x000fca00000f1417 */
[----:B------:R0:W-:Y:S01]  /*18900*/  ST.E.64 desc[UR42][R4.64], R150 ;  /* 0x0000009604007985 */ /* 0x0001e2000c101b2a */
[----:B------:R-:W-:Y:S05]  /*18910*/  BRA `(.L_x_2868) ;  /* 0x0000000c00c87947 */ /* 0x000fea0003800000 */
.L_x_2862:
[----:B------:R-:W-:Y:S01]  /*18920*/  ULDC.64 UR4, c[0x0][0xc08] ;  /* 0x0003020000047ab9 */ /* 0x000fe20000000a00 */
[----:B------:R-:W4:Y:S01]  /*18930*/  LDC.64 R4, c[0x0][0xc00] ;  /* 0x00030000ff047b82 */ /* 0x000f220000000a00 */
[----:B------:R-:W-:Y:S01]  /*18940*/  ISETP.NE.U32.AND P0, PT, RZ, UR4, PT ;  /* 0x00000004ff007c0c */ /* 0x000fe2000bf05070 */
[----:B------:R-:W-:-:S03]  /*18950*/  IMAD.MOV.U32 R3, RZ, RZ, RZ ;  /* 0x000000ffff037224 */ /* 0x000fc600078e00ff */
[----:B------:R-:W-:Y:S01]  /*18960*/  ISETP.NE.AND.EX P1, PT, RZ, UR5, PT, P0 ;  /* 0x00000005ff007c0c */ /* 0x000fe2000bf25300 */
[----:B------:R-:W-:Y:S02]  /*18970*/  ULDC.64 UR4, c[0x0][0xc00] ;  /* 0x0003000000047ab9 */ /* 0x000fe40000000a00 */
[----:B------:R-:W-:-:S04]  /*18980*/  ISETP.NE.U32.AND P0, PT, RZ, UR4, PT ;  /* 0x00000004ff007c0c */ /* 0x000fc8000bf05070 */
[----:B------:R-:W-:-:S06]  /*18990*/  ISETP.NE.AND.EX P0, PT, RZ, UR5, PT, P0 ;  /* 0x00000005ff007c0c */ /* 0x000fcc000bf05300 */
[----:B------:R-:W0:Y:S01]  /*189a0*/  @P1 LDC.64 R6, c[0x0][0xc08] ;  /* 0x00030200ff061b82 */ /* 0x000e220000000a00 */
[----:B------:R-:W-:Y:S02]  /*189b0*/  ULDC UR4, c[0x0][0xa88] ;  /* 0x0002a20000047ab9 */ /* 0x000fe40000000800 */
[----:B------:R-:W-:Y:S02]  /*189c0*/  IMAD.U32 R0, RZ, RZ, UR4 ;  /* 0x00000004ff007e24 */ /* 0x000fe4000f8e00ff */
[----:B----4-:R-:W-:-:S05]  /*189d0*/  IMAD.WIDE R4, R208, 0x4, R4 ;  /* 0x00000004d0047825 */ /* 0x010fca00078e0204 */
[----:B------:R4:W5:Y:S01]  /*189e0*/  @P0 LDG.E R3, desc[UR42][R4.64] ;  /* 0x0000002a04030981 */ /* 0x000962000c1e1900 */
[----:B0-----:R-:W-:-:S05]  /*189f0*/  @P1 IMAD.WIDE R6, R208, 0x4, R6 ;  /* 0x00000004d0061825 */ /* 0x001fca00078e0206 */
[----:B------:R4:W5:Y:S01]  /*18a00*/  @P1 LDG.E R0, desc[UR42][R6.64] ;  /* 0x0000002a06001981 */ /* 0x000962000c1e1900 */
[----:B------:R-:W-:Y:S02]  /*18a10*/  ISETP.NE.AND P2, PT, R205, RZ, PT ;  /* 0x000000ffcd00720c */ /* 0x000fe40003f45270 */
[----:B------:R-:W-:Y:S01]  /*18a20*/  SHF.R.S32.HI R26, RZ, 0x1f, R208 ;  /* 0x0000001fff1a7819 */ /* 0x000fe200000114d0 */
[----:B------:R-:W0:Y:S10]  /*18a30*/  S2R R29, SR_TID.X ;  /* 0x00000000001d7919 */ /* 0x000e340000002100 */
[----:B------:R-:W1:Y:S01]  /*18a40*/  @!P2 LDC R205, c[0x0][0xad4] ;  /* 0x0002b500ffcdab82 */ /* 0x000e620000000800 */
[----:B0-----:R-:W-:Y:S01]  /*18a50*/  VIADD R8, R29, 0xffffff80 ;  /* 0xffffff801d087836 */ /* 0x001fe20000000000 */
[----:B-1----:R-:W-:-:S04]  /*18a60*/  ISETP.GT.AND P2, PT, R205, 0x1, PT ;  /* 0x00000001cd00780c */ /* 0x002fc80003f44270 */
[----:B------:R-:W-:Y:S01]  /*18a70*/  ISETP.GT.AND P3, PT, R8, 0x3f, PT ;  /* 0x0000003f0800780c */ /* 0x000fe20003f64270 */
[----:B----4-:R-:W-:-:S12]  /*18a80*/  @P1 BRA `(.L_x_2871) ;  /* 0x0000000000101947 */ /* 0x010fd80003800000 */
[----:B------:R-:W-:Y:S05]  /*18a90*/  @!P0 BRA `(.L_x_2871) ;  /* 0x00000000000c8947 */ /* 0x000fea0003800000 */
[----:B------:R-:W4:Y:S04]  /*18aa0*/  LDG.E R7, desc[UR42][R4.64] ;  /* 0x0000002a04077981 */ /* 0x000f28000c1e1900 */
[----:B-----5:R-:W4:Y:S02]  /*18ab0*/  LDG.E R0, desc[UR42][R4.64+0x4] ;  /* 0x0000042a04007981 */ /* 0x020f24000c1e1900 */
[----:B----4-:R-:W-:-:S07]  /*18ac0*/  IMAD.IADD R0, R0, 0x1, -R7 ;  /* 0x0000000100007824 */ /* 0x010fce00078e0a07 */
.L_x_2871:
[----:B------:R-:W-:Y:S01]  /*18ad0*/  BSSY B1, `(.L_x_2872) ;  /* 0x0000035000017945 */ /* 0x000fe20003800000 */
[----:B------:R-:W-:Y:S02]  /*18ae0*/  SEL R27, R208, RZ, !P0 ;  /* 0x000000ffd01b7207 */ /* 0x000fe40004000000 */
[----:B------:R-:W-:Y:S02]  /*18af0*/  SEL R26, R26, RZ, !P0 ;  /* 0x000000ff1a1a7207 */ /* 0x000fe40004000000 */
[----:B-----5:R-:W-:Y:S01]  /*18b00*/  SHF.R.S32.HI R24, RZ, 0x1f, R3 ;  /* 0x0000001fff187819 */ /* 0x020fe20000011403 */
[----:B------:R-:W-:Y:S06]  /*18b10*/  @P3 BRA `(.L_x_2873) ;  /* 0x0000000000c03947 */ /* 0x000fec0003800000 */
[----:B------:R-:W0:Y:S01]  /*18b20*/  LDC R31, c[0x0][0xbe8] ;  /* 0x0002fa00ff1f7b82 */ /* 0x000e220000000800 */
[----:B------:R-:W-:Y:S01]  /*18b30*/  IADD3 R29, R192, -0x80, R29 ;  /* 0xffffff80c01d7810 */ /* 0x000fe20007ffe01d */
[----:B0-----:R-:W-:-:S05]  /*18b40*/  IMAD R4, R0, R31, RZ ;  /* 0x0000001f00047224 */ /* 0x001fca00078e02ff */
        /* <DEDUP_REMOVED lines=11> */
[----:B------:R-:W2:Y:S08]  /*18c00*/  LDC.64 R6, c[0x0][R22+0x210] ;  /* 0x0000840016067b82 */ /* 0x000eb00000000a00 */
[----:B------:R-:W3:Y:S08]  /*18c10*/  @P1 LDC R20, c[0x0][0xbec] ;  /* 0x0002fb00ff141b82 */ /* 0x000ef00000000800 */
[----:B------:R-:W5:Y:S01]  /*18c20*/  @P1 LDC R25, c[0x0][0xbf0] ;  /* 0x0002fc00ff191b82 */ /* 0x000f620000000800 */
[----:B-1----:R-:W-:-:S07]  /*18c30*/  IMAD R13, R13, R27, RZ ;  /* 0x0000001b0d0d7224 */ /* 0x002fce00078e02ff */
[----:B0-----:R-:W0:Y:S01]  /*18c40*/  @!P0 LDC R4, c[0x0][0xb50] ;  /* 0x0002d400ff048b82 */ /* 0x001e220000000800 */
[----:B------:R-:W-:-:S04]  /*18c50*/  IMAD.WIDE.U32 R10, R12, R27, RZ ;  /* 0x0000001b0c0a7225 */ /* 0x000fc800078e00ff */
[----:B---3--:R-:W-:-:S03]  /*18c60*/  @P1 IMAD.HI.U32 R20, R29, R20, RZ ;  /* 0x000000141d141227 */ /* 0x008fc600078e00ff */
        /* <DEDUP_REMOVED lines=8> */
[----:B------:R-:W-:Y:S02]  /*18cf0*/  IMAD.MOV R10, RZ, RZ, -R21 ;  /* 0x000000ffff0a7224 */ /* 0x000fe400078e0a15 */
[----:B------:R-:W-:Y:S02]  /*18d00*/  IMAD.IADD R25, R11, 0x1, R25 ;  /* 0x000000010b197824 */ /* 0x000fe400078e0219 */
[-C--:B------:R-:W-:Y:S02]  /*18d10*/  IMAD R15, R9, R13.reuse, RZ ;  /* 0x0000000d090f7224 */ /* 0x080fe400078e02ff */
[----:B------:R-:W-:-:S04]  /*18d20*/  IMAD.WIDE.U32 R8, R8, R13, RZ ;  /* 0x0000000d08087225 */ /* 0x000fc800078e00ff */
[----:B------:R-:W-:Y:S01]  /*18d30*/  IMAD R11, R31, R10, R29 ;  /* 0x0000000a1f0b7224 */ /* 0x000fe200078e021d */
[----:B------:R-:W-:Y:S01]  /*18d40*/  IADD3.X R10, R25, R23, R24, P1, P3 ;  /* 0x00000017190a7210 */ /* 0x000fe20000fe6418 */
[----:B------:R-:W-:Y:S01]  /*18d50*/  IMAD.IADD R15, R9, 0x1, R15 ;  /* 0x00000001090f7824 */ /* 0x000fe200078e020f */
[----:B------:R-:W-:Y:S01]  /*18d60*/  IADD3 R8, P0, P1, R21, R14, R8 ;  /* 0x0000000e15087210 */ /* 0x000fe2000791e008 */
[----:B--2---:R-:W-:Y:S01]  /*18d70*/  IMAD R7, R7, R11, RZ ;  /* 0x0000000b07077224 */ /* 0x004fe200078e02ff */
[----:B------:R-:W-:Y:S02]  /*18d80*/  SHF.R.S32.HI R21, RZ, 0x1f, R21 ;  /* 0x0000001fff157819 */ /* 0x000fe40000011415 */
[----:B------:R-:W-:Y:S02]  /*18d90*/  SHF.R.S32.HI R13, RZ, 0x1f, R11 ;  /* 0x0000001fff0d7819 */ /* 0x000fe4000001140b */
[----:B------:R-:W-:-:S03]  /*18da0*/  IADD3.X R9, R21, R10, R15, P0, P1 ;  /* 0x0000000a15097210 */ /* 0x000fc600007e240f */
[C---:B------:R-:W-:Y:S02]  /*18db0*/  IMAD R13, R6.reuse, R13, R7 ;  /* 0x0000000d060d7224 */ /* 0x040fe400078e0207 */
[----:B------:R-:W-:-:S04]  /*18dc0*/  IMAD.WIDE.U32 R6, R6, R11, R8 ;  /* 0x0000000b06067225 */ /* 0x000fc800078e0008 */
[----:B------:R-:W-:Y:S01]  /*18dd0*/  IMAD.IADD R7, R7, 0x1, R13 ;  /* 0x0000000107077824 */ /* 0x000fe200078e020d */
[----:B0-----:R-:W-:-:S04]  /*18de0*/  LEA R4, P0, R6, R4, 0x2 ;  /* 0x0000000406047211 */ /* 0x001fc800078010ff */
[----:B-1----:R-:W-:Y:S01]  /*18df0*/  LEA.HI.X R5, R6, R5, R7, 0x2, P0 ;  /* 0x0000000506057211 */ /* 0x002fe200000f1407 */
[----:B------:R-:W-:-:S05]  /*18e00*/  IMAD.MOV.U32 R7, RZ, RZ, -0x800000 ;  /* 0xff800000ff077424 */ /* 0x000fca00078e00ff */
[----:B------:R0:W-:Y:S03]  /*18e10*/  STG.E desc[UR42][R4.64], R7 ;  /* 0x0000000704007986 */ /* 0x0001e6000c10192a */
.L_x_2873:
[----:B------:R-:W-:Y:S05]  /*18e20*/  BSYNC B1 ;  /* 0x0000000000017941 */ /* 0x000fea0003800000 */
.L_x_2872:
[----:B------:R-:W-:Y:S05]  /*18e30*/  @P2 BRA `(.L_x_2868) ;  /* 0x0000000800802947 */ /* 0x000fea0003800000 */
[----:B0-----:R-:W0:Y:S01]  /*18e40*/  S2R R5, SR_TID.X ;  /* 0x0000000000057919 */ /* 0x001e220000002100 */
[----:B------:R-:W1:Y:S01]  /*18e50*/  LDC R9, c[0x0][0xbe8] ;  /* 0x0002fa00ff097b82 */ /* 0x000e620000000800 */
[----:B------:R-:W-:Y:S01]  /*18e60*/  ULDC.64 UR4, c[0x0][0xaa0] ;  /* 0x0002a80000047ab9 */ /* 0x000fe20000000a00 */
[C---:B------:R-:W-:Y:S01]  /*18e70*/  VIADD R31, R193.reuse, 0x140 ;  /* 0x00000140c11f7836 */ /* 0x040fe20000000000 */
[----:B------:R-:W-:Y:S01]  /*18e80*/  BSSY B1, `(.L_x_2874) ;  /* 0x0000077000017945 */ /* 0x000fe20003800000 */
[----:B------:R-:W-:Y:S01]  /*18e90*/  IMAD R4, R24, UR4, RZ ;  /* 0x0000000418047c24 */ /* 0x000fe2000f8e02ff */
[----:B------:R-:W-:Y:S01]  /*18ea0*/  SHF.R.S32.HI R30, RZ, 0x1f, R209 ;  /* 0x0000001fff1e7819 */ /* 0x000fe200000114d1 */
[----:B------:R-:W-:Y:S01]  /*18eb0*/  VIADD R29, R193, 0x1c0 ;  /* 0x000001c0c11d7836 */ /* 0x000fe20000000000 */
[----:B------:R-:W-:Y:S01]  /*18ec0*/  SHF.R.S32.HI R28, RZ, 0x1f, R31 ;  /* 0x0000001fff1c7819 */ /* 0x000fe2000001141f */
[----:B------:R-:W-:Y:S01]  /*18ed0*/  IMAD R7, R3, UR5, R4 ;  /* 0x0000000503077c24 */ /* 0x000fe2000f8e0204 */
[----:B------:R-:W4:Y:S01]  /*18ee0*/  LDC R22, c[0x0][0xac8] ;  /* 0x0002b200ff167b82 */ /* 0x000f220000000800 */
[----:B------:R-:W-:-:S02]  /*18ef0*/  SHF.R.S32.HI R32, RZ, 0x1f, R210 ;  /* 0x0000001fff207819 */ /* 0x000fc400000114d2 */
[----:B------:R-:W-:Y:S02]  /*18f00*/  SHF.R.S32.HI R33, RZ, 0x1f, R211 ;  /* 0x0000001fff217819 */ /* 0x000fe400000114d3 */
[----:B------:R-:W-:Y:S02]  /*18f10*/  SHF.R.S32.HI R34, RZ, 0x1f, R212 ;  /* 0x0000001fff227819 */ /* 0x000fe400000114d4 */
[----:B-1----:R-:W-:Y:S01]  /*18f20*/  ISETP.NE.AND P0, PT, R9, 0x1, PT ;  /* 0x000000010900780c */ /* 0x002fe20003f05270 */
[----:B------:R-:W-:Y:S02]  /*18f30*/  IMAD R25, R0, R9, RZ ;  /* 0x0000000900197224 */ /* 0x000fe400078e02ff */
[----:B0-----:R-:W-:Y:S02]  /*18f40*/  VIADD R6, R5, 0xffffff80 ;  /* 0xffffff8005067836 */ /* 0x001fe40000000000 */
[----:B------:R-:W-:Y:S01]  /*18f50*/  IMAD.WIDE.U32 R4, R3, UR4, RZ ;  /* 0x0000000403047c25 */ /* 0x000fe2000f8e00ff */
[----:B------:R-:W-:Y:S01]  /*18f60*/  ULDC.64 UR4, c[0x0][0xae8] ;  /* 0x0002ba0000047ab9 */ /* 0x000fe20000000a00 */
[----:B----4-:R-:W-:-:S02]  /*18f70*/  ISETP.GE.AND P1, PT, R193, R22, PT ;  /* 0x00000016c100720c */ /* 0x010fc40003f26270 */
[----:B------:R-:W-:-:S04]  /*18f80*/  SHF.R.S32.HI R3, RZ, 0x1f, R6 ;  /* 0x0000001fff037819 */ /* 0x000fc80000011406 */
[----:B------:R-:W0:Y:S01]  /*18f90*/  @P0 LDC R11, c[0x0][0xbec] ;  /* 0x0002fb00ff0b0b82 */ /* 0x000e220000000800 */
[----:B------:R-:W-:Y:S01]  /*18fa0*/  IMAD.IADD R5, R5, 0x1, R7 ;  /* 0x0000000105057824 */ /* 0x000fe200078e0207 */
[----:B------:R-:W-:Y:S02]  /*18fb0*/  SEL R10, RZ, 0x1, P1 ;  /* 0x00000001ff0a7807 */ /* 0x000fe40000800000 */
[----:B------:R-:W-:Y:S01]  /*18fc0*/  LEA.HI R3, R3, R6, RZ, 0x3 ;  /* 0x0000000603037211 */ /* 0x000fe200078f18ff */
[----:B------:R-:W-:-:S03]  /*18fd0*/  IMAD.WIDE.U32 R4, R204, UR4, R4 ;  /* 0x00000004cc047c25 */ /* 0x000fc6000f8e0004 */
[----:B------:R-:W1:Y:S01]  /*18fe0*/  @P0 LDC R13, c[0x0][0xbf0] ;  /* 0x0002fc00ff0d0b82 */ /* 0x000e620000000800 */
[----:B------:R-:W-:Y:S01]  /*18ff0*/  LOP3.LUT R7, R3, 0xfffffff8, RZ, 0xc0, !PT ;  /* 0xfffffff803077812 */ /* 0x000fe200078ec0ff */
[----:B------:R-:W-:Y:S01]  /*19000*/  IMAD R5, R204, UR5, R5 ;  /* 0x00000005cc057c24 */ /* 0x000fe2000f8e0205 */
[----:B------:R-:W-:Y:S01]  /*19010*/  SHF.R.S32.HI R15, RZ, 0x3, R3 ;  /* 0x00000003ff0f7819 */ /* 0x000fe20000011403 */
[----:B------:R-:W-:Y:S02]  /*19020*/  ULDC.64 UR4, c[0x0][0xaf0] ;  /* 0x0002bc0000047ab9 */ /* 0x000fe40000000a00 */
[----:B------:R-:W-:Y:S02]  /*19030*/  IMAD.IADD R6, R6, 0x1, -R7 ;  /* 0x0000000106067824 */ /* 0x000fe400078e0a07 */
[----:B------:R-:W-:Y:S01]  /*19040*/  IMAD R3, R26, UR4, RZ ;  /* 0x000000041a037c24 */ /* 0x000fe2000f8e02ff */
[----:B------:R-:W-:Y:S01]  /*19050*/  SHF.R.S32.HI R26, RZ, 0x1f, R29 ;  /* 0x0000001fff1a7819 */ /* 0x000fe2000001141d */
[----:B------:R-:W-:-:S02]  /*19060*/  IMAD R7, R6, 0x20, R15 ;  /* 0x0000002006077824 */ /* 0x000fc400078e020f */
[----:B------:R-:W-:-:S04]  /*19070*/  IMAD.WIDE.U32 R4, R27, UR4, R4 ;  /* 0x000000041b047c25 */ /* 0x000fc8000f8e0004 */
[----:B------:R-:W-:Y:S02]  /*19080*/  IMAD.IADD R8, R192, 0x1, R7 ;  /* 0x00000001c0087824 */ /* 0x000fe400078e0207 */
[----:B------:R-:W-:Y:S01]  /*19090*/  IMAD R7, R27, UR5, R3 ;  /* 0x000000051b077c24 */ /* 0x000fe2000f8e0203 */
[----:B------:R-:W-:Y:S01]  /*190a0*/  ULDC.64 UR4, c[0x0][0xae0] ;  /* 0x0002b80000047ab9 */ /* 0x000fe20000000a00 */
[----:B0-----:R-:W-:-:S04]  /*190b0*/  @P0 IMAD.HI.U32 R6, R8, R11, RZ ;  /* 0x0000000b08060227 */ /* 0x001fc800078e00ff */
[----:B------:R-:W-:Y:S01]  /*190c0*/  IMAD.MOV.U32 R3, RZ, RZ, R8 ;  /* 0x000000ffff037224 */ /* 0x000fe200078e0008 */
[----:B-1----:R-:W-:Y:S01]  /*190d0*/  @P0 SHF.R.U32.HI R3, RZ, R13, R6 ;  /* 0x0000000dff030219 */ /* 0x002fe20000011606 */
[----:B------:R-:W-:Y:S01]  /*190e0*/  IMAD.IADD R5, R5, 0x1, R7 ;  /* 0x0000000105057824 */ /* 0x000fe200078e0207 */
[-C--:B------:R-:W-:Y:S01]  /*190f0*/  ISETP.GE.AND P0, PT, R212, R22.reuse, PT ;  /* 0x00000016d400720c */ /* 0x080fe20003f06270 */
[----:B------:R-:W-:Y:S01]  /*19100*/  IMAD.IADD R192, R15, 0x1, R192 ;  /* 0x000000010fc07824 */ /* 0x000fe200078e02c0 */
[----:B------:R-:W-:Y:S01]  /*19110*/  SHF.R.S32.HI R6, RZ, 0x1f, R3 ;  /* 0x0000001fff067819 */ /* 0x000fe20000011403 */
[----:B------:R-:W-:Y:S01]  /*19120*/  IMAD.WIDE.U32 R4, R3, UR4, R4 ;  /* 0x0000000403047c25 */ /* 0x000fe2000f8e0004 */
[----:B------:R-:W-:Y:S02]  /*19130*/  SEL R7, RZ, 0xffffffff, P0 ;  /* 0xffffffffff077807 */ /* 0x000fe40000000000 */
[----:B------:R-:W-:Y:S01]  /*19140*/  ISETP.GE.AND P0, PT, R211, R22, PT ;  /* 0x00000016d300720c */ /* 0x000fe20003f06270 */
[----:B------:R-:W-:-:S02]  /*19150*/  IMAD R6, R6, UR4, RZ ;  /* 0x0000000406067c24 */ /* 0x000fc4000f8e02ff */
[----:B------:R-:W-:Y:S02]  /*19160*/  IMAD.SHL.U32 R11, R7, 0x2, RZ ;  /* 0x00000002070b7824 */ /* 0x000fe400078e00ff */
[----:B------:R-:W-:Y:S01]  /*19170*/  IMAD R7, R3, UR5, R6 ;  /* 0x0000000503077c24 */ /* 0x000fe2000f8e0206 */
[----:B------:R-:W-:Y:S01]  /*19180*/  SEL R6, RZ, 0xffffffff, P0 ;  /* 0xffffffffff067807 */ /* 0x000fe20000000000 */
[----:B------:R-:W-:Y:S01]  /*19190*/  IMAD.MOV R3, RZ, RZ, -R3 ;  /* 0x000000ffff037224 */ /* 0x000fe200078e0a03 */
[----:B------:R-:W-:Y:S01]  /*191a0*/  ISETP.GE.AND P0, PT, R210, R22, PT ;  /* 0x00000016d200720c */ /* 0x000fe20003f06270 */
[----:B------:R-:W-:Y:S01]  /*191b0*/  IMAD.IADD R5, R5, 0x1, R7 ;  /* 0x0000000105057824 */ /* 0x000fe200078e0207 */
[----:B------:R-:W-:Y:S01]  /*191c0*/  LOP3.LUT R10, R11, 0x2, R10, 0xe2, !PT ;  /* 0x000000020b0a7812 */ /* 0x000fe200078ee20a */
[----:B------:R-:W-:Y:S01]  /*191d0*/  IMAD R3, R9, R3, R8 ;  /* 0x0000000309037224 */ /* 0x000fe200078e0208 */
[----:B------:R-:W-:Y:S01]  /*191e0*/  ULDC.64 UR4, c[0x0][0xad8] ;  /* 0x0002b60000047ab9 */ /* 0x000fe20000000a00 */
[----:B------:R-:W-:Y:S01]  /*191f0*/  IMAD.SHL.U32 R7, R6, 0x4, RZ ;  /* 0x0000000406077824 */ /* 0x000fe200078e00ff */
[----:B------:R-:W-:Y:S01]  /*19200*/  SEL R6, RZ, 0xffffffff, P0 ;  /* 0xffffffffff067807 */ /* 0x000fe20000000000 */
[----:B------:R-:W-:Y:S01]  /*19210*/  IMAD.WIDE.U32 R4, R3, UR4, R4 ;  /* 0x0000000403047c25 */ /* 0x000fe2000f8e0004 */
[----:B------:R-:W-:-:S02]  /*19220*/  SHF.R.S32.HI R0, RZ, 0x1f, R3 ;  /* 0x0000001fff007819 */ /* 0x000fc40000011403 */
[----:B------:R-:W-:Y:S01]  /*19230*/  LOP3.LUT R10, R7, 0x4, R10, 0xe2, !PT ;  /* 0x00000004070a7812 */ /* 0x000fe200078ee20a */
[----:B------:R-:W-:Y:S01]  /*19240*/  IMAD.SHL.U32 R7, R6, 0x8, RZ ;  /* 0x0000000806077824 */ /* 0x000fe200078e00ff */
[-C--:B------:R-:W-:Y:S01]  /*19250*/  ISETP.GE.AND P0, PT, R209, R22.reuse, PT ;  /* 0x00000016d100720c */ /* 0x080fe20003f06270 */
[----:B------:R-:W-:Y:S02]  /*19260*/  IMAD R0, R0, UR4, RZ ;  /* 0x0000000400007c24 */ /* 0x000fe4000f8e02ff */
[----:B------:R-:W-:Y:S01]  /*19270*/  VIADD R27, R193, 0x180 ;  /* 0x00000180c11b7836 */ /* 0x000fe20000000000 */
[----:B------:R-:W-:Y:S02]  /*19280*/  SEL R6, RZ, 0xffffffff, P0 ;  /* 0xffffffffff067807 */ /* 0x000fe40000000000 */
[----:B------:R-:W-:Y:S01]  /*19290*/  LOP3.LUT R10, R7, 0x8, R10, 0xe2, !PT ;  /* 0x00000008070a7812 */ /* 0x000fe200078ee20a */
[----:B------:R-:W-:Y:S01]  /*192a0*/  IMAD R7, R3, UR5, R0 ;  /* 0x0000000503077c24 */ /* 0x000fe2000f8e0200 */
[-C--:B------:R-:W-:Y:S01]  /*192b0*/  ISETP.GE.AND P0, PT, R31, R22.reuse, PT ;  /* 0x000000161f00720c */ /* 0x080fe20003f06270 */
[----:B------:R-:W-:Y:S01]  /*192c0*/  ULDC.64 UR4, c[0x0][0xa80] ;  /* 0x0002a00000047ab9 */ /* 0x000fe20000000a00 */
[----:B------:R-:W-:Y:S01]  /*192d0*/  IMAD.SHL.U32 R9, R6, 0x10, RZ ;  /* 0x0000001006097824 */ /* 0x000fe200078e00ff */
[----:B------:R-:W-:Y:S01]  /*192e0*/  ISETP.GE.AND P1, PT, R27, R22, PT ;  /* 0x000000161b00720c */ /* 0x000fe20003f26270 */
[----:B------:R-:W-:Y:S01]  /*192f0*/  IMAD.IADD R3, R5, 0x1, R7 ;  /* 0x0000000105037824 */ /* 0x000fe200078e0207 */
[----:B------:R-:W-:-:S02]  /*19300*/  SEL R0, RZ, 0xffffffff, P0 ;  /* 0xffffffffff007807 */ /* 0x000fc40000000000 */
[----:B------:R-:W-:Y:S02]  /*19310*/  LEA R20, P0, R4, UR4, 0x1 ;  /* 0x0000000404147c11 */ /* 0x000fe4000f8008ff */
[----:B------:R-:W-:Y:S01]  /*19320*/  LOP3.LUT R10, R9, 0x10, R10, 0xe2, !PT ;  /* 0x00000010090a7812 */ /* 0x000fe200078ee20a */
[----:B------:R-:W-:Y:S01]  /*19330*/  IMAD.SHL.U32 R9, R0, 0x20, RZ ;  /* 0x0000002000097824 */ /* 0x000fe200078e00ff */
[----:B------:R-:W-:Y:S02]  /*19340*/  LEA.HI.X R3, R4, UR5, R3, 0x1, P0 ;  /* 0x0000000504037c11 */ /* 0x000fe400080f0c03 */
[----:B------:R-:W-:Y:S01]  /*19350*/  ISETP.GE.AND P0, PT, R192, R25, PT ;  /* 0x00000019c000720c */ /* 0x000fe20003f06270 */
[----:B------:R0:W1:Y:S01]  /*19360*/  SHFL.IDX PT, R4, R20, RZ, 0x181f ;  /* 0x00181fff14047589 */ /* 0x00006200000e0000 */
[----:B------:R-:W-:Y:S02]  /*19370*/  SEL R5, RZ, 0x40, P1 ;  /* 0x00000040ff057807 */ /* 0x000fe40000800000 */
[----:B------:R-:W-:-:S02]  /*19380*/  LOP3.LUT R10, R9, 0x20, R10, 0xe2, !PT ;  /* 0x00000020090a7812 */ /* 0x000fc400078ee20a */
[----:B------:R-:W-:Y:S02]  /*19390*/  ISETP.GE.AND P1, PT, R29, R22, PT ;  /* 0x000000161d00720c */ /* 0x000fe40003f26270 */
[----:B------:R-:W-:Y:S02]  /*193a0*/  LOP3.LUT R21, R10, R5, RZ, 0xfc, !PT ;  /* 0x000000050a157212 */ /* 0x000fe400078efcff */
[----:B------:R-:W-:Y:S01]  /*193b0*/  SEL R0, RZ, 0x80, P1 ;  /* 0x00000080ff007807 */ /* 0x000fe20000800000 */
[----:B------:R0:W4:Y:S01]  /*193c0*/  SHFL.IDX PT, R5, R3, RZ, 0x181f ;  /* 0x00181fff03057589 */ /* 0x00012200000e0000 */
[----:B------:R-:W-:Y:S02]  /*193d0*/  SHF.R.S32.HI R24, RZ, 0x1f, R27 ;  /* 0x0000001fff187819 */ /* 0x000fe4000001141b */
[----:B------:R-:W-:Y:S01]  /*193e0*/  LOP3.LUT R23, R21, R0, RZ, 0xfc, !PT ;  /* 0x0000000015177212 */ /* 0x000fe200078efcff */
[----:B------:R-:W-:Y:S06]  /*193f0*/  @P0 BRA `(.L_x_2875) ;  /* 0x00000000007c0947 */ /* 0x000fec0003800000 */
        /* <DEDUP_REMOVED lines=31> */
.L_x_2875:
[----:B------:R-:W-:Y:S05]  /*195f0*/  BSYNC B1 ;  /* 0x0000000000017941 */ /* 0x000fea0003800000 */
.L_x_2874:
        /* <DEDUP_REMOVED lines=8> */
[-C--:B------:R-:W-:Y:S02]  /*19680*/  ISETP.GE.AND P3, PT, R210, R22.reuse, PT ;  /* 0x00000016d200720c */ /* 0x080fe40003f66270 */
[-C--:B------:R-:W-:Y:S02]  /*19690*/  ISETP.GE.AND P2, PT, R209, R22.reuse, PT ;  /* 0x00000016d100720c */ /* 0x080fe40003f46270 */
[----:B------:R-:W-:-:S03]  /*196a0*/  ISETP.GE.AND P1, PT, R31, R22, PT ;  /* 0x000000161f00720c */ /* 0x000fc60003f26270 */
[CC--:B-1----:R-:W-:Y:S02]  /*196b0*/  @!P5 LEA R8, P0, R212.reuse, R4.reuse, 0x1 ;  /* 0x00000004d408d211 */ /* 0x0c2fe400078008ff */
[----:B0-----:R-:W-:Y:S02]  /*196c0*/  @!P6 IMAD.WIDE R6, R193, 0x2, R4 ;  /* 0x00000002c106e825 */ /* 0x001fe400078e0204 */
[----:B------:R-:W-:Y:S02]  /*196d0*/  @!P5 LEA.HI.X R9, R212, R5, R34, 0x1, P0 ;  /* 0x00000005d409d211 */ /* 0x000fe400000f0c22 */
[----:B------:R-:W-:Y:S01]  /*196e0*/  LOP3.LUT P0, RZ, R21, 0x40, RZ, 0xc0, !PT ;  /* 0x0000004015ff7812 */ /* 0x000fe2000780c0ff */
[----:B------:R0:W-:Y:S01]  /*196f0*/  @!P6 ST.E.128 desc[UR42][R6.64], RZ ;  /* 0x000000ff0600e985 */ /* 0x0001e2000c101d2a */
[----:B------:R-:W-:-:S03]  /*19700*/  @!P4 LEA R10, P6, R211, R4, 0x1 ;  /* 0x00000004d30ac211 */ /* 0x000fc600078c08ff */
[----:B------:R4:W-:Y:S01]  /*19710*/  @!P5 ST.E.128 desc[UR42][R8.64], RZ ;  /* 0x000000ff0800d985 */ /* 0x0009e2000c101d2a */
[CC--:B------:R-:W-:Y:S02]  /*19720*/  @!P3 LEA R12, P5, R210.reuse, R4.reuse, 0x1 ;  /* 0x00000004d20cb211 */ /* 0x0c0fe400078a08ff */
[-C--:B------:R-:W-:Y:S02]  /*19730*/  @!P4 LEA.HI.X R11, R211, R5.reuse, R33, 0x1, P6 ;  /* 0x00000005d30bc211 */ /* 0x080fe400030f0c21 */
[-C--:B------:R-:W-:Y:S02]  /*19740*/  @!P2 LEA R14, P6, R209, R4.reuse, 0x1 ;  /* 0x00000004d10ea211 */ /* 0x080fe400078c08ff */
[-C--:B------:R-:W-:Y:S01]  /*19750*/  @!P3 LEA.HI.X R13, R210, R5.reuse, R32, 0x1, P5 ;  /* 0x00000005d20db211 */ /* 0x080fe200028f0c20 */
[----:B------:R4:W-:Y:S01]  /*19760*/  @!P4 ST.E.128 desc[UR42][R10.64], RZ ;  /* 0x000000ff0a00c985 */ /* 0x0009e2000c101d2a */
[----:B------:R-:W-:Y:S02]  /*19770*/  LOP3.LUT P5, RZ, R23, 0x80, RZ, 0xc0, !PT ;  /* 0x0000008017ff7812 */ /* 0x000fe400078ac0ff */
[----:B------:R-:W-:Y:S01]  /*19780*/  @!P2 LEA.HI.X R15, R209, R5, R30, 0x1, P6 ;  /* 0x00000005d10fa211 */ /* 0x000fe200030f0c1e */
[----:B------:R4:W-:Y:S01]  /*19790*/  @!P3 ST.E.128 desc[UR42][R12.64], RZ ;  /* 0x000000ff0c00b985 */ /* 0x0009e2000c101d2a */
[----:B------:R-:W-:-:S03]  /*197a0*/  @!P1 LEA R20, P6, R31, R4, 0x1 ;  /* 0x000000041f149211 */ /* 0x000fc600078c08ff */
[----:B------:R4:W-:Y:S01]  /*197b0*/  @!P2 ST.E.128 desc[UR42][R14.64], RZ ;  /* 0x000000ff0e00a985 */ /* 0x0009e2000c101d2a */
[----:B------:R-:W-:Y:S02]  /*197c0*/  @!P1 LEA.HI.X R21, R31, R5, R28, 0x1, P6 ;  /* 0x000000051f159211 */ /* 0x000fe400030f0c1c */
[----:B0-----:R-:W-:-:S03]  /*197d0*/  @P0 LEA R6, P6, R27, R4, 0x1 ;  /* 0x000000041b060211 */ /* 0x001fc600078c08ff */
[----:B------:R4:W-:Y:S01]  /*197e0*/  @!P1 ST.E.128 desc[UR42][R20.64], RZ ;  /* 0x000000ff14009985 */ /* 0x0009e2000c101d2a */
[----:B------:R-:W-:Y:S02]  /*197f0*/  @P0 LEA.HI.X R7, R27, R5, R24, 0x1, P6 ;  /* 0x000000051b070211 */ /* 0x000fe400030f0c18 */
[----:B------:R-:W-:-:S03]  /*19800*/  @P5 LEA R4, P6, R29, R4, 0x1 ;  /* 0x000000041d045211 */ /* 0x000fc600078c08ff */
[----:B------:R4:W-:Y:S01]  /*19810*/  @P0 ST.E.128 desc[UR42][R6.64], RZ ;  /* 0x000000ff06000985 */ /* 0x0009e2000c101d2a */
[----:B------:R-:W-:-:S05]  /*19820*/  @P5 LEA.HI.X R5, R29, R5, R26, 0x1, P6 ;  /* 0x000000051d055211 */ /* 0x000fca00030f0c1a */
[----:B------:R4:W-:Y:S04]  /*19830*/  @P5 ST.E.128 desc[UR42][R4.64], RZ ;  /* 0x000000ff04005985 */ /* 0x0009e8000c101d2a */
.L_x_2868:
[----:B------:R-:W-:Y:S05]  /*19840*/  BSYNC B0 ;  /* 0x0000000000007941 */ /* 0x000fea0003800000 */
.L_x_2861:
[----:B------:R-:W-:Y:S02]  /*19850*/  ULDC UR4, c[0x0][0xc3c] ;  /* 0x00030f0000047ab9 */ /* 0x000fe40000000800 */
[----:B---3--:R-:W-:-:S13]  /*19860*/  ISETP.GE.AND P0, PT, R79, UR4, PT ;  /* 0x000000044f007c0c */ /* 0x008fda000bf06270 */
[----:B------:R-:W-:Y:S05]  /*19870*/  @!P0 BRA `(.L_x_2876) ;  /* 0xfffffe7c00448947 */ /* 0x000fea000383ffff */
[----:B------:R-:W-:Y:S05]  /*19880*/  BRA `(.L_x_2658) ;  /* 0x000000a000447947 */ /* 0x000fea0003800000 */
.L_x_2656:
        /* <DEDUP_REMOVED lines=20> */
.L_x_2877:
        /* <DEDUP_REMOVED lines=43> */
.L_x_2881:
        /* <DEDUP_REMOVED lines=39> */
.L_x_2879:
        /* <DEDUP_REMOVED lines=12> */
.L_x_2882:
        /* <DEDUP_REMOVED lines=63> */
.L_x_2883:
        /* <DEDUP_REMOVED lines=61> */
.L_x_2884:
[----:B01----:R-:W-:-:S05]  /*1a770*/  LOP3.LUT R3, RZ, R2, RZ, 0x33, !PT ;  /* 0x00000002ff037212 */ /* 0x003fca00078e33ff */
[----:B------:R-:W-:-:S05]  /*1a780*/  IMAD.IADD R2, R4, 0x1, R3 ;  /* 0x0000000104027824 */ /* 0x000fca00078e0203 */
[----:B------:R1:W-:Y:S01]  /*1a790*/  STL [R1+0x4], R2 ;  /* 0x0000040201007387 */ /* 0x0003e20000100800 */
[----:B------:R-:W-:Y:S05]  /*1a7a0*/  BRA `(.L_x_2885) ;  /* 0x0000000000107947 */ /* 0x000fea0003800000 */
.L_x_2880:
[----:B------:R-:W-:Y:S01]  /*1a7b0*/  IMAD.U32 R2, RZ, RZ, UR6 ;  /* 0x00000006ff027e24 */ /* 0x000fe2000f8e00ff */
[----:B------:R0:W-:Y:S04]  /*1a7c0*/  STL [R1+0x4], RZ ;  /* 0x000004ff01007387 */ /* 0x0001e80000100800 */
[----:B------:R0:W-:Y:S04]  /*1a7d0*/  STL [R1+0x8], RZ ;  /* 0x000008ff01007387 */ /* 0x0001e80000100800 */
[----:B------:R0:W-:Y:S02]  /*1a7e0*/  STL [R1], R2 ;  /* 0x0000000201007387 */ /* 0x0001e40000100800 */
.L_x_2885:
        /* <DEDUP_REMOVED lines=10> */
.L_x_2878:
        /* <DEDUP_REMOVED lines=8> */
[----:B------:R-:W4:Y:S01]  /*1a910*/  S2UR UR5, SR_CgaCtaId ;  /* 0x00000000000579c3 */ /* 0x000f220000008800 */
        /* <DEDUP_REMOVED lines=15> */
[----:B----4-:R-:W-:-:S06]  /*1aa10*/  ULEA UR4, UR5, UR4, 0x18 ;  /* 0x0000000405047291 */ /* 0x010fcc000f8ec03f */
[----:B------:R-:W-:-:S04]  /*1aa20*/  IMAD.U32 R18, RZ, RZ, UR4 ;  /* 0x00000004ff127e24 */ /* 0x000fc8000f8e00ff */
[----:B------:R-:W-:-:S05]  /*1aa30*/  IMAD R2, R3, 0x2, R18 ;  /* 0x0000000203027824 */ /* 0x000fca00078e0212 */
[----:B------:R0:W-:Y:S04]  /*1aa40*/  STL [R1+0x60], R2 ;  /* 0x0000600201007387 */ /* 0x0001e80000100800 */
[----:B------:R0:W-:Y:S04]  /*1aa50*/  STL [R1+0x54], RZ ;  /* 0x000054ff01007387 */ /* 0x0001e80000100800 */
[----:B------:R0:W-:Y:S04]  /*1aa60*/  STL [R1+0x18], R0 ;  /* 0x0000180001007387 */ /* 0x0001e80000100800 */
[----:B------:R0:W-:Y:S04]  /*1aa70*/  STL [R1+0x10], RZ ;  /* 0x000010ff01007387 */ /* 0x0001e80000100800 */
[----:B------:R0:W-:Y:S02]  /*1aa80*/  STL [R1+0x14], R0 ;  /* 0x0000140001007387 */ /* 0x0001e40000100800 */
.L_x_3070:
[----:B------:R-:W2:Y:S01]  /*1aa90*/  LDL R14, [R1+0xc] ;  /* 0x00000c00010e7983 */ /* 0x000ea20000100800 */
[----:B------:R-:W-:Y:S05]  /*1aaa0*/  YIELD ;  /* 0x0000000000007946 */ /* 0x000fea0003800000 */
[----:B------:R-:W-:Y:S01]  /*1aab0*/  ULDC.64 UR4, c[0x0][0xa28] ;  /* 0x00028a0000047ab9 */ /* 0x000fe20000000a00 */
[----:B01----:R-:W-:Y:S02]  /*1aac0*/  CS2R R6, SRZ ;  /* 0x0000000000067805 */ /* 0x003fe4000001ff00 */
[----:B------:R-:W-:Y:S01]  /*1aad0*/  ISETP.NE.U32.AND P0, PT, RZ, UR4, PT ;  /* 0x00000004ff007c0c */ /* 0x000fe2000bf05070 */
[----:B------:R-:W1:Y:S01]  /*1aae0*/  LDC.64 R12, c[0x0][0xa00] ;  /* 0x00028000ff0c7b82 */ /* 0x000e620000000a00 */
[----:B------:R-:W-:Y:S01]  /*1aaf0*/  ULDC.64 UR6, c[0x0][0xa08] ;  /* 0x0002820000067ab9 */ /* 0x000fe20000000a00 */
[----:B------:R-:W-:Y:S01]  /*1ab00*/  ULDC.64 UR8, c[0x0][0xa10] ;  /* 0x0002840000087ab9 */ /* 0x000fe20000000a00 */
[----:B------:R-:W-:Y:S01]  /*1ab10*/  ISETP.NE.AND.EX P0, PT, RZ, UR5, PT, P0 ;  /* 0x00000005ff007c0c */ /* 0x000fe2000bf05300 */
[----:B------:R-:W-:-:S04]  /*1ab20*/  ULDC.64 UR4, c[0x0][0xa18] ;  /* 0x0002860000047ab9 */ /* 0x000fc80000000a00 */
[----:B------:R-:W4:Y:S08]  /*1ab30*/  LDC.64 R4, c[0x0][0xa08] ;  /* 0x00028200ff047b82 */ /* 0x000f300000000a00 */
[----:B0-----:R-:W2:Y:S02]  /*1ab40*/  @P0 LDC.64 R2, c[0x0][0xa28] ;  /* 0x00028a00ff020b82 */ /* 0x001ea40000000a00 */
[----:B--2---:R-:W-:-:S05]  /*1ab50*/  @P0 IMAD.WIDE R2, R14, 0x4, R2 ;  /* 0x000000040e020825 */ /* 0x004fca00078e0202 */
[----:B------:R0:W5:Y:S01]  /*1ab60*/  @P0 LDG.E R6, desc[UR42][R2.64] ;  /* 0x0000002a02060981 */ /* 0x000162000c1e1900 */
[----:B------:R-:W-:Y:S01]  /*1ab70*/  ISETP.NE.U32.AND P0, PT, RZ, UR4, PT ;  /* 0x00000004ff007c0c */ /* 0x000fe2000bf05070 */
[----:B-1----:R-:W-:Y:S01]  /*1ab80*/  IMAD.WIDE R12, R14, 0x4, R12 ;  /* 0x000000040e0c7825 */ /* 0x002fe200078e020c */
[----:B------:R-:W-:Y:S02]  /*1ab90*/  ISETP.NE.U32.AND P2, PT, RZ, UR6, PT ;  /* 0x00000006ff007c0c */ /* 0x000fe4000bf45070 */
[----:B------:R-:W-:Y:S01]  /*1aba0*/  ISETP.NE.AND.EX P0, PT, RZ, UR5, PT, P0 ;  /* 0x00000005ff007c0c */ /* 0x000fe2000bf05300 */
[----:B------:R-:W-:Y:S01]  /*1abb0*/  ULDC.64 UR4, c[0x0][0xa00] ;  /* 0x0002800000047ab9 */ /* 0x000fe20000000a00 */
[----:B------:R-:W-:Y:S01]  /*1abc0*/  ISETP.NE.U32.AND P4, PT, RZ, UR8, PT ;  /* 0x00000008ff007c0c */ /* 0x000fe2000bf85070 */
[----:B---3--:R-:W-:Y:S01]  /*1abd0*/  IMAD.MOV.U32 R8, RZ, RZ, RZ ;  /* 0x000000ffff087224 */ /* 0x008fe200078e00ff */
[----:B------:R-:W-:Y:S01]  /*1abe0*/  ISETP.NE.U32.AND P1, PT, RZ, UR4, PT ;  /* 0x00000004ff007c0c */ /* 0x000fe2000bf25070 */
[----:B0-----:R-:W0:Y:S01]  /*1abf0*/  LDC.64 R2, c[0x0][0xa10] ;  /* 0x00028400ff027b82 */ /* 0x001e220000000a00 */
[----:B------:R-:W-:-:S02]  /*1ac00*/  IMAD.MOV.U32 R0, RZ, RZ, RZ ;  /* 0x000000ffff007224 */ /* 0x000fc400078e00ff */
[----:B------:R-:W-:Y:S01]  /*1ac10*/  ISETP.NE.AND.EX P3, PT, RZ, UR5, PT, P1 ;  /* 0x00000005ff007c0c */ /* 0x000fe2000bf65310 */
[----:B----4-:R-:W-:-:S04]  /*1ac20*/  IMAD.WIDE R4, R14, 0x4, R4 ;  /* 0x000000040e047825 */ /* 0x010fc800078e0204 */
[----:B------:R-:W1:Y:S01]  /*1ac30*/  @P0 LDC.64 R10, c[0x0][0xa18] ;  /* 0x00028600ff0a0b82 */ /* 0x000e620000000a00 */
[----:B------:R-:W-:Y:S01]  /*1ac40*/  ULDC UR4, c[0x0][0x288] ;  /* 0x0000a20000047ab9 */ /* 0x000fe20000000800 */
[----:B------:R-:W-:Y:S02]  /*1ac50*/  ISETP.NE.AND.EX P1, PT, RZ, UR7, PT, P2 ;  /* 0x00000007ff007c0c */ /* 0x000fe4000bf25320 */
[----:B------:R-:W-:-:S04]  /*1ac60*/  ISETP.NE.AND.EX P2, PT, RZ, UR9, PT, P4 ;  /* 0x00000009ff007c0c */ /* 0x000fc8000bf45340 */
[----:B------:R-:W2:Y:S07]  /*1ac70*/  @P3 LDG.E R7, desc[UR42][R12.64] ;  /* 0x0000002a0c073981 */ /* 0x000eae000c1e1900 */
[----:B------:R3:W5:Y:S01]  /*1ac80*/  @P1 LDG.E R8, desc[UR42][R4.64] ;  /* 0x0000002a04081981 */ /* 0x000762000c1e1900 */
[----:B0-----:R-:W-:-:S05]  /*1ac90*/  IMAD.WIDE R2, R14, 0x4, R2 ;  /* 0x000000040e027825 */ /* 0x001fca00078e0202 */
[----:B------:R3:W5:Y:S01]  /*1aca0*/  @P2 LDG.E R0, desc[UR42][R2.64] ;  /* 0x0000002a02002981 */ /* 0x000762000c1e1900 */
[----:B-1----:R-:W-:-:S03]  /*1acb0*/  @P0 IMAD.WIDE R10, R14, 0x4, R10 ;  /* 0x000000040e0a0825 */ /* 0x002fc600078e020a */
[----:B--2---:R0:W-:Y:S02]  /*1acc0*/  STL [R1+0x40], R7 ;  /* 0x0000400701007387 */ /* 0x0041e40000100800 */
[----:B0-----:R-:W-:Y:S01]  /*1acd0*/  IMAD.U32 R7, RZ, RZ, UR4 ;  /* 0x00000004ff077e24 */ /* 0x001fe2000f8e00ff */
[----:B------:R-:W-:-:S05]  /*1ace0*/  ULDC.64 UR4, c[0x0][0x418] ;  /* 0x0001060000047ab9 */ /* 0x000fca0000000a00 */
[----:B------:R-:W2:Y:S01]  /*1acf0*/  @P0 LDG.E R7, desc[UR42][R10.64] ;  /* 0x0000002a0a070981 */ /* 0x000ea2000c1e1900 */
[----:B------:R-:W-:-:S03]  /*1ad00*/  UISETP.NE.U32.AND UP0, UPT, UR4, URZ, UPT ;  /* 0x0000003f0400728c */ /* 0x000fc6000bf05070 */
[----:B------:R-:W-:Y:S01]  /*1ad10*/  ULDC UR4, c[0x0][0x424] ;  /* 0x0001090000047ab9 */ /* 0x000fe20000000800 */
[----:B------:R-:W-:-:S03]  /*1ad20*/  UISETP.NE.AND.EX UP0, UPT, UR5, URZ, UPT, UP0 ;  /* 0x0000003f0500728c */ /* 0x000fc6000bf05300 */
[----:B------:R-:W-:Y:S01]  /*1ad30*/  ULDC UR5, c[0x0][0x2f0] ;  /* 0x0000bc0000057ab9 */ /* 0x000fe20000000800 */
[----:B------:R-:W-:Y:S01]  /*1ad40*/  USEL UR4, UR4, 0x1, UP0 ;  /* 0x0000000104047887 */ /* 0x000fe20008000000 */
[----:B--2---:R0:W-:Y:S04]  /*1ad50*/  STL [R1+0x38], R7 ;  /* 0x0000380701007387 */ /* 0x0041e80000100800 */
[----:B------:R3:W5:Y:S01]  /*1ad60*/  LDL R15, [R1+0x38] ;  /* 0x00003800010f7983 */ /* 0x0007620000100800 */
[----:B------:R-:W-:-:S03]  /*1ad70*/  UIMAD UR4, UR4, UR5, URZ ;  /* 0x00000005040472a4 */ /* 0x000fc6000f8e023f */
[----:B------:R-:W-:Y:S02]  /*1ad80*/  ULDC UR5, c[0x0][0x348] ;  /* 0x0000d20000057ab9 */ /* 0x000fe40000000800 */
[----:B------:R-:W-:Y:S02]  /*1ad90*/  IMAD.U32 R10, RZ, RZ, UR5 ;  /* 0x00000005ff0a7e24 */ /* 0x000fe4000f8e00ff */
[----:B0-----:R-:W-:Y:S01]  /*1ada0*/  IMAD.U32 R7, RZ, RZ, UR4 ;  /* 0x00000004ff077e24 */ /* 0x001fe2000f8e00ff */
[----:B---3--:R-:W-:Y:S06]  /*1adb0*/  @P0 BRA `(.L_x_2887) ;  /* 0x0000000000140947 */ /* 0x008fec0003800000 */
[----:B------:R-:W-:Y:S05]  /*1adc0*/  @!P3 BRA `(.L_x_2887) ;  /* 0x000000000010b947 */ /* 0x000fea0003800000 */
[----:B------:R-:W2:Y:S04]  /*1add0*/  LDG.E R9, desc[UR42][R12.64] ;  /* 0x0000002a0c097981 */ /* 0x000ea8000c1e1900 */
[----:B------:R-:W2:Y:S02]  /*1ade0*/  LDG.E R12, desc[UR42][R12.64+0x4] ;  /* 0x0000042a0c0c7981 */ /* 0x000ea4000c1e1900 */
[----:B--2--5:R-:W-:-:S05]  /*1adf0*/  IMAD.IADD R15, R12, 0x1, -R9 ;  /* 0x000000010c0f7824 */ /* 0x024fca00078e0a09 */
[----:B------:R0:W-:Y:S02]  /*1ae00*/  STL [R1+0x38], R15 ;  /* 0x0000380f01007387 */ /* 0x0001e40000100800 */
.L_x_2887:
[----:B------:R-:W2:Y:S01]  /*1ae10*/  LDL.LU R12, [R1+0x8] ;  /* 0x00000800010c7983 */ /* 0x000ea20000300800 */
[----:B-----5:R-:W-:Y:S01]  /*1ae20*/  IMAD.IADD R8, R8, 0x1, R6 ;  /* 0x0000000108087824 */ /* 0x020fe200078e0206 */
[----:B------:R-:W-:Y:S02]  /*1ae30*/  ULDC.64 UR4, c[0x0][0xa20] ;  /* 0x0002880000047ab9 */ /* 0x000fe40000000a00 */
[----:B------:R-:W-:Y:S02]  /*1ae40*/  ISETP.NE.U32.AND P0, PT, RZ, UR4, PT ;  /* 0x00000004ff007c0c */ /* 0x000fe4000bf05070 */
[----:B------:R1:W-:Y:S02]  /*1ae50*/  STL [R1+0x20], R8 ;  /* 0x0000200801007387 */ /* 0x0003e40000100800 */
[----:B------:R-:W-:Y:S02]  /*1ae60*/  ISETP.NE.AND.EX P0, PT, RZ, UR5, PT, P0 ;  /* 0x00000005ff007c0c */ /* 0x000fe4000bf05300 */
[----:B--2---:R-:W-:-:S02]  /*1ae70*/  LOP3.LUT R11, R12, 0xff000000, RZ, 0xc0, !PT ;  /* 0xff0000000c0b7812 */ /* 0x004fc400078ec0ff */
[C---:B------:R-:W-:Y:S02]  /*1ae80*/  LOP3.LUT R9, R12.reuse, 0xff0000, RZ, 0xc0, !PT ;  /* 0x00ff00000c097812 */ /* 0x040fe400078ec0ff */
[----:B------:R-:W-:Y:S02]  /*1ae90*/  SHF.R.U32.HI R11, RZ, 0x8, R11 ;  /* 0x00000008ff0b7819 */ /* 0x000fe4000001160b */
[----:B------:R-:W-:Y:S02]  /*1aea0*/  LOP3.LUT R16, R12, 0xffff, RZ, 0xc0, !PT ;  /* 0x0000ffff0c107812 */ /* 0x000fe400078ec0ff */
[----:B------:R-:W-:-:S03]  /*1aeb0*/  LEA.HI R11, R9, R11, RZ, 0x10 ;  /* 0x0000000b090b7211 */ /* 0x000fc600078f80ff */
[----:B-1----:R-:W-:Y:S05]  /*1aec0*/  @!P0 BRA `(.L_x_2888) ;  /* 0x0000000000108947 */ /* 0x002fea0003800000 */
[----:B------:R-:W1:Y:S02]  /*1aed0*/  LDC.64 R4, c[0x0][0xa20] ;  /* 0x00028800ff047b82 */ /* 0x000e640000000a00 */
[----:B-1----:R-:W-:-:S05]  /*1aee0*/  IMAD.WIDE R4, R14, 0x4, R4 ;  /* 0x000000040e047825 */ /* 0x002fca00078e0204 */
[----:B------:R1:W5:Y:S01]  /*1aef0*/  LDG.E R7, desc[UR42][R4.64] ;  /* 0x0000002a04077981 */ /* 0x000362000c1e1900 */
[----:B------:R-:W-:Y:S05]  /*1af00*/  BRA `(.L_x_2889) ;  /* 0x0000000000107947 */ /* 0x000fea0003800000 */
.L_x_2888:
[----:B------:R-:W-:Y:S05]  /*1af10*/  @!P1 BRA `(.L_x_2889) ;  /* 0x00000000000c9947 */ /* 0x000fea0003800000 */
[----:B------:R-:W2:Y:S04]  /*1af20*/  LDG.E R7, desc[UR42][R4.64] ;  /* 0x0000002a04077981 */ /* 0x000ea8000c1e1900 */
[----:B------:R-:W2:Y:S02]  /*1af30*/  LDG.E R4, desc[UR42][R4.64+0x4] ;  /* 0x0000042a04047981 */ /* 0x000ea4000c1e1900 */
[----:B--2---:R-:W-:-:S07]  /*1af40*/  IMAD.IADD R7, R4, 0x1, -R7 ;  /* 0x0000000104077824 */ /* 0x004fce00078e0a07 */
.L_x_2889:
[----:B------:R-:W2:Y:S04]  /*1af50*/  LDL.LU R8, [R1+0x4] ;  /* 0x0000040001087983 */ /* 0x000ea80000300800 */
[----:B-1----:R-:W3:Y:S04]  /*1af60*/  @P2 LDG.E R4, desc[UR42][R2.64] ;  /* 0x0000002a02042981 */ /* 0x002ee8000c1e1900 */
[----:B------:R1:W3:Y:S01]  /*1af70*/  @P2 LDG.E R2, desc[UR42][R2.64+0x4] ;  /* 0x0000042a02022981 */ /* 0x0002e2000c1e1900 */
[----:B-----5:R-:W-:Y:S01]  /*1af80*/  IMAD.IADD R9, R7, 0x1, -R6 ;  /* 0x0000000107097824 */ /* 0x020fe200078e0a06 */
[----:B-1----:R-:W1:Y:S02]  /*1af90*/  LDC R3, c[0x0][0x448] ;  /* 0x00011200ff037b82 */ /* 0x002e640000000800 */
[----:B-1----:R-:W-:-:S13]  /*1afa0*/  ISETP.NE.AND P1, PT, R3, 0x1, PT ;  /* 0x000000010300780c */ /* 0x002fda0003f25270 */
[----:B------:R-:W1:Y:S08]  /*1afb0*/  @P1 LDC R3, c[0x0][0x44c] ;  /* 0x00011300ff031b82 */ /* 0x000e700000000800 */
[----:B------:R-:W4:Y:S01]  /*1afc0*/  @P1 LDC R5, c[0x0][0x450] ;  /* 0x00011400ff051b82 */ /* 0x000f220000000800 */
[----:B--2---:R-:W-:-:S04]  /*1afd0*/  IMAD.SHL.U32 R13, R8, 0x40, RZ ;  /* 0x00000040080d7824 */ /* 0x004fc800078e00ff */
[----:B------:R-:W-:Y:S01]  /*1afe0*/  VIADD R7, R13, 0x3f ;  /* 0x0000003f0d077836 */ /* 0x000fe20000000000 */
[----:B------:R2:W-:Y:S01]  /*1aff0*/  STL [R1+0x28], R13 ;  /* 0x0000280d01007387 */ /* 0x0005e20000100800 */
[----:B---3--:R-:W-:Y:S02]  /*1b000*/  @P2 IMAD.IADD R10, R2, 0x1, -R4 ;  /* 0x00000001020a2824 */ /* 0x008fe400078e0a04 */
[----:B-1----:R-:W-:-:S04]  /*1b010*/  @P1 IMAD.HI.U32 R2, R7, R3, RZ ;  /* 0x0000000307021227 */ /* 0x002fc800078e00ff */
[----:B------:R-:W-:Y:S01]  /*1b020*/  IMAD.IADD R6, R9, 0x1, R10 ;  /* 0x0000000109067824 */ /* 0x000fe200078e020a */
[----:B----4-:R-:W-:-:S03]  /*1b030*/  @P1 SHF.R.U32.HI R7, RZ, R5, R2 ;  /* 0x00000005ff071219 */ /* 0x010fc60000011602 */
[C---:B------:R-:W-:Y:S01]  /*1b040*/  VIADD R2, R6.reuse, 0x3f ;  /* 0x0000003f06027836 */ /* 0x040fe20000000000 */
[----:B------:R-:W-:-:S04]  /*1b050*/  IADD3 R20, R6, 0x1, -R15 ;  /* 0x0000000106147810 */ /* 0x000fc80007ffe80f */
[----:B------:R-:W-:Y:S01]  /*1b060*/  SHF.R.S32.HI R3, RZ, 0x1f, R2 ;  /* 0x0000001fff037819 */ /* 0x000fe20000011402 */
[----:B------:R-:W-:-:S03]  /*1b070*/  IMAD.IADD R7, R20, 0x1, R7 ;  /* 0x0000000114077824 */ /* 0x000fc600078e0207 */
[----:B------:R-:W-:Y:S02]  /*1b080*/  LEA.HI R4, R3, R2, RZ, 0x6 ;  /* 0x0000000203047211 */ /* 0x000fe400078f30ff */
[----:B------:R-:W1:Y:S02]  /*1b090*/  LDC.64 R2, c[0x0][0x9e0] ;  /* 0x00027800ff027b82 */ /* 0x000e640000000a00 */
[----:B------:R-:W-:-:S05]  /*1b0a0*/  SHF.R.S32.HI R12, RZ, 0x6, R4 ;  /* 0x00000006ff0c7819 */ /* 0x000fca0000011404 */
[----:B------:R2:W-:Y:S01]  /*1b0b0*/  STL [R1+0x5c], R12 ;  /* 0x00005c0c01007387 */ /* 0x0005e20000100800 */
[----:B-1----:R-:W-:Y:S01]  /*1b0c0*/  ISETP.GE.AND P3, PT, R3, 0x1, PT ;  /* 0x000000010300780c */ /* 0x002fe20003f66270 */
        /* <DEDUP_REMOVED lines=8> */
[----:B------:R-:W1:Y:S02]  /*1b150*/  @P0 LDC.64 R4, c[0x0][0x9e8] ;  /* 0x00027a00ff040b82 */ /* 0x000e640000000a00 */
[----:B-1----:R-:W-:-:S05]  /*1b160*/  @P0 IMAD.HI.U32 R4, R7, R4, RZ ;  /* 0x0000000407040227 */ /* 0x002fca00078e00ff */
[----:B------:R-:W-:-:S04]  /*1b170*/  @P0 SHF.R.U32.HI R7, RZ, R5, R4 ;  /* 0x00000005ff070219 */ /* 0x000fc80000011604 */
[----:B------:R-:W-:Y:S01]  /*1b180*/  LOP3.LUT R8, RZ, R7, RZ, 0x33, !PT ;  /* 0x00000007ff087212 */ /* 0x000fe200078e33ff */
[----:B------:R-:W-:Y:S06]  /*1b190*/  BRA `(.L_x_2893) ;  /* 0x0000000000107947 */ /* 0x000fec0003800000 */
.L_x_2892:
[----:B------:R-:W-:-:S13]  /*1b1a0*/  ISETP.NE.AND P0, PT, R3, 0x1, PT ;  /* 0x000000010300780c */ /* 0x000fda0003f05270 */
[----:B------:R-:W1:Y:S02]  /*1b1b0*/  @P0 LDC.64 R4, c[0x0][0x9e8] ;  /* 0x00027a00ff040b82 */ /* 0x000e640000000a00 */
[----:B-1----:R-:W-:-:S05]  /*1b1c0*/  @P0 IMAD.HI.U32 R4, R8, R4, RZ ;  /* 0x0000000408040227 */ /* 0x002fca00078e00ff */
[----:B------:R-:W-:-:S07]  /*1b1d0*/  @P0 SHF.R.U32.HI R8, RZ, R5, R4 ;  /* 0x00000005ff080219 */ /* 0x000fce0000011604 */
.L_x_2893:
[----:B------:R-:W-:Y:S05]  /*1b1e0*/  BSYNC B0 ;  /* 0x0000000000007941 */ /* 0x000fea0003800000 */
.L_x_2891:
[----:B------:R-:W-:-:S05]  /*1b1f0*/  IMAD R8, R8, R3, R3 ;  /* 0x0000000308087224 */ /* 0x000fca00078e0203 */
[----:B------:R-:W-:-:S07]  /*1b200*/  VIMNMX R2, R2, R8, PT ;  /* 0x0000000802027248 */ /* 0x000fce0003fe0100 */
.L_x_2890:
[----:B------:R-:W1:Y:S01]  /*1b210*/  @P1 LDC R5, c[0x0][0x44c] ;  /* 0x00011300ff051b82 */ /* 0x000e620000000800 */
[----:B------:R-:W-:Y:S01]  /*1b220*/  VIADD R2, R2, 0x3f ;  /* 0x0000003f02027836 */ /* 0x000fe20000000000 */
[----:B------:R-:W-:Y:S01]  /*1b230*/  ULDC UR4, c[0x0][0x9dc] ;  /* 0x0002770000047ab9 */ /* 0x000fe20000000800 */
[----:B------:R-:W-:Y:S02]  /*1b240*/  IMAD.MOV.U32 R4, RZ, RZ, R13 ;  /* 0x000000ffff047224 */ /* 0x000fe400078e000d */
[----:B------:R-:W-:-:S03]  /*1b250*/  IMAD.IADD R17, R6, 0x1, -R15 ;  /* 0x0000000106117824 */ /* 0x000fc600078e0a0f */
[----:B------:R-:W2:Y:S01]  /*1b260*/  @P1 LDC R7, c[0x0][0x450] ;  /* 0x00011400ff071b82 */ /* 0x000ea20000000800 */
[----:B-1----:R-:W-:-:S05]  /*1b270*/  @P1 IMAD.HI.U32 R5, R13, R5, RZ ;  /* 0x000000050d051227 */ /* 0x002fca00078e00ff */
[----:B--2---:R-:W-:Y:S02]  /*1b280*/  @P1 SHF.R.U32.HI R4, RZ, R7, R5 ;  /* 0x00000007ff041219 */ /* 0x004fe40000011605 */
[----:B------:R-:W-:-:S03]  /*1b290*/  SHF.R.S32.HI R7, RZ, 0x1f, R2 ;  /* 0x0000001fff077819 */ /* 0x000fc60000011402 */
[----:B------:R-:W-:Y:S01]  /*1b2a0*/  IMAD.IADD R6, R17, 0x1, R4 ;  /* 0x0000000111067824 */ /* 0x000fe200078e0204 */
[----:B------:R-:W-:-:S03]  /*1b2b0*/  LEA.HI R7, R7, R2, RZ, 0x6 ;  /* 0x0000000207077211 */ /* 0x000fc600078f30ff */
[----:B------:R-:W-:Y:S01]  /*1b2c0*/  VIADD R2, R6, -UR4 ;  /* 0x8000000406027c36 */ /* 0x000fe20008000000 */
[----:B------:R-:W-:-:S04]  /*1b2d0*/  SHF.R.S32.HI R7, RZ, 0x6, R7 ;  /* 0x00000006ff077819 */ /* 0x000fc80000011407 */
[----:B------:R-:W-:Y:S01]  /*1b2e0*/  VIMNMX R7, R12, R7, PT ;  /* 0x000000070c077248 */ /* 0x000fe20003fe0100 */
[----:B------:R-:W-:Y:S06]  /*1b2f0*/  @!P3 BRA `(.L_x_2894) ;  /* 0x000000000044b947 */ /* 0x000fec0003800000 */
[----:B------:R-:W-:Y:S01]  /*1b300*/  ISETP.GT.AND P0, PT, R6, -0x1, PT ;  /* 0xffffffff0600780c */ /* 0x000fe20003f04270 */
[----:B------:R-:W-:-:S12]  /*1b310*/  BSSY B0, `(.L_x_2895) ;  /* 0x000000d000007945 */ /* 0x000fd80003800000 */
        /* <DEDUP_REMOVED lines=8> */
.L_x_2896:
[----:B------:R-:W-:-:S13]  /*1b3a0*/  ISETP.NE.AND P0, PT, R3, 0x1, PT ;  /* 0x000000010300780c */ /* 0x000fda0003f05270 */
[----:B------:R-:W1:Y:S02]  /*1b3b0*/  @P0 LDC.64 R4, c[0x0][0x9e8] ;  /* 0x00027a00ff040b82 */ /* 0x000e640000000a00 */
[----:B-1----:R-:W-:-:S05]  /*1b3c0*/  @P0 IMAD.HI.U32 R4, R6, R4, RZ ;  /* 0x0000000406040227 */ /* 0x002fca00078e00ff */
[----:B------:R-:W-:-:S07]  /*1b3d0*/  @P0 SHF.R.U32.HI R6, RZ, R5, R4 ;  /* 0x00000005ff060219 */ /* 0x000fce0000011604 */
.L_x_2897:
[----:B------:R-:W-:Y:S05]  /*1b3e0*/  BSYNC B0 ;  /* 0x0000000000007941 */ /* 0x000fea0003800000 */
.L_x_2895:
[----:B------:R-:W-:-:S05]  /*1b3f0*/  IMAD R3, R6, R3, RZ ;  /* 0x0000000306037224 */ /* 0x000fca00078e02ff */
[----:B------:R-:W-:-:S07]  /*1b400*/  VIMNMX R2, R2, R3, !PT ;  /* 0x0000000302027248 */ /* 0x000fce0007fe0100 */
.L_x_2894:
[----:B------:R-:W-:Y:S01]  /*1b410*/  SHF.R.S32.HI R5, RZ, 0x1f, R2 ;  /* 0x0000001fff057819 */ /* 0x000fe20000011402 */
[----:B------:R-:W-:Y:S01]  /*1b420*/  BSSY B0, `(.L_x_2898) ;  /* 0x0000028000007945 */ /* 0x000fe20003800000 */
[----:B------:R-:W-:Y:S02]  /*1b430*/  LOP3.LUT R13, R11, 0xff, RZ, 0xc0, !PT ;  /* 0x000000ff0b0d7812 */ /* 0x000fe400078ec0ff */
[----:B------:R-:W-:Y:S01]  /*1b440*/  LEA.HI R5, R5, R2, RZ, 0x6 ;  /* 0x0000000205057211 */ /* 0x000fe200078f30ff */
[----:B------:R-:W-:Y:S01]  /*1b450*/  IMAD.MOV.U32 R2, RZ, RZ, RZ ;  /* 0x000000ffff027224 */ /* 0x000fe200078e00ff */
[----:B------:R-:W-:Y:S01]  /*1b460*/  SHF.R.U32.HI R4, RZ, 0x10, R11 ;  /* 0x00000010ff047819 */ /* 0x000fe2000001160b */
[----:B------:R1:W-:Y:S01]  /*1b470*/  STL [R1+0x50], R13 ;  /* 0x0000500d01007387 */ /* 0x0003e20000100800 */
[----:B------:R-:W-:-:S04]  /*1b480*/  SHF.R.S32.HI R5, RZ, 0x6, R5 ;  /* 0x00000006ff057819 */ /* 0x000fc80000011405 */
[----:B------:R-:W-:-:S04]  /*1b490*/  VIMNMX R5, RZ, R5, !PT ;  /* 0x00000005ff057248 */ /* 0x000fc80007fe0100 */
[----:B------:R-:W-:-:S13]  /*1b4a0*/  ISETP.GT.AND P0, PT, R7, R5, PT ;  /* 0x000000050700720c */ /* 0x000fda0003f04270 */
[----:B-1----:R-:W-:Y:S05]  /*1b4b0*/  @!P0 BRA `(.L_x_2899) ;  /* 0x0000000000788947 */ /* 0x002fea0003800000 */
[----:B------:R-:W-:Y:S01]  /*1b4c0*/  ISETP.NE.AND P0, PT, R4, RZ, PT ;  /* 0x000000ff0400720c */ /* 0x000fe20003f05270 */
[----:B------:R-:W-:-:S03]  /*1b4d0*/  ULDC UR4, c[0x0][0x9f0] ;  /* 0x00027c0000047ab9 */ /* 0x000fc60000000800 */
[----:B------:R-:W-:-:S04]  /*1b4e0*/  SEL R6, R4, UR4, P0 ;  /* 0x0000000404067c07 */ /* 0x000fc80008000000 */
[----:B------:R-:W-:Y:S02]  /*1b4f0*/  IABS R8, R6 ;  /* 0x0000000600087213 */ /* 0x000fe40000000000 */
[----:B------:R-:W-:Y:S02]  /*1b500*/  IADD3 R11, R6, -0x1, R7 ;  /* 0xffffffff060b7810 */ /* 0x000fe40007ffe007 */
[----:B------:R-:W1:Y:S03]  /*1b510*/  I2F.RP R2, R8 ;  /* 0x0000000800027306 */ /* 0x000e660000209400 */
[----:B------:R-:W-:-:S05]  /*1b520*/  IMAD.IADD R11, R11, 0x1, -R5 ;  /* 0x000000010b0b7824 */ /* 0x000fca00078e0a05 */
        /* <DEDUP_REMOVED lines=23> */
.L_x_2899:
[----:B------:R-:W-:Y:S05]  /*1b6a0*/  BSYNC B0 ;  /* 0x0000000000007941 */ /* 0x000fea0003800000 */
.L_x_2898:
[-C--:B------:R-:W-:Y:S01]  /*1b6b0*/  IMAD R5, R13, R2.reuse, R5 ;  /* 0x000000020d057224 */ /* 0x080fe200078e0205 */
[----:B------:R-:W-:Y:S04]  /*1b6c0*/  BSSY B0, `(.L_x_2900) ;  /* 0x00001b8000007945 */ /* 0x000fe80003800000 */
[C---:B------:R-:W-:Y:S01]  /*1b6d0*/  VIADDMNMX R2, R5.reuse, R2, R7, PT ;  /* 0x0000000205027246 */ /* 0x040fe20003800107 */
[----:B------:R-:W-:-:S04]  /*1b6e0*/  IMAD R5, R5, 0x40, -R9 ;  /* 0x0000004005057824 */ /* 0x000fc800078e0a09 */
[----:B------:R-:W-:Y:S01]  /*1b6f0*/  IMAD R2, R2, 0x40, -R9 ;  /* 0x0000004002027824 */ /* 0x000fe200078e0a09 */
[----:B------:R-:W-:-:S04]  /*1b700*/  VIMNMX R5, RZ, R5, !PT ;  /* 0x00000005ff057248 */ /* 0x000fc80007fe0100 */
[----:B------:R-:W-:Y:S02]  /*1b710*/  VIMNMX R2, R2, R10, PT ;  /* 0x0000000a02027248 */ /* 0x000fe40003fe0100 */
[----:B------:R-:W-:Y:S02]  /*1b720*/  SHF.R.U32.HI R3, RZ, 0x6, R5 ;  /* 0x00000006ff037819 */ /* 0x000fe40000011605 */
[----:B------:R-:W-:-:S13]  /*1b730*/  ISETP.GT.AND P0, PT, R2, R5, PT ;  /* 0x000000050200720c */ /* 0x000fda0003f04270 */
[----:B------:R-:W-:-:S05]  /*1b740*/  @P0 VIADD R2, R2, 0x3f ;  /* 0x0000003f02020836 */ /* 0x000fca0000000000 */
[----:B------:R-:W-:-:S04]  /*1b750*/  @P0 SHF.R.S32.HI R5, RZ, 0x1f, R2 ;  /* 0x0000001fff050819 */ /* 0x000fc80000011402 */
[----:B------:R-:W-:Y:S01]  /*1b760*/  @P0 LEA.HI R2, R5, R2, RZ, 0x6 ;  /* 0x0000000205020211 */ /* 0x000fe200078f30ff */
[----:B------:R-:W-:-:S03]  /*1b770*/  IMAD.MOV.U32 R5, RZ, RZ, R3 ;  /* 0x000000ffff057224 */ /* 0x000fc600078e0003 */
        /* <DEDUP_REMOVED lines=10> */
[----:B------:R1:W2:Y:S02]  /*1b820*/  SHFL.IDX PT, R14, R6, RZ, 0x1f ;  /* 0x00001fff060e7589 */ /* 0x0002a400000e0000 */
.L_x_3114:
[----:B--2---:R-:W-:Y:S02]  /*1b830*/  ISETP.NE.AND P0, PT, R14, RZ, PT ;  /* 0x000000ff0e00720c */ /* 0x004fe40003f05270 */
[----:B------:R-:W-:-:S11]  /*1b840*/  PLOP3.LUT P6, PT, PT, PT, PT, 0x8, 0x0 ;  /* 0x000000000000781c */ /* 0x000fd60003fce170 */
[----:B------:R-:W-:Y:S05]  /*1b850*/  @P0 BRA `(.L_x_2903) ;  /* 0x00000000000c0947 */ /* 0x000fea0003800000 */
[----:B------:R-:W-:-:S03]  /*1b860*/  UMOV UR4, 0xffffffff ;  /* 0xffffffff00047882 */ /* 0x000fc60000000000 */
[----:B------:R-:W-:Y:S05]  /*1b870*/  BRA.DIV UR4, `(.L_x_2904) ;  /* 0x0000008e04987947 */ /* 0x000fea000b800000 */
[----:B------:R-:W-:-:S13]  /*1b880*/  ELECT P6, URZ, PT ;  /* 0x00000000003f782f */ /* 0x000fda00038c0000 */
.L_x_2903:
[----:B-1----:R-:W2:Y:S01]  /*1b890*/  LDL R6, [R1+0x54] ;  /* 0x0000540001067983 */ /* 0x002ea20000100800 */
[----:B------:R-:W-:Y:S01]  /*1b8a0*/  BSSY B1, `(.L_x_2905) ;  /* 0x0000008000017945 */ /* 0x000fe20003800000 */
[----:B--2---:R-:W-:-:S05]  /*1b8b0*/  VIADD R6, R6, 0x1 ;  /* 0x0000000106067836 */ /* 0x004fca0000000000 */
[----:B------:R-:W-:-:S04]  /*1b8c0*/  LEA.HI R7, R6, R6, RZ, 0x1 ;  /* 0x0000000606077211 */ /* 0x000fc800078f08ff */
[----:B------:R-:W-:-:S05]  /*1b8d0*/  LOP3.LUT R7, R7, 0xfffffffe, RZ, 0xc0, !PT ;  /* 0xfffffffe07077812 */ /* 0x000fca00078ec0ff */
[----:B------:R-:W-:-:S05]  /*1b8e0*/  IMAD.IADD R6, R6, 0x1, -R7 ;  /* 0x0000000106067824 */ /* 0x000fca00078e0a07 */
[----:B------:R-:W-:-:S04]  /*1b8f0*/  SHF.L.U32 R6, R6, 0x1f, RZ ;  /* 0x0000001f06067819 */ /* 0x000fc800000006ff */
[----:B------:R-:W1:Y:S02]  /*1b900*/  SYNCS.PHASECHK.TRANS64.TRYWAIT P0, [R18+URZ+0x28c20], R6 ;  /* 0x028c2006120075a7 */ /* 0x000e64000800017f */
[----:B-1----:R-:W-:Y:S05]  /*1b910*/  @!P0 BRA `(.L_x_2906) ;  /* 0x0000008c00908947 */ /* 0x002fea0003800000 */
.L_x_3117:
[----:B------:R-:W-:Y:S05]  /*1b920*/  BSYNC B1 ;  /* 0x0000000000017941 */ /* 0x000fea0003800000 */
.L_x_2905:
[----:B------:R-:W-:Y:S04]  /*1b930*/  BSSY B1, `(.L_x_2907) ;  /* 0x00000bb000017945 */ /* 0x000fe80003800000 */
[----:B------:R-:W-:Y:S05]  /*1b940*/  @!P6 BRA `(.L_x_2908) ;  /* 0x0000000800e4e947 */ /* 0x000fea0003800000 */
[----:B------:R-:W2:Y:S04]  /*1b950*/  LDL R7, [R1+0x10] ;  /* 0x0000100001077983 */ /* 0x000ea80000100800 */
[----:B------:R-:W3:Y:S01]  /*1b960*/  LDL R9, [R1+0x18] ;  /* 0x0000180001097983 */ /* 0x000ee20000100800 */
[----:B------:R-:W-:Y:S01]  /*1b970*/  BSSY B2, `(.L_x_2909) ;  /* 0x0000008000027945 */ /* 0x000fe20003800000 */
[----:B------:R-:W4:Y:S02]  /*1b980*/  S2R R8, SR_TID.X ;  /* 0x0000000000087919 */ /* 0x000f240000002100 */
[----:B----4-:R-:W-:-:S04]  /*1b990*/  LOP3.LUT R8, R8, 0x7f, RZ, 0xc0, !PT ;  /* 0x0000007f08087812 */ /* 0x010fc800078ec0ff */
[----:B------:R-:W-:Y:S01]  /*1b9a0*/  ISETP.NE.AND P1, PT, R8, RZ, PT ;  /* 0x000000ff0800720c */ /* 0x000fe20003f25270 */
[----:B--2---:R-:W-:Y:S01]  /*1b9b0*/  IMAD R7, R7, 0x8, R18 ;  /* 0x0000000807077824 */ /* 0x004fe200078e0212 */
[----:B---3--:R-:W-:-:S04]  /*1b9c0*/  SHF.L.U32 R10, R9, 0x1f, RZ ;  /* 0x0000001f090a7819 */ /* 0x008fc800000006ff */
[----:B------:R-:W2:Y:S02]  /*1b9d0*/  SYNCS.PHASECHK.TRANS64.TRYWAIT P0, [R7+URZ+0x28ca0], R10 ;  /* 0x028ca00a070075a7 */ /* 0x000ea4000800017f */
[----:B--2---:R-:W-:Y:S05]  /*1b9e0*/  @!P0 BRA `(.L_x_2910) ;  /* 0x0000008c00708947 */ /* 0x004fea0003800000 */
.L_x_3118:
[----:B------:R-:W-:Y:S05]  /*1b9f0*/  BSYNC B2 ;  /* 0x0000000000027941 */ /* 0x000fea0003800000 */
.L_x_2909:
[----:B------:R-:W-:Y:S04]  /*1ba00*/  BSSY B2, `(.L_x_2911) ;  /* 0x0000009000027945 */ /* 0x000fe80003800000 */
[----:B------:R-:W-:Y:S05]  /*1ba10*/  @P1 BRA `(.L_x_2912) ;  /* 0x00000000001c1947 */ /* 0x000fea0003800000 */
[----:B------:R-:W3:Y:S01]  /*1ba20*/  S2R R8, SR_TID.X ;  /* 0x0000000000087919 */ /* 0x000ee20000002100 */
[----:B-1----:R-:W-:-:S04]  /*1ba30*/  IMAD.MOV.U32 R6, RZ, RZ, 0x2000 ;  /* 0x00002000ff067424 */ /* 0x002fc800078e00ff */
[----:B------:R4:W-:Y:S01]  /*1ba40*/  SYNCS.ARRIVE.TRANS64 RZ, [R7+URZ+0x28c90], R6 ;  /* 0x028c900607ff79a7 */ /* 0x0009e2000800003f */
[----:B---3--:R-:W-:-:S04]  /*1ba50*/  LOP3.LUT R8, R8, 0x1f, RZ, 0xc0, !PT ;  /* 0x0000001f08087812 */ /* 0x008fc800078ec0ff */
[----:B------:R-:W-:-:S13]  /*1ba60*/  ISETP.NE.AND P0, PT, R8, RZ, PT ;  /* 0x000000ff0800720c */ /* 0x000fda0003f05270 */
[----:B----4-:R-:W-:Y:S05]  /*1ba70*/  @!P0 BRA `(.L_x_2912) ;  /* 0x0000000000048947 */ /* 0x010fea0003800000 */
[----:B------:R-:W-:Y:S01]  /*1ba80*/  BPT.TRAP 0x1 ;  /* 0x000000040000795c */ /* 0x000fe20000300000 */
.L_x_2912:
[----:B------:R-:W-:Y:S05]  /*1ba90*/  BSYNC B2 ;  /* 0x0000000000027941 */ /* 0x000fea0003800000 */
.L_x_2911:
[----:B------:R-:W3:Y:S01]  /*1baa0*/  LDL R8, [R1+0x10] ;  /* 0x0000100001087983 */ /* 0x000ee20000100800 */
[----:B------:R-:W-:Y:S01]  /*1bab0*/  IMAD.MOV.U32 R12, RZ, RZ, RZ ;  /* 0x000000ffff0c7224 */ /* 0x000fe200078e00ff */
[----:B------:R-:W-:Y:S01]  /*1bac0*/  UIADD3 UR4, UP0, UR40, 0x570, URZ ;  /* 0x0000057028047890 */ /* 0x000fe2000ff1e03f */
[----:B-1----:R-:W-:Y:S01]  /*1bad0*/  IMAD R6, R5, 0x40, R0 ;  /* 0x0000004005067824 */ /* 0x002fe200078e0200 */
[----:B------:R-:W-:Y:S01]  /*1bae0*/  PLOP3.LUT P0, PT, PT, PT, PT, 0x80, 0x0 ;  /* 0x000000000000781c */ /* 0x000fe20003f0f070 */
[----:B------:R-:W-:Y:S01]  /*1baf0*/  VIADD R9, R7, 0x28c90 ;  /* 0x00028c9007097836 */ /* 0x000fe20000000000 */
[----:B------:R-:W-:Y:S01]  /*1bb00*/  R2UR UR10, R12 ;  /* 0x000000000c0a72ca */ /* 0x000fe200000e0000 */
[----:B------:R-:W-:Y:S01]  /*1bb10*/  VIADD R6, R6, 0xffffffc0 ;  /* 0xffffffc006067836 */ /* 0x000fe20000000000 */
[----:B------:R-:W-:Y:S01]  /*1bb20*/  UIADD3.X UR5, URZ, UR41, URZ, UP0, !UPT ;  /* 0x000000293f057290 */ /* 0x000fe200087fe43f */
[----:B------:R-:W-:Y:S01]  /*1bb30*/  UMOV UR6, 0x0 ;  /* 0x0000000000067882 */ /* 0x000fe20000000000 */
[----:B------:R-:W-:Y:S01]  /*1bb40*/  UMOV UR7, 0x12f00000 ;  /* 0x12f0000000077882 */ /* 0x000fe20000000000 */
[----:B---3--:R-:W-:-:S04]  /*1bb50*/  IMAD R8, R8, 0x2000, R18 ;  /* 0x0000200008087824 */ /* 0x008fc800078e0212 */
[----:B------:R-:W-:-:S07]  /*1bb60*/  VIADD R8, R8, 0x22400 ;  /* 0x0002240008087836 */ /* 0x000fce0000000000 */
.L_x_2913:
        /* <DEDUP_REMOVED lines=13> */
.L_x_3119:
[----:B------:R-:W-:Y:S05]  /*1bc40*/  BSYNC B2 ;  /* 0x0000000000027941 */ /* 0x000fea0003800000 */
.L_x_2914:
[----:B------:R-:W-:Y:S01]  /*1bc50*/  BSSY B2, `(.L_x_2916) ;  /* 0x000000b000027945 */ /* 0x000fe20003800000 */
[----:B-12---:R-:W-:Y:S02]  /*1bc60*/  IMAD.MOV.U32 R10, RZ, RZ, 0x0 ;  /* 0x00000000ff0a7424 */ /* 0x006fe400078e00ff */
[----:B------:R-:W-:Y:S01]  /*1bc70*/  IMAD.MOV.U32 R11, RZ, RZ, 0x12f00000 ;  /* 0x12f00000ff0b7424 */ /* 0x000fe200078e00ff */
[----:B------:R-:W-:Y:S06]  /*1bc80*/  @P1 BRA `(.L_x_2917) ;  /* 0x00000000001c1947 */ /* 0x000fec0003800000 */
[----:B------:R-:W1:Y:S01]  /*1bc90*/  S2R R9, SR_TID.X ;  /* 0x0000000000097919 */ /* 0x000e620000002100 */
[----:B------:R-:W-:-:S04]  /*1bca0*/  IMAD.MOV.U32 R8, RZ, RZ, 0x10000 ;  /* 0x00010000ff087424 */ /* 0x000fc800078e00ff */
[----:B------:R2:W-:Y:S01]  /*1bcb0*/  SYNCS.ARRIVE.TRANS64 RZ, [R7+URZ+0x28cb0], R8 ;  /* 0x028cb00807ff79a7 */ /* 0x0005e2000800003f */
[----:B-1----:R-:W-:-:S04]  /*1bcc0*/  LOP3.LUT R9, R9, 0x1f, RZ, 0xc0, !PT ;  /* 0x0000001f09097812 */ /* 0x002fc800078ec0ff */
[----:B------:R-:W-:-:S13]  /*1bcd0*/  ISETP.NE.AND P0, PT, R9, RZ, PT ;  /* 0x000000ff0900720c */ /* 0x000fda0003f05270 */
[----:B--2---:R-:W-:Y:S05]  /*1bce0*/  @!P0 BRA `(.L_x_2917) ;  /* 0x0000000000048947 */ /* 0x004fea0003800000 */
[----:B------:R-:W-:Y:S01]  /*1bcf0*/  BPT.TRAP 0x1 ;  /* 0x000000040000795c */ /* 0x000fe20000300000 */
.L_x_2917:
[----:B------:R-:W-:Y:S05]  /*1bd00*/  BSYNC B2 ;  /* 0x0000000000027941 */ /* 0x000fea0003800000 */
.L_x_2916:
        /* <DEDUP_REMOVED lines=10> */
.L_x_2918:
        /* <DEDUP_REMOVED lines=10> */
[----:B------:R-:W-:Y:S01]  /*1be50*/  R2UR UR6, R10 ;  /* 0x000000000a0672ca */ /* 0x000fe200000e0000 */
[----:B------:R-:W-:Y:S01]  /*1be60*/  VIADD R9, R8, 0x2400 ;  /* 0x0000240008097836 */ /* 0x000fe20000000000 */
[----:B------:R-:W-:Y:S01]  /*1be70*/  R2UR UR7, R11 ;  /* 0x000000000b0772ca */ /* 0x000fe200000e0000 */
[----:B------:R-:W-:Y:S01]  /*1be80*/  UMOV UR10, 0x40 ;  /* 0x00000040000a7882 */ /* 0x000fe20000000000 */
[----:B------:R-:W-:-:S13]  /*1be90*/  PLOP3.LUT P0, PT, PT, PT, PT, 0x80, 0x0 ;  /* 0x000000000000781c */ /* 0x000fda0003f0f070 */
.L_x_2919:
        /* <DEDUP_REMOVED lines=15> */
.L_x_2920:
        /* <DEDUP_REMOVED lines=15> */
.L_x_2921:
        /* <DEDUP_REMOVED lines=15> */
.L_x_2922:
        /* <DEDUP_REMOVED lines=15> */
.L_x_2923:
        /* <DEDUP_REMOVED lines=15> */
.L_x_2924:
        /* <DEDUP_REMOVED lines=15> */
.L_x_2925:
        /* <DEDUP_REMOVED lines=10> */
.L_x_2908:
[----:B------:R-:W-:Y:S05]  /*1c4e0*/  BSYNC B1 ;  /* 0x0000000000017941 */ /* 0x000fea0003800000 */
.L_x_2907:
[----:B------:R-:W1:Y:S04]  /*1c4f0*/  LDL.LU R10, [R1+0x10] ;  /* 0x00001000010a7983 */ /* 0x000e680000300800 */
[----:B------:R-:W2:Y:S01]  /*1c500*/  LDL.LU R9, [R1+0x18] ;  /* 0x0000180001097983 */ /* 0x000ea20000300800 */
[----:B------:R-:W-:Y:S01]  /*1c510*/  VIADD R5, R5, 0xfffffffe ;  /* 0xfffffffe05057836 */ /* 0x000fe20000000000 */
[----:B------:R-:W-:-:S04]  /*1c520*/  PLOP3.LUT P0, PT, PT, PT, PT, 0x8, 0x0 ;  /* 0x000000000000781c */ /* 0x000fc80003f0e170 */
[----:B------:R-:W-:Y:S01]  /*1c530*/  ISETP.GE.AND P2, PT, R5, R3, PT ;  /* 0x000000030500720c */ /* 0x000fe20003f46270 */
[----:B-1----:R-:W-:-:S05]  /*1c540*/  VIADD R6, R10, 0x1 ;  /* 0x000000010a067836 */ /* 0x002fca0000000000 */
[----:B------:R-:W-:-:S04]  /*1c550*/  ISETP.NE.AND P1, PT, R6, 0x2, PT ;  /* 0x000000020600780c */ /* 0x000fc80003f25270 */
[----:B------:R-:W-:Y:S02]  /*1c560*/  SEL R7, RZ, 0x1, P1 ;  /* 0x00000001ff077807 */ /* 0x000fe40000800000 */
[----:B------:R-:W-:Y:S02]  /*1c570*/  SEL R6, R6, RZ, P1 ;  /* 0x000000ff06067207 */ /* 0x000fe40000800000 */
[----:B--2---:R-:W-:-:S03]  /*1c580*/  LOP3.LUT R9, R9, R7, RZ, 0x3c, !PT ;  /* 0x0000000709097212 */ /* 0x004fc600078e3cff */
[----:B------:R1:W-:Y:S04]  /*1c590*/  STL [R1+0x10], R6 ;  /* 0x0000100601007387 */ /* 0x0003e80000100800 */
[----:B------:R1:W-:Y:S01]  /*1c5a0*/  STL [R1+0x18], R9 ;  /* 0x0000180901007387 */ /* 0x0003e20000100800 */
[----:B------:R-:W-:Y:S05]  /*1c5b0*/  @!P2 BRA `(.L_x_2901) ;  /* 0x0000000c0020a947 */ /* 0x000fea0003800000 */
.L_x_2945:
[----:B------:R-:W-:Y:S05]  /*1c5c0*/  YIELD ;  /* 0x0000000000007946 */ /* 0x000fea0003800000 */
[----:B------:R-:W-:Y:S04]  /*1c5d0*/  BSSY B1, `(.L_x_2926) ;  /* 0x00000ba000017945 */ /* 0x000fe80003800000 */
[----:B--2---:R-:W-:Y:S05]  /*1c5e0*/  @!P6 BRA `(.L_x_2927) ;  /* 0x0000000800e0e947 */ /* 0x004fea0003800000 */
[----:B-1----:R-:W2:Y:S04]  /*1c5f0*/  LDL R6, [R1+0x10] ;  /* 0x0000100001067983 */ /* 0x002ea80000100800 */
        /* <DEDUP_REMOVED lines=9> */
.L_x_3120:
[----:B------:R-:W-:Y:S05]  /*1c690*/  BSYNC B2 ;  /* 0x0000000000027941 */ /* 0x000fea0003800000 */
.L_x_2928:
        /* <DEDUP_REMOVED lines=9> */
.L_x_2931:
[----:B------:R-:W-:Y:S05]  /*1c730*/  BSYNC B2 ;  /* 0x0000000000027941 */ /* 0x000fea0003800000 */
.L_x_2930:
        /* <DEDUP_REMOVED lines=12> */
.L_x_2932:
        /* <DEDUP_REMOVED lines=13> */
.L_x_3121:
[----:B------:R-:W-:Y:S05]  /*1c8d0*/  BSYNC B2 ;  /* 0x0000000000027941 */ /* 0x000fea0003800000 */
.L_x_2933:
[----:B------:R-:W-:Y:S01]  /*1c8e0*/  BSSY B2, `(.L_x_2935) ;  /* 0x000000b000027945 */ /* 0x000fe20003800000 */
[----:B------:R-:W-:Y:S02]  /*1c8f0*/  IMAD.MOV.U32 R10, RZ, RZ, 0x0 ;  /* 0x00000000ff0a7424 */ /* 0x000fe400078e00ff */
[----:B------:R-:W-:Y:S01]  /*1c900*/  IMAD.MOV.U32 R11, RZ, RZ, 0x12f00000 ;  /* 0x12f00000ff0b7424 */ /* 0x000fe200078e00ff */
[----:B------:R-:W-:Y:S06]  /*1c910*/  @P2 BRA `(.L_x_2936) ;  /* 0x00000000001c2947 */ /* 0x000fec0003800000 */
[----:B------:R-:W3:Y:S01]  /*1c920*/  S2R R8, SR_TID.X ;  /* 0x0000000000087919 */ /* 0x000ee20000002100 */
[----:B-12---:R-:W-:-:S04]  /*1c930*/  IMAD.MOV.U32 R7, RZ, RZ, 0x10000 ;  /* 0x00010000ff077424 */ /* 0x006fc800078e00ff */
[----:B------:R4:W-:Y:S01]  /*1c940*/  SYNCS.ARRIVE.TRANS64 RZ, [R6+URZ+0x28cb0], R7 ;  /* 0x028cb00706ff79a7 */ /* 0x0009e2000800003f */
[----:B---3--:R-:W-:-:S04]  /*1c950*/  LOP3.LUT R8, R8, 0x1f, RZ, 0xc0, !PT ;  /* 0x0000001f08087812 */ /* 0x008fc800078ec0ff */
[----:B------:R-:W-:-:S13]  /*1c960*/  ISETP.NE.AND P1, PT, R8, RZ, PT ;  /* 0x000000ff0800720c */ /* 0x000fda0003f25270 */
[----:B----4-:R-:W-:Y:S05]  /*1c970*/  @!P1 BRA `(.L_x_2936) ;  /* 0x0000000000049947 */ /* 0x010fea0003800000 */
[----:B------:R-:W-:Y:S01]  /*1c980*/  BPT.TRAP 0x1 ;  /* 0x000000040000795c */ /* 0x000fe20000300000 */
.L_x_2936:
[----:B------:R-:W-:Y:S05]  /*1c990*/  BSYNC B2 ;  /* 0x0000000000027941 */ /* 0x000fea0003800000 */
.L_x_2935:
        /* <DEDUP_REMOVED lines=10> */
.L_x_2937:
        /* <DEDUP_REMOVED lines=15> */
.L_x_2938:
        /* <DEDUP_REMOVED lines=15> */
.L_x_2939:
        /* <DEDUP_REMOVED lines=15> */
.L_x_2940:
        /* <DEDUP_REMOVED lines=15> */
.L_x_2941:
        /* <DEDUP_REMOVED lines=15> */
.L_x_2942:
        /* <DEDUP_REMOVED lines=15> */
.L_x_2943:
        /* <DEDUP_REMOVED lines=15> */
.L_x_2944:
        /* <DEDUP_REMOVED lines=10> */
.L_x_2927:
[----:B------:R-:W-:Y:S05]  /*1d170*/  BSYNC B1 ;  /* 0x0000000000017941 */ /* 0x000fea0003800000 */
.L_x_2926:
[----:B------:R-:W1:Y:S04]  /*1d180*/  LDL.LU R10, [R1+0x10] ;  /* 0x00001000010a7983 */ /* 0x000e680000300800 */
[----:B------:R-:W2:Y:S01]  /*1d190*/  LDL.LU R8, [R1+0x18] ;  /* 0x0000180001087983 */ /* 0x000ea20000300800 */
[C---:B------:R-:W-:Y:S01]  /*1d1a0*/  ISETP.GT.AND P2, PT, R5.reuse, R3, PT ;  /* 0x000000030500720c */ /* 0x040fe20003f44270 */
[----:B------:R-:W-:Y:S02]  /*1d1b0*/  VIADD R5, R5, 0xffffffff ;  /* 0xffffffff05057836 */ /* 0x000fe40000000000 */
[----:B-1----:R-:W-:-:S05]  /*1d1c0*/  VIADD R6, R10, 0x1 ;  /* 0x000000010a067836 */ /* 0x002fca0000000000 */
[----:B------:R-:W-:-:S04]  /*1d1d0*/  ISETP.NE.AND P1, PT, R6, 0x2, PT ;  /* 0x000000020600780c */ /* 0x000fc80003f25270 */
[----:B------:R-:W-:Y:S02]  /*1d1e0*/  SEL R7, RZ, 0x1, P1 ;  /* 0x00000001ff077807 */ /* 0x000fe40000800000 */
[----:B------:R-:W-:Y:S02]  /*1d1f0*/  SEL R6, R6, RZ, P1 ;  /* 0x000000ff06067207 */ /* 0x000fe40000800000 */
[----:B--2---:R-:W-:-:S05]  /*1d200*/  LOP3.LUT R8, R8, R7, RZ, 0x3c, !PT ;  /* 0x0000000708087212 */ /* 0x004fca00078e3cff */
[----:B------:R2:W-:Y:S04]  /*1d210*/  STL [R1+0x18], R8 ;  /* 0x0000180801007387 */ /* 0x0005e80000100800 */
[----:B------:R2:W-:Y:S01]  /*1d220*/  STL [R1+0x10], R6 ;  /* 0x0000100601007387 */ /* 0x0005e20000100800 */
[----:B------:R-:W-:Y:S05]  /*1d230*/  @P2 BRA `(.L_x_2945) ;  /* 0xfffffff000e02947 */ /* 0x000fea000383ffff */
.L_x_2901:
[----:B------:R-:W-:Y:S05]  /*1d240*/  BSYNC B0 ;  /* 0x0000000000007941 */ /* 0x000fea0003800000 */
.L_x_2900:
[----:B--2---:R-:W2:Y:S01]  /*1d250*/  LDL R8, [R1+0x28] ;  /* 0x0000280001087983 */ /* 0x004ea20000100800 */
[----:B------:R-:W3:Y:S01]  /*1d260*/  LDC R0, c[0x0][0x448] ;  /* 0x00011200ff007b82 */ /* 0x000ee20000000800 */
[----:B------:R-:W-:Y:S07]  /*1d270*/  @!P0 WARPSYNC.ALL ;  /* 0x0000000000008948 */ /* 0x000fee0003800000 */
[----:B------:R-:W-:Y:S01]  /*1d280*/  @!P0 BAR.SYNC.DEFER_BLOCKING 0xc, 0x180 ;  /* 0x0306000000008b1d */ /* 0x000fe20000010000 */
[----:B---3--:R-:W-:-:S13]  /*1d290*/  ISETP.NE.AND P1, PT, R0, 0x1, PT ;  /* 0x000000010000780c */ /* 0x008fda0003f25270 */
[----:B------:R-:W3:Y:S08]  /*1d2a0*/  @P1 LDC R0, c[0x0][0x44c] ;  /* 0x00011300ff001b82 */ /* 0x000ef00000000800 */
[----:B------:R-:W4:Y:S01]  /*1d2b0*/  @P1 LDC R3, c[0x0][0x450] ;  /* 0x00011400ff031b82 */ /* 0x000f220000000800 */
[----:B--2---:R-:W-:-:S04]  /*1d2c0*/  VIADD R2, R8, 0x3f ;  /* 0x0000003f08027836 */ /* 0x004fc80000000000 */
[----:B---3--:R-:W-:-:S05]  /*1d2d0*/  @P1 IMAD.HI.U32 R0, R2, R0, RZ ;  /* 0x0000000002001227 */ /* 0x008fca00078e00ff */
[----:B----4-:R-:W-:-:S05]  /*1d2e0*/  @P1 SHF.R.U32.HI R2, RZ, R3, R0 ;  /* 0x00000003ff021219 */ /* 0x010fca0000011600 */
[----:B------:R-:W-:Y:S02]  /*1d2f0*/  IMAD.IADD R0, R20, 0x1, R2 ;  /* 0x0000000114007824 */ /* 0x000fe400078e0202 */
[----:B------:R-:W2:Y:S02]  /*1d300*/  LDC.64 R2, c[0x0][0x9e0] ;  /* 0x00027800ff027b82 */ /* 0x000ea40000000a00 */
[----:B--2---:R-:W-:Y:S01]  /*1d310*/  ISETP.GE.AND P2, PT, R3, 0x1, PT ;  /* 0x000000010300780c */ /* 0x004fe20003f46270 */
[----:B------:R-:W-:-:S12]  /*1d320*/  IMAD.IADD R2, R0, 0x1, R2 ;  /* 0x0000000100027824 */ /* 0x000fd800078e0202 */
[----:B------:R-:W-:Y:S05]  /*1d330*/  @!P2 BRA `(.L_x_2946) ;  /* 0x000000000048a947 */ /* 0x000fea0003800000 */
[C---:B------:R-:W-:Y:S01]  /*1d340*/  ISETP.GT.AND P0, PT, R0.reuse, RZ, PT ;  /* 0x000000ff0000720c */ /* 0x040fe20003f04270 */
[----:B------:R-:W-:Y:S01]  /*1d350*/  BSSY B0, `(.L_x_2947) ;  /* 0x000000e000007945 */ /* 0x000fe20003800000 */
[----:B------:R-:W-:-:S11]  /*1d360*/  VIADD R5, R0, 0xffffffff ;  /* 0xffffffff00057836 */ /* 0x000fd60000000000 */
[----:B------:R-:W-:Y:S05]  /*1d370*/  @P0 BRA `(.L_x_2948) ;  /* 0x00000000001c0947 */ /* 0x000fea0003800000 */
[----:B------:R-:W-:Y:S01]  /*1d380*/  ISETP.NE.AND P0, PT, R3, 0x1, PT ;  /* 0x000000010300780c */ /* 0x000fe20003f05270 */
[----:B------:R-:W-:-:S12]  /*1d390*/  IMAD.MOV R0, RZ, RZ, -R0 ;  /* 0x000000ffff007224 */ /* 0x000fd800078e0a00 */
[----:B-1----:R-:W1:Y:S02]  /*1d3a0*/  @P0 LDC.64 R6, c[0x0][0x9e8] ;  /* 0x00027a00ff060b82 */ /* 0x002e640000000a00 */
[----:B-1----:R-:W-:-:S05]  /*1d3b0*/  @P0 IMAD.HI.U32 R6, R0, R6, RZ ;  /* 0x0000000600060227 */ /* 0x002fca00078e00ff */
[----:B------:R-:W-:-:S04]  /*1d3c0*/  @P0 SHF.R.U32.HI R0, RZ, R7, R6 ;  /* 0x00000007ff000219 */ /* 0x000fc80000011606 */
[----:B------:R-:W-:Y:S01]  /*1d3d0*/  LOP3.LUT R5, RZ, R0, RZ, 0x33, !PT ;  /* 0x00000000ff057212 */ /* 0x000fe200078e33ff */
[----:B------:R-:W-:Y:S06]  /*1d3e0*/  BRA `(.L_x_2949) ;  /* 0x0000000000107947 */ /* 0x000fec0003800000 */
.L_x_2948:
[----:B------:R-:W-:-:S13]  /*1d3f0*/  ISETP.NE.AND P0, PT, R3, 0x1, PT ;  /* 0x000000010300780c */ /* 0x000fda0003f05270 */
[----:B-1----:R-:W1:Y:S02]  /*1d400*/  @P0 LDC.64 R6, c[0x0][0x9e8] ;  /* 0x00027a00ff060b82 */ /* 0x002e640000000a00 */
[----:B-1----:R-:W-:-:S05]  /*1d410*/  @P0 IMAD.HI.U32 R6, R5, R6, RZ ;  /* 0x0000000605060227 */ /* 0x002fca00078e00ff */
[----:B------:R-:W-:-:S07]  /*1d420*/  @P0 SHF.R.U32.HI R5, RZ, R7, R6 ;  /* 0x00000007ff050219 */ /* 0x000fce0000011606 */
.L_x_2949:
[----:B------:R-:W-:Y:S05]  /*1d430*/  BSYNC B0 ;  /* 0x0000000000007941 */ /* 0x000fea0003800000 */
.L_x_2947:
[----:B------:R-:W-:-:S05]  /*1d440*/  IMAD R5, R5, R3, R3 ;  /* 0x0000000305057224 */ /* 0x000fca00078e0203 */
[----:B------:R-:W-:-:S07]  /*1d450*/  VIMNMX R2, R2, R5, PT ;  /* 0x0000000502027248 */ /* 0x000fce0003fe0100 */
.L_x_2946:
[----:B------:R-:W2:Y:S01]  /*1d460*/  LDL R7, [R1+0x5c] ;  /* 0x00005c0001077983 */ /* 0x000ea20000100800 */
[----:B------:R-:W3:Y:S01]  /*1d470*/  @P1 LDC R5, c[0x0][0x44c] ;  /* 0x00011300ff051b82 */ /* 0x000ee20000000800 */
[----:B------:R-:W-:Y:S01]  /*1d480*/  IMAD.MOV.U32 R0, RZ, RZ, R8 ;  /* 0x000000ffff007224 */ /* 0x000fe200078e0008 */
[----:B------:R-:W-:-:S06]  /*1d490*/  ULDC UR4, c[0x0][0x9dc] ;  /* 0x0002770000047ab9 */ /* 0x000fcc0000000800 */
[----:B-1----:R-:W1:Y:S01]  /*1d4a0*/  @P1 LDC R6, c[0x0][0x450] ;  /* 0x00011400ff061b82 */ /* 0x002e620000000800 */
[----:B---3--:R-:W-:-:S05]  /*1d4b0*/  @P1 IMAD.HI.U32 R5, R8, R5, RZ ;  /* 0x0000000508051227 */ /* 0x008fca00078e00ff */
[----:B-1----:R-:W-:Y:S01]  /*1d4c0*/  @P1 SHF.R.U32.HI R0, RZ, R6, R5 ;  /* 0x00000006ff001219 */ /* 0x002fe20000011605 */
[----:B------:R-:W-:-:S04]  /*1d4d0*/  VIADD R5, R2, 0x3f ;  /* 0x0000003f02057836 */ /* 0x000fc80000000000 */
[----:B------:R-:W-:Y:S01]  /*1d4e0*/  IMAD.IADD R2, R17, 0x1, R0 ;  /* 0x0000000111027824 */ /* 0x000fe200078e0200 */
[----:B------:R-:W-:-:S04]  /*1d4f0*/  SHF.R.S32.HI R0, RZ, 0x1f, R5 ;  /* 0x0000001fff007819 */ /* 0x000fc80000011405 */
[----:B------:R-:W-:-:S04]  /*1d500*/  LEA.HI R0, R0, R5, RZ, 0x6 ;  /* 0x0000000500007211 */ /* 0x000fc800078f30ff */
[----:B------:R-:W-:Y:S01]  /*1d510*/  SHF.R.S32.HI R8, RZ, 0x6, R0 ;  /* 0x00000006ff087819 */ /* 0x000fe20000011400 */
[----:B------:R-:W-:-:S04]  /*1d520*/  VIADD R0, R2, -UR4 ;  /* 0x8000000402007c36 */ /* 0x000fc80008000000 */
[----:B------:R1:W-:Y:S01]  /*1d530*/  STL [R1+0x58], R8 ;  /* 0x0000580801007387 */ /* 0x0003e20000100800 */
[----:B--2---:R-:W-:Y:S01]  /*1d540*/  VIMNMX R5, R7, R8, PT ;  /* 0x0000000807057248 */ /* 0x004fe20003fe0100 */
[----:B-1----:R-:W-:Y:S06]  /*1d550*/  @!P2 BRA `(.L_x_2950) ;  /* 0x000000000044a947 */ /* 0x002fec0003800000 */
        /* <DEDUP_REMOVED lines=10> */
.L_x_2952:
[----:B------:R-:W-:-:S13]  /*1d600*/  ISETP.NE.AND P0, PT, R3, 0x1, PT ;  /* 0x000000010300780c */ /* 0x000fda0003f05270 */
[----:B------:R-:W1:Y:S02]  /*1d610*/  @P0 LDC.64 R6, c[0x0][0x9e8] ;  /* 0x00027a00ff060b82 */ /* 0x000e640000000a00 */
[----:B-1----:R-:W-:-:S05]  /*1d620*/  @P0 IMAD.HI.U32 R6, R2, R6, RZ ;  /* 0x0000000602060227 */ /* 0x002fca00078e00ff */
[----:B------:R-:W-:-:S07]  /*1d630*/  @P0 SHF.R.U32.HI R2, RZ, R7, R6 ;  /* 0x00000007ff020219 */ /* 0x000fce0000011606 */
.L_x_2953:
[----:B------:R-:W-:Y:S05]  /*1d640*/  BSYNC B0 ;  /* 0x0000000000007941 */ /* 0x000fea0003800000 */
.L_x_2951:
[----:B------:R-:W-:-:S05]  /*1d650*/  IMAD R2, R2, R3, RZ ;  /* 0x0000000302027224 */ /* 0x000fca00078e02ff */
[----:B------:R-:W-:-:S07]  /*1d660*/  VIMNMX R0, R0, R2, !PT ;  /* 0x0000000200007248 */ /* 0x000fce0007fe0100 */
.L_x_2950:
[----:B------:R-:W-:Y:S01]  /*1d670*/  SHF.R.S32.HI R2, RZ, 0x1f, R0 ;  /* 0x0000001fff027819 */ /* 0x000fe20000011400 */
[----:B------:R-:W-:Y:S01]  /*1d680*/  BSSY B0, `(.L_x_2954) ;  /* 0x0000025000007945 */ /* 0x000fe20003800000 */
[----:B------:R-:W-:Y:S02]  /*1d690*/  ISETP.NE.AND P1, PT, R4, RZ, PT ;  /* 0x000000ff0400720c */ /* 0x000fe40003f25270 */
[----:B------:R-:W-:-:S04]  /*1d6a0*/  LEA.HI R2, R2, R0, RZ, 0x6 ;  /* 0x0000000002027211 */ /* 0x000fc800078f30ff */
[----:B------:R-:W-:-:S04]  /*1d6b0*/  SHF.R.S32.HI R2, RZ, 0x6, R2 ;  /* 0x00000006ff027819 */ /* 0x000fc80000011402 */
[----:B------:R-:W-:-:S03]  /*1d6c0*/  VIMNMX R8, RZ, R2, !PT ;  /* 0x00000002ff087248 */ /* 0x000fc60007fe0100 */
[----:B------:R-:W1:Y:S01]  /*1d6d0*/  @!P1 LDC R4, c[0x0][0x9f0] ;  /* 0x00027c00ff049b82 */ /* 0x000e620000000800 */
[----:B------:R-:W-:Y:S01]  /*1d6e0*/  ISETP.GT.AND P0, PT, R5, R8, PT ;  /* 0x000000080500720c */ /* 0x000fe20003f04270 */
[----:B------:R2:W-:Y:S04]  /*1d6f0*/  STL [R1+0x34], R8 ;  /* 0x0000340801007387 */ /* 0x0005e80000100800 */
[----:B------:R2:W-:Y:S08]  /*1d700*/  STL [R1+0x3c], RZ ;  /* 0x00003cff01007387 */ /* 0x0005f00000100800 */
[----:B--2---:R-:W-:Y:S05]  /*1d710*/  @!P0 BRA `(.L_x_2955) ;  /* 0x00000000006c8947 */ /* 0x004fea0003800000 */
[-C--:B-1----:R-:W-:Y:S02]  /*1d720*/  IABS R0, R4.reuse ;  /* 0x0000000400007213 */ /* 0x082fe40000000000 */
[----:B------:R-:W-:Y:S02]  /*1d730*/  IABS R7, R4 ;  /* 0x0000000400077213 */ /* 0x000fe40000000000 */
[----:B------:R-:W1:Y:S03]  /*1d740*/  I2F.RP R2, R0 ;  /* 0x0000000000027306 */ /* 0x000e660000209400 */
[----:B------:R-:W-:-:S05]  /*1d750*/  IMAD.MOV R7, RZ, RZ, -R7 ;  /* 0x000000ffff077224 */ /* 0x000fca00078e0a07 */
[----:B-1----:R-:W1:Y:S02]  /*1d760*/  MUFU.RCP R2, R2 ;  /* 0x0000000200027308 */ /* 0x002e640000001000 */
[----:B-1----:R-:W-:-:S06]  /*1d770*/  VIADD R2, R2, 0xffffffe ;  /* 0x0ffffffe02027836 */ /* 0x002fcc0000000000 */
[----:B------:R-:W1:Y:S02]  /*1d780*/  F2I.FTZ.U32.TRUNC.NTZ R3, R2 ;  /* 0x0000000200037305 */ /* 0x000e64000021f000 */
[----:B-1----:R-:W-:-:S04]  /*1d790*/  IMAD.MOV R2, RZ, RZ, -R3 ;  /* 0x000000ffff027224 */ /* 0x002fc800078e0a03 */
        /* <DEDUP_REMOVED lines=19> */
.L_x_2955:
[----:B------:R-:W-:Y:S05]  /*1d8d0*/  BSYNC B0 ;  /* 0x0000000000007941 */ /* 0x000fea0003800000 */
.L_x_2954:
[----:B------:R-:W3:Y:S04]  /*1d8e0*/  LDL R0, [R1+0x3c] ;  /* 0x00003c0001007983 */ /* 0x000ee80000100800 */
[----:B--2---:R-:W3:Y:S01]  /*1d8f0*/  LDL R2, [R1+0x50] ;  /* 0x0000500001027983 */ /* 0x004ee20000100800 */
[----:B------:R-:W-:Y:S01]  /*1d900*/  BSSY B7, `(.L_x_2956) ;  /* 0x00004b2000077945 */ /* 0x000fe20003800000 */
[----:B---3--:R-:W-:-:S05]  /*1d910*/  IMAD R2, R2, R0, R8 ;  /* 0x0000000002027224 */ /* 0x008fca00078e0208 */
[----:B------:R-:W-:Y:S01]  /*1d920*/  VIADDMNMX R0, R2, R0, R5, PT ;  /* 0x0000000002007246 */ /* 0x000fe20003800105 */
        /* <DEDUP_REMOVED lines=10> */
[----:B------:R-:W3:Y:S01]  /*1d9d0*/  LDC.64 R2, c[0x0][0xc60] ;  /* 0x00031800ff027b82 */ /* 0x000ee20000000a00 */
[----:B------:R-:W2:Y:S02]  /*1d9e0*/  FLO.U32 R0, UR4 ;  /* 0x0000000400007d00 */ /* 0x000ea400080e0000 */
[----:B--2---:R-:W-:-:S06]  /*1d9f0*/  ISETP.EQ.U32.AND P0, PT, R0, R5, PT ;  /* 0x000000050000720c */ /* 0x004fcc0003f02070 */
[----:B------:R-:W3:Y:S07]  /*1da00*/  POPC R5, UR4 ;  /* 0x0000000400057d09 */ /* 0x000eee0008000000 */
[----:B---3--:R-:W2:Y:S01]  /*1da10*/  @P0 ATOMG.E.ADD.STRONG.GPU PT, R3, desc[UR42][R2.64], R5 ;  /* 0x00000005020309a8 */ /* 0x008ea200081ee1ea */
[----:B-1----:R-:W1:Y:S02]  /*1da20*/  S2R R4, SR_LTMASK ;  /* 0x0000000000047919 */ /* 0x002e640000003900 */
[----:B-1----:R-:W-:-:S04]  /*1da30*/  LOP3.LUT R4, R4, UR4, RZ, 0xc0, !PT ;  /* 0x0000000404047c12 */ /* 0x002fc8000f8ec0ff */
[----:B------:R-:W1:Y:S01]  /*1da40*/  POPC R7, R4 ;  /* 0x0000000400077309 */ /* 0x000e620000000000 */
[----:B--2---:R-:W1:Y:S02]  /*1da50*/  SHFL.IDX PT, R0, R3, R0, 0x1f ;  /* 0x00001f0003007589 */ /* 0x004e6400000e0000 */
[----:B-1----:R-:W-:-:S05]  /*1da60*/  IADD3 R0, R0, UR37, R7 ;  /* 0x0000002500007c10 */ /* 0x002fca000fffe007 */
[----:B------:R2:W-:Y:S01]  /*1da70*/  STL [R1], R0 ;  /* 0x0000000001007387 */ /* 0x0005e20000100800 */
[----:B------:R-:W-:Y:S05]  /*1da80*/  BRA `(.L_x_2958) ;  /* 0x0000004800647947 */ /* 0x000fea0003800000 */
.L_x_2957:
        /* <DEDUP_REMOVED lines=19> */
[----:B01----:R-:W-:Y:S05]  /*1dbc0*/  CALL.ABS.NOINC R2 ;  /* 0x0000000002007343 */ /* 0x003fea0003c00000 */
.L_x_2960:
[----:B------:R-:W-:Y:S05]  /*1dbd0*/  BSYNC B6 ;  /* 0x0000000000067941 */ /* 0x000fea0003800000 */
.L_x_2959:
        /* <DEDUP_REMOVED lines=8> */
[----:B------:R2:W3:Y:S01]  /*1dc60*/  LDC.64 R2, c[0x4][R17] ;  /* 0x0100000011027b82 */ /* 0x0004e20000000a00 */
[----:B-1----:R-:W-:Y:S02]  /*1dc70*/  IMAD.U32 R4, RZ, RZ, UR6 ;  /* 0x00000006ff047e24 */ /* 0x002fe4000f8e00ff */
[----:B------:R-:W-:Y:S02]  /*1dc80*/  IMAD.U32 R5, RZ, RZ, UR7 ;  /* 0x00000007ff057e24 */ /* 0x000fe4000f8e00ff */
[----:B------:R-:W-:Y:S02]  /*1dc90*/  IMAD.U32 R6, RZ, RZ, UR8 ;  /* 0x00000008ff067e24 */ /* 0x000fe4000f8e00ff */
[----:B------:R-:W-:-:S02]  /*1dca0*/  IMAD.U32 R7, RZ, RZ, UR9 ;  /* 0x00000009ff077e24 */ /* 0x000fc4000f8e00ff */
[----:B------:R-:W-:Y:S02]  /*1dcb0*/  IMAD.U32 R10, RZ, RZ, UR4 ;  /* 0x00000004ff0a7e24 */ /* 0x000fe4000f8e00ff */
[----:B------:R-:W-:Y:S02]  /*1dcc0*/  IMAD.U32 R11, RZ, RZ, UR5 ;  /* 0x00000005ff0b7e24 */ /* 0x000fe4000f8e00ff */
[----:B------:R-:W-:Y:S02]  /*1dcd0*/  IMAD.MOV.U32 R8, RZ, RZ, 0x70 ;  /* 0x00000070ff087424 */ /* 0x000fe400078e00ff */
[----:B------:R-:W-:Y:S02]  /*1dce0*/  IMAD.MOV.U32 R12, RZ, RZ, 0x1 ;  /* 0x00000001ff0c7424 */ /* 0x000fe400078e00ff */
[----:B--2---:R-:W-:-:S07]  /*1dcf0*/  IMAD.MOV.U32 R13, RZ, RZ, RZ ;  /* 0x000000ffff0d7224 */ /* 0x004fce00078e00ff */
[----:B------:R-:W-:-:S07]  /*1dd00*/  LEPC R20, `(.L_x_2963) ;  /* 0x000000001014794e */ /* 0x000fce0000000000 */
[----:B0--3--:R-:W-:Y:S05]  /*1dd10*/  CALL.ABS.NOINC R2 ;  /* 0x0000000002007343 */ /* 0x009fea0003c00000 */
.L_x_2963:
        /* <DEDUP_REMOVED lines=15> */
.L_x_2962:
[----:B------:R-:W-:Y:S05]  /*1de10*/  BSYNC B6 ;  /* 0x0000000000067941 */ /* 0x000fea0003800000 */
.L_x_2961:
[----:B------:R-:W2:Y:S01]  /*1de20*/  LDL R0, [R1+0xc] ;  /* 0x00000c0001007983 */ /* 0x000ea20000100800 */
[----:B------:R-:W-:Y:S02]  /*1de30*/  ULDC.64 UR4, c[0x0][0x9f8] ;  /* 0x00027e0000047ab9 */ /* 0x000fe40000000a00 */
[----:B------:R-:W-:Y:S01]  /*1de40*/  ISETP.NE.U32.AND P0, PT, RZ, UR4, PT ;  /* 0x00000004ff007c0c */ /* 0x000fe2000bf05070 */
[----:B------:R-:W3:Y:S03]  /*1de50*/  LDL R17, [R1+0x30] ;  /* 0x0000300001117983 */ /* 0x000ee60000100800 */
[----:B------:R-:W-:Y:S01]  /*1de60*/  ISETP.NE.AND.EX P0, PT, RZ, UR5, PT, P0 ;  /* 0x00000005ff007c0c */ /* 0x000fe2000bf05300 */
[----:B------:R-:W-:-:S12]  /*1de70*/  ULDC.64 UR4, c[0x0][0xa08] ;  /* 0x0002820000047ab9 */ /* 0x000fd80000000a00 */
[----:B------:R-:W4:Y:S01]  /*1de80*/  @P0 LDC.64 R2, c[0x0][0x9f8] ;  /* 0x00027e00ff020b82 */ /* 0x000f220000000a00 */
[----:B--2---:R-:W-:Y:S02]  /*1de90*/  IMAD.MOV.U32 R7, RZ, RZ, R0 ;  /* 0x000000ffff077224 */ /* 0x004fe400078e0000 */
[----:B----4-:R-:W-:-:S05]  /*1dea0*/  @P0 IMAD.WIDE R2, R0, 0x4, R2 ;  /* 0x0000000400020825 */ /* 0x010fca00078e0202 */
[----:B------:R2:W4:Y:S01]  /*1deb0*/  @P0 LDG.E R7, desc[UR42][R2.64] ;  /* 0x0000002a02070981 */ /* 0x000522000c1e1900 */
[----:B---3--:R-:W-:Y:S01]  /*1dec0*/  VIADD R0, R17, 0xffffffff ;  /* 0xffffffff11007836 */ /* 0x008fe20000000000 */
[----:B--2---:R-:W2:Y:S02]  /*1ded0*/  LDC.64 R2, c[0x0][0x418] ;  /* 0x00010600ff027b82 */ /* 0x004ea40000000a00 */
[----:B--2---:R-:W-:Y:S01]  /*1dee0*/  LOP3.LUT P0, RZ, R2, UR4, RZ, 0xfc, !PT ;  /* 0x0000000402ff7c12 */ /* 0x004fe2000f80fcff */
[----:B------:R-:W-:-:S03]  /*1def0*/  UMOV UR4, 0xffffffff ;  /* 0xffffffff00047882 */ /* 0x000fc60000000000 */
[----:B------:R-:W-:Y:S02]  /*1df00*/  LOP3.LUT P0, RZ, R3, UR5, RZ, 0xfc, P0 ;  /* 0x0000000503ff7c12 */ /* 0x000fe4000800fcff */
[----:B----4-:R-:W-:Y:S01]  /*1df10*/  SHF.R.S32.HI R8, RZ, 0x1f, R7 ;  /* 0x0000001fff087819 */ /* 0x010fe20000011407 */
        /* <DEDUP_REMOVED lines=8> */
.L_x_3124:
[----:B-1----:R-:W4:Y:S01]  /*1dfa0*/  LDL.LU R4, [R1+0x1c] ;  /* 0x00001c0001047983 */ /* 0x002f220000300800 */
[----:B------:R-:W-:Y:S02]  /*1dfb0*/  PLOP3.LUT P1, PT, PT, PT, PT, 0x8, 0x0 ;  /* 0x000000000000781c */ /* 0x000fe40003f2e170 */
[----:B---3--:R-:W-:Y:S01]  /*1dfc0*/  ISETP.NE.AND P0, PT, R14, RZ, PT ;  /* 0x000000ff0e00720c */ /* 0x008fe20003f05270 */
[----:B------:R1:W-:Y:S01]  /*1dfd0*/  STL [R1+0x2c], R0 ;  /* 0x00002c0001007387 */ /* 0x0003e20000100800 */
[----:B----4-:R-:W-:-:S09]  /*1dfe0*/  LOP3.LUT R4, R4, 0xfffffffe, RZ, 0xc0, !PT ;  /* 0xfffffffe04047812 */ /* 0x010fd200078ec0ff */
[----:B------:R-:W-:-:S05]  /*1dff0*/  @P1 LOP3.LUT R4, R4, 0x1, RZ, 0xfc, !PT ;  /* 0x0000000104041812 */ /* 0x000fca00078efcff */
[----:B------:R1:W-:Y:S01]  /*1e000*/  STL [R1+0x1c], R4 ;  /* 0x00001c0401007387 */ /* 0x0003e20000100800 */
[----:B------:R-:W-:Y:S05]  /*1e010*/  @P0 BRA `(.L_x_2965) ;  /* 0x00000004000c0947 */ /* 0x000fea0003800000 */
[----:B------:R-:W-:-:S03]  /*1e020*/  UMOV UR4, 0xffffffff ;  /* 0xffffffff00047882 */ /* 0x000fc60000000000 */
[----:B------:R-:W-:Y:S05]  /*1e030*/  BRA.DIV UR4, `(.L_x_2966) ;  /* 0x0000006a04607947 */ /* 0x000fea000b800000 */
[----:B------:R-:W-:-:S13]  /*1e040*/  ELECT P6, URZ, PT ;  /* 0x00000000003f782f */ /* 0x000fda00038c0000 */
.L_x_3127:
[----:B------:R-:W-:Y:S05]  /*1e050*/  @!P6 BRA `(.L_x_2965) ;  /* 0x0000000000fce947 */ /* 0x000fea0003800000 */
[----:B------:R-:W-:-:S04]  /*1e060*/  ISETP.NE.U32.AND P0, PT, R2, RZ, PT ;  /* 0x000000ff0200720c */ /* 0x000fc80003f05070 */
[----:B------:R-:W-:-:S13]  /*1e070*/  ISETP.NE.AND.EX P0, PT, R3, RZ, PT, P0 ;  /* 0x000000ff0300720c */ /* 0x000fda0003f05300 */
[----:B------:R-:W-:Y:S05]  /*1e080*/  @!P0 BRA `(.L_x_2967) ;  /* 0x0000000000508947 */ /* 0x000fea0003800000 */
[----:B------:R-:W3:Y:S01]  /*1e090*/  LDC R6, c[0x0][0x43c] ;  /* 0x00010f00ff067b82 */ /* 0x000ee20000000800 */
[----:B------:R-:W-:Y:S01]  /*1e0a0*/  IMAD.MOV.U32 R9, RZ, RZ, R0 ;  /* 0x000000ffff097224 */ /* 0x000fe200078e0000 */
[----:B------:R-:W-:-:S03]  /*1e0b0*/  ULDC.64 UR4, c[0x0][0x428] ;  /* 0x00010a0000047ab9 */ /* 0x000fc60000000a00 */
[----:B-1----:R-:W-:Y:S01]  /*1e0c0*/  IMAD.MOV.U32 R0, RZ, RZ, R9 ;  /* 0x000000ffff007224 */ /* 0x002fe200078e0009 */
[----:B---3--:R-:W-:-:S13]  /*1e0d0*/  ISETP.NE.AND P0, PT, R6, 0x1, PT ;  /* 0x000000010600780c */ /* 0x008fda0003f05270 */
        /* <DEDUP_REMOVED lines=15> */
.L_x_2967:
[----:B---3--:R-:W3:Y:S01]  /*1e1d0*/  LDL R2, [R1+0x14] ;  /* 0x0000140001027983 */ /* 0x008ee20000100800 */
[----:B-1----:R-:W-:Y:S01]  /*1e1e0*/  IMAD R0, R19, 0x8, R18 ;  /* 0x0000000813007824 */ /* 0x002fe200078e0212 */
[----:B---3--:R-:W-:-:S04]  /*1e1f0*/  SHF.L.U32 R2, R2, 0x1f, RZ ;  /* 0x0000001f02027819 */ /* 0x008fc800000006ff */
[----:B------:R-:W1:Y:S02]  /*1e200*/  SYNCS.PHASECHK.TRANS64.TRYWAIT P0, [R0+URZ+0x28c40], R2 ;  /* 0x028c4002000075a7 */ /* 0x000e64000800017f */
[----:B-1----:R-:W-:Y:S05]  /*1e210*/  @!P0 BRA `(.L_x_2968) ;  /* 0x0000006800088947 */ /* 0x002fea0003800000 */
.L_x_3128:
[----:B------:R-:W3:Y:S02]  /*1e220*/  S2R R3, SR_TID.X ;  /* 0x0000000000037919 */ /* 0x000ee40000002100 */
[----:B---3--:R-:W-:-:S04]  /*1e230*/  LOP3.LUT R3, R3, 0x7f, RZ, 0xc0, !PT ;  /* 0x0000007f03037812 */ /* 0x008fc800078ec0ff */
[----:B------:R-:W-:-:S13]  /*1e240*/  ISETP.NE.AND P0, PT, R3, RZ, PT ;  /* 0x000000ff0300720c */ /* 0x000fda0003f05270 */
        /* <DEDUP_REMOVED lines=8> */
.L_x_2969:
[----:B------:R-:W3:Y:S04]  /*1e2d0*/  LDL R4, [R1+0x2c] ;  /* 0x00002c0001047983 */ /* 0x000ee80000100800 */
[----:B------:R-:W4:Y:S04]  /*1e2e0*/  LDL R3, [R1+0x20] ;  /* 0x0000200001037983 */ /* 0x000f280000100800 */
[----:B-1----:R-:W2:Y:S01]  /*1e2f0*/  LDL.LU R2, [R1+0x1c] ;  /* 0x00001c0001027983 */ /* 0x002ea20000300800 */
        /* <DEDUP_REMOVED lines=12> */
[----:B---3--:R-:W-:Y:S02]  /*1e3c0*/  R2UR UR11, R4 ;  /* 0x00000000040b72ca */ /* 0x008fe400000e0000 */
[----:B----4-:R-:W-:Y:S02]  /*1e3d0*/  R2UR UR4, R3 ;  /* 0x00000000030472ca */ /* 0x010fe400000e0000 */
[----:B--2---:R-:W-:-:S04]  /*1e3e0*/  LOP3.LUT R2, R2, 0xfffffffe, RZ, 0xc0, !PT ;  /* 0xfffffffe02027812 */ /* 0x004fc800078ec0ff */
[----:B------:R-:W-:-:S07]  /*1e3f0*/  @P0 LOP3.LUT R2, R2, 0x1, RZ, 0xfc, !PT ;  /* 0x0000000102020812 */ /* 0x000fce00078efcff */
[----:B------:R-:W-:Y:S01]  /*1e400*/  ULEA UR11, UR11, UR4, 0x6 ;  /* 0x000000040b0b7291 */ /* 0x000fe2000f8e303f */
[----:B------:R3:W-:Y:S02]  /*1e410*/  STL [R1+0x1c], R2 ;  /* 0x00001c0201007387 */ /* 0x0007e40000100800 */
[----:B------:R-:W-:-:S06]  /*1e420*/  UMOV UR4, 0x0 ;  /* 0x0000000000047882 */ /* 0x000fcc0000000000 */
[----:B------:R3:W-:Y:S01]  /*1e430*/  UTMALDG.4D [UR8], [UR6], desc[UR4] ;  /* 0x00000408060075b4 */ /* 0x0007e20008019000 */
[----:B------:R-:W-:Y:S02]  /*1e440*/  NOP ;  /* 0x0000000000007918 */ /* 0x000fe40000000000 */
.L_x_2965:
[----:B------:R-:W1:Y:S01]  /*1e450*/  LDL.LU R3, [R1+0x40] ;  /* 0x0000400001037983 */ /* 0x000e620000300800 */
[----:B------:R-:W-:Y:S05]  /*1e460*/  WARPSYNC.ALL ;  /* 0x0000000000007948 */ /* 0x000fea0003800000 */
[----:B---3--:R-:W-:Y:S01]  /*1e470*/  ULDC.64 UR4, c[0x0][0x298] ;  /* 0x0000a60000047ab9 */ /* 0x008fe20000000a00 */
[----:B------:R-:W-:Y:S01]  /*1e480*/  BSSY B6, `(.L_x_2970) ;  /* 0x000001c000067945 */ /* 0x000fe20003800000 */
[----:B------:R-:W-:Y:S01]  /*1e490*/  BAR.SYNC.DEFER_BLOCKING 0x8, 0x100 ;  /* 0x0204000000007b1d */ /* 0x000fe20000010000 */
[----:B-1----:R-:W-:Y:S01]  /*1e4a0*/  SHF.R.S32.HI R0, RZ, 0x1f, R3 ;  /* 0x0000001fff007819 */ /* 0x002fe20000011403 */
[----:B------:R-:W-:-:S04]  /*1e4b0*/  IMAD.WIDE.U32 R4, R3, UR4, RZ ;  /* 0x0000000403047c25 */ /* 0x000fc8000f8e00ff */
        /* <DEDUP_REMOVED lines=17> */
[----:B------:R-:W-:Y:S02]  /*1e5d0*/  IMAD.U32 R10, RZ, RZ, UR8 ;  /* 0x00000008ff0a7e24 */ /* 0x000fe4000f8e00ff */
[----:B------:R-:W-:Y:S02]  /*1e5e0*/  IMAD.U32 R11, RZ, RZ, UR9 ;  /* 0x00000009ff0b7e24 */ /* 0x000fe4000f8e00ff */
[----:B------:R-:W-:Y:S02]  /*1e5f0*/  IMAD.MOV.U32 R8, RZ, RZ, 0x70 ;  /* 0x00000070ff087424 */ /* 0x000fe400078e00ff */
[----:B------:R-:W-:Y:S02]  /*1e600*/  IMAD.MOV.U32 R12, RZ, RZ, 0x1 ;  /* 0x00000001ff0c7424 */ /* 0x000fe400078e00ff */
[----:B------:R-:W-:-:S07]  /*1e610*/  IMAD.MOV.U32 R13, RZ, RZ, RZ ;  /* 0x000000ffff0d7224 */ /* 0x000fce00078e00ff */
[----:B------:R-:W-:-:S07]  /*1e620*/  LEPC R20, `(.L_x_2971) ;  /* 0x000000001014794e */ /* 0x000fce0000000000 */
[----:B01----:R-:W-:Y:S05]  /*1e630*/  CALL.ABS.NOINC R2 ;  /* 0x0000000002007343 */ /* 0x003fea0003c00000 */
.L_x_2971:
[----:B------:R-:W-:Y:S05]  /*1e640*/  BSYNC B6 ;  /* 0x0000000000067941 */ /* 0x000fea0003800000 */
.L_x_2970:
[----:B-1----:R-:W3:Y:S01]  /*1e650*/  LDL.LU R0, [R1+0x40] ;  /* 0x0000400001007983 */ /* 0x002ee20000300800 */
[----:B------:R-:W-:Y:S01]  /*1e660*/  ULDC.64 UR6, c[0x0][0xa00] ;  /* 0x0002800000067ab9 */ /* 0x000fe20000000a00 */
[----:B------:R-:W-:Y:S01]  /*1e670*/  ULDC.64 UR4, c[0x0][0x2d8] ;  /* 0x0000b60000047ab9 */ /* 0x000fe20000000a00 */
[----:B--2---:R-:W1:Y:S01]  /*1e680*/  LDC R7, c[0x0][0x448] ;  /* 0x00011200ff077b82 */ /* 0x004e620000000800 */
[----:B------:R-:W3:Y:S04]  /*1e690*/  LDL.LU.64 R2, [R1+0x48] ;  /* 0x0000480001027983 */ /* 0x000ee80000300a00 */
[----:B------:R-:W2:Y:S04]  /*1e6a0*/  LDL R5, [R1+0xc] ;  /* 0x00000c0001057983 */ /* 0x000ea80000100800 */
[----:B------:R-:W4:Y:S01]  /*1e6b0*/  LDL R12, [R1+0x28] ;  /* 0x00002800010c7983 */ /* 0x000f220000100800 */
[----:B------:R-:W-:Y:S01]  /*1e6c0*/  ISETP.NE.U32.AND P0, PT, RZ, UR6, PT ;  /* 0x00000006ff007c0c */ /* 0x000fe2000bf05070 */
[----:B------:R-:W-:-:S03]  /*1e6d0*/  ULDC UR6, c[0x0][0x2b8] ;  /* 0x0000ae0000067ab9 */ /* 0x000fc60000000800 */
[----:B------:R-:W-:Y:S01]  /*1e6e0*/  ISETP.NE.AND.EX P0, PT, RZ, UR7, PT, P0 ;  /* 0x00000007ff007c0c */ /* 0x000fe2000bf05300 */
[----:B------:R-:W0:Y:S02]  /*1e6f0*/  S2R R8, SR_TID.X ;  /* 0x0000000000087919 */ /* 0x000e240000002100 */
[----:B0-----:R-:W-:Y:S02]  /*1e700*/  IMAD.SHL.U32 R8, R8, 0x10, RZ ;  /* 0x0000001008087824 */ /* 0x001fe400078e00ff */
[----:B---3--:R-:W-:Y:S01]  /*1e710*/  IMAD.MOV.U32 R3, RZ, RZ, R0 ;  /* 0x000000ffff037224 */ /* 0x008fe200078e0000 */
[----:B--2---:R-:W-:-:S04]  /*1e720*/  SHF.R.S32.HI R0, RZ, 0x1f, R5 ;  /* 0x0000001fff007819 */ /* 0x004fc80000011405 */
[----:B------:R-:W-:Y:S02]  /*1e730*/  SEL R4, R0, RZ, !P0 ;  /* 0x000000ff00047207 */ /* 0x000fe40004000000 */
[----:B------:R-:W-:Y:S02]  /*1e740*/  SEL R0, R5, RZ, !P0 ;  /* 0x000000ff05007207 */ /* 0x000fe40004000000 */
[----:B------:R-:W0:Y:S01]  /*1e750*/  S2R R5, SR_TID.X ;  /* 0x0000000000057919 */ /* 0x000e220000002100 */
[----:B------:R-:W-:-:S04]  /*1e760*/  IMAD.WIDE.U32 R2, R16, UR4, R2 ;  /* 0x0000000410027c25 */ /* 0x000fc8000f8e0002 */
[----:B------:R-:W-:Y:S01]  /*1e770*/  IMAD R3, R16, UR5, R3 ;  /* 0x0000000510037c24 */ /* 0x000fe2000f8e0203 */
[----:B------:R-:W-:Y:S02]  /*1e780*/  ULDC.64 UR4, c[0x0][0x2e0] ;  /* 0x0000b80000047ab9 */ /* 0x000fe40000000a00 */
[----:B------:R-:W-:Y:S02]  /*1e790*/  IMAD R4, R4, UR4, RZ ;  /* 0x0000000404047c24 */ /* 0x000fe4000f8e02ff */
[----:B------:R-:W-:-:S04]  /*1e7a0*/  IMAD.WIDE.U32 R2, R0, UR4, R2 ;  /* 0x0000000400027c25 */ /* 0x000fc8000f8e0002 */
[----:B------:R-:W-:Y:S01]  /*1e7b0*/  IMAD R0, R0, UR5, R4 ;  /* 0x0000000500007c24 */ /* 0x000fe2000f8e0204 */
[----:B-1----:R-:W-:Y:S01]  /*1e7c0*/  ISETP.NE.AND P0, PT, R7, 0x1, PT ;  /* 0x000000010700780c */ /* 0x002fe20003f05270 */
[----:B------:R-:W1:Y:S01]  /*1e7d0*/  S2R R9, SR_TID.X ;  /* 0x0000000000097919 */ /* 0x000e620000002100 */
[----:B------:R-:W-:-:S11]  /*1e7e0*/  ULDC.64 UR4, c[0x0][0x2d0] ;  /* 0x0000b40000047ab9 */ /* 0x000fd60000000a00 */
[----:B------:R-:W2:Y:S01]  /*1e7f0*/  @P0 LDC R6, c[0x0][0x450] ;  /* 0x00011400ff060b82 */ /* 0x000ea20000000800 */
[----:B0-----:R-:W-:-:S04]  /*1e800*/  LOP3.LUT R5, R5, 0x7f, RZ, 0xc0, !PT ;  /* 0x0000007f05057812 */ /* 0x001fc800078ec0ff */
[----:B------:R-:W-:-:S04]  /*1e810*/  SHF.R.U32.HI R5, RZ, 0x3, R5 ;  /* 0x00000003ff057819 */ /* 0x000fc80000011605 */
[----:B------:R-:W-:Y:S02]  /*1e820*/  LOP3.LUT R8, R5, 0x70, R8, 0xf8, !PT ;  /* 0x0000007005087812 */ /* 0x000fe400078ef808 */
[----:B------:R-:W0:Y:S03]  /*1e830*/  @P0 LDC R5, c[0x0][0x44c] ;  /* 0x00011300ff050b82 */ /* 0x000e260000000800 */
[----:B----4-:R-:W-:Y:S02]  /*1e840*/  IMAD.IADD R4, R8, 0x1, R12 ;  /* 0x0000000108047824 */ /* 0x010fe400078e020c */
[----:B------:R3:W5:Y:S01]  /*1e850*/  LDL R8, [R1+0x60] ;  /* 0x0000600001087983 */ /* 0x0007620000100800 */
[----:B------:R-:W-:Y:S02]  /*1e860*/  IMAD.IADD R3, R3, 0x1, R0 ;  /* 0x0000000103037824 */ /* 0x000fe400078e0200 */
[----:B------:R-:W-:Y:S01]  /*1e870*/  IMAD.MOV.U32 R0, RZ, RZ, R4 ;  /* 0x000000ffff007224 */ /* 0x000fe200078e0004 */
[----:B------:R-:W4:Y:S01]  /*1e880*/  S2R R10, SR_TID.X ;  /* 0x00000000000a7919 */ /* 0x000f220000002100 */
[----:B0-----:R-:W-:-:S05]  /*1e890*/  @P0 IMAD.HI.U32 R5, R4, R5, RZ ;  /* 0x0000000504050227 */ /* 0x001fca00078e00ff */
[----:B--2---:R-:W-:-:S05]  /*1e8a0*/  @P0 SHF.R.U32.HI R0, RZ, R6, R5 ;  /* 0x00000006ff000219 */ /* 0x004fca0000011605 */
        /* <DEDUP_REMOVED lines=9> */
[----:B-1----:R-:W-:-:S04]  /*1e940*/  IMAD.SHL.U32 R9, R9, 0x8, RZ ;  /* 0x0000000809097824 */ /* 0x002fc800078e00ff */
        /* <DEDUP_REMOVED lines=12> */
[----:B---3--:R-:W-:Y:S08]  /*1ea10*/  BRA.DIV UR4, `(.L_x_2972) ;  /* 0x00000062041c7947 */ /* 0x008ff0000b800000 */
        /* <DEDUP_REMOVED lines=34> */
.L_x_3137:
        /* <DEDUP_REMOVED lines=10> */
.L_x_2973:
        /* <DEDUP_REMOVED lines=18> */
.L_x_3138:
[----:B------:R-:W-:Y:S05]  /*1ee00*/  BSYNC B0 ;  /* 0x0000000000007941 */ /* 0x000fea0003800000 */
.L_x_2974:
        /* <DEDUP_REMOVED lines=13> */
.L_x_3139:
[----:B------:R-:W-:Y:S05]  /*1eee0*/  BSYNC B1 ;  /* 0x0000000000017941 */ /* 0x000fea0003800000 */
.L_x_2978:
        /* <DEDUP_REMOVED lines=9> */
.L_x_2981:
[----:B------:R-:W-:Y:S05]  /*1ef80*/  BSYNC B1 ;  /* 0x0000000000017941 */ /* 0x000fea0003800000 */
.L_x_2980:
        /* <DEDUP_REMOVED lines=12> */
.L_x_2982:
        /* <DEDUP_REMOVED lines=15> */
.L_x_2983:
        /* <DEDUP_REMOVED lines=15> */
.L_x_2984:
        /* <DEDUP_REMOVED lines=15> */
.L_x_2985:
        /* <DEDUP_REMOVED lines=15> */
.L_x_2986:
        /* <DEDUP_REMOVED lines=15> */
.L_x_2987:
        /* <DEDUP_REMOVED lines=15> */
.L_x_2988:
        /* <DEDUP_REMOVED lines=15> */
.L_x_2989:
        /* <DEDUP_REMOVED lines=10> */
.L_x_2977:
[----:B------:R-:W-:Y:S05]  /*1f780*/  BSYNC B0 ;  /* 0x0000000000007941 */ /* 0x000fea0003800000 */
.L_x_2976:
        /* <DEDUP_REMOVED lines=8> */
[----:B------:R-:W4:Y:S04]  /*1f810*/  LDL.LU R7, [R1+0x58] ;  /* 0x0000580001077983 */ /* 0x000f280000300800 */
[----:B------:R-:W5:Y:S04]  /*1f820*/  LDL.LU R6, [R1+0x34] ;  /* 0x0000340001067983 */ /* 0x000f680000300800 */
[----:B------:R-:W5:Y:S01]  /*1f830*/  LDL.LU R4, [R1+0x5c] ;  /* 0x00005c0001047983 */ /* 0x000f620000300800 */
[----:B------:R-:W-:Y:S01]  /*1f840*/  BSSY B2, `(.L_x_2992) ;  /* 0x00000e9000027945 */ /* 0x000fe20003800000 */
[----:B--2---:R-:W-:-:S04]  /*1f850*/  VIADD R2, R9, 0x1 ;  /* 0x0000000109027836 */ /* 0x004fc80000000000 */
[----:B---3--:R-:W-:Y:S01]  /*1f860*/  IMAD R2, R2, R8, RZ ;  /* 0x0000000802027224 */ /* 0x008fe200078e02ff */
[----:B------:R-:W-:Y:S02]  /*1f870*/  LOP3.LUT R8, RZ, R5, RZ, 0x33, !PT ;  /* 0x00000005ff087212 */ /* 0x000fe400078e33ff */
[----:B----4-:R-:W-:Y:S02]  /*1f880*/  LOP3.LUT R3, RZ, R7, RZ, 0x33, !PT ;  /* 0x00000007ff037212 */ /* 0x010fe400078e33ff */
        /* <DEDUP_REMOVED lines=44> */
.L_x_2996:
        /* <DEDUP_REMOVED lines=8> */
.L_x_3140:
[----:B------:R-:W-:Y:S05]  /*1fbd0*/  BSYNC B3 ;  /* 0x0000000000037941 */ /* 0x000fea0003800000 */
.L_x_2997:
        /* <DEDUP_REMOVED lines=9> */
.L_x_3000:
[----:B------:R-:W-:Y:S05]  /*1fc70*/  BSYNC B3 ;  /* 0x0000000000037941 */ /* 0x000fea0003800000 */
.L_x_2999:
        /* <DEDUP_REMOVED lines=12> */
.L_x_3001:
        /* <DEDUP_REMOVED lines=13> */
.L_x_3141:
[----:B------:R-:W-:Y:S05]  /*1fe10*/  BSYNC B3 ;  /* 0x0000000000037941 */ /* 0x000fea0003800000 */
.L_x_3002:
        /* <DEDUP_REMOVED lines=11> */
.L_x_3005:
[----:B------:R-:W-:Y:S05]  /*1fed0*/  BSYNC B3 ;  /* 0x0000000000037941 */ /* 0x000fea0003800000 */
.L_x_3004:
        /* <DEDUP_REMOVED lines=9> */
.L_x_3006:
        /* <DEDUP_REMOVED lines=15> */
.L_x_3007:
        /* <DEDUP_REMOVED lines=15> */
.L_x_3008:
        /* <DEDUP_REMOVED lines=15> */
.L_x_3009:
        /* <DEDUP_REMOVED lines=15> */
.L_x_3010:
        /* <DEDUP_REMOVED lines=15> */
.L_x_3011:
        /* <DEDUP_REMOVED lines=15> */
.L_x_3012:
        /* <DEDUP_REMOVED lines=15> */
.L_x_3013:
        /* <DEDUP_REMOVED lines=10> */
.L_x_2995:
[----:B------:R-:W-:Y:S05]  /*206a0*/  BSYNC B1 ;  /* 0x0000000000017941 */ /* 0x000fea0003800000 */
.L_x_2994:
[----:B------:R-:W2:Y:S02]  /*206b0*/  LDL.LU R5, [R1+0x30] ;  /* 0x0000300001057983 */ /* 0x000ea40000300800 */
[----:B--2---:R-:W-:-:S07]  /*206c0*/  VIADD R0, R5, 0xfffffffd ;  /* 0xfffffffd05007836 */ /* 0x004fce0000000000 */
.L_x_2993:
[----:B------:R-:W-:Y:S05]  /*206d0*/  BSYNC B2 ;  /* 0x0000000000027941 */ /* 0x000fea0003800000 */
.L_x_2992:
[----:B------:R-:W-:-:S05]  /*206e0*/  VIADD R8, R8, 0xfffffffe ;  /* 0xfffffffe08087836 */ /* 0x000fca0000000000 */
[----:B------:R-:W-:-:S13]  /*206f0*/  ISETP.NE.AND P0, PT, R8, R4, PT ;  /* 0x000000040800720c */ /* 0x000fda0003f05270 */
[----:B------:R-:W-:Y:S05]  /*20700*/  @!P0 BRA `(.L_x_2991) ;  /* 0x0000001800d88947 */ /* 0x000fea0003800000 */
.L_x_3054:
        /* <DEDUP_REMOVED lines=35> */
.L_x_3016:
        /* <DEDUP_REMOVED lines=8> */
.L_x_3142:
[----:B------:R-:W-:Y:S05]  /*209c0*/  BSYNC B2 ;  /* 0x0000000000027941 */ /* 0x000fea0003800000 */
.L_x_3017:
        /* <DEDUP_REMOVED lines=9> */
.L_x_3020:
[----:B------:R-:W-:Y:S05]  /*20a60*/  BSYNC B2 ;  /* 0x0000000000027941 */ /* 0x000fea0003800000 */
.L_x_3019:
        /* <DEDUP_REMOVED lines=12> */
.L_x_3021:
        /* <DEDUP_REMOVED lines=13> */
.L_x_3143:
[----:B------:R-:W-:Y:S05]  /*20c00*/  BSYNC B2 ;  /* 0x0000000000027941 */ /* 0x000fea0003800000 */
.L_x_3022:
        /* <DEDUP_REMOVED lines=11> */
.L_x_3025:
[----:B------:R-:W-:Y:S05]  /*20cc0*/  BSYNC B2 ;  /* 0x0000000000027941 */ /* 0x000fea0003800000 */
.L_x_3024:
        /* <DEDUP_REMOVED lines=9> */
.L_x_3026:
        /* <DEDUP_REMOVED lines=15> */
.L_x_3027:
        /* <DEDUP_REMOVED lines=15> */
.L_x_3028:
        /* <DEDUP_REMOVED lines=15> */
.L_x_3029:
        /* <DEDUP_REMOVED lines=15> */
.L_x_3030:
        /* <DEDUP_REMOVED lines=15> */
.L_x_3031:
        /* <DEDUP_REMOVED lines=15> */
.L_x_3032:
        /* <DEDUP_REMOVED lines=15> */
.L_x_3033:
        /* <DEDUP_REMOVED lines=10> */
.L_x_3015:
[----:B------:R-:W-:Y:S05]  /*21490*/  BSYNC B1 ;  /* 0x0000000000017941 */ /* 0x000fea0003800000 */
.L_x_3014:
        /* <DEDUP_REMOVED lines=35> */
.L_x_3036:
        /* <DEDUP_REMOVED lines=8> */
.L_x_3144:
[----:B------:R-:W-:Y:S05]  /*21750*/  BSYNC B2 ;  /* 0x0000000000027941 */ /* 0x000fea0003800000 */
.L_x_3037:
        /* <DEDUP_REMOVED lines=9> */
.L_x_3040:
[----:B------:R-:W-:Y:S05]  /*217f0*/  BSYNC B2 ;  /* 0x0000000000027941 */ /* 0x000fea0003800000 */
.L_x_3039:
        /* <DEDUP_REMOVED lines=12> */
.L_x_3041:
        /* <DEDUP_REMOVED lines=13> */
.L_x_3145:
[----:B------:R-:W-:Y:S05]  /*21990*/  BSYNC B2 ;  /* 0x0000000000027941 */ /* 0x000fea0003800000 */
.L_x_3042:
        /* <DEDUP_REMOVED lines=11> */
.L_x_3045:
[----:B------:R-:W-:Y:S05]  /*21a50*/  BSYNC B2 ;  /* 0x0000000000027941 */ /* 0x000fea0003800000 */
.L_x_3044:
        /* <DEDUP_REMOVED lines=9> */
.L_x_3046:
        /* <DEDUP_REMOVED lines=15> */
.L_x_3047:
        /* <DEDUP_REMOVED lines=15> */
.L_x_3048:
        /* <DEDUP_REMOVED lines=15> */
.L_x_3049:
        /* <DEDUP_REMOVED lines=15> */
.L_x_3050:
        /* <DEDUP_REMOVED lines=15> */
.L_x_3051:
        /* <DEDUP_REMOVED lines=15> */
.L_x_3052:
        /* <DEDUP_REMOVED lines=15> */
.L_x_3053:
        /* <DEDUP_REMOVED lines=10> */
.L_x_3035:
[----:B------:R-:W-:Y:S05]  /*22220*/  BSYNC B1 ;  /* 0x0000000000017941 */ /* 0x000fea0003800000 */
.L_x_3034:
[----:B------:R-:W2:Y:S01]  /*22230*/  LDL R5, [R1+0x24] ;  /* 0x0000240001057983 */ /* 0x000ea20000100800 */
[----:B------:R-:W-:Y:S01]  /*22240*/  VIADD R0, R0, 0xfffffffe ;  /* 0xfffffffe00007836 */ /* 0x000fe20000000000 */
[----:B--2---:R-:W-:-:S13]  /*22250*/  ISETP.GT.AND P0, PT, R6, R5, PT ;  /* 0x000000050600720c */ /* 0x004fda0003f04270 */
[----:B------:R-:W-:Y:S05]  /*22260*/  @P0 BRA `(.L_x_3054) ;  /* 0xffffffe400280947 */ /* 0x000fea000383ffff */
.L_x_2991:
[----:B------:R-:W-:Y:S05]  /*22270*/  BSYNC B0 ;  /* 0x0000000000007941 */ /* 0x000fea0003800000 */
.L_x_2990:
        /* <DEDUP_REMOVED lines=24> */
.L_x_3056:
[----:B------:R-:W-:Y:S05]  /*22400*/  BSYNC B0 ;  /* 0x0000000000007941 */ /* 0x000fea0003800000 */
.L_x_3055:
[----:B------:R-:W-:-:S07]  /*22410*/  SEL R19, R19, RZ, P0 ;  /* 0x000000ff13137207 */ /* 0x000fce0000000000 */
.L_x_2958:
[----:B------:R-:W-:Y:S05]  /*22420*/  BSYNC B7 ;  /* 0x0000000000077941 */ /* 0x000fea0003800000 */
.L_x_2956:
[----:B--2---:R-:W2:Y:S02]  /*22430*/  LDL R0, [R1+0x1c] ;  /* 0x00001c0001007983 */ /* 0x004ea40000100800 */
        /* <DEDUP_REMOVED lines=13> */
.L_x_3057:
[----:B------:R-:W2:Y:S01]  /*22510*/  S2R R16, SR_TID.X ;  /* 0x0000000000107919 */ /* 0x000ea20000002100 */
[----:B------:R-:W-:Y:S01]  /*22520*/  UMOV UR4, 0xffffffff ;  /* 0xffffffff00047882 */ /* 0x000fe20000000000 */
[----:B--2---:R-:W-:-:S04]  /*22530*/  LOP3.LUT R16, R16, 0x1f, RZ, 0xc0, !PT ;  /* 0x0000001f10107812 */ /* 0x004fc800078ec0ff */
[----:B------:R-:W-:Y:S01]  /*22540*/  ISETP.NE.AND P0, PT, R16, 0x1f, PT ;  /* 0x0000001f1000780c */ /* 0x000fe20003f05270 */
[----:B------:R-:W-:-:S12]  /*22550*/  BRA.DIV UR4, `(.L_x_3059) ;  /* 0x0000002e04307947 */ /* 0x000fd8000b800000 */
[----:B-1----:R-:W2:Y:S01]  /*22560*/  LDL.LU R2, [R1] ;  /* 0x0000000001027983 */ /* 0x002ea20000300800 */
        /* <DEDUP_REMOVED lines=15> */
[----:B------:R-:W-:Y:S01]  /*22660*/  SHFL.IDX PT, R0, R10, 0x1, 0x1f ;  /* 0x00201f000a007f89 */ /* 0x000fe200000e0000 */
        /* <DEDUP_REMOVED lines=10> */
[----:B------:R-:W-:Y:S04]  /*22710*/  SHFL.IDX PT, R5, R10, RZ, 0x1f ;  /* 0x00001fff0a057589 */ /* 0x000fe800000e0000 */
        /* <DEDUP_REMOVED lines=13> */
.L_x_3155:
[----:B------:R-:W-:Y:S02]  /*227f0*/  ULDC UR4, c[0x0][0xc38] ;  /* 0x00030e0000047ab9 */ /* 0x000fe40000000800 */
[----:B------:R-:W-:-:S04]  /*22800*/  IMAD.U32 R2, RZ, RZ, UR4 ;  /* 0x00000004ff027e24 */ /* 0x000fc8000f8e00ff */
[----:B-1----:R-:W-:-:S04]  /*22810*/  IMAD R9, R9, R2, RZ ;  /* 0x0000000209097224 */ /* 0x002fc800078e02ff */
[----:B------:R-:W-:-:S05]  /*22820*/  IMAD.IADD R0, R0, 0x1, R9 ;  /* 0x0000000100007824 */ /* 0x000fca00078e0209 */
[----:B------:R-:W-:-:S13]  /*22830*/  ISETP.GT.AND P6, PT, R0, R5, PT ;  /* 0x000000050000720c */ /* 0x000fda0003fc4270 */
[----:B------:R-:W-:Y:S05]  /*22840*/  @P6 BRA `(.L_x_3060) ;  /* 0x0000000000ac6947 */ /* 0x000fea0003800000 */
.L_x_3063:
        /* <DEDUP_REMOVED lines=37> */
.L_x_3163:
[----:B------:R-:W-:Y:S02]  /*22aa0*/  ULDC UR4, c[0x0][0xc38] ;  /* 0x00030e0000047ab9 */ /* 0x000fe40000000800 */
[----:B------:R-:W-:-:S04]  /*22ab0*/  IMAD.U32 R2, RZ, RZ, UR4 ;  /* 0x00000004ff027e24 */ /* 0x000fc8000f8e00ff */
[----:B-1----:R-:W-:-:S04]  /*22ac0*/  IMAD R9, R9, R2, RZ ;  /* 0x0000000209097224 */ /* 0x002fc800078e02ff */
[----:B------:R-:W-:-:S05]  /*22ad0*/  IMAD.IADD R0, R9, 0x1, R0 ;  /* 0x0000000109007824 */ /* 0x000fca00078e0200 */
[----:B------:R-:W-:-:S13]  /*22ae0*/  ISETP.GT.AND P6, PT, R0, R5, PT ;  /* 0x000000050000720c */ /* 0x000fda0003fc4270 */
[----:B------:R-:W-:Y:S05]  /*22af0*/  @!P6 BRA `(.L_x_3063) ;  /* 0xfffffffc0054e947 */ /* 0x000fea000383ffff */
.L_x_3060:
        /* <DEDUP_REMOVED lines=8> */
[----:B-1----:R1:W3:Y:S04]  /*22b80*/  SHFL.IDX PT, R4, R4, R7, 0x1f ;  /* 0x00001f0704047589 */ /* 0x0022e800000e0000 */
[----:B------:R1:W4:Y:S01]  /*22b90*/  SHFL.IDX PT, R6, R6, R7, 0x1f ;  /* 0x00001f0706067589 */ /* 0x00032200000e0000 */
[----:B--2---:R-:W-:-:S05]  /*22ba0*/  IMAD.IADD R10, R7, 0x1, R10 ;  /* 0x00000001070a7824 */ /* 0x004fca00078e020a */
[----:B---34-:R1:W-:Y:S02]  /*22bb0*/  STL [R1+0xc], R10 ;  /* 0x00000c0a01007387 */ /* 0x0183e40000100800 */
.L_x_3168:
[----:B------:R-:W-:-:S13]  /*22bc0*/  ISETP.NE.AND P0, PT, R0, RZ, PT ;  /* 0x000000ff0000720c */ /* 0x000fda0003f05270 */
[----:B------:R-:W-:Y:S05]  /*22bd0*/  @!P0 BRA `(.L_x_3065) ;  /* 0x0000000000108947 */ /* 0x000fea0003800000 */
[----:B------:R-:W-:Y:S01]  /*22be0*/  UMOV UR4, 0xffffffff ;  /* 0xffffffff00047882 */ /* 0x000fe20000000000 */
[----:B-1----:R-:W-:Y:S02]  /*22bf0*/  VIADD R7, R7, 0xffffffff ;  /* 0xffffffff07077836 */ /* 0x002fe40000000000 */
[----:B------:R-:W-:Y:S05]  /*22c00*/  BRA.DIV UR4, `(.L_x_3066) ;  /* 0x0000003204247947 */ /* 0x000fea000b800000 */
[----:B------:R3:W4:Y:S02]  /*22c10*/  SHFL.IDX PT, R8, R3, R7, 0x1f ;  /* 0x00001f0703087589 */ /* 0x00072400000e0000 */
.L_x_3065:
[----:B------:R-:W-:Y:S01]  /*22c20*/  ISETP.NE.AND P0, PT, R6, 0x1, PT ;  /* 0x000000010600780c */ /* 0x000fe20003f05270 */
[----:B----4-:R-:W-:-:S05]  /*22c30*/  IMAD R0, R8, R2, R9 ;  /* 0x0000000208007224 */ /* 0x010fca00078e0209 */
[----:B------:R4:W-:Y:S02]  /*22c40*/  STL [R1], R0 ;  /* 0x0000000001007387 */ /* 0x0009e40000100800 */
[----:B----4-:R-:W-:-:S05]  /*22c50*/  IMAD.IADD R0, R5, 0x1, -R0 ;  /* 0x0000000105007824 */ /* 0x010fca00078e0a00 */
[----:B------:R-:W-:Y:S05]  /*22c60*/  @!P0 BRA `(.L_x_3067) ;  /* 0x0000000000e48947 */ /* 0x000fea0003800000 */
[----:B------:R-:W-:-:S04]  /*22c70*/  IABS R5, R4 ;  /* 0x0000000400057213 */ /* 0x000fc80000000000 */
[----:B-1-3--:R-:W1:Y:S08]  /*22c80*/  I2F.RP R7, R5 ;  /* 0x0000000500077306 */ /* 0x00ae700000209400 */
[----:B-1----:R-:W1:Y:S02]  /*22c90*/  MUFU.RCP R7, R7 ;  /* 0x0000000700077308 */ /* 0x002e640000001000 */
[----:B-1----:R-:W-:-:S06]  /*22ca0*/  VIADD R9, R7, 0xffffffe ;  /* 0x0ffffffe07097836 */ /* 0x002fcc0000000000 */
[----:B0-----:R-:W0:Y:S02]  /*22cb0*/  F2I.FTZ.U32.TRUNC.NTZ R3, R9 ;  /* 0x0000000900037305 */ /* 0x001e24000021f000 */
        /* <DEDUP_REMOVED lines=39> */
[----:B------:R-:W-:-:S04]  /*22f30*/  IMAD.MOV R2, RZ, RZ, -R3 ;  /* 0x000000ffff027224 */ /* 0x000fc800078e0a03 */
[----:B------:R-:W-:Y:S01]  /*22f40*/  IMAD R0, R4, R2, R0 ;  /* 0x0000000204007224 */ /* 0x000fe200078e0200 */
[----:B------:R-:W-:-:S04]  /*22f50*/  LOP3.LUT R2, R3, R6, RZ, 0x3c, !PT ;  /* 0x0000000603027212 */ /* 0x000fc800078e3cff */
[----:B------:R-:W-:-:S03]  /*22f60*/  ISETP.GE.AND P2, PT, R2, RZ, PT ;  /* 0x000000ff0200720c */ /* 0x000fc60003f46270 */
[----:B------:R-:W-:-:S10]  /*22f70*/  @P0 VIADD R7, R7, 0x1 ;  /* 0x0000000107070836 */ /* 0x000fd40000000000 */
        /* <DEDUP_REMOVED lines=8> */
.L_x_3067:
[----:B0--3--:R-:W3:Y:S01]  /*23000*/  LDL R3, [R1+0xc] ;  /* 0x00000c0001037983 */ /* 0x009ee20000100800 */
[----:B-1----:R-:W3:Y:S02]  /*23010*/  LDC.64 R6, c[0x0][0xc90] ;  /* 0x00032400ff067b82 */ /* 0x002ee40000000a00 */
[----:B---3--:R-:W-:-:S05]  /*23020*/  IMAD.WIDE R6, R3, 0x4, R6 ;  /* 0x0000000403067825 */ /* 0x008fca00078e0206 */
[----:B------:R-:W3:Y:S02]  /*23030*/  LDG.E R3, desc[UR42][R6.64] ;  /* 0x0000002a06037981 */ /* 0x000ee4000c1e1900 */
[----:B---3--:R-:W-:-:S05]  /*23040*/  IMAD R5, R4, R3, RZ ;  /* 0x0000000304057224 */ /* 0x008fca00078e02ff */
        /* <DEDUP_REMOVED lines=34> */
[----:B------:R0:W1:Y:S02]  /*23270*/  F2I.FTZ.U32.TRUNC.NTZ R3, R2 ;  /* 0x0000000200037305 */ /* 0x000064000021f000 */
[----:B0-----:R-:W-:Y:S02]  /*23280*/  IMAD.MOV.U32 R2, RZ, RZ, RZ ;  /* 0x000000ffff027224 */ /* 0x001fe400078e00ff */
[----:B-1----:R-:W-:-:S04]  /*23290*/  IMAD.MOV R0, RZ, RZ, -R3 ;  /* 0x000000ffff007224 */ /* 0x002fc800078e0a03 */
[----:B------:R-:W-:-:S04]  /*232a0*/  IMAD R0, R0, R9, RZ ;  /* 0x0000000900007224 */ /* 0x000fc800078e02ff */
        /* <DEDUP_REMOVED lines=13> */
[----:B------:R-:W-:-:S04]  /*23380*/  @P0 VIADD R2, R2, 0x1 ;  /* 0x0000000102020836 */ /* 0x000fc80000000000 */
[----:B------:R-:W-:-:S04]  /*23390*/  IMAD.MOV.U32 R0, RZ, RZ, R2 ;  /* 0x000000ffff007224 */ /* 0x000fc800078e0002 */
[----:B------:R-:W-:Y:S01]  /*233a0*/  @!P2 IMAD.MOV R0, RZ, RZ, -R0 ;  /* 0x000000ffff00a224 */ /* 0x000fe200078e0a00 */
[----:B------:R-:W-:Y:S01]  /*233b0*/  @!P1 LOP3.LUT R0, RZ, R8, RZ, 0x33, !PT ;  /* 0x00000008ff009212 */ /* 0x000fe200078e33ff */
[----:B------:R-:W-:-:S04]  /*233c0*/  IMAD.MOV R8, RZ, RZ, -R8 ;  /* 0x000000ffff087224 */ /* 0x000fc800078e0a08 */
[----:B------:R-:W-:-:S05]  /*233d0*/  IMAD R2, R0, R8, R7 ;  /* 0x0000000800027224 */ /* 0x000fca00078e0207 */
[----:B------:R0:W-:Y:S02]  /*233e0*/  STL [R1+0x8], R2 ;  /* 0x0000080201007387 */ /* 0x0001e40000100800 */
.L_x_3068:
[----:B------:R-:W-:-:S05]  /*233f0*/  LOP3.LUT R3, RZ, R0, RZ, 0x33, !PT ;  /* 0x00000000ff037212 */ /* 0x000fca00078e33ff */
[----:B------:R-:W-:-:S05]  /*23400*/  IMAD.IADD R0, R4, 0x1, R3 ;  /* 0x0000000104007824 */ /* 0x000fca00078e0203 */
[----:B------:R3:W-:Y:S01]  /*23410*/  STL [R1+0x4], R0 ;  /* 0x0000040001007387 */ /* 0x0007e20000100800 */
[----:B------:R-:W-:Y:S05]  /*23420*/  BRA `(.L_x_3069) ;  /* 0x0000000000287947 */ /* 0x000fea0003800000 */
.L_x_3061:
        /* <DEDUP_REMOVED lines=10> */
.L_x_3069:
[----:B0-----:R-:W4:Y:S04]  /*234d0*/  LDL R3, [R1+0x8] ;  /* 0x0000080001037983 */ /* 0x001f280000100800 */
[----:B-1----:R-:W5:Y:S04]  /*234e0*/  LDL R2, [R1+0xc] ;  /* 0x00000c0001027983 */ /* 0x002f680000100800 */
[----:B------:R-:W2:Y:S04]  /*234f0*/  LDL R5, [R1+0x4] ;  /* 0x0000040001057983 */ /* 0x000ea80000100800 */
[----:B------:R-:W2:Y:S01]  /*23500*/  LDL R4, [R1] ;  /* 0x0000000001047983 */ /* 0x000ea20000100800 */
[----:B---3--:R-:W0:Y:S01]  /*23510*/  S2R R0, SR_TID.X ;  /* 0x0000000000007919 */ /* 0x008e220000002100 */
[----:B------:R-:W-:Y:S05]  /*23520*/  WARPSYNC.ALL ;  /* 0x0000000000007948 */ /* 0x000fea0003800000 */
[----:B0-----:R-:W-:Y:S01]  /*23530*/  LOP3.LUT R0, R0, 0x1f, RZ, 0xc0, !PT ;  /* 0x0000001f00007812 */ /* 0x001fe200078ec0ff */
[----:B------:R-:W-:Y:S03]  /*23540*/  BAR.SYNC.DEFER_BLOCKING 0x4, 0x180 ;  /* 0x0106000000007b1d */ /* 0x000fe60000010000 */
[----:B------:R-:W-:-:S13]  /*23550*/  ISETP.NE.AND P0, PT, R0, RZ, PT ;  /* 0x000000ff0000720c */ /* 0x000fda0003f05270 */
[----:B------:R-:W-:Y:S01]  /*23560*/  @!P0 MOV R0, 0x400 ;  /* 0x0000040000008802 */ /* 0x000fe20000000f00 */
[----:B----4-:R-:W-:Y:S02]  /*23570*/  IMAD.MOV.U32 R6, RZ, RZ, R3 ;  /* 0x000000ffff067224 */ /* 0x010fe400078e0003 */
[----:B------:R-:W0:Y:S01]  /*23580*/  @!P0 S2R R3, SR_CgaCtaId ;  /* 0x0000000000038919 */ /* 0x000e220000008800 */
[----:B-----5:R-:W-:Y:S01]  /*23590*/  IMAD.MOV.U32 R7, RZ, RZ, R2 ;  /* 0x000000ffff077224 */ /* 0x020fe200078e0002 */
[----:B0-----:R-:W-:-:S05]  /*235a0*/  @!P0 LEA R18, R3, R0, 0x18 ;  /* 0x0000000003128211 */ /* 0x001fca00078ec0ff */
[----:B--2---:R0:W-:Y:S01]  /*235b0*/  @!P0 STS.128 [R18+0x28cd0], R4 ;  /* 0x028cd00412008388 */ /* 0x0041e20000000c00 */
[----:B------:R-:W-:Y:S06]  /*235c0*/  BAR.ARV 0x5, 0x180 ;  /* 0x0146000000007b1d */ /* 0x000fec0000002000 */
.L_x_3058:
[----:B------:R-:W2:Y:S01]  /*235d0*/  LDL R0, [R1+0xc] ;  /* 0x00000c0001007983 */ /* 0x000ea20000100800 */
[----:B------:R-:W-:Y:S02]  /*235e0*/  ULDC UR4, c[0x0][0xc3c] ;  /* 0x00030f0000047ab9 */ /* 0x000fe40000000800 */
[----:B--2---:R-:W-:-:S13]  /*235f0*/  ISETP.GE.AND P0, PT, R0, UR4, PT ;  /* 0x0000000400007c0c */ /* 0x004fda000bf06270 */
[----:B------:R-:W-:Y:S05]  /*23600*/  @!P0 BRA `(.L_x_3070) ;  /* 0xffffff7400208947 */ /* 0x000fea000383ffff */
[----:B------:R-:W-:Y:S05]  /*23610*/  BSYNC B8 ;  /* 0x0000000000087941 */ /* 0x000fea0003800000 */
.L_x_2886:
        /* <DEDUP_REMOVED lines=12> */
.L_x_3171:
[----:B------:R-:W-:Y:S05]  /*236e0*/  BSYNC B0 ;  /* 0x0000000000007941 */ /* 0x000fea0003800000 */
.L_x_3071:
[----:B------:R-:W-:-:S03]  /*236f0*/  UMOV UR4, 0xffffffff ;  /* 0xffffffff00047882 */ /* 0x000fc60000000000 */
[----:B------:R-:W-:Y:S05]  /*23700*/  BRA.DIV UR4, `(.L_x_3073) ;  /* 0x0000002604a47947 */ /* 0x000fea000b800000 */
[----:B------:R-:W1:Y:S02]  /*23710*/  S2R R2, SR_TID.X ;  /* 0x0000000000027919 */ /* 0x000e640000002100 */
[----:B-1----:R-:W-:-:S04]  /*23720*/  SHF.R.U32.HI R2, RZ, 0x5, R2 ;  /* 0x00000005ff027819 */ /* 0x002fc80000011602 */
[----:B------:R-:W-:-:S05]  /*23730*/  LOP3.LUT R2, R2, 0x3, RZ, 0xc0, !PT ;  /* 0x0000000302027812 */ /* 0x000fca00078ec0ff */
[----:B------:R1:W2:Y:S02]  /*23740*/  SHFL.IDX PT, R14, R2, RZ, 0x1f ;  /* 0x00001fff020e7589 */ /* 0x0002a400000e0000 */
.L_x_3174:
[----:B--2---:R-:W-:-:S13]  /*23750*/  ISETP.NE.AND P0, PT, R14, RZ, PT ;  /* 0x000000ff0e00720c */ /* 0x004fda0003f05270 */
[----:B------:R-:W-:Y:S05]  /*23760*/  @P0 BRA `(.L_x_2658) ;  /* 0x00000000008c0947 */ /* 0x000fea0003800000 */
[----:B------:R-:W-:-:S03]  /*23770*/  UMOV UR4, 0xffffffff ;  /* 0xffffffff00047882 */ /* 0x000fc60000000000 */
[----:B------:R-:W-:Y:S05]  /*23780*/  BRA.DIV UR4, `(.L_x_3074) ;  /* 0x0000002604b87947 */ /* 0x000fea000b800000 */
[----:B------:R-:W-:-:S13]  /*23790*/  ELECT P6, URZ, PT ;  /* 0x00000000003f782f */ /* 0x000fda00038c0000 */
.L_x_3177:
[----:B------:R-:W-:Y:S05]  /*237a0*/  @!P6 BRA `(.L_x_2658) ;  /* 0x00000000007ce947 */ /* 0x000fea0003800000 */
[----:B------:R-:W-:-:S06]  /*237b0*/  ULOP3.LUT UR4, UR36, 0x2, URZ, 0xfc, !UPT ;  /* 0x0000000224047892 */ /* 0x000fcc000f8efc3f */
[----:B-1----:R-:W-:-:S05]  /*237c0*/  IMAD.U32 R2, RZ, RZ, UR4 ;  /* 0x00000004ff027e24 */ /* 0x002fca000f8e00ff */
[----:B------:R-:W-:-:S13]  /*237d0*/  ISETP.NE.AND P2, PT, R2, 0x3, PT ;  /* 0x000000030200780c */ /* 0x000fda0003f45270 */
[----:B------:R-:W-:Y:S05]  /*237e0*/  @!P2 BRA `(.L_x_3075) ;  /* 0x000000000004a947 */ /* 0x000fea0003800000 */
[----:B------:R-:W-:Y:S01]  /*237f0*/  BPT.TRAP 0x1 ;  /* 0x000000040000795c */ /* 0x000fe20000300000 */
.L_x_3075:
        /* <DEDUP_REMOVED lines=13> */
.L_x_3178:
[----:B------:R-:W1:Y:S02]  /*238d0*/  SYNCS.PHASECHK.TRANS64.TRYWAIT P0, [R7+URZ], R2 ;  /* 0x00000002070075a7 */ /* 0x000e64000800017f */
[----:B-1----:R-:W-:Y:S05]  /*238e0*/  @!P0 BRA `(.L_x_3077) ;  /* 0x0000002400948947 */ /* 0x002fea0003800000 */
.L_x_3179:
[----:B------:R-:W-:Y:S05]  /*238f0*/  @!P2 BRA `(.L_x_3078) ;  /* 0x000000000004a947 */ /* 0x000fea0003800000 */
[----:B------:R-:W-:Y:S01]  /*23900*/  BPT.TRAP 0x1 ;  /* 0x000000040000795c */ /* 0x000fe20000300000 */
.L_x_3078:
[----:B------:R-:W-:-:S04]  /*23910*/  VIADD R0, R0, 0x28c60 ;  /* 0x00028c6000007836 */ /* 0x000fc80000000000 */
[----:B------:R-:W-:-:S04]  /*23920*/  IMAD R4, R19, 0x8, R0 ;  /* 0x0000000813047824 */ /* 0x000fc800078e0200 */
[----:B------:R-:W2:Y:S02]  /*23930*/  SYNCS.PHASECHK.TRANS64.TRYWAIT P0, [R4+URZ], R5 ;  /* 0x00000005040075a7 */ /* 0x000ea4000800017f */
[----:B--2---:R-:W-:Y:S05]  /*23940*/  @!P0 BRA `(.L_x_3079) ;  /* 0x0000002400908947 */ /* 0x004fea0003800000 */
.L_x_3180:
[----:B------:R-:W-:-:S07]  /*23950*/  IMAD R3, R3, 0x8, R0 ;  /* 0x0000000803037824 */ /* 0x000fce00078e0200 */
.L_x_3080:
[----:B----4-:R4:W0:Y:S02]  /*23960*/  SYNCS.PHASECHK.TRANS64.TRYWAIT P0, [R3+URZ], R2 ;  /* 0x00000002030075a7 */ /* 0x010824000800017f */
[----:B0-----:R-:W-:Y:S05]  /*23970*/  @!P0 NANOSLEEP.SYNCS 0x989680 ;  /* 0x009896800000895d */ /* 0x001fea0003900000 */
[----:B------:R-:W0:Y:S02]  /*23980*/  @!P0 SYNCS.PHASECHK.TRANS64 P0, [R3+URZ], R2 ;  /* 0x00000002030085a7 */ /* 0x000e24000800007f */
[----:B0-----:R-:W-:Y:S05]  /*23990*/  @!P0 BRA `(.L_x_3080) ;  /* 0xfffffffc00f08947 */ /* 0x001fea000383ffff */
.L_x_2658:
[----:B------:R-:W-:Y:S05]  /*239a0*/  BSYNC B9 ;  /* 0x0000000000097941 */ /* 0x000fea0003800000 */
.L_x_2655:
[----:B------:R-:W-:Y:S05]  /*239b0*/  EXIT ;  /* 0x000000000000794d */ /* 0x000fea0003800000 */
.L_x_2684:
[----:B0-----:R0:W1:Y:S02]  /*239c0*/  SYNCS.PHASECHK.TRANS64.TRYWAIT P5, [R74+URZ+0x28c90], R77 ;  /* 0x028c904d4a0075a7 */ /* 0x00106400080a017f */
[----:B-1----:R-:W-:Y:S05]  /*239d0*/  @!P5 NANOSLEEP.SYNCS 0x989680 ;  /* 0x009896800000d95d */ /* 0x002fea0003900000 */
[----:B------:R-:W1:Y:S02]  /*239e0*/  @!P5 SYNCS.PHASECHK.TRANS64 P5, [R74+URZ+0x28c90], R77 ;  /* 0x028c904d4a00d5a7 */ /* 0x000e6400080a007f */
[----:B-1----:R-:W-:Y:S05]  /*239f0*/  @!P5 BRA `(.L_x_2684) ;  /* 0xfffffffc00f0d947 */ /* 0x002fea000383ffff */
[----:B------:R-:W-:Y:S05]  /*23a00*/  BRA `(.L_x_3081) ;  /* 0xfffffdf400907947 */ /* 0x000fea000383ffff */
.L_x_2694:
[----:B0-----:R0:W1:Y:S02]  /*23a10*/  SYNCS.PHASECHK.TRANS64.TRYWAIT P5, [R74+URZ+0x28c90], R77 ;  /* 0x028c904d4a0075a7 */ /* 0x00106400080a017f */
[----:B-1----:R-:W-:Y:S05]  /*23a20*/  @!P5 NANOSLEEP.SYNCS 0x989680 ;  /* 0x009896800000d95d */ /* 0x002fea0003900000 */
[----:B------:R-:W1:Y:S02]  /*23a30*/  @!P5 SYNCS.PHASECHK.TRANS64 P5, [R74+URZ+0x28c90], R77 ;  /* 0x028c904d4a00d5a7 */ /* 0x000e6400080a007f */
[----:B-1----:R-:W-:Y:S05]  /*23a40*/  @!P5 BRA `(.L_x_2694) ;  /* 0xfffffffc00f0d947 */ /* 0x002fea000383ffff */
[----:B------:R-:W-:Y:S05]  /*23a50*/  BRA `(.L_x_3082) ;  /* 0xfffffdfc00e07947 */ /* 0x000fea000383ffff */
.L_x_2699:
[----:B0-----:R0:W1:Y:S02]  /*23a60*/  SYNCS.PHASECHK.TRANS64.TRYWAIT P5, [R74+URZ+0x28c90], R77 ;  /* 0x028c904d4a0075a7 */ /* 0x00106400080a017f */
[----:B-1----:R-:W-:Y:S05]  /*23a70*/  @!P5 NANOSLEEP.SYNCS 0x989680 ;  /* 0x009896800000d95d */ /* 0x002fea0003900000 */
[----:B------:R-:W1:Y:S02]  /*23a80*/  @!P5 SYNCS.PHASECHK.TRANS64 P5, [R74+URZ+0x28c90], R77 ;  /* 0x028c904d4a00d5a7 */ /* 0x000e6400080a007f */
[----:B-1----:R-:W-:Y:S05]  /*23a90*/  @!P5 BRA `(.L_x_2699) ;  /* 0xfffffffc00f0d947 */ /* 0x002fea000383ffff */
[----:B------:R-:W-:Y:S05]  /*23aa0*/  BRA `(.L_x_3083) ;  /* 0xfffffe0400fc7947 */ /* 0x000fea000383ffff */
.L_x_2703:
[----:B------:R0:W0:Y:S02]  /*23ab0*/  SYNCS.PHASECHK.TRANS64.TRYWAIT P5, [R74+URZ+0x28cb0], R77 ;  /* 0x028cb04d4a0075a7 */ /* 0x00002400080a017f */
[----:B0-----:R-:W-:Y:S05]  /*23ac0*/  @!P5 NANOSLEEP.SYNCS 0x989680 ;  /* 0x009896800000d95d */ /* 0x001fea0003900000 */
[----:B------:R-:W0:Y:S02]  /*23ad0*/  @!P5 SYNCS.PHASECHK.TRANS64 P5, [R74+URZ+0x28cb0], R77 ;  /* 0x028cb04d4a00d5a7 */ /* 0x000e2400080a007f */
[----:B0-----:R-:W-:Y:S05]  /*23ae0*/  @!P5 BRA `(.L_x_2703) ;  /* 0xfffffffc00f0d947 */ /* 0x001fea000383ffff */
[----:B------:R-:W-:Y:S05]  /*23af0*/  BRA `(.L_x_3084) ;  /* 0xfffffe0800787947 */ /* 0x000fea000383ffff */
.L_x_2724:
[----:B0-----:R0:W1:Y:S02]  /*23b00*/  SYNCS.PHASECHK.TRANS64.TRYWAIT P1, [R9+URZ+0x28c50], R10 ;  /* 0x028c500a090075a7 */ /* 0x001064000802017f */
[----:B-1----:R-:W-:Y:S05]  /*23b10*/  @!P1 NANOSLEEP.SYNCS 0x989680 ;  /* 0x009896800000995d */ /* 0x002fea0003900000 */
[----:B------:R-:W1:Y:S02]  /*23b20*/  @!P1 SYNCS.PHASECHK.TRANS64 P1, [R9+URZ+0x28c50], R10 ;  /* 0x028c500a090095a7 */ /* 0x000e64000802007f */
[----:B-1----:R-:W-:Y:S05]  /*23b30*/  @!P1 BRA `(.L_x_2724) ;  /* 0xfffffffc00f09947 */ /* 0x002fea000383ffff */
[----:B------:R-:W-:Y:S05]  /*23b40*/  BRA `(.L_x_3085) ;  /* 0xfffffe1c00307947 */ /* 0x000fea000383ffff */
.L_x_2731:
[----:B-1----:R1:W2:Y:S02]  /*23b50*/  SYNCS.PHASECHK.TRANS64.TRYWAIT P2, [R21+URZ+0x28c50], R8 ;  /* 0x028c5008150075a7 */ /* 0x0022a4000804017f */
[----:B--2---:R-:W-:Y:S05]  /*23b60*/  @!P2 NANOSLEEP.SYNCS 0x989680 ;  /* 0x009896800000a95d */ /* 0x004fea0003900000 */
[----:B------:R-:W2:Y:S02]  /*23b70*/  @!P2 SYNCS.PHASECHK.TRANS64 P2, [R21+URZ+0x28c50], R8 ;  /* 0x028c50081500a5a7 */ /* 0x000ea4000804007f */
[----:B--2---:R-:W-:Y:S05]  /*23b80*/  @!P2 BRA `(.L_x_2731) ;  /* 0xfffffffc00f0a947 */ /* 0x004fea000383ffff */
[----:B------:R-:W-:Y:S05]  /*23b90*/  BRA `(.L_x_2730) ;  /* 0xfffffe2800607947 */ /* 0x000fea000383ffff */
.L_x_2754:
        /* <DEDUP_REMOVED lines=8> */
.L_x_3087:
[----:B------:R-:W-:Y:S05]  /*23c20*/  BSYNC B1 ;  /* 0x0000000000017941 */ /* 0x000fea0003800000 */
.L_x_3086:
        /* <DEDUP_REMOVED lines=8> */
.L_x_3088:
[----:B------:R-:W-:Y:S02]  /*23cb0*/  IMAD.MOV.U32 R13, RZ, RZ, R7 ;  /* 0x000000ffff0d7224 */ /* 0x000fe400078e0007 */
[----:B------:R-:W-:-:S07]  /*23cc0*/  IMAD.MOV.U32 R0, RZ, RZ, R14 ;  /* 0x000000ffff007224 */ /* 0x000fce00078e000e */
[----:B------:R-:W-:Y:S05]  /*23cd0*/  WARPSYNC.COLLECTIVE R15, `(.L_x_3089) ;  /* 0x000000000f087348 */ /* 0x000fea0003c00000 */
[----:B------:R0:W1:Y:S02]  /*23ce0*/  SHFL.IDX P6, R14, R13, R12, R11 ;  /* 0x0000000c0d0e7389 */ /* 0x00006400000c000b */
[----:B01----:R-:W-:Y:S01]  /*23cf0*/  ENDCOLLECTIVE ;  /* 0x000000000000791b */ /* 0x003fe20003800000 */
.L_x_3089:
[----:B------:R-:W-:Y:S02]  /*23d00*/  IMAD.MOV.U32 R13, RZ, RZ, R30 ;  /* 0x000000ffff0d7224 */ /* 0x000fe400078e001e */
[----:B------:R-:W-:-:S07]  /*23d10*/  IMAD.MOV.U32 R5, RZ, RZ, R14 ;  /* 0x000000ffff057224 */ /* 0x000fce00078e000e */
[----:B------:R-:W-:Y:S05]  /*23d20*/  WARPSYNC.COLLECTIVE R15, `(.L_x_3090) ;  /* 0x000000000f087348 */ /* 0x000fea0003c00000 */
[----:B------:R0:W1:Y:S02]  /*23d30*/  SHFL.IDX P6, R14, R13, R12, R11 ;  /* 0x0000000c0d0e7389 */ /* 0x00006400000c000b */
[----:B01----:R-:W-:Y:S01]  /*23d40*/  ENDCOLLECTIVE ;  /* 0x000000000000791b */ /* 0x003fe20003800000 */
.L_x_3090:
[----:B------:R-:W-:Y:S05]  /*23d50*/  BRA `(.L_x_3091) ;  /* 0xfffffe4400947947 */ /* 0x000fea000383ffff */
.L_x_2757:
[----:B------:R-:W-:Y:S01]  /*23d60*/  BSSY B1, `(.L_x_3092) ;  /* 0x0000008000017945 */ /* 0x000fe20003800000 */
[----:B------:R-:W-:Y:S02]  /*23d70*/  IMAD.MOV.U32 R13, RZ, RZ, R6 ;  /* 0x000000ffff0d7224 */ /* 0x000fe400078e0006 */
[----:B------:R-:W-:Y:S02]  /*23d80*/  IMAD.MOV.U32 R12, RZ, RZ, 0x1 ;  /* 0x00000001ff0c7424 */ /* 0x000fe400078e00ff */
[----:B------:R-:W-:Y:S02]  /*23d90*/  IMAD.MOV.U32 R11, RZ, RZ, 0x1c1f ;  /* 0x00001c1fff0b7424 */ /* 0x000fe400078e00ff */
[----:B------:R-:W-:-:S07]  /*23da0*/  IMAD.MOV.U32 R15, RZ, RZ, -0x1 ;  /* 0xffffffffff0f7424 */ /* 0x000fce00078e00ff */
[----:B0---4-:R-:W-:Y:S05]  /*23db0*/  WARPSYNC.COLLECTIVE R15, `(.L_x_3093) ;  /* 0x000000000f087348 */ /* 0x011fea0003c00000 */
[----:B----4-:R1:W2:Y:S02]  /*23dc0*/  SHFL.IDX P6, R14, R13, R12, R11 ;  /* 0x0000000c0d0e7389 */ /* 0x0102a400000c000b */
[----:B012---:R-:W-:Y:S01]  /*23dd0*/  ENDCOLLECTIVE ;  /* 0x000000000000791b */ /* 0x007fe20003800000 */
.L_x_3093:
[----:B------:R-:W-:Y:S05]  /*23de0*/  BSYNC B1 ;  /* 0x0000000000017941 */ /* 0x000fea0003800000 */
.L_x_3092:
[----:B------:R-:W-:Y:S02]  /*23df0*/  IMAD.MOV.U32 R13, RZ, RZ, R4 ;  /* 0x000000ffff0d7224 */ /* 0x000fe400078e0004 */
[----:B------:R-:W-:Y:S02]  /*23e00*/  IMAD.MOV.U32 R12, RZ, RZ, 0x1 ;  /* 0x00000001ff0c7424 */ /* 0x000fe400078e00ff */
[----:B------:R-:W-:Y:S02]  /*23e10*/  IMAD.MOV.U32 R11, RZ, RZ, 0x1c1f ;  /* 0x00001c1fff0b7424 */ /* 0x000fe400078e00ff */
[----:B------:R-:W-:Y:S02]  /*23e20*/  IMAD.MOV.U32 R15, RZ, RZ, -0x1 ;  /* 0xffffffffff0f7424 */ /* 0x000fe400078e00ff */
[----:B------:R-:W-:-:S07]  /*23e30*/  IMAD.MOV.U32 R3, RZ, RZ, R14 ;  /* 0x000000ffff037224 */ /* 0x000fce00078e000e */
[----:B------:R-:W-:Y:S05]  /*23e40*/  WARPSYNC.COLLECTIVE R15, `(.L_x_3094) ;  /* 0x000000000f087348 */ /* 0x000fea0003c00000 */
[----:B------:R0:W1:Y:S02]  /*23e50*/  SHFL.IDX P6, R14, R13, R12, R11 ;  /* 0x0000000c0d0e7389 */ /* 0x00006400000c000b */
[----:B01----:R-:W-:Y:S01]  /*23e60*/  ENDCOLLECTIVE ;  /* 0x000000000000791b */ /* 0x003fe20003800000 */
.L_x_3094:
[----:B------:R-:W-:Y:S02]  /*23e70*/  IMAD.MOV.U32 R13, RZ, RZ, R7 ;  /* 0x000000ffff0d7224 */ /* 0x000fe400078e0007 */
[----:B------:R-:W-:-:S07]  /*23e80*/  IMAD.MOV.U32 R4, RZ, RZ, R14 ;  /* 0x000000ffff047224 */ /* 0x000fce00078e000e */
[----:B------:R-:W-:Y:S05]  /*23e90*/  WARPSYNC.COLLECTIVE R15, `(.L_x_3095) ;  /* 0x000000000f087348 */ /* 0x000fea0003c00000 */
[----:B------:R0:W1:Y:S02]  /*23ea0*/  SHFL.IDX P6, R14, R13, R12, R11 ;  /* 0x0000000c0d0e7389 */ /* 0x00006400000c000b */
[----:B01----:R-:W-:Y:S01]  /*23eb0*/  ENDCOLLECTIVE ;  /* 0x000000000000791b */ /* 0x003fe20003800000 */
.L_x_3095:
[----:B------:R-:W-:Y:S02]  /*23ec0*/  IMAD.MOV.U32 R13, RZ, RZ, R30 ;  /* 0x000000ffff0d7224 */ /* 0x000fe400078e001e */
[----:B------:R-:W-:-:S07]  /*23ed0*/  IMAD.MOV.U32 R7, RZ, RZ, R14 ;  /* 0x000000ffff077224 */ /* 0x000fce00078e000e */
[----:B------:R-:W-:Y:S05]  /*23ee0*/  WARPSYNC.COLLECTIVE R15, `(.L_x_3096) ;  /* 0x000000000f087348 */ /* 0x000fea0003c00000 */
[----:B------:R0:W1:Y:S02]  /*23ef0*/  SHFL.IDX P6, R14, R13, R12, R11 ;  /* 0x0000000c0d0e7389 */ /* 0x00006400000c000b */
[----:B01----:R-:W-:Y:S01]  /*23f00*/  ENDCOLLECTIVE ;  /* 0x000000000000791b */ /* 0x003fe20003800000 */
.L_x_3096:
[----:B------:R-:W-:Y:S01]  /*23f10*/  IMAD.MOV.U32 R0, RZ, RZ, R14 ;  /* 0x000000ffff007224 */ /* 0x000fe200078e000e */
[----:B------:R-:W-:Y:S06]  /*23f20*/  BRA `(.L_x_3097) ;  /* 0xfffffe4400f07947 */ /* 0x000fec000383ffff */
.L_x_2761:
[----:B0-----:R0:W1:Y:S02]  /*23f30*/  SYNCS.PHASECHK.TRANS64.TRYWAIT P0, [R2+URZ+0x28c00], R35 ;  /* 0x028c0023020075a7 */ /* 0x001064000800017f */
[----:B-1----:R-:W-:Y:S05]  /*23f40*/  @!P0 NANOSLEEP.SYNCS 0x989680 ;  /* 0x009896800000895d */ /* 0x002fea0003900000 */
[----:B------:R-:W1:Y:S02]  /*23f50*/  @!P0 SYNCS.PHASECHK.TRANS64 P0, [R2+URZ+0x28c00], R35 ;  /* 0x028c0023020085a7 */ /* 0x000e64000800007f */
[----:B-1----:R-:W-:Y:S05]  /*23f60*/  @!P0 BRA `(.L_x_2761) ;  /* 0xfffffffc00f08947 */ /* 0x002fea000383ffff */
[----:B------:R-:W-:Y:S05]  /*23f70*/  BRA `(.L_x_3098) ;  /* 0xfffffe4800d47947 */ /* 0x000fea000383ffff */
.L_x_2769:
        /* <DEDUP_REMOVED lines=8> */
.L_x_3100:
[----:B------:R-:W-:Y:S05]  /*24000*/  BSYNC B1 ;  /* 0x0000000000017941 */ /* 0x000fea0003800000 */
.L_x_3099:
        /* <DEDUP_REMOVED lines=8> */
.L_x_3101:
[----:B------:R-:W-:Y:S02]  /*24090*/  IMAD.MOV.U32 R13, RZ, RZ, R7 ;  /* 0x000000ffff0d7224 */ /* 0x000fe400078e0007 */
[----:B------:R-:W-:-:S07]  /*240a0*/  IMAD.MOV.U32 R0, RZ, RZ, R14 ;  /* 0x000000ffff007224 */ /* 0x000fce00078e000e */
[----:B------:R-:W-:Y:S05]  /*240b0*/  WARPSYNC.COLLECTIVE R15, `(.L_x_3102) ;  /* 0x000000000f087348 */ /* 0x000fea0003c00000 */
[----:B------:R0:W1:Y:S02]  /*240c0*/  SHFL.IDX P6, R14, R13, R12, R11 ;  /* 0x0000000c0d0e7389 */ /* 0x00006400000c000b */
[----:B01----:R-:W-:Y:S01]  /*240d0*/  ENDCOLLECTIVE ;  /* 0x000000000000791b */ /* 0x003fe20003800000 */
.L_x_3102:
[----:B------:R-:W-:Y:S02]  /*240e0*/  IMAD.MOV.U32 R10, RZ, RZ, R0 ;  /* 0x000000ffff0a7224 */ /* 0x000fe400078e0000 */
[----:B------:R-:W-:Y:S02]  /*240f0*/  IMAD.MOV.U32 R13, RZ, RZ, R9 ;  /* 0x000000ffff0d7224 */ /* 0x000fe400078e0009 */
[----:B------:R-:W-:-:S07]  /*24100*/  IMAD.MOV.U32 R5, RZ, RZ, R14 ;  /* 0x000000ffff057224 */ /* 0x000fce00078e000e */
[----:B------:R-:W-:Y:S05]  /*24110*/  WARPSYNC.COLLECTIVE R15, `(.L_x_3103) ;  /* 0x000000000f087348 */ /* 0x000fea0003c00000 */
[----:B------:R0:W1:Y:S02]  /*24120*/  SHFL.IDX P6, R14, R13, R12, R11 ;  /* 0x0000000c0d0e7389 */ /* 0x00006400000c000b */
[----:B01----:R-:W-:Y:S01]  /*24130*/  ENDCOLLECTIVE ;  /* 0x000000000000791b */ /* 0x003fe20003800000 */
.L_x_3103:
[----:B------:R-:W-:Y:S01]  /*24140*/  IMAD.MOV.U32 R11, RZ, RZ, R3 ;  /* 0x000000ffff0b7224 */ /* 0x000fe200078e0003 */
[----:B------:R-:W-:Y:S06]  /*24150*/  BRA `(.L_x_3104) ;  /* 0xfffffe5400e87947 */ /* 0x000fec000383ffff */
.L_x_2772:
[----:B------:R-:W-:Y:S01]  /*24160*/  BSSY B1, `(.L_x_3105) ;  /* 0x0000008000017945 */ /* 0x000fe20003800000 */
[----:B------:R-:W-:Y:S02]  /*24170*/  IMAD.MOV.U32 R13, RZ, RZ, R8 ;  /* 0x000000ffff0d7224 */ /* 0x000fe400078e0008 */
[----:B------:R-:W-:Y:S02]  /*24180*/  IMAD.MOV.U32 R12, RZ, RZ, 0x1 ;  /* 0x00000001ff0c7424 */ /* 0x000fe400078e00ff */
[----:B0-----:R-:W-:Y:S02]  /*24190*/  IMAD.MOV.U32 R11, RZ, RZ, 0x1c1f ;  /* 0x00001c1fff0b7424 */ /* 0x001fe400078e00ff */
[----:B------:R-:W-:-:S07]  /*241a0*/  IMAD.MOV.U32 R15, RZ, RZ, -0x1 ;  /* 0xffffffffff0f7424 */ /* 0x000fce00078e00ff */
[----:B----4-:R-:W-:Y:S05]  /*241b0*/  WARPSYNC.COLLECTIVE R15, `(.L_x_3106) ;  /* 0x000000000f087348 */ /* 0x010fea0003c00000 */
[----:B----4-:R0:W1:Y:S02]  /*241c0*/  SHFL.IDX P6, R14, R13, R12, R11 ;  /* 0x0000000c0d0e7389 */ /* 0x01006400000c000b */
[----:B01----:R-:W-:Y:S01]  /*241d0*/  ENDCOLLECTIVE ;  /* 0x000000000000791b */ /* 0x003fe20003800000 */
.L_x_3106:
[----:B------:R-:W-:Y:S05]  /*241e0*/  BSYNC B1 ;  /* 0x0000000000017941 */ /* 0x000fea0003800000 */
.L_x_3105:
        /* <DEDUP_REMOVED lines=8> */
.L_x_3107:
[----:B------:R-:W-:Y:S02]  /*24270*/  IMAD.MOV.U32 R13, RZ, RZ, R7 ;  /* 0x000000ffff0d7224 */ /* 0x000fe400078e0007 */
[----:B------:R-:W-:-:S07]  /*24280*/  IMAD.MOV.U32 R0, RZ, RZ, R14 ;  /* 0x000000ffff007224 */ /* 0x000fce00078e000e */
[----:B------:R-:W-:Y:S05]  /*24290*/  WARPSYNC.COLLECTIVE R15, `(.L_x_3108) ;  /* 0x000000000f087348 */ /* 0x000fea0003c00000 */
[----:B------:R0:W1:Y:S02]  /*242a0*/  SHFL.IDX P6, R14, R13, R12, R11 ;  /* 0x0000000c0d0e7389 */ /* 0x00006400000c000b */
[----:B01----:R-:W-:Y:S01]  /*242b0*/  ENDCOLLECTIVE ;  /* 0x000000000000791b */ /* 0x003fe20003800000 */
.L_x_3108:
[----:B------:R-:W-:Y:S02]  /*242c0*/  IMAD.MOV.U32 R13, RZ, RZ, R9 ;  /* 0x000000ffff0d7224 */ /* 0x000fe400078e0009 */
[----:B------:R-:W-:-:S07]  /*242d0*/  IMAD.MOV.U32 R7, RZ, RZ, R14 ;  /* 0x000000ffff077224 */ /* 0x000fce00078e000e */
[----:B------:R-:W-:Y:S05]  /*242e0*/  WARPSYNC.COLLECTIVE R15, `(.L_x_3109) ;  /* 0x000000000f087348 */ /* 0x000fea0003c00000 */
[----:B------:R0:W1:Y:S02]  /*242f0*/  SHFL.IDX P6, R14, R13, R12, R11 ;  /* 0x0000000c0d0e7389 */ /* 0x00006400000c000b */
[----:B01----:R-:W-:Y:S01]  /*24300*/  ENDCOLLECTIVE ;  /* 0x000000000000791b */ /* 0x003fe20003800000 */
.L_x_3109:
[----:B------:R-:W-:Y:S02]  /*24310*/  IMAD.MOV.U32 R12, RZ, RZ, R0 ;  /* 0x000000ffff0c7224 */ /* 0x000fe400078e0000 */
[----:B------:R-:W-:Y:S01]  /*24320*/  IMAD.MOV.U32 R13, RZ, RZ, R3 ;  /* 0x000000ffff0d7224 */ /* 0x000fe200078e0003 */
[----:B------:R-:W-:Y:S06]  /*24330*/  BRA `(.L_x_3110) ;  /* 0xfffffe5800107947 */ /* 0x000fec000383ffff */
.L_x_2776:
[----:B0-----:R0:W1:Y:S02]  /*24340*/  SYNCS.PHASECHK.TRANS64.TRYWAIT P1, [R2+URZ+0x28c00], R21 ;  /* 0x028c0015020075a7 */ /* 0x001064000802017f */
[----:B-1----:R-:W-:Y:S05]  /*24350*/  @!P1 NANOSLEEP.SYNCS 0x989680 ;  /* 0x009896800000995d */ /* 0x002fea0003900000 */
[----:B------:R-:W1:Y:S02]  /*24360*/  @!P1 SYNCS.PHASECHK.TRANS64 P1, [R2+URZ+0x28c00], R21 ;  /* 0x028c0015020095a7 */ /* 0x000e64000802007f */
[----:B-1----:R-:W-:Y:S05]  /*24370*/  @!P1 BRA `(.L_x_2776) ;  /* 0xfffffffc00f09947 */ /* 0x002fea000383ffff */
[----:B------:R-:W-:Y:S05]  /*24380*/  BRA `(.L_x_3111) ;  /* 0xfffffe5800a87947 */ /* 0x000fea000383ffff */
.L_x_2782:
[----:B--2---:R2:W4:Y:S02]  /*24390*/  SYNCS.PHASECHK.TRANS64.TRYWAIT P2, [R12+URZ+0x28c30], R21 ;  /* 0x028c30150c0075a7 */ /* 0x004524000804017f */
[----:B----4-:R-:W-:Y:S05]  /*243a0*/  @!P2 NANOSLEEP.SYNCS 0x989680 ;  /* 0x009896800000a95d */ /* 0x010fea0003900000 */
[----:B------:R-:W4:Y:S02]  /*243b0*/  @!P2 SYNCS.PHASECHK.TRANS64 P2, [R12+URZ+0x28c30], R21 ;  /* 0x028c30150c00a5a7 */ /* 0x000f24000804007f */
[----:B----4-:R-:W-:Y:S05]  /*243c0*/  @!P2 BRA `(.L_x_2782) ;  /* 0xfffffffc00f0a947 */ /* 0x010fea000383ffff */
[----:B------:R-:W-:Y:S05]  /*243d0*/  BRA `(.L_x_2781) ;  /* 0xfffffe6800147947 */ /* 0x000fea000383ffff */
.L_x_2795:
[----:B--2---:R2:W0:Y:S02]  /*243e0*/  SYNCS.PHASECHK.TRANS64.TRYWAIT P3, [R12+URZ+0x28c50], R21 ;  /* 0x028c50150c0075a7 */ /* 0x004424000806017f */
[----:B0-----:R-:W-:Y:S05]  /*243f0*/  @!P3 NANOSLEEP.SYNCS 0x989680 ;  /* 0x009896800000b95d */ /* 0x001fea0003900000 */
[----:B------:R-:W0:Y:S02]  /*24400*/  @!P3 SYNCS.PHASECHK.TRANS64 P3, [R12+URZ+0x28c50], R21 ;  /* 0x028c50150c00b5a7 */ /* 0x000e24000806007f */
[----:B0-----:R-:W-:Y:S05]  /*24410*/  @!P3 BRA `(.L_x_2795) ;  /* 0xfffffffc00f0b947 */ /* 0x001fea000383ffff */
[----:B------:R-:W-:Y:S05]  /*24420*/  BRA `(.L_x_2794) ;  /* 0xfffffe8800007947 */ /* 0x000fea000383ffff */
.L_x_2807:
[----:B-1----:R1:W2:Y:S02]  /*24430*/  SYNCS.PHASECHK.TRANS64.TRYWAIT P3, [R215+URZ+0x28c30], R216 ;  /* 0x028c30d8d70075a7 */ /* 0x0022a4000806017f */
[----:B--2---:R-:W-:Y:S05]  /*24440*/  @!P3 NANOSLEEP.SYNCS 0x989680 ;  /* 0x009896800000b95d */ /* 0x004fea0003900000 */
[----:B------:R-:W2:Y:S02]  /*24450*/  @!P3 SYNCS.PHASECHK.TRANS64 P3, [R215+URZ+0x28c30], R216 ;  /* 0x028c30d8d700b5a7 */ /* 0x000ea4000806007f */
[----:B--2---:R-:W-:Y:S05]  /*24460*/  @!P3 BRA `(.L_x_2807) ;  /* 0xfffffffc00f0b947 */ /* 0x004fea000383ffff */
[----:B------:R-:W-:Y:S05]  /*24470*/  BRA `(.L_x_2806) ;  /* 0xfffffe8c00747947 */ /* 0x000fea000383ffff */
.L_x_2820:
[----:B---3--:R3:W4:Y:S02]  /*24480*/  SYNCS.PHASECHK.TRANS64.TRYWAIT P3, [R215+URZ+0x28c50], R216 ;  /* 0x028c50d8d70075a7 */ /* 0x008724000806017f */
[----:B----4-:R-:W-:Y:S05]  /*24490*/  @!P3 NANOSLEEP.SYNCS 0x989680 ;  /* 0x009896800000b95d */ /* 0x010fea0003900000 */
[----:B------:R-:W4:Y:S02]  /*244a0*/  @!P3 SYNCS.PHASECHK.TRANS64 P3, [R215+URZ+0x28c50], R216 ;  /* 0x028c50d8d700b5a7 */ /* 0x000f24000806007f */
[----:B----4-:R-:W-:Y:S05]  /*244b0*/  @!P3 BRA `(.L_x_2820) ;  /* 0xfffffffc00f0b947 */ /* 0x010fea000383ffff */
[----:B------:R-:W-:Y:S05]  /*244c0*/  BRA `(.L_x_2819) ;  /* 0xfffffeb0006c7947 */ /* 0x000fea000383ffff */
.L_x_2833:
[----:B-1----:R1:W2:Y:S02]  /*244d0*/  SYNCS.PHASECHK.TRANS64.TRYWAIT P3, [R12+URZ+0x28c30], R207 ;  /* 0x028c30cf0c0075a7 */ /* 0x0022a4000806017f */
[----:B--2---:R-:W-:Y:S05]  /*244e0*/  @!P3 NANOSLEEP.SYNCS 0x989680 ;  /* 0x009896800000b95d */ /* 0x004fea0003900000 */
[----:B------:R-:W2:Y:S02]  /*244f0*/  @!P3 SYNCS.PHASECHK.TRANS64 P3, [R12+URZ+0x28c30], R207 ;  /* 0x028c30cf0c00b5a7 */ /* 0x000ea4000806007f */
[----:B--2---:R-:W-:Y:S05]  /*24500*/  @!P3 BRA `(.L_x_2833) ;  /* 0xfffffffc00f0b947 */ /* 0x004fea000383ffff */
[----:B------:R-:W-:Y:S05]  /*24510*/  BRA `(.L_x_2832) ;  /* 0xfffffeb800347947 */ /* 0x000fea000383ffff */
.L_x_2838:
[----:B---3--:R3:W4:Y:S02]  /*24520*/  SYNCS.PHASECHK.TRANS64.TRYWAIT P3, [R12+URZ+0x28c50], R207 ;  /* 0x028c50cf0c0075a7 */ /* 0x008724000806017f */
[----:B----4-:R-:W-:Y:S05]  /*24530*/  @!P3 NANOSLEEP.SYNCS 0x989680 ;  /* 0x009896800000b95d */ /* 0x010fea0003900000 */
[----:B------:R-:W4:Y:S02]  /*24540*/  @!P3 SYNCS.PHASECHK.TRANS64 P3, [R12+URZ+0x28c50], R207 ;  /* 0x028c50cf0c00b5a7 */ /* 0x000f24000806007f */
[----:B----4-:R-:W-:Y:S05]  /*24550*/  @!P3 BRA `(.L_x_2838) ;  /* 0xfffffffc00f0b947 */ /* 0x010fea000383ffff */
[----:B------:R-:W-:Y:S05]  /*24560*/  BRA `(.L_x_2837) ;  /* 0xfffffed000907947 */ /* 0x000fea000383ffff */
.L_x_2846:
[----:B-1----:R1:W2:Y:S02]  /*24570*/  SYNCS.PHASECHK.TRANS64.TRYWAIT P2, [R206+URZ+0x28c30], R207 ;  /* 0x028c30cfce0075a7 */ /* 0x0022a4000804017f */
[----:B--2---:R-:W-:Y:S05]  /*24580*/  @!P2 NANOSLEEP.SYNCS 0x989680 ;  /* 0x009896800000a95d */ /* 0x004fea0003900000 */
[----:B------:R-:W2:Y:S02]  /*24590*/  @!P2 SYNCS.PHASECHK.TRANS64 P2, [R206+URZ+0x28c30], R207 ;  /* 0x028c30cfce00a5a7 */ /* 0x000ea4000804007f */
[----:B--2---:R-:W-:Y:S05]  /*245a0*/  @!P2 BRA `(.L_x_2846) ;  /* 0xfffffffc00f0a947 */ /* 0x004fea000383ffff */
[----:B------:R-:W-:Y:S05]  /*245b0*/  BRA `(.L_x_2845) ;  /* 0xfffffed400a07947 */ /* 0x000fea000383ffff */
.L_x_2859:
[----:B---3--:R3:W4:Y:S02]  /*245c0*/  SYNCS.PHASECHK.TRANS64.TRYWAIT P2, [R206+URZ+0x28c50], R207 ;  /* 0x028c50cfce0075a7 */ /* 0x008724000804017f */
[----:B----4-:R-:W-:Y:S05]  /*245d0*/  @!P2 NANOSLEEP.SYNCS 0x989680 ;  /* 0x009896800000a95d */ /* 0x010fea0003900000 */
[----:B------:R-:W4:Y:S02]  /*245e0*/  @!P2 SYNCS.PHASECHK.TRANS64 P2, [R206+URZ+0x28c50], R207 ;  /* 0x028c50cfce00a5a7 */ /* 0x000f24000804007f */
[----:B----4-:R-:W-:Y:S05]  /*245f0*/  @!P2 BRA `(.L_x_2859) ;  /* 0xfffffffc00f0a947 */ /* 0x010fea000383ffff */
[----:B------:R-:W-:Y:S05]  /*24600*/  BRA `(.L_x_2858) ;  /* 0xfffffef800a47947 */ /* 0x000fea000383ffff */
.L_x_2902:
[----:B------:R-:W1:Y:S01]  /*24610*/  S2R R6, SR_TID.X ;  /* 0x0000000000067919 */ /* 0x000e620000002100 */
[----:B------:R-:W-:Y:S01]  /*24620*/  BSSY B1, `(.L_x_3112) ;  /* 0x000000a000017945 */ /* 0x000fe20003800000 */
[----:B------:R-:W-:Y:S02]  /*24630*/  IMAD.MOV.U32 R12, RZ, RZ, RZ ;  /* 0x000000ffff0c7224 */ /* 0x000fe400078e00ff */
[----:B------:R-:W-:Y:S02]  /*24640*/  IMAD.MOV.U32 R11, RZ, RZ, 0x1f ;  /* 0x0000001fff0b7424 */ /* 0x000fe400078e00ff */
[----:B0-----:R-:W-:Y:S01]  /*24650*/  IMAD.MOV.U32 R15, RZ, RZ, -0x1 ;  /* 0xffffffffff0f7424 */ /* 0x001fe200078e00ff */
[----:B-1----:R-:W-:-:S04]  /*24660*/  SHF.R.U32.HI R6, RZ, 0x5, R6 ;  /* 0x00000005ff067819 */ /* 0x002fc80000011606 */
[----:B------:R-:W-:-:S05]  /*24670*/  LOP3.LUT R6, R6, 0x3, RZ, 0xc0, !PT ;  /* 0x0000000306067812 */ /* 0x000fca00078ec0ff */
[----:B------:R-:W-:-:S07]  /*24680*/  IMAD.MOV.U32 R13, RZ, RZ, R6 ;  /* 0x000000ffff0d7224 */ /* 0x000fce00078e0006 */
[----:B------:R-:W-:Y:S05]  /*24690*/  WARPSYNC.COLLECTIVE R15, `(.L_x_3113) ;  /* 0x000000000f087348 */ /* 0x000fea0003c00000 */
[----:B------:R0:W1:Y:S02]  /*246a0*/  SHFL.IDX P6, R14, R13, R12, R11 ;  /* 0x0000000c0d0e7389 */ /* 0x00006400000c000b */
[----:B01----:R-:W-:Y:S01]  /*246b0*/  ENDCOLLECTIVE ;  /* 0x000000000000791b */ /* 0x003fe20003800000 */
.L_x_3113:
[----:B------:R-:W-:Y:S05]  /*246c0*/  BSYNC B1 ;  /* 0x0000000000017941 */ /* 0x000fea0003800000 */
.L_x_3112:
[----:B------:R-:W-:Y:S05]  /*246d0*/  BRA `(.L_x_3114) ;  /* 0xffffff7000547947 */ /* 0x000fea000383ffff */
.L_x_2904:
[----:B------:R-:W-:Y:S01]  /*246e0*/  BSSY B1, `(.L_x_3115) ;  /* 0x0000006000017945 */ /* 0x000fe20003800000 */
[----:B0-----:R-:W-:-:S07]  /*246f0*/  IMAD.MOV.U32 R15, RZ, RZ, -0x1 ;  /* 0xffffffffff0f7424 */ /* 0x001fce00078e00ff */
[----:B-1----:R-:W-:Y:S05]  /*24700*/  WARPSYNC.COLLECTIVE R15, `(.L_x_3116) ;  /* 0x000000000f0c7348 */ /* 0x002fea0003c00000 */
[----:B------:R-:W-:Y:S02]  /*24710*/  ELECT P6, UR62, PT ;  /* 0x00000000003e782f */ /* 0x000fe400038c0000 */
[----:B------:R-:W-:Y:S01]  /*24720*/  MOV R14, UR62 ;  /* 0x0000003e000e7c02 */ /* 0x000fe20008000f00 */
[----:B-1----:R-:W-:Y:S10]  /*24730*/  ENDCOLLECTIVE ;  /* 0x000000000000791b */ /* 0x002ff40003800000 */
.L_x_3116:
[----:B------:R-:W-:Y:S05]  /*24740*/  BSYNC B1 ;  /* 0x0000000000017941 */ /* 0x000fea0003800000 */
.L_x_3115:
[----:B------:R-:W-:Y:S05]  /*24750*/  BRA `(.L_x_2903) ;  /* 0xffffff70004c7947 */ /* 0x000fea000383ffff */
.L_x_2906:
[----:B-1----:R1:W2:Y:S02]  /*24760*/  SYNCS.PHASECHK.TRANS64.TRYWAIT P0, [R18+URZ+0x28c20], R6 ;  /* 0x028c2006120075a7 */ /* 0x0022a4000800017f */
[----:B--2---:R-:W-:Y:S05]  /*24770*/  @!P0 NANOSLEEP.SYNCS 0x989680 ;  /* 0x009896800000895d */ /* 0x004fea0003900000 */
[----:B------:R-:W2:Y:S02]  /*24780*/  @!P0 SYNCS.PHASECHK.TRANS64 P0, [R18+URZ+0x28c20], R6 ;  /* 0x028c2006120085a7 */ /* 0x000ea4000800007f */
[----:B--2---:R-:W-:Y:S05]  /*24790*/  @!P0 BRA `(.L_x_2906) ;  /* 0xfffffffc00f08947 */ /* 0x004fea000383ffff */
[----:B------:R-:W-:Y:S05]  /*247a0*/  BRA `(.L_x_3117) ;  /* 0xffffff70005c7947 */ /* 0x000fea000383ffff */
.L_x_2910:
[----:B--2---:R2:W3:Y:S02]  /*247b0*/  SYNCS.PHASECHK.TRANS64.TRYWAIT P0, [R7+URZ+0x28ca0], R10 ;  /* 0x028ca00a070075a7 */ /* 0x0044e4000800017f */
[----:B---3--:R-:W-:Y:S05]  /*247c0*/  @!P0 NANOSLEEP.SYNCS 0x989680 ;  /* 0x009896800000895d */ /* 0x008fea0003900000 */
[----:B------:R-:W3:Y:S02]  /*247d0*/  @!P0 SYNCS.PHASECHK.TRANS64 P0, [R7+URZ+0x28ca0], R10 ;  /* 0x028ca00a070085a7 */ /* 0x000ee4000800007f */
[----:B---3--:R-:W-:Y:S05]  /*247e0*/  @!P0 BRA `(.L_x_2910) ;  /* 0xfffffffc00f08947 */ /* 0x008fea000383ffff */
[----:B------:R-:W-:Y:S05]  /*247f0*/  BRA `(.L_x_3118) ;  /* 0xffffff70007c7947 */ /* 0x000fea000383ffff */
.L_x_2915:
[----:B-1----:R1:W3:Y:S02]  /*24800*/  SYNCS.PHASECHK.TRANS64.TRYWAIT P0, [R7+URZ+0x28cc0], R10 ;  /* 0x028cc00a070075a7 */ /* 0x0022e4000800017f */
[----:B---3--:R-:W-:Y:S05]  /*24810*/  @!P0 NANOSLEEP.SYNCS 0x989680 ;  /* 0x009896800000895d */ /* 0x008fea0003900000 */
[----:B------:R-:W3:Y:S02]  /*24820*/  @!P0 SYNCS.PHASECHK.TRANS64 P0, [R7+URZ+0x28cc0], R10 ;  /* 0x028cc00a070085a7 */ /* 0x000ee4000800007f */
[----:B---3--:R-:W-:Y:S05]  /*24830*/  @!P0 BRA `(.L_x_2915) ;  /* 0xfffffffc00f08947 */ /* 0x008fea000383ffff */
[----:B------:R-:W-:Y:S05]  /*24840*/  BRA `(.L_x_3119) ;  /* 0xffffff7000fc7947 */ /* 0x000fea000383ffff */
.L_x_2929:
[----:B-1----:R1:W2:Y:S02]  /*24850*/  SYNCS.PHASECHK.TRANS64.TRYWAIT P1, [R6+URZ+0x28ca0], R7 ;  /* 0x028ca007060075a7 */ /* 0x0022a4000802017f */
[----:B--2---:R-:W-:Y:S05]  /*24860*/  @!P1 NANOSLEEP.SYNCS 0x989680 ;  /* 0x009896800000995d */ /* 0x004fea0003900000 */
[----:B------:R-:W2:Y:S02]  /*24870*/  @!P1 SYNCS.PHASECHK.TRANS64 P1, [R6+URZ+0x28ca0], R7 ;  /* 0x028ca007060095a7 */ /* 0x000ea4000802007f */
[----:B--2---:R-:W-:Y:S05]  /*24880*/  @!P1 BRA `(.L_x_2929) ;  /* 0xfffffffc00f09947 */ /* 0x004fea000383ffff */
[----:B------:R-:W-:Y:S05]  /*24890*/  BRA `(.L_x_3120) ;  /* 0xffffff7c007c7947 */ /* 0x000fea000383ffff */
.L_x_2934:
[----:B--2---:R2:W3:Y:S02]  /*248a0*/  SYNCS.PHASECHK.TRANS64.TRYWAIT P1, [R6+URZ+0x28cc0], R7 ;  /* 0x028cc007060075a7 */ /* 0x0044e4000802017f */
[----:B---3--:R-:W-:Y:S05]  /*248b0*/  @!P1 NANOSLEEP.SYNCS 0x989680 ;  /* 0x009896800000995d */ /* 0x008fea0003900000 */
[----:B------:R-:W3:Y:S02]  /*248c0*/  @!P1 SYNCS.PHASECHK.TRANS64 P1, [R6+URZ+0x28cc0], R7 ;  /* 0x028cc007060095a7 */ /* 0x000ee4000802007f */
[----:B---3--:R-:W-:Y:S05]  /*248d0*/  @!P1 BRA `(.L_x_2934) ;  /* 0xfffffffc00f09947 */ /* 0x008fea000383ffff */
[----:B------:R-:W-:Y:S05]  /*248e0*/  BRA `(.L_x_3121) ;  /* 0xffffff7c00f87947 */ /* 0x000fea000383ffff */
.L_x_2964:
[----:B-1----:R-:W1:Y:S01]  /*248f0*/  S2R R4, SR_TID.X ;  /* 0x0000000000047919 */ /* 0x002e620000002100 */
[----:B------:R-:W-:Y:S01]  /*24900*/  BSSY B0, `(.L_x_3122) ;  /* 0x000000a000007945 */ /* 0x000fe20003800000 */
[----:B------:R-:W-:Y:S02]  /*24910*/  IMAD.MOV.U32 R12, RZ, RZ, RZ ;  /* 0x000000ffff0c7224 */ /* 0x000fe400078e00ff */
[----:B------:R-:W-:Y:S02]  /*24920*/  IMAD.MOV.U32 R11, RZ, RZ, 0x1f ;  /* 0x0000001fff0b7424 */ /* 0x000fe400078e00ff */
[----:B0-----:R-:W-:Y:S01]  /*24930*/  IMAD.MOV.U32 R15, RZ, RZ, -0x1 ;  /* 0xffffffffff0f7424 */ /* 0x001fe200078e00ff */
[----:B-1----:R-:W-:-:S04]  /*24940*/  SHF.R.U32.HI R4, RZ, 0x5, R4 ;  /* 0x00000005ff047819 */ /* 0x002fc80000011604 */
[----:B------:R-:W-:-:S05]  /*24950*/  LOP3.LUT R4, R4, 0x3, RZ, 0xc0, !PT ;  /* 0x0000000304047812 */ /* 0x000fca00078ec0ff */
[----:B------:R-:W-:-:S07]  /*24960*/  IMAD.MOV.U32 R13, RZ, RZ, R4 ;  /* 0x000000ffff0d7224 */ /* 0x000fce00078e0004 */
[----:B--2---:R-:W-:Y:S05]  /*24970*/  WARPSYNC.COLLECTIVE R15, `(.L_x_3123) ;  /* 0x000000000f087348 */ /* 0x004fea0003c00000 */
[----:B------:R0:W1:Y:S02]  /*24980*/  SHFL.IDX P6, R14, R13, R12, R11 ;  /* 0x0000000c0d0e7389 */ /* 0x00006400000c000b */
[----:B012---:R-:W-:Y:S01]  /*24990*/  ENDCOLLECTIVE ;  /* 0x000000000000791b */ /* 0x007fe20003800000 */
.L_x_3123:
[----:B------:R-:W-:Y:S05]  /*249a0*/  BSYNC B0 ;  /* 0x0000000000007941 */ /* 0x000fea0003800000 */
.L_x_3122:
[----:B------:R-:W-:Y:S05]  /*249b0*/  BRA `(.L_x_3124) ;  /* 0xffffff9400787947 */ /* 0x000fea000383ffff */
.L_x_2966:
[----:B------:R-:W-:Y:S01]  /*249c0*/  BSSY B0, `(.L_x_3125) ;  /* 0x0000006000007945 */ /* 0x000fe20003800000 */
[----:B0-----:R-:W-:-:S07]  /*249d0*/  IMAD.MOV.U32 R15, RZ, RZ, -0x1 ;  /* 0xffffffffff0f7424 */ /* 0x001fce00078e00ff */
[----:B-12---:R-:W-:Y:S05]  /*249e0*/  WARPSYNC.COLLECTIVE R15, `(.L_x_3126) ;  /* 0x000000000f0c7348 */ /* 0x006fea0003c00000 */
[----:B------:R-:W-:Y:S02]  /*249f0*/  ELECT P6, UR62, PT ;  /* 0x00000000003e782f */ /* 0x000fe400038c0000 */
[----:B------:R-:W-:Y:S01]  /*24a00*/  MOV R14, UR62 ;  /* 0x0000003e000e7c02 */ /* 0x000fe20008000f00 */
[----:B-12---:R-:W-:Y:S10]  /*24a10*/  ENDCOLLECTIVE ;  /* 0x000000000000791b */ /* 0x006ff40003800000 */
.L_x_3126:
[----:B------:R-:W-:Y:S05]  /*24a20*/  BSYNC B0 ;  /* 0x0000000000007941 */ /* 0x000fea0003800000 */
.L_x_3125:
[----:B------:R-:W-:Y:S05]  /*24a30*/  BRA `(.L_x_3127) ;  /* 0xffffff9400847947 */ /* 0x000fea000383ffff */
.L_x_2968:
[----:B-1----:R1:W3:Y:S02]  /*24a40*/  SYNCS.PHASECHK.TRANS64.TRYWAIT P0, [R0+URZ+0x28c40], R2 ;  /* 0x028c4002000075a7 */ /* 0x0022e4000800017f */
[----:B---3--:R-:W-:Y:S05]  /*24a50*/  @!P0 NANOSLEEP.SYNCS 0x989680 ;  /* 0x009896800000895d */ /* 0x008fea0003900000 */
[----:B------:R-:W3:Y:S02]  /*24a60*/  @!P0 SYNCS.PHASECHK.TRANS64 P0, [R0+URZ+0x28c40], R2 ;  /* 0x028c4002000085a7 */ /* 0x000ee4000800007f */
[----:B---3--:R-:W-:Y:S05]  /*24a70*/  @!P0 BRA `(.L_x_2968) ;  /* 0xfffffffc00f08947 */ /* 0x008fea000383ffff */
[----:B------:R-:W-:Y:S05]  /*24a80*/  BRA `(.L_x_3128) ;  /* 0xffffff9400e47947 */ /* 0x000fea000383ffff */
.L_x_2972:
        /* <DEDUP_REMOVED lines=13> */
.L_x_3129:
[----:B------:R-:W-:Y:S02]  /*24b60*/  IMAD.MOV.U32 R13, RZ, RZ, R4 ;  /* 0x000000ffff0d7224 */ /* 0x000fe400078e0004 */
[----:B------:R-:W-:-:S07]  /*24b70*/  IMAD.MOV.U32 R6, RZ, RZ, R14 ;  /* 0x000000ffff067224 */ /* 0x000fce00078e000e */
[----:B------:R-:W-:Y:S05]  /*24b80*/  WARPSYNC.COLLECTIVE R15, `(.L_x_3130) ;  /* 0x000000000f087348 */ /* 0x000fea0003c00000 */
[----:B------:R0:W1:Y:S02]  /*24b90*/  SHFL.IDX P6, R14, R13, R12, R11 ;  /* 0x0000000c0d0e7389 */ /* 0x00006400000c000b */
[----:B01----:R-:W-:Y:S01]  /*24ba0*/  ENDCOLLECTIVE ;  /* 0x000000000000791b */ /* 0x003fe20003800000 */
.L_x_3130:
[----:B------:R-:W-:Y:S02]  /*24bb0*/  IMAD.MOV.U32 R13, RZ, RZ, R3 ;  /* 0x000000ffff0d7224 */ /* 0x000fe400078e0003 */
[----:B------:R-:W-:Y:S02]  /*24bc0*/  IMAD.MOV.U32 R12, RZ, RZ, 0x1 ;  /* 0x00000001ff0c7424 */ /* 0x000fe400078e00ff */
[----:B------:R-:W-:-:S07]  /*24bd0*/  IMAD.MOV.U32 R7, RZ, RZ, R14 ;  /* 0x000000ffff077224 */ /* 0x000fce00078e000e */
[----:B------:R-:W-:Y:S05]  /*24be0*/  WARPSYNC.COLLECTIVE R15, `(.L_x_3131) ;  /* 0x000000000f087348 */ /* 0x000fea0003c00000 */
[----:B------:R0:W1:Y:S02]  /*24bf0*/  SHFL.IDX P6, R14, R13, R12, R11 ;  /* 0x0000000c0d0e7389 */ /* 0x00006400000c000b */
[----:B01----:R-:W-:Y:S01]  /*24c00*/  ENDCOLLECTIVE ;  /* 0x000000000000791b */ /* 0x003fe20003800000 */
.L_x_3131:
        /* <DEDUP_REMOVED lines=15> */
.L_x_3132:
[----:B------:R-:W-:Y:S02]  /*24d00*/  IMAD.MOV.U32 R13, RZ, RZ, R3 ;  /* 0x000000ffff0d7224 */ /* 0x000fe400078e0003 */
[----:B------:R-:W-:Y:S02]  /*24d10*/  IMAD.MOV.U32 R12, RZ, RZ, 0x2 ;  /* 0x00000002ff0c7424 */ /* 0x000fe400078e00ff */
[----:B------:R-:W-:-:S07]  /*24d20*/  IMAD.MOV.U32 R5, RZ, RZ, R14 ;  /* 0x000000ffff057224 */ /* 0x000fce00078e000e */
[----:B------:R-:W-:Y:S05]  /*24d30*/  WARPSYNC.COLLECTIVE R15, `(.L_x_3133) ;  /* 0x000000000f087348 */ /* 0x000fea0003c00000 */
[----:B------:R0:W1:Y:S02]  /*24d40*/  SHFL.IDX P6, R14, R13, R12, R11 ;  /* 0x0000000c0d0e7389 */ /* 0x00006400000c000b */
[----:B01----:R-:W-:Y:S01]  /*24d50*/  ENDCOLLECTIVE ;  /* 0x000000000000791b */ /* 0x003fe20003800000 */
.L_x_3133:
        /* <DEDUP_REMOVED lines=15> */
.L_x_3134:
[----:B------:R-:W-:Y:S02]  /*24e50*/  IMAD.MOV.U32 R13, RZ, RZ, R3 ;  /* 0x000000ffff0d7224 */ /* 0x000fe400078e0003 */
[----:B------:R-:W-:Y:S02]  /*24e60*/  IMAD.MOV.U32 R12, RZ, RZ, 0x3 ;  /* 0x00000003ff0c7424 */ /* 0x000fe400078e00ff */
[----:B------:R-:W-:-:S07]  /*24e70*/  IMAD.MOV.U32 R5, RZ, RZ, R14 ;  /* 0x000000ffff057224 */ /* 0x000fce00078e000e */
[----:B------:R-:W-:Y:S05]  /*24e80*/  WARPSYNC.COLLECTIVE R15, `(.L_x_3135) ;  /* 0x000000000f087348 */ /* 0x000fea0003c00000 */
[----:B------:R0:W1:Y:S02]  /*24e90*/  SHFL.IDX P6, R14, R13, R12, R11 ;  /* 0x0000000c0d0e7389 */ /* 0x00006400000c000b */
[----:B01----:R-:W-:Y:S01]  /*24ea0*/  ENDCOLLECTIVE ;  /* 0x000000000000791b */ /* 0x003fe20003800000 */
.L_x_3135:
        /* <DEDUP_REMOVED lines=13> */
.L_x_3136:
[----:B------:R-:W-:Y:S01]  /*24f80*/  IMAD.MOV.U32 R3, RZ, RZ, R14 ;  /* 0x000000ffff037224 */ /* 0x000fe200078e000e */
[----:B------:R-:W-:Y:S06]  /*24f90*/  BRA `(.L_x_3137) ;  /* 0xffffff9c00287947 */ /* 0x000fec000383ffff */
.L_x_2975:
[----:B0-----:R0:W1:Y:S02]  /*24fa0*/  SYNCS.PHASECHK.TRANS64.TRYWAIT P0, [R18+URZ+0x28c20], R0 ;  /* 0x028c2000120075a7 */ /* 0x001064000800017f */
[----:B-1----:R-:W-:Y:S05]  /*24fb0*/  @!P0 NANOSLEEP.SYNCS 0x989680 ;  /* 0x009896800000895d */ /* 0x002fea0003900000 */
[----:B------:R-:W1:Y:S02]  /*24fc0*/  @!P0 SYNCS.PHASECHK.TRANS64 P0, [R18+URZ+0x28c20], R0 ;  /* 0x028c2000120085a7 */ /* 0x000e64000800007f */
[----:B-1----:R-:W-:Y:S05]  /*24fd0*/  @!P0 BRA `(.L_x_2975) ;  /* 0xfffffffc00f08947 */ /* 0x002fea000383ffff */
[----:B------:R-:W-:Y:S05]  /*24fe0*/  BRA `(.L_x_3138) ;  /* 0xffffff9c00847947 */ /* 0x000fea000383ffff */
.L_x_2979:
[----:B0-----:R0:W1:Y:S02]  /*24ff0*/  SYNCS.PHASECHK.TRANS64.TRYWAIT P0, [R0+URZ+0x28c60], R2 ;  /* 0x028c6002000075a7 */ /* 0x001064000800017f */
[----:B-1----:R-:W-:Y:S05]  /*25000*/  @!P0 NANOSLEEP.SYNCS 0x989680 ;  /* 0x009896800000895d */ /* 0x002fea0003900000 */
[----:B------:R-:W1:Y:S02]  /*25010*/  @!P0 SYNCS.PHASECHK.TRANS64 P0, [R0+URZ+0x28c60], R2 ;  /* 0x028c6002000085a7 */ /* 0x000e64000800007f */
[----:B-1----:R-:W-:Y:S05]  /*25020*/  @!P0 BRA `(.L_x_2979) ;  /* 0xfffffffc00f08947 */ /* 0x002fea000383ffff */
[----:B------:R-:W-:Y:S05]  /*25030*/  BRA `(.L_x_3139) ;  /* 0xffffff9c00a87947 */ /* 0x000fea000383ffff */
.L_x_2998:
[----:B-1----:R1:W2:Y:S02]  /*25040*/  SYNCS.PHASECHK.TRANS64.TRYWAIT P0, [R2+URZ+0x28c40], R6 ;  /* 0x028c4006020075a7 */ /* 0x0022a4000800017f */
[----:B--2---:R-:W-:Y:S05]  /*25050*/  @!P0 NANOSLEEP.SYNCS 0x989680 ;  /* 0x009896800000895d */ /* 0x004fea0003900000 */
[----:B------:R-:W2:Y:S02]  /*25060*/  @!P0 SYNCS.PHASECHK.TRANS64 P0, [R2+URZ+0x28c40], R6 ;  /* 0x028c4006020085a7 */ /* 0x000ea4000800007f */
[----:B--2---:R-:W-:Y:S05]  /*25070*/  @!P0 BRA `(.L_x_2998) ;  /* 0xfffffffc00f08947 */ /* 0x004fea000383ffff */
[----:B------:R-:W-:Y:S05]  /*25080*/  BRA `(.L_x_3140) ;  /* 0xffffffa800d07947 */ /* 0x000fea000383ffff */
.L_x_3003:
[----:B0-----:R0:W2:Y:S02]  /*25090*/  SYNCS.PHASECHK.TRANS64.TRYWAIT P0, [R2+URZ+0x28c60], R6 ;  /* 0x028c6006020075a7 */ /* 0x0010a4000800017f */
[----:B--2---:R-:W-:Y:S05]  /*250a0*/  @!P0 NANOSLEEP.SYNCS 0x989680 ;  /* 0x009896800000895d */ /* 0x004fea0003900000 */
[----:B------:R-:W2:Y:S02]  /*250b0*/  @!P0 SYNCS.PHASECHK.TRANS64 P0, [R2+URZ+0x28c60], R6 ;  /* 0x028c6006020085a7 */ /* 0x000ea4000800007f */
[----:B--2---:R-:W-:Y:S05]  /*250c0*/  @!P0 BRA `(.L_x_3003) ;  /* 0xfffffffc00f08947 */ /* 0x004fea000383ffff */
[----:B------:R-:W-:Y:S05]  /*250d0*/  BRA `(.L_x_3141) ;  /* 0xffffffac004c7947 */ /* 0x000fea000383ffff */
.L_x_3018:
[----:B-1----:R1:W2:Y:S02]  /*250e0*/  SYNCS.PHASECHK.TRANS64.TRYWAIT P0, [R2+URZ+0x28c40], R3 ;  /* 0x028c4003020075a7 */ /* 0x0022a4000800017f */
[----:B--2---:R-:W-:Y:S05]  /*250f0*/  @!P0 NANOSLEEP.SYNCS 0x989680 ;  /* 0x009896800000895d */ /* 0x004fea0003900000 */
[----:B------:R-:W2:Y:S02]  /*25100*/  @!P0 SYNCS.PHASECHK.TRANS64 P0, [R2+URZ+0x28c40], R3 ;  /* 0x028c4003020085a7 */ /* 0x000ea4000800007f */
[----:B--2---:R-:W-:Y:S05]  /*25110*/  @!P0 BRA `(.L_x_3018) ;  /* 0xfffffffc00f08947 */ /* 0x004fea000383ffff */
[----:B------:R-:W-:Y:S05]  /*25120*/  BRA `(.L_x_3142) ;  /* 0xffffffb800247947 */ /* 0x000fea000383ffff */
.L_x_3023:
[----:B--2---:R2:W3:Y:S02]  /*25130*/  SYNCS.PHASECHK.TRANS64.TRYWAIT P0, [R2+URZ+0x28c60], R3 ;  /* 0x028c6003020075a7 */ /* 0x0044e4000800017f */
[----:B---3--:R-:W-:Y:S05]  /*25140*/  @!P0 NANOSLEEP.SYNCS 0x989680 ;  /* 0x009896800000895d */ /* 0x008fea0003900000 */
[----:B------:R-:W3:Y:S02]  /*25150*/  @!P0 SYNCS.PHASECHK.TRANS64 P0, [R2+URZ+0x28c60], R3 ;  /* 0x028c6003020085a7 */ /* 0x000ee4000800007f */
[----:B---3--:R-:W-:Y:S05]  /*25160*/  @!P0 BRA `(.L_x_3023) ;  /* 0xfffffffc00f08947 */ /* 0x008fea000383ffff */
[----:B------:R-:W-:Y:S05]  /*25170*/  BRA `(.L_x_3143) ;  /* 0xffffffb800a07947 */ /* 0x000fea000383ffff */
.L_x_3038:
[----:B-1----:R1:W2:Y:S02]  /*25180*/  SYNCS.PHASECHK.TRANS64.TRYWAIT P0, [R3+URZ+0x28c40], R2 ;  /* 0x028c4002030075a7 */ /* 0x0022a4000800017f */
[----:B--2---:R-:W-:Y:S05]  /*25190*/  @!P0 NANOSLEEP.SYNCS 0x989680 ;  /* 0x009896800000895d */ /* 0x004fea0003900000 */
[----:B------:R-:W2:Y:S02]  /*251a0*/  @!P0 SYNCS.PHASECHK.TRANS64 P0, [R3+URZ+0x28c40], R2 ;  /* 0x028c4002030085a7 */ /* 0x000ea4000800007f */
[----:B--2---:R-:W-:Y:S05]  /*251b0*/  @!P0 BRA `(.L_x_3038) ;  /* 0xfffffffc00f08947 */ /* 0x004fea000383ffff */
[----:B------:R-:W-:Y:S05]  /*251c0*/  BRA `(.L_x_3144) ;  /* 0xffffffc400607947 */ /* 0x000fea000383ffff */
.L_x_3043:
[----:B--2---:R2:W3:Y:S02]  /*251d0*/  SYNCS.PHASECHK.TRANS64.TRYWAIT P0, [R3+URZ+0x28c60], R2 ;  /* 0x028c6002030075a7 */ /* 0x0044e4000800017f */
[----:B---3--:R-:W-:Y:S05]  /*251e0*/  @!P0 NANOSLEEP.SYNCS 0x989680 ;  /* 0x009896800000895d */ /* 0x008fea0003900000 */
[----:B------:R-:W3:Y:S02]  /*251f0*/  @!P0 SYNCS.PHASECHK.TRANS64 P0, [R3+URZ+0x28c60], R2 ;  /* 0x028c6002030085a7 */ /* 0x000ee4000800007f */
[----:B---3--:R-:W-:Y:S05]  /*25200*/  @!P0 BRA `(.L_x_3043) ;  /* 0xfffffffc00f08947 */ /* 0x008fea000383ffff */
[----:B------:R-:W-:Y:S05]  /*25210*/  BRA `(.L_x_3145) ;  /* 0xffffffc400dc7947 */ /* 0x000fea000383ffff */
.L_x_3059:
[----:B------:R-:W2:Y:S01]  /*25220*/  LDL R0, [R1] ;  /* 0x0000000001007983 */ /* 0x000ea20000100800 */
[----:B------:R-:W-:Y:S01]  /*25230*/  BSSY B0, `(.L_x_3146) ;  /* 0x0000008000007945 */ /* 0x000fe20003800000 */
[----:B------:R-:W-:Y:S02]  /*25240*/  IMAD.MOV.U32 R12, RZ, RZ, RZ ;  /* 0x000000ffff0c7224 */ /* 0x000fe400078e00ff */
[----:B------:R-:W-:Y:S02]  /*25250*/  IMAD.MOV.U32 R11, RZ, RZ, 0x1f ;  /* 0x0000001fff0b7424 */ /* 0x000fe400078e00ff */
[----:B0-----:R-:W-:Y:S02]  /*25260*/  IMAD.MOV.U32 R15, RZ, RZ, -0x1 ;  /* 0xffffffffff0f7424 */ /* 0x001fe400078e00ff */
[----:B--2---:R-:W-:-:S07]  /*25270*/  IMAD.MOV.U32 R13, RZ, RZ, R0 ;  /* 0x000000ffff0d7224 */ /* 0x004fce00078e0000 */
[----:B-1----:R-:W-:Y:S05]  /*25280*/  WARPSYNC.COLLECTIVE R15, `(.L_x_3147) ;  /* 0x000000000f087348 */ /* 0x002fea0003c00000 */
[----:B------:R0:W2:Y:S02]  /*25290*/  SHFL.IDX P6, R14, R13, R12, R11 ;  /* 0x0000000c0d0e7389 */ /* 0x0000a400000c000b */
[----:B012---:R-:W-:Y:S01]  /*252a0*/  ENDCOLLECTIVE ;  /* 0x000000000000791b */ /* 0x007fe20003800000 */
.L_x_3147:
[----:B------:R-:W-:Y:S05]  /*252b0*/  BSYNC B0 ;  /* 0x0000000000007941 */ /* 0x000fea0003800000 */
.L_x_3146:
        /* <DEDUP_REMOVED lines=9> */
.L_x_3148:
        /* <DEDUP_REMOVED lines=26> */
.L_x_3149:
        /* <DEDUP_REMOVED lines=8> */
.L_x_3150:
        /* <DEDUP_REMOVED lines=8> */
.L_x_3151:
        /* <DEDUP_REMOVED lines=8> */
.L_x_3152:
        /* <DEDUP_REMOVED lines=8> */
.L_x_3153:
        /* <DEDUP_REMOVED lines=9> */
.L_x_3154:
[----:B------:R-:W-:Y:S01]  /*25780*/  IMAD.MOV.U32 R9, RZ, RZ, R14 ;  /* 0x000000ffff097224 */ /* 0x000fe200078e000e */
[----:B------:R-:W-:Y:S06]  /*25790*/  BRA `(.L_x_3155) ;  /* 0xffffffd000147947 */ /* 0x000fec000383ffff */
.L_x_3062:
        /* <DEDUP_REMOVED lines=8> */
.L_x_3157:
[----:B------:R-:W-:Y:S05]  /*25820*/  BSYNC B0 ;  /* 0x0000000000007941 */ /* 0x000fea0003800000 */
.L_x_3156:
        /* <DEDUP_REMOVED lines=10> */
.L_x_3158:
        /* <DEDUP_REMOVED lines=8> */
.L_x_3159:
        /* <DEDUP_REMOVED lines=8> */
.L_x_3160:
        /* <DEDUP_REMOVED lines=8> */
.L_x_3161:
        /* <DEDUP_REMOVED lines=9> */
.L_x_3162:
[----:B------:R-:W-:Y:S01]  /*25ae0*/  IMAD.MOV.U32 R9, RZ, RZ, R14 ;  /* 0x000000ffff097224 */ /* 0x000fe200078e000e */
[----:B------:R-:W-:Y:S06]  /*25af0*/  BRA `(.L_x_3163) ;  /* 0xffffffcc00e87947 */ /* 0x000fec000383ffff */
.L_x_3064:
[----:B------:R-:W-:Y:S01]  /*25b00*/  BSSY B0, `(.L_x_3164) ;  /* 0x0000006000007945 */ /* 0x000fe20003800000 */
[----:B------:R-:W-:Y:S01]  /*25b10*/  PLOP3.LUT P6, PT, P6, PT, PT, 0x8, 0x0 ;  /* 0x000000000000781c */ /* 0x000fe200037ce170 */
[----:B------:R-:W-:-:S12]  /*25b20*/  IMAD.MOV.U32 R15, RZ, RZ, -0x1 ;  /* 0xffffffffff0f7424 */ /* 0x000fd800078e00ff */
[----:B0-----:R-:W-:Y:S05]  /*25b30*/  WARPSYNC.COLLECTIVE R15, `(.L_x_3165) ;  /* 0x000000000f087348 */ /* 0x001fea0003c00000 */
[----:B------:R-:W-:Y:S01]  /*25b40*/  VOTE.ANY R14, PT, P6 ;  /* 0x00000000000e7806 */ /* 0x000fe200030e0100 */
[----:B0-----:R-:W-:Y:S06]  /*25b50*/  ENDCOLLECTIVE ;  /* 0x000000000000791b */ /* 0x001fec0003800000 */
.L_x_3165:
[----:B------:R-:W-:Y:S05]  /*25b60*/  BSYNC B0 ;  /* 0x0000000000007941 */ /* 0x000fea0003800000 */
.L_x_3164:
        /* <DEDUP_REMOVED lines=10> */
.L_x_3166:
[----:B------:R-:W-:Y:S02]  /*25c10*/  IMAD.MOV.U32 R13, RZ, RZ, R6 ;  /* 0x000000ffff0d7224 */ /* 0x000fe400078e0006 */
[----:B------:R-:W-:-:S07]  /*25c20*/  IMAD.MOV.U32 R4, RZ, RZ, R14 ;  /* 0x000000ffff047224 */ /* 0x000fce00078e000e */
[----:B------:R-:W-:Y:S05]  /*25c30*/  WARPSYNC.COLLECTIVE R15, `(.L_x_3167) ;  /* 0x000000000f087348 */ /* 0x000fea0003c00000 */
[----:B------:R0:W1:Y:S02]  /*25c40*/  SHFL.IDX P6, R14, R13, R12, R11 ;  /* 0x0000000c0d0e7389 */ /* 0x00006400000c000b */
[----:B01----:R-:W-:Y:S01]  /*25c50*/  ENDCOLLECTIVE ;  /* 0x000000000000791b */ /* 0x003fe20003800000 */
.L_x_3167:
[----:B------:R-:W-:Y:S02]  /*25c60*/  IMAD.MOV.U32 R6, RZ, RZ, R14 ;  /* 0x000000ffff067224 */ /* 0x000fe400078e000e */
[----:B------:R-:W-:-:S05]  /*25c70*/  IMAD.IADD R10, R7, 0x1, R10 ;  /* 0x00000001070a7824 */ /* 0x000fca00078e020a */
[----:B------:R2:W-:Y:S01]  /*25c80*/  STL [R1+0xc], R10 ;  /* 0x00000c0a01007387 */ /* 0x0005e20000100800 */
[----:B------:R-:W-:Y:S05]  /*25c90*/  BRA `(.L_x_3168) ;  /* 0xffffffcc00c87947 */ /* 0x000fea000383ffff */
.L_x_3066:
[----:B------:R-:W-:Y:S01]  /*25ca0*/  BSSY B0, `(.L_x_3169) ;  /* 0x0000008000007945 */ /* 0x000fe20003800000 */
[----:B------:R-:W-:Y:S02]  /*25cb0*/  IMAD.MOV.U32 R13, RZ, RZ, R3 ;  /* 0x000000ffff0d7224 */ /* 0x000fe400078e0003 */
[----:B------:R-:W-:Y:S02]  /*25cc0*/  IMAD.MOV.U32 R12, RZ, RZ, R7 ;  /* 0x000000ffff0c7224 */ /* 0x000fe400078e0007 */
[----:B------:R-:W-:Y:S02]  /*25cd0*/  IMAD.MOV.U32 R11, RZ, RZ, 0x1f ;  /* 0x0000001fff0b7424 */ /* 0x000fe400078e00ff */
[----:B------:R-:W-:-:S07]  /*25ce0*/  IMAD.MOV.U32 R15, RZ, RZ, -0x1 ;  /* 0xffffffffff0f7424 */ /* 0x000fce00078e00ff */
[----:B0-2---:R-:W-:Y:S05]  /*25cf0*/  WARPSYNC.COLLECTIVE R15, `(.L_x_3170) ;  /* 0x000000000f087348 */ /* 0x005fea0003c00000 */
[----:B------:R1:W3:Y:S02]  /*25d00*/  SHFL.IDX P6, R14, R13, R12, R11 ;  /* 0x0000000c0d0e7389 */ /* 0x0002e400000c000b */
[----:B0123--:R-:W-:Y:S01]  /*25d10*/  ENDCOLLECTIVE ;  /* 0x000000000000791b */ /* 0x00ffe20003800000 */
.L_x_3170:
[----:B------:R-:W-:Y:S05]  /*25d20*/  BSYNC B0 ;  /* 0x0000000000007941 */ /* 0x000fea0003800000 */
.L_x_3169:
[----:B------:R-:W-:Y:S01]  /*25d30*/  IMAD.MOV.U32 R8, RZ, RZ, R14 ;  /* 0x000000ffff087224 */ /* 0x000fe200078e000e */
[----:B------:R-:W-:Y:S06]  /*25d40*/  BRA `(.L_x_3065) ;  /* 0xffffffcc00b47947 */ /* 0x000fec000383ffff */
.L_x_3072:
[----:B0-----:R0:W1:Y:S02]  /*25d50*/  SYNCS.PHASECHK.TRANS64.TRYWAIT P0, [R0+URZ+0x28c20], R3 ;  /* 0x028c2003000075a7 */ /* 0x001064000800017f */
[----:B-1----:R-:W-:Y:S05]  /*25d60*/  @!P0 NANOSLEEP.SYNCS 0x989680 ;  /* 0x009896800000895d */ /* 0x002fea0003900000 */
[----:B------:R-:W1:Y:S02]  /*25d70*/  @!P0 SYNCS.PHASECHK.TRANS64 P0, [R0+URZ+0x28c20], R3 ;  /* 0x028c2003000085a7 */ /* 0x000e64000800007f */
[----:B-1----:R-:W-:Y:S05]  /*25d80*/  @!P0 BRA `(.L_x_3072) ;  /* 0xfffffffc00f08947 */ /* 0x002fea000383ffff */
[----:B------:R-:W-:Y:S05]  /*25d90*/  BRA `(.L_x_3171) ;  /* 0xffffffd800507947 */ /* 0x000fea000383ffff */
.L_x_3073:
[----:B------:R-:W1:Y:S01]  /*25da0*/  S2R R2, SR_TID.X ;  /* 0x0000000000027919 */ /* 0x000e620000002100 */
[----:B------:R-:W-:Y:S01]  /*25db0*/  BSSY B0, `(.L_x_3172) ;  /* 0x000000a000007945 */ /* 0x000fe20003800000 */
[----:B------:R-:W-:Y:S02]  /*25dc0*/  IMAD.MOV.U32 R12, RZ, RZ, RZ ;  /* 0x000000ffff0c7224 */ /* 0x000fe400078e00ff */
[----:B---3--:R-:W-:Y:S02]  /*25dd0*/  IMAD.MOV.U32 R11, RZ, RZ, 0x1f ;  /* 0x0000001fff0b7424 */ /* 0x008fe400078e00ff */
[----:B------:R-:W-:Y:S01]  /*25de0*/  IMAD.MOV.U32 R15, RZ, RZ, -0x1 ;  /* 0xffffffffff0f7424 */ /* 0x000fe200078e00ff */
[----:B-1----:R-:W-:-:S04]  /*25df0*/  SHF.R.U32.HI R2, RZ, 0x5, R2 ;  /* 0x00000005ff027819 */ /* 0x002fc80000011602 */
[----:B------:R-:W-:-:S05]  /*25e00*/  LOP3.LUT R2, R2, 0x3, RZ, 0xc0, !PT ;  /* 0x0000000302027812 */ /* 0x000fca00078ec0ff */
[----:B------:R-:W-:-:S07]  /*25e10*/  IMAD.MOV.U32 R13, RZ, RZ, R2 ;  /* 0x000000ffff0d7224 */ /* 0x000fce00078e0002 */
[----:B0-----:R-:W-:Y:S05]  /*25e20*/  WARPSYNC.COLLECTIVE R15, `(.L_x_3173) ;  /* 0x000000000f087348 */ /* 0x001fea0003c00000 */
[----:B------:R1:W2:Y:S02]  /*25e30*/  SHFL.IDX P6, R14, R13, R12, R11 ;  /* 0x0000000c0d0e7389 */ /* 0x0002a400000c000b */
[----:B012---:R-:W-:Y:S01]  /*25e40*/  ENDCOLLECTIVE ;  /* 0x000000000000791b */ /* 0x007fe20003800000 */
.L_x_3173:
[----:B------:R-:W-:Y:S05]  /*25e50*/  BSYNC B0 ;  /* 0x0000000000007941 */ /* 0x000fea0003800000 */
.L_x_3172:
[----:B------:R-:W-:Y:S05]  /*25e60*/  BRA `(.L_x_3174) ;  /* 0xffffffd800387947 */ /* 0x000fea000383ffff */
.L_x_3074:
[----:B------:R-:W-:Y:S01]  /*25e70*/  BSSY B0, `(.L_x_3175) ;  /* 0x0000006000007945 */ /* 0x000fe20003800000 */
[----:B------:R-:W-:-:S07]  /*25e80*/  IMAD.MOV.U32 R15, RZ, RZ, -0x1 ;  /* 0xffffffffff0f7424 */ /* 0x000fce00078e00ff */
[----:B01-3--:R-:W-:Y:S05]  /*25e90*/  WARPSYNC.COLLECTIVE R15, `(.L_x_3176) ;  /* 0x000000000f0c7348 */ /* 0x00bfea0003c00000 */
[----:B------:R-:W-:Y:S02]  /*25ea0*/  ELECT P6, UR62, PT ;  /* 0x00000000003e782f */ /* 0x000fe400038c0000 */
[----:B------:R-:W-:Y:S01]  /*25eb0*/  MOV R14, UR62 ;  /* 0x0000003e000e7c02 */ /* 0x000fe20008000f00 */
[----:B01-3--:R-:W-:Y:S10]  /*25ec0*/  ENDCOLLECTIVE ;  /* 0x000000000000791b */ /* 0x00bff40003800000 */
.L_x_3176:
[----:B------:R-:W-:Y:S05]  /*25ed0*/  BSYNC B0 ;  /* 0x0000000000007941 */ /* 0x000fea0003800000 */
.L_x_3175:
[----:B------:R-:W-:Y:S05]  /*25ee0*/  BRA `(.L_x_3177) ;  /* 0xffffffd8002c7947 */ /* 0x000fea000383ffff */
.L_x_3076:
[----:B0-----:R0:W1:Y:S02]  /*25ef0*/  SYNCS.PHASECHK.TRANS64.TRYWAIT P0, [R6+URZ], R5 ;  /* 0x00000005060075a7 */ /* 0x001064000800017f */
[----:B-1----:R-:W-:Y:S05]  /*25f00*/  @!P0 NANOSLEEP.SYNCS 0x989680 ;  /* 0x009896800000895d */ /* 0x002fea0003900000 */
[----:B------:R-:W1:Y:S02]  /*25f10*/  @!P0 SYNCS.PHASECHK.TRANS64 P0, [R6+URZ], R5 ;  /* 0x00000005060085a7 */ /* 0x000e64000800007f */
[----:B-1----:R-:W-:Y:S05]  /*25f20*/  @!P0 BRA `(.L_x_3076) ;  /* 0xfffffffc00f08947 */ /* 0x002fea000383ffff */
[----:B------:R-:W-:Y:S05]  /*25f30*/  BRA `(.L_x_3178) ;  /* 0xffffffd800647947 */ /* 0x000fea000383ffff */
.L_x_3077:
[----:B-1----:R1:W2:Y:S02]  /*25f40*/  SYNCS.PHASECHK.TRANS64.TRYWAIT P0, [R7+URZ], R2 ;  /* 0x00000002070075a7 */ /* 0x0022a4000800017f */
[----:B--2---:R-:W-:Y:S05]  /*25f50*/  @!P0 NANOSLEEP.SYNCS 0x989680 ;  /* 0x009896800000895d */ /* 0x004fea0003900000 */
[----:B------:R-:W2:Y:S02]  /*25f60*/  @!P0 SYNCS.PHASECHK.TRANS64 P0, [R7+URZ], R2 ;  /* 0x00000002070085a7 */ /* 0x000ea4000800007f */
[----:B--2---:R-:W-:Y:S05]  /*25f70*/  @!P0 BRA `(.L_x_3077) ;  /* 0xfffffffc00f08947 */ /* 0x004fea000383ffff */
[----:B------:R-:W-:Y:S05]  /*25f80*/  BRA `(.L_x_3179) ;  /* 0xffffffd800587947 */ /* 0x000fea000383ffff */
.L_x_3079:
[----:B--2---:R2:W4:Y:S02]  /*25f90*/  SYNCS.PHASECHK.TRANS64.TRYWAIT P0, [R4+URZ], R5 ;  /* 0x00000005040075a7 */ /* 0x004524000800017f */
[----:B----4-:R-:W-:Y:S05]  /*25fa0*/  @!P0 NANOSLEEP.SYNCS 0x989680 ;  /* 0x009896800000895d */ /* 0x010fea0003900000 */
[----:B------:R-:W4:Y:S02]  /*25fb0*/  @!P0 SYNCS.PHASECHK.TRANS64 P0, [R4+URZ], R5 ;  /* 0x00000005040085a7 */ /* 0x000f24000800007f */
[----:B----4-:R-:W-:Y:S05]  /*25fc0*/  @!P0 BRA `(.L_x_3079) ;  /* 0xfffffffc00f08947 */ /* 0x010fea000383ffff */
[----:B------:R-:W-:Y:S05]  /*25fd0*/  BRA `(.L_x_3180) ;  /* 0xffffffd8005c7947 */ /* 0x000fea000383ffff */
.L_x_3181:
        /* <DEDUP_REMOVED lines=10> */
.L_x_6048:


//--------------------- .text._ZN7cutlass13device_kernelIN5flash11enable_sm90INS1_16FlashAttnFwdSm90INS1_25CollectiveMainloopFwdSm90ILi2EN4cute5tupleIJNS5_1CILi1EEES8_S8_EEENS6_IJNS7_ILi64EEESA_SA_EEELi512ENS_6half_tEfNS_4arch4Sm90ELb0ELb1ELb1ELb1ELb0ELb0ELb1ELb0ELb0ELb1ELb1ELb0EEENS1_21CollectiveEpilogueFwdINS6_IJSA_NS7_ILi512EEESA_EEES9_SC_SE_Li256ELb1ELb1ELb1ELb0EEENS1_36VarlenDynamicPersistentTileSchedulerILi64ELi64ELi256ELi128ELb1ELb1ELb1ELb1ELb0ELb1EEEEEEEEEvNT_6ParamsE --------------------------
	.section	.text._ZN7cutlass13device_kernelIN5flash11enable_sm90INS1_16FlashAttnFwdSm90INS1_25CollectiveMainloopFwdSm90ILi2EN4cute5tupleIJNS5_1CILi1EEES8_S8_EEENS6_IJNS7_ILi64EEESA_SA_EEELi512ENS_6half_tEfNS_4arch4Sm90ELb0ELb1ELb1ELb1ELb0ELb0ELb1ELb0ELb0ELb1ELb1ELb0EEENS1_21CollectiveEpilogueFwdINS6_IJSA_NS7_ILi512EEESA_EEES9_SC_SE_Li256ELb1ELb1ELb1ELb0EEENS1_36VarlenDynamicPersistentTileSchedulerILi64ELi64ELi256ELi128ELb1ELb1ELb1ELb1ELb0ELb1EEEEEEEEEvNT_6ParamsE,"ax",@progbits
	.align	128
.text._ZN7cutlass13device_kernelIN5flash11enable_sm90INS1_16FlashAttnFwdSm90INS1_25CollectiveMainloopFwdSm90ILi2EN4cute5tupleIJNS5_1CILi1EEES8_S8_EEENS6_IJNS7_ILi64EEESA_SA_EEELi512ENS_6half_tEfNS_4arch4Sm90ELb0ELb1ELb1ELb1ELb0ELb0ELb1ELb0ELb0ELb1ELb1ELb0EEENS1_21CollectiveEpilogueFwdINS6_IJSA_NS7_ILi512EEESA_EEES9_SC_SE_Li256ELb1ELb1ELb1ELb0EEENS1_36VarlenDynamicPersistentTileSchedulerILi64ELi64ELi256ELi128ELb1ELb1ELb1ELb1ELb0ELb1EEEEEEEEEvNT_6ParamsE:
        .type           _ZN7cutlass13device_kernelIN5flash11enable_sm90INS1_16FlashAttnFwdSm90INS1_25CollectiveMainloopFwdSm90ILi2EN4cute5tupleIJNS5_1CILi1EEES8_S8_EEENS6_IJNS7_ILi64EEESA_SA_EEELi512ENS_6half_tEfNS_4arch4Sm90ELb0ELb1ELb1ELb1ELb0ELb0ELb1ELb0ELb0ELb1ELb1ELb0EEENS1_21CollectiveEpilogueFwdINS6_IJSA_NS7_ILi512EEESA_EEES9_SC_SE_Li256ELb1ELb1ELb1ELb0EEENS1_36VarlenDynamicPersistentTileSchedulerILi64ELi64ELi256ELi128ELb1ELb1ELb1ELb1ELb0ELb1EEEEEEEEEvNT_6ParamsE,@function
        .size           _ZN7cutlass13device_kernelIN5flash11enable_sm90INS1_16FlashAttnFwdSm90INS1_25CollectiveMainloopFwdSm90ILi2EN4cute5tupleIJNS5_1CILi1EEES8_S8_EEENS6_IJNS7_ILi64EEESA_SA_EEELi512ENS_6half_tEfNS_4arch4Sm90ELb0ELb1ELb1ELb1ELb0ELb0ELb1ELb0ELb0ELb1ELb1ELb0EEENS1_21CollectiveEpilogueFwdINS6_IJSA_NS7_ILi512EEESA_EEES9_SC_SE_Li256ELb1ELb1ELb1ELb0EEENS1_36VarlenDynamicPersistentTileSchedulerILi64ELi64ELi256ELi128ELb1ELb1ELb1ELb1ELb0ELb1EEEEEEEEEvNT_6ParamsE,(.L_x_6049 - _ZN7cutlass13device_kernelIN5flash11enable_sm90INS1_16FlashAttnFwdSm90INS1_25CollectiveMainloopFwdSm90ILi2EN4cute5tupleIJNS5_1CILi1EEES8_S8_EEENS6_IJNS7_ILi64EEESA_SA_EEELi512ENS_6half_tEfNS_4arch4Sm90ELb0ELb1ELb1ELb1ELb0ELb0ELb1ELb0ELb0ELb1ELb1ELb0EEENS1_21CollectiveEpilogueFwdINS6_IJSA_NS7_ILi512EEESA_EEES9_SC_SE_Li256ELb1ELb1ELb1ELb0EEENS1_36VarlenDynamicPersistentTileSchedulerILi64ELi64ELi256ELi128ELb1ELb1ELb1ELb1ELb0ELb1EEEEEEEEEvNT_6ParamsE)
        .other          _ZN7cutlass13device_kernelIN5flash11enable_sm90INS1_16FlashAttnFwdSm90INS1_25CollectiveMainloopFwdSm90ILi2EN4cute5tupleIJNS5_1CILi1EEES8_S8_EEENS6_IJNS7_ILi64EEESA_SA_EEELi512ENS_6half_tEfNS_4arch4Sm90ELb0ELb1ELb1ELb1ELb0ELb0ELb1ELb0ELb0ELb1ELb1ELb0EEENS1_21CollectiveEpilogueFwdINS6_IJSA_NS7_ILi512EEESA_EEES9_SC_SE_Li256ELb1ELb1ELb1ELb0EEENS1_36VarlenDynamicPersistentTileSchedulerILi64ELi64ELi256ELi128ELb1ELb1ELb1ELb1ELb0ELb1EEEEEEEEEvNT_6ParamsE,@"STO_CUDA_ENTRY STV_DEFAULT"
_ZN7cutlass13device_kernelIN5flash11enable_sm90INS1_16FlashAttnFwdSm90INS1_25CollectiveMainloopFwdSm90ILi2EN4cute5tupleIJNS5_1CILi1EEES8_S8_EEENS6_IJNS7_ILi64EEESA_SA_EEELi512ENS_6half_tEfNS_4arch4Sm90ELb0ELb1ELb1ELb1ELb0ELb0ELb1ELb0ELb0ELb1ELb1ELb0EEENS1_21CollectiveEpilogueFwdINS6_IJSA_NS7_ILi512EEESA_EEES9_SC_SE_Li256ELb1ELb1ELb1ELb0EEENS1_36VarlenDynamicPersistentTileSchedulerILi64ELi64ELi256ELi128ELb1ELb1ELb1ELb1ELb0ELb1EEEEEEEEEvNT_6ParamsE:
[----:B------:R-:W0:Y:S02]  /*0000*/  LDC R1, c[0x0][0x28] ;  /* 0x00000a00ff017b82 */ /* 0x000e240000000800 */
[----:B0-----:R-:W-:Y:S01]  /*0010*/  VIADD R1, R1, 0xfffffb40 ;  /* 0xfffffb4001017836 */ /* 0x001fe20000000000 */
[----:B------:R-:W0:Y:S01]  /*0020*/  S2R R4, SR_TID.X ;  /* 0x0000000000047919 */ /* 0x000e220000002100 */
[----:B------:R-:W-:Y:S01]  /*0030*/  ELECT P0, URZ, PT ;  /* 0x00000000003f782f */ /* 0x000fe20003800000 */
[----:B------:R-:W-:Y:S01]  /*0040*/  BSSY B0, `(.L_x_3182) ;  /* 0x0000011000007945 */ /* 0x000fe20003800000 */
[----:B------:R-:W-:Y:S01]  /*0050*/  ULDC UR4, c[0x0][0x20] ;  /* 0x0000080000047ab9 */ /* 0x000fe20000000800 */
[----:B0-----:R-:W-:-:S05]  /*0060*/  SHF.R.U32.HI R0, RZ, 0x5, R4 ;  /* 0x00000005ff007819 */ /* 0x001fca0000011604 */
[----:B------:R-:W0:Y:S02]  /*0070*/  SHFL.IDX PT, R2, R0, RZ, 0x1f ;  /* 0x00001fff00027589 */ /* 0x000e2400000e0000 */
[----:B0-----:R-:W-:Y:S02]  /*0080*/  ISETP.EQ.AND P0, PT, R2, RZ, P0 ;  /* 0x000000ff0200720c */ /* 0x001fe40000702270 */
[----:B------:R-:W-:Y:S01]  /*0090*/  IADD3 R2, P1, R1, UR4, RZ ;  /* 0x0000000401027c10 */ /* 0x000fe2000ff3e0ff */
[----:B------:R-:W-:-:S04]  /*00a0*/  ULDC UR4, c[0x0][0x24] ;  /* 0x0000090000047ab9 */ /* 0x000fc80000000800 */
[----:B------:R-:W-:-:S06]  /*00b0*/  IMAD.X R16, RZ, RZ, UR4, P1 ;  /* 0x00000004ff107e24 */ /* 0x000fcc00088e06ff */
        /* <DEDUP_REMOVED lines=9> */
.L_x_3183:
[----:B------:R-:W-:Y:S05]  /*0150*/  BSYNC B0 ;  /* 0x0000000000007941 */ /* 0x000fea0003800000 */
.L_x_3182:
[----:B------:R-:W-:Y:S01]  /*0160*/  VOTEU.ANY UP0, P0 ;  /* 0x00000000003f7886 */ /* 0x000fe20000000100 */
[----:B------:R-:W0:Y:S01]  /*0170*/  SHFL.IDX PT, R3, R0, RZ, 0x1f ;  /* 0x00001fff00037589 */ /* 0x000e2200000e0000 */
[----:B------:R-:W-:Y:S01]  /*0180*/  UMOV UR4, 0x80 ;  /* 0x0000008000047882 */ /* 0x000fe20000000000 */
[----:B------:R-:W-:Y:S01]  /*0190*/  UMOV UR7, 0x100 ;  /* 0x0000010000077882 */ /* 0x000fe20000000000 */
[----:B------:R-:W-:Y:S01]  /*01a0*/  SHF.R.U32.HI R4, RZ, 0x7, R4 ;  /* 0x00000007ff047819 */ /* 0x000fe20000011604 */
[----:B------:R-:W1:Y:S01]  /*01b0*/  @UP0 S2UR UR8, SR_CgaCtaId ;  /* 0x00000000000809c3 */ /* 0x000e620000008800 */
[----:B------:R-:W-:Y:S01]  /*01c0*/  @UP0 UMOV UR6, 0x400 ;  /* 0x0000040000060882 */ /* 0x000fe20000000000 */
[----:B------:R-:W-:-:S04]  /*01d0*/  @UP0 UIADD3 UR4, -UR4, 0x100000, URZ ;  /* 0x0010000004040890 */ /* 0x000fc8000fffe13f */
[----:B------:R-:W-:Y:S02]  /*01e0*/  @UP0 USHF.L.U32 UR5, UR4, 0xb, URZ ;  /* 0x0000000b04050899 */ /* 0x000fe4000800063f */
[----:B------:R-:W-:Y:S01]  /*01f0*/  @UP0 USHF.L.U32 UR4, UR4, 0x1, URZ ;  /* 0x0000000104040899 */ /* 0x000fe2000800063f */
[----:B------:R-:W-:Y:S01]  /*0200*/  VOTEU.ANY UP1, P0 ;  /* 0x00000000003f7886 */ /* 0x000fe20000020100 */
[----:B------:R-:W-:Y:S01]  /*0210*/  VOTEU.ANY UP2, P0 ;  /* 0x00000000003f7886 */ /* 0x000fe20000040100 */
[----:B------:R-:W2:Y:S01]  /*0220*/  SHFL.IDX PT, R4, R4, RZ, 0x1f ;  /* 0x00001fff04047589 */ /* 0x000ea200000e0000 */
[----:B0-----:R-:W-:Y:S01]  /*0230*/  ISETP.NE.AND P1, PT, R3, RZ, PT ;  /* 0x000000ff0300720c */ /* 0x001fe20003f25270 */
[----:B-1----:R-:W-:Y:S02]  /*0240*/  @UP0 ULEA UR8, UR8, UR6, 0x18 ;  /* 0x0000000608080291 */ /* 0x002fe4000f8ec03f */
[----:B------:R-:W-:-:S04]  /*0250*/  @UP0 UIADD3 UR6, -UR7, 0x100000, URZ ;  /* 0x0010000007060890 */ /* 0x000fc8000fffe13f */
[----:B------:R-:W-:Y:S02]  /*0260*/  @UP0 USHF.L.U32 UR7, UR6, 0xb, URZ ;  /* 0x0000000b06070899 */ /* 0x000fe4000800063f */
[----:B------:R-:W-:Y:S01]  /*0270*/  @UP0 USHF.L.U32 UR6, UR6, 0x1, URZ ;  /* 0x0000000106060899 */ /* 0x000fe2000800063f */
[----:B------:R-:W-:Y:S01]  /*0280*/  VOTEU.ANY UP0, P0 ;  /* 0x00000000003f7886 */ /* 0x000fe20000000100 */
[----:B------:R-:W0:Y:S04]  /*0290*/  FENCE.VIEW.ASYNC.S ;  /* 0x00000000000073c6 */ /* 0x000e280000000000 */
[----:B0-----:R0:W1:Y:S01]  /*02a0*/  @UP0 SYNCS.EXCH.64 URZ, [UR8+0x38800], UR4 ;  /* 0x03880004083f05b2 */ /* 0x0010620008000100 */
[----:B------:R0:W3:Y:S05]  /*02b0*/  @UP1 SYNCS.EXCH.64 URZ, [UR8+0x38810], UR4 ;  /* 0x03881004083f15b2 */ /* 0x0000ea0008000100 */
[----:B------:R0:W4:Y:S01]  /*02c0*/  @UP2 SYNCS.EXCH.64 URZ, [UR8+0x38820], UR6 ;  /* 0x03882006083f25b2 */ /* 0x0001220008000100 */
[----:B--2---:R-:W-:Y:S05]  /*02d0*/  @P1 BRA `(.L_x_3184) ;  /* 0x0000000000381947 */ /* 0x004fea0003800000 */
        /* <DEDUP_REMOVED lines=13> */
[----:B--2---:R-:W-:Y:S01]  /*03b0*/  NOP ;  /* 0x0000000000007918 */ /* 0x004fe20000000000 */
.L_x_3184:
[----:B------:R-:W2:Y:S01]  /*03c0*/  SHFL.IDX PT, R3, R0, RZ, 0x1f ;  /* 0x00001fff00037589 */ /* 0x000ea200000e0000 */
[----:B------:R-:W-:Y:S01]  /*03d0*/  NOP ;  /* 0x0000000000007918 */ /* 0x000fe20000000000 */
[----:B--2---:R-:W-:-:S13]  /*03e0*/  ISETP.NE.AND P0, PT, R3, RZ, PT ;  /* 0x000000ff0300720c */ /* 0x004fda0003f05270 */
        /* <DEDUP_REMOVED lines=18> */
[----:B--2---:R-:W-:Y:S01]  /*0510*/  NOP ;  /* 0x0000000000007918 */ /* 0x004fe20000000000 */
.L_x_3185:
[----:B------:R-:W2:Y:S01]  /*0520*/  SHFL.IDX PT, R3, R0, RZ, 0x1f ;  /* 0x00001fff00037589 */ /* 0x000ea200000e0000 */
[----:B------:R-:W-:Y:S01]  /*0530*/  NOP ;  /* 0x0000000000007918 */ /* 0x000fe20000000000 */
[----:B--2---:R-:W-:-:S13]  /*0540*/  ISETP.NE.AND P0, PT, R3, RZ, PT ;  /* 0x000000ff0300720c */ /* 0x004fda0003f05270 */
        /* <DEDUP_REMOVED lines=15> */
.L_x_3186:
        /* <DEDUP_REMOVED lines=22> */
.L_x_3187:
[----:B------:R-:W2:Y:S01]  /*07a0*/  SHFL.IDX PT, R3, R0, RZ, 0x1f ;  /* 0x00001fff00037589 */ /* 0x000ea200000e0000 */
[----:B------:R-:W-:Y:S01]  /*07b0*/  R2UR UR38, R4 ;  /* 0x00000000042672ca */ /* 0x000fe200000e0000 */
        /* <DEDUP_REMOVED lines=21> */
.L_x_3188:
[----:B------:R-:W-:Y:S01]  /*0910*/  UISETP.NE.AND UP0, UPT, UR38, URZ, UPT ;  /* 0x0000003f2600728c */ /* 0x000fe2000bf05270 */
[----:B------:R-:W-:Y:S01]  /*0920*/  NOP ;  /* 0x0000000000007918 */ /* 0x000fe20000000000 */
[----:B------:R-:W-:Y:S01]  /*0930*/  ULDC.64 UR40, c[0x0][0x208] ;  /* 0x0000820000287ab9 */ /* 0x000fe20000000a00 */
[----:B------:R-:W-:Y:S01]  /*0940*/  IMAD.MOV.U32 R152, RZ, RZ, R2 ;  /* 0x000000ffff987224 */ /* 0x000fe200078e0002 */
[----:B0-----:R-:W-:Y:S01]  /*0950*/  UP2UR UR4, UPR, URZ, 0x1 ;  /* 0x000000013f047883 */ /* 0x001fe20008000000 */
[----:B------:R-:W-:Y:S01]  /*0960*/  IMAD.MOV.U32 R153, RZ, RZ, R16 ;  /* 0x000000ffff997224 */ /* 0x000fe200078e0010 */
[----:B-1-34-:R-:W-:Y:S01]  /*0970*/  BAR.SYNC.DEFER_BLOCKING 0x0 ;  /* 0x0000000000007b1d */ /* 0x01afe20000010000 */
[----:B------:R-:W-:-:S13]  /*0980*/  PLOP3.LUT P0, PT, PT, PT, UP0, 0x40, 0x0 ;  /* 0x000000000000781c */ /* 0x000fda0003f0e808 */
[----:B------:R-:W-:Y:S05]  /*0990*/  @P0 BRA `(.L_x_3189) ;  /* 0x000002c000140947 */ /* 0x000fea0003800000 */
.L_x_3190:
[----:B------:R-:W-:-:S08]  /*09a0*/  NOP ;  /* 0x0000000000007918 */ /* 0x000fd00000000000 */
[----:B------:R-:W0:Y:S02]  /*09b0*/  USETMAXREG.TRY_ALLOC.CTAPOOL UP0, 0xf0 ;  /* 0x000000f0000079c8 */ /* 0x000e240008000600 */
[----:B0-----:R-:W-:-:S13]  /*09c0*/  PLOP3.LUT P0, PT, PT, PT, UP0, 0x80, 0x0 ;  /* 0x000000000000781c */ /* 0x001fda0003f0f008 */
[----:B------:R-:W-:Y:S05]  /*09d0*/  @!P0 BRA `(.L_x_3190) ;  /* 0xfffffffc00f08947 */ /* 0x000fea000383ffff */
[----:B------:R-:W0:Y:S01]  /*09e0*/  S2R R3, SR_TID.X ;  /* 0x0000000000037919 */ /* 0x000e220000002100 */
[----:B------:R-:W1:Y:S01]  /*09f0*/  S2UR UR4, SR_CgaCtaId ;  /* 0x00000000000479c3 */ /* 0x000e620000008800 */
[----:B------:R-:W-:Y:S01]  /*0a00*/  UMOV UR47, 0x400 ;  /* 0x00000400002f7882 */ /* 0x000fe20000000000 */
[----:B------:R-:W-:Y:S01]  /*0a10*/  IADD3 R8, P1, R2, 0x1e8, RZ ;  /* 0x000001e802087810 */ /* 0x000fe20007f3e0ff */
[----:B------:R-:W-:Y:S04]  /*0a20*/  STL.64 [R1+0x1e8], RZ ;  /* 0x0001e8ff01007387 */ /* 0x000fe80000100a00 */
[----:B------:R-:W-:Y:S01]  /*0a30*/  IMAD.X R9, RZ, RZ, R16, P1 ;  /* 0x000000ffff097224 */ /* 0x000fe200008e0610 */
[----:B------:R-:W-:Y:S04]  /*0a40*/  STL [R1+0x1f0], RZ ;  /* 0x0001f0ff01007387 */ /* 0x000fe80000100800 */
[----:B------:R-:W-:Y:S04]  /*0a50*/  STL.64 [R1+0x490], R8 ;  /* 0x0004900801007387 */ /* 0x000fe80000100a00 */
[----:B------:R-:W-:Y:S01]  /*0a60*/  STL [R1+0x1f4], RZ ;  /* 0x0001f4ff01007387 */ /* 0x000fe20000100800 */
[----:B-1----:R-:W-:-:S03]  /*0a70*/  ULEA UR47, UR4, UR47, 0x18 ;  /* 0x0000002f042f7291 */ /* 0x002fc6000f8ec03f */
[----:B------:R-:W-:Y:S01]  /*0a80*/  ULDC UR4, c[0x0][0xd3c] ;  /* 0x00034f0000047ab9 */ /* 0x000fe20000000800 */
[----:B0-----:R-:W-:-:S04]  /*0a90*/  LOP3.LUT R0, R3, 0xffffff80, RZ, 0xc0, !PT ;  /* 0xffffff8003007812 */ /* 0x001fc800078ec0ff */
[----:B------:R-:W-:-:S13]  /*0aa0*/  ISETP.NE.AND P0, PT, R0, 0x80, PT ;  /* 0x000000800000780c */ /* 0x000fda0003f05270 */
[----:B------:R-:W-:Y:S06]  /*0ab0*/  @!P0 BAR.ARV 0x8, 0x100 ;  /* 0x0204000000008b1d */ /* 0x000fec0000002000 */
[----:B------:R-:W-:-:S13]  /*0ac0*/  ISETP.GE.U32.AND P0, PT, R3, 0x100, PT ;  /* 0x000001000300780c */ /* 0x000fda0003f06070 */
[----:B------:R-:W-:Y:S08]  /*0ad0*/  @P0 BAR.ARV 0xf, 0x100 ;  /* 0x03c4000000000b1d */ /* 0x000ff00000002000 */
[----:B------:R-:W-:Y:S01]  /*0ae0*/  BAR.SYNC.DEFER_BLOCKING 0x5, 0x180 ;  /* 0x0146000000007b1d */ /* 0x000fe20000010000 */
[----:B------:R-:W-:-:S05]  /*0af0*/  IADD3 R0, P2, R2, 0x1f4, RZ ;  /* 0x000001f402007810 */ /* 0x000fca0007f5e0ff */
[----:B------:R0:W-:Y:S02]  /*0b00*/  STL [R1+0x498], R0 ;  /* 0x0004980001007387 */ /* 0x0001e40000100800 */
[----:B0-----:R-:W-:-:S05]  /*0b10*/  IMAD.X R0, RZ, RZ, R16, P2 ;  /* 0x000000ffff007224 */ /* 0x001fca00010e0610 */
[----:B------:R-:W-:Y:S04]  /*0b20*/  STL [R1+0x484], R0 ;  /* 0x0004840001007387 */ /* 0x000fe80000100800 */
[----:B------:R-:W0:Y:S01]  /*0b30*/  LDS.128 R4, [UR47+0x388d0] ;  /* 0x0388d02fff047984 */ /* 0x000e220008000c00 */
[----:B------:R-:W-:Y:S06]  /*0b40*/  BAR.ARV 0x4, 0x180 ;  /* 0x0106000000007b1d */ /* 0x000fec0000002000 */
[----:B0-----:R-:W-:-:S13]  /*0b50*/  ISETP.GE.AND P0, PT, R7, UR4, PT ;  /* 0x0000000407007c0c */ /* 0x001fda000bf06270 */
[----:B------:R-:W-:Y:S05]  /*0b60*/  @P0 EXIT ;  /* 0x000000000000094d */ /* 0x000fea0003800000 */
[----:B------:R-:W-:Y:S01]  /*0b70*/  VIADD R218, R3, 0xffffff80 ;  /* 0xffffff8003da7836 */ /* 0x000fe20000000000 */
[----:B------:R-:W-:Y:S01]  /*0b80*/  R2UR UR7, R6 ;  /* 0x00000000060772ca */ /* 0x000fe200000e0000 */
[----:B------:R-:W0:Y:S01]  /*0b90*/  S2UR UR4, SR_SWINHI ;  /* 0x00000000000479c3 */ /* 0x000e220000002f00 */
[----:B------:R-:W-:Y:S02]  /*0ba0*/  R2UR UR5, R5 ;  /* 0x00000000050572ca */ /* 0x000fe400000e0000 */
[----:B------:R-:W-:Y:S02]  /*0bb0*/  SHF.R.S32.HI R3, RZ, 0x1f, R218 ;  /* 0x0000001fff037819 */ /* 0x000fe400000114da */
[----:B------:R-:W-:Y:S02]  /*0bc0*/  R2UR UR6, R7 ;  /* 0x00000000070672ca */ /* 0x000fe400000e0000 */
[CC--:B------:R-:W-:Y:S02]  /*0bd0*/  LEA.HI R6, R3.reuse, R218.reuse, RZ, 0x7 ;  /* 0x000000da03067211 */ /* 0x0c0fe400078f38ff */
[----:B------:R-:W-:-:S02]  /*0be0*/  LEA.HI R5, R3, R218, RZ, 0x2 ;  /* 0x000000da03057211 */ /* 0x000fc400078f10ff */
[-C--:B------:R-:W-:Y:S02]  /*0bf0*/  LEA.HI R0, R3, R218.reuse, RZ, 0x4 ;  /* 0x000000da03007211 */ /* 0x080fe400078f20ff */
[----:B------:R-:W-:Y:S02]  /*0c00*/  LOP3.LUT R7, R6, 0xffffff80, RZ, 0xc0, !PT ;  /* 0xffffff8006077812 */ /* 0x000fe400078ec0ff */
[----:B------:R-:W-:Y:S02]  /*0c10*/  LOP3.LUT R9, R5, 0xfffffffc, RZ, 0xc0, !PT ;  /* 0xfffffffc05097812 */ /* 0x000fe400078ec0ff */
[----:B------:R-:W-:Y:S01]  /*0c20*/  LOP3.LUT R5, R0, 0xfffffff0, RZ, 0xc0, !PT ;  /* 0xfffffff000057812 */ /* 0x000fe200078ec0ff */
[C---:B------:R-:W-:Y:S01]  /*0c30*/  IMAD.IADD R8, R218.reuse, 0x1, -R7 ;  /* 0x00000001da087824 */ /* 0x040fe200078e0a07 */
[----:B------:R-:W-:Y:S01]  /*0c40*/  LEA.HI R4, R3, R218, RZ, 0x5 ;  /* 0x000000da03047211 */ /* 0x000fe200078f28ff */
[C---:B------:R-:W-:Y:S01]  /*0c50*/  IMAD.IADD R12, R218.reuse, 0x1, -R9 ;  /* 0x00000001da0c7824 */ /* 0x040fe200078e0a09 */
[----:B------:R-:W-:Y:S01]  /*0c60*/  SHF.R.S32.HI R7, RZ, 0x4, R0 ;  /* 0x00000004ff077819 */ /* 0x000fe20000011400 */
[----:B------:R-:W-:Y:S01]  /*0c70*/  IMAD.IADD R15, R218, 0x1, -R5 ;  /* 0x00000001da0f7824 */ /* 0x000fe200078e0a05 */
[----:B------:R-:W-:Y:S01]  /*0c80*/  SHF.R.S32.HI R5, RZ, 0x1f, R8 ;  /* 0x0000001fff057819 */ /* 0x000fe20000011408 */
[----:B------:R-:W-:Y:S01]  /*0c90*/  UMOV UR36, UR47 ;  /* 0x0000002f00247c82 */ /* 0x000fe20008000000 */
[----:B0-----:R-:W-:Y:S01]  /*0ca0*/  UMOV UR37, UR4 ;  /* 0x0000000400257c82 */ /* 0x001fe20008000000 */
[----:B------:R-:W-:Y:S01]  /*0cb0*/  SHF.R.S32.HI R219, RZ, 0x7, R6 ;  /* 0x00000007ffdb7819 */ /* 0x000fe20000011406 */
[----:B------:R-:W-:Y:S01]  /*0cc0*/  IMAD.U32 R20, RZ, RZ, UR36 ;  /* 0x00000024ff147e24 */ /* 0x000fe2000f8e00ff */
[--C-:B------:R-:W-:Y:S01]  /*0cd0*/  SHF.R.S32.HI R14, RZ, 0x5, R4.reuse ;  /* 0x00000005ff0e7819 */ /* 0x100fe20000011404 */
[----:B------:R0:W-:Y:S01]  /*0ce0*/  STL [R1+0x4a4], R15 ;  /* 0x0004a40f01007387 */ /* 0x0001e20000100800 */
[----:B------:R-:W-:Y:S01]  /*0cf0*/  SHF.R.S32.HI R4, RZ, 0x1f, R4 ;  /* 0x0000001fff047819 */ /* 0x000fe20000011404 */
[----:B------:R-:W-:Y:S01]  /*0d00*/  IMAD.U32 R21, RZ, RZ, UR37 ;  /* 0x00000025ff157e24 */ /* 0x000fe2000f8e00ff */
[----:B------:R-:W-:Y:S01]  /*0d10*/  LEA.HI R0, R0, R7, RZ, 0x1 ;  /* 0x0000000700007211 */ /* 0x000fe200078f08ff */
[----:B------:R1:W-:Y:S01]  /*0d20*/  STL [R1+0x4a0], R14 ;  /* 0x0004a00e01007387 */ /* 0x0003e20000100800 */
[----:B------:R-:W-:-:S02]  /*0d30*/  LEA.HI R9, R5, R8, RZ, 0x2 ;  /* 0x0000000805097211 */ /* 0x000fc400078f10ff */
[----:B------:R-:W-:Y:S01]  /*0d40*/  LEA.HI R6, R6, R219, RZ, 0x1 ;  /* 0x000000db06067211 */ /* 0x000fe200078f08ff */
[----:B------:R-:W-:Y:S01]  /*0d50*/  STL.64 [R1+0x488], R20 ;  /* 0x0004881401007387 */ /* 0x000fe20000100a00 */
[----:B------:R-:W-:Y:S01]  /*0d60*/  LEA.HI R4, R4, R14, RZ, 0x2 ;  /* 0x0000000e04047211 */ /* 0x000fe200078f10ff */
[----:B0-----:R-:W-:Y:S01]  /*0d70*/  IMAD R15, R219, 0x100, R15 ;  /* 0x00000100db0f7824 */ /* 0x001fe200078e020f */
[----:B------:R-:W-:Y:S02]  /*0d80*/  LOP3.LUT R0, R0, 0x1ffffffe, RZ, 0xc0, !PT ;  /* 0x1ffffffe00007812 */ /* 0x000fe400078ec0ff */
[--C-:B------:R-:W-:Y:S02]  /*0d90*/  SHF.R.S32.HI R10, RZ, 0x2, R9.reuse ;  /* 0x00000002ff0a7819 */ /* 0x100fe40000011409 */
[----:B------:R-:W-:Y:S01]  /*0da0*/  SHF.R.S32.HI R11, RZ, 0x1f, R9 ;  /* 0x0000001fff0b7819 */ /* 0x000fe20000011409 */
[----:B------:R-:W-:Y:S01]  /*0db0*/  IMAD.IADD R0, R7, 0x1, -R0 ;  /* 0x0000000107007824 */ /* 0x000fe200078e0a00 */
[----:B------:R-:W-:-:S02]  /*0dc0*/  LOP3.LUT R9, R9, 0x7ffffffc, RZ, 0xc0, !PT ;  /* 0x7ffffffc09097812 */ /* 0x000fc400078ec0ff */
[----:B------:R-:W-:Y:S01]  /*0dd0*/  LOP3.LUT R6, R6, 0xfffffe, RZ, 0xc0, !PT ;  /* 0x00fffffe06067812 */ /* 0x000fe200078ec0ff */
[----:B------:R-:W-:Y:S01]  /*0de0*/  IMAD.SHL.U32 R18, R0, 0x8, RZ ;  /* 0x0000000800127824 */ /* 0x000fe200078e00ff */
[----:B------:R-:W-:Y:S01]  /*0df0*/  LOP3.LUT R4, R4, 0x3ffffc, RZ, 0xc0, !PT ;  /* 0x003ffffc04047812 */ /* 0x000fe200078ec0ff */
[----:B------:R-:W-:Y:S01]  /*0e00*/  IMAD.IADD R9, R8, 0x1, -R9 ;  /* 0x0000000108097824 */ /* 0x000fe200078e0a09 */
[----:B------:R-:W-:Y:S01]  /*0e10*/  LEA.HI R11, R11, R10, RZ, 0x3 ;  /* 0x0000000a0b0b7211 */ /* 0x000fe200078f18ff */
[----:B------:R-:W-:Y:S01]  /*0e20*/  IMAD.IADD R6, R219, 0x1, -R6 ;  /* 0x00000001db067824 */ /* 0x000fe200078e0a06 */
[----:B------:R-:W-:Y:S01]  /*0e30*/  LEA.HI R13, R12, R12, RZ, 0x1 ;  /* 0x0000000c0c0d7211 */ /* 0x000fe200078f08ff */
[----:B------:R-:W-:Y:S01]  /*0e40*/  IMAD.IADD R4, R14, 0x1, -R4 ;  /* 0x000000010e047824 */ /* 0x000fe200078e0a04 */
[----:B------:R-:W-:Y:S01]  /*0e50*/  LOP3.LUT R11, R11, 0xfffffff8, RZ, 0xc0, !PT ;  /* 0xfffffff80b0b7812 */ /* 0x000fe200078ec0ff */
[----:B-1----:R-:W-:Y:S01]  /*0e60*/  IMAD.SHL.U32 R14, R6, 0x100, RZ ;  /* 0x00000100060e7824 */ /* 0x002fe200078e00ff */
[----:B------:R-:W-:Y:S01]  /*0e70*/  LEA.HI R5, R5, R8, RZ, 0x5 ;  /* 0x0000000805057211 */ /* 0x000fe200078f28ff */
[----:B------:R-:W-:Y:S01]  /*0e80*/  IMAD.SHL.U32 R0, R9, 0x2, RZ ;  /* 0x0000000209007824 */ /* 0x000fe200078e00ff */
[----:B------:R-:W-:Y:S01]  /*0e90*/  LOP3.LUT R13, R13, 0x1ffffffe, RZ, 0xc0, !PT ;  /* 0x1ffffffe0d0d7812 */ /* 0x000fe200078ec0ff */
[----:B------:R-:W-:Y:S01]  /*0ea0*/  IMAD.IADD R22, R10, 0x1, -R11 ;  /* 0x000000010a167824 */ /* 0x000fe200078e0a0b */
[----:B------:R-:W-:Y:S01]  /*0eb0*/  SHF.R.S32.HI R5, RZ, 0x5, R5 ;  /* 0x00000005ff057819 */ /* 0x000fe20000011405 */
[----:B------:R-:W-:Y:S01]  /*0ec0*/  IMAD.IADD R23, R0, 0x1, R14 ;  /* 0x0000000100177824 */ /* 0x000fe200078e020e */
[----:B------:R0:W-:Y:S01]  /*0ed0*/  STL [R1+0x4a8], R0 ;  /* 0x0004a80001007387 */ /* 0x0001e20000100800 */
[----:B------:R-:W-:Y:S01]  /*0ee0*/  IMAD R4, R4, 0x10, R15 ;  /* 0x0000001004047824 */ /* 0x000fe200078e020f */
[----:B------:R-:W-:Y:S01]  /*0ef0*/  LEA.HI R3, R3, R218, RZ, 0x3 ;  /* 0x000000da03037211 */ /* 0x000fe200078f18ff */
[C---:B------:R-:W-:Y:S01]  /*0f00*/  VIADD R207, R23.reuse, 0x8 ;  /* 0x0000000817cf7836 */ /* 0x040fe20000000000 */
[----:B------:R1:W-:Y:S01]  /*0f10*/  STL [R1+0x4ac], R18 ;  /* 0x0004ac1201007387 */ /* 0x0003e20000100800 */
[----:B------:R-:W-:Y:S01]  /*0f20*/  VIADD R206, R23, 0x10 ;  /* 0x0000001017ce7836 */ /* 0x000fe20000000000 */
[----:B------:R-:W-:Y:S01]  /*0f30*/  LOP3.LUT R7, R3, 0xfffffff8, RZ, 0xc0, !PT ;  /* 0xfffffff803077812 */ /* 0x000fe200078ec0ff */
[----:B------:R-:W-:Y:S01]  /*0f40*/  IMAD.IADD R13, R12, 0x1, -R13 ;  /* 0x000000010c0d7824 */ /* 0x000fe200078e0a0d */
[----:B------:R-:W-:Y:S01]  /*0f50*/  SHF.R.S32.HI R210, RZ, 0x3, R3 ;  /* 0x00000003ffd27819 */ /* 0x000fe20000011403 */
[----:B------:R-:W-:Y:S01]  /*0f60*/  IMAD R22, R5, 0x10, R22 ;  /* 0x0000001005167824 */ /* 0x000fe200078e0216 */
[----:B0-----:R-:W-:Y:S01]  /*0f70*/  SHF.R.S32.HI R0, RZ, 0x1f, R23 ;  /* 0x0000001fff007819 */ /* 0x001fe20000011417 */
[C---:B------:R-:W-:Y:S01]  /*0f80*/  VIADD R205, R23.reuse, 0x18 ;  /* 0x0000001817cd7836 */ /* 0x040fe20000000000 */
[----:B------:R-:W-:Y:S01]  /*0f90*/  SHF.R.S32.HI R3, RZ, 0x1f, R207 ;  /* 0x0000001fff037819 */ /* 0x000fe200000114cf */
[----:B------:R-:W-:Y:S01]  /*0fa0*/  VIADD R204, R23, 0x20 ;  /* 0x0000002017cc7836 */ /* 0x000fe20000000000 */
[----:B------:R-:W-:Y:S01]  /*0fb0*/  STL [R1+0x49c], R14 ;  /* 0x00049c0e01007387 */ /* 0x000fe20000100800 */
[----:B-1----:R-:W-:-:S02]  /*0fc0*/  IMAD.U32 R18, R4, 0x40, R18 ;  /* 0x0000004004127824 */ /* 0x002fc400078e0012 */
[----:B------:R-:W-:Y:S01]  /*0fd0*/  IMAD R4, R13, 0x8, R22 ;  /* 0x000000080d047824 */ /* 0x000fe200078e0216 */
[----:B------:R0:W-:Y:S01]  /*0fe0*/  STL [R1+0x47c], R0 ;  /* 0x00047c0001007387 */ /* 0x0001e20000100800 */
[C---:B------:R-:W-:Y:S02]  /*0ff0*/  VIADD R203, R23.reuse, 0x28 ;  /* 0x0000002817cb7836 */ /* 0x040fe40000000000 */
[C---:B------:R-:W-:Y:S01]  /*1000*/  VIADD R202, R23.reuse, 0x30 ;  /* 0x0000003017ca7836 */ /* 0x040fe20000000000 */
[----:B------:R1:W-:Y:S01]  /*1010*/  STL [R1+0x480], R4 ;  /* 0x0004800401007387 */ /* 0x0003e20000100800 */
[C---:B------:R-:W-:Y:S02]  /*1020*/  VIADD R201, R23.reuse, 0x38 ;  /* 0x0000003817c97836 */ /* 0x040fe40000000000 */
[C---:B------:R-:W-:Y:S01]  /*1030*/  VIADD R200, R23.reuse, 0x40 ;  /* 0x0000004017c87836 */ /* 0x040fe20000000000 */
[----:B------:R2:W-:Y:S01]  /*1040*/  STL [R1+0x478], R3 ;  /* 0x0004780301007387 */ /* 0x0005e20000100800 */
[C---:B------:R-:W-:Y:S01]  /*1050*/  VIADD R199, R23.reuse, 0x48 ;  /* 0x0000004817c77836 */ /* 0x040fe20000000000 */
[----:B0-----:R-:W-:Y:S01]  /*1060*/  SHF.R.S32.HI R0, RZ, 0x1f, R206 ;  /* 0x0000001fff007819 */ /* 0x001fe200000114ce */
[----:B------:R-:W-:-:S02]  /*1070*/  VIADD R198, R23, 0x50 ;  /* 0x0000005017c67836 */ /* 0x000fc40000000000 */
[C---:B------:R-:W-:Y:S01]  /*1080*/  VIADD R197, R23.reuse, 0x58 ;  /* 0x0000005817c57836 */ /* 0x040fe20000000000 */
[----:B-1----:R-:W-:Y:S01]  /*1090*/  SHF.R.S32.HI R4, RZ, 0x1f, R205 ;  /* 0x0000001fff047819 */ /* 0x002fe200000114cd */
[----:B------:R0:W-:Y:S01]  /*10a0*/  STL [R1+0x474], R0 ;  /* 0x0004740001007387 */ /* 0x0001e20000100800 */
[C---:B------:R-:W-:Y:S01]  /*10b0*/  VIADD R196, R23.reuse, 0x60 ;  /* 0x0000006017c47836 */ /* 0x040fe20000000000 */
[----:B--2---:R-:W-:Y:S02]  /*10c0*/  SHF.R.S32.HI R3, RZ, 0x1f, R204 ;  /* 0x0000001fff037819 */ /* 0x004fe400000114cc */
[----:B------:R1:W-:Y:S01]  /*10d0*/  STL [R1+0x470], R4 ;  /* 0x0004700401007387 */ /* 0x0003e20000100800 */
[C---:B------:R-:W-:Y:S02]  /*10e0*/  VIADD R195, R23.reuse, 0x68 ;  /* 0x0000006817c37836 */ /* 0x040fe40000000000 */
[C---:B------:R-:W-:Y:S01]  /*10f0*/  VIADD R194, R23.reuse, 0x70 ;  /* 0x0000007017c27836 */ /* 0x040fe20000000000 */
[----:B------:R2:W-:Y:S01]  /*1100*/  STL [R1+0x46c], R3 ;  /* 0x00046c0301007387 */ /* 0x0005e20000100800 */
[----:B------:R-:W-:Y:S01]  /*1110*/  IMAD.IADD R220, R218, 0x1, -R7 ;  /* 0x00000001dadc7824 */ /* 0x000fe200078e0a07 */
[----:B0-----:R-:W-:Y:S01]  /*1120*/  SHF.R.S32.HI R0, RZ, 0x1f, R203 ;  /* 0x0000001fff007819 */ /* 0x001fe200000114cb */
[----:B------:R-:W-:-:S02]  /*1130*/  VIADD R193, R23, 0x78 ;  /* 0x0000007817c17836 */ /* 0x000fc40000000000 */
[----:B------:R-:W-:Y:S01]  /*1140*/  IMAD.SHL.U32 R160, R220, 0x8, RZ ;  /* 0x00000008dca07824 */ /* 0x000fe200078e00ff */
[----:B-1----:R-:W-:Y:S01]  /*1150*/  SHF.R.S32.HI R4, RZ, 0x1f, R202 ;  /* 0x0000001fff047819 */ /* 0x002fe200000114ca */
[----:B------:R0:W-:Y:S01]  /*1160*/  STL [R1+0x468], R0 ;  /* 0x0004680001007387 */ /* 0x0001e20000100800 */
[C---:B------:R-:W-:Y:S01]  /*1170*/  VIADD R192, R23.reuse, 0x80 ;  /* 0x0000008017c07836 */ /* 0x040fe20000000000 */
[----:B------:R-:W-:Y:S01]  /*1180*/  SHF.R.S32.HI R237, RZ, 0x1f, R193 ;  /* 0x0000001fffed7819 */ /* 0x000fe200000114c1 */
[C---:B------:R-:W-:Y:S01]  /*1190*/  VIADD R159, R160.reuse, 0x40 ;  /* 0x00000040a09f7836 */ /* 0x040fe20000000000 */
[----:B--2---:R-:W-:Y:S01]  /*11a0*/  SHF.R.S32.HI R3, RZ, 0x1f, R201 ;  /* 0x0000001fff037819 */ /* 0x004fe200000114c9 */
[----:B------:R1:W-:Y:S01]  /*11b0*/  STL [R1+0x464], R4 ;  /* 0x0004640401007387 */ /* 0x0003e20000100800 */
[C---:B------:R-:W-:Y:S01]  /*11c0*/  VIADD R158, R160.reuse, 0x80 ;  /* 0x00000080a09e7836 */ /* 0x040fe20000000000 */
[----:B------:R-:W-:Y:S01]  /*11d0*/  SHF.R.S32.HI R236, RZ, 0x1f, R192 ;  /* 0x0000001fffec7819 */ /* 0x000fe200000114c0 */
[C---:B------:R-:W-:Y:S01]  /*11e0*/  VIADD R157, R160.reuse, 0xc0 ;  /* 0x000000c0a09d7836 */ /* 0x040fe20000000000 */
[----:B------:R2:W-:Y:S01]  /*11f0*/  STL [R1+0x460], R3 ;  /* 0x0004600301007387 */ /* 0x0005e20000100800 */
[----:B0-----:R-:W-:Y:S01]  /*1200*/  SHF.R.S32.HI R0, RZ, 0x1f, R200 ;  /* 0x0000001fff007819 */ /* 0x001fe200000114c8 */
[C---:B------:R-:W-:Y:S01]  /*1210*/  VIADD R156, R160.reuse, 0x100 ;  /* 0x00000100a09c7836 */ /* 0x040fe20000000000 */
[----:B------:R-:W-:Y:S01]  /*1220*/  SHF.R.S32.HI R217, RZ, 0x1f, R159 ;  /* 0x0000001fffd97819 */ /* 0x000fe2000001149f */
[C---:B------:R-:W-:Y:S01]  /*1230*/  VIADD R17, R160.reuse, 0x140 ;  /* 0x00000140a0117836 */ /* 0x040fe20000000000 */
[----:B------:R-:W-:Y:S01]  /*1240*/  SHF.R.S32.HI R216, RZ, 0x1f, R158 ;  /* 0x0000001fffd87819 */ /* 0x000fe2000001149e */
[----:B------:R0:W-:Y:S01]  /*1250*/  STL [R1+0x45c], R0 ;  /* 0x00045c0001007387 */ /* 0x0001e20000100800 */
[----:B-1----:R-:W-:Y:S01]  /*1260*/  SHF.R.S32.HI R4, RZ, 0x1f, R199 ;  /* 0x0000001fff047819 */ /* 0x002fe200000114c7 */
[C---:B------:R-:W-:Y:S01]  /*1270*/  VIADD R162, R160.reuse, 0x180 ;  /* 0x00000180a0a27836 */ /* 0x040fe20000000000 */
[----:B------:R-:W-:Y:S01]  /*1280*/  SHF.R.S32.HI R215, RZ, 0x1f, R157 ;  /* 0x0000001fffd77819 */ /* 0x000fe2000001149d */
[----:B------:R-:W-:Y:S01]  /*1290*/  VIADD R161, R160, 0x1c0 ;  /* 0x000001c0a0a17836 */ /* 0x000fe20000000000 */
[----:B--2---:R-:W-:Y:S01]  /*12a0*/  SHF.R.S32.HI R3, RZ, 0x1f, R198 ;  /* 0x0000001fff037819 */ /* 0x004fe200000114c6 */
[----:B------:R1:W-:Y:S01]  /*12b0*/  STL [R1+0x458], R4 ;  /* 0x0004580401007387 */ /* 0x0003e20000100800 */
[C---:B------:R-:W-:Y:S01]  /*12c0*/  VIADD R191, R23.reuse, 0x88 ;  /* 0x0000008817bf7836 */ /* 0x040fe20000000000 */
[----:B------:R-:W-:Y:S01]  /*12d0*/  SHF.R.S32.HI R214, RZ, 0x1f, R156 ;  /* 0x0000001fffd67819 */ /* 0x000fe2000001149c */
[C---:B------:R-:W-:Y:S01]  /*12e0*/  VIADD R190, R23.reuse, 0x90 ;  /* 0x0000009017be7836 */ /* 0x040fe20000000000 */
[----:B0-----:R-:W-:Y:S01]  /*12f0*/  SHF.R.S32.HI R0, RZ, 0x1f, R197 ;  /* 0x0000001fff007819 */ /* 0x001fe200000114c5 */
[----:B------:R0:W-:Y:S01]  /*1300*/  STL [R1+0x454], R3 ;  /* 0x0004540301007387 */ /* 0x0001e20000100800 */
[C---:B------:R-:W-:Y:S01]  /*1310*/  VIADD R189, R23.reuse, 0x98 ;  /* 0x0000009817bd7836 */ /* 0x040fe20000000000 */
[----:B------:R-:W-:Y:S01]  /*1320*/  SHF.R.S32.HI R213, RZ, 0x1f, R17 ;  /* 0x0000001fffd57819 */ /* 0x000fe20000011411 */
[C---:B------:R-:W-:Y:S01]  /*1330*/  VIADD R188, R23.reuse, 0xa0 ;  /* 0x000000a017bc7836 */ /* 0x040fe20000000000 */
[----:B------:R2:W-:Y:S01]  /*1340*/  STL [R1+0x450], R0 ;  /* 0x0004500001007387 */ /* 0x0005e20000100800 */
[----:B-1----:R-:W-:Y:S01]  /*1350*/  SHF.R.S32.HI R4, RZ, 0x1f, R196 ;  /* 0x0000001fff047819 */ /* 0x002fe200000114c4 */
[C---:B------:R-:W-:Y:S01]  /*1360*/  VIADD R187, R23.reuse, 0xa8 ;  /* 0x000000a817bb7836 */ /* 0x040fe20000000000 */
[----:B------:R-:W-:Y:S01]  /*1370*/  SHF.R.S32.HI R212, RZ, 0x1f, R162 ;  /* 0x0000001fffd47819 */ /* 0x000fe200000114a2 */
[C---:B------:R-:W-:Y:S01]  /*1380*/  VIADD R186, R23.reuse, 0xb0 ;  /* 0x000000b017ba7836 */ /* 0x040fe20000000000 */
[----:B------:R-:W-:Y:S01]  /*1390*/  SHF.R.S32.HI R211, RZ, 0x1f, R161 ;  /* 0x0000001fffd37819 */ /* 0x000fe200000114a1 */
[----:B------:R1:W-:Y:S01]  /*13a0*/  STL [R1+0x44c], R4 ;  /* 0x00044c0401007387 */ /* 0x0003e20000100800 */
[----:B0-----:R-:W-:Y:S01]  /*13b0*/  SHF.R.S32.HI R3, RZ, 0x1f, R195 ;  /* 0x0000001fff037819 */ /* 0x001fe200000114c3 */
        /* <DEDUP_REMOVED lines=19> */
[----:B------:R-:W-:Y:S01]  /*14f0*/  IMAD.WIDE R18, R18, 0x2, R20 ;  /* 0x0000000212127825 */ /* 0x000fe200078e0214 */
[----:B------:R-:W-:-:S02]  /*1500*/  SHF.R.S32.HI R228, RZ, 0x1f, R184 ;  /* 0x0000001fffe47819 */ /* 0x000fc400000114b8 */
[----:B------:R-:W-:Y:S02]  /*1510*/  SHF.R.S32.HI R227, RZ, 0x1f, R167 ;  /* 0x0000001fffe37819 */ /* 0x000fe400000114a7 */
[----:B------:R-:W-:Y:S02]  /*1520*/  SHF.R.S32.HI R226, RZ, 0x1f, R166 ;  /* 0x0000001fffe27819 */ /* 0x000fe400000114a6 */
[----:B------:R-:W-:Y:S02]  /*1530*/  SHF.R.S32.HI R225, RZ, 0x1f, R165 ;  /* 0x0000001fffe17819 */ /* 0x000fe400000114a5 */
[----:B------:R-:W-:Y:S02]  /*1540*/  SHF.R.S32.HI R224, RZ, 0x1f, R164 ;  /* 0x0000001fffe07819 */ /* 0x000fe400000114a4 */
[----:B------:R-:W-:Y:S02]  /*1550*/  SHF.R.S32.HI R223, RZ, 0x1f, R163 ;  /* 0x0000001fffdf7819 */ /* 0x000fe400000114a3 */
[----:B------:R-:W-:-:S02]  /*1560*/  SHF.R.S32.HI R222, RZ, 0x1f, R209 ;  /* 0x0000001fffde7819 */ /* 0x000fc400000114d1 */
[----:B-1----:R-:W-:-:S07]  /*1570*/  SHF.R.S32.HI R221, RZ, 0x1f, R208 ;  /* 0x0000001fffdd7819 */ /* 0x002fce00000114d0 */
.L_x_3329:
[----:B------:R-:W-:Y:S01]  /*1580*/  ULDC.64 UR8, c[0x0][0xb20] ;  /* 0x0002c80000087ab9 */ /* 0x000fe20000000a00 */
[----:B------:R-:W-:Y:S02]  /*1590*/  ULOP3.LUT UR39, UR7, 0xff0000, URZ, 0xc0, !UPT ;  /* 0x00ff000007277892 */ /* 0x000fe4000f8ec03f */
[----:B------:R-:W-:Y:S01]  /*15a0*/  UISETP.NE.U32.AND UP0, UPT, UR8, URZ, UPT ;  /* 0x0000003f0800728c */ /* 0x000fe2000bf05070 */
[----:B------:R-:W-:-:S03]  /*15b0*/  ULDC UR49, c[0x0][0x2f0] ;  /* 0x0000bc0000317ab9 */ /* 0x000fc60000000800 */
        /* <DEDUP_REMOVED lines=9> */
[----:B0123--:R-:W-:Y:S02]  /*1650*/  IMAD.U32 R4, RZ, RZ, UR8 ;  /* 0x00000008ff047e24 */ /* 0x00ffe4000f8e00ff */
[----:B----4-:R-:W-:Y:S01]  /*1660*/  IMAD.U32 R5, RZ, RZ, UR9 ;  /* 0x00000009ff057e24 */ /* 0x010fe2000f8e00ff */
[----:B------:R-:W-:-:S03]  /*1670*/  @UP1 UIMAD.WIDE UR8, UR6, 0x4, UR10 ;  /* 0x00000004060818a5 */ /* 0x000fc6000f8e020a */
[----:B------:R-:W-:Y:S01]  /*1680*/  ULDC.64 UR10, c[0x0][0xb18] ;  /* 0x0002c600000a7ab9 */ /* 0x000fe20000000a00 */
[----:B------:R-:W2:Y:S02]  /*1690*/  @P0 LDG.E R4, desc[UR40][R4.64] ;  /* 0x0000002804040981 */ /* 0x000ea4000c1e1900 */
[----:B------:R-:W-:Y:S02]  /*16a0*/  IMAD.U32 R6, RZ, RZ, UR8 ;  /* 0x00000008ff067e24 */ /* 0x000fe4000f8e00ff */
[----:B------:R-:W-:Y:S01]  /*16b0*/  IMAD.U32 R7, RZ, RZ, UR9 ;  /* 0x00000009ff077e24 */ /* 0x000fe2000f8e00ff */
[----:B------:R-:W-:-:S04]  /*16c0*/  ULDC.64 UR8, c[0x0][0x418] ;  /* 0x0001060000087ab9 */ /* 0x000fc80000000a00 */
[----:B------:R-:W3:Y:S01]  /*16d0*/  @P2 LDG.E R6, desc[UR40][R6.64] ;  /* 0x0000002806062981 */ /* 0x000ee2000c1e1900 */
[----:B------:R-:W-:Y:S01]  /*16e0*/  UISETP.NE.U32.AND UP0, UPT, UR8, URZ, UPT ;  /* 0x0000003f0800728c */ /* 0x000fe2000bf05070 */
[----:B------:R-:W-:Y:S01]  /*16f0*/  ISETP.NE.U32.AND P1, PT, RZ, UR10, PT ;  /* 0x0000000aff007c0c */ /* 0x000fe2000bf25070 */
[----:B------:R-:W-:Y:S02]  /*1700*/  ULOP3.LUT UR8, UR7, 0xff000000, URZ, 0xc0, !UPT ;  /* 0xff00000007087892 */ /* 0x000fe4000f8ec03f */
[----:B------:R-:W-:Y:S01]  /*1710*/  UISETP.NE.AND.EX UP0, UPT, UR9, URZ, UPT, UP0 ;  /* 0x0000003f0900728c */ /* 0x000fe2000bf05300 */
[----:B------:R-:W-:Y:S01]  /*1720*/  ISETP.NE.AND.EX P1, PT, RZ, UR11, PT, P1 ;  /* 0x0000000bff007c0c */ /* 0x000fe2000bf25310 */
[----:B------:R-:W-:Y:S01]  /*1730*/  USHF.R.U32.HI UR8, URZ, 0x8, UR8 ;  /* 0x000000083f087899 */ /* 0x000fe20008011608 */
[----:B------:R-:W-:Y:S01]  /*1740*/  ULDC UR9, c[0x0][0x424] ;  /* 0x0001090000097ab9 */ /* 0x000fe20000000800 */
[----:B------:R-:W-:Y:S01]  /*1750*/  UMOV UR4, URZ ;  /* 0x0000003f00047c82 */ /* 0x000fe20008000000 */
[----:B------:R-:W-:Y:S01]  /*1760*/  USEL UR9, UR9, 0x1, UP0 ;  /* 0x0000000109097887 */ /* 0x000fe20008000000 */
[----:B------:R-:W-:Y:S01]  /*1770*/  ULDC UR48, c[0x0][0x288] ;  /* 0x0000a20000307ab9 */ /* 0x000fe20000000800 */
[----:B------:R-:W-:-:S02]  /*1780*/  ULEA.HI UR39, UR39, UR8, URZ, 0x10 ;  /* 0x0000000827277291 */ /* 0x000fc4000f8f803f */
[----:B------:R-:W-:Y:S01]  /*1790*/  UIMAD UR49, UR9, UR49, URZ ;  /* 0x00000031093172a4 */ /* 0x000fe2000f8e023f */
[----:B------:R-:W-:Y:S01]  /*17a0*/  UMOV UR42, UR7 ;  /* 0x00000007002a7c82 */ /* 0x000fe20008000000 */
        /* <DEDUP_REMOVED lines=16> */
.L_x_3191:
[----:B------:R-:W-:Y:S01]  /*18b0*/  UMOV UR43, UR5 ;  /* 0x00000005002b7c82 */ /* 0x000fe20008000000 */
        /* <DEDUP_REMOVED lines=9> */
.L_x_3192:
        /* <DEDUP_REMOVED lines=13> */
.L_x_3193:
[----:B------:R-:W0:Y:S01]  /*1a20*/  LDC R0, c[0x0][0xa80] ;  /* 0x0002a000ff007b82 */ /* 0x000e220000000800 */
[----:B------:R-:W-:Y:S01]  /*1a30*/  UISETP.NE.AND UP0, UPT, UR38, 0x1, UPT ;  /* 0x000000012600788c */ /* 0x000fe2000bf05270 */
[----:B------:R1:W-:Y:S01]  /*1a40*/  STL.128 [R1+0x200], RZ ;  /* 0x000200ff01007387 */ /* 0x0003e20000100c00 */
[C---:B------:R-:W-:Y:S01]  /*1a50*/  IADD3 R36, P0, R2.reuse, 0x200, RZ ;  /* 0x0000020002247810 */ /* 0x040fe20007f1e0ff */
[----:B------:R-:W-:Y:S01]  /*1a60*/  UIADD3 UR49, -UR4, UR49, URZ ;  /* 0x0000003104317290 */ /* 0x000fe2000fffe13f */
[----:B------:R-:W-:Y:S01]  /*1a70*/  IADD3 R35, P1, R2, 0x240, RZ ;  /* 0x0000024002237810 */ /* 0x000fe20007f3e0ff */
[----:B------:R1:W-:Y:S01]  /*1a80*/  STL.128 [R1+0x210], RZ ;  /* 0x000210ff01007387 */ /* 0x0003e20000100c00 */
[----:B------:R-:W-:Y:S01]  /*1a90*/  PLOP3.LUT P2, PT, PT, PT, UP0, 0x80, 0x0 ;  /* 0x000000000000781c */ /* 0x000fe20003f4f008 */
[--C-:B------:R-:W-:Y:S02]  /*1aa0*/  IMAD.X R37, RZ, RZ, R16.reuse, P0 ;  /* 0x000000ffff257224 */ /* 0x100fe400000e0610 */
[----:B------:R1:W-:Y:S01]  /*1ab0*/  STL.128 [R1+0x240], RZ ;  /* 0x000240ff01007387 */ /* 0x0003e20000100c00 */
[----:B------:R-:W-:-:S03]  /*1ac0*/  IMAD.X R34, RZ, RZ, R16, P1 ;  /* 0x000000ffff227224 */ /* 0x000fc600008e0610 */
[----:B------:R1:W-:Y:S04]  /*1ad0*/  STL.128 [R1+0x250], RZ ;  /* 0x000250ff01007387 */ /* 0x0003e80000100c00 */
[----:B------:R1:W-:Y:S04]  /*1ae0*/  STL.128 [R1+0x260], RZ ;  /* 0x000260ff01007387 */ /* 0x0003e80000100c00 */
[----:B------:R1:W-:Y:S04]  /*1af0*/  STL.128 [R1+0x270], RZ ;  /* 0x000270ff01007387 */ /* 0x0003e80000100c00 */
[----:B0-----:R1:W-:Y:S04]  /*1b00*/  STL [R1+0x220], R0 ;  /* 0x0002200001007387 */ /* 0x0013e80000100800 */
        /* <DEDUP_REMOVED lines=28> */
[----:B------:R-:W-:Y:S05]  /*1cd0*/  @!P2 BRA `(.L_x_3194) ;  /* 0x0000008000c0a947 */ /* 0x000fea0003800000 */
[----:B------:R-:W-:Y:S01]  /*1ce0*/  ULDC UR4, c[0x0][0x448] ;  /* 0x0001120000047ab9 */ /* 0x000fe20000000800 */
[----:B------:R-:W-:Y:S02]  /*1cf0*/  USHF.L.U32 UR8, UR5, 0x6, URZ ;  /* 0x0000000605087899 */ /* 0x000fe4000800063f */
[----:B------:R-:W-:Y:S02]  /*1d00*/  UISETP.NE.AND UP0, UPT, UR4, 0x1, UPT ;  /* 0x000000010400788c */ /* 0x000fe4000bf05270 */
[----:B------:R-:W-:Y:S01]  /*1d10*/  UIADD3 UR9, UR8, 0x3f, URZ ;  /* 0x0000003f08097890 */ /* 0x000fe2000fffe03f */
[----:B------:R-:W-:Y:S01]  /*1d20*/  ULDC.64 UR4, c[0x0][0xad8] ;  /* 0x0002b60000047ab9 */ /* 0x000fe20000000a00 */
[----:B------:R-:W-:Y:S02]  /*1d30*/  UIADD3 UR10, UR49, 0x1, -UR48 ;  /* 0x00000001310a7890 */ /* 0x000fe4000fffe830 */
[----:B------:R-:W-:-:S05]  /*1d40*/  UISETP.GE.AND UP1, UPT, UR5, 0x1, UPT ;  /* 0x000000010500788c */ /* 0x000fca000bf26270 */
[----:B------:R-:W-:Y:S01]  /*1d50*/  @UP0 UIADD3 UR6, UR8, 0x3f, URZ ;  /* 0x0000003f08060890 */ /* 0x000fe2000fffe03f */
[----:B------:R-:W-:Y:S01]  /*1d60*/  @UP0 ULDC UR7, c[0x0][0x44c] ;  /* 0x0001130000070ab9 */ /* 0x000fe20000000800 */
[----:B------:R-:W-:Y:S02]  /*1d70*/  PLOP3.LUT P1, PT, PT, PT, UP1, 0x80, 0x0 ;  /* 0x000000000000781c */ /* 0x000fe40003f2f018 */
        /* <DEDUP_REMOVED lines=16> */
.L_x_3196:
[----:B------:R-:W-:-:S11]  /*1e80*/  UISETP.NE.AND UP1, UPT, UR5, 0x1, UPT ;  /* 0x000000010500788c */ /* 0x000fd6000bf25270 */
[----:B------:R-:W-:Y:S02]  /*1e90*/  @UP1 ULDC.64 UR10, c[0x0][0xae0] ;  /* 0x0002b800000a1ab9 */ /* 0x000fe40000000a00 */
[----:B------:R-:W-:-:S04]  /*1ea0*/  UIMAD.WIDE.U32 UR6, UR9, UR10, URZ ;  /* 0x0000000a090672a5 */ /* 0x000fc8000f8e003f */
[----:B------:R-:W-:-:S12]  /*1eb0*/  @UP1 USHF.R.U32.HI UR9, URZ, UR11, UR7 ;  /* 0x0000000b3f091299 */ /* 0x000fd80008011607 */
.L_x_3197:
[----:B------:R-:W-:-:S04]  /*1ec0*/  UIMAD UR9, UR9, UR5, UR5 ;  /* 0x00000005090972a4 */ /* 0x000fc8000f8e0205 */
[----:B------:R-:W-:-:S04]  /*1ed0*/  UISETP.LT.AND UP1, UPT, UR4, UR9, UPT ;  /* 0x000000090400728c */ /* 0x000fc8000bf21270 */
[----:B------:R-:W-:-:S12]  /*1ee0*/  USEL UR4, UR4, UR9, UP1 ;  /* 0x0000000904047287 */ /* 0x000fd80008800000 */
.L_x_3195:
[----:B------:R-:W-:Y:S02]  /*1ef0*/  UIADD3 UR9, UR49, 0x3f, URZ ;  /* 0x0000003f31097890 */ /* 0x000fe4000fffe03f */
[----:B------:R-:W-:Y:S02]  /*1f00*/  UIADD3 UR10, UR4, 0x3f, URZ ;  /* 0x0000003f040a7890 */ /* 0x000fe4000fffe03f */
[----:B------:R-:W-:Y:S02]  /*1f10*/  USHF.R.S32.HI UR4, URZ, 0x1f, UR9 ;  /* 0x0000001f3f047899 */ /* 0x000fe40008011409 */
[----:B------:R-:W-:Y:S01]  /*1f20*/  USHF.R.S32.HI UR11, URZ, 0x1f, UR10 ;  /* 0x0000001f3f0b7899 */ /* 0x000fe2000801140a */
[----:B------:R-:W-:Y:S01]  /*1f30*/  @UP0 ULDC UR6, c[0x0][0x44c] ;  /* 0x0001130000060ab9 */ /* 0x000fe20000000800 */
[----:B------:R-:W-:Y:S02]  /*1f40*/  ULEA.HI UR4, UR4, UR9, URZ, 0x6 ;  /* 0x0000000904047291 */ /* 0x000fe4000f8f303f */
[----:B------:R-:W-:-:S02]  /*1f50*/  ULEA.HI UR11, UR11, UR10, URZ, 0x6 ;  /* 0x0000000a0b0b7291 */ /* 0x000fc4000f8f303f */
[----:B------:R-:W-:Y:S01]  /*1f60*/  UIMAD.WIDE.U32 UR6, UR8, UR6, URZ ;  /* 0x00000006080672a5 */ /* 0x000fe2000f8e003f */
[----:B------:R-:W-:Y:S01]  /*1f70*/  @UP0 ULDC UR9, c[0x0][0x450] ;  /* 0x0001140000090ab9 */ /* 0x000fe20000000800 */
[----:B------:R-:W-:Y:S02]  /*1f80*/  USHF.R.S32.HI UR4, URZ, 0x6, UR4 ;  /* 0x000000063f047899 */ /* 0x000fe40008011404 */
[----:B------:R-:W-:Y:S02]  /*1f90*/  USHF.R.S32.HI UR11, URZ, 0x6, UR11 ;  /* 0x000000063f0b7899 */ /* 0x000fe4000801140b */
[----:B------:R-:W-:Y:S02]  /*1fa0*/  @UP0 USHF.R.U32.HI UR8, URZ, UR9, UR7 ;  /* 0x000000093f080299 */ /* 0x000fe40008011607 */
[----:B------:R-:W-:Y:S02]  /*1fb0*/  UISETP.LT.AND UP0, UPT, UR4, UR11, UPT ;  /* 0x0000000b0400728c */ /* 0x000fe4000bf01270 */
[----:B------:R-:W-:Y:S01]  /*1fc0*/  UIADD3 UR8, UR8, UR49, -UR48 ;  /* 0x0000003108087290 */ /* 0x000fe2000fffe830 */
[----:B------:R-:W-:Y:S01]  /*1fd0*/  ULDC UR6, c[0x0][0xad4] ;  /* 0x0002b50000067ab9 */ /* 0x000fe20000000800 */
[----:B------:R-:W-:-:S02]  /*1fe0*/  USEL UR11, UR4, UR11, UP0 ;  /* 0x0000000b040b7287 */ /* 0x000fc40008000000 */
        /* <DEDUP_REMOVED lines=12> */
.L_x_3199:
[----:B------:R-:W-:-:S11]  /*20b0*/  UISETP.NE.AND UP0, UPT, UR5, 0x1, UPT ;  /* 0x000000010500788c */ /* 0x000fd6000bf05270 */
[----:B------:R-:W-:Y:S02]  /*20c0*/  @UP0 ULDC.64 UR12, c[0x0][0xae0] ;  /* 0x0002b800000c0ab9 */ /* 0x000fe40000000a00 */
[----:B------:R-:W-:-:S04]  /*20d0*/  UIMAD.WIDE.U32 UR6, UR8, UR12, URZ ;  /* 0x0000000c080672a5 */ /* 0x000fc8000f8e003f */
[----:B------:R-:W-:-:S12]  /*20e0*/  @UP0 USHF.R.U32.HI UR8, URZ, UR13, UR7 ;  /* 0x0000000d3f080299 */ /* 0x000fd80008011607 */
.L_x_3200:
[----:B------:R-:W-:-:S04]  /*20f0*/  UIMAD UR5, UR8, UR5, URZ ;  /* 0x00000005080572a4 */ /* 0x000fc8000f8e023f */
[----:B------:R-:W-:-:S04]  /*2100*/  UISETP.LT.AND UP0, UPT, UR4, UR5, UPT ;  /* 0x000000050400728c */ /* 0x000fc8000bf01270 */
[----:B------:R-:W-:-:S12]  /*2110*/  USEL UR4, UR4, UR5, !UP0 ;  /* 0x0000000504047287 */ /* 0x000fd8000c000000 */
.L_x_3198:
        /* <DEDUP_REMOVED lines=15> */
[-C--:B-1----:R-:W-:Y:S01]  /*2210*/  IABS R0, R4.reuse ;  /* 0x0000000400007213 */ /* 0x082fe20000000000 */
        /* <DEDUP_REMOVED lines=31> */
.L_x_3201:
[----:B------:R-:W-:Y:S01]  /*2410*/  UIMAD UR20, UR20, UR4, UR9 ;  /* 0x00000004141472a4 */ /* 0x000fe2000f8e0209 */
[----:B-1----:R-:W-:Y:S02]  /*2420*/  IMAD.U32 R0, RZ, RZ, UR11 ;  /* 0x0000000bff007e24 */ /* 0x002fe4000f8e00ff */
[----:B------:R-:W-:-:S05]  /*2430*/  IMAD.U32 R3, RZ, RZ, UR4 ;  /* 0x00000004ff037e24 */ /* 0x000fca000f8e00ff */
[----:B------:R-:W-:-:S04]  /*2440*/  VIADDMNMX R0, R3, UR20, R0, PT ;  /* 0x0000001403007c46 */ /* 0x000fc8000b800100 */
[----:B------:R-:W-:Y:S02]  /*2450*/  R2UR UR21, R0 ;  /* 0x00000000001572ca */ /* 0x000fe400000e0000 */
[----:B------:R-:W-:-:S11]  /*2460*/  PRMT R0, RZ, 0x7610, R0 ;  /* 0x00007610ff007816 */ /* 0x000fd60000000000 */
[----:B------:R-:W-:-:S06]  /*2470*/  UISETP.GT.AND UP0, UPT, UR21, UR20, UPT ;  /* 0x000000141500728c */ /* 0x000fcc000bf04270 */
[----:B------:R-:W-:-:S13]  /*2480*/  PLOP3.LUT P0, PT, PT, PT, UP0, 0x80, 0x0 ;  /* 0x000000000000781c */ /* 0x000fda0003f0f008 */
        /* <DEDUP_REMOVED lines=106> */
[----:B------:R-:W0:Y:S04]  /*2b30*/  SHFL.IDX PT, R3, R219, RZ, 0x1f ;  /* 0x00001fffdb037589 */ /* 0x000e2800000e0000 */
[----:B------:R-:W5:Y:S04]  /*2b40*/  LDL R20, [R1+0x260] ;  /* 0x0002600001147983 */ /* 0x000f680000100800 */
[----:B------:R-:W5:Y:S04]  /*2b50*/  LDL R21, [R1+0x354] ;  /* 0x0003540001157983 */ /* 0x000f680000100800 */
[----:B--2---:R1:W-:Y:S04]  /*2b60*/  STL [R1+0x240], R0 ;  /* 0x0002400001007387 */ /* 0x0043e80000100800 */
[----:B---3--:R-:W-:Y:S04]  /*2b70*/  STL [R1+0x244], R8 ;  /* 0x0002440801007387 */ /* 0x008fe80000100800 */
[----:B----4-:R2:W-:Y:S01]  /*2b80*/  STL [R1+0x250], R6 ;  /* 0x0002500601007387 */ /* 0x0105e20000100800 */
[----:B0-----:R-:W-:-:S03]  /*2b90*/  R2UR UR4, R3 ;  /* 0x00000000030472ca */ /* 0x001fc600000e0000 */
[----:B------:R-:W3:Y:S04]  /*2ba0*/  LDL R154, [R1+0x30c] ;  /* 0x00030c00019a7983 */ /* 0x000ee80000100800 */
        /* <DEDUP_REMOVED lines=15> */
[----:B-1----:R-:W4:Y:S04]  /*2ca0*/  LDL R0, [R1+0x428] ;  /* 0x0004280001007983 */ /* 0x002f280000100800 */
[----:B------:R-:W4:Y:S04]  /*2cb0*/  LDL R3, [R1+0x42c] ;  /* 0x00042c0001037983 */ /* 0x000f280000100800 */
[----:B--2---:R-:W2:Y:S04]  /*2cc0*/  LDL R6, [R1+0x430] ;  /* 0x0004300001067983 */ /* 0x004ea80000100800 */
[----:B------:R-:W2:Y:S04]  /*2cd0*/  LDL R7, [R1+0x434] ;  /* 0x0004340001077983 */ /* 0x000ea80000100800 */
[----:B------:R-:W2:Y:S04]  /*2ce0*/  LDL R8, [R1+0x438] ;  /* 0x0004380001087983 */ /* 0x000ea80000100800 */
[----:B------:R-:W2:Y:S01]  /*2cf0*/  LDL R9, [R1+0x43c] ;  /* 0x00043c0001097983 */ /* 0x000ea20000100800 */
[----:B------:R-:W-:-:S04]  /*2d00*/  ULEA.HI UR5, UR4, UR4, URZ, 0x1 ;  /* 0x0000000404057291 */ /* 0x000fc8000f8f083f */
[----:B------:R-:W-:-:S04]  /*2d10*/  ULOP3.LUT UR5, UR5, 0x1fffe, URZ, 0xc0, !UPT ;  /* 0x0001fffe05057892 */ /* 0x000fc8000f8ec03f */
[----:B------:R-:W-:-:S04]  /*2d20*/  UIADD3 UR5, UR4, -UR5, URZ ;  /* 0x8000000504057290 */ /* 0x000fc8000fffe03f */
[----:B------:R-:W-:-:S04]  /*2d30*/  ULEA UR5, UR5, UR47, 0xf ;  /* 0x0000002f05057291 */ /* 0x000fc8000f8e783f */
[----:B------:R-:W-:-:S04]  /*2d40*/  UIADD3 UR5, UR5, 0x400, URZ ;  /* 0x0000040005057890 */ /* 0x000fc8000fffe03f */
[----:B------:R-:W-:-:S04]  /*2d50*/  USHF.R.U32.HI UR5, URZ, 0x4, UR5 ;  /* 0x000000043f057899 */ /* 0x000fc80008011605 */
[----:B------:R-:W-:Y:S02]  /*2d60*/  ULOP3.LUT UR5, UR5, 0x3fff, URZ, 0xc0, !UPT ;  /* 0x00003fff05057892 */ /* 0x000fe4000f8ec03f */
[----:B------:R-:W-:Y:S02]  /*2d70*/  UIADD3 UR4, UR47, 0x36400, URZ ;  /* 0x000364002f047890 */ /* 0x000fe4000fffe03f */
[----:B------:R-:W-:Y:S01]  /*2d80*/  ULOP3.LUT UR22, UR5, 0x2000000, URZ, 0xfc, !UPT ;  /* 0x0200000005167892 */ /* 0x000fe2000f8efc3f */
[----:B-----5:R0:W-:Y:S01]  /*2d90*/  STL [R1+0x33c], R5 ;  /* 0x00033c0501007387 */ /* 0x0201e20000100800 */
[----:B------:R-:W-:-:S04]  /*2da0*/  USHF.R.U32.HI UR4, URZ, 0x4, UR4 ;  /* 0x000000043f047899 */ /* 0x000fc80008011604 */
[----:B------:R-:W-:Y:S01]  /*2db0*/  LEA R4, R4, UR22, 0xc ;  /* 0x0000001604047c11 */ /* 0x000fe2000f8e60ff */
[----:B0-----:R-:W-:-:S03]  /*2dc0*/  IMAD.MOV.U32 R5, RZ, RZ, 0x40000040 ;  /* 0x40000040ff057424 */ /* 0x001fc600078e00ff */
[----:B------:R-:W-:Y:S01]  /*2dd0*/  R2UR UR14, R4 ;  /* 0x00000000040e72ca */ /* 0x000fe200000e0000 */
[----:B------:R-:W-:Y:S01]  /*2de0*/  ULOP3.LUT UR4, UR4, 0x3fff, URZ, 0xc0, !UPT ;  /* 0x00003fff04047892 */ /* 0x000fe2000f8ec03f */
[----:B------:R-:W-:-:S03]  /*2df0*/  R2UR UR15, R5 ;  /* 0x00000000050f72ca */ /* 0x000fc600000e0000 */
[----:B------:R-:W-:Y:S01]  /*2e00*/  ULOP3.LUT UR12, UR4, 0x10000, URZ, 0xfc, !UPT ;  /* 0x00010000040c7892 */ /* 0x000fe2000f8efc3f */
        /* <DEDUP_REMOVED lines=111> */
[----:B---3--:R-:W-:Y:S04]  /*3500*/  STL [R1+0x30c], R154 ;  /* 0x00030c9a01007387 */ /* 0x008fe80000100800 */
        /* <DEDUP_REMOVED lines=17> */
[----:B--2---:R-:W-:Y:S04]  /*3620*/  STL [R1+0x430], R6 ;  /* 0x0004300601007387 */ /* 0x004fe80000100800 */
[----:B------:R-:W-:Y:S04]  /*3630*/  STL [R1+0x434], R7 ;  /* 0x0004340701007387 */ /* 0x000fe80000100800 */
[----:B------:R-:W-:Y:S04]  /*3640*/  STL [R1+0x438], R8 ;  /* 0x0004380801007387 */ /* 0x000fe80000100800 */
[----:B------:R-:W-:Y:S01]  /*3650*/  STL [R1+0x43c], R9 ;  /* 0x00043c0901007387 */ /* 0x000fe20000100800 */
[----:B------:R-:W-:Y:S01]  /*3660*/  UMOV UR17, 0x40000040 ;  /* 0x4000004000117882 */ /* 0x000fe20000000000 */
[----:B------:R-:W-:-:S02]  /*3670*/  WARPGROUP.DEPBAR.LE gsb0, 0x0 ;  /* 0x00008000000079c5 */ /* 0x000fc40000010000 */
        /* <DEDUP_REMOVED lines=277> */
[----:B------:R-:W0:Y:S03]  /*47d0*/  S2R R169, SR_TID.X ;  /* 0x0000000000a97919 */ /* 0x000e260000002100 */
[----:B------:R1:W-:Y:S04]  /*47e0*/  STL [R1+0x240], R0 ;  /* 0x0002400001007387 */ /* 0x0003e80000100800 */
[----:B------:R1:W-:Y:S04]  /*47f0*/  STL [R1+0x244], R72 ;  /* 0x0002444801007387 */ /* 0x0003e80000100800 */
[----:B------:R1:W-:Y:S04]  /*4800*/  STL [R1+0x248], R74 ;  /* 0x0002484a01007387 */ /* 0x0003e80000100800 */
[----:B------:R1:W-:Y:S04]  /*4810*/  STL [R1+0x24c], R76 ;  /* 0x00024c4c01007387 */ /* 0x0003e80000100800 */
[----:B------:R1:W-:Y:S04]  /*4820*/  STL [R1+0x250], R4 ;  /* 0x0002500401007387 */ /* 0x0003e80000100800 */
[----:B------:R1:W-:Y:S04]  /*4830*/  STL [R1+0x254], R78 ;  /* 0x0002544e01007387 */ /* 0x0003e80000100800 */
[----:B--2---:R1:W-:Y:S04]  /*4840*/  STL [R1+0x258], R80 ;  /* 0x0002585001007387 */ /* 0x0043e80000100800 */
[----:B------:R1:W-:Y:S01]  /*4850*/  STL [R1+0x25c], R82 ;  /* 0x00025c5201007387 */ /* 0x0003e20000100800 */
[----:B0-----:R-:W-:-:S03]  /*4860*/  LOP3.LUT R169, R169, 0x7f, RZ, 0xc0, !PT ;  /* 0x0000007fa9a97812 */ /* 0x001fc600078ec0ff */
        /* <DEDUP_REMOVED lines=120> */
[----:B------:R-:W-:Y:S06]  /*4ff0*/  BAR.ARV 0xf, 0x100 ;  /* 0x03c4000000007b1d */ /* 0x000fec0000002000 */
[----:B------:R-:W-:Y:S01]  /*5000*/  ISETP.NE.AND P1, PT, R169, RZ, PT ;  /* 0x000000ffa900720c */ /* 0x000fe20003f25270 */
[----:B------:R-:W-:-:S12]  /*5010*/  BSSY B0, `(.L_x_3203) ;  /* 0x0000007000007945 */ /* 0x000fd80003800000 */
[----:B-1----:R-:W-:Y:S05]  /*5020*/  @P1 BRA `(.L_x_3204) ;  /* 0x0000000000141947 */ /* 0x002fea0003800000 */
[----:B------:R-:W2:Y:S02]  /*5030*/  LDL R0, [R1+0x1e8] ;  /* 0x0001e80001007983 */ /* 0x000ea40000100800 */
[----:B--2---:R-:W-:-:S05]  /*5040*/  LEA R0, R0, UR47, 0x3 ;  /* 0x0000002f00007c11 */ /* 0x004fca000f8e18ff */
[----:B------:R-:W-:-:S05]  /*5050*/  VIADD R0, R0, 0x38860 ;  /* 0x0003886000007836 */ /* 0x000fca0000000000 */
[----:B------:R-:W-:-:S04]  /*5060*/  PRMT R0, RZ, 0x654, R0 ;  /* 0x00000654ff007816 */ /* 0x000fc80000000000 */
[----:B------:R0:W-:Y:S03]  /*5070*/  SYNCS.ARRIVE.TRANS64.RED.A1T0 RZ, [R0+URZ], RZ ;  /* 0x000000ff00ff79a7 */ /* 0x0001e6000810043f */
.L_x_3204:
[----:B------:R-:W-:Y:S05]  /*5080*/  BSYNC B0 ;  /* 0x0000000000007941 */ /* 0x000fea0003800000 */
.L_x_3203:
[----:B------:R-:W-:-:S04]  /*5090*/  UIADD3 UR6, UR21, -0x2, URZ ;  /* 0xfffffffe15067890 */ /* 0x000fc8000fffe03f */
[----:B------:R-:W-:-:S06]  /*50a0*/  UISETP.GE.AND UP0, UPT, UR6, UR20, UPT ;  /* 0x000000140600728c */ /* 0x000fcc000bf06270 */
[----:B------:R-:W-:-:S13]  /*50b0*/  PLOP3.LUT P0, PT, PT, PT, UP0, 0x80, 0x0 ;  /* 0x000000000000781c */ /* 0x000fda0003f0f008 */
[----:B------:R-:W-:Y:S05]  /*50c0*/  @!P0 BRA `(.L_x_3205) ;  /* 0x0000003c00688947 */ /* 0x000fea0003800000 */
[----:B------:R-:W-:-:S05]  /*50d0*/  UMOV UR21, UR6 ;  /* 0x0000000600157c82 */ /* 0x000fca0008000000 */
.L_x_3208:
[----:B0-----:R-:W2:Y:S04]  /*50e0*/  LDL R0, [R1+0x1e8] ;  /* 0x0001e80001007983 */ /* 0x001ea80000100800 */
        /* <DEDUP_REMOVED lines=63> */
[----:B------:R-:W5:Y:S01]  /*54e0*/  LDL.64 R6, [R1+0x438] ;  /* 0x0004380001067983 */ /* 0x000f620000100a00 */
[----:B--2---:R-:W-:-:S05]  /*54f0*/  IMAD R138, R0, 0x40, R22 ;  /* 0x00000040008a7824 */ /* 0x004fca00078e0216 */
[----:B------:R-:W-:Y:S01]  /*5500*/  LEA R138, R138, UR47, 0x2 ;  /* 0x0000002f8a8a7c11 */ /* 0x000fe2000f8e10ff */
[----:B------:R-:W-:Y:S06]  /*5510*/  BAR.SYNC.DEFER_BLOCKING 0xe, 0x100 ;  /* 0x0384000000007b1d */ /* 0x000fec0000010000 */
[----:B------:R-:W3:Y:S04]  /*5520*/  LDS R3, [R138+0x38400] ;  /* 0x038400008a037984 */ /* 0x000ee80000000800 */
[----:B------:R-:W0:Y:S01]  /*5530*/  LDS R138, [R138+0x38420] ;  /* 0x038420008a8a7984 */ /* 0x000e220000000800 */
        /* <DEDUP_REMOVED lines=60> */
[-C--:B------:R-:W-:Y:S01]  /*5900*/  FMUL.FTZ R80, R80, R3.reuse ;  /* 0x0000000350507220 */ /* 0x080fe20000410000 */
[----:B------:R-:W-:Y:S01]  /*5910*/  FMUL.FTZ R81, R81, R3 ;  /* 0x0000000351517220 */ /* 0x000fe20000410000 */
[C---:B------:R-:W-:Y:S01]  /*5920*/  FMUL.FTZ R79, R3.reuse, R79 ;  /* 0x0000004f034f7220 */ /* 0x040fe20000410000 */
[----:B------:R-:W-:Y:S01]  /*5930*/  FMUL.FTZ R78, R3, R78 ;  /* 0x0000004e034e7220 */ /* 0x000fe20000410000 */
[C---:B0-----:R-:W-:Y:S01]  /*5940*/  FMUL.FTZ R77, R138.reuse, R77 ;  /* 0x0000004d8a4d7220 */ /* 0x041fe20000410000 */
        /* <DEDUP_REMOVED lines=90> */
[----:B------:R0:W-:Y:S01]  /*5ef0*/  STL.64 [R1+0x420], R72 ;  /* 0x0004204801007387 */ /* 0x0001e20000100a00 */
[C---:B------:R-:W-:Y:S01]  /*5f00*/  FMUL.FTZ R7, R138.reuse, R7 ;  /* 0x000000078a077220 */ /* 0x040fe20000410000 */
[----:B------:R-:W-:Y:S02]  /*5f10*/  FMUL.FTZ R6, R138, R6 ;  /* 0x000000068a067220 */ /* 0x000fe40000410000 */
        /* <DEDUP_REMOVED lines=34> */
[----:B0-----:R-:W4:Y:S04]  /*6140*/  LDL R72, [R1+0x244] ;  /* 0x0002440001487983 */ /* 0x001f280000100800 */
[----:B-1----:R-:W5:Y:S04]  /*6150*/  LDL R74, [R1+0x248] ;  /* 0x00024800014a7983 */ /* 0x002f680000100800 */
[----:B------:R-:W5:Y:S04]  /*6160*/  LDL R76, [R1+0x24c] ;  /* 0x00024c00014c7983 */ /* 0x000f680000100800 */
[----:B------:R-:W5:Y:S04]  /*6170*/  LDL R14, [R1+0x250] ;  /* 0x00025000010e7983 */ /* 0x000f680000100800 */
[----:B------:R-:W5:Y:S04]  /*6180*/  LDL R78, [R1+0x254] ;  /* 0x00025400014e7983 */ /* 0x000f680000100800 */
[----:B------:R-:W5:Y:S04]  /*6190*/  LDL R82, [R1+0x258] ;  /* 0x0002580001527983 */ /* 0x000f680000100800 */
[----:B------:R-:W5:Y:S04]  /*61a0*/  LDL R84, [R1+0x25c] ;  /* 0x00025c0001547983 */ /* 0x000f680000100800 */
[----:B--2---:R-:W2:Y:S04]  /*61b0*/  LDL R4, [R1+0x260] ;  /* 0x0002600001047983 */ /* 0x004ea80000100800 */
[----:B------:R-:W2:Y:S04]  /*61c0*/  LDL R86, [R1+0x264] ;  /* 0x0002640001567983 */ /* 0x000ea80000100800 */
[----:B------:R-:W2:Y:S04]  /*61d0*/  LDL R88, [R1+0x268] ;  /* 0x0002680001587983 */ /* 0x000ea80000100800 */
[----:B------:R-:W2:Y:S04]  /*61e0*/  LDL R90, [R1+0x26c] ;  /* 0x00026c00015a7983 */ /* 0x000ea80000100800 */
[----:B---3--:R-:W3:Y:S04]  /*61f0*/  LDL R6, [R1+0x270] ;  /* 0x0002700001067983 */ /* 0x008ee80000100800 */
[----:B------:R-:W3:Y:S04]  /*6200*/  LDL R92, [R1+0x274] ;  /* 0x00027400015c7983 */ /* 0x000ee80000100800 */
        /* <DEDUP_REMOVED lines=114> */
[----:B------:R-:W-:Y:S04]  /*6930*/  STL [R1+0x240], R80 ;  /* 0x0002405001007387 */ /* 0x000fe80000100800 */
[----:B----4-:R-:W-:Y:S04]  /*6940*/  STL [R1+0x244], R72 ;  /* 0x0002444801007387 */ /* 0x010fe80000100800 */
[----:B-----5:R-:W-:Y:S04]  /*6950*/  STL [R1+0x248], R74 ;  /* 0x0002484a01007387 */ /* 0x020fe80000100800 */
        /* <DEDUP_REMOVED lines=8> */
[----:B------:R-:W-:Y:S04]  /*69e0*/  STL [R1+0x26c], R90 ;  /* 0x00026c5a01007387 */ /* 0x000fe80000100800 */
[----:B---3--:R-:W-:Y:S04]  /*69f0*/  STL [R1+0x270], R6 ;  /* 0x0002700601007387 */ /* 0x008fe80000100800 */
        /* <DEDUP_REMOVED lines=158> */
[----:B0-----:R-:W-:Y:S01]  /*73e0*/  @!P0 IMAD.MOV.U32 R0, RZ, RZ, RZ ;  /* 0x000000ffff008224 */ /* 0x001fe200078e00ff */
[----:B------:R-:W3:Y:S04]  /*73f0*/  @!P0 LDL R3, [R1+0x1ec] ;  /* 0x0001ec0001038983 */ /* 0x000ee80000100800 */
[----:B------:R-:W-:Y:S02]  /*7400*/  LEA R4, R0, UR22, 0xc ;  /* 0x0000001600047c11 */ /* 0x000fe4000f8e60ff */
[----:B------:R-:W4:Y:S02]  /*7410*/  LDL R0, [R1+0x1f0] ;  /* 0x0001f00001007983 */ /* 0x000f240000100800 */
[C---:B------:R-:W-:Y:S01]  /*7420*/  R2UR UR14, R4.reuse ;  /* 0x00000000040e72ca */ /* 0x040fe200000e0000 */
[----:B------:R-:W-:-:S05]  /*7430*/  VIADD R6, R4, 0x80 ;  /* 0x0000008004067836 */ /* 0x000fca0000000000 */
[----:B------:R-:W-:Y:S01]  /*7440*/  R2UR UR18, R6 ;  /* 0x00000000061272ca */ /* 0x000fe200000e0000 */
[C---:B------:R-:W-:Y:S02]  /*7450*/  VIADD R6, R4.reuse, 0x100 ;  /* 0x0000010004067836 */ /* 0x040fe40000000000 */
[----:B------:R-:W-:-:S03]  /*7460*/  VIADD R4, R4, 0x180 ;  /* 0x0000018004047836 */ /* 0x000fc60000000000 */
[----:B------:R-:W-:Y:S02]  /*7470*/  R2UR UR6, R6 ;  /* 0x00000000060672ca */ /* 0x000fe400000e0000 */
[----:B------:R-:W-:Y:S01]  /*7480*/  R2UR UR10, R4 ;  /* 0x00000000040a72ca */ /* 0x000fe200000e0000 */
        /* <DEDUP_REMOVED lines=142> */
[----:B------:R-:W4:Y:S04]  /*7d70*/  LDL R78, [R1+0x248] ;  /* 0x00024800014e7983 */ /* 0x000f280000100800 */
[----:B-1----:R-:W4:Y:S04]  /*7d80*/  LDL R80, [R1+0x24c] ;  /* 0x00024c0001507983 */ /* 0x002f280000100800 */
[----:B------:R-:W4:Y:S04]  /*7d90*/  LDL R8, [R1+0x250] ;  /* 0x0002500001087983 */ /* 0x000f280000100800 */
[----:B------:R-:W4:Y:S04]  /*7da0*/  LDL R82, [R1+0x254] ;  /* 0x0002540001527983 */ /* 0x000f280000100800 */
[----:B--2---:R-:W2:Y:S04]  /*7db0*/  LDL R84, [R1+0x258] ;  /* 0x0002580001547983 */ /* 0x004ea80000100800 */
[----:B------:R-:W2:Y:S04]  /*7dc0*/  LDL R86, [R1+0x25c] ;  /* 0x00025c0001567983 */ /* 0x000ea80000100800 */
[----:B------:R-:W2:Y:S04]  /*7dd0*/  LDL R10, [R1+0x260] ;  /* 0x00026000010a7983 */ /* 0x000ea80000100800 */
[----:B-----5:R-:W5:Y:S04]  /*7de0*/  LDL R88, [R1+0x264] ;  /* 0x0002640001587983 */ /* 0x020f680000100800 */
        /* <DEDUP_REMOVED lines=127> */
[----:B-----5:R-:W-:Y:S04]  /*85e0*/  STL [R1+0x264], R88 ;  /* 0x0002645801007387 */ /* 0x020fe80000100800 */
        /* <DEDUP_REMOVED lines=118> */
[----:B------:R-:W-:Y:S01]  /*8d50*/  VIADD R0, R0, 0x1 ;  /* 0x0000000100007836 */ /* 0x000fe20000000000 */
[----:B------:R-:W-:Y:S01]  /*8d60*/  @!P0 LOP3.LUT R4, R3, 0x1, RZ, 0x3c, !PT ;  /* 0x0000000103048812 */ /* 0x000fe200078e3cff */
[----:B------:R-:W-:Y:S03]  /*8d70*/  BSSY B0, `(.L_x_3206) ;  /* 0x000000e000007945 */ /* 0x000fe60003800000 */
[----:B------:R0:W-:Y:S04]  /*8d80*/  STL [R1+0x1f0], R0 ;  /* 0x0001f00001007387 */ /* 0x0001e80000100800 */
[----:B------:R1:W-:Y:S01]  /*8d90*/  @!P0 STL [R1+0x1ec], R4 ;  /* 0x0001ec0401008387 */ /* 0x0003e20000100800 */
[----:B0-----:R-:W-:Y:S01]  /*8da0*/  IMAD.U32 R0, RZ, RZ, UR21 ;  /* 0x00000015ff007e24 */ /* 0x001fe2000f8e00ff */
[----:B------:R-:W-:-:S02]  /*8db0*/  UIADD3 UR21, UR21, -0x1, URZ ;  /* 0xffffffff15157890 */ /* 0x000fc4000fffe03f */
[----:B------:R1:W-:Y:S01]  /*8dc0*/  @!P0 STL [R1+0x1e8], RZ ;  /* 0x0001e8ff01008387 */ /* 0x0003e20000100800 */
[----:B------:R-:W-:Y:S06]  /*8dd0*/  BAR.ARV 0xf, 0x100 ;  /* 0x03c4000000007b1d */ /* 0x000fec0000002000 */
[----:B------:R-:W-:Y:S01]  /*8de0*/  ISETP.GT.AND P0, PT, R0, UR20, PT ;  /* 0x0000001400007c0c */ /* 0x000fe2000bf04270 */
[----:B------:R-:W-:-:S12]  /*8df0*/  @P1 BRA `(.L_x_3207) ;  /* 0x0000000000141947 */ /* 0x000fd80003800000 */
[----:B------:R-:W2:Y:S02]  /*8e00*/  LDL R0, [R1+0x1e8] ;  /* 0x0001e80001007983 */ /* 0x000ea40000100800 */
[----:B--2---:R-:W-:-:S05]  /*8e10*/  LEA R0, R0, UR47, 0x3 ;  /* 0x0000002f00007c11 */ /* 0x004fca000f8e18ff */
[----:B------:R-:W-:-:S05]  /*8e20*/  VIADD R0, R0, 0x38860 ;  /* 0x0003886000007836 */ /* 0x000fca0000000000 */
[----:B------:R-:W-:-:S04]  /*8e30*/  PRMT R0, RZ, 0x654, R0 ;  /* 0x00000654ff007816 */ /* 0x000fc80000000000 */
[----:B------:R0:W-:Y:S03]  /*8e40*/  SYNCS.ARRIVE.TRANS64.RED.A1T0 RZ, [R0+URZ], RZ ;  /* 0x000000ff00ff79a7 */ /* 0x0001e6000810043f */
.L_x_3207:
[----:B------:R-:W-:Y:S05]  /*8e50*/  BSYNC B0 ;  /* 0x0000000000007941 */ /* 0x000fea0003800000 */
.L_x_3206:
[----:B------:R-:W-:Y:S05]  /*8e60*/  @P0 BRA `(.L_x_3208) ;  /* 0xffffffc0009c0947 */ /* 0x000fea000383ffff */
.L_x_3205:
[----:B------:R-:W2:Y:S04]  /*8e70*/  LDL R135, [R1+0x1e8] ;  /* 0x0001e80001877983 */ /* 0x000ea80000100800 */
[----:B------:R-:W3:Y:S04]  /*8e80*/  LDL.64 R6, [R1+0x240] ;  /* 0x0002400001067983 */ /* 0x000ee80000100a00 */
[----:B-1----:R-:W4:Y:S04]  /*8e90*/  LDL.64 R4, [R1+0x250] ;  /* 0x0002500001047983 */ /* 0x002f280000100a00 */
        /* <DEDUP_REMOVED lines=62> */
[----:B--2---:R-:W-:-:S05]  /*9280*/  IMAD R135, R135, 0x40, R22 ;  /* 0x0000004087877824 */ /* 0x004fca00078e0216 */
[----:B------:R-:W-:Y:S01]  /*9290*/  LEA R135, R135, UR47, 0x2 ;  /* 0x0000002f87877c11 */ /* 0x000fe2000f8e10ff */
[----:B------:R-:W-:Y:S06]  /*92a0*/  BAR.SYNC.DEFER_BLOCKING 0xe, 0x100 ;  /* 0x0384000000007b1d */ /* 0x000fec0000010000 */
[----:B0-----:R-:W3:Y:S04]  /*92b0*/  LDS R0, [R135+0x38400] ;  /* 0x0384000087007984 */ /* 0x001ee80000000800 */
[----:B------:R-:W5:Y:S01]  /*92c0*/  LDS R135, [R135+0x38420] ;  /* 0x0384200087877984 */ /* 0x000f620000000800 */
[C---:B---3--:R-:W-:Y:S01]  /*92d0*/  FMUL.FTZ R7, R0.reuse, R7 ;  /* 0x0000000700077220 */ /* 0x048fe20000410000 */
[C---:B------:R-:W-:Y:S01]  /*92e0*/  FMUL.FTZ R6, R0.reuse, R6 ;  /* 0x0000000600067220 */ /* 0x040fe20000410000 */
[C---:B----4-:R-:W-:Y:S01]  /*92f0*/  FMUL.FTZ R5, R0.reuse, R5 ;  /* 0x0000000500057220 */ /* 0x050fe20000410000 */
[----:B------:R-:W-:-:S03]  /*9300*/  FMUL.FTZ R4, R0, R4 ;  /* 0x0000000400047220 */ /* 0x000fc60000410000 */
[----:B------:R0:W-:Y:S04]  /*9310*/  STL.64 [R1+0x240], R6 ;  /* 0x0002400601007387 */ /* 0x0001e80000100a00 */
[----:B------:R1:W-:Y:S04]  /*9320*/  STL.64 [R1+0x250], R4 ;  /* 0x0002500401007387 */ /* 0x0003e80000100a00 */
[----:B0-----:R-:W2:Y:S04]  /*9330*/  LDL.64 R6, [R1+0x438] ;  /* 0x0004380001067983 */ /* 0x001ea80000100a00 */
[----:B-1----:R-:W3:Y:S01]  /*9340*/  LDL.64 R4, [R1+0x418] ;  /* 0x0004180001047983 */ /* 0x002ee20000100a00 */
[C---:B-----5:R-:W-:Y:S01]  /*9350*/  FMUL.FTZ R11, R135.reuse, R11 ;  /* 0x0000000b870b7220 */ /* 0x060fe20000410000 */
[C---:B------:R-:W-:Y:S01]  /*9360*/  FMUL.FTZ R10, R135.reuse, R10 ;  /* 0x0000000a870a7220 */ /* 0x040fe20000410000 */
[C---:B------:R-:W-:Y:S01]  /*9370*/  FMUL.FTZ R133, R0.reuse, R133 ;  /* 0x0000008500857220 */ /* 0x040fe20000410000 */
[C---:B------:R-:W-:Y:S01]  /*9380*/  FMUL.FTZ R132, R0.reuse, R132 ;  /* 0x0000008400847220 */ /* 0x040fe20000410000 */
[C---:B------:R-:W-:Y:S01]  /*9390*/  FMUL.FTZ R131, R0.reuse, R131 ;  /* 0x0000008300837220 */ /* 0x040fe20000410000 */
        /* <DEDUP_REMOVED lines=116> */
[----:B0-----:R-:W-:-:S02]  /*9ae0*/  VIADD R10, R3, 0x1 ;  /* 0x00000001030a7836 */ /* 0x001fc40000000000 */
        /* <DEDUP_REMOVED lines=32> */
[----:B------:R0:W-:Y:S01]  /*9cf0*/  STL.64 [R1+0x258], R72 ;  /* 0x0002584801007387 */ /* 0x0001e20000100a00 */
[C---:B--2---:R-:W-:Y:S01]  /*9d00*/  FMUL.FTZ R7, R135.reuse, R7 ;  /* 0x0000000787077220 */ /* 0x044fe20000410000 */
[C---:B------:R-:W-:Y:S01]  /*9d10*/  FMUL.FTZ R6, R135.reuse, R6 ;  /* 0x0000000687067220 */ /* 0x040fe20000410000 */
[C---:B---3--:R-:W-:Y:S01]  /*9d20*/  FMUL.FTZ R5, R135.reuse, R5 ;  /* 0x0000000587057220 */ /* 0x048fe20000410000 */
[----:B------:R-:W-:Y:S01]  /*9d30*/  FMUL.FTZ R4, R135, R4 ;  /* 0x0000000487047220 */ /* 0x000fe20000410000 */
        /* <DEDUP_REMOVED lines=33> */
[----:B------:R-:W-:Y:S01]  /*9f50*/  BSSY B0, `(.L_x_3209) ;  /* 0x0000007000007945 */ /* 0x000fe20003800000 */
[----:B------:R-:W-:-:S11]  /*9f60*/  IMAD.MOV.U32 R0, RZ, RZ, 0x1 ;  /* 0x00000001ff007424 */ /* 0x000fd600078e00ff */
[----:B0-----:R-:W-:Y:S05]  /*9f70*/  @P0 BRA `(.L_x_3210) ;  /* 0x0000000000100947 */ /* 0x001fea0003800000 */
[----:B------:R-:W2:Y:S04]  /*9f80*/  LDL R4, [R1+0x1ec] ;  /* 0x0001ec0001047983 */ /* 0x000ea80000100800 */
[----:B------:R0:W-:Y:S01]  /*9f90*/  STL [R1+0x1e8], RZ ;  /* 0x0001e8ff01007387 */ /* 0x0001e20000100800 */
[----:B--2---:R-:W-:-:S05]  /*9fa0*/  LOP3.LUT R4, R4, 0x1, RZ, 0x3c, !PT ;  /* 0x0000000104047812 */ /* 0x004fca00078e3cff */
[----:B------:R0:W-:Y:S02]  /*9fb0*/  STL [R1+0x1ec], R4 ;  /* 0x0001ec0401007387 */ /* 0x0001e40000100800 */
.L_x_3210:
[----:B------:R-:W-:Y:S05]  /*9fc0*/  BSYNC B0 ;  /* 0x0000000000007941 */ /* 0x000fea0003800000 */
.L_x_3209:
[----:B------:R-:W-:Y:S05]  /*9fd0*/  BRA `(.L_x_3202) ;  /* 0x000001d800f07947 */ /* 0x000fea0003800000 */
.L_x_3194:
[----:B------:R-:W0:Y:S01]  /*9fe0*/  S2R R3, SR_TID.X ;  /* 0x0000000000037919 */ /* 0x000e220000002100 */
[----:B------:R-:W-:Y:S01]  /*9ff0*/  UISETP.NE.AND UP0, UPT, UR38, URZ, UPT ;  /* 0x0000003f2600728c */ /* 0x000fe2000bf05270 */
[----:B-1----:R-:W-:Y:S01]  /*a000*/  IMAD.U32 R0, RZ, RZ, UR5 ;  /* 0x00000005ff007e24 */ /* 0x002fe2000f8e00ff */
[----:B------:R-:W-:Y:S01]  /*a010*/  UMOV UR4, 0x1 ;  /* 0x0000000100047882 */ /* 0x000fe20000000000 */
[----:B------:R-:W-:Y:S01]  /*a020*/  IMAD.MOV.U32 R5, RZ, RZ, 0x80 ;  /* 0x00000080ff057424 */ /* 0x000fe200078e00ff */
[----:B------:R-:W-:Y:S01]  /*a030*/  USEL UR4, UR4, 0x2, !UP0 ;  /* 0x0000000204047887 */ /* 0x000fe2000c000000 */
[----:B------:R-:W-:Y:S01]  /*a040*/  IMAD.MOV.U32 R6, RZ, RZ, 0x1 ;  /* 0x00000001ff067424 */ /* 0x000fe200078e00ff */
[----:B------:R-:W-:Y:S01]  /*a050*/  UIADD3 UR7, UP1, UR36, 0x38830, URZ ;  /* 0x0003883024077890 */ /* 0x000fe2000ff3e03f */
[----:B------:R-:W-:Y:S01]  /*a060*/  IMAD.MOV.U32 R7, RZ, RZ, RZ ;  /* 0x000000ffff077224 */ /* 0x000fe200078e00ff */
[----:B------:R-:W-:Y:S01]  /*a070*/  UIADD3 UR9, UP0, UR36, 0x38840, URZ ;  /* 0x0003884024097890 */ /* 0x000fe2000ff1e03f */
[----:B------:R1:W-:Y:S01]  /*a080*/  STL [R1+0x70], R0 ;  /* 0x0000700001007387 */ /* 0x0003e20000100800 */
[----:B------:R-:W-:Y:S01]  /*a090*/  IMAD.U32 R13, RZ, RZ, UR4 ;  /* 0x00000004ff0d7e24 */ /* 0x000fe2000f8e00ff */
[----:B------:R-:W-:Y:S01]  /*a0a0*/  UIADD3 UR4, UP2, UR36, 0x38850, URZ ;  /* 0x0003885024047890 */ /* 0x000fe2000ff5e03f */
[----:B------:R-:W-:Y:S01]  /*a0b0*/  IMAD.MOV.U32 R8, RZ, RZ, 0x1 ;  /* 0x00000001ff087424 */ /* 0x000fe200078e00ff */
[----:B------:R-:W-:Y:S01]  /*a0c0*/  UIADD3 UR8, UP3, UR36, 0x38860, URZ ;  /* 0x0003886024087890 */ /* 0x000fe2000ff7e03f */
[----:B------:R-:W-:Y:S01]  /*a0d0*/  IMAD.MOV.U32 R9, RZ, RZ, RZ ;  /* 0x000000ffff097224 */ /* 0x000fe200078e00ff */
[----:B------:R-:W-:Y:S01]  /*a0e0*/  UIADD3.X UR6, URZ, UR37, URZ, UP2, !UPT ;  /* 0x000000253f067290 */ /* 0x000fe200097fe43f */
[----:B------:R-:W-:Y:S01]  /*a0f0*/  IMAD.MOV.U32 R12, RZ, RZ, 0x2000 ;  /* 0x00002000ff0c7424 */ /* 0x000fe200078e00ff */
[----:B------:R-:W-:Y:S01]  /*a100*/  ULDC UR11, c[0x0][0x448] ;  /* 0x00011200000b7ab9 */ /* 0x000fe20000000800 */
[----:B------:R-:W-:Y:S01]  /*a110*/  UIADD3.X UR10, URZ, UR37, URZ, UP3, !UPT ;  /* 0x000000253f0a7290 */ /* 0x000fe20009ffe43f */
[----:B-1----:R-:W-:Y:S01]  /*a120*/  IMAD.U32 R0, RZ, RZ, UR4 ;  /* 0x00000004ff007e24 */ /* 0x002fe2000f8e00ff */
[----:B------:R-:W-:Y:S01]  /*a130*/  UIADD3.X UR4, URZ, UR37, URZ, UP1, !UPT ;  /* 0x000000253f047290 */ /* 0x000fe20008ffe43f */
[----:B------:R1:W-:Y:S01]  /*a140*/  STL.64 [R1+0x60], R8 ;  /* 0x0000600801007387 */ /* 0x0003e20000100a00 */
[----:B------:R-:W-:Y:S01]  /*a150*/  UISETP.NE.AND UP1, UPT, UR11, 0x1, UPT ;  /* 0x000000010b00788c */ /* 0x000fe2000bf25270 */
[----:B------:R-:W-:Y:S01]  /*a160*/  IMAD.MOV.U32 R11, RZ, RZ, 0x100 ;  /* 0x00000100ff0b7424 */ /* 0x000fe200078e00ff */
[----:B------:R-:W-:Y:S01]  /*a170*/  UIADD3 UR45, UR49, 0x1, -UR48 ;  /* 0x00000001312d7890 */ /* 0x000fe2000fffe830 */
[----:B------:R2:W-:Y:S01]  /*a180*/  STL.64 [R1+0x18], R12 ;  /* 0x0000180c01007387 */ /* 0x0005e20000100a00 */
[----:B------:R-:W-:-:S02]  /*a190*/  IMAD.U32 R14, RZ, RZ, UR7 ;  /* 0x00000007ff0e7e24 */ /* 0x000fc4000f8e00ff */
[----:B------:R-:W-:Y:S01]  /*a1a0*/  IMAD.U32 R15, RZ, RZ, UR4 ;  /* 0x00000004ff0f7e24 */ /* 0x000fe2000f8e00ff */
[----:B------:R-:W-:Y:S01]  /*a1b0*/  STL.64 [R1], RZ ;  /* 0x000000ff01007387 */ /* 0x000fe20000100a00 */
[----:B0-----:R-:W-:Y:S01]  /*a1c0*/  LOP3.LUT R3, R3, 0x7f, RZ, 0xc0, !PT ;  /* 0x0000007f03037812 */ /* 0x001fe200078ec0ff */
[----:B-1----:R-:W-:Y:S02]  /*a1d0*/  IMAD.MOV.U32 R9, RZ, RZ, R13 ;  /* 0x000000ffff097224 */ /* 0x002fe400078e000d */
[----:B------:R-:W-:Y:S01]  /*a1e0*/  STL.64 [R1+0x8], R14 ;  /* 0x0000080e01007387 */ /* 0x000fe20000100a00 */
[----:B------:R-:W-:Y:S01]  /*a1f0*/  ISETP.NE.AND P0, PT, R3, RZ, PT ;  /* 0x000000ff0300720c */ /* 0x000fe20003f05270 */
[----:B------:R-:W-:Y:S01]  /*a200*/  IMAD.MOV.U32 R8, RZ, RZ, 0x10000 ;  /* 0x00010000ff087424 */ /* 0x000fe200078e00ff */
[----:B------:R-:W-:Y:S01]  /*a210*/  @UP1 ULDC UR7, c[0x0][0x44c] ;  /* 0x0001130000071ab9 */ /* 0x000fe20000000800 */
[----:B--2---:R-:W-:Y:S01]  /*a220*/  IMAD.U32 R12, RZ, RZ, UR9 ;  /* 0x00000009ff0c7e24 */ /* 0x004fe2000f8e00ff */
[----:B------:R-:W-:Y:S01]  /*a230*/  SEL R4, RZ, 0x1, P0 ;  /* 0x00000001ff047807 */ /* 0x000fe20000000000 */
[----:B------:R-:W-:Y:S01]  /*a240*/  STL.64 [R1+0x38], RZ ;  /* 0x000038ff01007387 */ /* 0x000fe20000100a00 */
[----:B------:R-:W-:-:S03]  /*a250*/  IADD3 R39, P0, R2, 0x38, RZ ;  /* 0x0000003802277810 */ /* 0x000fc60007f1e0ff */
[----:B------:R0:W-:Y:S01]  /*a260*/  STL.128 [R1+0x20], R4 ;  /* 0x0000200401007387 */ /* 0x0001e20000100c00 */
[----:B------:R-:W-:Y:S02]  /*a270*/  IMAD.MOV.U32 R10, RZ, RZ, R4 ;  /* 0x000000ffff0a7224 */ /* 0x000fe400078e0004 */
[----:B------:R-:W-:-:S03]  /*a280*/  IMAD.X R46, RZ, RZ, R16, P0 ;  /* 0x000000ffff2e7224 */ /* 0x000fc600000e0610 */
[----:B------:R1:W-:Y:S01]  /*a290*/  STL.128 [R1+0x50], R8 ;  /* 0x0000500801007387 */ /* 0x0003e20000100c00 */
[----:B0-----:R-:W-:Y:S01]  /*a2a0*/  IMAD.U32 R5, RZ, RZ, UR6 ;  /* 0x00000006ff057e24 */ /* 0x001fe2000f8e00ff */
[----:B------:R-:W-:Y:S01]  /*a2b0*/  UIADD3.X UR6, URZ, UR37, URZ, UP0, !UPT ;  /* 0x000000253f067290 */ /* 0x000fe200087fe43f */
[----:B------:R-:W-:Y:S01]  /*a2c0*/  IMAD.U32 R6, RZ, RZ, UR8 ;  /* 0x00000008ff067e24 */ /* 0x000fe2000f8e00ff */
[----:B------:R-:W-:Y:S01]  /*a2d0*/  USHF.L.U32 UR8, UR5, 0x6, URZ ;  /* 0x0000000605087899 */ /* 0x000fe2000800063f */
[----:B------:R-:W-:Y:S01]  /*a2e0*/  IMAD.U32 R7, RZ, RZ, UR10 ;  /* 0x0000000aff077e24 */ /* 0x000fe2000f8e00ff */
[----:B------:R-:W-:Y:S01]  /*a2f0*/  @UP1 ULDC UR10, c[0x0][0x450] ;  /* 0x00011400000a1ab9 */ /* 0x000fe20000000800 */
[----:B------:R-:W-:Y:S01]  /*a300*/  IMAD.MOV.U32 R4, RZ, RZ, R0 ;  /* 0x000000ffff047224 */ /* 0x000fe200078e0000 */
[----:B------:R-:W-:Y:S01]  /*a310*/  ULDC.64 UR4, c[0x0][0xad8] ;  /* 0x0002b60000047ab9 */ /* 0x000fe20000000a00 */
[----:B------:R-:W-:Y:S01]  /*a320*/  IMAD.U32 R13, RZ, RZ, UR6 ;  /* 0x00000006ff0d7e24 */ /* 0x000fe2000f8e00ff */
[----:B------:R-:W-:Y:S01]  /*a330*/  UISETP.GE.AND UP0, UPT, UR5, 0x1, UPT ;  /* 0x000000010500788c */ /* 0x000fe2000bf06270 */
[----:B------:R1:W-:Y:S01]  /*a340*/  STL.64 [R1+0x68], R6 ;  /* 0x0000680601007387 */ /* 0x0003e20000100a00 */
[----:B------:R-:W-:-:S02]  /*a350*/  @UP1 UIADD3 UR6, UR8, 0x3f, URZ ;  /* 0x0000003f08061890 */ /* 0x000fc4000fffe03f */
[----:B------:R-:W-:Y:S01]  /*a360*/  UIADD3 UR9, UR8, 0x3f, URZ ;  /* 0x0000003f08097890 */ /* 0x000fe2000fffe03f */
[----:B------:R1:W-:Y:S01]  /*a370*/  STL.128 [R1+0x40], R4 ;  /* 0x0000400401007387 */ /* 0x0003e20000100c00 */
[----:B------:R-:W-:Y:S01]  /*a380*/  UIMAD.WIDE.U32 UR6, UR6, UR7, URZ ;  /* 0x00000007060672a5 */ /* 0x000fe2000f8e003f */
[----:B------:R-:W-:Y:S02]  /*a390*/  PLOP3.LUT P1, PT, PT, PT, UP0, 0x80, 0x0 ;  /* 0x000000000000781c */ /* 0x000fe40003f2f008 */
[----:B------:R1:W-:Y:S01]  /*a3a0*/  STL.64 [R1+0x10], R12 ;  /* 0x0000100c01007387 */ /* 0x0003e20000100a00 */
[----:B------:R-:W-:-:S03]  /*a3b0*/  @UP1 USHF.R.U32.HI UR9, URZ, UR10, UR7 ;  /* 0x0000000a3f091299 */ /* 0x000fc60008011607 */
[----:B------:R1:W-:Y:S01]  /*a3c0*/  STL.64 [R1+0x30], R12 ;  /* 0x0000300c01007387 */ /* 0x0003e20000100a00 */
[----:B------:R-:W-:-:S04]  /*a3d0*/  UIADD3 UR6, UR45, UR9, URZ ;  /* 0x000000092d067290 */ /* 0x000fc8000fffe03f */
[----:B------:R-:W-:Y:S02]  /*a3e0*/  UIADD3 UR4, UR6, UR4, URZ ;  /* 0x0000000406047290 */ /* 0x000fe4000fffe03f */
[----:B------:R-:W-:Y:S10]  /*a3f0*/  @!P1 BRA `(.L_x_3211) ;  /* 0x0000000000449947 */ /* 0x000ff40003800000 */
        /* <DEDUP_REMOVED lines=10> */
.L_x_3212:
[----:B------:R-:W-:-:S11]  /*a4a0*/  UISETP.NE.AND UP0, UPT, UR5, 0x1, UPT ;  /* 0x000000010500788c */ /* 0x000fd6000bf05270 */
[----:B------:R-:W-:Y:S02]  /*a4b0*/  @UP0 ULDC.64 UR10, c[0x0][0xae0] ;  /* 0x0002b800000a0ab9 */ /* 0x000fe40000000a00 */
[----:B------:R-:W-:-:S04]  /*a4c0*/  UIMAD.WIDE.U32 UR6, UR9, UR10, URZ ;  /* 0x0000000a090672a5 */ /* 0x000fc8000f8e003f */
[----:B------:R-:W-:-:S12]  /*a4d0*/  @UP0 USHF.R.U32.HI UR9, URZ, UR11, UR7 ;  /* 0x0000000b3f090299 */ /* 0x000fd80008011607 */
.L_x_3213:
[----:B------:R-:W-:-:S04]  /*a4e0*/  UIMAD UR9, UR9, UR5, UR5 ;  /* 0x00000005090972a4 */ /* 0x000fc8000f8e0205 */
[----:B------:R-:W-:-:S04]  /*a4f0*/  UISETP.LT.AND UP0, UPT, UR4, UR9, UPT ;  /* 0x000000090400728c */ /* 0x000fc8000bf01270 */
[----:B------:R-:W-:-:S12]  /*a500*/  USEL UR4, UR4, UR9, UP0 ;  /* 0x0000000904047287 */ /* 0x000fd80008000000 */
.L_x_3211:
[----:B------:R-:W-:Y:S02]  /*a510*/  UIADD3 UR10, UR49, 0x3f, URZ ;  /* 0x0000003f310a7890 */ /* 0x000fe4000fffe03f */
[----:B------:R-:W-:Y:S02]  /*a520*/  UIADD3 UR4, UR4, 0x3f, URZ ;  /* 0x0000003f04047890 */ /* 0x000fe4000fffe03f */
[----:B------:R-:W-:Y:S02]  /*a530*/  USHF.R.S32.HI UR11, URZ, 0x1f, UR10 ;  /* 0x0000001f3f0b7899 */ /* 0x000fe4000801140a */
[----:B------:R-:W-:Y:S01]  /*a540*/  USHF.R.S32.HI UR9, URZ, 0x1f, UR4 ;  /* 0x0000001f3f097899 */ /* 0x000fe20008011404 */
[----:B------:R-:W-:Y:S01]  /*a550*/  @UP1 ULDC UR6, c[0x0][0x44c] ;  /* 0x0001130000061ab9 */ /* 0x000fe20000000800 */
[----:B------:R-:W-:Y:S02]  /*a560*/  ULEA.HI UR11, UR11, UR10, URZ, 0x6 ;  /* 0x0000000a0b0b7291 */ /* 0x000fe4000f8f303f */
[----:B------:R-:W-:-:S02]  /*a570*/  UIMAD.WIDE.U32 UR6, UR8, UR6, URZ ;  /* 0x00000006080672a5 */ /* 0x000fc4000f8e003f */
[----:B------:R-:W-:Y:S01]  /*a580*/  ULEA.HI UR9, UR9, UR4, URZ, 0x6 ;  /* 0x0000000409097291 */ /* 0x000fe2000f8f303f */
[----:B------:R-:W-:Y:S01]  /*a590*/  @UP1 ULDC UR12, c[0x0][0x450] ;  /* 0x00011400000c1ab9 */ /* 0x000fe20000000800 */
[----:B------:R-:W-:Y:S02]  /*a5a0*/  UIADD3 UR51, UR49, -UR48, URZ ;  /* 0x8000003031337290 */ /* 0x000fe4000fffe03f */
[----:B------:R-:W-:Y:S02]  /*a5b0*/  USHF.R.S32.HI UR11, URZ, 0x6, UR11 ;  /* 0x000000063f0b7899 */ /* 0x000fe4000801140b */
[----:B------:R-:W-:Y:S02]  /*a5c0*/  USHF.R.S32.HI UR9, URZ, 0x6, UR9 ;  /* 0x000000063f097899 */ /* 0x000fe40008011409 */
[----:B------:R-:W-:Y:S02]  /*a5d0*/  @UP1 USHF.R.U32.HI UR8, URZ, UR12, UR7 ;  /* 0x0000000c3f081299 */ /* 0x000fe40008011607 */
[----:B------:R-:W-:-:S02]  /*a5e0*/  UISETP.LT.AND UP0, UPT, UR9, UR11, UPT ;  /* 0x0000000b0900728c */ /* 0x000fc4000bf01270 */
[----:B------:R-:W-:Y:S01]  /*a5f0*/  UIADD3 UR8, UR51, UR8, URZ ;  /* 0x0000000833087290 */ /* 0x000fe2000fffe03f */
[----:B------:R-:W-:Y:S01]  /*a600*/  ULDC UR7, c[0x0][0xad4] ;  /* 0x0002b50000077ab9 */ /* 0x000fe20000000800 */
[----:B------:R-:W-:Y:S02]  /*a610*/  USEL UR6, UR9, UR11, UP0 ;  /* 0x0000000b09067287 */ /* 0x000fe40008000000 */
[----:B------:R-:W-:Y:S01]  /*a620*/  UIADD3 UR7, UR8, -UR7, URZ ;  /* 0x8000000708077290 */ /* 0x000fe2000fffe03f */
[----:B------:R-:W-:Y:S11]  /*a630*/  @!P1 BRA `(.L_x_3214) ;  /* 0x0000000000489947 */ /* 0x000ff60003800000 */
        /* <DEDUP_REMOVED lines=11> */
.L_x_3215:
[----:B------:R-:W-:-:S11]  /*a6f0*/  UISETP.NE.AND UP0, UPT, UR5, 0x1, UPT ;  /* 0x000000010500788c */ /* 0x000fd6000bf05270 */
[----:B------:R-:W-:Y:S02]  /*a700*/  @UP0 ULDC.64 UR10, c[0x0][0xae0] ;  /* 0x0002b800000a0ab9 */ /* 0x000fe40000000a00 */
[----:B------:R-:W-:-:S04]  /*a710*/  UIMAD.WIDE.U32 UR8, UR4, UR10, URZ ;  /* 0x0000000a040872a5 */ /* 0x000fc8000f8e003f */
[----:B------:R-:W-:-:S12]  /*a720*/  @UP0 USHF.R.U32.HI UR4, URZ, UR11, UR9 ;  /* 0x0000000b3f040299 */ /* 0x000fd80008011609 */
.L_x_3216:
[----:B------:R-:W-:-:S04]  /*a730*/  UIMAD UR4, UR4, UR5, URZ ;  /* 0x00000005040472a4 */ /* 0x000fc8000f8e023f */
[----:B------:R-:W-:-:S04]  /*a740*/  UISETP.LT.AND UP0, UPT, UR7, UR4, UPT ;  /* 0x000000040700728c */ /* 0x000fc8000bf01270 */
[----:B------:R-:W-:-:S12]  /*a750*/  USEL UR7, UR7, UR4, !UP0 ;  /* 0x0000000407077287 */ /* 0x000fd8000c000000 */
.L_x_3214:
        /* <DEDUP_REMOVED lines=13> */
[----:B-1----:R-:W-:Y:S01]  /*a830*/  IMAD.U32 R4, RZ, RZ, UR12 ;  /* 0x0000000cff047e24 */ /* 0x002fe2000f8e00ff */
        /* <DEDUP_REMOVED lines=33> */
.L_x_3217:
[----:B------:R-:W-:Y:S01]  /*aa50*/  UIMAD UR46, UR10, UR4, UR46 ;  /* 0x000000040a2e72a4 */ /* 0x000fe2000f8e022e */
[----:B------:R-:W-:Y:S02]  /*aa60*/  IMAD.U32 R0, RZ, RZ, UR6 ;  /* 0x00000006ff007e24 */ /* 0x000fe4000f8e00ff */
[----:B------:R-:W-:-:S05]  /*aa70*/  IMAD.U32 R3, RZ, RZ, UR4 ;  /* 0x00000004ff037e24 */ /* 0x000fca000f8e00ff */
[----:B------:R-:W-:-:S04]  /*aa80*/  VIADDMNMX R0, R3, UR46, R0, PT ;  /* 0x0000002e03007c46 */ /* 0x000fc8000b800100 */
[----:B------:R-:W-:Y:S02]  /*aa90*/  R2UR UR50, R0 ;  /* 0x00000000003272ca */ /* 0x000fe400000e0000 */
[----:B------:R-:W-:-:S11]  /*aaa0*/  PRMT R0, RZ, 0x7610, R0 ;  /* 0x00007610ff007816 */ /* 0x000fd60000000000 */
[----:B------:R-:W-:-:S06]  /*aab0*/  UISETP.GT.AND UP0, UPT, UR50, UR46, UPT ;  /* 0x0000002e3200728c */ /* 0x000fcc000bf04270 */
[----:B------:R-:W-:-:S13]  /*aac0*/  PLOP3.LUT P0, PT, PT, PT, UP0, 0x80, 0x0 ;  /* 0x000000000000781c */ /* 0x000fda0003f0f008 */
[----:B------:R-:W-:Y:S05]  /*aad0*/  @!P0 BRA `(.L_x_3202) ;  /* 0x000001d000308947 */ /* 0x000fea0003800000 */
[----:B------:R-:W0:Y:S01]  /*aae0*/  SHFL.IDX PT, R0, R219, RZ, 0x1f ;  /* 0x00001fffdb007589 */ /* 0x000e2200000e0000 */
[----:B------:R-:W-:Y:S01]  /*aaf0*/  UIADD3 UR8, UR47, 0x400, URZ ;  /* 0x000004002f087890 */ /* 0x000fe2000fffe03f */
[----:B-1----:R-:W-:Y:S01]  /*ab00*/  IMAD.MOV.U32 R4, RZ, RZ, 0x1 ;  /* 0x00000001ff047424 */ /* 0x002fe200078e00ff */
[----:B------:R-:W-:Y:S01]  /*ab10*/  UIADD3 UR6, UR47, 0x26400, URZ ;  /* 0x000264002f067890 */ /* 0x000fe2000fffe03f */
[----:B------:R-:W-:Y:S01]  /*ab20*/  IMAD.MOV.U32 R5, RZ, RZ, RZ ;  /* 0x000000ffff057224 */ /* 0x000fe200078e00ff */
[----:B------:R-:W-:Y:S01]  /*ab30*/  UIADD3 UR4, UR47, 0x20400, URZ ;  /* 0x000204002f047890 */ /* 0x000fe2000fffe03f */
[----:B------:R-:W-:Y:S01]  /*ab40*/  IMAD.MOV.U32 R6, RZ, RZ, 0x1 ;  /* 0x00000001ff067424 */ /* 0x000fe200078e00ff */
[----:B------:R-:W-:Y:S01]  /*ab50*/  UIADD3 UR5, UR47, 0x22400, URZ ;  /* 0x000224002f057890 */ /* 0x000fe2000fffe03f */
[----:B------:R-:W-:Y:S01]  /*ab60*/  IMAD.MOV.U32 R7, RZ, RZ, RZ ;  /* 0x000000ffff077224 */ /* 0x000fe200078e00ff */
[----:B------:R-:W-:Y:S01]  /*ab70*/  USHF.R.U32.HI UR6, URZ, 0x4, UR6 ;  /* 0x000000043f067899 */ /* 0x000fe20008011606 */
[----:B------:R-:W-:Y:S01]  /*ab80*/  IMAD.MOV.U32 R11, RZ, RZ, 0x40000040 ;  /* 0x40000040ff0b7424 */ /* 0x000fe200078e00ff */
[----:B------:R-:W-:Y:S01]  /*ab90*/  USHF.R.U32.HI UR7, URZ, 0x4, UR8 ;  /* 0x000000043f077899 */ /* 0x000fe20008011608 */
[----:B------:R-:W1:Y:S01]  /*aba0*/  S2R R53, SR_TID.X ;  /* 0x0000000000357919 */ /* 0x000e620000002100 */
[----:B------:R-:W-:Y:S01]  /*abb0*/  USHF.R.U32.HI UR4, URZ, 0x4, UR4 ;  /* 0x000000043f047899 */ /* 0x000fe20008011604 */
[C---:B------:R-:W-:Y:S01]  /*abc0*/  IADD3 R38, P5, R2.reuse, 0xa8, RZ ;  /* 0x000000a802267810 */ /* 0x040fe20007fbe0ff */
[----:B------:R-:W-:Y:S01]  /*abd0*/  USHF.R.U32.HI UR5, URZ, 0x4, UR5 ;  /* 0x000000043f057899 */ /* 0x000fe20008011605 */
[----:B------:R2:W-:Y:S01]  /*abe0*/  STL.128 [R1+0x80], R4 ;  /* 0x0000800401007387 */ /* 0x0005e20000100c00 */
[----:B------:R-:W-:Y:S01]  /*abf0*/  ULOP3.LUT UR6, UR6, 0x3fff, URZ, 0xc0, !UPT ;  /* 0x00003fff06067892 */ /* 0x000fe2000f8ec03f */
[C---:B------:R-:W-:Y:S01]  /*ac00*/  IADD3 R41, P1, R2.reuse, 0xb8, RZ ;  /* 0x000000b802297810 */ /* 0x040fe20007f3e0ff */
[----:B------:R-:W-:Y:S01]  /*ac10*/  ULOP3.LUT UR7, UR7, 0x3fff, URZ, 0xc0, !UPT ;  /* 0x00003fff07077892 */ /* 0x000fe2000f8ec03f */
[C---:B------:R-:W-:Y:S01]  /*ac20*/  IADD3 R42, P6, R2.reuse, 0xb0, RZ ;  /* 0x000000b0022a7810 */ /* 0x040fe20007fde0ff */
[----:B------:R-:W-:Y:S01]  /*ac30*/  ULOP3.LUT UR4, UR4, 0x3fff, URZ, 0xc0, !UPT ;  /* 0x00003fff04047892 */ /* 0x000fe2000f8ec03f */
[----:B------:R-:W-:Y:S01]  /*ac40*/  IADD3 R47, P0, R2, 0xa0, RZ ;  /* 0x000000a0022f7810 */ /* 0x000fe20007f1e0ff */
[----:B------:R-:W-:Y:S01]  /*ac50*/  ULOP3.LUT UR5, UR5, 0x3fff, URZ, 0xc0, !UPT ;  /* 0x00003fff05057892 */ /* 0x000fe2000f8ec03f */
[----:B0-----:R-:W-:Y:S01]  /*ac60*/  LEA.HI R3, R0, R0, RZ, 0x1 ;  /* 0x0000000000037211 */ /* 0x001fe200078f08ff */
[----:B------:R-:W-:-:S02]  /*ac70*/  ULOP3.LUT UR6, UR6, 0x10000, URZ, 0xfc, !UPT ;  /* 0x0001000006067892 */ /* 0x000fc4000f8efc3f */
[----:B------:R-:W-:Y:S01]  /*ac80*/  UIADD3 UR9, UP0, UR36, 0x38400, URZ ;  /* 0x0003840024097890 */ /* 0x000fe2000ff1e03f */
[----:B------:R-:W-:Y:S01]  /*ac90*/  LOP3.LUT R3, R3, 0x6, RZ, 0xc0, !PT ;  /* 0x0000000603037812 */ /* 0x000fe200078ec0ff */
[----:B------:R-:W-:Y:S01]  /*aca0*/  ULOP3.LUT UR7, UR7, 0x10000, URZ, 0xfc, !UPT ;  /* 0x0001000007077892 */ /* 0x000fe2000f8efc3f */
[----:B------:R-:W-:Y:S01]  /*acb0*/  IMAD.X R45, RZ, RZ, R16, P5 ;  /* 0x000000ffff2d7224 */ /* 0x000fe200028e0610 */
[----:B------:R-:W-:Y:S01]  /*acc0*/  ULOP3.LUT UR5, UR5, 0x10000, URZ, 0xfc, !UPT ;  /* 0x0001000005057892 */ /* 0x000fe2000f8efc3f */
[----:B--2---:R-:W-:Y:S01]  /*acd0*/  IMAD.U32 R4, RZ, RZ, UR6 ;  /* 0x00000006ff047e24 */ /* 0x004fe2000f8e00ff */
[----:B------:R-:W-:Y:S01]  /*ace0*/  ULOP3.LUT UR4, UR4, 0x10000, URZ, 0xfc, !UPT ;  /* 0x0001000004047892 */ /* 0x000fe2000f8efc3f */
[----:B------:R-:W-:Y:S01]  /*acf0*/  IMAD.IADD R0, R0, 0x1, -R3 ;  /* 0x0000000100007824 */ /* 0x000fe200078e0a03 */
[----:B------:R-:W-:Y:S01]  /*ad00*/  UIADD3.X UR10, URZ, UR37, URZ, UP0, !UPT ;  /* 0x000000253f0a7290 */ /* 0x000fe200087fe43f */
[----:B------:R-:W-:Y:S01]  /*ad10*/  IMAD.U32 R6, RZ, RZ, UR7 ;  /* 0x00000007ff067e24 */ /* 0x000fe2000f8e00ff */
[----:B------:R-:W-:Y:S01]  /*ad20*/  IADD3 R154, P4, R2, 0x98, RZ ;  /* 0x00000098029a7810 */ /* 0x000fe20007f9e0ff */
[----:B------:R-:W-:Y:S01]  /*ad30*/  IMAD.MOV.U32 R5, RZ, RZ, 0x40000040 ;  /* 0x40000040ff057424 */ /* 0x000fe200078e00ff */
[----:B------:R-:W-:Y:S01]  /*ad40*/  LEA R0, R0, UR8, 0xf ;  /* 0x0000000800007c11 */ /* 0x000fe2000f8e78ff */
[----:B------:R-:W-:Y:S01]  /*ad50*/  IMAD.MOV.U32 R7, RZ, RZ, 0x40000040 ;  /* 0x40000040ff077424 */ /* 0x000fe200078e00ff */
[----:B------:R-:W-:Y:S01]  /*ad60*/  IADD3 R27, P3, R2, 0x94, RZ ;  /* 0x00000094021b7810 */ /* 0x000fe20007f7e0ff */
[----:B------:R-:W-:Y:S01]  /*ad70*/  IMAD.U32 R3, RZ, RZ, UR5 ;  /* 0x00000005ff037e24 */ /* 0x000fe2000f8e00ff */
[----:B------:R-:W-:Y:S01]  /*ad80*/  SHF.R.U32.HI R0, RZ, 0x4, R0 ;  /* 0x00000004ff007819 */ /* 0x000fe20000011600 */
[----:B------:R-:W-:Y:S01]  /*ad90*/  IMAD.U32 R10, RZ, RZ, UR4 ;  /* 0x00000004ff0a7e24 */ /* 0x000fe2000f8e00ff */
[----:B------:R0:W-:Y:S01]  /*ada0*/  STL.128 [R1+0xb0], R4 ;  /* 0x0000b00401007387 */ /* 0x0001e20000100c00 */
[----:B-1----:R-:W-:Y:S01]  /*adb0*/  VIADD R12, R53, 0xffffff80 ;  /* 0xffffff80350c7836 */ /* 0x002fe20000000000 */
[----:B------:R-:W-:Y:S01]  /*adc0*/  LOP3.LUT R0, R0, 0x3fff, RZ, 0xc0, !PT ;  /* 0x00003fff00007812 */ /* 0x000fe200078ec0ff */
[----:B------:R-:W-:Y:S01]  /*add0*/  IMAD.U32 R8, RZ, RZ, UR9 ;  /* 0x00000009ff087e24 */ /* 0x000fe2000f8e00ff */
[----:B------:R1:W-:Y:S01]  /*ade0*/  STL.64 [R1+0x98], R10 ;  /* 0x0000980a01007387 */ /* 0x0003e20000100a00 */
[----:B------:R-:W-:Y:S01]  /*adf0*/  IMAD.U32 R9, RZ, RZ, UR10 ;  /* 0x0000000aff097e24 */ /* 0x000fe2000f8e00ff */
[----:B------:R-:W-:Y:S01]  /*ae00*/  LOP3.LUT R0, R0, 0x2000000, RZ, 0xfc, !PT ;  /* 0x0200000000007812 */ /* 0x000fe200078efcff */
[----:B------:R-:W-:Y:S01]  /*ae10*/  UIADD3 UR4, UR47, 0x36400, URZ ;  /* 0x000364002f047890 */ /* 0x000fe2000fffe03f */
[----:B------:R2:W-:Y:S01]  /*ae20*/  STL [R1+0x94], R12 ;  /* 0x0000940c01007387 */ /* 0x0005e20000100800 */
[--C-:B------:R-:W-:Y:S01]  /*ae30*/  IMAD.X R40, RZ, RZ, R16.reuse, P1 ;  /* 0x000000ffff287224 */ /* 0x100fe200008e0610 */
[C---:B------:R-:W-:Y:S01]  /*ae40*/  IADD3 R43, P2, R2.reuse, 0x88, RZ ;  /* 0x00000088022b7810 */ /* 0x040fe20007f5e0ff */
[----:B------:R-:W-:Y:S01]  /*ae50*/  ULOP3.LUT UP0, URZ, UR4, 0x3ff, URZ, 0xc0, !UPT ;  /* 0x000003ff043f7892 */ /* 0x000fe2000f80c03f */
[----:B------:R2:W-:Y:S01]  /*ae60*/  STL.64 [R1+0x78], R8 ;  /* 0x0000780801007387 */ /* 0x0005e20000100a00 */
[----:B------:R-:W-:Y:S01]  /*ae70*/  IMAD.X R49, RZ, RZ, R16, P6 ;  /* 0x000000ffff317224 */ /* 0x000fe200030e0610 */
[----:B------:R-:W-:Y:S01]  /*ae80*/  IADD3 R44, P1, R2, 0x80, RZ ;  /* 0x00000080022c7810 */ /* 0x000fe20007f3e0ff */
[----:B0-----:R-:W-:Y:S01]  /*ae90*/  IMAD.MOV.U32 R4, RZ, RZ, R3 ;  /* 0x000000ffff047224 */ /* 0x001fe200078e0003 */
[----:B-1----:R2:W5:Y:S01]  /*aea0*/  LDL R10, [R1+0x4ac] ;  /* 0x0004ac00010a7983 */ /* 0x0025620000100800 */
[----:B------:R-:W-:Y:S01]  /*aeb0*/  IMAD.MOV.U32 R6, RZ, RZ, R0 ;  /* 0x000000ffff067224 */ /* 0x000fe200078e0000 */
[----:B------:R-:W-:-:S02]  /*aec0*/  PLOP3.LUT P5, PT, PT, PT, UP0, 0x80, 0x0 ;  /* 0x000000000000781c */ /* 0x000fc40003faf008 */
[----:B------:R2:W5:Y:S01]  /*aed0*/  LDL R0, [R1+0x4a0] ;  /* 0x0004a00001007983 */ /* 0x0005620000100800 */
[----:B------:R-:W-:-:S03]  /*aee0*/  IADD3 R24, P6, R2, 0x78, RZ ;  /* 0x0000007802187810 */ /* 0x000fc60007fde0ff */
[----:B------:R2:W5:Y:S04]  /*aef0*/  LDL R3, [R1+0x4a4] ;  /* 0x0004a40001037983 */ /* 0x0005680000100800 */
[----:B------:R2:W-:Y:S01]  /*af00*/  STL.128 [R1+0xa0], R4 ;  /* 0x0000a00401007387 */ /* 0x0005e20000100c00 */
[--C-:B------:R-:W-:Y:S02]  /*af10*/  IMAD.X R52, RZ, RZ, R16.reuse, P0 ;  /* 0x000000ffff347224 */ /* 0x100fe400000e0610 */
[--C-:B------:R-:W-:Y:S02]  /*af20*/  IMAD.X R155, RZ, RZ, R16.reuse, P4 ;  /* 0x000000ffff9b7224 */ /* 0x100fe400020e0610 */
[--C-:B------:R-:W-:Y:S02]  /*af30*/  IMAD.X R28, RZ, RZ, R16.reuse, P3 ;  /* 0x000000ffff1c7224 */ /* 0x100fe400018e0610 */
[----:B------:R-:W-:-:S02]  /*af40*/  IMAD.X R48, RZ, RZ, R16, P2 ;  /* 0x000000ffff307224 */ /* 0x000fc400010e0610 */
[--C-:B------:R-:W-:Y:S02]  /*af50*/  IMAD.X R51, RZ, RZ, R16.reuse, P1 ;  /* 0x000000ffff337224 */ /* 0x100fe400008e0610 */
[----:B------:R-:W-:Y:S01]  /*af60*/  IMAD.X R25, RZ, RZ, R16, P6 ;  /* 0x000000ffff197224 */ /* 0x000fe200030e0610 */
[----:B------:R-:W-:Y:S06]  /*af70*/  @!P5 BRA `(.L_x_3218) ;  /* 0x000000000070d947 */ /* 0x000fec0003800000 */
[----:B------:R-:W-:Y:S01]  /*af80*/  MOV R14, 0x0 ;  /* 0x00000000000e7802 */ /* 0x000fe20000000f00 */
[----:B------:R-:W-:Y:S01]  /*af90*/  ULDC.64 UR4, c[0x4][0x90] ;  /* 0x0100240000047ab9 */ /* 0x000fe20000000a00 */
[----:B------:R-:W-:Y:S01]  /*afa0*/  ULDC.64 UR6, c[0x4][0x20] ;  /* 0x0100080000067ab9 */ /* 0x000fe20000000a00 */
[----:B--2---:R-:W-:Y:S02]  /*afb0*/  IMAD.U32 R4, RZ, RZ, UR4 ;  /* 0x00000004ff047e24 */ /* 0x004fe4000f8e00ff */
[----:B------:R-:W-:Y:S01]  /*afc0*/  IMAD.U32 R5, RZ, RZ, UR5 ;  /* 0x00000005ff057e24 */ /* 0x000fe2000f8e00ff */
[----:B------:R-:W0:Y:S01]  /*afd0*/  LDC.64 R14, c[0x4][R14] ;  /* 0x010000000e0e7b82 */ /* 0x000e220000000a00 */
[----:B------:R-:W-:Y:S01]  /*afe0*/  ULDC.64 UR4, c[0x4][0x98] ;  /* 0x0100260000047ab9 */ /* 0x000fe20000000a00 */
[----:B-----5:R-:W-:Y:S02]  /*aff0*/  IMAD.U32 R10, RZ, RZ, UR6 ;  /* 0x00000006ff0a7e24 */ /* 0x020fe4000f8e00ff */
        /* <DEDUP_REMOVED lines=8> */
.L_x_3219:
[----:B------:R-:W2:Y:S02]  /*b080*/  LDL R7, [R1+0x94] ;  /* 0x0000940001077983 */ /* 0x000ea40000100800 */
[----:B--2---:R-:W-:-:S04]  /*b090*/  SHF.R.S32.HI R0, RZ, 0x1f, R7 ;  /* 0x0000001fff007819 */ /* 0x004fc80000011407 */
[CC--:B------:R-:W-:Y:S02]  /*b0a0*/  LEA.HI R3, R0.reuse, R7.reuse, RZ, 0x4 ;  /* 0x0000000700037211 */ /* 0x0c0fe400078f20ff */
[----:B------:R-:W-:Y:S02]  /*b0b0*/  LEA.HI R0, R0, R7, RZ, 0x5 ;  /* 0x0000000700007211 */ /* 0x000fe400078f28ff */
[----:B------:R-:W-:Y:S02]  /*b0c0*/  SHF.R.S32.HI R4, RZ, 0x4, R3 ;  /* 0x00000004ff047819 */ /* 0x000fe40000011403 */
[----:B------:R-:W-:Y:S02]  /*b0d0*/  SHF.R.S32.HI R0, RZ, 0x5, R0 ;  /* 0x00000005ff007819 */ /* 0x000fe40000011400 */
[C---:B------:R-:W-:Y:S02]  /*b0e0*/  LEA.HI R5, R3.reuse, R4, RZ, 0x1 ;  /* 0x0000000403057211 */ /* 0x040fe400078f08ff */
[----:B------:R-:W-:-:S02]  /*b0f0*/  LOP3.LUT R3, R3, 0xfffffff0, RZ, 0xc0, !PT ;  /* 0xfffffff003037812 */ /* 0x000fc400078ec0ff */
[----:B------:R-:W-:-:S03]  /*b100*/  LOP3.LUT R5, R5, 0x1ffffffe, RZ, 0xc0, !PT ;  /* 0x1ffffffe05057812 */ /* 0x000fc600078ec0ff */
[----:B------:R-:W-:Y:S02]  /*b110*/  IMAD.IADD R3, R7, 0x1, -R3 ;  /* 0x0000000107037824 */ /* 0x000fe400078e0a03 */
[----:B------:R-:W-:-:S04]  /*b120*/  IMAD.IADD R5, R4, 0x1, -R5 ;  /* 0x0000000104057824 */ /* 0x000fc800078e0a05 */
[----:B------:R-:W-:-:S07]  /*b130*/  IMAD.SHL.U32 R10, R5, 0x8, RZ ;  /* 0x00000008050a7824 */ /* 0x000fce00078e00ff */
.L_x_3218:
[----:B------:R-:W3:Y:S01]  /*b140*/  LDL R50, [R1+0x1f4] ;  /* 0x0001f40001327983 */ /* 0x000ee20000100800 */
[----:B--2--5:R-:W-:Y:S01]  /*b150*/  SHF.R.S32.HI R4, RZ, 0x1f, R3 ;  /* 0x0000001fff047819 */ /* 0x024fe20000011403 */
[----:B------:R-:W-:Y:S01]  /*b160*/  IMAD.U32 R14, RZ, RZ, UR36 ;  /* 0x00000024ff0e7e24 */ /* 0x000fe2000f8e00ff */
[----:B------:R-:W-:Y:S01]  /*b170*/  IADD3 R7, P0, R2, 0x11c, RZ ;  /* 0x0000011c02077810 */ /* 0x000fe20007f1e0ff */
[----:B------:R-:W-:Y:S01]  /*b180*/  IMAD.U32 R15, RZ, RZ, UR37 ;  /* 0x00000025ff0f7e24 */ /* 0x000fe2000f8e00ff */
[----:B------:R-:W-:Y:S01]  /*b190*/  LEA.HI R4, R4, R3, RZ, 0x3 ;  /* 0x0000000304047211 */ /* 0x000fe200078f18ff */
[----:B------:R-:W-:Y:S01]  /*b1a0*/  IMAD.MOV.U32 R32, RZ, RZ, 0x10 ;  /* 0x00000010ff207424 */ /* 0x000fe200078e00ff */
[----:B------:R-:W-:Y:S01]  /*b1b0*/  IADD3 R26, P3, R2, 0xc0, RZ ;  /* 0x000000c0021a7810 */ /* 0x000fe20007f7e0ff */
[----:B------:R-:W-:Y:S01]  /*b1c0*/  IMAD.X R8, RZ, RZ, R16, P0 ;  /* 0x000000ffff087224 */ /* 0x000fe200000e0610 */
[C---:B------:R-:W-:Y:S01]  /*b1d0*/  LOP3.LUT R6, R4.reuse, 0xfffffff8, RZ, 0xc0, !PT ;  /* 0xfffffff804067812 */ /* 0x040fe200078ec0ff */
[----:B------:R-:W-:Y:S01]  /*b1e0*/  IMAD.SHL.U32 R4, R4, 0x40, RZ ;  /* 0x0000004004047824 */ /* 0x000fe200078e00ff */
[C---:B------:R-:W-:Y:S01]  /*b1f0*/  IADD3 R30, P2, R2.reuse, 0xd0, RZ ;  /* 0x000000d0021e7810 */ /* 0x040fe20007f5e0ff */
[----:B------:R0:W-:Y:S01]  /*b200*/  STL.64 [R1+0xe0], R24 ;  /* 0x0000e01801007387 */ /* 0x0001e20000100a00 */
[----:B------:R-:W-:Y:S01]  /*b210*/  IMAD.MOV.U32 R33, RZ, RZ, 0x20 ;  /* 0x00000020ff217424 */ /* 0x000fe200078e00ff */
[----:B------:R-:W-:Y:S01]  /*b220*/  BSSY B0, `(.L_x_3220) ;  /* 0x000003b000007945 */ /* 0x000fe20003800000 */
[----:B------:R-:W-:Y:S01]  /*b230*/  IMAD.IADD R3, R3, 0x1, -R6 ;  /* 0x0000000103037824 */ /* 0x000fe200078e0a06 */
[----:B------:R-:W-:Y:S01]  /*b240*/  IADD3 R6, P1, R2, 0x90, RZ ;  /* 0x0000009002067810 */ /* 0x000fe20007f3e0ff */
[--C-:B------:R-:W-:Y:S01]  /*b250*/  IMAD.X R31, RZ, RZ, R16.reuse, P2 ;  /* 0x000000ffff1f7224 */ /* 0x100fe200010e0610 */
[----:B------:R-:W-:Y:S01]  /*b260*/  LOP3.LUT R11, R4, 0xfffffe00, RZ, 0xc0, !PT ;  /* 0xfffffe00040b7812 */ /* 0x000fe200078ec0ff */
[C---:B------:R-:W-:Y:S01]  /*b270*/  IMAD.SHL.U32 R5, R3.reuse, 0x40, RZ ;  /* 0x0000004003057824 */ /* 0x040fe200078e00ff */
[C---:B------:R-:W-:Y:S01]  /*b280*/  LOP3.LUT P0, RZ, R3.reuse, 0x2, RZ, 0xc0, !PT ;  /* 0x0000000203ff7812 */ /* 0x040fe2000780c0ff */
[----:B------:R-:W-:Y:S01]  /*b290*/  IMAD.X R13, RZ, RZ, R16, P1 ;  /* 0x000000ffff0d7224 */ /* 0x000fe200008e0610 */
[----:B------:R-:W-:Y:S01]  /*b2a0*/  LOP3.LUT P1, RZ, R3, 0x4, RZ, 0xc0, !PT ;  /* 0x0000000403ff7812 */ /* 0x000fe2000782c0ff */
[----:B------:R-:W-:Y:S01]  /*b2b0*/  IMAD R0, R0, 0x400, R11 ;  /* 0x0000040000007824 */ /* 0x000fe200078e020b */
[----:B------:R-:W-:Y:S01]  /*b2c0*/  LOP3.LUT R5, R5, 0x1c0, RZ, 0xc0, !PT ;  /* 0x000001c005057812 */ /* 0x000fe200078ec0ff */
[----:B0-----:R-:W-:Y:S01]  /*b2d0*/  IMAD.MOV.U32 R24, RZ, RZ, R27 ;  /* 0x000000ffff187224 */ /* 0x001fe200078e001b */
[----:B------:R-:W-:Y:S01]  /*b2e0*/  SEL R32, R32, 0xfffffff0, !P0 ;  /* 0xfffffff020207807 */ /* 0x000fe20004000000 */
[----:B------:R-:W-:Y:S01]  /*b2f0*/  IMAD.MOV.U32 R25, RZ, RZ, R28 ;  /* 0x000000ffff197224 */ /* 0x000fe200078e001c */
[----:B------:R-:W-:Y:S01]  /*b300*/  LOP3.LUT R9, R5, 0x8, R10, 0xf8, !PT ;  /* 0x0000000805097812 */ /* 0x000fe200078ef80a */
[----:B------:R-:W-:Y:S01]  /*b310*/  IMAD.X R27, RZ, RZ, R16, P3 ;  /* 0x000000ffff1b7224 */ /* 0x000fe200018e0610 */
[----:B------:R-:W-:Y:S01]  /*b320*/  SHF.R.U32.HI R4, RZ, 0x3, R5 ;  /* 0x00000003ff047819 */ /* 0x000fe20000011605 */
[----:B------:R-:W-:Y:S01]  /*b330*/  IMAD.MOV.U32 R5, RZ, RZ, R8 ;  /* 0x000000ffff057224 */ /* 0x000fe200078e0008 */
[----:B------:R-:W0:Y:S01]  /*b340*/  LDC.64 R10, c[0x0][0xae0] ;  /* 0x0002b800ff0a7b82 */ /* 0x000e220000000a00 */
[----:B------:R-:W-:Y:S01]  /*b350*/  STL.64 [R1+0xd8], R30 ;  /* 0x0000d81e01007387 */ /* 0x000fe20000100a00 */
[----:B------:R-:W-:Y:S01]  /*b360*/  LOP3.LUT R9, R9, R4, RZ, 0x3c, !PT ;  /* 0x0000000409097212 */ /* 0x000fe200078e3cff */
[----:B------:R-:W-:Y:S01]  /*b370*/  IMAD.MOV.U32 R4, RZ, RZ, R7 ;  /* 0x000000ffff047224 */ /* 0x000fe200078e0007 */
[----:B------:R-:W-:Y:S01]  /*b380*/  SEL R33, R33, 0xffffffe0, !P1 ;  /* 0xffffffe021217807 */ /* 0x000fe20004800000 */
[----:B------:R-:W-:Y:S01]  /*b390*/  IMAD.MOV.U32 R7, RZ, RZ, R13 ;  /* 0x000000ffff077224 */ /* 0x000fe200078e000d */
[----:B------:R1:W-:Y:S01]  /*b3a0*/  STL.128 [R1+0x130], R24 ;  /* 0x0001301801007387 */ /* 0x0003e20000100c00 */
[----:B------:R-:W-:Y:S01]  /*b3b0*/  IMAD.IADD R21, R0, 0x1, R9 ;  /* 0x0000000100157824 */ /* 0x000fe200078e0209 */
[----:B------:R-:W2:Y:S01]  /*b3c0*/  LDC.64 R12, c[0x0][0xad0] ;  /* 0x0002b400ff0c7b82 */ /* 0x000ea20000000a00 */
[----:B------:R-:W-:Y:S01]  /*b3d0*/  IMAD.MOV.U32 R28, RZ, RZ, RZ ;  /* 0x000000ffff1c7224 */ /* 0x000fe200078e00ff */
[----:B------:R4:W-:Y:S01]  /*b3e0*/  STL.128 [R1+0x120], R4 ;  /* 0x0001200401007387 */ /* 0x0009e20000100c00 */
[----:B------:R-:W-:-:S03]  /*b3f0*/  IMAD.WIDE.U32 R20, R21, 0x2, R14 ;  /* 0x0000000215147825 */ /* 0x000fc600078e000e */
[----:B------:R0:W-:Y:S01]  /*b400*/  STL.64 [R1+0xc0], R32 ;  /* 0x0000c02001007387 */ /* 0x0001e20000100a00 */
[----:B------:R-:W-:Y:S01]  /*b410*/  VIADD R218, R53, 0xffffff80 ;  /* 0xffffff8035da7836 */ /* 0x000fe20000000000 */
[----:B------:R-:W2:Y:S01]  /*b420*/  LDC.64 R8, c[0x0][0xad8] ;  /* 0x0002b600ff087b82 */ /* 0x000ea20000000a00 */
[----:B------:R-:W-:Y:S01]  /*b430*/  IADD3 R20, P0, R20, 0x36400, RZ ;  /* 0x0003640014147810 */ /* 0x000fe20007f1e0ff */
[----:B------:R0:W-:Y:S04]  /*b440*/  STL.64 [R1+0xd0], R22 ;  /* 0x0000d01601007387 */ /* 0x0001e80000100a00 */
[----:B------:R-:W-:Y:S01]  /*b450*/  IMAD.X R21, RZ, RZ, R21, P0 ;  /* 0x000000ffff157224 */ /* 0x000fe200000e0615 */
[----:B------:R0:W-:Y:S01]  /*b460*/  STL.U8 [R1+0xe8], RZ ;  /* 0x0000e8ff01007387 */ /* 0x0001e20000100000 */
[----:B-1----:R-:W-:Y:S01]  /*b470*/  IMAD.U32 R25, RZ, RZ, UR49 ;  /* 0x00000031ff197e24 */ /* 0x002fe2000f8e00ff */
[----:B----4-:R-:W1:Y:S01]  /*b480*/  LDC R6, c[0x0][0x450] ;  /* 0x00011400ff067b82 */ /* 0x010e620000000800 */
[----:B------:R-:W-:Y:S01]  /*b490*/  IMAD.U32 R24, RZ, RZ, UR48 ;  /* 0x00000030ff187e24 */ /* 0x000fe2000f8e00ff */
[----:B------:R4:W-:Y:S01]  /*b4a0*/  STL.64 [R1+0xc8], R20 ;  /* 0x0000c81401007387 */ /* 0x0009e20000100a00 */
[----:B0-----:R-:W-:-:S02]  /*b4b0*/  IMAD.MOV.U32 R30, RZ, RZ, R10 ;  /* 0x000000ffff1e7224 */ /* 0x001fc400078e000a */
[----:B------:R-:W-:Y:S01]  /*b4c0*/  IMAD.MOV.U32 R31, RZ, RZ, R11 ;  /* 0x000000ffff1f7224 */ /* 0x000fe200078e000b */
[----:B------:R4:W-:Y:S01]  /*b4d0*/  STL.U8 [R1+0x140], RZ ;  /* 0x000140ff01007387 */ /* 0x0009e20000100000 */
[----:B--2---:R-:W-:Y:S01]  /*b4e0*/  IMAD.MOV.U32 R26, RZ, RZ, R13 ;  /* 0x000000ffff1a7224 */ /* 0x004fe200078e000d */
[----:B------:R-:W1:Y:S01]  /*b4f0*/  LDC.64 R4, c[0x0][0x448] ;  /* 0x00011200ff047b82 */ /* 0x000e620000000a00 */
[----:B------:R-:W-:Y:S01]  /*b500*/  IMAD.MOV.U32 R7, RZ, RZ, R12 ;  /* 0x000000ffff077224 */ /* 0x000fe200078e000c */
[----:B------:R4:W-:Y:S01]  /*b510*/  STL [R1+0xec], R218 ;  /* 0x0000ecda01007387 */ /* 0x0009e20000100800 */
[----:B------:R-:W-:Y:S02]  /*b520*/  IMAD.MOV.U32 R27, RZ, RZ, R8 ;  /* 0x000000ffff1b7224 */ /* 0x000fe400078e0008 */
[----:B------:R-:W-:-:S03]  /*b530*/  IMAD.MOV.U32 R29, RZ, RZ, R9 ;  /* 0x000000ffff1d7224 */ /* 0x000fc600078e0009 */
[----:B------:R4:W-:Y:S04]  /*b540*/  STL.128 [R1+0xf0], R24 ;  /* 0x0000f01801007387 */ /* 0x0009e80000100c00 */
[----:B------:R4:W-:Y:S04]  /*b550*/  STL.128 [R1+0x100], R28 ;  /* 0x0001001c01007387 */ /* 0x0009e80000100c00 */
[----:B-1----:R4:W-:Y:S01]  /*b560*/  STL.128 [R1+0x110], R4 ;  /* 0x0001100401007387 */ /* 0x0029e20000100c00 */
[----:B---3--:R-:W-:-:S04]  /*b570*/  LEA.HI R0, R50, R50, RZ, 0x1 ;  /* 0x0000003232007211 */ /* 0x008fc800078f08ff */
[----:B------:R-:W-:-:S05]  /*b580*/  LOP3.LUT R3, R0, 0xfffffffe, RZ, 0xc0, !PT ;  /* 0xfffffffe00037812 */ /* 0x000fca00078ec0ff */
[----:B------:R-:W-:-:S05]  /*b590*/  IMAD.IADD R0, R50, 0x1, -R3 ;  /* 0x0000000132007824 */ /* 0x000fca00078e0a03 */
[----:B------:R-:W-:-:S04]  /*b5a0*/  SHF.L.U32 R0, R0, 0x1f, RZ ;  /* 0x0000001f00007819 */ /* 0x000fc800000006ff */
[----:B------:R-:W0:Y:S02]  /*b5b0*/  SYNCS.PHASECHK.TRANS64.TRYWAIT P0, [UR47+0x38800], R0 ;  /* 0x03880000ff0075a7 */ /* 0x000e24000800016f */
[----:B0---4-:R-:W-:Y:S05]  /*b5c0*/  @!P0 BRA `(.L_x_3221) ;  /* 0x000002a000c88947 */ /* 0x011fea0003800000 */
.L_x_3484:
[----:B------:R-:W-:Y:S05]  /*b5d0*/  BSYNC B0 ;  /* 0x0000000000007941 */ /* 0x000fea0003800000 */
.L_x_3220:
[----:B------:R-:W2:Y:S04]  /*b5e0*/  LDL R7, [R1+0x484] ;  /* 0x0004840001077983 */ /* 0x000ea80000100800 */
[----:B0-----:R-:W3:Y:S04]  /*b5f0*/  LDL R3, [R1+0x498] ;  /* 0x0004980001037983 */ /* 0x001ee80000100800 */
[----:B------:R-:W4:Y:S04]  /*b600*/  LDL.64 R32, [R1+0x490] ;  /* 0x0004900001207983 */ /* 0x000f280000100a00 */
[----:B------:R-:W4:Y:S04]  /*b610*/  LDL R30, [R1+0x1c] ;  /* 0x00001c00011e7983 */ /* 0x000f280000100800 */
[----:B------:R0:W5:Y:S01]  /*b620*/  LDL.64 R20, [R1+0x1e8] ;  /* 0x0001e80001147983 */ /* 0x0001620000100a00 */
[----:B------:R-:W-:Y:S01]  /*b630*/  IMAD.MOV.U32 R12, RZ, RZ, R47 ;  /* 0x000000ffff0c7224 */ /* 0x000fe200078e002f */
[C---:B------:R-:W-:Y:S01]  /*b640*/  IADD3 R26, P0, R2.reuse, 0xe8, RZ ;  /* 0x000000e8021a7810 */ /* 0x040fe20007f1e0ff */
[----:B------:R-:W-:Y:S01]  /*b650*/  IMAD.MOV.U32 R13, RZ, RZ, R52 ;  /* 0x000000ffff0d7224 */ /* 0x000fe200078e0034 */
[C---:B------:R-:W-:Y:S01]  /*b660*/  IADD3 R28, P1, R2.reuse, 0x120, RZ ;  /* 0x00000120021c7810 */ /* 0x040fe20007f3e0ff */
[----:B------:R-:W-:Y:S01]  /*b670*/  IMAD.MOV.U32 R24, RZ, RZ, R44 ;  /* 0x000000ffff187224 */ /* 0x000fe200078e002c */
[----:B------:R-:W-:Y:S01]  /*b680*/  STL.128 [R1+0x160], R152 ;  /* 0x0001609801007387 */ /* 0x000fe20000100c00 */
[--C-:B------:R-:W-:Y:S01]  /*b690*/  IMAD.X R27, RZ, RZ, R16.reuse, P0 ;  /* 0x000000ffff1b7224 */ /* 0x100fe200000e0610 */
[----:B------:R-:W-:Y:S01]  /*b6a0*/  IADD3 R0, P0, R2, 0x230, RZ ;  /* 0x0000023002007810 */ /* 0x000fe20007f1e0ff */
[----:B------:R-:W-:Y:S01]  /*b6b0*/  IMAD.MOV.U32 R25, RZ, RZ, R51 ;  /* 0x000000ffff197224 */ /* 0x000fe200078e0033 */
[----:B------:R1:W-:Y:S01]  /*b6c0*/  STL.128 [R1+0x170], R12 ;  /* 0x0001700c01007387 */ /* 0x0003e20000100c00 */
[----:B------:R-:W-:Y:S01]  /*b6d0*/  IMAD.X R29, RZ, RZ, R16, P1 ;  /* 0x000000ffff1d7224 */ /* 0x000fe200008e0610 */
[----:B------:R-:W-:Y:S02]  /*b6e0*/  BSSY B0, `(.L_x_3222) ;  /* 0x000002d000007945 */ /* 0x000fe40003800000 */
[----:B------:R0:W-:Y:S01]  /*b6f0*/  STL.128 [R1+0x150], R24 ;  /* 0x0001501801007387 */ /* 0x0001e20000100c00 */
[----:B-1----:R-:W-:-:S02]  /*b700*/  IMAD.MOV.U32 R14, RZ, RZ, R39 ;  /* 0x000000ffff0e7224 */ /* 0x002fc400078e0027 */
[----:B------:R-:W-:Y:S02]  /*b710*/  IMAD.MOV.U32 R15, RZ, RZ, R46 ;  /* 0x000000ffff0f7224 */ /* 0x000fe400078e002e */
[----:B--2---:R-:W-:Y:S01]  /*b720*/  IMAD.MOV.U32 R13, RZ, RZ, R7 ;  /* 0x000000ffff0d7224 */ /* 0x004fe200078e0007 */
[C---:B------:R-:W-:Y:S01]  /*b730*/  IADD3 R7, P2, R2.reuse, 0xd8, RZ ;  /* 0x000000d802077810 */ /* 0x040fe20007f5e0ff */
[----:B---3--:R-:W-:Y:S02]  /*b740*/  IMAD.MOV.U32 R12, RZ, RZ, R3 ;  /* 0x000000ffff0c7224 */ /* 0x008fe400078e0003 */
[--C-:B------:R-:W-:Y:S01]  /*b750*/  IMAD.X R3, RZ, RZ, R16.reuse, P0 ;  /* 0x000000ffff037224 */ /* 0x100fe200000e0610 */
[C---:B0-----:R-:W-:Y:S01]  /*b760*/  IADD3 R25, P0, R2.reuse, 0x128, RZ ;  /* 0x0000012802197810 */ /* 0x041fe20007f1e0ff */
[----:B----4-:R-:W-:Y:S04]  /*b770*/  STL.64 [R1+0x148], R32 ;  /* 0x0001482001007387 */ /* 0x010fe80000100a00 */
[----:B------:R0:W-:Y:S01]  /*b780*/  STL.128 [R1+0x180], R12 ;  /* 0x0001800c01007387 */ /* 0x0001e20000100c00 */
[----:B------:R-:W-:Y:S01]  /*b790*/  IMAD.X R26, RZ, RZ, R16, P0 ;  /* 0x000000ffff1a7224 */ /* 0x000fe200000e0610 */
[----:B------:R-:W-:Y:S01]  /*b7a0*/  IADD3 R24, P0, R2, 0x140, RZ ;  /* 0x0000014002187810 */ /* 0x000fe20007f1e0ff */
[----:B0-----:R-:W-:-:S02]  /*b7b0*/  IMAD.MOV.U32 R12, RZ, RZ, R43 ;  /* 0x000000ffff0c7224 */ /* 0x001fc400078e002b */
[----:B------:R-:W-:Y:S02]  /*b7c0*/  IMAD.MOV.U32 R13, RZ, RZ, R48 ;  /* 0x000000ffff0d7224 */ /* 0x000fe400078e0030 */
[----:B------:R-:W-:Y:S02]  /*b7d0*/  IMAD.MOV.U32 R14, RZ, RZ, R42 ;  /* 0x000000ffff0e7224 */ /* 0x000fe400078e002a */
[----:B------:R-:W-:-:S05]  /*b7e0*/  IMAD.MOV.U32 R15, RZ, RZ, R49 ;  /* 0x000000ffff0f7224 */ /* 0x000fca00078e0031 */
[----:B------:R0:W-:Y:S02]  /*b7f0*/  STL.128 [R1+0x190], R12 ;  /* 0x0001900c01007387 */ /* 0x0001e40000100c00 */
[----:B0-----:R-:W-:Y:S02]  /*b800*/  IMAD.MOV.U32 R12, RZ, RZ, R41 ;  /* 0x000000ffff0c7224 */ /* 0x001fe400078e0029 */
[----:B------:R-:W-:Y:S02]  /*b810*/  IMAD.MOV.U32 R13, RZ, RZ, R40 ;  /* 0x000000ffff0d7224 */ /* 0x000fe400078e0028 */
[----:B------:R-:W-:Y:S02]  /*b820*/  IMAD.MOV.U32 R14, RZ, RZ, R0 ;  /* 0x000000ffff0e7224 */ /* 0x000fe400078e0000 */
[----:B------:R-:W-:Y:S02]  /*b830*/  IMAD.MOV.U32 R15, RZ, RZ, R3 ;  /* 0x000000ffff0f7224 */ /* 0x000fe400078e0003 */
[----:B------:R-:W-:-:S03]  /*b840*/  IMAD.X R0, RZ, RZ, R16, P2 ;  /* 0x000000ffff007224 */ /* 0x000fc600010e0610 */
[----:B------:R0:W-:Y:S02]  /*b850*/  STL.128 [R1+0x1a0], R12 ;  /* 0x0001a00c01007387 */ /* 0x0001e40000100c00 */
[----:B0-----:R-:W-:Y:S02]  /*b860*/  IMAD.MOV.U32 R14, RZ, RZ, R36 ;  /* 0x000000ffff0e7224 */ /* 0x001fe400078e0024 */
[----:B------:R-:W-:Y:S02]  /*b870*/  IMAD.MOV.U32 R15, RZ, RZ, R37 ;  /* 0x000000ffff0f7224 */ /* 0x000fe400078e0025 */
[----:B------:R-:W-:Y:S02]  /*b880*/  IMAD.MOV.U32 R12, RZ, RZ, R28 ;  /* 0x000000ffff0c7224 */ /* 0x000fe400078e001c */
[----:B------:R-:W-:-:S05]  /*b890*/  IMAD.MOV.U32 R13, RZ, RZ, R29 ;  /* 0x000000ffff0d7224 */ /* 0x000fca00078e001d */
[----:B------:R0:W-:Y:S02]  /*b8a0*/  STL.128 [R1+0x1b0], R12 ;  /* 0x0001b00c01007387 */ /* 0x0001e40000100c00 */
[----:B0-----:R-:W-:Y:S02]  /*b8b0*/  IMAD.MOV.U32 R12, RZ, RZ, R7 ;  /* 0x000000ffff0c7224 */ /* 0x001fe400078e0007 */
[----:B------:R-:W-:Y:S01]  /*b8c0*/  IMAD.MOV.U32 R13, RZ, RZ, R0 ;  /* 0x000000ffff0d7224 */ /* 0x000fe200078e0000 */
[----:B------:R-:W-:Y:S01]  /*b8d0*/  LOP3.LUT R0, R30, 0x1, RZ, 0xfc, !PT ;  /* 0x000000011e007812 */ /* 0x000fe200078efcff */
[----:B------:R-:W-:Y:S02]  /*b8e0*/  IMAD.MOV.U32 R14, RZ, RZ, R25 ;  /* 0x000000ffff0e7224 */ /* 0x000fe400078e0019 */
[----:B------:R-:W-:Y:S01]  /*b8f0*/  IMAD.MOV.U32 R15, RZ, RZ, R26 ;  /* 0x000000ffff0f7224 */ /* 0x000fe200078e001a */
[----:B------:R-:W-:Y:S01]  /*b900*/  ISETP.NE.AND P1, PT, R0, 0x3, PT ;  /* 0x000000030000780c */ /* 0x000fe20003f25270 */
[----:B------:R-:W-:-:S03]  /*b910*/  IMAD.X R25, RZ, RZ, R16, P0 ;  /* 0x000000ffff197224 */ /* 0x000fc600000e0610 */
[----:B------:R0:W-:Y:S04]  /*b920*/  STL.128 [R1+0x1c0], R12 ;  /* 0x0001c00c01007387 */ /* 0x0001e80000100c00 */
[----:B------:R1:W-:Y:S01]  /*b930*/  STL.64 [R1+0x1e0], R24 ;  /* 0x0001e01801007387 */ /* 0x0003e20000100a00 */
[----:B0-----:R-:W-:Y:S02]  /*b940*/  IMAD.MOV.U32 R12, RZ, RZ, R35 ;  /* 0x000000ffff0c7224 */ /* 0x001fe400078e0023 */
[----:B------:R-:W-:Y:S02]  /*b950*/  IMAD.MOV.U32 R13, RZ, RZ, R34 ;  /* 0x000000ffff0d7224 */ /* 0x000fe400078e0022 */
[----:B------:R-:W-:Y:S02]  /*b960*/  IMAD.MOV.U32 R14, RZ, RZ, R38 ;  /* 0x000000ffff0e7224 */ /* 0x000fe400078e0026 */
[----:B------:R-:W-:-:S05]  /*b970*/  IMAD.MOV.U32 R15, RZ, RZ, R45 ;  /* 0x000000ffff0f7224 */ /* 0x000fca00078e002d */
[----:B------:R1:W-:Y:S01]  /*b980*/  STL.128 [R1+0x1d0], R12 ;  /* 0x0001d00c01007387 */ /* 0x0003e20000100c00 */
[----:B------:R-:W-:Y:S05]  /*b990*/  @!P1 BRA `(.L_x_3223) ;  /* 0x0000000000049947 */ /* 0x000fea0003800000 */
[----:B------:R-:W-:Y:S01]  /*b9a0*/  BPT.TRAP 0x1 ;  /* 0x000000040000795c */ /* 0x000fe20000300000 */
.L_x_3223:
[----:B------:R-:W-:Y:S05]  /*b9b0*/  BSYNC B0 ;  /* 0x0000000000007941 */ /* 0x000fea0003800000 */
.L_x_3222:
[----:B-1----:R-:W2:Y:S01]  /*b9c0*/  LDL.64 R12, [R1+0x8] ;  /* 0x00000800010c7983 */ /* 0x002ea20000100a00 */
[----:B-----5:R-:W-:Y:S01]  /*b9d0*/  SHF.L.U32 R21, R21, 0x1f, RZ ;  /* 0x0000001f15157819 */ /* 0x020fe200000006ff */
[----:B------:R-:W-:Y:S01]  /*b9e0*/  BSSY B0, `(.L_x_3224) ;  /* 0x0000006000007945 */ /* 0x000fe20003800000 */
[----:B--2---:R-:W-:-:S05]  /*b9f0*/  MOV R3, R12 ;  /* 0x0000000c00037202 */ /* 0x004fca0000000f00 */
[----:B------:R-:W-:-:S04]  /*ba00*/  IMAD R20, R20, 0x8, R3 ;  /* 0x0000000814147824 */ /* 0x000fc800078e0203 */
[----:B------:R0:W1:Y:S01]  /*ba10*/  SYNCS.PHASECHK.TRANS64.TRYWAIT P0, [R20+URZ], R21 ;  /* 0x00000015140075a7 */ /* 0x000062000800017f */
[----:B------:R-:W-:Y:S05]  /*ba20*/  @!P1 BRA `(.L_x_3225) ;  /* 0x0000000000049947 */ /* 0x000fea0003800000 */
[----:B------:R-:W-:Y:S01]  /*ba30*/  BPT.TRAP 0x1 ;  /* 0x000000040000795c */ /* 0x000fe20000300000 */
.L_x_3225:
[----:B------:R-:W-:Y:S05]  /*ba40*/  BSYNC B0 ;  /* 0x0000000000007941 */ /* 0x000fea0003800000 */
.L_x_3224:
[----:B------:R-:W-:Y:S04]  /*ba50*/  BSSY B0, `(.L_x_3226) ;  /* 0x0000004000007945 */ /* 0x000fe80003800000 */
[----:B-1----:R-:W-:Y:S05]  /*ba60*/  @P0 BRA `(.L_x_3227) ;  /* 0x0000000000080947 */ /* 0x002fea0003800000 */
[----:B------:R-:W1:Y:S02]  /*ba70*/  SYNCS.PHASECHK.TRANS64.TRYWAIT P0, [R20+URZ], R21 ;  /* 0x00000015140075a7 */ /* 0x000e64000800017f */
[----:B-1----:R-:W-:Y:S05]  /*ba80*/  @!P0 BRA `(.L_x_3228) ;  /* 0x0000029c00b08947 */ /* 0x002fea0003800000 */
.L_x_3227:
[----:B------:R-:W-:Y:S05]  /*ba90*/  BSYNC B0 ;  /* 0x0000000000007941 */ /* 0x000fea0003800000 */
.L_x_3226:
[----:B------:R-:W2:Y:S04]  /*baa0*/  LDL R7, [R1+0x1e8] ;  /* 0x0001e80001077983 */ /* 0x000ea80000100800 */
[----:B------:R-:W2:Y:S01]  /*bab0*/  LDL.64 R12, [R1+0xa0] ;  /* 0x0000a000010c7983 */ /* 0x000ea20000100a00 */
[----:B------:R-:W-:Y:S05]  /*bac0*/  WARPSYNC.ALL ;  /* 0x0000000000007948 */ /* 0x000fea0003800000 */
[----:B------:R-:W3:Y:S04]  /*bad0*/  LDL.64 R24, [R1+0x98] ;  /* 0x0000980001187983 */ /* 0x000ee80000100a00 */
[----:B------:R-:W4:Y:S04]  /*bae0*/  LDL.64 R14, [R1+0x98] ;  /* 0x00009800010e7983 */ /* 0x000f280000100a00 */
[----:B01----:R-:W5:Y:S04]  /*baf0*/  LDL.64 R20, [R1+0x98] ;  /* 0x0000980001147983 */ /* 0x003f680000100a00 */
[----:B------:R-:W5:Y:S01]  /*bb00*/  LDL.64 R56, [R1+0x98] ;  /* 0x0000980001387983 */ /* 0x000f620000100a00 */
[----:B--2---:R-:W-:Y:S01]  /*bb10*/  IMAD R12, R7, 0x200, R12 ;  /* 0x00000200070c7824 */ /* 0x004fe200078e020c */
[----:B------:R-:W-:-:S02]  /*bb20*/  R2UR UR7, R13 ;  /* 0x000000000d0772ca */ /* 0x000fc400000e0000 */
[----:B------:R-:W2:Y:S01]  /*bb30*/  LDL R3, [R1+0x1f4] ;  /* 0x0001f40001037983 */ /* 0x000ea20000100800 */
[C---:B------:R-:W-:Y:S01]  /*bb40*/  VIADD R58, R12.reuse, 0x2 ;  /* 0x000000020c3a7836 */ /* 0x040fe20000000000 */
[----:B------:R-:W-:Y:S01]  /*bb50*/  R2UR UR6, R12 ;  /* 0x000000000c0672ca */ /* 0x000fe200000e0000 */
[----:B------:R-:W-:Y:S01]  /*bb60*/  IMAD.MOV.U32 R59, RZ, RZ, R13 ;  /* 0x000000ffff3b7224 */ /* 0x000fe200078e000d */
[----:B------:R0:W-:Y:S01]  /*bb70*/  STL [R1+0x80], RZ ;  /* 0x000080ff01007387 */ /* 0x0001e20000100800 */
[----:B------:R-:W-:Y:S01]  /*bb80*/  BSSY B0, `(.L_x_3229) ;  /* 0x000002c000007945 */ /* 0x000fe20003800000 */
[----:B---3--:R-:W-:Y:S02]  /*bb90*/  R2UR UR4, R24 ;  /* 0x00000000180472ca */ /* 0x008fe400000e0000 */
[----:B------:R-:W-:Y:S02]  /*bba0*/  R2UR UR5, R25 ;  /* 0x00000000190572ca */ /* 0x000fe400000e0000 */
[----:B------:R-:W-:Y:S01]  /*bbb0*/  WARPGROUP.ARRIVE ;  /* 0x00000000000079c5 */ /* 0x000fe20000000000 */
[----:B----4-:R-:W-:-:S02]  /*bbc0*/  VIADD R14, R14, 0x2 ;  /* 0x000000020e0e7836 */ /* 0x010fc40000000000 */
[----:B-----5:R-:W-:Y:S02]  /*bbd0*/  VIADD R20, R20, 0x4 ;  /* 0x0000000414147836 */ /* 0x020fe40000000000 */
[----:B------:R-:W-:-:S06]  /*bbe0*/  VIADD R56, R56, 0x6 ;  /* 0x0000000638387836 */ /* 0x000fcc0000000000 */
[----:B------:R-:W-:Y:S01]  /*bbf0*/  HGMMA.64x64x16.F32 R24, gdesc[UR4], RZ, !UPT, gsb0 ;  /* 0x00e00000041879f0 */ /* 0x000fe2000c0008ff */
[----:B------:R-:W-:Y:S02]  /*bc00*/  R2UR UR6, R58 ;  /* 0x000000003a0672ca */ /* 0x000fe400000e0000 */
[----:B------:R-:W-:Y:S02]  /*bc10*/  R2UR UR7, R59 ;  /* 0x000000003b0772ca */ /* 0x000fe400000e0000 */
[----:B------:R-:W-:Y:S01]  /*bc20*/  R2UR UR4, R14 ;  /* 0x000000000e0472ca */ /* 0x000fe200000e0000 */
[C---:B------:R-:W-:Y:S01]  /*bc30*/  VIADD R14, R12.reuse, 0x4 ;  /* 0x000000040c0e7836 */ /* 0x040fe20000000000 */
[----:B------:R-:W-:Y:S01]  /*bc40*/  R2UR UR5, R15 ;  /* 0x000000000f0572ca */ /* 0x000fe200000e0000 */
[----:B------:R-:W-:Y:S01]  /*bc50*/  IMAD.MOV.U32 R15, RZ, RZ, R13 ;  /* 0x000000ffff0f7224 */ /* 0x000fe200078e000d */
[----:B--2---:R-:W-:Y:S01]  /*bc60*/  LEA.HI R0, R3, R3, RZ, 0x1 ;  /* 0x0000000303007211 */ /* 0x004fe200078f08ff */
[----:B------:R-:W-:Y:S01]  /*bc70*/  VIADD R12, R12, 0x6 ;  /* 0x000000060c0c7836 */ /* 0x000fe20000000000 */
[----:B------:R-:W-:-:S02]  /*bc80*/  WARPGROUP.DEPBAR.LE gsb0, 0x0 ;  /* 0x00008000000079c5 */ /* 0x000fc40000010000 */
        /* <DEDUP_REMOVED lines=13> */
[----:B------:R-:W-:Y:S01]  /*bd60*/  LOP3.LUT R12, R0, 0xfffffffe, RZ, 0xc0, !PT ;  /* 0xfffffffe000c7812 */ /* 0x000fe200078ec0ff */
[----:B------:R-:W-:-:S04]  /*bd70*/  IMAD.MOV.U32 R0, RZ, RZ, 0x1 ;  /* 0x00000001ff007424 */ /* 0x000fc800078e00ff */
[----:B------:R-:W-:Y:S01]  /*bd80*/  IMAD.IADD R3, R3, 0x1, -R12 ;  /* 0x0000000103037824 */ /* 0x000fe200078e0a0c */
[----:B------:R0:W-:Y:S04]  /*bd90*/  STL [R1+0x80], R0 ;  /* 0x0000800001007387 */ /* 0x0001e80000100800 */
[----:B------:R-:W-:Y:S01]  /*bda0*/  SHF.L.U32 R3, R3, 0x1f, RZ ;  /* 0x0000001f03037819 */ /* 0x000fe200000006ff */
[----:B------:R0:W-:Y:S04]  /*bdb0*/  STL [R1+0x80], R0 ;  /* 0x0000800001007387 */ /* 0x0001e80000100800 */
[----:B------:R0:W-:Y:S04]  /*bdc0*/  STL [R1+0x80], R0 ;  /* 0x0000800001007387 */ /* 0x0001e80000100800 */
[----:B------:R0:W-:Y:S01]  /*bdd0*/  STL [R1+0x80], R0 ;  /* 0x0000800001007387 */ /* 0x0001e20000100800 */
[----:B------:R-:W-:-:S02]  /*bde0*/  WARPGROUP.DEPBAR.LE gsb0, 0x0 ;  /* 0x00008000000079c5 */ /* 0x000fc40000010000 */
[----:B------:R-:W-:-:S06]  /*bdf0*/  WARPGROUP.ARRIVE ;  /* 0x00000000000079c5 */ /* 0x000fcc0000000000 */
[----:B------:R-:W-:Y:S03]  /*be00*/  HGMMA.64x64x16.F32 R24, gdesc[UR4], R24, gsb0 ;  /* 0x00e00000041879f0 */ /* 0x000fe60008000818 */
[----:B------:R-:W-:Y:S02]  /*be10*/  WARPGROUP.DEPBAR.LE gsb0, 0x0 ;  /* 0x00008000000079c5 */ /* 0x000fe40000010000 */
[----:B------:R-:W1:Y:S02]  /*be20*/  SYNCS.PHASECHK.TRANS64.TRYWAIT P0, [UR47+0x38810], R3 ;  /* 0x03881003ff0075a7 */ /* 0x000e64000800016f */
[----:B01----:R-:W-:Y:S05]  /*be30*/  @!P0 BRA `(.L_x_3230) ;  /* 0x0000029800d88947 */ /* 0x003fea0003800000 */
.L_x_3485:
[----:B------:R-:W-:Y:S05]  /*be40*/  BSYNC B0 ;  /* 0x0000000000007941 */ /* 0x000fea0003800000 */
.L_x_3229:
[----:B0-----:R-:W2:Y:S04]  /*be50*/  LDL R3, [R1+0x54] ;  /* 0x0000540001037983 */ /* 0x001ea80000100800 */
[----:B------:R0:W5:Y:S01]  /*be60*/  LDL.64 R12, [R1+0x1e8] ;  /* 0x0001e800010c7983 */ /* 0x0001620000100a00 */
[----:B------:R-:W-:Y:S01]  /*be70*/  BSSY B0, `(.L_x_3231) ;  /* 0x0000005000007945 */ /* 0x000fe20003800000 */
[----:B--2---:R-:W-:-:S04]  /*be80*/  LOP3.LUT R3, R3, 0x1, RZ, 0xfc, !PT ;  /* 0x0000000103037812 */ /* 0x004fc800078efcff */
[----:B------:R-:W-:-:S13]  /*be90*/  ISETP.NE.AND P1, PT, R3, 0x3, PT ;  /* 0x000000030300780c */ /* 0x000fda0003f25270 */
[----:B0-----:R-:W-:Y:S05]  /*bea0*/  @!P1 BRA `(.L_x_3232) ;  /* 0x0000000000049947 */ /* 0x001fea0003800000 */
[----:B------:R-:W-:Y:S01]  /*beb0*/  BPT.TRAP 0x1 ;  /* 0x000000040000795c */ /* 0x000fe20000300000 */
.L_x_3232:
[----:B------:R-:W-:Y:S05]  /*bec0*/  BSYNC B0 ;  /* 0x0000000000007941 */ /* 0x000fea0003800000 */
.L_x_3231:
        /* <DEDUP_REMOVED lines=8> */
.L_x_3234:
[----:B------:R-:W-:Y:S05]  /*bf50*/  BSYNC B0 ;  /* 0x0000000000007941 */ /* 0x000fea0003800000 */
.L_x_3233:
[----:B------:R-:W-:Y:S04]  /*bf60*/  BSSY B0, `(.L_x_3235) ;  /* 0x0000004000007945 */ /* 0x000fe80003800000 */
[----:B-1----:R-:W-:Y:S05]  /*bf70*/  @P0 BRA `(.L_x_3236) ;  /* 0x0000000000080947 */ /* 0x002fea0003800000 */
[----:B------:R-:W1:Y:S02]  /*bf80*/  SYNCS.PHASECHK.TRANS64.TRYWAIT P0, [R12+URZ], R13 ;  /* 0x0000000d0c0075a7 */ /* 0x000e64000800017f */
[----:B-1----:R-:W-:Y:S05]  /*bf90*/  @!P0 BRA `(.L_x_3237) ;  /* 0x0000029800988947 */ /* 0x002fea0003800000 */
.L_x_3236:
[----:B------:R-:W-:Y:S05]  /*bfa0*/  BSYNC B0 ;  /* 0x0000000000007941 */ /* 0x000fea0003800000 */
.L_x_3235:
[----:B------:R-:W2:Y:S01]  /*bfb0*/  S2R R3, SR_TID.X ;  /* 0x0000000000037919 */ /* 0x000ea20000002100 */
[----:B01----:R-:W3:Y:S01]  /*bfc0*/  LDL.64 R12, [R1+0xb8] ;  /* 0x0000b800010c7983 */ /* 0x003ee20000100a00 */
[----:B--2---:R-:W-:-:S03]  /*bfd0*/  LOP3.LUT R7, R3, 0x7f, RZ, 0xc0, !PT ;  /* 0x0000007f03077812 */ /* 0x004fc600078ec0ff */
[----:B------:R-:W3:Y:S01]  /*bfe0*/  LDL R3, [R1+0x1e8] ;  /* 0x0001e80001037983 */ /* 0x000ee20000100800 */
[----:B------:R-:W-:Y:S05]  /*bff0*/  WARPSYNC.ALL ;  /* 0x0000000000007948 */ /* 0x000fea0003800000 */
[----:B------:R-:W-:Y:S02]  /*c000*/  ISETP.NE.AND P0, PT, R7, RZ, PT ;  /* 0x000000ff0700720c */ /* 0x000fe40003f05270 */
[----:B------:R-:W2:Y:S04]  /*c010*/  LDL R7, [R1+0x88] ;  /* 0x0000880001077983 */ /* 0x000ea80000100800 */
[----:B------:R-:W4:Y:S04]  /*c020*/  LDL.64 R20, [R1+0xb0] ;  /* 0x0000b00001147983 */ /* 0x000f280000100a00 */
[----:B------:R-:W5:Y:S04]  /*c030*/  LDL.64 R14, [R1+0xb0] ;  /* 0x0000b000010e7983 */ /* 0x000f680000100a00 */
[----:B------:R-:W5:Y:S04]  /*c040*/  LDL.64 R58, [R1+0xb0] ;  /* 0x0000b000013a7983 */ /* 0x000f680000100a00 */
[----:B------:R-:W5:Y:S01]  /*c050*/  LDL.64 R60, [R1+0xb0] ;  /* 0x0000b000013c7983 */ /* 0x000f620000100a00 */
[----:B---3--:R-:W-:Y:S01]  /*c060*/  IMAD R12, R3, 0x1000, R12 ;  /* 0x00001000030c7824 */ /* 0x008fe200078e020c */
[----:B------:R-:W-:Y:S01]  /*c070*/  R2UR UR7, R13 ;  /* 0x000000000d0772ca */ /* 0x000fe200000e0000 */
[----:B------:R-:W-:Y:S01]  /*c080*/  WARPGROUP.ARRIVE ;  /* 0x00000000000079c5 */ /* 0x000fe20000000000 */
[----:B------:R-:W3:Y:S02]  /*c090*/  LDL.64 R56, [R1+0xb0] ;  /* 0x0000b00001387983 */ /* 0x000ee40000100a00 */
[C---:B------:R-:W-:Y:S01]  /*c0a0*/  R2UR UR6, R12.reuse ;  /* 0x000000000c0672ca */ /* 0x040fe200000e0000 */
[----:B------:R-:W-:Y:S01]  /*c0b0*/  VIADD R62, R12, 0x2 ;  /* 0x000000020c3e7836 */ /* 0x000fe20000000000 */
[----:B------:R-:W3:Y:S01]  /*c0c0*/  LDL.64 R64, [R1+0xb0] ;  /* 0x0000b00001407983 */ /* 0x000ee20000100a00 */
[----:B------:R-:W-:Y:S01]  /*c0d0*/  IMAD.MOV.U32 R63, RZ, RZ, R13 ;  /* 0x000000ffff3f7224 */ /* 0x000fe200078e000d */
[----:B--2---:R-:W-:-:S02]  /*c0e0*/  ISETP.NE.U32.AND P1, PT, R7, RZ, PT ;  /* 0x000000ff0700720c */ /* 0x004fc40003f25070 */
[----:B----4-:R-:W-:Y:S02]  /*c0f0*/  R2UR UR4, R20 ;  /* 0x00000000140472ca */ /* 0x010fe400000e0000 */
[----:B------:R-:W-:Y:S01]  /*c100*/  R2UR UR5, R21 ;  /* 0x00000000150572ca */ /* 0x000fe200000e0000 */
[----:B-----5:R-:W-:Y:S01]  /*c110*/  VIADD R14, R14, 0x2 ;  /* 0x000000020e0e7836 */ /* 0x020fe20000000000 */
[----:B------:R-:W2:Y:S07]  /*c120*/  LDL.64 R20, [R1+0xb0] ;  /* 0x0000b00001147983 */ /* 0x000eae0000100a00 */
[----:B------:R-:W-:-:S05]  /*c130*/  VOTEU.ANY UP0, P1 ;  /* 0x00000000003f7886 */ /* 0x000fca0000800100 */
[----:B------:R-:W-:Y:S01]  /*c140*/  HGMMA.64x64x16.F32 R24, gdesc[UR4], R24, UP0, gsb0 ;  /* 0x00e00000041879f0 */ /* 0x000fe2000b800818 */
[----:B------:R-:W-:Y:S02]  /*c150*/  R2UR UR6, R62 ;  /* 0x000000003e0672ca */ /* 0x000fe400000e0000 */
[----:B------:R-:W-:Y:S02]  /*c160*/  R2UR UR7, R63 ;  /* 0x000000003f0772ca */ /* 0x000fe400000e0000 */
[----:B------:R-:W-:Y:S02]  /*c170*/  R2UR UR4, R14 ;  /* 0x000000000e0472ca */ /* 0x000fe400000e0000 */
[----:B------:R-:W-:Y:S01]  /*c180*/  R2UR UR5, R15 ;  /* 0x000000000f0572ca */ /* 0x000fe200000e0000 */
[----:B------:R-:W-:Y:S02]  /*c190*/  WARPGROUP.DEPBAR.LE gsb0, 0x0 ;  /* 0x00008000000079c5 */ /* 0x000fe40000010000 */
[----:B------:R-:W-:Y:S01]  /*c1a0*/  WARPGROUP.ARRIVE ;  /* 0x00000000000079c5 */ /* 0x000fe20000000000 */
[----:B------:R-:W-:Y:S01]  /*c1b0*/  VIADD R58, R58, 0x4 ;  /* 0x000000043a3a7836 */ /* 0x000fe20000000000 */
[----:B------:R-:W4:Y:S08]  /*c1c0*/  LDL.64 R14, [R1+0xb0] ;  /* 0x0000b000010e7983 */ /* 0x000f300000100a00 */
[----:B------:R-:W-:Y:S01]  /*c1d0*/  HGMMA.64x64x16.F32 R24, gdesc[UR4], R24, gsb0 ;  /* 0x00e00000041879f0 */ /* 0x000fe20008000818 */
[----:B------:R-:W-:-:S02]  /*c1e0*/  VIADD R62, R12, 0x4 ;  /* 0x000000040c3e7836 */ /* 0x000fc40000000000 */
[----:B------:R-:W-:Y:S01]  /*c1f0*/  IMAD.MOV.U32 R63, RZ, RZ, R13 ;  /* 0x000000ffff3f7224 */ /* 0x000fe200078e000d */
[----:B------:R-:W-:Y:S02]  /*c200*/  R2UR UR4, R58 ;  /* 0x000000003a0472ca */ /* 0x000fe400000e0000 */
[----:B------:R-:W-:Y:S02]  /*c210*/  R2UR UR6, R62 ;  /* 0x000000003e0672ca */ /* 0x000fe400000e0000 */
[----:B------:R-:W-:Y:S02]  /*c220*/  R2UR UR7, R63 ;  /* 0x000000003f0772ca */ /* 0x000fe400000e0000 */
[----:B------:R-:W-:Y:S01]  /*c230*/  R2UR UR5, R59 ;  /* 0x000000003b0572ca */ /* 0x000fe200000e0000 */
[----:B------:R-:W-:Y:S02]  /*c240*/  WARPGROUP.DEPBAR.LE gsb0, 0x0 ;  /* 0x00008000000079c5 */ /* 0x000fe40000010000 */
[----:B------:R-:W-:Y:S01]  /*c250*/  WARPGROUP.ARRIVE ;  /* 0x00000000000079c5 */ /* 0x000fe20000000000 */
[----:B------:R-:W-:Y:S01]  /*c260*/  VIADD R60, R60, 0x6 ;  /* 0x000000063c3c7836 */ /* 0x000fe20000000000 */
[----:B------:R-:W5:Y:S08]  /*c270*/  LDL.64 R58, [R1+0xb0] ;  /* 0x0000b000013a7983 */ /* 0x000f700000100a00 */
        /* <DEDUP_REMOVED lines=9> */
[----:B---3--:R-:W-:Y:S01]  /*c310*/  VIADD R56, R56, 0x200 ;  /* 0x0000020038387836 */ /* 0x008fe20000000000 */
[----:B------:R-:W3:Y:S08]  /*c320*/  LDL.64 R60, [R1+0xb0] ;  /* 0x0000b000013c7983 */ /* 0x000ef00000100a00 */
        /* <DEDUP_REMOVED lines=9> */
[----:B--2---:R-:W-:Y:S01]  /*c3c0*/  VIADD R20, R20, 0x202 ;  /* 0x0000020214147836 */ /* 0x004fe20000000000 */
[----:B------:R-:W2:Y:S08]  /*c3d0*/  LDL.64 R56, [R1+0xb0] ;  /* 0x0000b00001387983 */ /* 0x000eb00000100a00 */
        /* <DEDUP_REMOVED lines=9> */
[----:B----4-:R-:W-:Y:S01]  /*c470*/  VIADD R14, R14, 0x204 ;  /* 0x000002040e0e7836 */ /* 0x010fe20000000000 */
        /* <DEDUP_REMOVED lines=10> */
[----:B-----5:R-:W-:Y:S01]  /*c520*/  VIADD R58, R58, 0x206 ;  /* 0x000002063a3a7836 */ /* 0x020fe20000000000 */
        /* <DEDUP_REMOVED lines=75> */
[----:B------:R-:W-:-:S10]  /*c9e0*/  WARPGROUP.ARRIVE ;  /* 0x00000000000079c5 */ /* 0x000fd40000000000 */
[----:B------:R-:W-:Y:S01]  /*c9f0*/  HGMMA.64x64x16.F32 R24, gdesc[UR4], R24, gsb0 ;  /* 0x00e00000041879f0 */ /* 0x000fe20008000818 */
        /* <DEDUP_REMOVED lines=8> */
[----:B------:R-:W-:Y:S01]  /*ca80*/  WARPGROUP.ARRIVE ;  /* 0x00000000000079c5 */ /* 0x000fe20000000000 */
[----:B-----5:R-:W-:-:S05]  /*ca90*/  VIADD R20, R20, 0x606 ;  /* 0x0000060614147836 */ /* 0x020fca0000000000 */
[----:B------:R-:W0:Y:S04]  /*caa0*/  S2R R66, SR_TID.X ;  /* 0x0000000000427919 */ /* 0x000e280000002100 */
[----:B------:R-:W-:Y:S01]  /*cab0*/  HGMMA.64x64x16.F32 R24, gdesc[UR4], R24, gsb0 ;  /* 0x00e00000041879f0 */ /* 0x000fe20008000818 */
[----:B------:R-:W-:Y:S01]  /*cac0*/  VIADD R56, R12, 0x606 ;  /* 0x000006060c387836 */ /* 0x000fe20000000000 */
[----:B------:R-:W4:Y:S01]  /*cad0*/  LDL.64 R14, [R1+0xb0] ;  /* 0x0000b000010e7983 */ /* 0x000f220000100a00 */
[----:B------:R-:W-:Y:S01]  /*cae0*/  IMAD.MOV.U32 R57, RZ, RZ, R13 ;  /* 0x000000ffff397224 */ /* 0x000fe200078e000d */
[----:B------:R-:W-:Y:S02]  /*caf0*/  R2UR UR4, R20 ;  /* 0x00000000140472ca */ /* 0x000fe400000e0000 */
[----:B------:R-:W-:-:S02]  /*cb00*/  R2UR UR6, R56 ;  /* 0x00000000380672ca */ /* 0x000fc400000e0000 */
[----:B------:R-:W-:Y:S02]  /*cb10*/  R2UR UR7, R57 ;  /* 0x00000000390772ca */ /* 0x000fe400000e0000 */
[----:B------:R-:W-:Y:S02]  /*cb20*/  R2UR UR5, R21 ;  /* 0x00000000150572ca */ /* 0x000fe400000e0000 */
[----:B0-----:R-:W-:Y:S01]  /*cb30*/  SHF.R.U32.HI R66, RZ, 0x7, R66 ;  /* 0x00000007ff427819 */ /* 0x001fe20000011642 */
[----:B------:R-:W-:Y:S01]  /*cb40*/  VIADD R60, R12, 0x800 ;  /* 0x000008000c3c7836 */ /* 0x000fe20000000000 */
[----:B------:R-:W-:Y:S01]  /*cb50*/  R2UR UR9, R65 ;  /* 0x00000000410972ca */ /* 0x000fe200000e0000 */
[----:B------:R-:W5:Y:S04]  /*cb60*/  LDL.64 R56, [R1+0xb0] ;  /* 0x0000b00001387983 */ /* 0x000f680000100a00 */
[----:B------:R0:W1:Y:S01]  /*cb70*/  SHFL.IDX PT, R3, R66, RZ, 0x1f ;  /* 0x00001fff42037589 */ /* 0x00006200000e0000 */
[----:B------:R-:W-:-:S02]  /*cb80*/  WARPGROUP.DEPBAR.LE gsb0, 0x0 ;  /* 0x00008000000079c5 */ /* 0x000fc40000010000 */
[----:B------:R-:W-:Y:S01]  /*cb90*/  WARPGROUP.ARRIVE ;  /* 0x00000000000079c5 */ /* 0x000fe20000000000 */
[----:B------:R-:W-:Y:S01]  /*cba0*/  IMAD.MOV.U32 R21, RZ, RZ, R13 ;  /* 0x000000ffff157224 */ /* 0x000fe200078e000d */
[----:B0-----:R-:W5:Y:S04]  /*cbb0*/  @!P0 LDL R66, [R1+0x1e8] ;  /* 0x0001e80001428983 */ /* 0x001f680000100800 */
[----:B------:R-:W-:Y:S01]  /*cbc0*/  HGMMA.64x64x16.F32 R24, gdesc[UR4], R24, gsb0 ;  /* 0x00e00000041879f0 */ /* 0x000fe20008000818 */
[----:B-1----:R-:W-:-:S04]  /*cbd0*/  ISETP.GT.AND P1, PT, R3, 0x7f, PT ;  /* 0x0000007f0300780c */ /* 0x002fc80003f24270 */
[----:B------:R-:W-:-:S04]  /*cbe0*/  SEL R3, RZ, 0x2, !P1 ;  /* 0x00000002ff037807 */ /* 0x000fc80004800000 */
[----:B------:R-:W-:Y:S01]  /*cbf0*/  IADD3 R64, R64, 0x800, R3 ;  /* 0x0000080040407810 */ /* 0x000fe20007ffe003 */
[----:B------:R-:W-:Y:S01]  /*cc00*/  IMAD.IADD R20, R3, 0x1, R60 ;  /* 0x0000000103147824 */ /* 0x000fe200078e023c */
[----:B------:R-:W-:Y:S01]  /*cc10*/  R2UR UR11, R21 ;  /* 0x00000000150b72ca */ /* 0x000fe200000e0000 */
[----:B------:R-:W-:Y:S01]  /*cc20*/  UMOV UR4, 0x1 ;  /* 0x0000000100047882 */ /* 0x000fe20000000000 */
[----:B------:R-:W-:Y:S02]  /*cc30*/  R2UR UR8, R64 ;  /* 0x00000000400872ca */ /* 0x000fe400000e0000 */
[----:B------:R-:W-:Y:S01]  /*cc40*/  R2UR UR10, R20 ;  /* 0x00000000140a72ca */ /* 0x000fe200000e0000 */
[----:B------:R-:W-:Y:S01]  /*cc50*/  UISETP.NE.U32.AND UP0, UPT, UR4, URZ, UPT ;  /* 0x0000003f0400728c */ /* 0x000fe2000bf05070 */
[----:B------:R-:W-:Y:S02]  /*cc60*/  WARPGROUP.DEPBAR.LE gsb0, 0x0 ;  /* 0x00008000000079c5 */ /* 0x000fe40000010000 */
[----:B------:R-:W-:Y:S01]  /*cc70*/  WARPGROUP.ARRIVE ;  /* 0x00000000000079c5 */ /* 0x000fe20000000000 */
[----:B------:R-:W-:Y:S01]  /*cc80*/  IMAD.MOV.U32 R67, RZ, RZ, 0x4 ;  /* 0x00000004ff437424 */ /* 0x000fe200078e00ff */
[----:B---3--:R-:W-:Y:S01]  /*cc90*/  R2UR UR5, R63 ;  /* 0x000000003f0572ca */ /* 0x008fe200000e0000 */
[----:B------:R-:W-:Y:S01]  /*cca0*/  IMAD.MOV.U32 R21, RZ, RZ, R13 ;  /* 0x000000ffff157224 */ /* 0x000fe200078e000d */
[----:B------:R-:W3:Y:S05]  /*ccb0*/  LDL.64 R64, [R1+0xb0] ;  /* 0x0000b00001407983 */ /* 0x000eea0000100a00 */
[----:B------:R-:W-:Y:S01]  /*ccc0*/  HGMMA.64x64x16.F32 R24, gdesc[UR8], R24, UP0, gsb0 ;  /* 0x00e00000081879f0 */ /* 0x000fe2000b800818 */
[----:B------:R-:W-:-:S04]  /*ccd0*/  SEL R7, R67, 0x2, P1 ;  /* 0x0000000243077807 */ /* 0x000fc80000800000 */
[----:B------:R-:W-:Y:S01]  /*cce0*/  IADD3 R62, R7, 0x800, R62 ;  /* 0x00000800073e7810 */ /* 0x000fe20007ffe03e */
[----:B------:R-:W-:Y:S01]  /*ccf0*/  IMAD.IADD R20, R60, 0x1, R7 ;  /* 0x000000013c147824 */ /* 0x000fe200078e0207 */
[----:B------:R-:W-:Y:S02]  /*cd00*/  R2UR UR7, R21 ;  /* 0x00000000150772ca */ /* 0x000fe400000e0000 */
[----:B------:R-:W-:Y:S02]  /*cd10*/  R2UR UR4, R62 ;  /* 0x000000003e0472ca */ /* 0x000fe400000e0000 */
[----:B------:R-:W-:Y:S01]  /*cd20*/  R2UR UR6, R20 ;  /* 0x00000000140672ca */ /* 0x000fe200000e0000 */
[----:B------:R-:W-:Y:S02]  /*cd30*/  WARPGROUP.DEPBAR.LE gsb0, 0x0 ;  /* 0x00008000000079c5 */ /* 0x000fe40000010000 */
[----:B------:R-:W-:Y:S01]  /*cd40*/  WARPGROUP.ARRIVE ;  /* 0x00000000000079c5 */ /* 0x000fe20000000000 */
[----:B------:R-:W-:Y:S01]  /*cd50*/  SEL R67, R67, 0x6, !P1 ;  /* 0x0000000643437807 */ /* 0x000fe20004800000 */
[----:B------:R-:W-:Y:S01]  /*cd60*/  IMAD.MOV.U32 R21, RZ, RZ, R13 ;  /* 0x000000ffff157224 */ /* 0x000fe200078e000d */
[----:B------:R-:W3:Y:S07]  /*cd70*/  LDL.64 R62, [R1+0xb0] ;  /* 0x0000b000013e7983 */ /* 0x000eee0000100a00 */
[----:B------:R-:W-:Y:S01]  /*cd80*/  HGMMA.64x64x16.F32 R24, gdesc[UR4], R24, gsb0 ;  /* 0x00e00000041879f0 */ /* 0x000fe20008000818 */
[----:B------:R-:W-:Y:S01]  /*cd90*/  IMAD.IADD R20, R60, 0x1, R67 ;  /* 0x000000013c147824 */ /* 0x000fe200078e0243 */
[----:B--2---:R-:W-:Y:S01]  /*cda0*/  IADD3 R58, R67, 0x800, R58 ;  /* 0x00000800433a7810 */ /* 0x004fe20007ffe03a */
[----:B------:R-:W2:Y:S01]  /*cdb0*/  LDL.64 R60, [R1+0xb0] ;  /* 0x0000b000013c7983 */ /* 0x000ea20000100a00 */
[----:B------:R-:W-:-:S02]  /*cdc0*/  R2UR UR7, R21 ;  /* 0x00000000150772ca */ /* 0x000fc400000e0000 */
[----:B------:R-:W-:Y:S02]  /*cdd0*/  R2UR UR6, R20 ;  /* 0x00000000140672ca */ /* 0x000fe400000e0000 */
[----:B------:R-:W-:Y:S02]  /*cde0*/  R2UR UR4, R58 ;  /* 0x000000003a0472ca */ /* 0x000fe400000e0000 */
[----:B------:R-:W-:Y:S01]  /*cdf0*/  R2UR UR5, R59 ;  /* 0x000000003b0572ca */ /* 0x000fe200000e0000 */
[----:B------:R-:W-:Y:S02]  /*ce00*/  IMAD.MOV.U32 R20, RZ, RZ, 0x28 ;  /* 0x00000028ff147424 */ /* 0x000fe400078e00ff */
[----:B------:R-:W-:-:S03]  /*ce10*/  IMAD.MOV.U32 R21, RZ, RZ, 0xa00 ;  /* 0x00000a00ff157424 */ /* 0x000fc600078e00ff */
[----:B------:R-:W-:Y:S02]  /*ce20*/  SEL R20, R20, 0x26, P1 ;  /* 0x0000002614147807 */ /* 0x000fe40000800000 */
[----:B------:R-:W-:Y:S01]  /*ce30*/  SEL R21, R21, 0x980, P1 ;  /* 0x0000098015157807 */ /* 0x000fe20000800000 */
[----:B------:R-:W-:Y:S02]  /*ce40*/  WARPGROUP.DEPBAR.LE gsb0, 0x0 ;  /* 0x00008000000079c5 */ /* 0x000fe40000010000 */
[----:B------:R-:W-:-:S06]  /*ce50*/  WARPGROUP.ARRIVE ;  /* 0x00000000000079c5 */ /* 0x000fcc0000000000 */
[----:B------:R-:W-:Y:S01]  /*ce60*/  HGMMA.64x64x16.F32 R24, gdesc[UR4], R24, gsb0 ;  /* 0x00e00000041879f0 */ /* 0x000fe20008000818 */
[----:B------:R-:W-:-:S05]  /*ce70*/  IMAD.IADD R20, R20, 0x1, R21 ;  /* 0x0000000114147824 */ /* 0x000fca00078e0215 */
[----:B------:R-:W-:-:S05]  /*ce80*/  LOP3.LUT R21, R20, 0xa06, RZ, 0xc0, !PT ;  /* 0x00000a0614157812 */ /* 0x000fca00078ec0ff */
[----:B----4-:R-:W-:Y:S02]  /*ce90*/  IMAD.IADD R14, R21, 0x1, R14 ;  /* 0x00000001150e7824 */ /* 0x010fe400078e020e */
[----:B------:R-:W-:Y:S02]  /*cea0*/  IMAD.IADD R20, R12, 0x1, R21 ;  /* 0x000000010c147824 */ /* 0x000fe400078e0215 */
[----:B------:R-:W-:Y:S01]  /*ceb0*/  IMAD.MOV.U32 R21, RZ, RZ, R13 ;  /* 0x000000ffff157224 */ /* 0x000fe200078e000d */
[----:B------:R-:W-:Y:S02]  /*cec0*/  R2UR UR4, R14 ;  /* 0x000000000e0472ca */ /* 0x000fe400000e0000 */
[----:B------:R-:W-:Y:S02]  /*ced0*/  R2UR UR6, R20 ;  /* 0x00000000140672ca */ /* 0x000fe400000e0000 */
[----:B------:R-:W-:Y:S02]  /*cee0*/  R2UR UR7, R21 ;  /* 0x00000000150772ca */ /* 0x000fe400000e0000 */
[----:B------:R-:W-:Y:S01]  /*cef0*/  R2UR UR5, R15 ;  /* 0x000000000f0572ca */ /* 0x000fe200000e0000 */
[----:B------:R-:W-:-:S02]  /*cf00*/  WARPGROUP.DEPBAR.LE gsb0, 0x0 ;  /* 0x00008000000079c5 */ /* 0x000fc40000010000 */
[----:B------:R-:W-:Y:S01]  /*cf10*/  WARPGROUP.ARRIVE ;  /* 0x00000000000079c5 */ /* 0x000fe20000000000 */
[----:B------:R-:W-:Y:S01]  /*cf20*/  VIADD R58, R12, 0xa00 ;  /* 0x00000a000c3a7836 */ /* 0x000fe20000000000 */
[C---:B-----5:R-:W-:Y:S01]  /*cf30*/  IADD3 R56, R3.reuse, 0xa00, R56 ;  /* 0x00000a0003387810 */ /* 0x060fe20007ffe038 */
[----:B------:R-:W4:Y:S07]  /*cf40*/  LDL.64 R20, [R1+0xb0] ;  /* 0x0000b00001147983 */ /* 0x000f2e0000100a00 */
[----:B------:R-:W-:Y:S01]  /*cf50*/  HGMMA.64x64x16.F32 R24, gdesc[UR4], R24, gsb0 ;  /* 0x00e00000041879f0 */ /* 0x000fe20008000818 */
[----:B------:R-:W-:-:S02]  /*cf60*/  IMAD.IADD R14, R3, 0x1, R58 ;  /* 0x00000001030e7824 */ /* 0x000fc400078e023a */
[--C-:B------:R-:W-:Y:S01]  /*cf70*/  IMAD.MOV.U32 R15, RZ, RZ, R13.reuse ;  /* 0x000000ffff0f7224 */ /* 0x100fe200078e000d */
[----:B------:R-:W-:Y:S02]  /*cf80*/  R2UR UR4, R56 ;  /* 0x00000000380472ca */ /* 0x000fe400000e0000 */
[----:B------:R-:W-:Y:S02]  /*cf90*/  R2UR UR6, R14 ;  /* 0x000000000e0672ca */ /* 0x000fe400000e0000 */
[----:B------:R-:W-:Y:S02]  /*cfa0*/  R2UR UR7, R15 ;  /* 0x000000000f0772ca */ /* 0x000fe400000e0000 */
[----:B------:R-:W-:Y:S01]  /*cfb0*/  R2UR UR5, R57 ;  /* 0x00000000390572ca */ /* 0x000fe200000e0000 */
[----:B------:R-:W-:Y:S02]  /*cfc0*/  WARPGROUP.DEPBAR.LE gsb0, 0x0 ;  /* 0x00008000000079c5 */ /* 0x000fe40000010000 */
[----:B------:R-:W-:Y:S01]  /*cfd0*/  WARPGROUP.ARRIVE ;  /* 0x00000000000079c5 */ /* 0x000fe20000000000 */
[C---:B------:R-:W-:Y:S01]  /*cfe0*/  IMAD.IADD R14, R7.reuse, 0x1, R58 ;  /* 0x00000001070e7824 */ /* 0x040fe200078e023a */
[----:B---3--:R-:W-:Y:S01]  /*cff0*/  IADD3 R64, R7, 0xa00, R64 ;  /* 0x00000a0007407810 */ /* 0x008fe20007ffe040 */
[----:B------:R-:W-:Y:S01]  /*d000*/  IMAD.MOV.U32 R15, RZ, RZ, R13 ;  /* 0x000000ffff0f7224 */ /* 0x000fe200078e000d */
[----:B------:R-:W3:Y:S06]  /*d010*/  LDL.64 R56, [R1+0xb0] ;  /* 0x0000b00001387983 */ /* 0x000eec0000100a00 */
[----:B------:R-:W-:Y:S01]  /*d020*/  HGMMA.64x64x16.F32 R24, gdesc[UR4], R24, gsb0 ;  /* 0x00e00000041879f0 */ /* 0x000fe20008000818 */
[----:B------:R-:W-:-:S02]  /*d030*/  R2UR UR6, R14 ;  /* 0x000000000e0672ca */ /* 0x000fc400000e0000 */
[----:B------:R-:W-:Y:S02]  /*d040*/  R2UR UR7, R15 ;  /* 0x000000000f0772ca */ /* 0x000fe400000e0000 */
[----:B------:R-:W-:Y:S02]  /*d050*/  R2UR UR4, R64 ;  /* 0x00000000400472ca */ /* 0x000fe400000e0000 */
[----:B------:R-:W-:Y:S01]  /*d060*/  R2UR UR5, R65 ;  /* 0x00000000410572ca */ /* 0x000fe200000e0000 */
[----:B------:R-:W-:Y:S02]  /*d070*/  WARPGROUP.DEPBAR.LE gsb0, 0x0 ;  /* 0x00008000000079c5 */ /* 0x000fe40000010000 */
[----:B------:R-:W-:-:S10]  /*d080*/  WARPGROUP.ARRIVE ;  /* 0x00000000000079c5 */ /* 0x000fd40000000000 */
[----:B------:R-:W-:Y:S01]  /*d090*/  HGMMA.64x64x16.F32 R24, gdesc[UR4], R24, gsb0 ;  /* 0x00e00000041879f0 */ /* 0x000fe20008000818 */
[C---:B------:R-:W-:Y:S01]  /*d0a0*/  IMAD.IADD R14, R67.reuse, 0x1, R58 ;  /* 0x00000001430e7824 */ /* 0x040fe200078e023a */
[----:B--2---:R-:W-:Y:S01]  /*d0b0*/  IADD3 R60, R67, 0xa00, R60 ;  /* 0x00000a00433c7810 */ /* 0x004fe20007ffe03c */
[----:B------:R-:W-:Y:S01]  /*d0c0*/  IMAD.MOV.U32 R15, RZ, RZ, R13 ;  /* 0x000000ffff0f7224 */ /* 0x000fe200078e000d */
[----:B------:R-:W-:Y:S01]  /*d0d0*/  R2UR UR5, R61 ;  /* 0x000000003d0572ca */ /* 0x000fe200000e0000 */
[----:B------:R-:W2:Y:S01]  /*d0e0*/  LDL.64 R58, [R1+0xb0] ;  /* 0x0000b000013a7983 */ /* 0x000ea20000100a00 */
[----:B------:R-:W-:Y:S02]  /*d0f0*/  R2UR UR6, R14 ;  /* 0x000000000e0672ca */ /* 0x000fe400000e0000 */
[----:B------:R-:W-:Y:S02]  /*d100*/  R2UR UR7, R15 ;  /* 0x000000000f0772ca */ /* 0x000fe400000e0000 */
[----:B------:R-:W-:Y:S01]  /*d110*/  R2UR UR4, R60 ;  /* 0x000000003c0472ca */ /* 0x000fe200000e0000 */
[----:B------:R-:W-:Y:S01]  /*d120*/  IMAD.MOV.U32 R14, RZ, RZ, 0x30 ;  /* 0x00000030ff0e7424 */ /* 0x000fe200078e00ff */
[----:B------:R-:W5:Y:S01]  /*d130*/  LDL.64 R60, [R1+0xb0] ;  /* 0x0000b000013c7983 */ /* 0x000f620000100a00 */
        /* <DEDUP_REMOVED lines=18> */
[C---:B----4-:R-:W-:Y:S01]  /*d260*/  IADD3 R20, R3.reuse, 0xc00, R20 ;  /* 0x00000c0003147810 */ /* 0x050fe20007ffe014 */
        /* <DEDUP_REMOVED lines=20> */
[----:B------:R-:W-:Y:S01]  /*d3b0*/  WARPGROUP.ARRIVE ;  /* 0x00000000000079c5 */ /* 0x000fe20000000000 */
[C---:B------:R-:W-:Y:S01]  /*d3c0*/  IMAD.IADD R62, R67.reuse, 0x1, R64 ;  /* 0x00000001433e7824 */ /* 0x040fe200078e0240 */
[----:B--2---:R-:W-:Y:S01]  /*d3d0*/  IADD3 R58, R67, 0xc00, R58 ;  /* 0x00000c00433a7810 */ /* 0x004fe20007ffe03a */
[----:B------:R-:W-:Y:S01]  /*d3e0*/  IMAD.MOV.U32 R63, RZ, RZ, R13 ;  /* 0x000000ffff3f7224 */ /* 0x000fe200078e000d */
[----:B------:R-:W2:Y:S06]  /*d3f0*/  LDL.64 R56, [R1+0xb0] ;  /* 0x0000b00001387983 */ /* 0x000eac0000100a00 */
[----:B------:R-:W-:Y:S01]  /*d400*/  HGMMA.64x64x16.F32 R24, gdesc[UR4], R24, gsb0 ;  /* 0x00e00000041879f0 */ /* 0x000fe20008000818 */
[----:B------:R-:W-:-:S02]  /*d410*/  R2UR UR6, R62 ;  /* 0x000000003e0672ca */ /* 0x000fc400000e0000 */
[----:B------:R-:W-:Y:S02]  /*d420*/  R2UR UR7, R63 ;  /* 0x000000003f0772ca */ /* 0x000fe400000e0000 */
[----:B------:R-:W-:Y:S01]  /*d430*/  R2UR UR4, R58 ;  /* 0x000000003a0472ca */ /* 0x000fe200000e0000 */
[----:B------:R-:W-:Y:S01]  /*d440*/  IMAD.MOV.U32 R64, RZ, RZ, 0x38 ;  /* 0x00000038ff407424 */ /* 0x000fe200078e00ff */
[----:B------:R-:W-:Y:S01]  /*d450*/  R2UR UR5, R59 ;  /* 0x000000003b0572ca */ /* 0x000fe200000e0000 */
[----:B------:R-:W-:Y:S01]  /*d460*/  IMAD.MOV.U32 R65, RZ, RZ, 0xe00 ;  /* 0x00000e00ff417424 */ /* 0x000fe200078e00ff */
[----:B------:R-:W2:Y:S02]  /*d470*/  LDL.64 R62, [R1+0xb0] ;  /* 0x0000b000013e7983 */ /* 0x000ea40000100a00 */
[----:B------:R-:W-:Y:S02]  /*d480*/  SEL R64, R64, 0x36, P1 ;  /* 0x0000003640407807 */ /* 0x000fe40000800000 */
[----:B------:R-:W-:Y:S01]  /*d490*/  SEL R65, R65, 0xd80, P1 ;  /* 0x00000d8041417807 */ /* 0x000fe20000800000 */
[----:B------:R-:W2:Y:S01]  /*d4a0*/  @!P0 LDL.64 R58, [R1+0x30] ;  /* 0x00003000013a8983 */ /* 0x000ea20000100a00 */
[----:B------:R-:W-:-:S02]  /*d4b0*/  WARPGROUP.DEPBAR.LE gsb0, 0x0 ;  /* 0x00008000000079c5 */ /* 0x000fc40000010000 */
[----:B------:R-:W-:-:S06]  /*d4c0*/  WARPGROUP.ARRIVE ;  /* 0x00000000000079c5 */ /* 0x000fcc0000000000 */
[----:B------:R-:W-:Y:S01]  /*d4d0*/  HGMMA.64x64x16.F32 R24, gdesc[UR4], R24, gsb0 ;  /* 0x00e00000041879f0 */ /* 0x000fe20008000818 */
[----:B------:R-:W-:-:S05]  /*d4e0*/  IMAD.IADD R64, R64, 0x1, R65 ;  /* 0x0000000140407824 */ /* 0x000fca00078e0241 */
[----:B------:R-:W-:-:S05]  /*d4f0*/  LOP3.LUT R65, R64, 0xe06, RZ, 0xc0, !PT ;  /* 0x00000e0640417812 */ /* 0x000fca00078ec0ff */
[----:B-----5:R-:W-:Y:S02]  /*d500*/  IMAD.IADD R60, R65, 0x1, R60 ;  /* 0x00000001413c7824 */ /* 0x020fe400078e023c */
[----:B------:R-:W-:Y:S02]  /*d510*/  IMAD.IADD R64, R12, 0x1, R65 ;  /* 0x000000010c407824 */ /* 0x000fe400078e0241 */
[----:B------:R-:W-:Y:S01]  /*d520*/  IMAD.MOV.U32 R65, RZ, RZ, R13 ;  /* 0x000000ffff417224 */ /* 0x000fe200078e000d */
[----:B------:R-:W-:Y:S02]  /*d530*/  R2UR UR4, R60 ;  /* 0x000000003c0472ca */ /* 0x000fe400000e0000 */
[----:B------:R-:W-:Y:S02]  /*d540*/  R2UR UR6, R64 ;  /* 0x00000000400672ca */ /* 0x000fe400000e0000 */
[----:B------:R-:W-:Y:S02]  /*d550*/  R2UR UR7, R65 ;  /* 0x00000000410772ca */ /* 0x000fe400000e0000 */
[----:B------:R-:W-:Y:S01]  /*d560*/  R2UR UR5, R61 ;  /* 0x000000003d0572ca */ /* 0x000fe200000e0000 */
[----:B------:R-:W-:-:S02]  /*d570*/  WARPGROUP.DEPBAR.LE gsb0, 0x0 ;  /* 0x00008000000079c5 */ /* 0x000fc40000010000 */
[----:B------:R-:W-:-:S10]  /*d580*/  WARPGROUP.ARRIVE ;  /* 0x00000000000079c5 */ /* 0x000fd40000000000 */
[----:B------:R-:W-:Y:S01]  /*d590*/  HGMMA.64x64x16.F32 R24, gdesc[UR4], R24, gsb0 ;  /* 0x00e00000041879f0 */ /* 0x000fe20008000818 */
[----:B------:R-:W-:Y:S01]  /*d5a0*/  VIADD R64, R12, 0xe00 ;  /* 0x00000e000c407836 */ /* 0x000fe20000000000 */
[C---:B----4-:R-:W-:Y:S01]  /*d5b0*/  IADD3 R14, R3.reuse, 0xe00, R14 ;  /* 0x00000e00030e7810 */ /* 0x050fe20007ffe00e */
[----:B------:R-:W-:Y:S02]  /*d5c0*/  IMAD.MOV.U32 R61, RZ, RZ, R13 ;  /* 0x000000ffff3d7224 */ /* 0x000fe400078e000d */
[----:B------:R-:W-:Y:S01]  /*d5d0*/  IMAD.IADD R60, R3, 0x1, R64 ;  /* 0x00000001033c7824 */ /* 0x000fe200078e0240 */
[----:B------:R-:W-:Y:S02]  /*d5e0*/  R2UR UR4, R14 ;  /* 0x000000000e0472ca */ /* 0x000fe400000e0000 */
[----:B------:R-:W-:Y:S02]  /*d5f0*/  R2UR UR7, R61 ;  /* 0x000000003d0772ca */ /* 0x000fe400000e0000 */
[----:B------:R-:W-:-:S02]  /*d600*/  R2UR UR6, R60 ;  /* 0x000000003c0672ca */ /* 0x000fc400000e0000 */
[----:B------:R-:W-:Y:S01]  /*d610*/  R2UR UR5, R15 ;  /* 0x000000000f0572ca */ /* 0x000fe200000e0000 */
[----:B------:R-:W-:Y:S02]  /*d620*/  WARPGROUP.DEPBAR.LE gsb0, 0x0 ;  /* 0x00008000000079c5 */ /* 0x000fe40000010000 */
[----:B------:R-:W-:-:S10]  /*d630*/  WARPGROUP.ARRIVE ;  /* 0x00000000000079c5 */ /* 0x000fd40000000000 */
[----:B------:R-:W-:Y:S01]  /*d640*/  HGMMA.64x64x16.F32 R24, gdesc[UR4], R24, gsb0 ;  /* 0x00e00000041879f0 */ /* 0x000fe20008000818 */
[C---:B------:R-:W-:Y:S01]  /*d650*/  IMAD.IADD R14, R7.reuse, 0x1, R64 ;  /* 0x00000001070e7824 */ /* 0x040fe200078e0240 */
[----:B---3--:R-:W-:Y:S01]  /*d660*/  IADD3 R20, R7, 0xe00, R20 ;  /* 0x00000e0007147810 */ /* 0x008fe20007ffe014 */
        /* <DEDUP_REMOVED lines=8> */
[C---:B------:R-:W-:Y:S01]  /*d6f0*/  IMAD.IADD R14, R67.reuse, 0x1, R64 ;  /* 0x00000001430e7824 */ /* 0x040fe200078e0240 */
[----:B--2---:R-:W-:Y:S01]  /*d700*/  IADD3 R56, R67, 0xe00, R56 ;  /* 0x00000e0043387810 */ /* 0x004fe20007ffe038 */
[----:B------:R-:W-:Y:S01]  /*d710*/  IMAD.MOV.U32 R15, RZ, RZ, R13 ;  /* 0x000000ffff0f7224 */ /* 0x000fe200078e000d */
[----:B------:R-:W-:Y:S02]  /*d720*/  R2UR UR5, R57 ;  /* 0x00000000390572ca */ /* 0x000fe400000e0000 */
[----:B------:R-:W-:Y:S02]  /*d730*/  R2UR UR6, R14 ;  /* 0x000000000e0672ca */ /* 0x000fe400000e0000 */
[----:B------:R-:W-:Y:S02]  /*d740*/  R2UR UR7, R15 ;  /* 0x000000000f0772ca */ /* 0x000fe400000e0000 */
[----:B------:R-:W-:Y:S01]  /*d750*/  R2UR UR4, R56 ;  /* 0x00000000380472ca */ /* 0x000fe200000e0000 */
[----:B------:R-:W-:-:S02]  /*d760*/  IMAD.MOV.U32 R3, RZ, RZ, 0x40 ;  /* 0x00000040ff037424 */ /* 0x000fc400078e00ff */
        /* <DEDUP_REMOVED lines=9> */
[----:B------:R-:W-:Y:S01]  /*d800*/  IMAD.IADD R62, R3, 0x1, R62 ;  /* 0x00000001033e7824 */ /* 0x000fe200078e023e */
[----:B------:R-:W-:Y:S02]  /*d810*/  R2UR UR7, R13 ;  /* 0x000000000d0772ca */ /* 0x000fe400000e0000 */
[----:B------:R-:W-:Y:S02]  /*d820*/  R2UR UR6, R12 ;  /* 0x000000000c0672ca */ /* 0x000fe400000e0000 */
[----:B------:R-:W-:Y:S02]  /*d830*/  R2UR UR4, R62 ;  /* 0x000000003e0472ca */ /* 0x000fe400000e0000 */
[----:B------:R-:W-:Y:S01]  /*d840*/  R2UR UR5, R63 ;  /* 0x000000003f0572ca */ /* 0x000fe200000e0000 */
[----:B------:R-:W-:Y:S01]  /*d850*/  STL [R1+0x88], R0 ;  /* 0x0000880001007387 */ /* 0x000fe20000100800 */
[----:B------:R-:W-:-:S02]  /*d860*/  WARPGROUP.DEPBAR.LE gsb0, 0x0 ;  /* 0x00008000000079c5 */ /* 0x000fc40000010000 */
[----:B------:R-:W-:-:S09]  /*d870*/  WARPGROUP.ARRIVE ;  /* 0x00000000000079c5 */ /* 0x000fd20000000000 */
[----:B------:R-:W-:Y:S01]  /*d880*/  HGMMA.64x64x16.F32 R24, gdesc[UR4], R24, gsb0 ;  /* 0x00e00000041879f0 */ /* 0x000fe20008000818 */
        /* <DEDUP_REMOVED lines=14> */
[----:B------:R-:W-:-:S03]  /*d970*/  @!P0 MOV R59, R58 ;  /* 0x0000003a003b8202 */ /* 0x000fc60000000f00 */
[----:B------:R-:W-:Y:S04]  /*d980*/  STL [R1+0x88], R0 ;  /* 0x0000880001007387 */ /* 0x000fe80000100800 */
[----:B------:R-:W-:Y:S04]  /*d990*/  STL [R1+0x88], R0 ;  /* 0x0000880001007387 */ /* 0x000fe80000100800 */
[----:B------:R-:W-:Y:S04]  /*d9a0*/  STL [R1+0x88], R0 ;  /* 0x0000880001007387 */ /* 0x000fe80000100800 */
[----:B------:R-:W-:Y:S04]  /*d9b0*/  STL [R1+0x88], R0 ;  /* 0x0000880001007387 */ /* 0x000fe80000100800 */
[----:B------:R-:W-:Y:S01]  /*d9c0*/  STL [R1+0x88], R0 ;  /* 0x0000880001007387 */ /* 0x000fe20000100800 */
[----:B------:R-:W-:-:S03]  /*d9d0*/  @!P0 IMAD R3, R66, 0x8, R59 ;  /* 0x0000000842038824 */ /* 0x000fc600078e023b */
[----:B------:R-:W-:Y:S04]  /*d9e0*/  STL [R1+0x88], R0 ;  /* 0x0000880001007387 */ /* 0x000fe80000100800 */
[----:B------:R-:W-:Y:S04]  /*d9f0*/  STL [R1+0x88], R0 ;  /* 0x0000880001007387 */ /* 0x000fe80000100800 */
[----:B------:R-:W-:Y:S04]  /*da00*/  STL [R1+0x88], R0 ;  /* 0x0000880001007387 */ /* 0x000fe80000100800 */
[----:B------:R-:W-:Y:S04]  /*da10*/  STL [R1+0x88], R0 ;  /* 0x0000880001007387 */ /* 0x000fe80000100800 */
[----:B------:R-:W-:Y:S01]  /*da20*/  STL [R1+0x88], R0 ;  /* 0x0000880001007387 */ /* 0x000fe20000100800 */
[----:B------:R-:W-:-:S03]  /*da30*/  @!P0 PRMT R3, RZ, 0x654, R3 ;  /* 0x00000654ff038816 */ /* 0x000fc60000000003 */
[----:B------:R-:W-:Y:S04]  /*da40*/  STL [R1+0x88], R0 ;  /* 0x0000880001007387 */ /* 0x000fe80000100800 */
[----:B------:R-:W-:Y:S04]  /*da50*/  STL [R1+0x88], R0 ;  /* 0x0000880001007387 */ /* 0x000fe80000100800 */
[----:B------:R-:W-:Y:S01]  /*da60*/  STL [R1+0x88], R0 ;  /* 0x0000880001007387 */ /* 0x000fe20000100800 */
[----:B------:R-:W-:-:S03]  /*da70*/  WARPGROUP.DEPBAR.LE gsb0, 0x0 ;  /* 0x00008000000079c5 */ /* 0x000fc60000010000 */
[----:B------:R-:W-:Y:S04]  /*da80*/  STL [R1+0x88], R0 ;  /* 0x0000880001007387 */ /* 0x000fe80000100800 */
[----:B------:R-:W-:Y:S04]  /*da90*/  STL [R1+0x88], R0 ;  /* 0x0000880001007387 */ /* 0x000fe80000100800 */
[----:B------:R-:W-:Y:S04]  /*daa0*/  STL [R1+0x88], R0 ;  /* 0x0000880001007387 */ /* 0x000fe80000100800 */
[----:B------:R0:W-:Y:S01]  /*dab0*/  STL [R1+0x88], R0 ;  /* 0x0000880001007387 */ /* 0x0001e20000100800 */
[----:B------:R1:W-:Y:S03]  /*dac0*/  @!P0 SYNCS.ARRIVE.TRANS64.RED.A1T0 RZ, [R3+URZ], RZ ;  /* 0x000000ff03ff89a7 */ /* 0x0003e6000810043f */
[----:B------:R-:W2:Y:S04]  /*dad0*/  LDL.64 R12, [R1+0x120] ;  /* 0x00012000010c7983 */ /* 0x000ea80000100a00 */
[----:B------:R-:W3:Y:S04]  /*dae0*/  LDL R62, [R1+0xec] ;  /* 0x0000ec00013e7983 */ /* 0x000ee80000100800 */
[----:B------:R-:W4:Y:S04]  /*daf0*/  LDL.64 R20, [R1+0x110] ;  /* 0x0001100001147983 */ /* 0x000f280000100a00 */
[----:B------:R-:W5:Y:S04]  /*db00*/  LDL R63, [R1+0x70] ;  /* 0x00007000013f7983 */ /* 0x000f680000100800 */
[----:B------:R-:W5:Y:S04]  /*db10*/  LDL R61, [R1+0x118] ;  /* 0x00011800013d7983 */ /* 0x000f680000100800 */
[----:B------:R-:W3:Y:S04]  /*db20*/  LDL.128 R56, [R1+0x100] ;  /* 0x0001000001387983 */ /* 0x000ee80000100c00 */
[----:B--2---:R-:W2:Y:S04]  /*db30*/  LD.E R60, desc[UR40][R12.64] ;  /* 0x000000280c3c7980 */ /* 0x004ea8000c101900 */
[----:B------:R-:W5:Y:S01]  /*db40*/  LDL.128 R12, [R1+0xf0] ;  /* 0x0000f000010c7983 */ /* 0x000f620000100c00 */
[----:B----4-:R-:W-:Y:S01]  /*db50*/  ISETP.NE.AND P1, PT, R20, 0x1, PT ;  /* 0x000000011400780c */ /* 0x010fe20003f25270 */
[----:B------:R-:W-:-:S02]  /*db60*/  UMOV UR4, 0xffffffc0 ;  /* 0xffffffc000047882 */ /* 0x000fc40000000000 */
[----:B------:R-:W-:Y:S01]  /*db70*/  UIMAD UR4, UR50, UR4, 0x41 ;  /* 0x00000041320474a4 */ /* 0x000fe2000f8e0204 */
[----:B---3--:R-:W-:Y:S01]  /*db80*/  ISETP.GE.AND P2, PT, R57, 0x1, PT ;  /* 0x000000013900780c */ /* 0x008fe20003f46270 */
[----:B------:R-:W-:Y:S01]  /*db90*/  BSSY B0, `(.L_x_3238) ;  /* 0x000007b000007945 */ /* 0x000fe20003800000 */
[-C--:B--2---:R-:W-:Y:S01]  /*dba0*/  FMUL.FTZ R7, R27, R60.reuse ;  /* 0x0000003c1b077220 */ /* 0x084fe20000410000 */
[-C--:B------:R-:W-:Y:S01]  /*dbb0*/  FMUL.FTZ R27, R31, R60.reuse ;  /* 0x0000003c1f1b7220 */ /* 0x080fe20000410000 */
[-C--:B------:R-:W-:Y:S01]  /*dbc0*/  FMUL.FTZ R31, R39, R60.reuse ;  /* 0x0000003c271f7220 */ /* 0x080fe20000410000 */
[----:B------:R-:W-:Y:S01]  /*dbd0*/  SHF.R.S32.HI R39, RZ, 0x1f, R62 ;  /* 0x0000001fff277819 */ /* 0x000fe2000001143e */
[----:B------:R-:W-:-:S03]  /*dbe0*/  FMUL.FTZ R65, R36, R60 ;  /* 0x0000003c24417220 */ /* 0x000fc60000410000 */
[----:B------:R-:W-:Y:S01]  /*dbf0*/  LEA.HI R36, R39, R62, RZ, 0x7 ;  /* 0x0000003e27247211 */ /* 0x000fe200078f38ff */
[----:B------:R-:W-:-:S03]  /*dc00*/  FMUL.FTZ R66, R37, R60 ;  /* 0x0000003c25427220 */ /* 0x000fc60000410000 */
[----:B------:R-:W-:Y:S01]  /*dc10*/  LOP3.LUT R37, R36, 0xffffff80, RZ, 0xc0, !PT ;  /* 0xffffff8024257812 */ /* 0x000fe200078ec0ff */
[-C--:B------:R-:W-:Y:S01]  /*dc20*/  FMUL.FTZ R67, R41, R60.reuse ;  /* 0x0000003c29437220 */ /* 0x080fe20000410000 */
[----:B0-----:R-:W-:-:S03]  /*dc30*/  FMUL.FTZ R0, R26, R60 ;  /* 0x0000003c1a007220 */ /* 0x001fc60000410000 */
[----:B------:R-:W-:Y:S02]  /*dc40*/  IMAD.IADD R41, R62, 0x1, -R37 ;  /* 0x000000013e297824 */ /* 0x000fe400078e0a25 */
[-C--:B-1----:R-:W-:Y:S01]  /*dc50*/  FMUL.FTZ R3, R24, R60.reuse ;  /* 0x0000003c18037220 */ /* 0x082fe20000410000 */
[-C--:B------:R-:W-:Y:S01]  /*dc60*/  FMUL.FTZ R26, R30, R60.reuse ;  /* 0x0000003c1e1a7220 */ /* 0x080fe20000410000 */
[-C--:B------:R-:W-:Y:S01]  /*dc70*/  FMUL.FTZ R24, R25, R60.reuse ;  /* 0x0000003c19187220 */ /* 0x080fe20000410000 */
[-C--:B------:R-:W-:Y:S01]  /*dc80*/  FMUL.FTZ R64, R29, R60.reuse ;  /* 0x0000003c1d407220 */ /* 0x080fe20000410000 */
[-C--:B------:R-:W-:Y:S01]  /*dc90*/  FMUL.FTZ R30, R38, R60.reuse ;  /* 0x0000003c261e7220 */ /* 0x080fe20000410000 */
[-C--:B------:R-:W-:Y:S01]  /*dca0*/  FMUL.FTZ R25, R28, R60.reuse ;  /* 0x0000003c1c197220 */ /* 0x080fe20000410000 */
[-C--:B------:R-:W-:Y:S01]  /*dcb0*/  FMUL.FTZ R29, R35, R60.reuse ;  /* 0x0000003c231d7220 */ /* 0x080fe20000410000 */
[----:B------:R-:W-:Y:S01]  /*dcc0*/  SHF.R.S32.HI R38, RZ, 0x1f, R41 ;  /* 0x0000001fff267819 */ /* 0x000fe20000011429 */
[-C--:B------:R-:W-:Y:S01]  /*dcd0*/  FMUL.FTZ R28, R34, R60.reuse ;  /* 0x0000003c221c7220 */ /* 0x080fe20000410000 */
[-C--:B------:R-:W-:Y:S01]  /*dce0*/  FMUL.FTZ R35, R43, R60.reuse ;  /* 0x0000003c2b237220 */ /* 0x080fe20000410000 */
[-C--:B------:R-:W-:Y:S01]  /*dcf0*/  FMUL.FTZ R34, R42, R60.reuse ;  /* 0x0000003c2a227220 */ /* 0x080fe20000410000 */
[-C--:B------:R-:W-:Y:S01]  /*dd00*/  FMUL.FTZ R43, R45, R60.reuse ;  /* 0x0000003c2d2b7220 */ /* 0x080fe20000410000 */
[----:B------:R-:W-:Y:S01]  /*dd10*/  FMUL.FTZ R42, R44, R60 ;  /* 0x0000003c2c2a7220 */ /* 0x000fe20000410000 */
[----:B------:R-:W-:-:S02]  /*dd20*/  LEA.HI R45, R39, R62, RZ, 0x2 ;  /* 0x0000003e272d7211 */ /* 0x000fc400078f10ff */
[-C--:B------:R-:W-:Y:S01]  /*dd30*/  LEA.HI R44, R38, R41.reuse, RZ, 0x2 ;  /* 0x00000029262c7211 */ /* 0x080fe200078f10ff */
[-C--:B------:R-:W-:Y:S01]  /*dd40*/  FMUL.FTZ R36, R46, R60.reuse ;  /* 0x0000003c2e247220 */ /* 0x080fe20000410000 */
[----:B------:R-:W-:Y:S02]  /*dd50*/  LOP3.LUT R45, R45, 0xfffffffc, RZ, 0xc0, !PT ;  /* 0xfffffffc2d2d7812 */ /* 0x000fe400078ec0ff */
[--C-:B------:R-:W-:Y:S02]  /*dd60*/  SHF.R.S32.HI R39, RZ, 0x2, R44.reuse ;  /* 0x00000002ff277819 */ /* 0x100fe4000001142c */
[----:B------:R-:W-:Y:S01]  /*dd70*/  SHF.R.S32.HI R46, RZ, 0x1f, R44 ;  /* 0x0000001fff2e7819 */ /* 0x000fe2000001142c */
[----:B------:R-:W-:Y:S01]  /*dd80*/  IMAD.IADD R45, R62, 0x1, -R45 ;  /* 0x000000013e2d7824 */ /* 0x000fe200078e0a2d */
[----:B------:R-:W-:Y:S02]  /*dd90*/  LEA.HI R38, R38, R41, RZ, 0x5 ;  /* 0x0000002926267211 */ /* 0x000fe400078f28ff */
[----:B------:R-:W-:Y:S01]  /*dda0*/  LEA.HI R46, R46, R39, RZ, 0x3 ;  /* 0x000000272e2e7211 */ /* 0x000fe200078f18ff */
[----:B------:R-:W-:Y:S01]  /*ddb0*/  FMUL.FTZ R37, R47, R60 ;  /* 0x0000003c2f257220 */ /* 0x000fe20000410000 */
[----:B------:R-:W-:-:S02]  /*ddc0*/  LEA.HI R47, R45, R45, RZ, 0x1 ;  /* 0x0000002d2d2f7211 */ /* 0x000fc400078f08ff */
[----:B------:R-:W-:Y:S02]  /*ddd0*/  LOP3.LUT R46, R46, 0xfffffff8, RZ, 0xc0, !PT ;  /* 0xfffffff82e2e7812 */ /* 0x000fe400078ec0ff */
[----:B------:R-:W-:Y:S02]  /*dde0*/  SHF.R.S32.HI R38, RZ, 0x5, R38 ;  /* 0x00000005ff267819 */ /* 0x000fe40000011426 */
[----:B------:R-:W-:Y:S01]  /*ddf0*/  LOP3.LUT R62, R47, 0x1ffffffe, RZ, 0xc0, !PT ;  /* 0x1ffffffe2f3e7812 */ /* 0x000fe200078ec0ff */
[----:B------:R-:W-:Y:S02]  /*de00*/  IMAD.IADD R46, R39, 0x1, -R46 ;  /* 0x00000001272e7824 */ /* 0x000fe400078e0a2e */
[----:B-----5:R-:W-:Y:S02]  /*de10*/  IMAD R39, R63, 0x4, R38 ;  /* 0x000000043f277824 */ /* 0x020fe400078e0226 */
[----:B------:R-:W-:Y:S02]  /*de20*/  IMAD.IADD R62, R45, 0x1, -R62 ;  /* 0x000000012d3e7824 */ /* 0x000fe400078e0a3e */
[----:B------:R-:W-:-:S04]  /*de30*/  IMAD.U32 R39, R39, 0x10, R46 ;  /* 0x0000001027277824 */ /* 0x000fc800078e002e */
[----:B------:R-:W-:-:S04]  /*de40*/  IMAD R68, R62, 0x8, R39 ;  /* 0x000000083e447824 */ /* 0x000fc800078e0227 */
[----:B------:R-:W-:-:S04]  /*de50*/  @P1 IMAD.HI.U32 R46, R68, R21, RZ ;  /* 0x00000015442e1227 */ /* 0x000fc800078e00ff */
[----:B------:R-:W-:Y:S01]  /*de60*/  FMUL.FTZ R48, R48, R60 ;  /* 0x0000003c30307220 */ /* 0x000fe20000410000 */
[----:B------:R-:W-:-:S03]  /*de70*/  @P1 SHF.R.U32.HI R68, RZ, R61, R46 ;  /* 0x0000003dff441219 */ /* 0x000fc6000001162e */
[----:B------:R0:W1:Y:S01]  /*de80*/  MUFU.TANH R69, R48 ;  /* 0x0000003000457308 */ /* 0x0000620000002400 */
[----:B------:R-:W-:Y:S01]  /*de90*/  LOP3.LUT R44, R44, 0x7ffffffc, RZ, 0xc0, !PT ;  /* 0x7ffffffc2c2c7812 */ /* 0x000fe200078ec0ff */
[-C--:B------:R-:W-:Y:S01]  /*dea0*/  FMUL.FTZ R32, R32, R60.reuse ;  /* 0x0000003c20207220 */ /* 0x080fe20000410000 */
[-C--:B------:R-:W-:Y:S01]  /*deb0*/  FMUL.FTZ R33, R33, R60.reuse ;  /* 0x0000003c21217220 */ /* 0x080fe20000410000 */
[----:B0-----:R-:W0:Y:S02]  /*dec0*/  SHFL.IDX PT, R48, R68, RZ, 0x1c1f ;  /* 0x001c1fff44307589 */ /* 0x001e2400000e0000 */
[----:B------:R-:W-:Y:S02]  /*ded0*/  IMAD.IADD R21, R41, 0x1, -R44 ;  /* 0x0000000129157824 */ /* 0x000fe400078e0a2c */
[-C--:B------:R-:W-:Y:S01]  /*dee0*/  FMUL.FTZ R40, R40, R60.reuse ;  /* 0x0000003c28287220 */ /* 0x080fe20000410000 */
[-C--:B------:R-:W-:Y:S01]  /*def0*/  FMUL.FTZ R49, R49, R60.reuse ;  /* 0x0000003c31317220 */ /* 0x080fe20000410000 */
[-C--:B------:R-:W-:Y:S01]  /*df00*/  FMUL.FTZ R20, R50, R60.reuse ;  /* 0x0000003c32147220 */ /* 0x080fe20000410000 */
[-C--:B------:R-:W-:Y:S01]  /*df10*/  FMUL.FTZ R38, R51, R60.reuse ;  /* 0x0000003c33267220 */ /* 0x080fe20000410000 */
[----:B------:R-:W-:Y:S01]  /*df20*/  FMUL.FTZ R39, R54, R60 ;  /* 0x0000003c36277220 */ /* 0x000fe20000410000 */
[----:B------:R-:W-:-:S02]  /*df30*/  VIADD R44, R13, UR4 ;  /* 0x000000040d2c7c36 */ /* 0x000fc40008000000 */
[-C--:B------:R-:W-:Y:S01]  /*df40*/  FMUL.FTZ R41, R55, R60.reuse ;  /* 0x0000003c37297220 */ /* 0x080fe20000410000 */
[-C--:B------:R-:W-:Y:S01]  /*df50*/  FMUL.FTZ R52, R52, R60.reuse ;  /* 0x0000003c34347220 */ /* 0x080fe20000410000 */
[----:B------:R-:W-:Y:S01]  /*df60*/  ULEA UR4, UR50, 0xffffffc0, 0x6 ;  /* 0xffffffc032047891 */ /* 0x000fe2000f8e303f */
[----:B------:R-:W-:Y:S01]  /*df70*/  IMAD R45, R21, -0x2, R44 ;  /* 0xfffffffe152d7824 */ /* 0x000fe200078e022c */
[----:B------:R-:W2:Y:S01]  /*df80*/  MUFU.TANH R3, R3 ;  /* 0x0000000300037308 */ /* 0x000ea20000002400 */
[----:B------:R-:W-:Y:S02]  /*df90*/  FMUL.FTZ R53, R53, R60 ;  /* 0x0000003c35357220 */ /* 0x000fe40000410000 */
[----:B------:R-:W-:Y:S01]  /*dfa0*/  IMAD.IADD R46, R45, 0x1, -R12 ;  /* 0x000000012d2e7824 */ /* 0x000fe200078e0a0c */
[----:B------:R-:W-:Y:S01]  /*dfb0*/  LOP3.LUT R45, RZ, R14, RZ, 0x33, !PT ;  /* 0x0000000eff2d7212 */ /* 0x000fe200078e33ff */
[----:B------:R-:W-:-:S03]  /*dfc0*/  VIADD R44, R13, -UR4 ;  /* 0x800000040d2c7c36 */ /* 0x000fc60008000000 */
[----:B------:R-:W3:Y:S01]  /*dfd0*/  MUFU.TANH R24, R24 ;  /* 0x0000001800187308 */ /* 0x000ee20000002400 */
        /* <DEDUP_REMOVED lines=30> */
[----:B------:R-:W-:Y:S01]  /*e1c0*/  VIADD R55, R56, -UR4 ;  /* 0x8000000438377c36 */ /* 0x000fe20008000000 */
[----:B0-----:R-:W-:-:S06]  /*e1d0*/  VIADDMNMX R14, R48, R70, R51, PT ;  /* 0x00000046300e7246 */ /* 0x001fcc0003800133 */
[----:B------:R0:W1:Y:S02]  /*e1e0*/  MUFU.TANH R50, R53 ;  /* 0x0000003500327308 */ /* 0x0000640000002400 */
[----:B0-----:R-:W-:-:S04]  /*e1f0*/  IMAD.IADD R53, R46, 0x1, R45 ;  /* 0x000000012e357824 */ /* 0x001fc800078e022d */
        /* <DEDUP_REMOVED lines=12> */
.L_x_3241:
[----:B------:R-:W-:-:S13]  /*e2c0*/  ISETP.NE.AND P1, PT, R57, 0x1, PT ;  /* 0x000000013900780c */ /* 0x000fda0003f25270 */
[----:B------:R-:W-:-:S05]  /*e2d0*/  @P1 IMAD.HI.U32 R46, R44, R58, RZ ;  /* 0x0000003a2c2e1227 */ /* 0x000fca00078e00ff */
[----:B------:R-:W-:-:S07]  /*e2e0*/  @P1 SHF.R.U32.HI R44, RZ, R59, R46 ;  /* 0x0000003bff2c1219 */ /* 0x000fce000001162e */
.L_x_3242:
[----:B------:R-:W-:Y:S05]  /*e2f0*/  BSYNC B1 ;  /* 0x0000000000017941 */ /* 0x000fea0003800000 */
.L_x_3240:
[----:B------:R-:W-:-:S04]  /*e300*/  IMAD R44, R44, R57, -UR4 ;  /* 0x800000042c2c7e24 */ /* 0x000fc8000f8e0239 */
[----:B------:R-:W-:-:S05]  /*e310*/  IMAD R44, R21, -0x2, R44 ;  /* 0xfffffffe152c7824 */ /* 0x000fca00078e022c */
[----:B------:R-:W-:Y:S02]  /*e320*/  VIMNMX R15, R15, R44, !PT ;  /* 0x0000002c0f0f7248 */ /* 0x000fe40007fe0100 */
[----:B------:R-:W-:-:S07]  /*e330*/  VIADDMNMX R14, R44, R57, R14, PT ;  /* 0x000000392c0e7246 */ /* 0x000fce000380010e */
.L_x_3239:
[----:B------:R-:W-:Y:S05]  /*e340*/  BSYNC B0 ;  /* 0x0000000000007941 */ /* 0x000fea0003800000 */
.L_x_3238:
        /* <DEDUP_REMOVED lines=14> */
[C---:B------:R-:W-:Y:S02]  /*e430*/  ISETP.LT.OR P4, PT, R14.reuse, 0x9, P4 ;  /* 0x000000090e00780c */ /* 0x040fe40002781670 */
        /* <DEDUP_REMOVED lines=40> */
[----:B------:R-:W-:-:S02]  /*e6c0*/  ISETP.GE.AND P3, PT, R55, 0x31, PT ;  /* 0x000000313700780c */ /* 0x000fc40003f66270 */
[----:B0-----:R-:W-:Y:S02]  /*e6d0*/  VIADDMNMX R66, R68, R70, R51, PT ;  /* 0x0000004644427246 */ /* 0x001fe40003800133 */
[----:B------:R-:W-:-:S04]  /*e6e0*/  ISETP.GT.AND P4, PT, R15, 0x30, !P3 ;  /* 0x000000300f00780c */ /* 0x000fc80005f84270 */
[----:B------:R-:W-:-:S04]  /*e6f0*/  ISETP.LT.OR P4, PT, R14, 0x31, P4 ;  /* 0x000000310e00780c */ /* 0x000fc80002781670 */
[----:B-1----:R-:W-:Y:S02]  /*e700*/  FSEL R42, R69, -INF , !P4 ;  /* 0xff800000452a7808 */ /* 0x002fe40006000000 */
        /* <DEDUP_REMOVED lines=12> */
[----:B------:R-:W-:Y:S01]  /*e7d0*/  FSEL R168, R3, -INF , !P6 ;  /* 0xff80000003a87808 */ /* 0x000fe20007000000 */
[----:B------:R-:W-:Y:S01]  /*e7e0*/  IMAD.IADD R3, R53, 0x1, R68 ;  /* 0x0000000135037824 */ /* 0x000fe200078e0244 */
[----:B------:R-:W-:-:S04]  /*e7f0*/  ISETP.GE.AND P6, PT, R55, 0x3a, PT ;  /* 0x0000003a3700780c */ /* 0x000fc80003fc6270 */
[----:B------:R-:W-:Y:S02]  /*e800*/  P2R R43, PR, RZ, 0x40 ;  /* 0x00000040ff2b7803 */ /* 0x000fe40000000000 */
[----:B------:R-:W-:-:S04]  /*e810*/  ISETP.GT.AND P6, PT, R15, 0x39, !P6 ;  /* 0x000000390f00780c */ /* 0x000fc800077c4270 */
[----:B------:R-:W-:-:S04]  /*e820*/  ISETP.LT.OR P6, PT, R14, 0x3a, P6 ;  /* 0x0000003a0e00780c */ /* 0x000fc800037c1670 */
        /* <DEDUP_REMOVED lines=13> */
.L_x_3246:
[----:B------:R-:W-:-:S13]  /*e900*/  ISETP.NE.AND P6, PT, R57, 0x1, PT ;  /* 0x000000013900780c */ /* 0x000fda0003fc5270 */
[----:B------:R-:W-:-:S05]  /*e910*/  @P6 IMAD.HI.U32 R58, R12, R58, RZ ;  /* 0x0000003a0c3a6227 */ /* 0x000fca00078e00ff */
[----:B------:R-:W-:-:S07]  /*e920*/  @P6 SHF.R.U32.HI R12, RZ, R59, R58 ;  /* 0x0000003bff0c6219 */ /* 0x000fce000001163a */
.L_x_3247:
[----:B------:R-:W-:Y:S05]  /*e930*/  BSYNC B1 ;  /* 0x0000000000017941 */ /* 0x000fea0003800000 */
.L_x_3245:
[----:B------:R-:W-:-:S04]  /*e940*/  IMAD R12, R12, R57, -UR4 ;  /* 0x800000040c0c7e24 */ /* 0x000fc8000f8e0239 */
[----:B------:R-:W-:-:S05]  /*e950*/  IMAD R12, R21, -0x2, R12 ;  /* 0xfffffffe150c7824 */ /* 0x000fca00078e020c */
[----:B------:R-:W-:Y:S02]  /*e960*/  VIADDMNMX R66, R12, R57, R66, PT ;  /* 0x000000390c427246 */ /* 0x000fe40003800142 */
[----:B------:R-:W-:-:S07]  /*e970*/  VIMNMX R3, R3, R12, !PT ;  /* 0x0000000c03037248 */ /* 0x000fce0007fe0100 */
.L_x_3244:
[----:B------:R-:W-:Y:S05]  /*e980*/  BSYNC B0 ;  /* 0x0000000000007941 */ /* 0x000fea0003800000 */
.L_x_3243:
[C---:B------:R-:W-:Y:S01]  /*e990*/  ISETP.GT.AND P1, PT, R3.reuse, 0x1, !P1 ;  /* 0x000000010300780c */ /* 0x040fe20004f24270 */
[----:B------:R-:W-:Y:S01]  /*e9a0*/  BAR.SYNC.DEFER_BLOCKING 0xf, 0x100 ;  /* 0x03c4000000007b1d */ /* 0x000fe20000010000 */
[----:B------:R-:W-:Y:S02]  /*e9b0*/  ISETP.GT.AND P2, PT, R3, 0x8, !P2 ;  /* 0x000000080300780c */ /* 0x000fe40005744270 */
[C---:B------:R-:W-:Y:S02]  /*e9c0*/  ISETP.LT.OR P1, PT, R66.reuse, 0x2, P1 ;  /* 0x000000024200780c */ /* 0x040fe40000f21670 */
[----:B------:R-:W-:Y:S02]  /*e9d0*/  ISETP.LT.OR P2, PT, R66, 0x9, P2 ;  /* 0x000000094200780c */ /* 0x000fe40001741670 */
[----:B------:R-:W-:Y:S01]  /*e9e0*/  FSEL R21, R7, -INF , !P1 ;  /* 0xff80000007157808 */ /* 0x000fe20004800000 */
[----:B------:R-:W2:Y:S01]  /*e9f0*/  LDL R145, [R1+0x1e8] ;  /* 0x0001e80001917983 */ /* 0x000ea20000100800 */
[----:B------:R-:W-:-:S02]  /*ea00*/  ISETP.NE.AND P1, PT, R45, RZ, PT ;  /* 0x000000ff2d00720c */ /* 0x000fc40003f25270 */
[----:B------:R-:W-:Y:S01]  /*ea10*/  ISETP.NE.AND P6, PT, R25, RZ, PT ;  /* 0x000000ff1900720c */ /* 0x000fe20003fc5270 */
[----:B------:R-:W3:Y:S01]  /*ea20*/  LDL R58, [R1+0x2d0] ;  /* 0x0002d000013a7983 */ /* 0x000ee20000100800 */
[----:B------:R-:W-:Y:S02]  /*ea30*/  ISETP.GT.AND P1, PT, R3, 0x9, !P1 ;  /* 0x000000090300780c */ /* 0x000fe40004f24270 */
[----:B------:R-:W-:Y:S01]  /*ea40*/  FSEL R25, R26, -INF , !P2 ;  /* 0xff8000001a197808 */ /* 0x000fe20005000000 */
[----:B------:R-:W4:Y:S01]  /*ea50*/  LDL R68, [R1+0x2f8] ;  /* 0x0002f80001447983 */ /* 0x000f220000100800 */
[----:B------:R-:W-:Y:S02]  /*ea60*/  ISETP.LT.OR P1, PT, R66, 0xa, P1 ;  /* 0x0000000a4200780c */ /* 0x000fe40000f21670 */
[----:B------:R-:W-:Y:S01]  /*ea70*/  ISETP.NE.AND P2, PT, R33, RZ, PT ;  /* 0x000000ff2100720c */ /* 0x000fe20003f45270 */
[----:B------:R-:W5:Y:S01]  /*ea80*/  LDL R69, [R1+0x2fc] ;  /* 0x0002fc0001457983 */ /* 0x000f620000100800 */
[----:B------:R-:W-:-:S02]  /*ea90*/  FSEL R33, R27, -INF , !P1 ;  /* 0xff8000001b217808 */ /* 0x000fc40004800000 */
[----:B------:R-:W-:Y:S01]  /*eaa0*/  ISETP.NE.AND P1, PT, R61, RZ, PT ;  /* 0x000000ff3d00720c */ /* 0x000fe20003f25270 */
[----:B------:R-:W5:Y:S01]  /*eab0*/  LDL R70, [R1+0x300] ;  /* 0x0003000001467983 */ /* 0x000f620000100800 */
[----:B------:R-:W-:Y:S02]  /*eac0*/  FMNMX.FTZ R7, R168, R62, !PT ;  /* 0x0000003ea8077209 */ /* 0x000fe40007810000 */
[----:B------:R-:W-:Y:S01]  /*ead0*/  ISETP.GT.AND P1, PT, R3, 0x10, !P1 ;  /* 0x000000100300780c */ /* 0x000fe20004f24270 */
[----:B------:R-:W5:Y:S01]  /*eae0*/  LDL R74, [R1+0x310] ;  /* 0x00031000014a7983 */ /* 0x000f620000100800 */
[----:B------:R-:W-:Y:S02]  /*eaf0*/  FMNMX.FTZ R7, R170, R7, !PT ;  /* 0x00000007aa077209 */ /* 0x000fe40007810000 */
[----:B------:R-:W-:Y:S01]  /*eb00*/  ISETP.LT.OR P1, PT, R66, 0x11, P1 ;  /* 0x000000114200780c */ /* 0x000fe20000f21670 */
[----:B------:R-:W5:Y:S01]  /*eb10*/  LDL R75, [R1+0x314] ;  /* 0x00031400014b7983 */ /* 0x000f620000100800 */
[----:B------:R-:W-:-:S02]  /*eb20*/  FMNMX.FTZ R7, R64, R7, !PT ;  /* 0x0000000740077209 */ /* 0x000fc40007810000 */
[----:B------:R-:W-:Y:S01]  /*eb30*/  FSEL R28, R28, -INF , !P1 ;  /* 0xff8000001c1c7808 */ /* 0x000fe20004800000 */
[----:B------:R-:W5:Y:S01]  /*eb40*/  LDL R76, [R1+0x318] ;  /* 0x00031800014c7983 */ /* 0x000f620000100800 */
[----:B------:R-:W-:Y:S02]  /*eb50*/  ISETP.NE.AND P1, PT, R63, RZ, PT ;  /* 0x000000ff3f00720c */ /* 0x000fe40003f25270 */
[----:B------:R-:W-:Y:S01]  /*eb60*/  FMNMX.FTZ R7, R60, R7, !PT ;  /* 0x000000073c077209 */ /* 0x000fe20007810000 */
[----:B------:R-:W2:Y:S01]  /*eb70*/  LDL R63, [R1+0x2e4] ;  /* 0x0002e400013f7983 */ /* 0x000ea20000100800 */
[----:B------:R-:W-:Y:S02]  /*eb80*/  ISETP.GT.AND P1, PT, R3, 0x11, !P1 ;  /* 0x000000110300780c */ /* 0x000fe40004f24270 */
[----:B------:R-:W-:Y:S01]  /*eb90*/  FMNMX.FTZ R7, R56, R7, !PT ;  /* 0x0000000738077209 */ /* 0x000fe20007810000 */
[----:B------:R-:W5:Y:S01]  /*eba0*/  LDL R77, [R1+0x31c] ;  /* 0x00031c00014d7983 */ /* 0x000f620000100800 */
[----:B------:R-:W-:-:S02]  /*ebb0*/  ISETP.LT.OR P1, PT, R66, 0x12, P1 ;  /* 0x000000124200780c */ /* 0x000fc40000f21670 */
[----:B------:R-:W-:Y:S01]  /*ebc0*/  FMNMX.FTZ R7, R54, R7, !PT ;  /* 0x0000000736077209 */ /* 0x000fe20007810000 */
[----:B------:R-:W5:Y:S01]  /*ebd0*/  LDL R78, [R1+0x320] ;  /* 0x00032000014e7983 */ /* 0x000f620000100800 */
[----:B------:R-:W-:Y:S02]  /*ebe0*/  FSEL R29, R29, -INF , !P1 ;  /* 0xff8000001d1d7808 */ /* 0x000fe40004800000 */
[----:B------:R-:W-:Y:S01]  /*ebf0*/  ISETP.NE.AND P1, PT, R71, RZ, PT ;  /* 0x000000ff4700720c */ /* 0x000fe20003f25270 */
[----:B------:R-:W5:Y:S01]  /*ec00*/  LDL R79, [R1+0x324] ;  /* 0x00032400014f7983 */ /* 0x000f620000100800 */
[----:B------:R-:W-:Y:S02]  /*ec10*/  FMNMX.FTZ R7, R52, R7, !PT ;  /* 0x0000000734077209 */ /* 0x000fe40007810000 */
[----:B------:R-:W-:Y:S01]  /*ec20*/  ISETP.GT.AND P1, PT, R3, 0x18, !P1 ;  /* 0x000000180300780c */ /* 0x000fe20004f24270 */
[----:B------:R-:W5:Y:S01]  /*ec30*/  LDL R71, [R1+0x304] ;  /* 0x0003040001477983 */ /* 0x000f620000100800 */
[----:B------:R-:W-:-:S02]  /*ec40*/  FMNMX.FTZ R7, R44, R7, !PT ;  /* 0x000000072c077209 */ /* 0x000fc40007810000 */
[----:B------:R-:W-:Y:S01]  /*ec50*/  ISETP.LT.OR P1, PT, R66, 0x19, P1 ;  /* 0x000000194200780c */ /* 0x000fe20000f21670 */
[----:B------:R-:W5:Y:S01]  /*ec60*/  LDL R80, [R1+0x328] ;  /* 0x0003280001507983 */ /* 0x000f620000100800 */
[----:B------:R-:W-:Y:S02]  /*ec70*/  FMNMX.FTZ R7, R32, R7, !PT ;  /* 0x0000000720077209 */ /* 0x000fe40007810000 */
[----:B------:R-:W-:Y:S01]  /*ec80*/  FSEL R30, R30, -INF , !P1 ;  /* 0xff8000001e1e7808 */ /* 0x000fe20004800000 */
[----:B------:R-:W5:Y:S01]  /*ec90*/  LDL R81, [R1+0x32c] ;  /* 0x00032c0001517983 */ /* 0x000f620000100800 */
[----:B------:R-:W-:Y:S02]  /*eca0*/  ISETP.NE.AND P1, PT, R65, RZ, PT ;  /* 0x000000ff4100720c */ /* 0x000fe40003f25270 */
[----:B------:R-:W-:Y:S01]  /*ecb0*/  FMNMX.FTZ R7, R24, R7, !PT ;  /* 0x0000000718077209 */ /* 0x000fe20007810000 */
[----:B------:R-:W4:Y:S01]  /*ecc0*/  LDL R65, [R1+0x2ec] ;  /* 0x0002ec0001417983 */ /* 0x000f220000100800 */
[----:B------:R-:W-:-:S02]  /*ecd0*/  ISETP.GT.AND P1, PT, R3, 0x19, !P1 ;  /* 0x000000190300780c */ /* 0x000fc40004f24270 */
[----:B------:R-:W-:Y:S01]  /*ece0*/  FMNMX.FTZ R7, R48, R7, !PT ;  /* 0x0000000730077209 */ /* 0x000fe20007810000 */
[----:B------:R-:W5:Y:S01]  /*ecf0*/  LDL R82, [R1+0x330] ;  /* 0x0003300001527983 */ /* 0x000f620000100800 */
[----:B------:R-:W-:Y:S02]  /*ed00*/  ISETP.LT.OR P1, PT, R66, 0x1a, P1 ;  /* 0x0000001a4200780c */ /* 0x000fe40000f21670 */
[----:B------:R-:W-:Y:S01]  /*ed10*/  FMNMX.FTZ R7, R42, R7, !PT ;  /* 0x000000072a077209 */ /* 0x000fe20007810000 */
[----:B------:R-:W5:Y:S01]  /*ed20*/  LDL R83, [R1+0x334] ;  /* 0x0003340001537983 */ /* 0x000f620000100800 */
[----:B------:R-:W-:Y:S02]  /*ed30*/  FSEL R31, R31, -INF , !P1 ;  /* 0xff8000001f1f7808 */ /* 0x000fe40004800000 */
[----:B------:R-:W-:Y:S01]  /*ed40*/  ISETP.NE.AND P1, PT, R72, RZ, PT ;  /* 0x000000ff4800720c */ /* 0x000fe20003f25270 */
[----:B------:R-:W5:Y:S01]  /*ed50*/  LDL R84, [R1+0x338] ;  /* 0x0003380001547983 */ /* 0x000f620000100800 */
[----:B------:R-:W-:-:S02]  /*ed60*/  FMNMX.FTZ R7, R46, R7, !PT ;  /* 0x000000072e077209 */ /* 0x000fc40007810000 */
[C---:B------:R-:W-:Y:S01]  /*ed70*/  ISETP.GT.AND P1, PT, R3.reuse, 0x20, !P1 ;  /* 0x000000200300780c */ /* 0x040fe20004f24270 */
[----:B------:R-:W5:Y:S01]  /*ed80*/  LDL R72, [R1+0x308] ;  /* 0x0003080001487983 */ /* 0x000f620000100800 */
[----:B------:R-:W-:Y:S02]  /*ed90*/  FMNMX.FTZ R7, R40, R7, !PT ;  /* 0x0000000728077209 */ /* 0x000fe40007810000 */
[----:B------:R-:W-:Y:S01]  /*eda0*/  ISETP.LT.OR P1, PT, R66, 0x21, P1 ;  /* 0x000000214200780c */ /* 0x000fe20000f21670 */
[----:B------:R-:W5:Y:S01]  /*edb0*/  LDL R85, [R1+0x33c] ;  /* 0x00033c0001557983 */ /* 0x000f620000100800 */
[----:B------:R-:W-:Y:S02]  /*edc0*/  FMNMX.FTZ R14, R50, R7, !PT ;  /* 0x00000007320e7209 */ /* 0x000fe40007810000 */
[----:B------:R-:W-:Y:S01]  /*edd0*/  FSEL R34, R34, -INF , !P1 ;  /* 0xff80000022227808 */ /* 0x000fe20004800000 */
[----:B------:R-:W5:Y:S01]  /*ede0*/  LDL R86, [R1+0x340] ;  /* 0x0003400001567983 */ /* 0x000f620000100800 */
[----:B------:R-:W-:-:S02]  /*edf0*/  ISETP.GT.AND P1, PT, R3, 0x21, !P2 ;  /* 0x000000210300780c */ /* 0x000fc40005724270 */
[----:B------:R-:W-:Y:S01]  /*ee00*/  ISETP.NE.AND P2, PT, R73, RZ, PT ;  /* 0x000000ff4900720c */ /* 0x000fe20003f45270 */
[----:B------:R-:W0:Y:S01]  /*ee10*/  SHFL.BFLY PT, R13, R14, 0x2, 0x1f ;  /* 0x0c401f000e0d7f89 */ /* 0x000e2200000e0000 */
[----:B------:R-:W-:Y:S02]  /*ee20*/  ISETP.LT.OR P1, PT, R66, 0x22, P1 ;  /* 0x000000224200780c */ /* 0x000fe40000f21670 */
[----:B------:R-:W-:Y:S01]  /*ee30*/  ISETP.GT.AND P2, PT, R3, 0x29, !P2 ;  /* 0x000000290300780c */ /* 0x000fe20005744270 */
[----:B------:R-:W5:Y:S01]  /*ee40*/  LDL R73, [R1+0x30c] ;  /* 0x00030c0001497983 */ /* 0x000f620000100800 */
[----:B------:R-:W-:Y:S02]  /*ee50*/  FSEL R35, R35, -INF , !P1 ;  /* 0xff80000023237808 */ /* 0x000fe40004800000 */
[C---:B------:R-:W-:Y:S01]  /*ee60*/  ISETP.GT.AND P1, PT, R3.reuse, RZ, !P6 ;  /* 0x000000ff0300720c */ /* 0x040fe20007724270 */
[----:B------:R-:W5:Y:S01]  /*ee70*/  LDL R87, [R1+0x344] ;  /* 0x0003440001577983 */ /* 0x000f620000100800 */
[----:B------:R-:W-:-:S02]  /*ee80*/  ISETP.GT.AND P3, PT, R3, 0x30, !P3 ;  /* 0x000000300300780c */ /* 0x000fc40005f64270 */
[C---:B------:R-:W-:Y:S01]  /*ee90*/  ISETP.LT.OR P1, PT, R66.reuse, 0x1, P1 ;  /* 0x000000014200780c */ /* 0x040fe20000f21670 */
[----:B------:R-:W5:Y:S01]  /*eea0*/  LDL R88, [R1+0x348] ;  /* 0x0003480001587983 */ /* 0x000f620000100800 */
[----:B------:R-:W-:Y:S02]  /*eeb0*/  ISETP.LT.OR P2, PT, R66, 0x2a, P2 ;  /* 0x0000002a4200780c */ /* 0x000fe40001741670 */
[----:B------:R-:W-:Y:S01]  /*eec0*/  FSEL R45, R0, -INF , !P1 ;  /* 0xff800000002d7808 */ /* 0x000fe20004800000 */
[----:B------:R-:W5:Y:S01]  /*eed0*/  LDL R89, [R1+0x34c] ;  /* 0x00034c0001597983 */ /* 0x000f620000100800 */
[----:B------:R-:W-:Y:S02]  /*eee0*/  ISETP.NE.AND P1, PT, R67, RZ, PT ;  /* 0x000000ff4300720c */ /* 0x000fe40003f25270 */
[----:B------:R-:W-:Y:S01]  /*eef0*/  FMNMX.FTZ R0, R45, R21, !PT ;  /* 0x000000152d007209 */ /* 0x000fe20007810000 */
[----:B------:R-:W5:Y:S01]  /*ef00*/  LDL R67, [R1+0x2f4] ;  /* 0x0002f40001437983 */ /* 0x000f620000100800 */
[----:B------:R-:W-:-:S02]  /*ef10*/  ISETP.GT.AND P1, PT, R3, 0x28, !P1 ;  /* 0x000000280300780c */ /* 0x000fc40004f24270 */
[----:B------:R-:W-:Y:S01]  /*ef20*/  FMNMX.FTZ R0, R25, R0, !PT ;  /* 0x0000000019007209 */ /* 0x000fe20007810000 */
[----:B------:R-:W5:Y:S01]  /*ef30*/  LDL R90, [R1+0x350] ;  /* 0x00035000015a7983 */ /* 0x000f620000100800 */
[----:B------:R-:W-:Y:S02]  /*ef40*/  ISETP.LT.OR P1, PT, R66, 0x29, P1 ;  /* 0x000000294200780c */ /* 0x000fe40000f21670 */
[----:B------:R-:W-:Y:S01]  /*ef50*/  FMNMX.FTZ R7, R33, R0, !PT ;  /* 0x0000000021077209 */ /* 0x000fe20007810000 */
[----:B------:R-:W5:Y:S01]  /*ef60*/  LDL R91, [R1+0x354] ;  /* 0x00035400015b7983 */ /* 0x000f620000100800 */
[----:B------:R-:W-:Y:S02]  /*ef70*/  FSEL R47, R36, -INF , !P1 ;  /* 0xff800000242f7808 */ /* 0x000fe40004800000 */
        /* <DEDUP_REMOVED lines=11> */
[----:B------:R-:W-:-:S02]  /*f030*/  ISETP.NE.AND P6, PT, R43, RZ, PT ;  /* 0x000000ff2b00720c */ /* 0x000fc40003fc5270 */
[----:B------:R-:W-:Y:S01]  /*f040*/  FMNMX.FTZ R0, R34, R7, !PT ;  /* 0x0000000722007209 */ /* 0x000fe20007810000 */
[----:B------:R-:W5:Y:S01]  /*f050*/  LDL R96, [R1+0x368] ;  /* 0x0003680001607983 */ /* 0x000f620000100800 */
[----:B------:R-:W-:Y:S02]  /*f060*/  ISETP.GT.AND P5, PT, R3, 0x38, !P5 ;  /* 0x000000380300780c */ /* 0x000fe40006fa4270 */
[----:B------:R-:W-:Y:S01]  /*f070*/  FMNMX.FTZ R0, R35, R0, !PT ;  /* 0x0000000023007209 */ /* 0x000fe20007810000 */
[----:B------:R-:W5:Y:S01]  /*f080*/  LDL R97, [R1+0x36c] ;  /* 0x00036c0001617983 */ /* 0x000f620000100800 */
[----:B------:R-:W-:Y:S02]  /*f090*/  ISETP.LT.OR P4, PT, R66, 0x32, P4 ;  /* 0x000000324200780c */ /* 0x000fe40002781670 */
[----:B------:R-:W-:Y:S01]  /*f0a0*/  FMNMX.FTZ R0, R47, R0, !PT ;  /* 0x000000002f007209 */ /* 0x000fe20007810000 */
[----:B------:R-:W5:Y:S01]  /*f0b0*/  LDL R98, [R1+0x370] ;  /* 0x0003700001627983 */ /* 0x000f620000100800 */
[----:B------:R-:W-:-:S02]  /*f0c0*/  FSEL R51, R20, -INF , !P3 ;  /* 0xff80000014337808 */ /* 0x000fc40005800000 */
[----:B------:R-:W-:Y:S01]  /*f0d0*/  FMNMX.FTZ R0, R49, R0, !PT ;  /* 0x0000000031007209 */ /* 0x000fe20007810000 */
[----:B------:R-:W5:Y:S01]  /*f0e0*/  LDL R99, [R1+0x374] ;  /* 0x0003740001637983 */ /* 0x000f620000100800 */
[----:B------:R-:W-:Y:S02]  /*f0f0*/  ISETP.GT.AND P1, PT, R3, 0x39, !P6 ;  /* 0x000000390300780c */ /* 0x000fe40007724270 */
[----:B------:R-:W-:Y:S01]  /*f100*/  ISETP.LT.OR P5, PT, R66, 0x39, P5 ;  /* 0x000000394200780c */ /* 0x000fe20002fa1670 */
[----:B------:R-:W5:Y:S01]  /*f110*/  LDL R100, [R1+0x378] ;  /* 0x0003780001647983 */ /* 0x000f620000100800 */
[----:B------:R-:W-:Y:S02]  /*f120*/  FSEL R53, R38, -INF , !P4 ;  /* 0xff80000026357808 */ /* 0x000fe40006000000 */
[----:B------:R-:W-:Y:S01]  /*f130*/  FMNMX.FTZ R0, R51, R0, !PT ;  /* 0x0000000033007209 */ /* 0x000fe20007810000 */
[----:B------:R-:W3:Y:S01]  /*f140*/  LDL R38, [R1+0x220] ;  /* 0x0002200001267983 */ /* 0x000ee20000100800 */
[----:B------:R-:W-:-:S02]  /*f150*/  ISETP.LT.OR P1, PT, R66, 0x3a, P1 ;  /* 0x0000003a4200780c */ /* 0x000fc40000f21670 */
[----:B------:R-:W-:Y:S01]  /*f160*/  FSEL R36, R39, -INF , !P5 ;  /* 0xff80000027247808 */ /* 0x000fe20006800000 */
[----:B------:R-:W5:Y:S01]  /*f170*/  LDL R66, [R1+0x2f0] ;  /* 0x0002f00001427983 */ /* 0x000f620000100800 */
[----:B------:R-:W-:Y:S02]  /*f180*/  FMNMX.FTZ R3, R53, R0, !PT ;  /* 0x0000000035037209 */ /* 0x000fe40007810000 */
[----:B------:R-:W-:Y:S01]  /*f190*/  FSEL R37, R41, -INF , !P1 ;  /* 0xff80000029257808 */ /* 0x000fe20004800000 */
[----:B------:R-:W5:Y:S01]  /*f1a0*/  LDL R101, [R1+0x37c] ;  /* 0x00037c0001657983 */ /* 0x000f620000100800 */
[----:B------:R-:W-:Y:S02]  /*f1b0*/  FMNMX.FTZ R0, R36, R3, !PT ;  /* 0x0000000324007209 */ /* 0x000fe40007810000 */
[----:B0-----:R-:W-:Y:S01]  /*f1c0*/  FMNMX.FTZ R13, R14, R13, !PT ;  /* 0x0000000d0e0d7209 */ /* 0x001fe20007810000 */
[----:B------:R-:W5:Y:S01]  /*f1d0*/  LDL R102, [R1+0x380] ;  /* 0x0003800001667983 */ /* 0x000f620000100800 */
[----:B------:R-:W-:-:S03]  /*f1e0*/  FMNMX.FTZ R15, R37, R0, !PT ;  /* 0x00000000250f7209 */ /* 0x000fc60007810000 */
[----:B------:R-:W0:Y:S04]  /*f1f0*/  SHFL.BFLY PT, R12, R13, 0x1, 0x1f ;  /* 0x0c201f000d0c7f89 */ /* 0x000e2800000e0000 */
[----:B------:R-:W-:Y:S04]  /*f200*/  STL.64 [R1+0x200], R14 ;  /* 0x0002000e01007387 */ /* 0x000fe80000100a00 */
[----:B------:R-:W2:Y:S04]  /*f210*/  LDL R7, [R1+0x204] ;  /* 0x0002040001077983 */ /* 0x000ea80000100800 */
[----:B------:R-:W5:Y:S04]  /*f220*/  LDL R103, [R1+0x384] ;  /* 0x0003840001677983 */ /* 0x000f680000100800 */
[----:B------:R-:W5:Y:S04]  /*f230*/  LDL R104, [R1+0x388] ;  /* 0x0003880001687983 */ /* 0x000f680000100800 */
[----:B------:R-:W5:Y:S01]  /*f240*/  LDL R105, [R1+0x38c] ;  /* 0x00038c0001697983 */ /* 0x000f620000100800 */
[----:B0-----:R-:W-:-:S03]  /*f250*/  FMNMX.FTZ R0, R13, R12, !PT ;  /* 0x0000000c0d007209 */ /* 0x001fc60007810000 */
[----:B------:R-:W5:Y:S04]  /*f260*/  LDL R106, [R1+0x390] ;  /* 0x00039000016a7983 */ /* 0x000f680000100800 */
[----:B------:R-:W-:Y:S04]  /*f270*/  STL [R1+0x200], R0 ;  /* 0x0002000001007387 */ /* 0x000fe80000100800 */
[----:B------:R-:W3:Y:S04]  /*f280*/  LDL R20, [R1+0x200] ;  /* 0x0002000001147983 */ /* 0x000ee80000100800 */
[----:B------:R-:W4:Y:S04]  /*f290*/  LDL.64 R12, [R1+0x138] ;  /* 0x00013800010c7983 */ /* 0x000f280000100a00 */
        /* <DEDUP_REMOVED lines=38> */
[----:B--2---:R-:W0:Y:S02]  /*f500*/  SHFL.BFLY PT, R14, R7, 0x2, 0x1f ;  /* 0x0c401f00070e7f89 */ /* 0x004e2400000e0000 */
[----:B0-----:R-:W-:-:S05]  /*f510*/  FMNMX.FTZ R14, R14, R7, !PT ;  /* 0x000000070e0e7209 */ /* 0x001fca0007810000 */
[----:B------:R-:W0:Y:S01]  /*f520*/  SHFL.BFLY PT, R7, R14, 0x1, 0x1f ;  /* 0x0c201f000e077f89 */ /* 0x000e2200000e0000 */
[----:B---3--:R-:W-:Y:S01]  /*f530*/  FMUL.FTZ R3, R38, R20 ;  /* 0x0000001426037220 */ /* 0x008fe20000410000 */
[----:B------:R-:W-:-:S04]  /*f540*/  FSETP.NEU.FTZ.AND P1, PT, R20, -INF , PT ;  /* 0xff8000001400780b */ /* 0x000fc80003f3d000 */
[----:B------:R-:W-:-:S05]  /*f550*/  FSEL R3, R3, RZ, P1 ;  /* 0x000000ff03037208 */ /* 0x000fca0000800000 */
[----:B------:R-:W-:Y:S01]  /*f560*/  FFMA.FTZ R0, R64, R38, -R3 ;  /* 0x0000002640007223 */ /* 0x000fe20000010803 */
[----:B0-----:R-:W-:-:S03]  /*f570*/  FMNMX.FTZ R26, R14, R7, !PT ;  /* 0x000000070e1a7209 */ /* 0x001fc60007810000 */
[----:B------:R0:W-:Y:S01]  /*f580*/  MUFU.EX2 R39, R0 ;  /* 0x0000000000277308 */ /* 0x0001e20000000800 */
[-CC-:B------:R-:W-:Y:S01]  /*f590*/  FFMA.FTZ R168, R168, R38.reuse, -R3.reuse ;  /* 0x00000026a8a87223 */ /* 0x180fe20000010803 */
[-CC-:B------:R-:W-:Y:S01]  /*f5a0*/  FFMA.FTZ R27, R62, R38.reuse, -R3.reuse ;  /* 0x000000263e1b7223 */ /* 0x180fe20000010803 */
[----:B------:R-:W-:Y:S01]  /*f5b0*/  FSETP.NEU.FTZ.AND P1, PT, R26, -INF , PT ;  /* 0xff8000001a00780b */ /* 0x000fe20003f3d000 */
[-CC-:B------:R-:W-:Y:S01]  /*f5c0*/  FFMA.FTZ R32, R32, R38.reuse, -R3.reuse ;  /* 0x0000002620207223 */ /* 0x180fe20000010803 */
[-CC-:B------:R-:W-:Y:S01]  /*f5d0*/  FFMA.FTZ R170, R170, R38.reuse, -R3.reuse ;  /* 0x00000026aaaa7223 */ /* 0x180fe20000010803 */
[-CC-:B------:R-:W-:Y:S01]  /*f5e0*/  FFMA.FTZ R172, R60, R38.reuse, -R3.reuse ;  /* 0x000000263cac7223 */ /* 0x180fe20000010803 */
[-CC-:B------:R-:W-:Y:S01]  /*f5f0*/  FFMA.FTZ R176, R44, R38.reuse, -R3.reuse ;  /* 0x000000262cb07223 */ /* 0x180fe20000010803 */
[-CC-:B------:R-:W-:Y:S01]  /*f600*/  FFMA.FTZ R41, R56, R38.reuse, -R3.reuse ;  /* 0x0000002638297223 */ /* 0x180fe20000010803 */
[-C--:B0-----:R-:W-:Y:S01]  /*f610*/  FMUL.FTZ R0, R26, R38.reuse ;  /* 0x000000261a007220 */ /* 0x081fe20000410000 */
[----:B------:R-:W-:Y:S01]  /*f620*/  MUFU.EX2 R168, R168 ;  /* 0x000000a800a87308 */ /* 0x000fe20000000800 */
[-CC-:B------:R-:W-:Y:S01]  /*f630*/  FFMA.FTZ R174, R54, R38.reuse, -R3.reuse ;  /* 0x0000002636ae7223 */ /* 0x180fe20000010803 */
[-CC-:B------:R-:W-:Y:S01]  /*f640*/  FFMA.FTZ R43, R52, R38.reuse, -R3.reuse ;  /* 0x00000026342b7223 */ /* 0x180fe20000010803 */
[-CC-:B------:R-:W-:Y:S01]  /*f650*/  FFMA.FTZ R24, R24, R38.reuse, -R3.reuse ;  /* 0x0000002618187223 */ /* 0x180fe20000010803 */
[----:B------:R-:W-:Y:S01]  /*f660*/  FSEL R0, R0, RZ, P1 ;  /* 0x000000ff00007208 */ /* 0x000fe20000800000 */
[-CC-:B------:R-:W-:Y:S01]  /*f670*/  FFMA.FTZ R48, R48, R38.reuse, -R3.reuse ;  /* 0x0000002630307223 */ /* 0x180fe20000010803 */
[-CC-:B------:R-:W-:Y:S01]  /*f680*/  FFMA.FTZ R42, R42, R38.reuse, -R3.reuse ;  /* 0x000000262a2a7223 */ /* 0x180fe20000010803 */
[-CC-:B------:R-:W-:Y:S01]  /*f690*/  FFMA.FTZ R46, R46, R38.reuse, -R3.reuse ;  /* 0x000000262e2e7223 */ /* 0x180fe20000010803 */
[----:B------:R-:W-:Y:S01]  /*f6a0*/  MUFU.EX2 R27, R27 ;  /* 0x0000001b001b7308 */ /* 0x000fe20000000800 */
[-CC-:B------:R-:W-:Y:S01]  /*f6b0*/  FFMA.FTZ R45, R45, R38.reuse, -R0.reuse ;  /* 0x000000262d2d7223 */ /* 0x180fe20000010800 */
[-CC-:B------:R-:W-:Y:S01]  /*f6c0*/  FFMA.FTZ R21, R21, R38.reuse, -R0.reuse ;  /* 0x0000002615157223 */ /* 0x180fe20000010800 */
[-CC-:B------:R-:W-:Y:S01]  /*f6d0*/  FFMA.FTZ R25, R25, R38.reuse, -R0.reuse ;  /* 0x0000002619197223 */ /* 0x180fe20000010800 */
[-C--:B------:R-:W-:Y:S01]  /*f6e0*/  FFMA.FTZ R40, R40, R38.reuse, -R3 ;  /* 0x0000002628287223 */ /* 0x080fe20000010803 */
[----:B------:R0:W-:Y:S03]  /*f6f0*/  STL [R1+0x204], R26 ;  /* 0x0002041a01007387 */ /* 0x0001e60000100800 */
[----:B------:R-:W-:Y:S01]  /*f700*/  MUFU.EX2 R55, R32 ;  /* 0x0000002000377308 */ /* 0x000fe20000000800 */
[-CC-:B------:R-:W-:Y:S01]  /*f710*/  FFMA.FTZ R33, R33, R38.reuse, -R0.reuse ;  /* 0x0000002621217223 */ /* 0x180fe20000010800 */
[-CC-:B------:R-:W-:Y:S01]  /*f720*/  FFMA.FTZ R28, R28, R38.reuse, -R0.reuse ;  /* 0x000000261c1c7223 */ /* 0x180fe20000010800 */
[----:B------:R-:W2:Y:S04]  /*f730*/  LDL R52, [R1+0x2b8] ;  /* 0x0002b80001347983 */ /* 0x000ea80000100800 */
[----:B------:R-:W3:Y:S01]  /*f740*/  LDL R54, [R1+0x2c0] ;  /* 0x0002c00001367983 */ /* 0x000ee20000100800 */
[----:B------:R-:W-:Y:S01]  /*f750*/  MUFU.EX2 R45, R45 ;  /* 0x0000002d002d7308 */ /* 0x000fe20000000800 */
[----:B------:R-:W-:-:S02]  /*f760*/  FFMA.FTZ R29, R29, R38, -R0 ;  /* 0x000000261d1d7223 */ /* 0x000fc40000010800 */
[----:B------:R-:W5:Y:S04]  /*f770*/  LDL R56, [R1+0x2c8] ;  /* 0x0002c80001387983 */ /* 0x000f680000100800 */
[----:B------:R-:W5:Y:S01]  /*f780*/  LDL R60, [R1+0x2d8] ;  /* 0x0002d800013c7983 */ /* 0x000f620000100800 */
[----:B------:R-:W1:Y:S03]  /*f790*/  MUFU.EX2 R32, R21 ;  /* 0x0000001500207308 */ /* 0x000e660000000800 */
[----:B------:R-:W5:Y:S04]  /*f7a0*/  LDL R62, [R1+0x2e0] ;  /* 0x0002e000013e7983 */ /* 0x000f680000100800 */
[----:B------:R-:W5:Y:S01]  /*f7b0*/  LDL R64, [R1+0x2e8] ;  /* 0x0002e80001407983 */ /* 0x000f620000100800 */
[----:B------:R-:W4:Y:S01]  /*f7c0*/  MUFU.EX2 R170, R170 ;  /* 0x000000aa00aa7308 */ /* 0x000f220000000800 */
[-C--:B------:R-:W-:Y:S01]  /*f7d0*/  FFMA.FTZ R3, R50, R38.reuse, -R3 ;  /* 0x0000002632037223 */ /* 0x080fe20000010803 */
[----:B------:R-:W-:-:S06]  /*f7e0*/  FFMA.FTZ R30, R30, R38, -R0 ;  /* 0x000000261e1e7223 */ /* 0x000fcc0000010800 */
[----:B------:R-:W-:Y:S01]  /*f7f0*/  MUFU.EX2 R172, R172 ;  /* 0x000000ac00ac7308 */ /* 0x000fe20000000800 */
[----:B------:R-:W-:-:S07]  /*f800*/  FFMA.FTZ R31, R31, R38, -R0 ;  /* 0x000000261f1f7223 */ /* 0x000fce0000010800 */
[----:B------:R-:W-:Y:S01]  /*f810*/  MUFU.EX2 R41, R41 ;  /* 0x0000002900297308 */ /* 0x000fe20000000800 */
[----:B------:R-:W-:-:S07]  /*f820*/  FFMA.FTZ R34, R34, R38, -R0 ;  /* 0x0000002622227223 */ /* 0x000fce0000010800 */
[----:B------:R-:W-:Y:S01]  /*f830*/  MUFU.EX2 R174, R174 ;  /* 0x000000ae00ae7308 */ /* 0x000fe20000000800 */
[----:B------:R-:W-:-:S07]  /*f840*/  FFMA.FTZ R35, R35, R38, -R0 ;  /* 0x0000002623237223 */ /* 0x000fce0000010800 */
[----:B------:R-:W-:Y:S01]  /*f850*/  MUFU.EX2 R43, R43 ;  /* 0x0000002b002b7308 */ /* 0x000fe20000000800 */
[----:B------:R-:W-:-:S07]  /*f860*/  FFMA.FTZ R47, R47, R38, -R0 ;  /* 0x000000262f2f7223 */ /* 0x000fce0000010800 */
[----:B------:R-:W-:Y:S01]  /*f870*/  MUFU.EX2 R176, R176 ;  /* 0x000000b000b07308 */ /* 0x000fe20000000800 */
[-CC-:B------:R-:W-:Y:S01]  /*f880*/  FFMA.FTZ R49, R49, R38.reuse, -R0.reuse ;  /* 0x0000002631317223 */ /* 0x180fe20000010800 */
[----:B------:R-:W-:-:S06]  /*f890*/  FFMA.FTZ R181, R51, R38, -R0 ;  /* 0x0000002633b57223 */ /* 0x000fcc0000010800 */
[----:B------:R-:W-:Y:S01]  /*f8a0*/  MUFU.EX2 R178, R24 ;  /* 0x0000001800b27308 */ /* 0x000fe20000000800 */
[----:B------:R-:W-:Y:S01]  /*f8b0*/  FFMA.FTZ R183, R36, R38, -R0 ;  /* 0x0000002624b77223 */ /* 0x000fe20000010800 */
[----:B0-----:R-:W5:Y:S06]  /*f8c0*/  LDL R26, [R1+0x250] ;  /* 0x00025000011a7983 */ /* 0x001f6c0000100800 */
[----:B------:R-:W0:Y:S08]  /*f8d0*/  MUFU.EX2 R171, R25 ;  /* 0x0000001900ab7308 */ /* 0x000e300000000800 */
[----:B------:R4:W0:Y:S01]  /*f8e0*/  MUFU.EX2 R44, R33 ;  /* 0x00000021002c7308 */ /* 0x0008220000000800 */
[----:B-1----:R-:W-:-:S07]  /*f8f0*/  FADD.FTZ R14, R45, R32 ;  /* 0x000000202d0e7221 */ /* 0x002fce0000010000 */
[----:B------:R-:W1:Y:S08]  /*f900*/  MUFU.EX2 R28, R28 ;  /* 0x0000001c001c7308 */ /* 0x000e700000000800 */
[----:B------:R-:W1:Y:S08]  /*f910*/  MUFU.EX2 R29, R29 ;  /* 0x0000001d001d7308 */ /* 0x000e700000000800 */
[----:B------:R-:W-:Y:S08]  /*f920*/  MUFU.EX2 R57, R48 ;  /* 0x0000003000397308 */ /* 0x000ff00000000800 */
[----:B------:R-:W-:Y:S08]  /*f930*/  MUFU.EX2 R59, R46 ;  /* 0x0000002e003b7308 */ /* 0x000ff00000000800 */
[----:B------:R-:W-:Y:S08]  /*f940*/  MUFU.EX2 R42, R42 ;  /* 0x0000002a002a7308 */ /* 0x000ff00000000800 */
[----:B------:R-:W-:Y:S01]  /*f950*/  MUFU.EX2 R40, R40 ;  /* 0x0000002800287308 */ /* 0x000fe20000000800 */
[----:B------:R-:W-:Y:S01]  /*f960*/  F2FP.F16.F32.PACK_AB R169, R32, R45 ;  /* 0x0000002d20a9723e */ /* 0x000fe200000000ff */
[----:B----4-:R-:W4:Y:S04]  /*f970*/  LDL R33, [R1+0x26c] ;  /* 0x00026c0001217983 */ /* 0x010f280000100800 */
[----:B------:R-:W4:Y:S02]  /*f980*/  LDL R36, [R1+0x278] ;  /* 0x0002780001247983 */ /* 0x000f240000100800 */
[----:B------:R0:W-:Y:S02]  /*f990*/  MUFU.EX2 R61, R3 ;  /* 0x00000003003d7308 */ /* 0x0001e40000000800 */
[----:B------:R-:W4:Y:S04]  /*f9a0*/  LDL R50, [R1+0x2b0] ;  /* 0x0002b00001327983 */ /* 0x000f280000100800 */
[----:B------:R-:W4:Y:S01]  /*f9b0*/  LDL R51, [R1+0x2b4] ;  /* 0x0002b40001337983 */ /* 0x000f220000100800 */
[----:B0-----:R-:W-:Y:S01]  /*f9c0*/  FADD.FTZ R3, R168, R27 ;  /* 0x0000001ba8037221 */ /* 0x001fe20000010000 */
[----:B------:R-:W0:Y:S08]  /*f9d0*/  MUFU.EX2 R30, R30 ;  /* 0x0000001e001e7308 */ /* 0x000e300000000800 */
[----:B------:R-:W0:Y:S01]  /*f9e0*/  MUFU.EX2 R31, R31 ;  /* 0x0000001f001f7308 */ /* 0x000e220000000800 */
[----:B------:R-:W-:Y:S01]  /*f9f0*/  FADD.FTZ R20, R170, R3 ;  /* 0x00000003aa147221 */ /* 0x000fe20000010000 */
[----:B------:R-:W-:-:S06]  /*fa00*/  FADD.FTZ R3, R171, R14 ;  /* 0x0000000eab037221 */ /* 0x000fcc0000010000 */
[----:B------:R-:W0:Y:S01]  /*fa10*/  MUFU.EX2 R34, R34 ;  /* 0x0000002200227308 */ /* 0x000e220000000800 */
[----:B------:R-:W-:Y:S01]  /*fa20*/  FADD.FTZ R7, R39, R20 ;  /* 0x0000001427077221 */ /* 0x000fe20000010000 */
[----:B------:R-:W-:-:S06]  /*fa30*/  FADD.FTZ R3, R44, R3 ;  /* 0x000000032c037221 */ /* 0x000fcc0000010000 */
[----:B------:R-:W0:Y:S01]  /*fa40*/  MUFU.EX2 R35, R35 ;  /* 0x0000002300237308 */ /* 0x000e220000000800 */
[----:B------:R-:W-:Y:S01]  /*fa50*/  FADD.FTZ R14, R172, R7 ;  /* 0x00000007ac0e7221 */ /* 0x000fe20000010000 */
[----:B-1----:R-:W-:-:S06]  /*fa60*/  FADD.FTZ R20, R28, R3 ;  /* 0x000000031c147221 */ /* 0x002fcc0000010000 */
[----:B------:R-:W1:Y:S01]  /*fa70*/  MUFU.EX2 R47, R47 ;  /* 0x0000002f002f7308 */ /* 0x000e620000000800 */
[----:B------:R-:W-:Y:S01]  /*fa80*/  FADD.FTZ R3, R41, R14 ;  /* 0x0000000e29037221 */ /* 0x000fe20000010000 */
[----:B------:R-:W-:-:S06]  /*fa90*/  FADD.FTZ R15, R29, R20 ;  /* 0x000000141d0f7221 */ /* 0x000fcc0000010000 */
[----:B------:R-:W-:Y:S01]  /*faa0*/  MUFU.EX2 R181, R181 ;  /* 0x000000b500b57308 */ /* 0x000fe20000000800 */
[----:B------:R-:W-:Y:S01]  /*fab0*/  FADD.FTZ R14, R174, R3 ;  /* 0x00000003ae0e7221 */ /* 0x000fe20000010000 */
[----:B0-----:R-:W-:Y:S01]  /*fac0*/  FADD.FTZ R20, R30, R15 ;  /* 0x0000000f1e147221 */ /* 0x001fe20000010000 */
[----:B------:R-:W-:-:S05]  /*fad0*/  FFMA.FTZ R7, R53, R38, -R0 ;  /* 0x0000002635077223 */ /* 0x000fca0000010800 */
[----:B------:R-:W-:Y:S01]  /*fae0*/  MUFU.EX2 R183, R183 ;  /* 0x000000b700b77308 */ /* 0x000fe20000000800 */
[----:B------:R-:W-:Y:S01]  /*faf0*/  FADD.FTZ R3, R43, R14 ;  /* 0x0000000e2b037221 */ /* 0x000fe20000010000 */
[----:B------:R-:W-:Y:S01]  /*fb00*/  FADD.FTZ R15, R31, R20 ;  /* 0x000000141f0f7221 */ /* 0x000fe20000010000 */
[----:B------:R-:W-:Y:S01]  /*fb10*/  F2FP.F16.F32.PACK_AB R173, R29, R28 ;  /* 0x0000001c1dad723e */ /* 0x000fe200000000ff */
[----:B------:R-:W4:Y:S04]  /*fb20*/  LDL R32, [R1+0x268] ;  /* 0x0002680001207983 */ /* 0x000f280000100800 */
[----:B------:R-:W0:Y:S01]  /*fb30*/  MUFU.EX2 R46, R49 ;  /* 0x00000031002e7308 */ /* 0x000e220000000800 */
[----:B------:R-:W-:Y:S01]  /*fb40*/  FADD.FTZ R14, R176, R3 ;  /* 0x00000003b00e7221 */ /* 0x000fe20000010000 */
[----:B------:R-:W-:Y:S01]  /*fb50*/  FADD.FTZ R20, R34, R15 ;  /* 0x0000000f22147221 */ /* 0x000fe20000010000 */
[----:B------:R-:W-:Y:S01]  /*fb60*/  FFMA.FTZ R3, R37, R38, -R0 ;  /* 0x0000002625037223 */ /* 0x000fe20000010800 */
[----:B------:R-:W-:Y:S01]  /*fb70*/  F2FP.F16.F32.PACK_AB R168, R27, R168 ;  /* 0x000000a81ba8723e */ /* 0x000fe200000000ff */
[----:B------:R-:W-:Y:S01]  /*fb80*/  FADD.FTZ R15, R55, R14 ;  /* 0x0000000e370f7221 */ /* 0x000fe20000010000 */
[----:B------:R-:W-:Y:S01]  /*fb90*/  FADD.FTZ R20, R35, R20 ;  /* 0x0000001423147221 */ /* 0x000fe20000010000 */
[----:B------:R-:W-:Y:S01]  /*fba0*/  F2FP.F16.F32.PACK_AB R170, R39, R170 ;  /* 0x000000aa27aa723e */ /* 0x000fe200000000ff */
[----:B------:R-:W0:Y:S01]  /*fbb0*/  MUFU.EX2 R7, R7 ;  /* 0x0000000700077308 */ /* 0x000e220000000800 */
[----:B------:R-:W-:Y:S01]  /*fbc0*/  FADD.FTZ R0, R178, R15 ;  /* 0x0000000fb2007221 */ /* 0x000fe20000010000 */
[----:B-1----:R-:W-:Y:S01]  /*fbd0*/  FADD.FTZ R15, R47, R20 ;  /* 0x000000142f0f7221 */ /* 0x002fe20000010000 */
[----:B------:R-:W-:Y:S01]  /*fbe0*/  F2FP.F16.F32.PACK_AB R172, R41, R172 ;  /* 0x000000ac29ac723e */ /* 0x000fe200000000ff */
[----:B------:R-:W4:Y:S01]  /*fbf0*/  LDL R27, [R1+0x254] ;  /* 0x00025400011b7983 */ /* 0x000f220000100800 */
[----:B------:R-:W-:-:S03]  /*fc00*/  FADD.FTZ R21, R57, R0 ;  /* 0x0000000039157221 */ /* 0x000fc60000010000 */
[----:B------:R-:W1:Y:S01]  /*fc10*/  MUFU.EX2 R3, R3 ;  /* 0x0000000300037308 */ /* 0x000e620000000800 */
[----:B0-----:R-:W-:Y:S01]  /*fc20*/  FADD.FTZ R0, R46, R15 ;  /* 0x0000000f2e007221 */ /* 0x001fe20000010000 */
[----:B------:R-:W-:Y:S01]  /*fc30*/  FADD.FTZ R14, R42, R21 ;  /* 0x000000152a0e7221 */ /* 0x000fe20000010000 */
[----:B------:R-:W-:Y:S01]  /*fc40*/  F2FP.F16.F32.PACK_AB R174, R43, R174 ;  /* 0x000000ae2bae723e */ /* 0x000fe200000000ff */
[----:B------:R-:W4:Y:S01]  /*fc50*/  LDL R28, [R1+0x258] ;  /* 0x00025800011c7983 */ /* 0x000f220000100800 */
[----:B------:R-:W-:Y:S01]  /*fc60*/  FADD.FTZ R0, R181, R0 ;  /* 0x00000000b5007221 */ /* 0x000fe20000010000 */
        /* <DEDUP_REMOVED lines=11> */
[----:B-1----:R-:W-:Y:S01]  /*fd20*/  FADD.FTZ R25, R3, R0 ;  /* 0x0000000003197221 */ /* 0x002fe20000010000 */
[----:B------:R-:W-:-:S02]  /*fd30*/  F2FP.F16.F32.PACK_AB R182, R61, R40 ;  /* 0x000000283db6723e */ /* 0x000fc400000000ff */
[----:B------:R-:W-:Y:S01]  /*fd40*/  F2FP.F16.F32.PACK_AB R171, R44, R171 ;  /* 0x000000ab2cab723e */ /* 0x000fe200000000ff */
[----:B------:R-:W4:Y:S04]  /*fd50*/  LDL R39, [R1+0x284] ;  /* 0x0002840001277983 */ /* 0x000f280000100800 */
[----:B------:R0:W-:Y:S04]  /*fd60*/  STL.64 [R1+0x210], R24 ;  /* 0x0002101801007387 */ /* 0x0001e80000100a00 */
[----:B------:R-:W4:Y:S04]  /*fd70*/  LD.E.64 R20, desc[UR40][R12.64+0x8] ;  /* 0x000008280c147980 */ /* 0x000f28000c101b00 */
[----:B------:R-:W4:Y:S01]  /*fd80*/  LD.E.64 R14, desc[UR40][R12.64] ;  /* 0x000000280c0e7980 */ /* 0x000f22000c101b00 */
[----:B------:R-:W-:-:S02]  /*fd90*/  F2FP.F16.F32.PACK_AB R175, R31, R30 ;  /* 0x0000001e1faf723e */ /* 0x000fc400000000ff */
[----:B------:R-:W-:Y:S01]  /*fda0*/  F2FP.F16.F32.PACK_AB R177, R35, R34 ;  /* 0x0000002223b1723e */ /* 0x000fe200000000ff */
[----:B0-----:R-:W4:Y:S01]  /*fdb0*/  LDL R24, [R1+0x248] ;  /* 0x0002480001187983 */ /* 0x001f220000100800 */
[----:B------:R-:W-:-:S03]  /*fdc0*/  F2FP.F16.F32.PACK_AB R179, R46, R47 ;  /* 0x0000002f2eb3723e */ /* 0x000fc600000000ff */
[----:B------:R-:W4:Y:S04]  /*fdd0*/  LDL R25, [R1+0x24c] ;  /* 0x00024c0001197983 */ /* 0x000f280000100800 */
[----:B------:R-:W4:Y:S04]  /*fde0*/  LDL.64 R12, [R1+0xa8] ;  /* 0x0000a800010c7983 */ /* 0x000f280000100a00 */
        /* <DEDUP_REMOVED lines=19> */
[----:B------:R-:W-:-:S02]  /*ff20*/  F2FP.F16.F32.PACK_AB R181, R7, R181 ;  /* 0x000000b507b5723e */ /* 0x000fc400000000ff */
[----:B------:R-:W-:Y:S01]  /*ff30*/  F2FP.F16.F32.PACK_AB R183, R3, R183 ;  /* 0x000000b703b7723e */ /* 0x000fe200000000ff */
[----:B------:R-:W4:Y:S04]  /*ff40*/  LDL R7, [R1+0x434] ;  /* 0x0004340001077983 */ /* 0x000f280000100800 */
[----:B------:R-:W4:Y:S04]  /*ff50*/  LDL R3, [R1+0x430] ;  /* 0x0004300001037983 */ /* 0x000f280000100800 */
[----:B--2---:R-:W-:Y:S04]  /*ff60*/  STL [R1+0x2b8], R52 ;  /* 0x0002b83401007387 */ /* 0x004fe80000100800 */
[----:B---3--:R-:W-:Y:S04]  /*ff70*/  STL [R1+0x2c0], R54 ;  /* 0x0002c03601007387 */ /* 0x008fe80000100800 */
        /* <DEDUP_REMOVED lines=11> */
[----:B----4-:R-:W-:-:S03]  /*10030*/  MOV R0, R20 ;  /* 0x0000001400007202 */ /* 0x010fc60000000f00 */
[----:B------:R-:W2:Y:S02]  /*10040*/  LDL R20, [R1+0x240] ;  /* 0x0002400001147983 */ /* 0x000ea40000100800 */
[--C-:B------:R-:W-:Y:S02]  /*10050*/  IMAD R15, R15, 0x2, R0.reuse ;  /* 0x000000020f0f7824 */ /* 0x100fe400078e0200 */
[----:B------:R-:W3:Y:S04]  /*10060*/  LDL R21, [R1+0x244] ;  /* 0x0002440001157983 */ /* 0x000ee80000100800 */
[----:B------:R0:W-:Y:S02]  /*10070*/  STSM.16.M88.4 [R0], R168 ;  /* 0x000000a800007844 */ /* 0x0001e40000000200 */
[----:B0-----:R-:W-:-:S02]  /*10080*/  IMAD R0, R14, 0x2, R0 ;  /* 0x000000020e007824 */ /* 0x001fc400078e0200 */
[----:B------:R-:W-:-:S03]  /*10090*/  IMAD R14, R14, 0x2, R15 ;  /* 0x000000020e0e7824 */ /* 0x000fc600078e020f */
[----:B------:R0:W-:Y:S04]  /*100a0*/  STSM.16.M88.4 [R0], R172 ;  /* 0x000000ac00007844 */ /* 0x0001e80000000200 */
[----:B------:R1:W-:Y:S04]  /*100b0*/  STSM.16.M88.4 [R15], R176 ;  /* 0x000000b00f007844 */ /* 0x0003e80000000200 */
[----:B------:R4:W-:Y:S04]  /*100c0*/  STSM.16.M88.4 [R14], R180 ;  /* 0x000000b40e007844 */ /* 0x0009e80000000200 */
[----:B0-----:R-:W5:Y:S04]  /*100d0*/  LDL R0, [R1+0x42c] ;  /* 0x00042c0001007983 */ /* 0x001f680000100800 */
[----:B-1----:R-:W5:Y:S04]  /*100e0*/  LDL R15, [R1+0x43c] ;  /* 0x00043c00010f7983 */ /* 0x002f680000100800 */
[----:B----4-:R-:W4:Y:S01]  /*100f0*/  LDL R14, [R1+0x438] ;  /* 0x00043800010e7983 */ /* 0x010f220000100800 */
[----:B------:R-:W-:Y:S01]  /*10100*/  IMAD R12, R145, 0x1000, R12 ;  /* 0x00001000910c7824 */ /* 0x000fe200078e020c */
[----:B------:R-:W-:-:S04]  /*10110*/  R2UR UR7, R13 ;  /* 0x000000000d0772ca */ /* 0x000fc800000e0000 */
[----:B------:R-:W-:Y:S01]  /*10120*/  R2UR UR6, R12 ;  /* 0x000000000c0672ca */ /* 0x000fe200000e0000 */
        /* <DEDUP_REMOVED lines=107> */
[----:B------:R0:W-:Y:S02]  /*107e0*/  STL [R1+0x428], R144 ;  /* 0x0004289001007387 */ /* 0x0001e40000100800 */
[----:B0-----:R-:W-:-:S06]  /*107f0*/  WARPGROUP.ARRIVE ;  /* 0x00000000000079c5 */ /* 0x001fcc0000000000 */
[----:B------:R-:W-:Y:S01]  /*10800*/  HGMMA.64x256x16.F32 R24, R168, gdesc[UR4].tnspB, RZ, !UPT, gsb0 ;  /* 0x43e00004a8187df0 */ /* 0x000fe2000c0008ff */
[----:B--2---:R0:W-:Y:S04]  /*10810*/  STL [R1+0x240], R20 ;  /* 0x0002401401007387 */ /* 0x0041e80000100800 */
[----:B---3--:R1:W-:Y:S01]  /*10820*/  STL [R1+0x244], R21 ;  /* 0x0002441501007387 */ /* 0x0083e20000100800 */
[----:B0-----:R-:W-:Y:S02]  /*10830*/  VIADD R20, R12, 0x80 ;  /* 0x000000800c147836 */ /* 0x001fe40000000000 */
[----:B-1----:R-:W-:-:S03]  /*10840*/  IMAD.MOV.U32 R21, RZ, RZ, R13 ;  /* 0x000000ffff157224 */ /* 0x002fc600078e000d */
[----:B------:R-:W-:Y:S02]  /*10850*/  R2UR UR10, R20 ;  /* 0x00000000140a72ca */ /* 0x000fe400000e0000 */
[----:B------:R-:W-:Y:S01]  /*10860*/  R2UR UR11, R21 ;  /* 0x00000000150b72ca */ /* 0x000fe200000e0000 */
[----:B-----5:R-:W-:Y:S04]  /*10870*/  STL [R1+0x42c], R0 ;  /* 0x00042c0001007387 */ /* 0x020fe80000100800 */
[----:B------:R-:W-:Y:S04]  /*10880*/  STL [R1+0x430], R3 ;  /* 0x0004300301007387 */ /* 0x000fe80000100800 */
[----:B------:R-:W-:Y:S04]  /*10890*/  STL [R1+0x434], R7 ;  /* 0x0004340701007387 */ /* 0x000fe80000100800 */
[----:B----4-:R0:W-:Y:S04]  /*108a0*/  STL [R1+0x438], R14 ;  /* 0x0004380e01007387 */ /* 0x0101e80000100800 */
[----:B------:R1:W-:Y:S01]  /*108b0*/  STL [R1+0x43c], R15 ;  /* 0x00043c0f01007387 */ /* 0x0003e20000100800 */
[----:B0-----:R-:W-:-:S02]  /*108c0*/  VIADD R14, R12, 0x100 ;  /* 0x000001000c0e7836 */ /* 0x001fc40000000000 */
[----:B-1----:R-:W-:-:S03]  /*108d0*/  IMAD.MOV.U32 R15, RZ, RZ, R13 ;  /* 0x000000ffff0f7224 */ /* 0x002fc600078e000d */
        /* <DEDUP_REMOVED lines=37> */
[----:B------:R-:W-:Y:S02]  /*10b30*/  VIADD R12, R12, 0x180 ;  /* 0x000001800c0c7836 */ /* 0x000fe40000000000 */
        /* <DEDUP_REMOVED lines=114> */
[----:B0-----:R-:W5:Y:S04]  /*11260*/  LDL R24, [R1+0x264] ;  /* 0x0002640001187983 */ /* 0x001f680000100800 */
[----:B------:R-:W5:Y:S04]  /*11270*/  LDL R25, [R1+0x268] ;  /* 0x0002680001197983 */ /* 0x000f680000100800 */
[----:B------:R-:W5:Y:S04]  /*11280*/  LDL R26, [R1+0x26c] ;  /* 0x00026c00011a7983 */ /* 0x000f680000100800 */
[----:B------:R-:W5:Y:S04]  /*11290*/  LDL R27, [R1+0x270] ;  /* 0x00027000011b7983 */ /* 0x000f680000100800 */
[----:B-1----:R-:W5:Y:S04]  /*112a0*/  LDL R28, [R1+0x274] ;  /* 0x00027400011c7983 */ /* 0x002f680000100800 */
        /* <DEDUP_REMOVED lines=119> */
[----:B0-----:R-:W0:Y:S04]  /*11a20*/  FENCE.VIEW.ASYNC.S ;  /* 0x00000000000073c6 */ /* 0x001e280000000000 */
[----:B------:R-:W-:Y:S04]  /*11a30*/  STL [R1+0x240], R0 ;  /* 0x0002400001007387 */ /* 0x000fe80000100800 */
[----:B------:R-:W-:Y:S04]  /*11a40*/  STL [R1+0x244], R3 ;  /* 0x0002440301007387 */ /* 0x000fe80000100800 */
[----:B------:R-:W-:Y:S04]  /*11a50*/  STL [R1+0x248], R7 ;  /* 0x0002480701007387 */ /* 0x000fe80000100800 */
[----:B------:R-:W-:Y:S04]  /*11a60*/  STL [R1+0x24c], R12 ;  /* 0x00024c0c01007387 */ /* 0x000fe80000100800 */
        /* <DEDUP_REMOVED lines=16> */
[----:B------:R2:W-:Y:S04]  /*11b70*/  STL [R1+0x290], R35 ;  /* 0x0002902301007387 */ /* 0x0005e80000100800 */
[----:B---3--:R2:W-:Y:S04]  /*11b80*/  STL [R1+0x294], R36 ;  /* 0x0002942401007387 */ /* 0x0085e80000100800 */
[----:B------:R2:W-:Y:S04]  /*11b90*/  STL [R1+0x298], R37 ;  /* 0x0002982501007387 */ /* 0x0005e80000100800 */
[----:B------:R2:W-:Y:S04]  /*11ba0*/  STL [R1+0x29c], R38 ;  /* 0x00029c2601007387 */ /* 0x0005e80000100800 */
[----:B------:R2:W-:Y:S04]  /*11bb0*/  STL [R1+0x2a0], R39 ;  /* 0x0002a02701007387 */ /* 0x0005e80000100800 */
[----:B----4-:R2:W-:Y:S04]  /*11bc0*/  STL [R1+0x2a4], R40 ;  /* 0x0002a42801007387 */ /* 0x0105e80000100800 */
[----:B------:R2:W-:Y:S04]  /*11bd0*/  STL [R1+0x2a8], R41 ;  /* 0x0002a82901007387 */ /* 0x0005e80000100800 */
        /* <DEDUP_REMOVED lines=101> */
[----:B0-----:R-:W-:-:S03]  /*12230*/  NOP ;  /* 0x0000000000007918 */ /* 0x001fc60000000000 */
[----:B-1----:R-:W3:Y:S04]  /*12240*/  @!P0 LDL.64 R12, [R1+0x68] ;  /* 0x00006800010c8983 */ /* 0x002ee80000100a00 */
[----:B------:R-:W4:Y:S01]  /*12250*/  @!P0 LDL R0, [R1+0x1e8] ;  /* 0x0001e80001008983 */ /* 0x000f220000100800 */
[----:B------:R-:W-:Y:S06]  /*12260*/  BAR.ARV 0xe, 0x100 ;  /* 0x0384000000007b1d */ /* 0x000fec0000002000 */
[----:B---3--:R-:W-:-:S05]  /*12270*/  @!P0 MOV R13, R12 ;  /* 0x0000000c000d8202 */ /* 0x008fca0000000f00 */
[----:B----4-:R-:W-:-:S05]  /*12280*/  @!P0 IMAD R0, R0, 0x8, R13 ;  /* 0x0000000800008824 */ /* 0x010fca00078e020d */
[----:B------:R-:W-:-:S04]  /*12290*/  @!P0 PRMT R0, RZ, 0x654, R0 ;  /* 0x00000654ff008816 */ /* 0x000fc80000000000 */
[----:B------:R0:W-:Y:S02]  /*122a0*/  @!P0 SYNCS.ARRIVE.TRANS64.RED.A1T0 RZ, [R0+URZ], RZ ;  /* 0x000000ff00ff89a7 */ /* 0x0001e4000810043f */
[----:B0-----:R-:W3:Y:S01]  /*122b0*/  LDL R0, [R1+0x70] ;  /* 0x0000700001007983 */ /* 0x001ee20000100800 */
[----:B------:R-:W-:Y:S01]  /*122c0*/  ISETP.NE.AND P1, PT, R4, 0x1, PT ;  /* 0x000000010400780c */ /* 0x000fe20003f25270 */
[----:B------:R-:W-:Y:S01]  /*122d0*/  UIADD3 UR50, UR50, -0x2, URZ ;  /* 0xfffffffe32327890 */ /* 0x000fe2000fffe03f */
[----:B---3--:R-:W-:-:S11]  /*122e0*/  IMAD.SHL.U32 R4, R0, 0x40, RZ ;  /* 0x0000004000047824 */ /* 0x008fd600078e00ff */
[----:B------:R-:W-:-:S04]  /*122f0*/  @P1 IMAD.HI.U32 R5, R4, R5, RZ ;  /* 0x0000000504051227 */ /* 0x000fc800078e00ff */
[----:B------:R-:W-:Y:S01]  /*12300*/  IMAD.MOV.U32 R0, RZ, RZ, R4 ;  /* 0x000000ffff007224 */ /* 0x000fe200078e0004 */
[----:B------:R-:W-:Y:S02]  /*12310*/  @P1 SHF.R.U32.HI R0, RZ, R6, R5 ;  /* 0x00000006ff001219 */ /* 0x000fe40000011605 */
[----:B------:R-:W-:-:S03]  /*12320*/  ISETP.GE.AND P1, PT, R9, 0x1, PT ;  /* 0x000000010900780c */ /* 0x000fc60003f26270 */
[----:B------:R-:W-:Y:S02]  /*12330*/  VIADD R3, R0, UR51 ;  /* 0x0000003300037c36 */ /* 0x000fe40008000000 */
[----:B------:R-:W-:Y:S02]  /*12340*/  IMAD.U32 R0, RZ, RZ, UR50 ;  /* 0x00000032ff007e24 */ /* 0x000fe4000f8e00ff */
[----:B------:R-:W-:-:S06]  /*12350*/  IMAD.IADD R8, R3, 0x1, R8 ;  /* 0x0000000103087824 */ /* 0x000fcc00078e0208 */
[----:B--2---:R-:W-:Y:S05]  /*12360*/  @!P1 BRA `(.L_x_3248) ;  /* 0x0000000000409947 */ /* 0x004fea0003800000 */
[C---:B------:R-:W-:Y:S01]  /*12370*/  ISETP.GT.AND P1, PT, R3.reuse, RZ, PT ;  /* 0x000000ff0300720c */ /* 0x040fe20003f24270 */
[----:B------:R-:W-:Y:S01]  /*12380*/  BSSY B0, `(.L_x_3249) ;  /* 0x000000c000007945 */ /* 0x000fe20003800000 */
[----:B------:R-:W-:-:S11]  /*12390*/  VIADD R5, R3, 0xffffffff ;  /* 0xffffffff03057836 */ /* 0x000fd60000000000 */
[----:B------:R-:W-:Y:S05]  /*123a0*/  @P1 BRA `(.L_x_3250) ;  /* 0x0000000000181947 */ /* 0x000fea0003800000 */
[----:B------:R-:W-:Y:S01]  /*123b0*/  ISETP.NE.AND P1, PT, R9, 0x1, PT ;  /* 0x000000010900780c */ /* 0x000fe20003f25270 */
[----:B------:R-:W-:-:S12]  /*123c0*/  IMAD.MOV R3, RZ, RZ, -R3 ;  /* 0x000000ffff037224 */ /* 0x000fd800078e0a03 */
[----:B------:R-:W-:-:S05]  /*123d0*/  @P1 IMAD.HI.U32 R10, R3, R10, RZ ;  /* 0x0000000a030a1227 */ /* 0x000fca00078e00ff */
[----:B------:R-:W-:-:S04]  /*123e0*/  @P1 SHF.R.U32.HI R3, RZ, R11, R10 ;  /* 0x0000000bff031219 */ /* 0x000fc8000001160a */
[----:B------:R-:W-:Y:S01]  /*123f0*/  LOP3.LUT R5, RZ, R3, RZ, 0x33, !PT ;  /* 0x00000003ff057212 */ /* 0x000fe200078e33ff */
[----:B------:R-:W-:Y:S06]  /*12400*/  BRA `(.L_x_3251) ;  /* 0x00000000000c7947 */ /* 0x000fec0003800000 */
.L_x_3250:
[----:B------:R-:W-:-:S13]  /*12410*/  ISETP.NE.AND P1, PT, R9, 0x1, PT ;  /* 0x000000010900780c */ /* 0x000fda0003f25270 */
[----:B------:R-:W-:-:S05]  /*12420*/  @P1 IMAD.HI.U32 R10, R5, R10, RZ ;  /* 0x0000000a050a1227 */ /* 0x000fca00078e00ff */
[----:B------:R-:W-:-:S07]  /*12430*/  @P1 SHF.R.U32.HI R5, RZ, R11, R10 ;  /* 0x0000000bff051219 */ /* 0x000fce000001160a */
.L_x_3251:
[----:B------:R-:W-:Y:S05]  /*12440*/  BSYNC B0 ;  /* 0x0000000000007941 */ /* 0x000fea0003800000 */
.L_x_3249:
[----:B------:R-:W-:-:S05]  /*12450*/  IMAD R5, R5, R9, R9 ;  /* 0x0000000905057224 */ /* 0x000fca00078e0209 */
[----:B------:R-:W-:-:S07]  /*12460*/  VIMNMX R8, R8, R5, PT ;  /* 0x0000000508087248 */ /* 0x000fce0003fe0100 */
.L_x_3248:
[----:B------:R-:W-:Y:S01]  /*12470*/  SHF.R.S32.HI R3, RZ, 0x1f, R8 ;  /* 0x0000001fff037819 */ /* 0x000fe20000011408 */
[----:B------:R-:W-:Y:S03]  /*12480*/  BSSY B2, `(.L_x_3252) ;  /* 0x0000016000027945 */ /* 0x000fe60003800000 */
[----:B------:R-:W-:-:S04]  /*12490*/  LEA.HI R3, R3, R8, RZ, 0x6 ;  /* 0x0000000803037211 */ /* 0x000fc800078f30ff */
[----:B------:R-:W-:-:S04]  /*124a0*/  SHF.R.S32.HI R3, RZ, 0x6, R3 ;  /* 0x00000006ff037819 */ /* 0x000fc80000011403 */
[----:B------:R-:W-:-:S04]  /*124b0*/  VIMNMX R3, R3, UR46, !PT ;  /* 0x0000002e03037c48 */ /* 0x000fc8000ffe0100 */
[----:B------:R-:W-:-:S13]  /*124c0*/  ISETP.GE.AND P1, PT, R0, R3, PT ;  /* 0x000000030000720c */ /* 0x000fda0003f26270 */
[----:B------:R-:W-:Y:S05]  /*124d0*/  @!P1 BRA `(.L_x_3253) ;  /* 0x0000000000409947 */ /* 0x000fea0003800000 */
[----:B------:R-:W-:Y:S01]  /*124e0*/  BSSY B1, `(.L_x_3254) ;  /* 0x000000d000017945 */ /* 0x000fe20003800000 */
.L_x_3256:
[C---:B------:R-:W-:Y:S01]  /*124f0*/  IADD3 R8, P1, R2.reuse, 0x70, RZ ;  /* 0x0000007002087810 */ /* 0x040fe20007f3e0ff */
[----:B------:R-:W-:Y:S01]  /*12500*/  BSSY B0, `(.L_x_3255) ;  /* 0x0000007000007945 */ /* 0x000fe20003800000 */
[C---:B------:R-:W-:Y:S01]  /*12510*/  IADD3 R28, P2, R2.reuse, 0xec, RZ ;  /* 0x000000ec021c7810 */ /* 0x040fe20007f5e0ff */
[----:B------:R-:W-:Y:S01]  /*12520*/  VIADD R12, R2, 0x148 ;  /* 0x00000148020c7836 */ /* 0x000fe20000000000 */
[----:B------:R-:W-:Y:S01]  /*12530*/  MOV R13, 0x12570 ;  /* 0x00012570000d7802 */ /* 0x000fe20000000f00 */
[--C-:B------:R-:W-:Y:S02]  /*12540*/  IMAD.X R7, RZ, RZ, R16.reuse, P1 ;  /* 0x000000ffff077224 */ /* 0x100fe400008e0610 */
[----:B------:R-:W-:-:S08]  /*12550*/  IMAD.X R29, RZ, RZ, R16, P2 ;  /* 0x000000ffff1d7224 */ /* 0x000fd000010e0610 */
[----:B------:R-:W-:Y:S05]  /*12560*/  CALL.REL.NOINC `($_ZN7cutlass13device_kernelIN5flash11enable_sm90INS1_16FlashAttnFwdSm90INS1_25CollectiveMainloopFwdSm90ILi2EN4cute5tupleIJNS5_1CILi1EEES8_S8_EEENS6_IJNS7_ILi64EEESA_SA_EEELi512ENS_6half_tEfNS_4arch4Sm90ELb0ELb1ELb1ELb1ELb0ELb0ELb1ELb0ELb0ELb1ELb1ELb0EEENS1_21CollectiveEpilogueFwdINS6_IJSA_NS7_ILi512EEESA_EEES9_SC_SE_Li256ELb1ELb1ELb1ELb0EEENS1_36VarlenDynamicPersistentTileSchedulerILi64ELi64ELi256ELi128ELb1ELb1ELb1ELb1ELb0ELb1EEEEEEEEEvNT_6ParamsE$_ZZN5flash25CollectiveMainloopFwdSm90ILi2EN4cute5tupleIJNS1_1CILi1EEES4_S4_EEENS2_IJNS3_ILi64EEES6_S6_EEELi512EN7cutlass6half_tEfNS8_4arch4Sm90ELb0ELb1ELb1ELb1ELb0ELb0ELb1ELb0ELb0ELb1ELb1ELb0EE3mmaINS_16FlashAttnFwdSm90ISC_NS_21CollectiveEpilogueFwdINS2_IJS6_NS3_ILi512EEES6_EEES5_S9_SB_Li256ELb1ELb1ELb1ELb0EEENS_36VarlenDynamicPersistentTileSchedulerILi64ELi64ELi256ELi128ELb1ELb1ELb1ELb1ELb0ELb1EEEE13SharedStorageENS1_6TensorINS1_11ArrayEngineIfLm128EEENS1_6LayoutINS2_IJNS2_IJNS3_ILi2EEESR_NS3_ILi32EEEEEES4_S4_EEENS2_IJNS2_IJS4_SR_NS3_ILi4EEEEEENS3_ILi0EEESX_EEEEEEENS_7SoftmaxILi2ELi0EEEEEbRKNSC_6ParamsENS8_25PipelineTmaAsyncNoClusterILi2ENS8_16PipelineTmaAsyncILi2EEEEES19_RNS8_13PipelineStateILj2EEERT0_RT1_iRiRKNS_16SeqlenInfoQKNewKILb1ELb0EEENS2_IJiiiiEEERT_ENKUliT_T0_T1_E_clIZSD_ISM_S10_S12_EbS15_S19_S19_S1C_S1E_S1G_iS1H_S1L_S1M_S1O_EUlRS1P_iE1_NS3_ILb0EEENS3_ILb1EEEEEDaiS1P_S1Q_S1R_) ;  /* 0x0000025800207944 */ /* 0x000fea0003c00000 */
[----:B------:R-:W-:Y:S05]  /*12570*/  BSYNC B0 ;  /* 0x0000000000007941 */ /* 0x000fea0003800000 */
.L_x_3255:
[C---:B------:R-:W-:Y:S01]  /*12580*/  ISETP.GT.AND P1, PT, R0.reuse, R3, PT ;  /* 0x000000030000720c */ /* 0x040fe20003f24270 */
[----:B------:R-:W-:-:S12]  /*12590*/  VIADD R0, R0, 0xffffffff ;  /* 0xffffffff00007836 */ /* 0x000fd80000000000 */
[----:B------:R-:W-:Y:S05]  /*125a0*/  @P1 BRA `(.L_x_3256) ;  /* 0xfffffffc00d01947 */ /* 0x000fea000383ffff */
[----:B------:R-:W-:Y:S05]  /*125b0*/  BSYNC B1 ;  /* 0x0000000000017941 */ /* 0x000fea0003800000 */
.L_x_3254:
[----:B------:R-:W2:Y:S02]  /*125c0*/  LDL R4, [R1+0x70] ;  /* 0x0000700001047983 */ /* 0x000ea40000100800 */
[----:B--2---:R-:W-:-:S07]  /*125d0*/  IMAD.SHL.U32 R4, R4, 0x40, RZ ;  /* 0x0000004004047824 */ /* 0x004fce00078e00ff */
.L_x_3253:
[----:B------:R-:W-:Y:S05]  /*125e0*/  BSYNC B2 ;  /* 0x0000000000027941 */ /* 0x000fea0003800000 */
.L_x_3252:
[----:B------:R-:W0:Y:S01]  /*125f0*/  LDC R3, c[0x0][0x448] ;  /* 0x00011200ff037b82 */ /* 0x000e220000000800 */
[----:B------:R-:W-:Y:S01]  /*12600*/  VIADD R4, R4, 0x3f ;  /* 0x0000003f04047836 */ /* 0x000fe20000000000 */
[----:B------:R-:W-:-:S06]  /*12610*/  ULDC UR4, c[0x0][0xad4] ;  /* 0x0002b50000047ab9 */ /* 0x000fcc0000000800 */
[----:B------:R-:W1:Y:S01]  /*12620*/  LDC R7, c[0x0][0xadc] ;  /* 0x0002b700ff077b82 */ /* 0x000e620000000800 */
[----:B0-----:R-:W-:-:S13]  /*12630*/  ISETP.NE.AND P1, PT, R3, 0x1, PT ;  /* 0x000000010300780c */ /* 0x001fda0003f25270 */
[----:B------:R-:W0:Y:S08]  /*12640*/  @P1 LDC R3, c[0x0][0x44c] ;  /* 0x00011300ff031b82 */ /* 0x000e300000000800 */
[----:B------:R-:W2:Y:S01]  /*12650*/  @P1 LDC R6, c[0x0][0x450] ;  /* 0x00011400ff061b82 */ /* 0x000ea20000000800 */
[----:B0-----:R-:W-:-:S05]  /*12660*/  @P1 IMAD.HI.U32 R3, R4, R3, RZ ;  /* 0x0000000304031227 */ /* 0x001fca00078e00ff */
[----:B--2---:R-:W-:Y:S02]  /*12670*/  @P1 SHF.R.U32.HI R4, RZ, R6, R3 ;  /* 0x00000006ff041219 */ /* 0x004fe40000011603 */
[----:B-1----:R-:W-:-:S03]  /*12680*/  ISETP.GE.AND P1, PT, R7, 0x1, PT ;  /* 0x000000010700780c */ /* 0x002fc60003f26270 */
[----:B------:R-:W-:-:S04]  /*12690*/  VIADD R4, R4, UR45 ;  /* 0x0000002d04047c36 */ /* 0x000fc80008000000 */
        /* <DEDUP_REMOVED lines=12> */
.L_x_3259:
[----:B------:R-:W-:-:S13]  /*12760*/  ISETP.NE.AND P1, PT, R7, 0x1, PT ;  /* 0x000000010700780c */ /* 0x000fda0003f25270 */
[----:B------:R-:W0:Y:S02]  /*12770*/  @P1 LDC.64 R8, c[0x0][0xae0] ;  /* 0x0002b800ff081b82 */ /* 0x000e240000000a00 */
[----:B0-----:R-:W-:-:S05]  /*12780*/  @P1 IMAD.HI.U32 R6, R4, R8, RZ ;  /* 0x0000000804061227 */ /* 0x001fca00078e00ff */
[----:B------:R-:W-:-:S07]  /*12790*/  @P1 SHF.R.U32.HI R4, RZ, R9, R6 ;  /* 0x00000009ff041219 */ /* 0x000fce0000011606 */
.L_x_3260:
[----:B------:R-:W-:Y:S05]  /*127a0*/  BSYNC B0 ;  /* 0x0000000000007941 */ /* 0x000fea0003800000 */
.L_x_3258:
[----:B------:R-:W-:-:S05]  /*127b0*/  IMAD R4, R4, R7, RZ ;  /* 0x0000000704047224 */ /* 0x000fca00078e02ff */
[----:B------:R-:W-:-:S07]  /*127c0*/  VIMNMX R3, R3, R4, !PT ;  /* 0x0000000403037248 */ /* 0x000fce0007fe0100 */
.L_x_3257:
[----:B------:R-:W-:-:S05]  /*127d0*/  VIADD R3, R3, 0x3f ;  /* 0x0000003f03037836 */ /* 0x000fca0000000000 */
[----:B------:R-:W-:-:S04]  /*127e0*/  SHF.R.S32.HI R4, RZ, 0x1f, R3 ;  /* 0x0000001fff047819 */ /* 0x000fc80000011403 */
[----:B------:R-:W-:-:S04]  /*127f0*/  LEA.HI R4, R4, R3, RZ, 0x6 ;  /* 0x0000000304047211 */ /* 0x000fc800078f30ff */
[----:B------:R-:W-:-:S04]  /*12800*/  SHF.R.S32.HI R3, RZ, 0x6, R4 ;  /* 0x00000006ff037819 */ /* 0x000fc80000011404 */
[----:B------:R-:W-:-:S04]  /*12810*/  VIMNMX R3, R3, UR46, !PT ;  /* 0x0000002e03037c48 */ /* 0x000fc8000ffe0100 */
[----:B------:R-:W-:-:S13]  /*12820*/  ISETP.GE.AND P1, PT, R0, R3, PT ;  /* 0x000000030000720c */ /* 0x000fda0003f26270 */
[----:B------:R-:W-:Y:S05]  /*12830*/  @!P1 BRA `(.L_x_3261) ;  /* 0x0000009800049947 */ /* 0x000fea0003800000 */
.L_x_3280:
[----:B0-----:R-:W2:Y:S04]  /*12840*/  LD.E R4, desc[UR40][R152.64+0x1e8] ;  /* 0x0001e82898047980 */ /* 0x001ea8000c101900 */
[----:B------:R-:W3:Y:S04]  /*12850*/  LD.E R5, desc[UR40][R152.64+0x1f0] ;  /* 0x0001f02898057980 */ /* 0x000ee8000c101900 */
[----:B------:R-:W4:Y:S01]  /*12860*/  LD.E R7, desc[UR40][R152.64+0x1c] ;  /* 0x00001c2898077980 */ /* 0x000f22000c101900 */
[----:B--2---:R-:W-:-:S05]  /*12870*/  VIADD R9, R4, 0x1 ;  /* 0x0000000104097836 */ /* 0x004fca0000000000 */
[----:B------:R-:W-:-:S13]  /*12880*/  ISETP.NE.AND P2, PT, R9, 0x2, PT ;  /* 0x000000020900780c */ /* 0x000fda0003f45270 */
[----:B------:R0:W5:Y:S04]  /*12890*/  @P2 LD.E R11, desc[UR40][R152.64+0x1ec] ;  /* 0x0001ec28980b2980 */ /* 0x000168000c101900 */
[----:B-1----:R-:W2:Y:S01]  /*128a0*/  @!P2 LD.E R6, desc[UR40][R152.64+0x1ec] ;  /* 0x0001ec289806a980 */ /* 0x002ea2000c101900 */
        /* <DEDUP_REMOVED lines=11> */
[----:B------:R-:W-:Y:S02]  /*12960*/  IMAD.MOV.U32 R6, RZ, RZ, R0 ;  /* 0x000000ffff067224 */ /* 0x000fe400078e0000 */
[----:B------:R-:W-:-:S03]  /*12970*/  VIADD R0, R0, 0xffffffff ;  /* 0xffffffff00007836 */ /* 0x000fc60000000000 */
[----:B------:R-:W-:Y:S01]  /*12980*/  ISETP.GT.AND P1, PT, R6, R3, PT ;  /* 0x000000030600720c */ /* 0x000fe20003f24270 */
[----:B------:R-:W-:-:S12]  /*12990*/  @!P3 BRA `(.L_x_3263) ;  /* 0x000000000004b947 */ /* 0x000fd80003800000 */
[----:B------:R-:W-:Y:S01]  /*129a0*/  BPT.TRAP 0x1 ;  /* 0x000000040000795c */ /* 0x000fe20000300000 */
.L_x_3263:
[----:B------:R-:W-:Y:S05]  /*129b0*/  BSYNC B0 ;  /* 0x0000000000007941 */ /* 0x000fea0003800000 */
.L_x_3262:
        /* <DEDUP_REMOVED lines=13> */
.L_x_3265:
[----:B------:R-:W-:Y:S05]  /*12a90*/  BSYNC B0 ;  /* 0x0000000000007941 */ /* 0x000fea0003800000 */
.L_x_3264:
        /* <DEDUP_REMOVED lines=8> */
.L_x_3267:
[----:B------:R-:W-:Y:S05]  /*12b20*/  BSYNC B0 ;  /* 0x0000000000007941 */ /* 0x000fea0003800000 */
.L_x_3266:
[----:B0----5:R-:W2:Y:S04]  /*12b30*/  LD.E R5, desc[UR40][R152.64+0x1e8] ;  /* 0x0001e82898057980 */ /* 0x021ea8000c101900 */
[----:B------:R-:W2:Y:S01]  /*12b40*/  LD.E.64 R6, desc[UR40][R152.64+0xa0] ;  /* 0x0000a02898067980 */ /* 0x000ea2000c101b00 */
[----:B------:R-:W-:Y:S05]  /*12b50*/  WARPSYNC.ALL ;  /* 0x0000000000007948 */ /* 0x000fea0003800000 */
[----:B------:R-:W3:Y:S04]  /*12b60*/  LD.E.64 R14, desc[UR40][R152.64+0x98] ;  /* 0x00009828980e7980 */ /* 0x000ee8000c101b00 */
[----:B------:R-:W4:Y:S04]  /*12b70*/  LD.E.64 R12, desc[UR40][R152.64+0x98] ;  /* 0x00009828980c7980 */ /* 0x000f28000c101b00 */
[----:B------:R-:W4:Y:S04]  /*12b80*/  LD.E.64 R10, desc[UR40][R152.64+0x98] ;  /* 0x00009828980a7980 */ /* 0x000f28000c101b00 */
[----:B------:R-:W4:Y:S01]  /*12b90*/  LD.E.64 R8, desc[UR40][R152.64+0x98] ;  /* 0x0000982898087980 */ /* 0x000f22000c101b00 */
[----:B--2---:R-:W-:Y:S01]  /*12ba0*/  IMAD R6, R5, 0x200, R6 ;  /* 0x0000020005067824 */ /* 0x004fe200078e0206 */
[----:B------:R-:W-:-:S02]  /*12bb0*/  R2UR UR7, R7 ;  /* 0x00000000070772ca */ /* 0x000fc400000e0000 */
[----:B------:R-:W2:Y:S02]  /*12bc0*/  LD.E R56, desc[UR40][R152.64+0x54] ;  /* 0x0000542898387980 */ /* 0x000ea4000c101900 */
[----:B------:R-:W-:Y:S02]  /*12bd0*/  R2UR UR6, R6 ;  /* 0x00000000060672ca */ /* 0x000fe400000e0000 */
[----:B------:R0:W-:Y:S01]  /*12be0*/  ST.E desc[UR40][R152.64+0x80], RZ ;  /* 0x000080ff98007985 */ /* 0x0001e2000c101928 */
[----:B------:R-:W-:Y:S01]  /*12bf0*/  WARPGROUP.ARRIVE ;  /* 0x00000000000079c5 */ /* 0x000fe20000000000 */
[----:B------:R-:W-:Y:S01]  /*12c00*/  IMAD.MOV.U32 R5, RZ, RZ, 0x1 ;  /* 0x00000001ff057424 */ /* 0x000fe200078e00ff */
        /* <DEDUP_REMOVED lines=11> */
[----:B------:R0:W5:Y:S04]  /*12cc0*/  LD.E R20, desc[UR40][R152.64+0x1e8] ;  /* 0x0001e82898147980 */ /* 0x000168000c101900 */
[----:B------:R0:W5:Y:S04]  /*12cd0*/  LD.E R21, desc[UR40][R152.64+0x1ec] ;  /* 0x0001ec2898157980 */ /* 0x000168000c101900 */
[----:B------:R0:W-:Y:S01]  /*12ce0*/  ST.E desc[UR40][R152.64+0x80], R5 ;  /* 0x0000800598007985 */ /* 0x0001e2000c101928 */
[----:B------:R-:W-:-:S06]  /*12cf0*/  WARPGROUP.ARRIVE ;  /* 0x00000000000079c5 */ /* 0x000fcc0000000000 */
        /* <DEDUP_REMOVED lines=8> */
[----:B------:R-:W-:Y:S02]  /*12d80*/  WARPGROUP.DEPBAR.LE gsb0, 0x0 ;  /* 0x00008000000079c5 */ /* 0x000fe40000010000 */
[----:B------:R0:W-:Y:S01]  /*12d90*/  ST.E desc[UR40][R152.64+0x80], R5 ;  /* 0x0000800598007985 */ /* 0x0001e2000c101928 */
[----:B------:R-:W-:-:S09]  /*12da0*/  WARPGROUP.ARRIVE ;  /* 0x00000000000079c5 */ /* 0x000fd20000000000 */
        /* <DEDUP_REMOVED lines=8> */
[----:B------:R0:W-:Y:S01]  /*12e30*/  ST.E desc[UR40][R152.64+0x80], R5 ;  /* 0x0000800598007985 */ /* 0x0001e2000c101928 */
[----:B------:R-:W-:-:S09]  /*12e40*/  WARPGROUP.ARRIVE ;  /* 0x00000000000079c5 */ /* 0x000fd20000000000 */
[----:B------:R-:W-:Y:S01]  /*12e50*/  HGMMA.64x64x16.F32 R24, gdesc[UR4], R24, gsb0 ;  /* 0x00e00000041879f0 */ /* 0x000fe20008000818 */
[----:B--2---:R-:W-:-:S04]  /*12e60*/  LOP3.LUT R56, R56, 0x1, RZ, 0xfc, !PT ;  /* 0x0000000138387812 */ /* 0x004fc800078efcff */
[----:B------:R-:W-:Y:S01]  /*12e70*/  ISETP.NE.AND P2, PT, R56, 0x3, PT ;  /* 0x000000033800780c */ /* 0x000fe20003f45270 */
[----:B------:R-:W-:Y:S01]  /*12e80*/  BSSY B0, `(.L_x_3269) ;  /* 0x0000005000007945 */ /* 0x000fe20003800000 */
[----:B------:R-:W-:Y:S02]  /*12e90*/  WARPGROUP.DEPBAR.LE gsb0, 0x0 ;  /* 0x00008000000079c5 */ /* 0x000fe40000010000 */
[----:B------:R0:W-:Y:S09]  /*12ea0*/  ST.E desc[UR40][R152.64+0x80], R5 ;  /* 0x0000800598007985 */ /* 0x0001f2000c101928 */
[----:B------:R-:W-:Y:S05]  /*12eb0*/  @!P2 BRA `(.L_x_3270) ;  /* 0x000000000004a947 */ /* 0x000fea0003800000 */
[----:B------:R-:W-:Y:S01]  /*12ec0*/  BPT.TRAP 0x1 ;  /* 0x000000040000795c */ /* 0x000fe20000300000 */
.L_x_3270:
[----:B------:R-:W-:Y:S05]  /*12ed0*/  BSYNC B0 ;  /* 0x0000000000007941 */ /* 0x000fea0003800000 */
.L_x_3269:
        /* <DEDUP_REMOVED lines=13> */
.L_x_3272:
[----:B------:R-:W-:Y:S05]  /*12fb0*/  BSYNC B0 ;  /* 0x0000000000007941 */ /* 0x000fea0003800000 */
.L_x_3271:
        /* <DEDUP_REMOVED lines=8> */
.L_x_3274:
[----:B------:R-:W-:Y:S05]  /*13040*/  BSYNC B0 ;  /* 0x0000000000007941 */ /* 0x000fea0003800000 */
.L_x_3273:
[----:B------:R-:W2:Y:S04]  /*13050*/  LD.E R13, desc[UR40][R152.64+0x1e8] ;  /* 0x0001e828980d7980 */ /* 0x000ea8000c101900 */
[----:B------:R-:W2:Y:S01]  /*13060*/  LD.E.64 R6, desc[UR40][R152.64+0xb8] ;  /* 0x0000b82898067980 */ /* 0x000ea2000c101b00 */
[----:B------:R-:W-:Y:S05]  /*13070*/  WARPSYNC.ALL ;  /* 0x0000000000007948 */ /* 0x000fea0003800000 */
[----:B------:R-:W3:Y:S04]  /*13080*/  LD.E R12, desc[UR40][R152.64+0x88] ;  /* 0x00008828980c7980 */ /* 0x000ee8000c101900 */
[----:B------:R-:W4:Y:S04]  /*13090*/  LD.E.64 R14, desc[UR40][R152.64+0xb0] ;  /* 0x0000b028980e7980 */ /* 0x000f28000c101b00 */
[----:B------:R-:W4:Y:S04]  /*130a0*/  LD.E.64 R20, desc[UR40][R152.64+0xb0] ;  /* 0x0000b02898147980 */ /* 0x000f28000c101b00 */
[----:B-1---5:R-:W4:Y:S04]  /*130b0*/  LD.E.64 R8, desc[UR40][R152.64+0xb0] ;  /* 0x0000b02898087980 */ /* 0x022f28000c101b00 */
[----:B------:R-:W4:Y:S01]  /*130c0*/  LD.E.64 R10, desc[UR40][R152.64+0xb0] ;  /* 0x0000b028980a7980 */ /* 0x000f22000c101b00 */
[----:B--2---:R-:W-:Y:S01]  /*130d0*/  IMAD R6, R13, 0x1000, R6 ;  /* 0x000010000d067824 */ /* 0x004fe200078e0206 */
[----:B------:R-:W-:-:S04]  /*130e0*/  R2UR UR7, R7 ;  /* 0x00000000070772ca */ /* 0x000fc800000e0000 */
[C---:B------:R-:W-:Y:S01]  /*130f0*/  R2UR UR6, R6.reuse ;  /* 0x00000000060672ca */ /* 0x040fe200000e0000 */
[----:B------:R-:W-:Y:S02]  /*13100*/  VIADD R56, R6, 0x2 ;  /* 0x0000000206387836 */ /* 0x000fe40000000000 */
[----:B------:R-:W-:Y:S01]  /*13110*/  IMAD.MOV.U32 R57, RZ, RZ, R7 ;  /* 0x000000ffff397224 */ /* 0x000fe200078e0007 */
[----:B---3--:R-:W-:Y:S02]  /*13120*/  ISETP.NE.U32.AND P2, PT, R12, RZ, PT ;  /* 0x000000ff0c00720c */ /* 0x008fe40003f45070 */
[----:B------:R-:W2:Y:S01]  /*13130*/  LD.E.64 R12, desc[UR40][R152.64+0xb0] ;  /* 0x0000b028980c7980 */ /* 0x000ea2000c101b00 */
[----:B------:R-:W-:Y:S01]  /*13140*/  WARPGROUP.ARRIVE ;  /* 0x00000000000079c5 */ /* 0x000fe20000000000 */
[----:B----4-:R-:W-:Y:S02]  /*13150*/  R2UR UR4, R14 ;  /* 0x000000000e0472ca */ /* 0x010fe400000e0000 */
[----:B------:R-:W-:Y:S01]  /*13160*/  R2UR UR5, R15 ;  /* 0x000000000f0572ca */ /* 0x000fe200000e0000 */
[----:B------:R-:W-:-:S06]  /*13170*/  VIADD R20, R20, 0x2 ;  /* 0x0000000214147836 */ /* 0x000fcc0000000000 */
[----:B------:R-:W-:-:S06]  /*13180*/  VOTEU.ANY UP0, P2 ;  /* 0x00000000003f7886 */ /* 0x000fcc0001000100 */
[----:B------:R-:W-:Y:S01]  /*13190*/  HGMMA.64x64x16.F32 R24, gdesc[UR4], R24, UP0, gsb0 ;  /* 0x00e00000041879f0 */ /* 0x000fe2000b800818 */
[----:B------:R-:W-:Y:S02]  /*131a0*/  R2UR UR6, R56 ;  /* 0x00000000380672ca */ /* 0x000fe400000e0000 */
[----:B------:R-:W-:Y:S02]  /*131b0*/  R2UR UR7, R57 ;  /* 0x00000000390772ca */ /* 0x000fe400000e0000 */
[----:B------:R-:W-:Y:S02]  /*131c0*/  R2UR UR4, R20 ;  /* 0x00000000140472ca */ /* 0x000fe400000e0000 */
[----:B------:R-:W-:Y:S01]  /*131d0*/  R2UR UR5, R21 ;  /* 0x00000000150572ca */ /* 0x000fe200000e0000 */
[----:B------:R-:W-:Y:S02]  /*131e0*/  WARPGROUP.DEPBAR.LE gsb0, 0x0 ;  /* 0x00008000000079c5 */ /* 0x000fe40000010000 */
[----:B------:R-:W3:Y:S01]  /*131f0*/  LD.E.64 R14, desc[UR40][R152.64+0xb0] ;  /* 0x0000b028980e7980 */ /* 0x000ee2000c101b00 */
[----:B------:R-:W-:-:S02]  /*13200*/  VIADD R8, R8, 0x4 ;  /* 0x0000000408087836 */ /* 0x000fc40000000000 */
[----:B------:R-:W-:Y:S01]  /*13210*/  VIADD R56, R6, 0x4 ;  /* 0x0000000406387836 */ /* 0x000fe20000000000 */
[----:B------:R-:W-:Y:S01]  /*13220*/  ST.E desc[UR40][R152.64+0x88], R5 ;  /* 0x0000880598007985 */ /* 0x000fe2000c101928 */
[----:B------:R-:W-:-:S06]  /*13230*/  WARPGROUP.ARRIVE ;  /* 0x00000000000079c5 */ /* 0x000fcc0000000000 */
[----:B------:R-:W-:Y:S01]  /*13240*/  HGMMA.64x64x16.F32 R24, gdesc[UR4], R24, gsb0 ;  /* 0x00e00000041879f0 */ /* 0x000fe20008000818 */
[----:B------:R-:W-:Y:S01]  /*13250*/  IMAD.MOV.U32 R57, RZ, RZ, R7 ;  /* 0x000000ffff397224 */ /* 0x000fe200078e0007 */
[----:B------:R-:W-:Y:S02]  /*13260*/  R2UR UR6, R56 ;  /* 0x00000000380672ca */ /* 0x000fe400000e0000 */
[----:B------:R-:W-:Y:S02]  /*13270*/  R2UR UR4, R8 ;  /* 0x00000000080472ca */ /* 0x000fe400000e0000 */
[----:B------:R-:W-:Y:S02]  /*13280*/  R2UR UR7, R57 ;  /* 0x00000000390772ca */ /* 0x000fe400000e0000 */
[----:B------:R-:W-:Y:S01]  /*13290*/  R2UR UR5, R9 ;  /* 0x00000000090572ca */ /* 0x000fe200000e0000 */
[----:B------:R-:W-:Y:S02]  /*132a0*/  WARPGROUP.DEPBAR.LE gsb0, 0x0 ;  /* 0x00008000000079c5 */ /* 0x000fe40000010000 */
[----:B------:R-:W4:Y:S01]  /*132b0*/  LD.E.64 R20, desc[UR40][R152.64+0xb0] ;  /* 0x0000b02898147980 */ /* 0x000f22000c101b00 */
        /* <DEDUP_REMOVED lines=12> */
[----:B------:R-:W-:-:S03]  /*13380*/  VIADD R56, R6, 0x200 ;  /* 0x0000020006387836 */ /* 0x000fc60000000000 */
[----:B------:R-:W-:Y:S01]  /*13390*/  ST.E desc[UR40][R152.64+0x88], R5 ;  /* 0x0000880598007985 */ /* 0x000fe2000c101928 */
[----:B------:R-:W-:-:S06]  /*133a0*/  WARPGROUP.ARRIVE ;  /* 0x00000000000079c5 */ /* 0x000fcc0000000000 */
[----:B------:R-:W-:Y:S01]  /*133b0*/  HGMMA.64x64x16.F32 R24, gdesc[UR4], R24, gsb0 ;  /* 0x00e00000041879f0 */ /* 0x000fe20008000818 */
[----:B------:R-:W-:Y:S01]  /*133c0*/  IMAD.MOV.U32 R57, RZ, RZ, R7 ;  /* 0x000000ffff397224 */ /* 0x000fe200078e0007 */
[----:B------:R-:W-:-:S04]  /*133d0*/  R2UR UR6, R56 ;  /* 0x00000000380672ca */ /* 0x000fc800000e0000 */
[----:B------:R-:W-:Y:S01]  /*133e0*/  R2UR UR7, R57 ;  /* 0x00000000390772ca */ /* 0x000fe200000e0000 */
[----:B--2---:R-:W-:Y:S01]  /*133f0*/  VIADD R12, R12, 0x200 ;  /* 0x000002000c0c7836 */ /* 0x004fe20000000000 */
[----:B------:R-:W-:-:S04]  /*13400*/  R2UR UR5, R13 ;  /* 0x000000000d0572ca */ /* 0x000fc800000e0000 */
[----:B------:R-:W-:Y:S01]  /*13410*/  R2UR UR4, R12 ;  /* 0x000000000c0472ca */ /* 0x000fe200000e0000 */
[----:B------:R-:W-:Y:S02]  /*13420*/  WARPGROUP.DEPBAR.LE gsb0, 0x0 ;  /* 0x00008000000079c5 */ /* 0x000fe40000010000 */
[----:B------:R-:W2:Y:S01]  /*13430*/  LD.E.64 R10, desc[UR40][R152.64+0xb0] ;  /* 0x0000b028980a7980 */ /* 0x000ea2000c101b00 */
[----:B------:R-:W-:-:S03]  /*13440*/  VIADD R56, R6, 0x202 ;  /* 0x0000020206387836 */ /* 0x000fc60000000000 */
[----:B------:R-:W-:Y:S01]  /*13450*/  ST.E desc[UR40][R152.64+0x88], R5 ;  /* 0x0000880598007985 */ /* 0x000fe2000c101928 */
[----:B------:R-:W-:-:S06]  /*13460*/  WARPGROUP.ARRIVE ;  /* 0x00000000000079c5 */ /* 0x000fcc0000000000 */
[----:B------:R-:W-:Y:S01]  /*13470*/  HGMMA.64x64x16.F32 R24, gdesc[UR4], R24, gsb0 ;  /* 0x00e00000041879f0 */ /* 0x000fe20008000818 */
[----:B------:R-:W-:Y:S01]  /*13480*/  IMAD.MOV.U32 R57, RZ, RZ, R7 ;  /* 0x000000ffff397224 */ /* 0x000fe200078e0007 */
[----:B------:R-:W-:-:S04]  /*13490*/  R2UR UR6, R56 ;  /* 0x00000000380672ca */ /* 0x000fc800000e0000 */
[----:B------:R-:W-:Y:S01]  /*134a0*/  R2UR UR7, R57 ;  /* 0x00000000390772ca */ /* 0x000fe200000e0000 */
[----:B---3--:R-:W-:Y:S01]  /*134b0*/  VIADD R14, R14, 0x202 ;  /* 0x000002020e0e7836 */ /* 0x008fe20000000000 */
[----:B------:R-:W-:-:S04]  /*134c0*/  R2UR UR5, R15 ;  /* 0x000000000f0572ca */ /* 0x000fc800000e0000 */
[----:B------:R-:W-:Y:S01]  /*134d0*/  R2UR UR4, R14 ;  /* 0x000000000e0472ca */ /* 0x000fe200000e0000 */
[----:B------:R-:W-:Y:S02]  /*134e0*/  WARPGROUP.DEPBAR.LE gsb0, 0x0 ;  /* 0x00008000000079c5 */ /* 0x000fe40000010000 */
[----:B------:R-:W3:Y:S01]  /*134f0*/  LD.E.64 R12, desc[UR40][R152.64+0xb0] ;  /* 0x0000b028980c7980 */ /* 0x000ee2000c101b00 */
[----:B------:R-:W-:-:S03]  /*13500*/  VIADD R56, R6, 0x204 ;  /* 0x0000020406387836 */ /* 0x000fc60000000000 */
[----:B------:R-:W-:Y:S01]  /*13510*/  ST.E desc[UR40][R152.64+0x88], R5 ;  /* 0x0000880598007985 */ /* 0x000fe2000c101928 */
[----:B------:R-:W-:-:S06]  /*13520*/  WARPGROUP.ARRIVE ;  /* 0x00000000000079c5 */ /* 0x000fcc0000000000 */
[----:B------:R-:W-:Y:S01]  /*13530*/  HGMMA.64x64x16.F32 R24, gdesc[UR4], R24, gsb0 ;  /* 0x00e00000041879f0 */ /* 0x000fe20008000818 */
[----:B------:R-:W-:Y:S01]  /*13540*/  IMAD.MOV.U32 R57, RZ, RZ, R7 ;  /* 0x000000ffff397224 */ /* 0x000fe200078e0007 */
[----:B------:R-:W-:-:S04]  /*13550*/  R2UR UR6, R56 ;  /* 0x00000000380672ca */ /* 0x000fc800000e0000 */
[----:B------:R-:W-:Y:S01]  /*13560*/  R2UR UR7, R57 ;  /* 0x00000000390772ca */ /* 0x000fe200000e0000 */
[----:B----4-:R-:W-:Y:S01]  /*13570*/  VIADD R20, R20, 0x204 ;  /* 0x0000020414147836 */ /* 0x010fe20000000000 */
[----:B------:R-:W-:-:S04]  /*13580*/  R2UR UR5, R21 ;  /* 0x00000000150572ca */ /* 0x000fc800000e0000 */
        /* <DEDUP_REMOVED lines=10> */
[----:B------:R-:W-:Y:S01]  /*13630*/  VIADD R8, R8, 0x206 ;  /* 0x0000020608087836 */ /* 0x000fe20000000000 */
        /* <DEDUP_REMOVED lines=95> */
[----:B------:R-:W1:Y:S01]  /*13c30*/  S2R R58, SR_TID.X ;  /* 0x00000000003a7919 */ /* 0x000e620000002100 */
[----:B------:R-:W-:Y:S01]  /*13c40*/  VIADD R14, R14, 0x606 ;  /* 0x000006060e0e7836 */ /* 0x000fe20000000000 */
[----:B------:R-:W-:-:S04]  /*13c50*/  R2UR UR5, R15 ;  /* 0x000000000f0572ca */ /* 0x000fc800000e0000 */
[----:B------:R-:W-:Y:S02]  /*13c60*/  R2UR UR4, R14 ;  /* 0x000000000e0472ca */ /* 0x000fe400000e0000 */
[----:B-1----:R-:W-:Y:S01]  /*13c70*/  SHF.R.U32.HI R58, RZ, 0x7, R58 ;  /* 0x00000007ff3a7819 */ /* 0x002fe2000001163a */
[----:B------:R-:W-:Y:S02]  /*13c80*/  WARPGROUP.DEPBAR.LE gsb0, 0x0 ;  /* 0x00008000000079c5 */ /* 0x000fe40000010000 */
[----:B------:R-:W4:Y:S04]  /*13c90*/  LD.E.64 R12, desc[UR40][R152.64+0xb0] ;  /* 0x0000b028980c7980 */ /* 0x000f28000c101b00 */
[----:B------:R-:W-:Y:S01]  /*13ca0*/  ST.E desc[UR40][R152.64+0x88], R5 ;  /* 0x0000880598007985 */ /* 0x000fe2000c101928 */
[----:B------:R-:W-:-:S03]  /*13cb0*/  WARPGROUP.ARRIVE ;  /* 0x00000000000079c5 */ /* 0x000fc60000000000 */
[----:B------:R1:W0:Y:S03]  /*13cc0*/  SHFL.IDX PT, R14, R58, RZ, 0x1f ;  /* 0x00001fff3a0e7589 */ /* 0x00022600000e0000 */
[----:B------:R-:W-:Y:S01]  /*13cd0*/  HGMMA.64x64x16.F32 R24, gdesc[UR4], R24, gsb0 ;  /* 0x00e00000041879f0 */ /* 0x000fe20008000818 */
[----:B------:R-:W-:Y:S02]  /*13ce0*/  IMAD.MOV.U32 R15, RZ, RZ, R7 ;  /* 0x000000ffff0f7224 */ /* 0x000fe400078e0007 */
[----:B-1----:R-:W-:-:S03]  /*13cf0*/  VIADD R58, R6, 0x800 ;  /* 0x00000800063a7836 */ /* 0x002fc60000000000 */
[----:B------:R-:W-:Y:S01]  /*13d00*/  R2UR UR11, R15 ;  /* 0x000000000f0b72ca */ /* 0x000fe200000e0000 */
[----:B------:R-:W-:Y:S01]  /*13d10*/  UMOV UR4, 0x1 ;  /* 0x0000000100047882 */ /* 0x000fe20000000000 */
[----:B0-----:R-:W-:-:S04]  /*13d20*/  ISETP.GT.AND P2, PT, R14, 0x7f, PT ;  /* 0x0000007f0e00780c */ /* 0x001fc80003f44270 */
[----:B------:R-:W-:-:S04]  /*13d30*/  SEL R59, RZ, 0x2, !P2 ;  /* 0x00000002ff3b7807 */ /* 0x000fc80005000000 */
[----:B--2---:R-:W-:Y:S01]  /*13d40*/  IADD3 R20, R20, 0x800, R59 ;  /* 0x0000080014147810 */ /* 0x004fe20007ffe03b */
[----:B------:R-:W-:Y:S01]  /*13d50*/  IMAD.IADD R14, R59, 0x1, R58 ;  /* 0x000000013b0e7824 */ /* 0x000fe200078e023a */
[----:B------:R-:W-:Y:S02]  /*13d60*/  R2UR UR9, R21 ;  /* 0x00000000150972ca */ /* 0x000fe400000e0000 */
[----:B------:R-:W-:Y:S02]  /*13d70*/  R2UR UR8, R20 ;  /* 0x00000000140872ca */ /* 0x000fe400000e0000 */
[----:B------:R-:W-:Y:S01]  /*13d80*/  R2UR UR10, R14 ;  /* 0x000000000e0a72ca */ /* 0x000fe200000e0000 */
[----:B------:R-:W-:Y:S01]  /*13d90*/  UISETP.NE.U32.AND UP0, UPT, UR4, URZ, UPT ;  /* 0x0000003f0400728c */ /* 0x000fe2000bf05070 */
[----:B------:R-:W-:Y:S02]  /*13da0*/  WARPGROUP.DEPBAR.LE gsb0, 0x0 ;  /* 0x00008000000079c5 */ /* 0x000fe40000010000 */
[----:B------:R-:W2:Y:S01]  /*13db0*/  LD.E.64 R56, desc[UR40][R152.64+0xb0] ;  /* 0x0000b02898387980 */ /* 0x000ea2000c101b00 */
[----:B------:R-:W-:-:S03]  /*13dc0*/  IMAD.MOV.U32 R63, RZ, RZ, 0x4 ;  /* 0x00000004ff3f7424 */ /* 0x000fc600078e00ff */
[----:B------:R-:W-:Y:S01]  /*13dd0*/  ST.E desc[UR40][R152.64+0x88], R5 ;  /* 0x0000880598007985 */ /* 0x000fe2000c101928 */
[----:B------:R-:W-:Y:S01]  /*13de0*/  WARPGROUP.ARRIVE ;  /* 0x00000000000079c5 */ /* 0x000fe20000000000 */
[----:B------:R-:W-:-:S05]  /*13df0*/  SEL R61, R63, 0x2, P2 ;  /* 0x000000023f3d7807 */ /* 0x000fca0001000000 */
[----:B------:R-:W-:Y:S01]  /*13e00*/  HGMMA.64x64x16.F32 R24, gdesc[UR8], R24, UP0, gsb0 ;  /* 0x00e00000081879f0 */ /* 0x000fe2000b800818 */
        /* <DEDUP_REMOVED lines=8> */
[----:B------:R-:W3:Y:S01]  /*13e90*/  LD.E.64 R14, desc[UR40][R152.64+0xb0] ;  /* 0x0000b028980e7980 */ /* 0x000ee2000c101b00 */
[----:B------:R-:W-:-:S03]  /*13ea0*/  SEL R63, R63, 0x6, !P2 ;  /* 0x000000063f3f7807 */ /* 0x000fc60005000000 */
[----:B------:R-:W-:Y:S01]  /*13eb0*/  ST.E desc[UR40][R152.64+0x88], R5 ;  /* 0x0000880598007985 */ /* 0x000fe2000c101928 */
[----:B------:R-:W-:Y:S01]  /*13ec0*/  WARPGROUP.ARRIVE ;  /* 0x00000000000079c5 */ /* 0x000fe20000000000 */
[----:B------:R-:W-:-:S05]  /*13ed0*/  IMAD.IADD R20, R58, 0x1, R63 ;  /* 0x000000013a147824 */ /* 0x000fca00078e023f */
[----:B------:R-:W-:Y:S01]  /*13ee0*/  HGMMA.64x64x16.F32 R24, gdesc[UR4], R24, gsb0 ;  /* 0x00e00000041879f0 */ /* 0x000fe20008000818 */
[----:B------:R-:W-:Y:S01]  /*13ef0*/  IMAD.MOV.U32 R21, RZ, RZ, R7 ;  /* 0x000000ffff157224 */ /* 0x000fe200078e0007 */
[----:B------:R-:W-:-:S04]  /*13f00*/  R2UR UR6, R20 ;  /* 0x00000000140672ca */ /* 0x000fc800000e0000 */
[----:B------:R-:W-:Y:S02]  /*13f10*/  R2UR UR7, R21 ;  /* 0x00000000150772ca */ /* 0x000fe400000e0000 */
[----:B----4-:R-:W-:Y:S02]  /*13f20*/  IADD3 R10, R63, 0x800, R10 ;  /* 0x000008003f0a7810 */ /* 0x010fe40007ffe00a */
[----:B------:R-:W-:Y:S02]  /*13f30*/  R2UR UR5, R11 ;  /* 0x000000000b0572ca */ /* 0x000fe400000e0000 */
[----:B------:R-:W-:Y:S01]  /*13f40*/  R2UR UR4, R10 ;  /* 0x000000000a0472ca */ /* 0x000fe200000e0000 */
[----:B------:R-:W-:Y:S02]  /*13f50*/  WARPGROUP.DEPBAR.LE gsb0, 0x0 ;  /* 0x00008000000079c5 */ /* 0x000fe40000010000 */
[----:B------:R-:W4:Y:S01]  /*13f60*/  LD.E.64 R8, desc[UR40][R152.64+0xb0] ;  /* 0x0000b02898087980 */ /* 0x000f22000c101b00 */
[----:B------:R-:W-:-:S02]  /*13f70*/  IMAD.MOV.U32 R10, RZ, RZ, 0x28 ;  /* 0x00000028ff0a7424 */ /* 0x000fc400078e00ff */
[----:B------:R-:W-:Y:S01]  /*13f80*/  IMAD.MOV.U32 R11, RZ, RZ, 0xa00 ;  /* 0x00000a00ff0b7424 */ /* 0x000fe200078e00ff */
[----:B------:R-:W-:Y:S01]  /*13f90*/  ST.E desc[UR40][R152.64+0x88], R5 ;  /* 0x0000880598007985 */ /* 0x000fe2000c101928 */
[----:B------:R-:W-:Y:S01]  /*13fa0*/  WARPGROUP.ARRIVE ;  /* 0x00000000000079c5 */ /* 0x000fe20000000000 */
[----:B------:R-:W-:Y:S02]  /*13fb0*/  SEL R10, R10, 0x26, P2 ;  /* 0x000000260a0a7807 */ /* 0x000fe40001000000 */
[----:B------:R-:W-:-:S03]  /*13fc0*/  SEL R11, R11, 0x980, P2 ;  /* 0x000009800b0b7807 */ /* 0x000fc60001000000 */
[----:B------:R-:W-:Y:S02]  /*13fd0*/  HGMMA.64x64x16.F32 R24, gdesc[UR4], R24, gsb0 ;  /* 0x00e00000041879f0 */ /* 0x000fe40008000818 */
        /* <DEDUP_REMOVED lines=10> */
[----:B------:R-:W4:Y:S01]  /*14080*/  LD.E.64 R10, desc[UR40][R152.64+0xb0] ;  /* 0x0000b028980a7980 */ /* 0x000f22000c101b00 */
[----:B------:R-:W-:-:S03]  /*14090*/  VIADD R58, R6, 0xa00 ;  /* 0x00000a00063a7836 */ /* 0x000fc60000000000 */
[----:B------:R-:W-:Y:S01]  /*140a0*/  ST.E desc[UR40][R152.64+0x88], R5 ;  /* 0x0000880598007985 */ /* 0x000fe2000c101928 */
[----:B------:R-:W-:Y:S01]  /*140b0*/  WARPGROUP.ARRIVE ;  /* 0x00000000000079c5 */ /* 0x000fe20000000000 */
[----:B------:R-:W-:-:S05]  /*140c0*/  IMAD.IADD R20, R59, 0x1, R58 ;  /* 0x000000013b147824 */ /* 0x000fca00078e023a */
[----:B------:R-:W-:Y:S01]  /*140d0*/  HGMMA.64x64x16.F32 R24, gdesc[UR4], R24, gsb0 ;  /* 0x00e00000041879f0 */ /* 0x000fe20008000818 */
[----:B------:R-:W-:Y:S01]  /*140e0*/  IMAD.MOV.U32 R21, RZ, RZ, R7 ;  /* 0x000000ffff157224 */ /* 0x000fe200078e0007 */
[----:B------:R-:W-:-:S04]  /*140f0*/  R2UR UR6, R20 ;  /* 0x00000000140672ca */ /* 0x000fc800000e0000 */
[----:B------:R-:W-:Y:S02]  /*14100*/  R2UR UR7, R21 ;  /* 0x00000000150772ca */ /* 0x000fe400000e0000 */
[----:B--2---:R-:W-:Y:S02]  /*14110*/  IADD3 R56, R59, 0xa00, R56 ;  /* 0x00000a003b387810 */ /* 0x004fe40007ffe038 */
[----:B------:R-:W-:Y:S02]  /*14120*/  R2UR UR5, R57 ;  /* 0x00000000390572ca */ /* 0x000fe400000e0000 */
[----:B------:R-:W-:Y:S01]  /*14130*/  R2UR UR4, R56 ;  /* 0x00000000380472ca */ /* 0x000fe200000e0000 */
[----:B------:R-:W-:Y:S02]  /*14140*/  WARPGROUP.DEPBAR.LE gsb0, 0x0 ;  /* 0x00008000000079c5 */ /* 0x000fe40000010000 */
[----:B------:R-:W2:Y:S01]  /*14150*/  LD.E.64 R12, desc[UR40][R152.64+0xb0] ;  /* 0x0000b028980c7980 */ /* 0x000ea2000c101b00 */
[----:B------:R-:W-:-:S03]  /*14160*/  IMAD.IADD R56, R61, 0x1, R58 ;  /* 0x000000013d387824 */ /* 0x000fc600078e023a */
[----:B------:R-:W-:Y:S01]  /*14170*/  ST.E desc[UR40][R152.64+0x88], R5 ;  /* 0x0000880598007985 */ /* 0x000fe2000c101928 */
[----:B------:R-:W-:-:S06]  /*14180*/  WARPGROUP.ARRIVE ;  /* 0x00000000000079c5 */ /* 0x000fcc0000000000 */
[----:B------:R-:W-:Y:S01]  /*14190*/  HGMMA.64x64x16.F32 R24, gdesc[UR4], R24, gsb0 ;  /* 0x00e00000041879f0 */ /* 0x000fe20008000818 */
[----:B------:R-:W-:Y:S01]  /*141a0*/  IMAD.MOV.U32 R57, RZ, RZ, R7 ;  /* 0x000000ffff397224 */ /* 0x000fe200078e0007 */
[----:B------:R-:W-:-:S04]  /*141b0*/  R2UR UR6, R56 ;  /* 0x00000000380672ca */ /* 0x000fc800000e0000 */
[----:B------:R-:W-:Y:S02]  /*141c0*/  R2UR UR7, R57 ;  /* 0x00000000390772ca */ /* 0x000fe400000e0000 */
[----:B---3--:R-:W-:Y:S02]  /*141d0*/  IADD3 R14, R61, 0xa00, R14 ;  /* 0x00000a003d0e7810 */ /* 0x008fe40007ffe00e */
[----:B------:R-:W-:Y:S02]  /*141e0*/  R2UR UR5, R15 ;  /* 0x000000000f0572ca */ /* 0x000fe400000e0000 */
[----:B------:R-:W-:Y:S01]  /*141f0*/  R2UR UR4, R14 ;  /* 0x000000000e0472ca */ /* 0x000fe200000e0000 */
[----:B------:R-:W-:Y:S02]  /*14200*/  WARPGROUP.DEPBAR.LE gsb0, 0x0 ;  /* 0x00008000000079c5 */ /* 0x000fe40000010000 */
[----:B------:R-:W3:Y:S01]  /*14210*/  LD.E.64 R20, desc[UR40][R152.64+0xb0] ;  /* 0x0000b02898147980 */ /* 0x000ee2000c101b00 */
[----:B------:R-:W-:-:S03]  /*14220*/  IMAD.IADD R56, R63, 0x1, R58 ;  /* 0x000000013f387824 */ /* 0x000fc600078e023a */
[----:B------:R-:W-:Y:S01]  /*14230*/  ST.E desc[UR40][R152.64+0x88], R5 ;  /* 0x0000880598007985 */ /* 0x000fe2000c101928 */
[----:B------:R-:W-:-:S06]  /*14240*/  WARPGROUP.ARRIVE ;  /* 0x00000000000079c5 */ /* 0x000fcc0000000000 */
        /* <DEDUP_REMOVED lines=82> */
[----:B------:R-:W4:Y:S04]  /*14770*/  @!P0 LD.E.64 R8, desc[UR40][R152.64+0x30] ;  /* 0x0000302898088980 */ /* 0x000f28000c101b00 */
[----:B------:R-:W4:Y:S01]  /*14780*/  @!P0 LD.E R60, desc[UR40][R152.64+0x1e8] ;  /* 0x0001e828983c8980 */ /* 0x000f22000c101900 */
[----:B------:R-:W-:Y:S02]  /*14790*/  VIADD R58, R6, 0xe00 ;  /* 0x00000e00063a7836 */ /* 0x000fe40000000000 */
[----:B------:R-:W-:Y:S01]  /*147a0*/  IMAD.MOV.U32 R15, RZ, RZ, R7 ;  /* 0x000000ffff0f7224 */ /* 0x000fe200078e0007 */
[----:B------:R-:W-:Y:S01]  /*147b0*/  ST.E desc[UR40][R152.64+0x88], R5 ;  /* 0x0000880598007985 */ /* 0x000fe2000c101928 */
[----:B------:R-:W-:Y:S01]  /*147c0*/  WARPGROUP.ARRIVE ;  /* 0x00000000000079c5 */ /* 0x000fe20000000000 */
[----:B------:R-:W-:-:S05]  /*147d0*/  IMAD.IADD R14, R59, 0x1, R58 ;  /* 0x000000013b0e7824 */ /* 0x000fca00078e023a */
[----:B------:R-:W-:Y:S01]  /*147e0*/  HGMMA.64x64x16.F32 R24, gdesc[UR4], R24, gsb0 ;  /* 0x00e00000041879f0 */ /* 0x000fe20008000818 */
[----:B------:R-:W-:Y:S02]  /*147f0*/  R2UR UR6, R14 ;  /* 0x000000000e0672ca */ /* 0x000fe400000e0000 */
[----:B------:R-:W-:Y:S02]  /*14800*/  R2UR UR7, R15 ;  /* 0x000000000f0772ca */ /* 0x000fe400000e0000 */
[----:B--2---:R-:W-:Y:S02]  /*14810*/  IADD3 R10, R59, 0xe00, R10 ;  /* 0x00000e003b0a7810 */ /* 0x004fe40007ffe00a */
[----:B------:R-:W-:Y:S01]  /*14820*/  R2UR UR5, R11 ;  /* 0x000000000b0572ca */ /* 0x000fe200000e0000 */
[----:B------:R-:W-:Y:S01]  /*14830*/  IMAD.MOV.U32 R11, RZ, RZ, R7 ;  /* 0x000000ffff0b7224 */ /* 0x000fe200078e0007 */
[----:B------:R-:W-:Y:S01]  /*14840*/  R2UR UR4, R10 ;  /* 0x000000000a0472ca */ /* 0x000fe200000e0000 */
[----:B------:R-:W-:Y:S01]  /*14850*/  IMAD.IADD R10, R61, 0x1, R58 ;  /* 0x000000013d0a7824 */ /* 0x000fe200078e023a */
[----:B------:R-:W-:-:S02]  /*14860*/  WARPGROUP.DEPBAR.LE gsb0, 0x0 ;  /* 0x00008000000079c5 */ /* 0x000fc40000010000 */
[----:B------:R-:W-:Y:S01]  /*14870*/  ST.E desc[UR40][R152.64+0x88], R5 ;  /* 0x0000880598007985 */ /* 0x000fe2000c101928 */
[----:B------:R-:W-:-:S08]  /*14880*/  WARPGROUP.ARRIVE ;  /* 0x00000000000079c5 */ /* 0x000fd00000000000 */
[----:B------:R-:W-:Y:S01]  /*14890*/  HGMMA.64x64x16.F32 R24, gdesc[UR4], R24, gsb0 ;  /* 0x00e00000041879f0 */ /* 0x000fe20008000818 */
[----:B------:R-:W-:Y:S01]  /*148a0*/  R2UR UR6, R10 ;  /* 0x000000000a0672ca */ /* 0x000fe200000e0000 */
[----:B------:R-:W-:Y:S01]  /*148b0*/  IMAD.IADD R10, R63, 0x1, R58 ;  /* 0x000000013f0a7824 */ /* 0x000fe200078e023a */
[----:B------:R-:W-:Y:S01]  /*148c0*/  R2UR UR7, R11 ;  /* 0x000000000b0772ca */ /* 0x000fe200000e0000 */
[----:B------:R-:W-:Y:S01]  /*148d0*/  IMAD.MOV.U32 R11, RZ, RZ, R7 ;  /* 0x000000ffff0b7224 */ /* 0x000fe200078e0007 */
[----:B---3--:R-:W-:Y:S02]  /*148e0*/  IADD3 R12, R61, 0xe00, R12 ;  /* 0x00000e003d0c7810 */ /* 0x008fe40007ffe00c */
[----:B------:R-:W-:Y:S02]  /*148f0*/  R2UR UR5, R13 ;  /* 0x000000000d0572ca */ /* 0x000fe400000e0000 */
[----:B------:R-:W-:Y:S01]  /*14900*/  R2UR UR4, R12 ;  /* 0x000000000c0472ca */ /* 0x000fe200000e0000 */
[----:B------:R-:W-:-:S02]  /*14910*/  WARPGROUP.DEPBAR.LE gsb0, 0x0 ;  /* 0x00008000000079c5 */ /* 0x000fc40000010000 */
[----:B------:R-:W-:Y:S01]  /*14920*/  ST.E desc[UR40][R152.64+0x88], R5 ;  /* 0x0000880598007985 */ /* 0x000fe2000c101928 */
[----:B------:R-:W-:-:S09]  /*14930*/  WARPGROUP.ARRIVE ;  /* 0x00000000000079c5 */ /* 0x000fd20000000000 */
[----:B------:R-:W-:Y:S01]  /*14940*/  HGMMA.64x64x16.F32 R24, gdesc[UR4], R24, gsb0 ;  /* 0x00e00000041879f0 */ /* 0x000fe20008000818 */
[----:B------:R-:W-:Y:S01]  /*14950*/  R2UR UR6, R10 ;  /* 0x000000000a0672ca */ /* 0x000fe200000e0000 */
[----:B------:R-:W-:Y:S01]  /*14960*/  IMAD.MOV.U32 R10, RZ, RZ, 0x40 ;  /* 0x00000040ff0a7424 */ /* 0x000fe200078e00ff */
[----:B------:R-:W-:Y:S01]  /*14970*/  R2UR UR7, R11 ;  /* 0x000000000b0772ca */ /* 0x000fe200000e0000 */
[----:B------:R-:W-:-:S03]  /*14980*/  IMAD.MOV.U32 R11, RZ, RZ, 0x1000 ;  /* 0x00001000ff0b7424 */ /* 0x000fc600078e00ff */
[----:B------:R-:W-:Y:S02]  /*14990*/  SEL R10, R10, 0x3e, P2 ;  /* 0x0000003e0a0a7807 */ /* 0x000fe40001000000 */
[----:B------:R-:W-:-:S05]  /*149a0*/  SEL R11, R11, 0xf80, P2 ;  /* 0x00000f800b0b7807 */ /* 0x000fca0001000000 */
[----:B------:R-:W-:-:S05]  /*149b0*/  IMAD.IADD R10, R10, 0x1, R11 ;  /* 0x000000010a0a7824 */ /* 0x000fca00078e020b */
[----:B------:R-:W-:Y:S02]  /*149c0*/  LOP3.LUT R11, R10, 0x1e06, RZ, 0xc0, !PT ;  /* 0x00001e060a0b7812 */ /* 0x000fe400078ec0ff */
[----:B----4-:R-:W-:Y:S02]  /*149d0*/  IADD3 R20, R63, 0xe00, R20 ;  /* 0x00000e003f147810 */ /* 0x010fe40007ffe014 */
[----:B------:R-:W-:Y:S01]  /*149e0*/  R2UR UR5, R21 ;  /* 0x00000000150572ca */ /* 0x000fe200000e0000 */
[----:B------:R-:W-:Y:S01]  /*149f0*/  IMAD.IADD R6, R6, 0x1, R11 ;  /* 0x0000000106067824 */ /* 0x000fe200078e020b */
[----:B------:R-:W-:Y:S01]  /*14a00*/  R2UR UR4, R20 ;  /* 0x00000000140472ca */ /* 0x000fe200000e0000 */
[----:B------:R-:W-:Y:S02]  /*14a10*/  WARPGROUP.DEPBAR.LE gsb0, 0x0 ;  /* 0x00008000000079c5 */ /* 0x000fe40000010000 */
[----:B------:R-:W-:Y:S01]  /*14a20*/  ST.E desc[UR40][R152.64+0x88], R5 ;  /* 0x0000880598007985 */ /* 0x000fe2000c101928 */
[----:B------:R-:W-:-:S09]  /*14a30*/  WARPGROUP.ARRIVE ;  /* 0x00000000000079c5 */ /* 0x000fd20000000000 */
[----:B------:R-:W-:Y:S01]  /*14a40*/  HGMMA.64x64x16.F32 R24, gdesc[UR4], R24, gsb0 ;  /* 0x00e00000041879f0 */ /* 0x000fe20008000818 */
[----:B------:R-:W-:Y:S02]  /*14a50*/  R2UR UR6, R6 ;  /* 0x00000000060672ca */ /* 0x000fe400000e0000 */
[----:B------:R-:W-:Y:S01]  /*14a60*/  R2UR UR7, R7 ;  /* 0x00000000070772ca */ /* 0x000fe200000e0000 */
[----:B------:R-:W-:Y:S01]  /*14a70*/  IMAD.IADD R56, R11, 0x1, R56 ;  /* 0x000000010b387824 */ /* 0x000fe200078e0238 */
[----:B------:R-:W-:Y:S02]  /*14a80*/  R2UR UR5, R57 ;  /* 0x00000000390572ca */ /* 0x000fe400000e0000 */
[----:B------:R-:W-:Y:S02]  /*14a90*/  @!P0 MOV R9, R8 ;  /* 0x0000000800098202 */ /* 0x000fe40000000f00 */
[----:B------:R-:W-:-:S03]  /*14aa0*/  R2UR UR4, R56 ;  /* 0x00000000380472ca */ /* 0x000fc600000e0000 */
[----:B------:R-:W-:-:S05]  /*14ab0*/  @!P0 IMAD R60, R60, 0x8, R9 ;  /* 0x000000083c3c8824 */ /* 0x000fca00078e0209 */
[----:B------:R-:W-:Y:S01]  /*14ac0*/  @!P0 PRMT R60, RZ, 0x654, R60 ;  /* 0x00000654ff3c8816 */ /* 0x000fe2000000003c */
[----:B------:R-:W-:Y:S02]  /*14ad0*/  WARPGROUP.DEPBAR.LE gsb0, 0x0 ;  /* 0x00008000000079c5 */ /* 0x000fe40000010000 */
[----:B------:R-:W-:Y:S01]  /*14ae0*/  ST.E desc[UR40][R152.64+0x88], R5 ;  /* 0x0000880598007985 */ /* 0x000fe2000c101928 */
[----:B------:R-:W-:-:S06]  /*14af0*/  WARPGROUP.ARRIVE ;  /* 0x00000000000079c5 */ /* 0x000fcc0000000000 */
[----:B------:R-:W-:Y:S03]  /*14b00*/  HGMMA.64x64x16.F32 R24, gdesc[UR4], R24, gsb0 ;  /* 0x00e00000041879f0 */ /* 0x000fe60008000818 */
[----:B------:R-:W-:Y:S02]  /*14b10*/  WARPGROUP.DEPBAR.LE gsb0, 0x0 ;  /* 0x00008000000079c5 */ /* 0x000fe40000010000 */
[----:B------:R0:W-:Y:S01]  /*14b20*/  ST.E desc[UR40][R152.64+0x88], R5 ;  /* 0x0000880598007985 */ /* 0x0001e2000c101928 */
[----:B------:R1:W-:Y:S03]  /*14b30*/  @!P0 SYNCS.ARRIVE.TRANS64.RED.A1T0 RZ, [R60+URZ], RZ ;  /* 0x000000ff3cff89a7 */ /* 0x0003e6000810043f */
[----:B------:R-:W2:Y:S04]  /*14b40*/  LD.E.64 R6, desc[UR40][R152.64+0x120] ;  /* 0x0001202898067980 */ /* 0x000ea8000c101b00 */
[----:B--2---:R-:W2:Y:S04]  /*14b50*/  LD.E R8, desc[UR40][R6.64] ;  /* 0x0000002806087980 */ /* 0x004ea8000c101900 */
[----:B------:R-:W0:Y:S01]  /*14b60*/  LD.E.64 R6, desc[UR40][R152.64+0x200] ;  /* 0x0002002898067980 */ /* 0x000e22000c101b00 */
[----:B------:R-:W-:Y:S01]  /*14b70*/  IADD3 R9, P2, R2, 0x200, RZ ;  /* 0x0000020002097810 */ /* 0x000fe20007f5e0ff */
[-C--:B--2---:R-:W-:Y:S01]  /*14b80*/  FMUL.FTZ R57, R24, R8.reuse ;  /* 0x0000000818397220 */ /* 0x084fe20000410000 */
[-C--:B------:R-:W-:Y:S01]  /*14b90*/  FMUL.FTZ R24, R25, R8.reuse ;  /* 0x0000000819187220 */ /* 0x080fe20000410000 */
[-C--:B------:R-:W-:Y:S01]  /*14ba0*/  FMUL.FTZ R14, R26, R8.reuse ;  /* 0x000000081a0e7220 */ /* 0x080fe20000410000 */
[-C--:B------:R-:W-:Y:S01]  /*14bb0*/  FMUL.FTZ R26, R28, R8.reuse ;  /* 0x000000081c1a7220 */ /* 0x080fe20000410000 */
[-C--:B------:R-:W-:Y:S01]  /*14bc0*/  FMUL.FTZ R15, R27, R8.reuse ;  /* 0x000000081b0f7220 */ /* 0x080fe20000410000 */
[-C--:B------:R-:W-:Y:S01]  /*14bd0*/  FMUL.FTZ R27, R29, R8.reuse ;  /* 0x000000081d1b7220 */ /* 0x080fe20000410000 */
[----:B------:R-:W0:Y:S01]  /*14be0*/  MUFU.TANH R57, R57 ;  /* 0x0000003900397308 */ /* 0x000e220000002400 */
[-C--:B------:R-:W-:Y:S01]  /*14bf0*/  FMUL.FTZ R29, R32, R8.reuse ;  /* 0x00000008201d7220 */ /* 0x080fe20000410000 */
[-C--:B------:R-:W-:Y:S01]  /*14c00*/  FMUL.FTZ R20, R30, R8.reuse ;  /* 0x000000081e147220 */ /* 0x080fe20000410000 */
[-C--:B------:R-:W-:Y:S01]  /*14c10*/  FMUL.FTZ R30, R33, R8.reuse ;  /* 0x00000008211e7220 */ /* 0x080fe20000410000 */
[-C--:B------:R-:W-:Y:S01]  /*14c20*/  FMUL.FTZ R33, R36, R8.reuse ;  /* 0x0000000824217220 */ /* 0x080fe20000410000 */
[-C--:B------:R-:W-:Y:S01]  /*14c30*/  FMUL.FTZ R25, R34, R8.reuse ;  /* 0x0000000822197220 */ /* 0x080fe20000410000 */
[-C--:B------:R-:W-:Y:S01]  /*14c40*/  FMUL.FTZ R34, R37, R8.reuse ;  /* 0x0000000825227220 */ /* 0x080fe20000410000 */
[-C--:B------:R-:W-:Y:S01]  /*14c50*/  FMUL.FTZ R36, R40, R8.reuse ;  /* 0x0000000828247220 */ /* 0x080fe20000410000 */
[----:B------:R-:W2:Y:S01]  /*14c60*/  MUFU.TANH R24, R24 ;  /* 0x0000001800187308 */ /* 0x000ea20000002400 */
[-C--:B------:R-:W-:Y:S01]  /*14c70*/  FMUL.FTZ R37, R41, R8.reuse ;  /* 0x0000000829257220 */ /* 0x080fe20000410000 */
[-C--:B------:R-:W-:Y:S01]  /*14c80*/  FMUL.FTZ R21, R31, R8.reuse ;  /* 0x000000081f157220 */ /* 0x080fe20000410000 */
[-C--:B------:R-:W-:Y:S01]  /*14c90*/  FMUL.FTZ R31, R38, R8.reuse ;  /* 0x00000008261f7220 */ /* 0x080fe20000410000 */
[-C--:B------:R-:W-:Y:S01]  /*14ca0*/  FMUL.FTZ R38, R44, R8.reuse ;  /* 0x000000082c267220 */ /* 0x080fe20000410000 */
[-C--:B------:R-:W-:Y:S01]  /*14cb0*/  FMUL.FTZ R40, R45, R8.reuse ;  /* 0x000000082d287220 */ /* 0x080fe20000410000 */
[-C--:B------:R-:W-:Y:S01]  /*14cc0*/  FMUL.FTZ R41, R48, R8.reuse ;  /* 0x0000000830297220 */ /* 0x080fe20000410000 */
[----:B------:R-:W-:Y:S01]  /*14cd0*/  FMUL.FTZ R28, R35, R8 ;  /* 0x00000008231c7220 */ /* 0x000fe20000410000 */
[----:B------:R-:W3:Y:S01]  /*14ce0*/  MUFU.TANH R26, R26 ;  /* 0x0000001a001a7308 */ /* 0x000ee20000002400 */
[----:B0-----:R-:W-:Y:S01]  /*14cf0*/  FMNMX.FTZ R5, R57, R6, !PT ;  /* 0x0000000639057209 */ /* 0x001fe20007810000 */
[-C--:B------:R-:W-:Y:S01]  /*14d00*/  FMUL.FTZ R35, R42, R8.reuse ;  /* 0x000000082a237220 */ /* 0x080fe20000410000 */
[-C--:B------:R-:W-:Y:S01]  /*14d10*/  FMUL.FTZ R42, R49, R8.reuse ;  /* 0x00000008312a7220 */ /* 0x080fe20000410000 */
[-C--:B------:R-:W-:Y:S01]  /*14d20*/  FMUL.FTZ R44, R52, R8.reuse ;  /* 0x00000008342c7220 */ /* 0x080fe20000410000 */
[-C--:B------:R-:W-:Y:S01]  /*14d30*/  FMUL.FTZ R45, R53, R8.reuse ;  /* 0x00000008352d7220 */ /* 0x080fe20000410000 */
[-C--:B------:R-:W-:Y:S01]  /*14d40*/  FMUL.FTZ R32, R39, R8.reuse ;  /* 0x0000000827207220 */ /* 0x080fe20000410000 */
[-C--:B------:R-:W-:Y:S01]  /*14d50*/  FMUL.FTZ R43, R43, R8.reuse ;  /* 0x000000082b2b7220 */ /* 0x080fe20000410000 */
[----:B------:R-:W0:Y:S01]  /*14d60*/  MUFU.TANH R27, R27 ;  /* 0x0000001b001b7308 */ /* 0x000e220000002400 */
[----:B--2---:R-:W-:Y:S01]  /*14d70*/  FMNMX.FTZ R5, R24, R5, !PT ;  /* 0x0000000518057209 */ /* 0x004fe20007810000 */
[-C--:B------:R-:W-:Y:S01]  /*14d80*/  FMUL.FTZ R46, R46, R8.reuse ;  /* 0x000000082e2e7220 */ /* 0x080fe20000410000 */
[-C--:B------:R-:W-:Y:S01]  /*14d90*/  FMUL.FTZ R47, R47, R8.reuse ;  /* 0x000000082f2f7220 */ /* 0x080fe20000410000 */
[-C--:B------:R-:W-:Y:S01]  /*14da0*/  FMUL.FTZ R48, R50, R8.reuse ;  /* 0x0000000832307220 */ /* 0x080fe20000410000 */
[-C--:B------:R-:W-:Y:S01]  /*14db0*/  FMUL.FTZ R50, R51, R8.reuse ;  /* 0x0000000833327220 */ /* 0x080fe20000410000 */
[-C--:B------:R-:W-:Y:S01]  /*14dc0*/  FMUL.FTZ R51, R54, R8.reuse ;  /* 0x0000000836337220 */ /* 0x080fe20000410000 */
[----:B------:R-:W-:Y:S01]  /*14dd0*/  FMUL.FTZ R52, R55, R8 ;  /* 0x0000000837347220 */ /* 0x000fe20000410000 */
[----:B------:R-:W2:Y:S01]  /*14de0*/  MUFU.TANH R29, R29 ;  /* 0x0000001d001d7308 */ /* 0x000ea20000002400 */
[----:B---3--:R-:W-:-:S07]  /*14df0*/  FMNMX.FTZ R10, R26, R5, !PT ;  /* 0x000000051a0a7209 */ /* 0x008fce0007810000 */
[----:B------:R-:W3:Y:S01]  /*14e00*/  MUFU.TANH R30, R30 ;  /* 0x0000001e001e7308 */ /* 0x000ee20000002400 */
[----:B0-----:R-:W-:-:S07]  /*14e10*/  FMNMX.FTZ R10, R27, R10, !PT ;  /* 0x0000000a1b0a7209 */ /* 0x001fce0007810000 */
[----:B------:R-:W0:Y:S01]  /*14e20*/  MUFU.TANH R33, R33 ;  /* 0x0000002100217308 */ /* 0x000e220000002400 */
[----:B--2---:R-:W-:-:S07]  /*14e30*/  FMNMX.FTZ R5, R29, R10, !PT ;  /* 0x0000000a1d057209 */ /* 0x004fce0007810000 */
        /* <DEDUP_REMOVED lines=23> */
[----:B--2---:R-:W-:-:S05]  /*14fb0*/  FMNMX.FTZ R11, R45, R12, !PT ;  /* 0x0000000c2d0b7209 */ /* 0x004fca0007810000 */
[----:B------:R-:W2:Y:S02]  /*14fc0*/  SHFL.BFLY PT, R12, R11, 0x2, 0x1f ;  /* 0x0c401f000b0c7f89 */ /* 0x000ea400000e0000 */
[----:B------:R-:W4:Y:S01]  /*14fd0*/  MUFU.TANH R21, R21 ;  /* 0x0000001500157308 */ /* 0x000f220000002400 */
[----:B---3--:R-:W-:Y:S01]  /*14fe0*/  FMNMX.FTZ R5, R15, R10, !PT ;  /* 0x0000000a0f057209 */ /* 0x008fe20007810000 */
[----:B------:R-:W-:Y:S06]  /*14ff0*/  ST.E desc[UR40][R152.64+0x200], R11 ;  /* 0x0002000b98007985 */ /* 0x000fec000c101928 */
[----:B------:R-:W3:Y:S01]  /*15000*/  MUFU.TANH R25, R25 ;  /* 0x0000001900197308 */ /* 0x000ee20000002400 */
[----:B0-----:R-:W-:-:S07]  /*15010*/  FMNMX.FTZ R10, R20, R5, !PT ;  /* 0x00000005140a7209 */ /* 0x001fce0007810000 */
[----:B------:R-:W0:Y:S01]  /*15020*/  MUFU.TANH R28, R28 ;  /* 0x0000001c001c7308 */ /* 0x000e220000002400 */
[----:B----4-:R-:W-:Y:S02]  /*15030*/  FMNMX.FTZ R10, R21, R10, !PT ;  /* 0x0000000a150a7209 */ /* 0x010fe40007810000 */
[----:B--2---:R-:W-:-:S05]  /*15040*/  FMNMX.FTZ R12, R11, R12, !PT ;  /* 0x0000000c0b0c7209 */ /* 0x004fca0007810000 */
[----:B------:R-:W2:Y:S01]  /*15050*/  MUFU.TANH R31, R31 ;  /* 0x0000001f001f7308 */ /* 0x000ea20000002400 */
[----:B---3--:R-:W-:Y:S01]  /*15060*/  FMNMX.FTZ R5, R25, R10, !PT ;  /* 0x0000000a19057209 */ /* 0x008fe20007810000 */
[----:B------:R-:W3:Y:S06]  /*15070*/  SHFL.BFLY PT, R13, R12, 0x1, 0x1f ;  /* 0x0c201f000c0d7f89 */ /* 0x000eec00000e0000 */
[----:B------:R-:W4:Y:S01]  /*15080*/  MUFU.TANH R32, R32 ;  /* 0x0000002000207308 */ /* 0x000f220000002400 */
[----:B0-----:R-:W-:-:S07]  /*15090*/  FMNMX.FTZ R10, R28, R5, !PT ;  /* 0x000000051c0a7209 */ /* 0x001fce0007810000 */
[----:B------:R-:W0:Y:S01]  /*150a0*/  MUFU.TANH R35, R35 ;  /* 0x0000002300237308 */ /* 0x000e220000002400 */
[----:B--2---:R-:W-:-:S07]  /*150b0*/  FMNMX.FTZ R5, R31, R10, !PT ;  /* 0x0000000a1f057209 */ /* 0x004fce0007810000 */
[----:B------:R-:W2:Y:S01]  /*150c0*/  MUFU.TANH R43, R43 ;  /* 0x0000002b002b7308 */ /* 0x000ea20000002400 */
[----:B----4-:R-:W-:Y:S02]  /*150d0*/  FMNMX.FTZ R10, R32, R5, !PT ;  /* 0x00000005200a7209 */ /* 0x010fe40007810000 */
[----:B---3--:R-:W-:-:S05]  /*150e0*/  FMNMX.FTZ R13, R12, R13, !PT ;  /* 0x0000000d0c0d7209 */ /* 0x008fca0007810000 */
        /* <DEDUP_REMOVED lines=11> */
[----:B---3--:R-:W-:-:S04]  /*151a0*/  FMNMX.FTZ R8, R50, R5, !PT ;  /* 0x0000000532087209 */ /* 0x008fc80007810000 */
[----:B0-----:R-:W-:Y:S02]  /*151b0*/  FMNMX.FTZ R5, R51, R8, !PT ;  /* 0x0000000833057209 */ /* 0x001fe40007810000 */
[----:B------:R-:W-:Y:S01]  /*151c0*/  LOP3.LUT R8, R9, 0x4, RZ, 0xfc, !PT ;  /* 0x0000000409087812 */ /* 0x000fe200078efcff */
[----:B------:R-:W-:Y:S01]  /*151d0*/  IMAD.X R9, RZ, RZ, R16, P2 ;  /* 0x000000ffff097224 */ /* 0x000fe200010e0610 */
[----:B--2---:R-:W-:-:S05]  /*151e0*/  FMNMX.FTZ R5, R52, R5, !PT ;  /* 0x0000000534057209 */ /* 0x004fca0007810000 */
        /* <DEDUP_REMOVED lines=11> */
[----:B------:R-:W4:Y:S04]  /*152a0*/  LD.E R56, desc[UR40][R152.64+0x210] ;  /* 0x0002102898387980 */ /* 0x000f28000c101900 */
[----:B------:R-:W4:Y:S01]  /*152b0*/  LD.E.64 R10, desc[UR40][R152.64+0xd8] ;  /* 0x0000d828980a7980 */ /* 0x000f22000c101b00 */
[----:B------:R-:W-:Y:S01]  /*152c0*/  FADD.FTZ R7, R7, -R49 ;  /* 0x8000003107077221 */ /* 0x000fe20000010000 */
[----:B--2---:R-:W-:-:S03]  /*152d0*/  FADD.FTZ R53, R6, -R53 ;  /* 0x8000003506357221 */ /* 0x004fc60000010000 */
[----:B---3--:R-:W-:Y:S01]  /*152e0*/  FMUL.FTZ R7, R54, R7 ;  /* 0x0000000736077220 */ /* 0x008fe20000410000 */
[----:B------:R-:W-:-:S03]  /*152f0*/  FMUL.FTZ R53, R53, R54 ;  /* 0x0000003635357220 */ /* 0x000fc60000410000 */
[----:B------:R-:W4:Y:S08]  /*15300*/  MUFU.EX2 R39, R7 ;  /* 0x0000000700277308 */ /* 0x000f300000000800 */
[----:B0-----:R-:W0:Y:S01]  /*15310*/  MUFU.EX2 R49, R53 ;  /* 0x0000003500317308 */ /* 0x001e220000000800 */
[----:B----4-:R-:W-:Y:S01]  /*15320*/  FMUL.FTZ R13, R39, R58 ;  /* 0x0000003a270d7220 */ /* 0x010fe20000410000 */
[----:B0-----:R-:W-:-:S04]  /*15330*/  FMUL.FTZ R5, R49, R56 ;  /* 0x0000003831057220 */ /* 0x001fc80000410000 */
[----:B------:R1:W-:Y:S04]  /*15340*/  ST.E desc[UR40][R152.64+0x214], R13 ;  /* 0x0002140d98007985 */ /* 0x0003e8000c101928 */
[----:B------:R1:W-:Y:S04]  /*15350*/  ST.E desc[UR40][R152.64+0x210], R5 ;  /* 0x0002100598007985 */ /* 0x0003e8000c101928 */
[----:B------:R-:W2:Y:S01]  /*15360*/  LD.E R6, desc[UR40][R10.64+0x4] ;  /* 0x000004280a067980 */ /* 0x000ea2000c101900 */
[----:B------:R-:W-:Y:S01]  /*15370*/  BSSY B0, `(.L_x_3276) ;  /* 0x000000c000007945 */ /* 0x000fe20003800000 */
[----:B--2---:R-:W-:-:S13]  /*15380*/  ISETP.NE.AND P2, PT, R6, RZ, PT ;  /* 0x000000ff0600720c */ /* 0x004fda0003f45270 */
[----:B-1----:R-:W-:Y:S05]  /*15390*/  @P2 BRA `(.L_x_3277) ;  /* 0x0000000000242947 */ /* 0x002fea0003800000 */
        /* <DEDUP_REMOVED lines=9> */
.L_x_3277:
[----:B------:R-:W-:Y:S05]  /*15430*/  BSYNC B0 ;  /* 0x0000000000007941 */ /* 0x000fea0003800000 */
.L_x_3276:
        /* <DEDUP_REMOVED lines=8> */
[----:B------:R-:W2:Y:S04]  /*154c0*/  LD.E R53, desc[UR40][R152.64+0x220] ;  /* 0x0002202898357980 */ /* 0x000ea8000c101900 */
[----:B------:R-:W3:Y:S04]  /*154d0*/  LD.E R8, desc[UR40][R8.64] ;  /* 0x0000002808087980 */ /* 0x000ee8000c101900 */
[----:B------:R-:W0:Y:S04]  /*154e0*/  LD.E R55, desc[UR40][R152.64+0x210] ;  /* 0x0002102898377980 */ /* 0x000e28000c101900 */
[----:B------:R-:W4:Y:S01]  /*154f0*/  LD.E R59, desc[UR40][R152.64+0x214] ;  /* 0x00021428983b7980 */ /* 0x000f22000c101900 */
[----:B--2---:R-:W-:Y:S01]  /*15500*/  FMUL.FTZ R12, R12, R53 ;  /* 0x000000350c0c7220 */ /* 0x004fe20000410000 */
[----:B---3--:R-:W-:-:S03]  /*15510*/  FMUL.FTZ R8, R53, R8 ;  /* 0x0000000835087220 */ /* 0x008fc60000410000 */
[-CC-:B------:R-:W-:Y:S01]  /*15520*/  FFMA.FTZ R168, R57, R53.reuse, -R12.reuse ;  /* 0x0000003539a87223 */ /* 0x180fe2000001080c */
[-CC-:B------:R-:W-:Y:S01]  /*15530*/  FFMA.FTZ R11, R24, R53.reuse, -R12.reuse ;  /* 0x00000035180b7223 */ /* 0x180fe2000001080c */
[-C--:B------:R-:W-:Y:S01]  /*15540*/  FFMA.FTZ R170, R26, R53.reuse, -R12 ;  /* 0x000000351aaa7223 */ /* 0x080fe2000001080c */
[-CC-:B------:R-:W-:Y:S01]  /*15550*/  FFMA.FTZ R14, R14, R53.reuse, -R8.reuse ;  /* 0x000000350e0e7223 */ /* 0x180fe20000010808 */
[-CC-:B------:R-:W-:Y:S01]  /*15560*/  FFMA.FTZ R15, R15, R53.reuse, -R8.reuse ;  /* 0x000000350f0f7223 */ /* 0x180fe20000010808 */
[-C--:B------:R-:W-:Y:S01]  /*15570*/  FFMA.FTZ R20, R20, R53.reuse, -R8 ;  /* 0x0000003514147223 */ /* 0x080fe20000010808 */
[----:B------:R-:W0:Y:S01]  /*15580*/  MUFU.EX2 R168, R168 ;  /* 0x000000a800a87308 */ /* 0x000e220000000800 */
[-C--:B------:R-:W-:Y:S01]  /*15590*/  FFMA.FTZ R13, R27, R53.reuse, -R12 ;  /* 0x000000351b0d7223 */ /* 0x080fe2000001080c */
[-C--:B------:R-:W-:Y:S01]  /*155a0*/  FFMA.FTZ R21, R21, R53.reuse, -R8 ;  /* 0x0000003515157223 */ /* 0x080fe20000010808 */
[-C--:B------:R-:W-:Y:S01]  /*155b0*/  FFMA.FTZ R172, R29, R53.reuse, -R12 ;  /* 0x000000351dac7223 */ /* 0x080fe2000001080c */
[-C--:B------:R-:W-:Y:S01]  /*155c0*/  FFMA.FTZ R25, R25, R53.reuse, -R8 ;  /* 0x0000003519197223 */ /* 0x080fe20000010808 */
[-C--:B------:R-:W-:Y:S01]  /*155d0*/  FFMA.FTZ R27, R30, R53.reuse, -R12 ;  /* 0x000000351e1b7223 */ /* 0x080fe2000001080c */
[-C--:B------:R-:W-:Y:S01]  /*155e0*/  FFMA.FTZ R28, R28, R53.reuse, -R8 ;  /* 0x000000351c1c7223 */ /* 0x080fe20000010808 */
[-C--:B------:R-:W-:Y:S01]  /*155f0*/  FFMA.FTZ R174, R33, R53.reuse, -R12 ;  /* 0x0000003521ae7223 */ /* 0x080fe2000001080c */
[----:B------:R-:W4:Y:S01]  /*15600*/  MUFU.EX2 R14, R14 ;  /* 0x0000000e000e7308 */ /* 0x000f220000000800 */
[-C--:B------:R-:W-:Y:S01]  /*15610*/  FFMA.FTZ R31, R31, R53.reuse, -R8 ;  /* 0x000000351f1f7223 */ /* 0x080fe20000010808 */
[-C--:B------:R-:W-:Y:S01]  /*15620*/  FFMA.FTZ R29, R34, R53.reuse, -R12 ;  /* 0x00000035221d7223 */ /* 0x080fe2000001080c */
[-C--:B------:R-:W-:Y:S01]  /*15630*/  FFMA.FTZ R32, R32, R53.reuse, -R8 ;  /* 0x0000003520207223 */ /* 0x080fe20000010808 */
[-C--:B------:R-:W-:Y:S01]  /*15640*/  FFMA.FTZ R176, R36, R53.reuse, -R12 ;  /* 0x0000003524b07223 */ /* 0x080fe2000001080c */
[-C--:B------:R-:W-:Y:S01]  /*15650*/  FFMA.FTZ R35, R35, R53.reuse, -R8 ;  /* 0x0000003523237223 */ /* 0x080fe20000010808 */
[-C--:B------:R-:W-:Y:S01]  /*15660*/  FFMA.FTZ R33, R37, R53.reuse, -R12 ;  /* 0x0000003525217223 */ /* 0x080fe2000001080c */
[-C--:B------:R-:W-:Y:S01]  /*15670*/  FFMA.FTZ R43, R43, R53.reuse, -R8 ;  /* 0x000000352b2b7223 */ /* 0x080fe20000010808 */
[----:B------:R-:W1:Y:S01]  /*15680*/  MUFU.EX2 R11, R11 ;  /* 0x0000000b000b7308 */ /* 0x000e620000000800 */
[----:B0-----:R-:W-:Y:S01]  /*15690*/  FADD.FTZ R4, R168, R55 ;  /* 0x00000037a8047221 */ /* 0x001fe20000010000 */
[-C--:B------:R-:W-:Y:S01]  /*156a0*/  FFMA.FTZ R178, R38, R53.reuse, -R12 ;  /* 0x0000003526b27223 */ /* 0x080fe2000001080c */
[-C--:B------:R-:W-:Y:S01]  /*156b0*/  FFMA.FTZ R46, R46, R53.reuse, -R8 ;  /* 0x000000352e2e7223 */ /* 0x080fe20000010808 */
[-C--:B------:R-:W-:Y:S01]  /*156c0*/  FFMA.FTZ R37, R40, R53.reuse, -R12 ;  /* 0x0000003528257223 */ /* 0x080fe2000001080c */
[-C--:B------:R-:W-:Y:S01]  /*156d0*/  FFMA.FTZ R47, R47, R53.reuse, -R8 ;  /* 0x000000352f2f7223 */ /* 0x080fe20000010808 */
[-C--:B------:R-:W-:Y:S01]  /*156e0*/  FFMA.FTZ R180, R41, R53.reuse, -R12 ;  /* 0x0000003529b47223 */ /* 0x080fe2000001080c */
[-C--:B------:R-:W-:Y:S01]  /*156f0*/  FFMA.FTZ R48, R48, R53.reuse, -R8 ;  /* 0x0000003530307223 */ /* 0x080fe20000010808 */
[----:B------:R-:W0:Y:S01]  /*15700*/  MUFU.EX2 R15, R15 ;  /* 0x0000000f000f7308 */ /* 0x000e220000000800 */
[----:B----4-:R-:W-:Y:S01]  /*15710*/  FADD.FTZ R6, R14, R59 ;  /* 0x0000003b0e067221 */ /* 0x010fe20000010000 */
[-C--:B------:R-:W-:Y:S01]  /*15720*/  FFMA.FTZ R41, R42, R53.reuse, -R12 ;  /* 0x000000352a297223 */ /* 0x080fe2000001080c */
[-C--:B------:R-:W-:Y:S01]  /*15730*/  FFMA.FTZ R50, R50, R53.reuse, -R8 ;  /* 0x0000003532327223 */ /* 0x080fe20000010808 */
[-C--:B------:R-:W-:Y:S01]  /*15740*/  FFMA.FTZ R182, R44, R53.reuse, -R12 ;  /* 0x000000352cb67223 */ /* 0x080fe2000001080c */
[-C--:B------:R-:W-:Y:S01]  /*15750*/  FFMA.FTZ R51, R51, R53.reuse, -R8 ;  /* 0x0000003533337223 */ /* 0x080fe20000010808 */
[-C--:B------:R-:W-:Y:S01]  /*15760*/  FFMA.FTZ R12, R45, R53.reuse, -R12 ;  /* 0x000000352d0c7223 */ /* 0x080fe2000001080c */
[----:B------:R-:W-:Y:S01]  /*15770*/  FFMA.FTZ R8, R52, R53, -R8 ;  /* 0x0000003534087223 */ /* 0x000fe20000010808 */
[----:B------:R-:W2:Y:S01]  /*15780*/  MUFU.EX2 R170, R170 ;  /* 0x000000aa00aa7308 */ /* 0x000ea20000000800 */
[----:B-1----:R-:W-:-:S07]  /*15790*/  FADD.FTZ R5, R11, R4 ;  /* 0x000000040b057221 */ /* 0x002fce0000010000 */
[----:B------:R-:W1:Y:S01]  /*157a0*/  MUFU.EX2 R20, R20 ;  /* 0x0000001400147308 */ /* 0x000e620000000800 */
[----:B0-----:R-:W-:-:S07]  /*157b0*/  FADD.FTZ R7, R15, R6 ;  /* 0x000000060f077221 */ /* 0x001fce0000010000 */
[----:B------:R-:W0:Y:S01]  /*157c0*/  MUFU.EX2 R13, R13 ;  /* 0x0000000d000d7308 */ /* 0x000e220000000800 */
[----:B--2---:R-:W-:-:S07]  /*157d0*/  FADD.FTZ R4, R170, R5 ;  /* 0x00000005aa047221 */ /* 0x004fce0000010000 */
        /* <DEDUP_REMOVED lines=76> */
[----:B------:R0:W-:Y:S01]  /*15ca0*/  STSM.16.M88.4 [R24], R168 ;  /* 0x000000a818007844 */ /* 0x0001e20000000200 */
[C---:B------:R-:W-:Y:S02]  /*15cb0*/  IMAD R7, R6.reuse, 0x2, R24 ;  /* 0x0000000206077824 */ /* 0x040fe400078e0218 */
[----:B------:R-:W-:-:S03]  /*15cc0*/  IMAD R6, R6, 0x2, R55 ;  /* 0x0000000206067824 */ /* 0x000fc600078e0237 */
[----:B------:R-:W-:Y:S04]  /*15cd0*/  STSM.16.M88.4 [R7], R172 ;  /* 0x000000ac07007844 */ /* 0x000fe80000000200 */
[----:B------:R-:W-:Y:S04]  /*15ce0*/  STSM.16.M88.4 [R55], R176 ;  /* 0x000000b037007844 */ /* 0x000fe80000000200 */
[----:B------:R1:W-:Y:S04]  /*15cf0*/  STSM.16.M88.4 [R6], R180 ;  /* 0x000000b406007844 */ /* 0x0003e80000000200 */
[----:B------:R-:W2:Y:S01]  /*15d00*/  LD.E R10, desc[UR40][R152.64+0x240] ;  /* 0x00024028980a7980 */ /* 0x000ea2000c101900 */
[----:B------:R-:W-:-:S04]  /*15d10*/  IADD3 R8, P2, R2, 0x240, RZ ;  /* 0x0000024002087810 */ /* 0x000fc80007f5e0ff */
[----:B------:R-:W-:Y:S01]  /*15d20*/  LOP3.LUT R4, R8, 0x4, RZ, 0xfc, !PT ;  /* 0x0000000408047812 */ /* 0x000fe200078efcff */
[----:B------:R-:W-:Y:S02]  /*15d30*/  IMAD.X R5, RZ, RZ, R16, P2 ;  /* 0x000000ffff057224 */ /* 0x000fe400010e0610 */
[----:B--2---:R-:W-:-:S05]  /*15d40*/  FMUL.FTZ R9, R49, R10 ;  /* 0x0000000a31097220 */ /* 0x004fca0000410000 */
[----:B------:R2:W-:Y:S04]  /*15d50*/  ST.E desc[UR40][R152.64+0x240], R9 ;  /* 0x0002400998007985 */ /* 0x0005e8000c101928 */
[----:B------:R-:W3:Y:S02]  /*15d60*/  LD.E R10, desc[UR40][R4.64] ;  /* 0x00000028040a7980 */ /* 0x000ee4000c101900 */
[----:B---3--:R-:W-:-:S05]  /*15d70*/  FMUL.FTZ R11, R49, R10 ;  /* 0x0000000a310b7220 */ /* 0x008fca0000410000 */
[----:B------:R-:W-:Y:S04]  /*15d80*/  ST.E desc[UR40][R4.64], R11 ;  /* 0x0000000b04007985 */ /* 0x000fe8000c101928 */
[----:B------:R-:W3:Y:S04]  /*15d90*/  LD.E R44, desc[UR40][R152.64+0x250] ;  /* 0x00025028982c7980 */ /* 0x000ee8000c101900 */
[----:B------:R-:W4:Y:S04]  /*15da0*/  LD.E R136, desc[UR40][R152.64+0x434] ;  /* 0x0004342898887980 */ /* 0x000f28000c101900 */
[----:B------:R-:W5:Y:S04]  /*15db0*/  LD.E R58, desc[UR40][R152.64+0x284] ;  /* 0x00028428983a7980 */ /* 0x000f68000c101900 */
[----:B------:R-:W2:Y:S04]  /*15dc0*/  LD.E R46, desc[UR40][R152.64+0x254] ;  /* 0x00025428982e7980 */ /* 0x000ea8000c101900 */
        /* <DEDUP_REMOVED lines=54> */
[----:B0-----:R-:W5:Y:S04]  /*16130*/  LD.E R24, desc[UR40][R152.64+0x410] ;  /* 0x0004102898187980 */ /* 0x001f68000c101900 */
[----:B-1----:R-:W5:Y:S04]  /*16140*/  LD.E R6, desc[UR40][R152.64+0x420] ;  /* 0x0004202898067980 */ /* 0x002f68000c101900 */
[----:B------:R-:W5:Y:S04]  /*16150*/  LD.E R10, desc[UR40][R152.64+0x424] ;  /* 0x00042428980a7980 */ /* 0x000f68000c101900 */
[----:B------:R-:W5:Y:S01]  /*16160*/  LD.E R12, desc[UR40][R152.64+0x430] ;  /* 0x00043028980c7980 */ /* 0x000f62000c101900 */
[C---:B---3--:R-:W-:Y:S01]  /*16170*/  FMUL.FTZ R7, R49.reuse, R44 ;  /* 0x0000002c31077220 */ /* 0x048fe20000410000 */
[----:B----4-:R-:W-:-:S04]  /*16180*/  FMUL.FTZ R27, R49, R136 ;  /* 0x00000088311b7220 */ /* 0x010fc80000410000 */
[----:B------:R5:W-:Y:S04]  /*16190*/  ST.E desc[UR40][R152.64+0x250], R7 ;  /* 0x0002500798007985 */ /* 0x000be8000c101928 */
[----:B------:R0:W-:Y:S01]  /*161a0*/  ST.E desc[UR40][R152.64+0x434], R27 ;  /* 0x0004341b98007985 */ /* 0x0001e2000c101928 */
[C---:B--2---:R-:W-:Y:S01]  /*161b0*/  FMUL.FTZ R9, R49.reuse, R46 ;  /* 0x0000002e31097220 */ /* 0x044fe20000410000 */
[C---:B-----5:R-:W-:Y:S01]  /*161c0*/  FMUL.FTZ R7, R49.reuse, R58 ;  /* 0x0000003a31077220 */ /* 0x060fe20000410000 */
[C---:B------:R-:W-:Y:S01]  /*161d0*/  FMUL.FTZ R11, R49.reuse, R48 ;  /* 0x00000030310b7220 */ /* 0x040fe20000410000 */
[----:B------:R-:W-:-:S03]  /*161e0*/  FMUL.FTZ R13, R49, R50 ;  /* 0x00000032310d7220 */ /* 0x000fc60000410000 */
[----:B------:R1:W-:Y:S01]  /*161f0*/  ST.E desc[UR40][R152.64+0x284], R7 ;  /* 0x0002840798007985 */ /* 0x0003e2000c101928 */
[C---:B------:R-:W-:Y:S01]  /*16200*/  FMUL.FTZ R15, R49.reuse, R52 ;  /* 0x00000034310f7220 */ /* 0x040fe20000410000 */
[C---:B------:R-:W-:Y:S01]  /*16210*/  FMUL.FTZ R21, R49.reuse, R54 ;  /* 0x0000003631157220 */ /* 0x040fe20000410000 */
[C---:B------:R-:W-:Y:S01]  /*16220*/  FMUL.FTZ R25, R49.reuse, R56 ;  /* 0x0000003831197220 */ /* 0x040fe20000410000 */
[C---:B0-----:R-:W-:Y:S01]  /*16230*/  FMUL.FTZ R27, R49.reuse, R62 ;  /* 0x0000003e311b7220 */ /* 0x041fe20000410000 */
[C---:B------:R-:W-:Y:S01]  /*16240*/  FMUL.FTZ R29, R49.reuse, R64 ;  /* 0x00000040311d7220 */ /* 0x040fe20000410000 */
[----:B------:R0:W-:Y:S01]  /*16250*/  ST.E desc[UR40][R152.64+0x254], R9 ;  /* 0x0002540998007985 */ /* 0x0001e2000c101928 */
[----:B-1----:R-:W-:-:S03]  /*16260*/  FMUL.FTZ R7, R49, R78 ;  /* 0x0000004e31077220 */ /* 0x002fc60000410000 */
[----:B------:R1:W-:Y:S04]  /*16270*/  ST.E desc[UR40][R152.64+0x260], R11 ;  /* 0x0002600b98007985 */ /* 0x0003e8000c101928 */
[----:B------:R2:W-:Y:S01]  /*16280*/  ST.E desc[UR40][R152.64+0x264], R13 ;  /* 0x0002640d98007985 */ /* 0x0005e2000c101928 */
[----:B------:R-:W-:-:S03]  /*16290*/  FMUL.FTZ R31, R49, R66 ;  /* 0x00000042311f7220 */ /* 0x000fc60000410000 */
        /* <DEDUP_REMOVED lines=9> */
[C---:B0-----:R-:W-:Y:S01]  /*16330*/  FMUL.FTZ R21, R49.reuse, R74 ;  /* 0x0000004a31157220 */ /* 0x041fe20000410000 */
[C---:B-1----:R-:W-:Y:S02]  /*16340*/  FMUL.FTZ R25, R49.reuse, R76 ;  /* 0x0000004c31197220 */ /* 0x042fe40000410000 */
[----:B------:R0:W-:Y:S01]  /*16350*/  ST.E desc[UR40][R152.64+0x2d4], R7 ;  /* 0x0002d40798007985 */ /* 0x0001e2000c101928 */
[C---:B--2---:R-:W-:Y:S01]  /*16360*/  FMUL.FTZ R27, R49.reuse, R82 ;  /* 0x00000052311b7220 */ /* 0x044fe20000410000 */
[C---:B---3--:R-:W-:Y:S02]  /*16370*/  FMUL.FTZ R29, R49.reuse, R84 ;  /* 0x00000054311d7220 */ /* 0x048fe40000410000 */
[----:B------:R1:W-:Y:S01]  /*16380*/  ST.E desc[UR40][R152.64+0x290], R9 ;  /* 0x0002900998007985 */ /* 0x0003e2000c101928 */
[----:B0-----:R-:W-:-:S03]  /*16390*/  FMUL.FTZ R7, R49, R98 ;  /* 0x0000006231077220 */ /* 0x001fc60000410000 */
[----:B------:R0:W-:Y:S04]  /*163a0*/  ST.E desc[UR40][R152.64+0x2a4], R31 ;  /* 0x0002a41f98007985 */ /* 0x0001e8000c101928 */
[----:B------:R2:W-:Y:S01]  /*163b0*/  ST.E desc[UR40][R152.64+0x2b0], R11 ;  /* 0x0002b00b98007985 */ /* 0x0005e2000c101928 */
[----:B-1----:R-:W-:-:S03]  /*163c0*/  FMUL.FTZ R9, R49, R80 ;  /* 0x0000005031097220 */ /* 0x002fc60000410000 */
[----:B------:R1:W-:Y:S04]  /*163d0*/  ST.E desc[UR40][R152.64+0x2b4], R13 ;  /* 0x0002b40d98007985 */ /* 0x0003e8000c101928 */
[----:B------:R3:W-:Y:S01]  /*163e0*/  ST.E desc[UR40][R152.64+0x2c0], R15 ;  /* 0x0002c00f98007985 */ /* 0x0007e2000c101928 */
[----:B0-----:R-:W-:-:S03]  /*163f0*/  FMUL.FTZ R31, R49, R86 ;  /* 0x00000056311f7220 */ /* 0x001fc60000410000 */
[----:B------:R0:W-:Y:S01]  /*16400*/  ST.E desc[UR40][R152.64+0x2c4], R21 ;  /* 0x0002c41598007985 */ /* 0x0001e2000c101928 */
[----:B--2---:R-:W-:-:S03]  /*16410*/  FMUL.FTZ R11, R49, R88 ;  /* 0x00000058310b7220 */ /* 0x004fc60000410000 */
[----:B------:R2:W-:Y:S01]  /*16420*/  ST.E desc[UR40][R152.64+0x2d0], R25 ;  /* 0x0002d01998007985 */ /* 0x0005e2000c101928 */
[----:B-1----:R-:W-:-:S03]  /*16430*/  FMUL.FTZ R13, R49, R90 ;  /* 0x0000005a310d7220 */ /* 0x002fc60000410000 */
[----:B------:R1:W-:Y:S01]  /*16440*/  ST.E desc[UR40][R152.64+0x2e4], R27 ;  /* 0x0002e41b98007985 */ /* 0x0003e2000c101928 */
[----:B---3--:R-:W-:-:S03]  /*16450*/  FMUL.FTZ R15, R49, R92 ;  /* 0x0000005c310f7220 */ /* 0x008fc60000410000 */
[----:B------:R3:W-:Y:S01]  /*16460*/  ST.E desc[UR40][R152.64+0x2f0], R29 ;  /* 0x0002f01d98007985 */ /* 0x0007e2000c101928 */
[C---:B0-----:R-:W-:Y:S01]  /*16470*/  FMUL.FTZ R21, R49.reuse, R94 ;  /* 0x0000005e31157220 */ /* 0x041fe20000410000 */
[C---:B--2---:R-:W-:Y:S02]  /*16480*/  FMUL.FTZ R25, R49.reuse, R96 ;  /* 0x0000006031197220 */ /* 0x044fe40000410000 */
[----:B------:R0:W-:Y:S01]  /*16490*/  ST.E desc[UR40][R152.64+0x324], R7 ;  /* 0x0003240798007985 */ /* 0x0001e2000c101928 */
[C---:B-1----:R-:W-:Y:S01]  /*164a0*/  FMUL.FTZ R27, R49.reuse, R102 ;  /* 0x00000066311b7220 */ /* 0x042fe20000410000 */
        /* <DEDUP_REMOVED lines=60> */
[C---:B------:R-:W-:Y:S01]  /*16870*/  LOP3.LUT R6, R8.reuse, 0x8, RZ, 0xfc, !PT ;  /* 0x0000000808067812 */ /* 0x040fe200078efcff */
[C---:B---3--:R-:W-:Y:S01]  /*16880*/  FMUL.FTZ R29, R49.reuse, R10 ;  /* 0x0000000a311d7220 */ /* 0x048fe20000410000 */
[----:B------:R-:W-:Y:S01]  /*16890*/  FMUL.FTZ R49, R49, R12 ;  /* 0x0000000c31317220 */ /* 0x000fe20000410000 */
[--C-:B0-----:R-:W-:Y:S01]  /*168a0*/  IMAD.MOV.U32 R7, RZ, RZ, R5.reuse ;  /* 0x000000ffff077224 */ /* 0x101fe200078e0005 */
[----:B------:R0:W-:Y:S04]  /*168b0*/  ST.E desc[UR40][R152.64+0x3d0], R9 ;  /* 0x0003d00998007985 */ /* 0x0001e8000c101928 */
[----:B------:R-:W-:Y:S04]  /*168c0*/  ST.E desc[UR40][R152.64+0x3e4], R31 ;  /* 0x0003e41f98007985 */ /* 0x000fe8000c101928 */
[----:B------:R1:W-:Y:S04]  /*168d0*/  ST.E desc[UR40][R152.64+0x3f0], R11 ;  /* 0x0003f00b98007985 */ /* 0x0003e8000c101928 */
[----:B------:R2:W-:Y:S04]  /*168e0*/  ST.E desc[UR40][R152.64+0x3f4], R13 ;  /* 0x0003f40d98007985 */ /* 0x0005e8000c101928 */
[----:B------:R3:W-:Y:S04]  /*168f0*/  ST.E desc[UR40][R152.64+0x400], R15 ;  /* 0x0004000f98007985 */ /* 0x0007e8000c101928 */
[----:B------:R-:W-:Y:S04]  /*16900*/  ST.E desc[UR40][R152.64+0x404], R21 ;  /* 0x0004041598007985 */ /* 0x000fe8000c101928 */
[----:B------:R-:W-:Y:S04]  /*16910*/  ST.E desc[UR40][R152.64+0x410], R25 ;  /* 0x0004101998007985 */ /* 0x000fe8000c101928 */
[----:B------:R-:W-:Y:S04]  /*16920*/  ST.E desc[UR40][R152.64+0x420], R27 ;  /* 0x0004201b98007985 */ /* 0x000fe8000c101928 */
[----:B------:R-:W-:Y:S04]  /*16930*/  ST.E desc[UR40][R152.64+0x424], R29 ;  /* 0x0004241d98007985 */ /* 0x000fe8000c101928 */
[----:B------:R-:W-:Y:S04]  /*16940*/  ST.E desc[UR40][R152.64+0x430], R49 ;  /* 0x0004303198007985 */ /* 0x000fe8000c101928 */
[----:B------:R-:W1:Y:S01]  /*16950*/  LD.E R10, desc[UR40][R6.64] ;  /* 0x00000028060a7980 */ /* 0x000e62000c101900 */
[----:B------:R-:W-:Y:S01]  /*16960*/  LOP3.LUT R8, R8, 0xc, RZ, 0xfc, !PT ;  /* 0x0000000c08087812 */ /* 0x000fe200078efcff */
[----:B0-----:R-:W-:-:S02]  /*16970*/  IMAD.MOV.U32 R9, RZ, RZ, R5 ;  /* 0x000000ffff097224 */ /* 0x001fc400078e0005 */
[----:B-1----:R-:W-:-:S05]  /*16980*/  FMUL.FTZ R11, R39, R10 ;  /* 0x0000000a270b7220 */ /* 0x002fca0000410000 */
[----:B------:R0:W-:Y:S04]  /*16990*/  ST.E desc[UR40][R6.64], R11 ;  /* 0x0000000b06007985 */ /* 0x0001e8000c101928 */
[----:B------:R-:W2:Y:S02]  /*169a0*/  LD.E R10, desc[UR40][R8.64] ;  /* 0x00000028080a7980 */ /* 0x000ea4000c101900 */
[----:B--2---:R-:W-:-:S05]  /*169b0*/  FMUL.FTZ R13, R39, R10 ;  /* 0x0000000a270d7220 */ /* 0x004fca0000410000 */
[----:B------:R1:W-:Y:S04]  /*169c0*/  ST.E desc[UR40][R8.64], R13 ;  /* 0x0000000d08007985 */ /* 0x0003e8000c101928 */
[----:B------:R-:W2:Y:S04]  /*169d0*/  LD.E R138, desc[UR40][R152.64+0x43c] ;  /* 0x00043c28988a7980 */ /* 0x000ea8000c101900 */
[----:B------:R-:W0:Y:S04]  /*169e0*/  LD.E R52, desc[UR40][R152.64+0x258] ;  /* 0x0002582898347980 */ /* 0x000e28000c101900 */
[----:B------:R-:W1:Y:S04]  /*169f0*/  LD.E R54, desc[UR40][R152.64+0x25c] ;  /* 0x00025c2898367980 */ /* 0x000e68000c101900 */
        /* <DEDUP_REMOVED lines=59> */
[----:B---3--:R-:W3:Y:S01]  /*16db0*/  LD.E R15, desc[UR40][R152.64+0x240] ;  /* 0x00024028980f7980 */ /* 0x008ee2000c101900 */
[C---:B--2---:R-:W-:Y:S01]  /*16dc0*/  FMUL.FTZ R31, R39.reuse, R138 ;  /* 0x0000008a271f7220 */ /* 0x044fe20000410000 */
[----:B0-----:R-:W-:-:S04]  /*16dd0*/  FMUL.FTZ R11, R39, R52 ;  /* 0x00000034270b7220 */ /* 0x001fc80000410000 */
[----:B------:R0:W-:Y:S01]  /*16de0*/  ST.E desc[UR40][R152.64+0x43c], R31 ;  /* 0x00043c1f98007985 */ /* 0x0001e2000c101928 */
[C---:B-1----:R-:W-:Y:S01]  /*16df0*/  FMUL.FTZ R13, R39.reuse, R54 ;  /* 0x00000036270d7220 */ /* 0x042fe20000410000 */
        /* <DEDUP_REMOVED lines=18> */
[----:B----4-:R-:W-:-:S03]  /*16f20*/  FMUL.FTZ R25, R39, R78 ;  /* 0x0000004e27197220 */ /* 0x010fc60000410000 */
[----:B------:R4:W-:Y:S01]  /*16f30*/  ST.E desc[UR40][R152.64+0x298], R33 ;  /* 0x0002982198007985 */ /* 0x0009e2000c101928 */
[----:B0-----:R-:W-:-:S03]  /*16f40*/  FMUL.FTZ R27, R39, R80 ;  /* 0x00000050271b7220 */ /* 0x001fc60000410000 */
[----:B------:R0:W-:Y:S01]  /*16f50*/  ST.E desc[UR40][R152.64+0x29c], R35 ;  /* 0x00029c2398007985 */ /* 0x0001e2000c101928 */
[----:B-1----:R-:W-:-:S03]  /*16f60*/  FMUL.FTZ R29, R39, R82 ;  /* 0x00000052271d7220 */ /* 0x002fc60000410000 */
[----:B------:R1:W-:Y:S01]  /*16f70*/  ST.E desc[UR40][R152.64+0x2a8], R37 ;  /* 0x0002a82598007985 */ /* 0x0003e2000c101928 */
[C---:B--2---:R-:W-:Y:S01]  /*16f80*/  FMUL.FTZ R31, R39.reuse, R86 ;  /* 0x00000056271f7220 */ /* 0x044fe20000410000 */
[C---:B----4-:R-:W-:Y:S01]  /*16f90*/  FMUL.FTZ R33, R39.reuse, R88 ;  /* 0x0000005827217220 */ /* 0x050fe20000410000 */
        /* <DEDUP_REMOVED lines=82> */
[----:B------:R-:W-:Y:S01]  /*174c0*/  FMUL.FTZ R39, R39, R12 ;  /* 0x0000000c27277220 */ /* 0x000fe20000410000 */
[----:B------:R-:W-:Y:S04]  /*174d0*/  ST.E desc[UR40][R152.64+0x3c8], R11 ;  /* 0x0003c80b98007985 */ /* 0x000fe8000c101928 */
[----:B------:R-:W-:Y:S04]  /*174e0*/  ST.E desc[UR40][R152.64+0x3ec], R13 ;  /* 0x0003ec0d98007985 */ /* 0x000fe8000c101928 */
        /* <DEDUP_REMOVED lines=9> */
[----:B---3--:R3:W-:Y:S04]  /*17580*/  ST.E desc[UR40][R152.64+0x240], R15 ;  /* 0x0002400f98007985 */ /* 0x0087e8000c101928 */
[----:B0-----:R-:W4:Y:S04]  /*17590*/  LD.E R25, desc[UR40][R4.64] ;  /* 0x0000002804197980 */ /* 0x001f28000c101900 */
[----:B------:R-:W5:Y:S04]  /*175a0*/  LD.E R12, desc[UR40][R152.64+0x1e8] ;  /* 0x0001e828980c7980 */ /* 0x000f68000c101900 */
[----:B------:R-:W5:Y:S04]  /*175b0*/  LD.E.64 R10, desc[UR40][R152.64+0xa8] ;  /* 0x0000a828980a7980 */ /* 0x000f68000c101b00 */
[----:B----4-:R0:W-:Y:S04]  /*175c0*/  ST.E desc[UR40][R4.64], R25 ;  /* 0x0000001904007985 */ /* 0x0101e8000c101928 */
[----:B-1----:R-:W4:Y:S04]  /*175d0*/  LD.E R27, desc[UR40][R6.64] ;  /* 0x00000028061b7980 */ /* 0x002f28000c101900 */
[----:B----4-:R1:W-:Y:S04]  /*175e0*/  ST.E desc[UR40][R6.64], R27 ;  /* 0x0000001b06007985 */ /* 0x0103e8000c101928 */
[----:B--2---:R-:W2:Y:S04]  /*175f0*/  LD.E R29, desc[UR40][R8.64] ;  /* 0x00000028081d7980 */ /* 0x004ea8000c101900 */
[----:B--2---:R2:W-:Y:S04]  /*17600*/  ST.E desc[UR40][R8.64], R29 ;  /* 0x0000001d08007985 */ /* 0x0045e8000c101928 */
[----:B------:R-:W4:Y:S04]  /*17610*/  LD.E R13, desc[UR40][R152.64+0x250] ;  /* 0x00025028980d7980 */ /* 0x000f28000c101900 */
[----:B------:R-:W5:Y:S04]  /*17620*/  LD.E R14, desc[UR40][R152.64+0x254] ;  /* 0x00025428980e7980 */ /* 0x000f68000c101900 */
[----:B---3--:R-:W3:Y:S04]  /*17630*/  LD.E R15, desc[UR40][R152.64+0x258] ;  /* 0x00025828980f7980 */ /* 0x008ee8000c101900 */
[----:B------:R-:W3:Y:S04]  /*17640*/  LD.E R20, desc[UR40][R152.64+0x25c] ;  /* 0x00025c2898147980 */ /* 0x000ee8000c101900 */
[----:B------:R-:W3:Y:S04]  /*17650*/  LD.E R21, desc[UR40][R152.64+0x260] ;  /* 0x0002602898157980 */ /* 0x000ee8000c101900 */
[----:B------:R-:W3:Y:S04]  /*17660*/  LD.E R24, desc[UR40][R152.64+0x264] ;  /* 0x0002642898187980 */ /* 0x000ee8000c101900 */
[----:B0-----:R-:W3:Y:S04]  /*17670*/  LD.E R25, desc[UR40][R152.64+0x268] ;  /* 0x0002682898197980 */ /* 0x001ee8000c101900 */
[----:B------:R-:W3:Y:S04]  /*17680*/  LD.E R26, desc[UR40][R152.64+0x26c] ;  /* 0x00026c28981a7980 */ /* 0x000ee8000c101900 */
[----:B-1----:R-:W3:Y:S04]  /*17690*/  LD.E R27, desc[UR40][R152.64+0x270] ;  /* 0x00027028981b7980 */ /* 0x002ee8000c101900 */
[----:B------:R-:W3:Y:S04]  /*176a0*/  LD.E R28, desc[UR40][R152.64+0x274] ;  /* 0x00027428981c7980 */ /* 0x000ee8000c101900 */
        /* <DEDUP_REMOVED lines=114> */
[----:B----4-:R-:W-:Y:S04]  /*17dd0*/  ST.E desc[UR40][R152.64+0x250], R13 ;  /* 0x0002500d98007985 */ /* 0x010fe8000c101928 */
[----:B-----5:R-:W-:Y:S04]  /*17de0*/  ST.E desc[UR40][R152.64+0x254], R14 ;  /* 0x0002540e98007985 */ /* 0x020fe8000c101928 */
[----:B---3--:R-:W-:Y:S04]  /*17df0*/  ST.E desc[UR40][R152.64+0x258], R15 ;  /* 0x0002580f98007985 */ /* 0x008fe8000c101928 */
[----:B------:R-:W-:Y:S04]  /*17e00*/  ST.E desc[UR40][R152.64+0x25c], R20 ;  /* 0x00025c1498007985 */ /* 0x000fe8000c101928 */
[----:B------:R-:W-:Y:S04]  /*17e10*/  ST.E desc[UR40][R152.64+0x260], R21 ;  /* 0x0002601598007985 */ /* 0x000fe8000c101928 */
[----:B------:R0:W-:Y:S04]  /*17e20*/  ST.E desc[UR40][R152.64+0x264], R24 ;  /* 0x0002641898007985 */ /* 0x0001e8000c101928 */
[----:B------:R-:W-:Y:S04]  /*17e30*/  ST.E desc[UR40][R152.64+0x268], R25 ;  /* 0x0002681998007985 */ /* 0x000fe8000c101928 */
[----:B------:R-:W-:Y:S04]  /*17e40*/  ST.E desc[UR40][R152.64+0x26c], R26 ;  /* 0x00026c1a98007985 */ /* 0x000fe8000c101928 */
[----:B------:R-:W-:Y:S04]  /*17e50*/  ST.E desc[UR40][R152.64+0x270], R27 ;  /* 0x0002701b98007985 */ /* 0x000fe8000c101928 */
[----:B------:R1:W-:Y:S04]  /*17e60*/  ST.E desc[UR40][R152.64+0x274], R28 ;  /* 0x0002741c98007985 */ /* 0x0003e8000c101928 */
[----:B--2---:R2:W-:Y:S04]  /*17e70*/  ST.E desc[UR40][R152.64+0x278], R29 ;  /* 0x0002781d98007985 */ /* 0x0045e8000c101928 */
        /* <DEDUP_REMOVED lines=115> */
[----:B--2---:R-:W2:Y:S04]  /*185b0*/  LD.E R29, desc[UR40][R152.64+0x254] ;  /* 0x00025428981d7980 */ /* 0x004ea8000c101900 */
[----:B---3--:R-:W2:Y:S04]  /*185c0*/  LD.E R30, desc[UR40][R152.64+0x258] ;  /* 0x00025828981e7980 */ /* 0x008ea8000c101900 */
[----:B----4-:R-:W2:Y:S04]  /*185d0*/  LD.E R31, desc[UR40][R152.64+0x25c] ;  /* 0x00025c28981f7980 */ /* 0x010ea8000c101900 */
        /* <DEDUP_REMOVED lines=536> */
[----:B------:R1:W-:Y:S04]  /*1a760*/  ST.E desc[UR40][R8.64], R27 ;  /* 0x0000001b08007985 */ /* 0x0003e8000c101928 */
[----:B------:R-:W2:Y:S04]  /*1a770*/  LD.E R10, desc[UR40][R152.64+0x240] ;  /* 0x00024028980a7980 */ /* 0x000ea8000c101900 */
[----:B------:R-:W-:Y:S04]  /*1a780*/  ST.E desc[UR40][R152.64+0x250], R28 ;  /* 0x0002501c98007985 */ /* 0x000fe8000c101928 */
[----:B------:R3:W-:Y:S04]  /*1a790*/  ST.E desc[UR40][R152.64+0x254], R29 ;  /* 0x0002541d98007985 */ /* 0x0007e8000c101928 */
[----:B------:R-:W-:Y:S04]  /*1a7a0*/  ST.E desc[UR40][R152.64+0x258], R30 ;  /* 0x0002581e98007985 */ /* 0x000fe8000c101928 */
[----:B------:R4:W-:Y:S04]  /*1a7b0*/  ST.E desc[UR40][R152.64+0x25c], R31 ;  /* 0x00025c1f98007985 */ /* 0x0009e8000c101928 */
        /* <DEDUP_REMOVED lines=121> */
[----:B------:R-:W2:Y:S04]  /*1af50*/  LD.E R11, desc[UR40][R4.64] ;  /* 0x00000028040b7980 */ /* 0x000ea8000c101900 */
[----:B--2---:R2:W-:Y:S04]  /*1af60*/  ST.E desc[UR40][R4.64], R11 ;  /* 0x0000000b04007985 */ /* 0x0045e8000c101928 */
[----:B------:R-:W3:Y:S04]  /*1af70*/  LD.E R13, desc[UR40][R6.64] ;  /* 0x00000028060d7980 */ /* 0x000ee8000c101900 */
[----:B---3--:R3:W-:Y:S04]  /*1af80*/  ST.E desc[UR40][R6.64], R13 ;  /* 0x0000000d06007985 */ /* 0x0087e8000c101928 */
[----:B------:R-:W4:Y:S04]  /*1af90*/  LD.E R15, desc[UR40][R8.64] ;  /* 0x00000028080f7980 */ /* 0x000f28000c101900 */
[----:B----4-:R4:W-:Y:S04]  /*1afa0*/  ST.E desc[UR40][R8.64], R15 ;  /* 0x0000000f08007985 */ /* 0x0109e8000c101928 */
[----:B------:R-:W4:Y:S04]  /*1afb0*/  LD.E R21, desc[UR40][R152.64+0x250] ;  /* 0x0002502898157980 */ /* 0x000f28000c101900 */
[----:B0-----:R-:W4:Y:S04]  /*1afc0*/  LD.E R25, desc[UR40][R152.64+0x254] ;  /* 0x0002542898197980 */ /* 0x001f28000c101900 */
[----:B-1----:R-:W4:Y:S04]  /*1afd0*/  LD.E R27, desc[UR40][R152.64+0x258] ;  /* 0x00025828981b7980 */ /* 0x002f28000c101900 */
[----:B------:R-:W4:Y:S04]  /*1afe0*/  LD.E R29, desc[UR40][R152.64+0x25c] ;  /* 0x00025c28981d7980 */ /* 0x000f28000c101900 */
[----:B------:R-:W4:Y:S04]  /*1aff0*/  LD.E R31, desc[UR40][R152.64+0x260] ;  /* 0x00026028981f7980 */ /* 0x000f28000c101900 */
[----:B-----5:R-:W5:Y:S04]  /*1b000*/  LD.E R33, desc[UR40][R152.64+0x264] ;  /* 0x0002642898217980 */ /* 0x020f68000c101900 */
        /* <DEDUP_REMOVED lines=118> */
[----:B------:R0:W-:Y:S04]  /*1b770*/  ST.E desc[UR40][R152.64+0x250], R21 ;  /* 0x0002501598007985 */ /* 0x0001e8000c101928 */
[----:B------:R0:W-:Y:S04]  /*1b780*/  ST.E desc[UR40][R152.64+0x254], R25 ;  /* 0x0002541998007985 */ /* 0x0001e8000c101928 */
[----:B------:R0:W-:Y:S04]  /*1b790*/  ST.E desc[UR40][R152.64+0x258], R27 ;  /* 0x0002581b98007985 */ /* 0x0001e8000c101928 */
[----:B------:R0:W-:Y:S04]  /*1b7a0*/  ST.E desc[UR40][R152.64+0x25c], R29 ;  /* 0x00025c1d98007985 */ /* 0x0001e8000c101928 */
[----:B------:R0:W-:Y:S04]  /*1b7b0*/  ST.E desc[UR40][R152.64+0x260], R31 ;  /* 0x0002601f98007985 */ /* 0x0001e8000c101928 */
[----:B-----5:R0:W-:Y:S04]  /*1b7c0*/  ST.E desc[UR40][R152.64+0x264], R33 ;  /* 0x0002642198007985 */ /* 0x0201e8000c101928 */
        /* <DEDUP_REMOVED lines=134> */
.L_x_3279:
[----:B------:R-:W-:Y:S05]  /*1c030*/  BSYNC B0 ;  /* 0x0000000000007941 */ /* 0x000fea0003800000 */
.L_x_3278:
[----:B------:R-:W-:Y:S05]  /*1c040*/  @P1 BRA `(.L_x_3280) ;  /* 0xffffff6400fc1947 */ /* 0x000fea000383ffff */
.L_x_3261:
[----:B------:R-:W-:-:S13]  /*1c050*/  ISETP.GE.AND P1, PT, R0, UR46, PT ;  /* 0x0000002e00007c0c */ /* 0x000fda000bf26270 */
[----:B------:R-:W-:Y:S05]  /*1c060*/  @!P1 BRA `(.L_x_3281) ;  /* 0x000000a400a49947 */ /* 0x000fea0003800000 */
.L_x_3310:
[----:B01----:R-:W2:Y:S04]  /*1c070*/  LD.E R3, desc[UR40][R152.64+0x1e8] ;  /* 0x0001e82898037980 */ /* 0x003ea8000c101900 */
[----:B0-----:R-:W3:Y:S04]  /*1c080*/  LD.E R4, desc[UR40][R152.64+0x1f0] ;  /* 0x0001f02898047980 */ /* 0x001ee8000c101900 */
        /* <DEDUP_REMOVED lines=18> */
.L_x_3283:
[----:B------:R-:W-:Y:S05]  /*1c1b0*/  BSYNC B0 ;  /* 0x0000000000007941 */ /* 0x000fea0003800000 */
.L_x_3282:
[----:B0-----:R-:W2:Y:S01]  /*1c1c0*/  LD.E.64 R4, desc[UR40][R152.64+0x8] ;  /* 0x0000082898047980 */ /* 0x001ea2000c101b00 */
[----:B-----5:R-:W-:Y:S02]  /*1c1d0*/  SHF.L.U32 R10, R9, 0x1f, RZ ;  /* 0x0000001f090a7819 */ /* 0x020fe400000006ff */
[----:B--2---:R-:W-:-:S05]  /*1c1e0*/  MOV R4, R4 ;  /* 0x0000000400047202 */ /* 0x004fca0000000f00 */
[----:B------:R-:W-:-:S04]  /*1c1f0*/  IMAD R7, R7, 0x8, R4 ;  /* 0x0000000807077824 */ /* 0x000fc800078e0204 */
[----:B------:R0:W1:Y:S01]  /*1c200*/  SYNCS.PHASECHK.TRANS64.TRYWAIT P1, [R7+URZ], R10 ;  /* 0x0000000a070075a7 */ /* 0x000062000802017f */
[----:B------:R-:W2:Y:S04]  /*1c210*/  LD.E R4, desc[UR40][R152.64+0x1c] ;  /* 0x00001c2898047980 */ /* 0x000ea8000c101900 */
[----:B------:R0:W5:Y:S04]  /*1c220*/  LD.E R6, desc[UR40][R152.64+0x1e8] ;  /* 0x0001e82898067980 */ /* 0x000168000c101900 */
[----:B------:R0:W5:Y:S01]  /*1c230*/  LD.E R8, desc[UR40][R152.64+0x1ec] ;  /* 0x0001ec2898087980 */ /* 0x000162000c101900 */
[----:B------:R-:W-:Y:S01]  /*1c240*/  BSSY B0, `(.L_x_3284) ;  /* 0x0000005000007945 */ /* 0x000fe20003800000 */
[----:B--2---:R-:W-:-:S04]  /*1c250*/  LOP3.LUT R4, R4, 0x1, RZ, 0xfc, !PT ;  /* 0x0000000104047812 */ /* 0x004fc800078efcff */
[----:B------:R-:W-:-:S13]  /*1c260*/  ISETP.NE.AND P2, PT, R4, 0x3, PT ;  /* 0x000000030400780c */ /* 0x000fda0003f45270 */
[----:B01----:R-:W-:Y:S05]  /*1c270*/  @!P2 BRA `(.L_x_3285) ;  /* 0x000000000004a947 */ /* 0x003fea0003800000 */
[----:B------:R-:W-:Y:S01]  /*1c280*/  BPT.TRAP 0x1 ;  /* 0x000000040000795c */ /* 0x000fe20000300000 */
.L_x_3285:
[----:B------:R-:W-:Y:S05]  /*1c290*/  BSYNC B0 ;  /* 0x0000000000007941 */ /* 0x000fea0003800000 */
.L_x_3284:
        /* <DEDUP_REMOVED lines=8> */
.L_x_3287:
[----:B------:R-:W-:Y:S05]  /*1c320*/  BSYNC B0 ;  /* 0x0000000000007941 */ /* 0x000fea0003800000 */
.L_x_3286:
[----:B------:R-:W2:Y:S04]  /*1c330*/  LD.E R13, desc[UR40][R152.64+0x1e8] ;  /* 0x0001e828980d7980 */ /* 0x000ea8000c101900 */
[----:B0----5:R-:W2:Y:S01]  /*1c340*/  LD.E.64 R6, desc[UR40][R152.64+0xa0] ;  /* 0x0000a02898067980 */ /* 0x021ea2000c101b00 */
        /* <DEDUP_REMOVED lines=8> */
[C---:B------:R-:W-:Y:S02]  /*1c3d0*/  R2UR UR6, R6.reuse ;  /* 0x00000000060672ca */ /* 0x040fe400000e0000 */
[----:B------:R0:W-:Y:S01]  /*1c3e0*/  ST.E desc[UR40][R152.64+0x80], RZ ;  /* 0x000080ff98007985 */ /* 0x0001e2000c101928 */
[----:B------:R-:W-:Y:S01]  /*1c3f0*/  WARPGROUP.ARRIVE ;  /* 0x00000000000079c5 */ /* 0x000fe20000000000 */
[----:B------:R-:W-:Y:S02]  /*1c400*/  VIADD R12, R6, 0x2 ;  /* 0x00000002060c7836 */ /* 0x000fe40000000000 */
[----:B------:R-:W-:Y:S01]  /*1c410*/  IMAD.MOV.U32 R13, RZ, RZ, R7 ;  /* 0x000000ffff0d7224 */ /* 0x000fe200078e0007 */
[----:B---3--:R-:W-:Y:S02]  /*1c420*/  R2UR UR4, R14 ;  /* 0x000000000e0472ca */ /* 0x008fe400000e0000 */
[----:B------:R-:W-:-:S13]  /*1c430*/  R2UR UR5, R15 ;  /* 0x000000000f0572ca */ /* 0x000fda00000e0000 */
[----:B------:R-:W-:Y:S01]  /*1c440*/  HGMMA.64x64x16.F32 R24, gdesc[UR4], RZ, !UPT, gsb0 ;  /* 0x00e00000041879f0 */ /* 0x000fe2000c0008ff */
[----:B----4-:R-:W-:Y:S01]  /*1c450*/  VIADD R4, R4, 0x2 ;  /* 0x0000000204047836 */ /* 0x010fe20000000000 */
[----:B------:R-:W-:Y:S02]  /*1c460*/  R2UR UR6, R12 ;  /* 0x000000000c0672ca */ /* 0x000fe400000e0000 */
[----:B------:R-:W-:Y:S02]  /*1c470*/  R2UR UR7, R13 ;  /* 0x000000000d0772ca */ /* 0x000fe400000e0000 */
[----:B------:R-:W-:Y:S01]  /*1c480*/  R2UR UR4, R4 ;  /* 0x00000000040472ca */ /* 0x000fe200000e0000 */
[----:B------:R-:W-:Y:S01]  /*1c490*/  IMAD.MOV.U32 R4, RZ, RZ, 0x1 ;  /* 0x00000001ff047424 */ /* 0x000fe200078e00ff */
        /* <DEDUP_REMOVED lines=35> */
.L_x_3290:
[----:B------:R-:W-:Y:S05]  /*1c6d0*/  BSYNC B0 ;  /* 0x0000000000007941 */ /* 0x000fea0003800000 */
.L_x_3289:
        /* <DEDUP_REMOVED lines=13> */
.L_x_3292:
[----:B------:R-:W-:Y:S05]  /*1c7b0*/  BSYNC B0 ;  /* 0x0000000000007941 */ /* 0x000fea0003800000 */
.L_x_3291:
        /* <DEDUP_REMOVED lines=8> */
.L_x_3294:
[----:B------:R-:W-:Y:S05]  /*1c840*/  BSYNC B0 ;  /* 0x0000000000007941 */ /* 0x000fea0003800000 */
.L_x_3293:
[----:B------:R-:W2:Y:S04]  /*1c850*/  LD.E R12, desc[UR40][R152.64+0x88] ;  /* 0x00008828980c7980 */ /* 0x000ea8000c101900 */
[----:B-1---5:R-:W3:Y:S04]  /*1c860*/  LD.E R5, desc[UR40][R152.64+0x1e8] ;  /* 0x0001e82898057980 */ /* 0x022ee8000c101900 */
[----:B------:R-:W3:Y:S04]  /*1c870*/  LD.E.64 R6, desc[UR40][R152.64+0xb8] ;  /* 0x0000b82898067980 */ /* 0x000ee8000c101b00 */
[----:B------:R-:W4:Y:S04]  /*1c880*/  LD.E.64 R14, desc[UR40][R152.64+0xb0] ;  /* 0x0000b028980e7980 */ /* 0x000f28000c101b00 */
[----:B------:R-:W4:Y:S04]  /*1c890*/  LD.E.64 R20, desc[UR40][R152.64+0xb0] ;  /* 0x0000b02898147980 */ /* 0x000f28000c101b00 */
[----:B------:R-:W4:Y:S04]  /*1c8a0*/  LD.E.64 R8, desc[UR40][R152.64+0xb0] ;  /* 0x0000b02898087980 */ /* 0x000f28000c101b00 */
[----:B------:R-:W4:Y:S01]  /*1c8b0*/  LD.E.64 R10, desc[UR40][R152.64+0xb0] ;  /* 0x0000b028980a7980 */ /* 0x000f22000c101b00 */
[----:B------:R-:W-:Y:S05]  /*1c8c0*/  WARPSYNC.ALL ;  /* 0x0000000000007948 */ /* 0x000fea0003800000 */
[----:B--2---:R-:W-:-:S02]  /*1c8d0*/  ISETP.NE.U32.AND P1, PT, R12, RZ, PT ;  /* 0x000000ff0c00720c */ /* 0x004fc40003f25070 */
[----:B------:R-:W2:Y:S01]  /*1c8e0*/  LD.E.64 R12, desc[UR40][R152.64+0xb0] ;  /* 0x0000b028980c7980 */ /* 0x000ea2000c101b00 */
[----:B---3--:R-:W-:Y:S01]  /*1c8f0*/  IMAD R6, R5, 0x1000, R6 ;  /* 0x0000100005067824 */ /* 0x008fe200078e0206 */
[----:B------:R-:W-:Y:S02]  /*1c900*/  R2UR UR7, R7 ;  /* 0x00000000070772ca */ /* 0x000fe400000e0000 */
[----:B----4-:R-:W-:Y:S02]  /*1c910*/  R2UR UR4, R14 ;  /* 0x000000000e0472ca */ /* 0x010fe400000e0000 */
[----:B------:R-:W-:Y:S02]  /*1c920*/  R2UR UR6, R6 ;  /* 0x00000000060672ca */ /* 0x000fe400000e0000 */
[----:B------:R-:W-:Y:S01]  /*1c930*/  R2UR UR5, R15 ;  /* 0x000000000f0572ca */ /* 0x000fe200000e0000 */
[----:B------:R-:W-:Y:S02]  /*1c940*/  WARPGROUP.ARRIVE ;  /* 0x00000000000079c5 */ /* 0x000fe40000000000 */
[----:B------:R-:W-:-:S10]  /*1c950*/  VOTEU.ANY UP0, P1 ;  /* 0x00000000003f7886 */ /* 0x000fd40000800100 */
[----:B------:R-:W-:Y:S01]  /*1c960*/  HGMMA.64x64x16.F32 R24, gdesc[UR4], R24, UP0, gsb0 ;  /* 0x00e00000041879f0 */ /* 0x000fe2000b800818 */
        /* <DEDUP_REMOVED lines=37> */
[----:B------:R-:W-:Y:S02]  /*1cbc0*/  IMAD.MOV.U32 R57, RZ, RZ, R7 ;  /* 0x000000ffff397224 */ /* 0x000fe400078e0007 */
[----:B--2---:R-:W-:Y:S01]  /*1cbd0*/  VIADD R12, R12, 0x200 ;  /* 0x000002000c0c7836 */ /* 0x004fe20000000000 */
[----:B------:R-:W-:Y:S02]  /*1cbe0*/  R2UR UR6, R56 ;  /* 0x00000000380672ca */ /* 0x000fe400000e0000 */
[----:B------:R-:W-:Y:S02]  /*1cbf0*/  R2UR UR7, R57 ;  /* 0x00000000390772ca */ /* 0x000fe400000e0000 */
[----:B------:R-:W-:-:S02]  /*1cc00*/  R2UR UR4, R12 ;  /* 0x000000000c0472ca */ /* 0x000fc400000e0000 */
        /* <DEDUP_REMOVED lines=10> */
[----:B---3--:R-:W-:Y:S01]  /*1ccb0*/  VIADD R14, R14, 0x202 ;  /* 0x000002020e0e7836 */ /* 0x008fe20000000000 */
[----:B------:R-:W-:-:S04]  /*1ccc0*/  R2UR UR5, R15 ;  /* 0x000000000f0572ca */ /* 0x000fc800000e0000 */
        /* <DEDUP_REMOVED lines=10> */
[----:B----4-:R-:W-:Y:S01]  /*1cd70*/  VIADD R20, R20, 0x204 ;  /* 0x0000020414147836 */ /* 0x010fe20000000000 */
[----:B------:R-:W-:-:S04]  /*1cd80*/  R2UR UR5, R21 ;  /* 0x00000000150572ca */ /* 0x000fc800000e0000 */
        /* <DEDUP_REMOVED lines=10> */
[----:B------:R-:W-:Y:S01]  /*1ce30*/  VIADD R8, R8, 0x206 ;  /* 0x0000020608087836 */ /* 0x000fe20000000000 */
        /* <DEDUP_REMOVED lines=11> */
[----:B--2---:R-:W-:Y:S01]  /*1cef0*/  VIADD R10, R10, 0x400 ;  /* 0x000004000a0a7836 */ /* 0x004fe20000000000 */
[----:B------:R-:W-:-:S04]  /*1cf00*/  R2UR UR5, R11 ;  /* 0x000000000b0572ca */ /* 0x000fc800000e0000 */
        /* <DEDUP_REMOVED lines=85> */
[----:B------:R-:W1:Y:S01]  /*1d460*/  S2R R58, SR_TID.X ;  /* 0x00000000003a7919 */ /* 0x000e620000002100 */
[----:B------:R-:W-:Y:S02]  /*1d470*/  WARPGROUP.DEPBAR.LE gsb0, 0x0 ;  /* 0x00008000000079c5 */ /* 0x000fe40000010000 */
[----:B------:R-:W4:Y:S04]  /*1d480*/  LD.E.64 R12, desc[UR40][R152.64+0xb0] ;  /* 0x0000b028980c7980 */ /* 0x000f28000c101b00 */
[----:B------:R-:W-:Y:S01]  /*1d490*/  ST.E desc[UR40][R152.64+0x88], R4 ;  /* 0x0000880498007985 */ /* 0x000fe2000c101928 */
[----:B------:R-:W-:-:S06]  /*1d4a0*/  WARPGROUP.ARRIVE ;  /* 0x00000000000079c5 */ /* 0x000fcc0000000000 */
[----:B------:R-:W-:Y:S01]  /*1d4b0*/  HGMMA.64x64x16.F32 R24, gdesc[UR4], R24, gsb0 ;  /* 0x00e00000041879f0 */ /* 0x000fe20008000818 */
[----:B-1----:R-:W-:-:S05]  /*1d4c0*/  SHF.R.U32.HI R58, RZ, 0x7, R58 ;  /* 0x00000007ff3a7819 */ /* 0x002fca000001163a */
[----:B------:R1:W0:Y:S01]  /*1d4d0*/  SHFL.IDX PT, R5, R58, RZ, 0x1f ;  /* 0x00001fff3a057589 */ /* 0x00022200000e0000 */
        /* <DEDUP_REMOVED lines=13> */
[----:B------:R-:W2:Y:S04]  /*1d5b0*/  LD.E.64 R56, desc[UR40][R152.64+0xb0] ;  /* 0x0000b02898387980 */ /* 0x000ea8000c101b00 */
        /* <DEDUP_REMOVED lines=8> */
[----:B------:R-:W-:Y:S02]  /*1d640*/  R2UR UR6, R20 ;  /* 0x00000000140672ca */ /* 0x000fe400000e0000 */
[----:B---3--:R-:W-:Y:S02]  /*1d650*/  IADD3 R8, R59, 0x800, R8 ;  /* 0x000008003b087810 */ /* 0x008fe40007ffe008 */
[----:B------:R-:W-:Y:S02]  /*1d660*/  R2UR UR5, R9 ;  /* 0x00000000090572ca */ /* 0x000fe400000e0000 */
[----:B------:R-:W-:Y:S01]  /*1d670*/  R2UR UR4, R8 ;  /* 0x00000000080472ca */ /* 0x000fe200000e0000 */
[----:B------:R-:W-:Y:S02]  /*1d680*/  WARPGROUP.DEPBAR.LE gsb0, 0x0 ;  /* 0x00008000000079c5 */ /* 0x000fe40000010000 */
[----:B------:R-:W3:Y:S04]  /*1d690*/  LD.E.64 R14, desc[UR40][R152.64+0xb0] ;  /* 0x0000b028980e7980 */ /* 0x000ee8000c101b00 */
[----:B------:R-:W-:Y:S01]  /*1d6a0*/  ST.E desc[UR40][R152.64+0x88], R4 ;  /* 0x0000880498007985 */ /* 0x000fe2000c101928 */
[----:B------:R-:W-:-:S06]  /*1d6b0*/  WARPGROUP.ARRIVE ;  /* 0x00000000000079c5 */ /* 0x000fcc0000000000 */
[----:B------:R-:W-:Y:S01]  /*1d6c0*/  HGMMA.64x64x16.F32 R24, gdesc[UR4], R24, gsb0 ;  /* 0x00e00000041879f0 */ /* 0x000fe20008000818 */
[----:B------:R-:W-:Y:S01]  /*1d6d0*/  SEL R61, R61, 0x6, !P1 ;  /* 0x000000063d3d7807 */ /* 0x000fe20004800000 */
[----:B------:R-:W-:-:S04]  /*1d6e0*/  IMAD.MOV.U32 R21, RZ, RZ, R7 ;  /* 0x000000ffff157224 */ /* 0x000fc800078e0007 */
[----:B------:R-:W-:Y:S01]  /*1d6f0*/  IMAD.IADD R20, R58, 0x1, R61 ;  /* 0x000000013a147824 */ /* 0x000fe200078e023d */
[----:B------:R-:W-:-:S04]  /*1d700*/  R2UR UR7, R21 ;  /* 0x00000000150772ca */ /* 0x000fc800000e0000 */
[----:B------:R-:W-:Y:S02]  /*1d710*/  R2UR UR6, R20 ;  /* 0x00000000140672ca */ /* 0x000fe400000e0000 */
[----:B----4-:R-:W-:Y:S02]  /*1d720*/  IADD3 R10, R61, 0x800, R10 ;  /* 0x000008003d0a7810 */ /* 0x010fe40007ffe00a */
[----:B------:R-:W-:Y:S02]  /*1d730*/  R2UR UR5, R11 ;  /* 0x000000000b0572ca */ /* 0x000fe400000e0000 */
[----:B------:R-:W-:Y:S01]  /*1d740*/  R2UR UR4, R10 ;  /* 0x000000000a0472ca */ /* 0x000fe200000e0000 */
[----:B------:R-:W-:Y:S02]  /*1d750*/  WARPGROUP.DEPBAR.LE gsb0, 0x0 ;  /* 0x00008000000079c5 */ /* 0x000fe40000010000 */
[----:B------:R-:W4:Y:S04]  /*1d760*/  LD.E.64 R8, desc[UR40][R152.64+0xb0] ;  /* 0x0000b02898087980 */ /* 0x000f28000c101b00 */
        /* <DEDUP_REMOVED lines=25> */
[----:B------:R-:W-:Y:S02]  /*1d900*/  R2UR UR6, R20 ;  /* 0x00000000140672ca */ /* 0x000fe400000e0000 */
[----:B--2---:R-:W-:Y:S02]  /*1d910*/  IADD3 R56, R5, 0xa00, R56 ;  /* 0x00000a0005387810 */ /* 0x004fe40007ffe038 */
        /* <DEDUP_REMOVED lines=162> */
[----:B------:R-:W2:Y:S04]  /*1e340*/  LDL R64, [R1+0xec] ;  /* 0x0000ec0001407983 */ /* 0x000ea80000100800 */
[----:B------:R-:W3:Y:S04]  /*1e350*/  LDL.64 R12, [R1+0x110] ;  /* 0x00011000010c7983 */ /* 0x000ee80000100a00 */
[----:B0-----:R-:W4:Y:S04]  /*1e360*/  LD.E.64 R4, desc[UR40][R152.64+0x120] ;  /* 0x0001202898047980 */ /* 0x001f28000c101b00 */
[----:B------:R-:W2:Y:S04]  /*1e370*/  LDL R56, [R1+0x70] ;  /* 0x0000700001387983 */ /* 0x000ea80000100800 */
[----:B------:R-:W2:Y:S04]  /*1e380*/  LDL R57, [R1+0x118] ;  /* 0x0001180001397983 */ /* 0x000ea80000100800 */
[----:B------:R-:W2:Y:S04]  /*1e390*/  LDL.128 R8, [R1+0x100] ;  /* 0x0001000001087983 */ /* 0x000ea80000100c00 */
[----:B----4-:R-:W4:Y:S04]  /*1e3a0*/  LD.E R59, desc[UR40][R4.64] ;  /* 0x00000028043b7980 */ /* 0x010f28000c101900 */
[----:B------:R-:W4:Y:S01]  /*1e3b0*/  LDL.128 R4, [R1+0xf0] ;  /* 0x0000f00001047983 */ /* 0x000f220000100c00 */
[----:B---3--:R-:W-:-:S02]  /*1e3c0*/  ISETP.NE.AND P1, PT, R12, 0x1, PT ;  /* 0x000000010c00780c */ /* 0x008fc40003f25270 */
[----:B--2---:R-:W-:Y:S01]  /*1e3d0*/  ISETP.GE.AND P2, PT, R9, 0x1, PT ;  /* 0x000000010900780c */ /* 0x004fe20003f46270 */
[----:B------:R-:W-:Y:S01]  /*1e3e0*/  BSSY B0, `(.L_x_3296) ;  /* 0x0000079000007945 */ /* 0x000fe20003800000 */
[-C--:B----4-:R-:W-:Y:S01]  /*1e3f0*/  FMUL.FTZ R14, R24, R59.reuse ;  /* 0x0000003b180e7220 */ /* 0x090fe20000410000 */
[-C--:B------:R-:W-:Y:S01]  /*1e400*/  FMUL.FTZ R24, R28, R59.reuse ;  /* 0x0000003b1c187220 */ /* 0x080fe20000410000 */
[-C--:B------:R-:W-:Y:S01]  /*1e410*/  FMUL.FTZ R28, R35, R59.reuse ;  /* 0x0000003b231c7220 */ /* 0x080fe20000410000 */
[----:B------:R-:W-:Y:S01]  /*1e420*/  SHF.R.S32.HI R35, RZ, 0x1f, R64 ;  /* 0x0000001fff237819 */ /* 0x000fe20000011440 */
[-C--:B------:R-:W-:Y:S01]  /*1e430*/  FMUL.FTZ R61, R33, R59.reuse ;  /* 0x0000003b213d7220 */ /* 0x080fe20000410000 */
[-C--:B------:R-:W-:Y:S02]  /*1e440*/  FMUL.FTZ R21, R25, R59.reuse ;  /* 0x0000003b19157220 */ /* 0x080fe40000410000 */
[----:B------:R-:W-:Y:S01]  /*1e450*/  LEA.HI R33, R35, R64, RZ, 0x7 ;  /* 0x0000004023217211 */ /* 0x000fe200078f38ff */
[-C--:B------:R-:W-:Y:S01]  /*1e460*/  FMUL.FTZ R25, R30, R59.reuse ;  /* 0x0000003b1e197220 */ /* 0x080fe20000410000 */
[----:B------:R-:W-:-:S02]  /*1e470*/  FMUL.FTZ R30, R39, R59 ;  /* 0x0000003b271e7220 */ /* 0x000fc40000410000 */
[----:B------:R-:W-:Y:S01]  /*1e480*/  LOP3.LUT R39, R33, 0xffffff80, RZ, 0xc0, !PT ;  /* 0xffffff8021277812 */ /* 0x000fe200078ec0ff */
[----:B------:R-:W-:-:S04]  /*1e490*/  FMUL.FTZ R58, R29, R59 ;  /* 0x0000003b1d3a7220 */ /* 0x000fc80000410000 */
[----:B------:R-:W-:Y:S02]  /*1e4a0*/  IMAD.IADD R39, R64, 0x1, -R39 ;  /* 0x0000000140277824 */ /* 0x000fe400078e0a27 */
[-C--:B------:R-:W-:Y:S01]  /*1e4b0*/  FMUL.FTZ R29, R38, R59.reuse ;  /* 0x0000003b261d7220 */ /* 0x080fe20000410000 */
[-C--:B------:R-:W-:Y:S01]  /*1e4c0*/  FMUL.FTZ R63, R41, R59.reuse ;  /* 0x0000003b293f7220 */ /* 0x080fe20000410000 */
[----:B------:R-:W-:Y:S02]  /*1e4d0*/  LEA.HI R41, R35, R64, RZ, 0x2 ;  /* 0x0000004023297211 */ /* 0x000fe400078f10ff */
[----:B------:R-:W-:Y:S01]  /*1e4e0*/  SHF.R.S32.HI R38, RZ, 0x1f, R39 ;  /* 0x0000001fff267819 */ /* 0x000fe20000011427 */
[-C--:B------:R-:W-:Y:S01]  /*1e4f0*/  FMUL.FTZ R62, R40, R59.reuse ;  /* 0x0000003b283e7220 */ /* 0x080fe20000410000 */
[----:B------:R-:W-:Y:S02]  /*1e500*/  FMUL.FTZ R15, R26, R59 ;  /* 0x0000003b1a0f7220 */ /* 0x000fe40000410000 */
[----:B------:R-:W-:Y:S01]  /*1e510*/  LEA.HI R40, R38, R39, RZ, 0x2 ;  /* 0x0000002726287211 */ /* 0x000fe200078f10ff */
[-C--:B------:R-:W-:Y:S01]  /*1e520*/  FMUL.FTZ R26, R31, R59.reuse ;  /* 0x0000003b1f1a7220 */ /* 0x080fe20000410000 */
[----:B------:R-:W-:Y:S01]  /*1e530*/  LOP3.LUT R41, R41, 0xfffffffc, RZ, 0xc0, !PT ;  /* 0xfffffffc29297812 */ /* 0x000fe200078ec0ff */
[----:B------:R-:W-:Y:S01]  /*1e540*/  FMUL.FTZ R31, R42, R59 ;  /* 0x0000003b2a1f7220 */ /* 0x000fe20000410000 */
[----:B------:R-:W-:-:S02]  /*1e550*/  SHF.R.S32.HI R35, RZ, 0x2, R40 ;  /* 0x00000002ff237819 */ /* 0x000fc40000011428 */
[----:B------:R-:W-:Y:S01]  /*1e560*/  SHF.R.S32.HI R42, RZ, 0x1f, R40 ;  /* 0x0000001fff2a7819 */ /* 0x000fe20000011428 */
[----:B------:R-:W-:Y:S01]  /*1e570*/  IMAD.IADD R64, R64, 0x1, -R41 ;  /* 0x0000000140407824 */ /* 0x000fe200078e0a29 */
[----:B------:R-:W-:Y:S02]  /*1e580*/  LEA.HI R38, R38, R39, RZ, 0x5 ;  /* 0x0000002726267211 */ /* 0x000fe400078f28ff */
[----:B------:R-:W-:Y:S01]  /*1e590*/  LEA.HI R42, R42, R35, RZ, 0x3 ;  /* 0x000000232a2a7211 */ /* 0x000fe200078f18ff */
[-C--:B-1----:R-:W-:Y:S01]  /*1e5a0*/  FMUL.FTZ R60, R32, R59.reuse ;  /* 0x0000003b203c7220 */ /* 0x082fe20000410000 */
[----:B------:R-:W-:Y:S01]  /*1e5b0*/  FMUL.FTZ R32, R43, R59 ;  /* 0x0000003b2b207220 */ /* 0x000fe20000410000 */
[----:B------:R-:W-:Y:S02]  /*1e5c0*/  LEA.HI R43, R64, R64, RZ, 0x1 ;  /* 0x00000040402b7211 */ /* 0x000fe400078f08ff */
[----:B------:R-:W-:Y:S02]  /*1e5d0*/  LOP3.LUT R42, R42, 0xfffffff8, RZ, 0xc0, !PT ;  /* 0xfffffff82a2a7812 */ /* 0x000fe400078ec0ff */
[----:B------:R-:W-:-:S02]  /*1e5e0*/  SHF.R.S32.HI R41, RZ, 0x5, R38 ;  /* 0x00000005ff297819 */ /* 0x000fc40000011426 */
[----:B------:R-:W-:Y:S01]  /*1e5f0*/  LOP3.LUT R43, R43, 0x1ffffffe, RZ, 0xc0, !PT ;  /* 0x1ffffffe2b2b7812 */ /* 0x000fe200078ec0ff */
[----:B------:R-:W-:Y:S02]  /*1e600*/  IMAD.IADD R42, R35, 0x1, -R42 ;  /* 0x00000001232a7824 */ /* 0x000fe400078e0a2a */
[----:B------:R-:W-:Y:S02]  /*1e610*/  IMAD R41, R56, 0x4, R41 ;  /* 0x0000000438297824 */ /* 0x000fe400078e0229 */
[----:B------:R-:W-:Y:S02]  /*1e620*/  IMAD.IADD R43, R64, 0x1, -R43 ;  /* 0x00000001402b7824 */ /* 0x000fe400078e0a2b */
[----:B------:R-:W-:-:S04]  /*1e630*/  IMAD.U32 R42, R41, 0x10, R42 ;  /* 0x00000010292a7824 */ /* 0x000fc800078e002a */
[----:B------:R-:W-:-:S04]  /*1e640*/  IMAD R56, R43, 0x8, R42 ;  /* 0x000000082b387824 */ /* 0x000fc800078e022a */
[----:B------:R-:W-:-:S05]  /*1e650*/  @P1 IMAD.HI.U32 R38, R56, R13, RZ ;  /* 0x0000000d38261227 */ /* 0x000fca00078e00ff */
[----:B------:R-:W-:Y:S01]  /*1e660*/  @P1 SHF.R.U32.HI R56, RZ, R57, R38 ;  /* 0x00000039ff381219 */ /* 0x000fe20000011626 */
[----:B------:R-:W-:Y:S02]  /*1e670*/  IMAD.SHL.U32 R57, R0, 0x40, RZ ;  /* 0x0000004000397824 */ /* 0x000fe400078e00ff */
[-C--:B------:R-:W-:Y:S01]  /*1e680*/  FMUL.FTZ R48, R48, R59.reuse ;  /* 0x0000003b30307220 */ /* 0x080fe20000410000 */
[----:B------:R-:W-:Y:S01]  /*1e690*/  LOP3.LUT R40, R40, 0x7ffffffc, RZ, 0xc0, !PT ;  /* 0x7ffffffc28287812 */ /* 0x000fe200078ec0ff */
[-C--:B------:R-:W-:Y:S01]  /*1e6a0*/  FMUL.FTZ R20, R27, R59.reuse ;  /* 0x0000003b1b147220 */ /* 0x080fe20000410000 */
[----:B------:R-:W0:Y:S01]  /*1e6b0*/  SHFL.IDX PT, R41, R56, RZ, 0x1c1f ;  /* 0x001c1fff38297589 */ /* 0x000e2200000e0000 */
[-C--:B------:R-:W-:Y:S01]  /*1e6c0*/  FMUL.FTZ R27, R34, R59.reuse ;  /* 0x0000003b221b7220 */ /* 0x080fe20000410000 */
[-C--:B------:R-:W-:Y:S01]  /*1e6d0*/  FMUL.FTZ R34, R47, R59.reuse ;  /* 0x0000003b2f227220 */ /* 0x080fe20000410000 */
[----:B------:R-:W-:Y:S01]  /*1e6e0*/  IADD3 R13, -R57, 0x1, RZ ;  /* 0x00000001390d7810 */ /* 0x000fe20007ffe1ff */
[----:B------:R1:W2:Y:S01]  /*1e6f0*/  MUFU.TANH R47, R48 ;  /* 0x00000030002f7308 */ /* 0x0002a20000002400 */
        /* <DEDUP_REMOVED lines=8> */
[----:B-1----:R-:W-:-:S02]  /*1e780*/  IMAD.IADD R48, R39, 0x1, -R40 ;  /* 0x0000000127307824 */ /* 0x002fc400078e0a28 */
[-C--:B------:R-:W-:Y:S01]  /*1e790*/  FMUL.FTZ R50, R54, R59.reuse ;  /* 0x0000003b36327220 */ /* 0x080fe20000410000 */
[-C--:B------:R-:W-:Y:S01]  /*1e7a0*/  FMUL.FTZ R51, R55, R59.reuse ;  /* 0x0000003b37337220 */ /* 0x080fe20000410000 */
[-C--:B------:R-:W-:Y:S01]  /*1e7b0*/  FMUL.FTZ R44, R44, R59.reuse ;  /* 0x0000003b2c2c7220 */ /* 0x080fe20000410000 */
[----:B------:R-:W-:Y:S01]  /*1e7c0*/  FMUL.FTZ R45, R45, R59 ;  /* 0x0000003b2d2d7220 */ /* 0x000fe20000410000 */
[----:B------:R-:W-:Y:S01]  /*1e7d0*/  IMAD R13, R48, -0x2, R13 ;  /* 0xfffffffe300d7824 */ /* 0x000fe200078e020d */
[----:B------:R-:W1:Y:S04]  /*1e7e0*/  MUFU.TANH R14, R14 ;  /* 0x0000000e000e7308 */ /* 0x000e680000002400 */
[----:B------:R-:W-:-:S04]  /*1e7f0*/  IADD3 R38, -R4, R13, R5 ;  /* 0x0000000d04267210 */ /* 0x000fc80007ffe105 */
[----:B------:R-:W3:Y:S01]  /*1e800*/  MUFU.TANH R21, R21 ;  /* 0x0000001500157308 */ /* 0x000ee20000002400 */
[----:B------:R-:W-:-:S07]  /*1e810*/  LOP3.LUT R13, RZ, R6, RZ, 0x33, !PT ;  /* 0x00000006ff0d7212 */ /* 0x000fce00078e33ff */
        /* <DEDUP_REMOVED lines=19> */
[----:B------:R0:W0:Y:S08]  /*1e950*/  MUFU.TANH R66, R45 ;  /* 0x0000002d00427308 */ /* 0x0000300000002400 */
        /* <DEDUP_REMOVED lines=10> */
[----:B------:R-:W-:Y:S02]  /*1ea00*/  IMAD.IADD R55, R38, 0x1, R13 ;  /* 0x0000000126377824 */ /* 0x000fe400078e020d */
        /* <DEDUP_REMOVED lines=14> */
.L_x_3299:
[----:B------:R-:W-:-:S13]  /*1eaf0*/  ISETP.NE.AND P1, PT, R9, 0x1, PT ;  /* 0x000000010900780c */ /* 0x000fda0003f25270 */
[----:B------:R-:W-:-:S05]  /*1eb00*/  @P1 IMAD.HI.U32 R38, R8, R10, RZ ;  /* 0x0000000a08261227 */ /* 0x000fca00078e00ff */
[----:B------:R-:W-:-:S07]  /*1eb10*/  @P1 SHF.R.U32.HI R8, RZ, R11, R38 ;  /* 0x0000000bff081219 */ /* 0x000fce0000011626 */
.L_x_3300:
[----:B------:R-:W-:Y:S05]  /*1eb20*/  BSYNC B1 ;  /* 0x0000000000017941 */ /* 0x000fea0003800000 */
.L_x_3298:
[----:B------:R-:W-:-:S04]  /*1eb30*/  IMAD R13, R8, R9, -R57 ;  /* 0x00000009080d7224 */ /* 0x000fc800078e0a39 */
[----:B------:R-:W-:-:S05]  /*1eb40*/  IMAD R8, R48, -0x2, R13 ;  /* 0xfffffffe30087824 */ /* 0x000fca00078e020d */
[----:B------:R-:W-:Y:S02]  /*1eb50*/  VIMNMX R7, R7, R8, !PT ;  /* 0x0000000807077248 */ /* 0x000fe40007fe0100 */
[----:B------:R-:W-:-:S07]  /*1eb60*/  VIADDMNMX R6, R8, R9, R6, PT ;  /* 0x0000000908067246 */ /* 0x000fce0003800106 */
.L_x_3297:
[----:B------:R-:W-:Y:S05]  /*1eb70*/  BSYNC B0 ;  /* 0x0000000000007941 */ /* 0x000fea0003800000 */
.L_x_3296:
[C---:B------:R-:W-:Y:S01]  /*1eb80*/  ISETP.GE.AND P1, PT, R59.reuse, 0x2, PT ;  /* 0x000000023b00780c */ /* 0x040fe20003f26270 */
[----:B------:R-:W0:Y:S01]  /*1eb90*/  SHFL.IDX PT, R56, R56, 0x1, 0x1c1f ;  /* 0x003c1f0038387f89 */ /* 0x000e2200000e0000 */
[----:B------:R-:W-:Y:S01]  /*1eba0*/  ISETP.GE.AND P3, PT, R59, 0xa, PT ;  /* 0x0000000a3b00780c */ /* 0x000fe20003f66270 */
[----:B------:R-:W-:Y:S01]  /*1ebb0*/  BSSY B0, `(.L_x_3301) ;  /* 0x0000060000007945 */ /* 0x000fe20003800000 */
[----:B------:R-:W-:Y:S02]  /*1ebc0*/  P2R R64, PR, RZ, 0x2 ;  /* 0x00000002ff407803 */ /* 0x000fe40000000000 */
[----:B------:R-:W-:Y:S02]  /*1ebd0*/  ISETP.GT.AND P1, PT, R7, 0x1, !P1 ;  /* 0x000000010700780c */ /* 0x000fe40004f24270 */
[----:B------:R-:W-:Y:S02]  /*1ebe0*/  ISETP.GE.AND P2, PT, R59, 0x9, PT ;  /* 0x000000093b00780c */ /* 0x000fe40003f46270 */
[----:B------:R-:W-:-:S02]  /*1ebf0*/  ISETP.LT.OR P1, PT, R6, 0x2, P1 ;  /* 0x000000020600780c */ /* 0x000fc40000f21670 */
[----:B------:R-:W-:Y:S02]  /*1ec00*/  P2R R67, PR, RZ, 0x4 ;  /* 0x00000004ff437803 */ /* 0x000fe40000000000 */
[----:B------:R-:W-:Y:S02]  /*1ec10*/  FSEL R38, R21, -INF , !P1 ;  /* 0xff80000015267808 */ /* 0x000fe40004800000 */
[C---:B------:R-:W-:Y:S02]  /*1ec20*/  ISETP.GT.AND P1, PT, R7.reuse, 0x9, !P3 ;  /* 0x000000090700780c */ /* 0x040fe40005f24270 */
[----:B------:R-:W-:Y:S02]  /*1ec30*/  P2R R68, PR, RZ, 0x8 ;  /* 0x00000008ff447803 */ /* 0x000fe40000000000 */
[----:B------:R-:W-:Y:S02]  /*1ec40*/  ISETP.LT.OR P1, PT, R6, 0xa, P1 ;  /* 0x0000000a0600780c */ /* 0x000fe40000f21670 */
[----:B------:R-:W-:-:S02]  /*1ec50*/  ISETP.GT.AND P2, PT, R7, 0x8, !P2 ;  /* 0x000000080700780c */ /* 0x000fc40005744270 */
[----:B------:R-:W-:Y:S01]  /*1ec60*/  ISETP.GE.AND P3, PT, R59, 0x11, PT ;  /* 0x000000113b00780c */ /* 0x000fe20003f66270 */
[----:B0-----:R-:W-:Y:S01]  /*1ec70*/  IMAD.IADD R8, R54, 0x1, R56 ;  /* 0x0000000136087824 */ /* 0x001fe200078e0238 */
[----:B------:R-:W-:Y:S02]  /*1ec80*/  FSEL R40, R58, -INF , !P1 ;  /* 0xff8000003a287808 */ /* 0x000fe40004800000 */
[----:B------:R-:W-:Y:S02]  /*1ec90*/  ISETP.LT.OR P2, PT, R6, 0x9, P2 ;  /* 0x000000090600780c */ /* 0x000fe40001741670 */
[----:B------:R-:W-:Y:S02]  /*1eca0*/  ISETP.GT.AND P1, PT, R7, 0x10, !P3 ;  /* 0x000000100700780c */ /* 0x000fe40005f24270 */
[----:B------:R-:W-:Y:S02]  /*1ecb0*/  FSEL R39, R24, -INF , !P2 ;  /* 0xff80000018277808 */ /* 0x000fe40005000000 */
        /* <DEDUP_REMOVED lines=48> */
[----:B------:R-:W-:Y:S01]  /*1efc0*/  FSEL R21, R52, -INF , !P5 ;  /* 0xff80000034157808 */ /* 0x000fe20006800000 */
[----:B------:R-:W-:Y:S01]  /*1efd0*/  IMAD.IADD R52, R55, 0x1, R56 ;  /* 0x0000000137347824 */ /* 0x000fe200078e0238 */
[----:B------:R-:W-:-:S04]  /*1efe0*/  ISETP.GE.AND P5, PT, R59, 0x1, PT ;  /* 0x000000013b00780c */ /* 0x000fc80003fa6270 */
[----:B------:R-:W-:-:S04]  /*1eff0*/  ISETP.GT.AND P6, PT, R7, RZ, !P5 ;  /* 0x000000ff0700720c */ /* 0x000fc80006fc4270 */
[----:B------:R-:W-:-:S04]  /*1f000*/  ISETP.LT.OR P6, PT, R6, 0x1, P6 ;  /* 0x000000010600780c */ /* 0x000fc800037c1670 */
[----:B-1----:R-:W-:Y:S02]  /*1f010*/  FSEL R47, R14, -INF , !P6 ;  /* 0xff8000000e2f7808 */ /* 0x002fe40007000000 */
        /* <DEDUP_REMOVED lines=17> */
.L_x_3304:
[----:B------:R-:W-:-:S13]  /*1f130*/  ISETP.NE.AND P6, PT, R9, 0x1, PT ;  /* 0x000000010900780c */ /* 0x000fda0003fc5270 */
[----:B------:R-:W-:-:S05]  /*1f140*/  @P6 IMAD.HI.U32 R10, R4, R10, RZ ;  /* 0x0000000a040a6227 */ /* 0x000fca00078e00ff */
[----:B------:R-:W-:-:S07]  /*1f150*/  @P6 SHF.R.U32.HI R4, RZ, R11, R10 ;  /* 0x0000000bff046219 */ /* 0x000fce000001160a */
.L_x_3305:
[----:B------:R-:W-:Y:S05]  /*1f160*/  BSYNC B1 ;  /* 0x0000000000017941 */ /* 0x000fea0003800000 */
.L_x_3303:
[----:B------:R-:W-:-:S04]  /*1f170*/  IMAD R5, R4, R9, -R57 ;  /* 0x0000000904057224 */ /* 0x000fc800078e0a39 */
[----:B------:R-:W-:-:S05]  /*1f180*/  IMAD R5, R48, -0x2, R5 ;  /* 0xfffffffe30057824 */ /* 0x000fca00078e0205 */
[----:B------:R-:W-:Y:S02]  /*1f190*/  VIADDMNMX R8, R5, R9, R8, PT ;  /* 0x0000000905087246 */ /* 0x000fe40003800108 */
[----:B------:R-:W-:-:S07]  /*1f1a0*/  VIMNMX R52, R52, R5, !PT ;  /* 0x0000000534347248 */ /* 0x000fce0007fe0100 */
.L_x_3302:
[----:B------:R-:W-:Y:S05]  /*1f1b0*/  BSYNC B0 ;  /* 0x0000000000007941 */ /* 0x000fea0003800000 */
.L_x_3301:
[----:B------:R-:W2:Y:S01]  /*1f1c0*/  LD.E.64 R6, desc[UR40][R152.64+0x200] ;  /* 0x0002002898067980 */ /* 0x000ea2000c101b00 */
[----:B------:R-:W-:Y:S02]  /*1f1d0*/  ISETP.GT.AND P5, PT, R52, RZ, !P5 ;  /* 0x000000ff3400720c */ /* 0x000fe40006fa4270 */
        /* <DEDUP_REMOVED lines=36> */
[----:B------:R-:W-:Y:S02]  /*1f420*/  ISETP.GT.AND P1, PT, R52, 0x29, !P1 ;  /* 0x000000293400780c */ /* 0x000fe40004f24270 */
[----:B------:R-:W-:Y:S02]  /*1f430*/  ISETP.LT.OR P5, PT, R8, 0x22, P5 ;  /* 0x000000220800780c */ /* 0x000fe40002fa1670 */
[----:B------:R-:W-:Y:S02]  /*1f440*/  ISETP.NE.AND P6, PT, R49, RZ, PT ;  /* 0x000000ff3100720c */ /* 0x000fe40003fc5270 */
[----:B------:R-:W-:-:S02]  /*1f450*/  FSEL R32, R32, -INF , !P5 ;  /* 0xff80000020207808 */ /* 0x000fc40006800000 */
[----:B------:R-:W-:-:S04]  /*1f460*/  ISETP.NE.AND P5, PT, R63, RZ, PT ;  /* 0x000000ff3f00720c */ /* 0x000fc80003fa5270 */
[----:B------:R-:W-:-:S04]  /*1f470*/  ISETP.GT.AND P5, PT, R52, 0x28, !P5 ;  /* 0x000000283400780c */ /* 0x000fc80006fa4270 */
[----:B------:R-:W-:Y:S02]  /*1f480*/  ISETP.LT.OR P5, PT, R8, 0x29, P5 ;  /* 0x000000290800780c */ /* 0x000fe40002fa1670 */
[----:B------:R-:W-:Y:S02]  /*1f490*/  ISETP.GT.AND P2, PT, R52, 0x30, !P2 ;  /* 0x000000303400780c */ /* 0x000fe40005744270 */
[----:B------:R-:W-:Y:S02]  /*1f4a0*/  ISETP.LT.OR P1, PT, R8, 0x2a, P1 ;  /* 0x0000002a0800780c */ /* 0x000fe40000f21670 */
[----:B------:R-:W-:Y:S02]  /*1f4b0*/  FSEL R49, R33, -INF , !P5 ;  /* 0xff80000021317808 */ /* 0x000fe40006800000 */
[----:B------:R-:W-:Y:S02]  /*1f4c0*/  ISETP.GT.AND P3, PT, R52, 0x31, !P3 ;  /* 0x000000313400780c */ /* 0x000fe40005f64270 */
[----:B------:R-:W-:-:S02]  /*1f4d0*/  ISETP.LT.OR P2, PT, R8, 0x31, P2 ;  /* 0x000000310800780c */ /* 0x000fc40001741670 */
[----:B------:R-:W-:Y:S02]  /*1f4e0*/  FSEL R34, R34, -INF , !P1 ;  /* 0xff80000022227808 */ /* 0x000fe40004800000 */
[----:B------:R-:W-:Y:S02]  /*1f4f0*/  ISETP.GT.AND P4, PT, R52, 0x38, !P4 ;  /* 0x000000383400780c */ /* 0x000fe40006784270 */
[----:B------:R-:W-:Y:S02]  /*1f500*/  ISETP.LT.OR P3, PT, R8, 0x32, P3 ;  /* 0x000000320800780c */ /* 0x000fe40001f61670 */
[----:B------:R-:W-:Y:S02]  /*1f510*/  FSEL R12, R12, -INF , !P2 ;  /* 0xff8000000c0c7808 */ /* 0x000fe40005000000 */
[----:B------:R-:W-:Y:S02]  /*1f520*/  ISETP.GT.AND P1, PT, R52, 0x39, !P6 ;  /* 0x000000393400780c */ /* 0x000fe40007724270 */
[----:B------:R-:W-:-:S02]  /*1f530*/  ISETP.LT.OR P4, PT, R8, 0x39, P4 ;  /* 0x000000390800780c */ /* 0x000fc40002781670 */
[----:B------:R-:W-:Y:S02]  /*1f540*/  FSEL R35, R35, -INF , !P3 ;  /* 0xff80000023237808 */ /* 0x000fe40005800000 */
[----:B------:R-:W-:Y:S02]  /*1f550*/  ISETP.LT.OR P1, PT, R8, 0x3a, P1 ;  /* 0x0000003a0800780c */ /* 0x000fe40000f21670 */
[----:B------:R-:W-:Y:S02]  /*1f560*/  FSEL R50, R50, -INF , !P4 ;  /* 0xff80000032327808 */ /* 0x000fe40006000000 */
[----:B------:R-:W-:Y:S02]  /*1f570*/  FSEL R51, R51, -INF , !P1 ;  /* 0xff80000033337808 */ /* 0x000fe40004800000 */
        /* <DEDUP_REMOVED lines=32> */
[----:B------:R-:W-:Y:S02]  /*1f780*/  FMNMX.FTZ R5, R35, R4, !PT ;  /* 0x0000000423057209 */ /* 0x000fe40007810000 */
[----:B------:R-:W-:Y:S02]  /*1f790*/  IADD3 R4, P2, R2, 0x200, RZ ;  /* 0x0000020002047810 */ /* 0x000fe40007f5e0ff */
[----:B------:R-:W-:Y:S02]  /*1f7a0*/  FMNMX.FTZ R8, R50, R5, !PT ;  /* 0x0000000532087209 */ /* 0x000fe40007810000 */
[----:B------:R-:W-:Y:S01]  /*1f7b0*/  LOP3.LUT R4, R4, 0x4, RZ, 0xfc, !PT ;  /* 0x0000000404047812 */ /* 0x000fe200078efcff */
[----:B------:R-:W-:Y:S01]  /*1f7c0*/  IMAD.X R5, RZ, RZ, R16, P2 ;  /* 0x000000ffff057224 */ /* 0x000fe200010e0610 */
        /* <DEDUP_REMOVED lines=13> */
[----:B------:R-:W0:Y:S04]  /*1f8a0*/  LD.E R58, desc[UR40][R152.64+0x214] ;  /* 0x00021428983a7980 */ /* 0x000e28000c101900 */
[----:B------:R-:W4:Y:S04]  /*1f8b0*/  LD.E R56, desc[UR40][R152.64+0x210] ;  /* 0x0002102898387980 */ /* 0x000f28000c101900 */
[----:B------:R-:W5:Y:S01]  /*1f8c0*/  LD.E.64 R8, desc[UR40][R152.64+0xd8] ;  /* 0x0000d82898087980 */ /* 0x000f62000c101b00 */
[----:B------:R-:W-:-:S04]  /*1f8d0*/  FSETP.NEU.FTZ.AND P1, PT, R53, -INF , PT ;  /* 0xff8000003500780b */ /* 0x000fc80003f3d000 */
[----:B------:R-:W-:-:S05]  /*1f8e0*/  FSEL R10, R53, RZ, P1 ;  /* 0x000000ff350a7208 */ /* 0x000fca0000800000 */
[----:B------:R-:W-:Y:S01]  /*1f8f0*/  FADD.FTZ R11, R7, -R10 ;  /* 0x8000000a070b7221 */ /* 0x000fe20000010000 */
[----:B--2---:R-:W-:-:S04]  /*1f900*/  FSETP.NEU.FTZ.AND P1, PT, R52, -INF , PT ;  /* 0xff8000003400780b */ /* 0x004fc80003f3d000 */
[----:B------:R-:W-:Y:S01]  /*1f910*/  FSEL R7, R52, RZ, P1 ;  /* 0x000000ff34077208 */ /* 0x000fe20000800000 */
[----:B---3--:R-:W-:-:S04]  /*1f920*/  FMUL.FTZ R15, R54, R11 ;  /* 0x0000000b360f7220 */ /* 0x008fc80000410000 */
[----:B------:R-:W-:-:S04]  /*1f930*/  FADD.FTZ R7, R6, -R7 ;  /* 0x8000000706077221 */ /* 0x000fc80000010000 */
[----:B------:R-:W-:Y:S01]  /*1f940*/  FMUL.FTZ R7, R7, R54 ;  /* 0x0000003607077220 */ /* 0x000fe20000410000 */
[----:B------:R-:W0:Y:S08]  /*1f950*/  MUFU.EX2 R15, R15 ;  /* 0x0000000f000f7308 */ /* 0x000e300000000800 */
[----:B------:R-:W4:Y:S01]  /*1f960*/  MUFU.EX2 R33, R7 ;  /* 0x0000000700217308 */ /* 0x000f220000000800 */
[----:B0-----:R-:W-:Y:S01]  /*1f970*/  FMUL.FTZ R53, R15, R58 ;  /* 0x0000003a0f357220 */ /* 0x001fe20000410000 */
[----:B----4-:R-:W-:-:S04]  /*1f980*/  FMUL.FTZ R11, R33, R56 ;  /* 0x00000038210b7220 */ /* 0x010fc80000410000 */
[----:B------:R0:W-:Y:S04]  /*1f990*/  ST.E desc[UR40][R152.64+0x214], R53 ;  /* 0x0002143598007985 */ /* 0x0001e8000c101928 */
[----:B------:R0:W-:Y:S04]  /*1f9a0*/  ST.E desc[UR40][R152.64+0x210], R11 ;  /* 0x0002100b98007985 */ /* 0x0001e8000c101928 */
[----:B-----5:R-:W2:Y:S01]  /*1f9b0*/  LD.E R6, desc[UR40][R8.64+0x4] ;  /* 0x0000042808067980 */ /* 0x020ea2000c101900 */
        /* <DEDUP_REMOVED lines=12> */
.L_x_3307:
[----:B------:R-:W-:Y:S05]  /*1fa80*/  BSYNC B0 ;  /* 0x0000000000007941 */ /* 0x000fea0003800000 */
.L_x_3306:
        /* <DEDUP_REMOVED lines=18> */
[----:B------:R-:W-:Y:S01]  /*1fbb0*/  FSEL R4, R5, RZ, P1 ;  /* 0x000000ff05047208 */ /* 0x000fe20000800000 */
[-CC-:B------:R-:W-:Y:S01]  /*1fbc0*/  FFMA.FTZ R3, R38, R53.reuse, -R8.reuse ;  /* 0x0000003526037223 */ /* 0x180fe20000010808 */
[-CC-:B------:R-:W-:Y:S01]  /*1fbd0*/  FFMA.FTZ R170, R39, R53.reuse, -R8.reuse ;  /* 0x0000003527aa7223 */ /* 0x180fe20000010808 */
[-CC-:B0-----:R-:W-:Y:S01]  /*1fbe0*/  FFMA.FTZ R11, R40, R53.reuse, -R8.reuse ;  /* 0x00000035280b7223 */ /* 0x181fe20000010808 */
[-C--:B------:R-:W-:Y:S01]  /*1fbf0*/  FFMA.FTZ R172, R41, R53.reuse, -R8 ;  /* 0x0000003529ac7223 */ /* 0x080fe20000010808 */
[-CC-:B------:R-:W-:Y:S01]  /*1fc00*/  FFMA.FTZ R48, R48, R53.reuse, -R4.reuse ;  /* 0x0000003530307223 */ /* 0x180fe20000010804 */
[----:B------:R-:W5:Y:S01]  /*1fc10*/  MUFU.EX2 R168, R168 ;  /* 0x000000a800a87308 */ /* 0x000f620000000800 */
[-CC-:B------:R-:W-:Y:S01]  /*1fc20*/  FFMA.FTZ R20, R20, R53.reuse, -R4.reuse ;  /* 0x0000003514147223 */ /* 0x180fe20000010804 */
[-CC-:B------:R-:W-:Y:S01]  /*1fc30*/  FFMA.FTZ R25, R25, R53.reuse, -R4.reuse ;  /* 0x0000003519197223 */ /* 0x180fe20000010804 */
[-C--:B------:R-:W-:Y:S01]  /*1fc40*/  FFMA.FTZ R26, R26, R53.reuse, -R4 ;  /* 0x000000351a1a7223 */ /* 0x080fe20000010804 */
[-CC-:B------:R-:W-:Y:S01]  /*1fc50*/  FFMA.FTZ R174, R43, R53.reuse, -R8.reuse ;  /* 0x000000352bae7223 */ /* 0x180fe20000010808 */
[-C--:B------:R-:W-:Y:S01]  /*1fc60*/  FFMA.FTZ R178, R37, R53.reuse, -R8 ;  /* 0x0000003525b27223 */ /* 0x080fe20000010808 */
[-C--:B------:R-:W-:Y:S01]  /*1fc70*/  FFMA.FTZ R27, R27, R53.reuse, -R4 ;  /* 0x000000351b1b7223 */ /* 0x080fe20000010804 */
        /* <DEDUP_REMOVED lines=9> */
[----:B------:R-:W0:Y:S01]  /*1fd10*/  MUFU.EX2 R3, R3 ;  /* 0x0000000300037308 */ /* 0x000e220000000800 */
[-C--:B------:R-:W-:Y:S01]  /*1fd20*/  FFMA.FTZ R8, R14, R53.reuse, -R8 ;  /* 0x000000350e087223 */ /* 0x080fe20000010808 */
[-CC-:B------:R-:W-:Y:S01]  /*1fd30*/  FFMA.FTZ R28, R28, R53.reuse, -R4.reuse ;  /* 0x000000351c1c7223 */ /* 0x180fe20000010804 */
[----:B-----5:R-:W-:Y:S01]  /*1fd40*/  FADD.FTZ R6, R168, R55 ;  /* 0x00000037a8067221 */ /* 0x020fe20000010000 */
        /* <DEDUP_REMOVED lines=10> */
[----:B------:R-:W-:-:S02]  /*1fdf0*/  FFMA.FTZ R4, R51, R53, -R4 ;  /* 0x0000003533047223 */ /* 0x000fc40000010804 */
[----:B------:R-:W1:Y:S01]  /*1fe00*/  MUFU.EX2 R170, R170 ;  /* 0x000000aa00aa7308 */ /* 0x000e620000000800 */
[----:B0-----:R-:W-:-:S07]  /*1fe10*/  FADD.FTZ R5, R3, R6 ;  /* 0x0000000603057221 */ /* 0x001fce0000010000 */
[----:B------:R-:W-:Y:S08]  /*1fe20*/  MUFU.EX2 R25, R25 ;  /* 0x0000001900197308 */ /* 0x000ff00000000800 */
[----:B------:R-:W0:Y:S01]  /*1fe30*/  MUFU.EX2 R11, R11 ;  /* 0x0000000b000b7308 */ /* 0x000e220000000800 */
[----:B-1----:R-:W-:-:S07]  /*1fe40*/  FADD.FTZ R6, R170, R5 ;  /* 0x00000005aa067221 */ /* 0x002fce0000010000 */
[----:B------:R-:W-:Y:S08]  /*1fe50*/  MUFU.EX2 R26, R26 ;  /* 0x0000001a001a7308 */ /* 0x000ff00000000800 */
[----:B------:R-:W1:Y:S01]  /*1fe60*/  MUFU.EX2 R172, R172 ;  /* 0x000000ac00ac7308 */ /* 0x000e620000000800 */
[----:B0-----:R-:W-:-:S07]  /*1fe70*/  FADD.FTZ R7, R11, R6 ;  /* 0x000000060b077221 */ /* 0x001fce0000010000 */
[----:B------:R0:W-:Y:S08]  /*1fe80*/  MUFU.EX2 R182, R8 ;  /* 0x0000000800b67308 */ /* 0x0001f00000000800 */
[----:B------:R-:W2:Y:S01]  /*1fe90*/  MUFU.EX2 R27, R27 ;  /* 0x0000001b001b7308 */ /* 0x000ea20000000800 */
[----:B0-----:R-:W-:-:S04]  /*1fea0*/  FADD.FTZ R8, R48, R57 ;  /* 0x0000003930087221 */ /* 0x001fc80000010000 */
[----:B------:R-:W-:-:S03]  /*1feb0*/  FADD.FTZ R8, R169, R8 ;  /* 0x00000008a9087221 */ /* 0x000fc60000010000 */
[----:B------:R-:W0:Y:S01]  /*1fec0*/  MUFU.EX2 R39, R39 ;  /* 0x0000002700277308 */ /* 0x000e220000000800 */
[----:B------:R-:W-:Y:S01]  /*1fed0*/  FADD.FTZ R5, R25, R8 ;  /* 0x0000000819057221 */ /* 0x000fe20000010000 */
[----:B-1----:R-:W-:-:S03]  /*1fee0*/  FADD.FTZ R8, R172, R7 ;  /* 0x00000007ac087221 */ /* 0x002fc60000010000 */
[----:B------:R-:W-:-:S03]  /*1fef0*/  FADD.FTZ R6, R26, R5 ;  /* 0x000000051a067221 */ /* 0x000fc60000010000 */
[----:B------:R-:W1:Y:S01]  /*1ff00*/  MUFU.EX2 R28, R28 ;  /* 0x0000001c001c7308 */ /* 0x000e620000000800 */
[----:B--2---:R-:W-:-:S07]  /*1ff10*/  FADD.FTZ R5, R27, R6 ;  /* 0x000000061b057221 */ /* 0x004fce0000010000 */
[----:B------:R-:W2:Y:S01]  /*1ff20*/  MUFU.EX2 R174, R174 ;  /* 0x000000ae00ae7308 */ /* 0x000ea20000000800 */
[----:B0-----:R-:W-:-:S07]  /*1ff30*/  FADD.FTZ R7, R39, R8 ;  /* 0x0000000827077221 */ /* 0x001fce0000010000 */
[----:B------:R-:W0:Y:S01]  /*1ff40*/  MUFU.EX2 R29, R29 ;  /* 0x0000001d001d7308 */ /* 0x000e220000000800 */
[----:B-1----:R-:W-:-:S07]  /*1ff50*/  FADD.FTZ R6, R28, R5 ;  /* 0x000000051c067221 */ /* 0x002fce0000010000 */
        /* <DEDUP_REMOVED lines=33> */
[----:B0-----:R-:W-:-:S04]  /*20170*/  FADD.FTZ R7, R21, R6 ;  /* 0x0000000615077221 */ /* 0x001fc80000010000 */
[----:B------:R-:W-:Y:S01]  /*20180*/  FADD.FTZ R45, R182, R7 ;  /* 0x00000007b62d7221 */ /* 0x000fe20000010000 */
[----:B-1----:R-:W-:-:S04]  /*20190*/  FADD.FTZ R6, R50, R5 ;  /* 0x0000000532067221 */ /* 0x002fc80000010000 */
        /* <DEDUP_REMOVED lines=36> */
[----:B------:R-:W-:Y:S04]  /*203e0*/  ST.E desc[UR40][R152.64+0x240], R9 ;  /* 0x0002400998007985 */ /* 0x000fe8000c101928 */
[----:B------:R-:W2:Y:S02]  /*203f0*/  LD.E R10, desc[UR40][R4.64] ;  /* 0x00000028040a7980 */ /* 0x000ea4000c101900 */
[----:B--2---:R-:W-:-:S05]  /*20400*/  FMUL.FTZ R11, R33, R10 ;  /* 0x0000000a210b7220 */ /* 0x004fca0000410000 */
[----:B------:R-:W-:Y:S04]  /*20410*/  ST.E desc[UR40][R4.64], R11 ;  /* 0x0000000b04007985 */ /* 0x000fe8000c101928 */
[----:B------:R-:W2:Y:S04]  /*20420*/  LD.E R42, desc[UR40][R152.64+0x254] ;  /* 0x00025428982a7980 */ /* 0x000ea8000c101900 */
        /* <DEDUP_REMOVED lines=64> */
[----:B----4-:R-:W-:-:S03]  /*20830*/  FMUL.FTZ R3, R33, R40 ;  /* 0x0000002821037220 */ /* 0x010fc60000410000 */
[----:B------:R-:W-:Y:S04]  /*20840*/  ST.E desc[UR40][R152.64+0x434], R27 ;  /* 0x0004341b98007985 */ /* 0x000fe8000c101928 */
[----:B------:R0:W-:Y:S01]  /*20850*/  ST.E desc[UR40][R152.64+0x250], R3 ;  /* 0x0002500398007985 */ /* 0x0001e2000c101928 */
        /* <DEDUP_REMOVED lines=11> */
[----:B------:R1:W-:Y:S01]  /*20910*/  ST.E desc[UR40][R152.64+0x264], R11 ;  /* 0x0002640b98007985 */ /* 0x0003e2000c101928 */
[----:B------:R-:W-:-:S03]  /*20920*/  FMUL.FTZ R29, R33, R60 ;  /* 0x0000003c211d7220 */ /* 0x000fc60000410000 */
        /* <DEDUP_REMOVED lines=12> */
[C---:B-1----:R-:W-:Y:S01]  /*209f0*/  FMUL.FTZ R3, R33.reuse, R74 ;  /* 0x0000004a21037220 */ /* 0x042fe20000410000 */
[C---:B--2---:R-:W-:Y:S01]  /*20a00*/  FMUL.FTZ R27, R33.reuse, R78 ;  /* 0x0000004e211b7220 */ /* 0x044fe20000410000 */
[----:B------:R0:W-:Y:S01]  /*20a10*/  ST.E desc[UR40][R152.64+0x2a0], R29 ;  /* 0x0002a01d98007985 */ /* 0x0001e2000c101928 */
[----:B---3--:R-:W-:-:S03]  /*20a20*/  FMUL.FTZ R7, R33, R96 ;  /* 0x0000006021077220 */ /* 0x008fc60000410000 */
        /* <DEDUP_REMOVED lines=13> */
[C---:B-1----:R-:W-:Y:S01]  /*20b00*/  FMUL.FTZ R21, R33.reuse, R90 ;  /* 0x0000005a21157220 */ /* 0x042fe20000410000 */
[C---:B--2---:R-:W-:Y:S02]  /*20b10*/  FMUL.FTZ R25, R33.reuse, R92 ;  /* 0x0000005c21197220 */ /* 0x044fe40000410000 */
[----:B------:R1:W-:Y:S01]  /*20b20*/  ST.E desc[UR40][R152.64+0x330], R7 ;  /* 0x0003300798007985 */ /* 0x0003e2000c101928 */
[C---:B---3--:R-:W-:Y:S01]  /*20b30*/  FMUL.FTZ R3, R33.reuse, R94 ;  /* 0x0000005e21037220 */ /* 0x048fe20000410000 */
[C---:B0-----:R-:W-:Y:S02]  /*20b40*/  FMUL.FTZ R27, R33.reuse, R98 ;  /* 0x00000062211b7220 */ /* 0x041fe40000410000 */
[----:B------:R0:W-:Y:S01]  /*20b50*/  ST.E desc[UR40][R152.64+0x2f0], R29 ;  /* 0x0002f01d98007985 */ /* 0x0001e2000c101928 */
[----:B-1----:R-:W-:-:S03]  /*20b60*/  FMUL.FTZ R7, R33, R116 ;  /* 0x0000007421077220 */ /* 0x002fc60000410000 */
[----:B------:R1:W-:Y:S04]  /*20b70*/  ST.E desc[UR40][R152.64+0x2f4], R31 ;  /* 0x0002f41f98007985 */ /* 0x0003e8000c101928 */
[----:B------:R2:W-:Y:S01]  /*20b80*/  ST.E desc[UR40][R152.64+0x300], R9 ;  /* 0x0003000998007985 */ /* 0x0005e2000c101928 */
[----:B0-----:R-:W-:-:S03]  /*20b90*/  FMUL.FTZ R29, R33, R100 ;  /* 0x00000064211d7220 */ /* 0x001fc60000410000 */
[----:B------:R0:W-:Y:S04]  /*20ba0*/  ST.E desc[UR40][R152.64+0x304], R11 ;  /* 0x0003040b98007985 */ /* 0x0001e8000c101928 */
[----:B------:R3:W-:Y:S01]  /*20bb0*/  ST.E desc[UR40][R152.64+0x310], R13 ;  /* 0x0003100d98007985 */ /* 0x0007e2000c101928 */
[----:B-1----:R-:W-:-:S03]  /*20bc0*/  FMUL.FTZ R31, R33, R102 ;  /* 0x00000066211f7220 */ /* 0x002fc60000410000 */
[----:B------:R1:W-:Y:S01]  /*20bd0*/  ST.E desc[UR40][R152.64+0x314], R21 ;  /* 0x0003141598007985 */ /* 0x0003e2000c101928 */
[----:B--2---:R-:W-:-:S03]  /*20be0*/  FMUL.FTZ R9, R33, R104 ;  /* 0x0000006821097220 */ /* 0x004fc60000410000 */
[----:B------:R2:W-:Y:S01]  /*20bf0*/  ST.E desc[UR40][R152.64+0x320], R25 ;  /* 0x0003201998007985 */ /* 0x0005e2000c101928 */
[----:B0-----:R-:W-:-:S03]  /*20c00*/  FMUL.FTZ R11, R33, R106 ;  /* 0x0000006a210b7220 */ /* 0x001fc60000410000 */
[----:B------:R0:W-:Y:S01]  /*20c10*/  ST.E desc[UR40][R152.64+0x324], R3 ;  /* 0x0003240398007985 */ /* 0x0001e2000c101928 */
[----:B---3--:R-:W-:-:S03]  /*20c20*/  FMUL.FTZ R13, R33, R108 ;  /* 0x0000006c210d7220 */ /* 0x008fc60000410000 */
[----:B------:R3:W-:Y:S01]  /*20c30*/  ST.E desc[UR40][R152.64+0x334], R27 ;  /* 0x0003341b98007985 */ /* 0x0007e2000c101928 */
[C---:B-1----:R-:W-:Y:S01]  /*20c40*/  FMUL.FTZ R21, R33.reuse, R110 ;  /* 0x0000006e21157220 */ /* 0x042fe20000410000 */
[C---:B--2---:R-:W-:Y:S02]  /*20c50*/  FMUL.FTZ R25, R33.reuse, R112 ;  /* 0x0000007021197220 */ /* 0x044fe40000410000 */
[----:B------:R1:W-:Y:S01]  /*20c60*/  ST.E desc[UR40][R152.64+0x380], R7 ;  /* 0x0003800798007985 */ /* 0x0003e2000c101928 */
[C---:B0-----:R-:W-:Y:S01]  /*20c70*/  FMUL.FTZ R3, R33.reuse, R114 ;  /* 0x0000007221037220 */ /* 0x041fe20000410000 */
[C---:B---3--:R-:W-:Y:S02]  /*20c80*/  FMUL.FTZ R27, R33.reuse, R118 ;  /* 0x00000076211b7220 */ /* 0x048fe40000410000 */
        /* <DEDUP_REMOVED lines=22> */
[----:B------:R1:W-:Y:S01]  /*20df0*/  ST.E desc[UR40][R152.64+0x394], R31 ;  /* 0x0003941f98007985 */ /* 0x0003e2000c101928 */
[----:B------:R-:W-:-:S03]  /*20e00*/  LOP3.LUT R6, R8, 0x8, RZ, 0xfc, !PT ;  /* 0x0000000808067812 */ /* 0x000fc600078efcff */
        /* <DEDUP_REMOVED lines=16> */
[C---:B---3--:R-:W-:Y:S01]  /*20f10*/  FMUL.FTZ R27, R33.reuse, R10 ;  /* 0x0000000a211b7220 */ /* 0x048fe20000410000 */
[----:B------:R-:W-:Y:S01]  /*20f20*/  FMUL.FTZ R33, R33, R12 ;  /* 0x0000000c21217220 */ /* 0x000fe20000410000 */
[--C-:B-1----:R-:W-:Y:S01]  /*20f30*/  IMAD.MOV.U32 R7, RZ, RZ, R5.reuse ;  /* 0x000000ffff077224 */ /* 0x102fe200078e0005 */
[----:B------:R-:W-:Y:S04]  /*20f40*/  ST.E desc[UR40][R152.64+0x3e0], R29 ;  /* 0x0003e01d98007985 */ /* 0x000fe8000c101928 */
[----:B------:R-:W-:Y:S04]  /*20f50*/  ST.E desc[UR40][R152.64+0x3e4], R31 ;  /* 0x0003e41f98007985 */ /* 0x000fe8000c101928 */
[----:B------:R0:W-:Y:S04]  /*20f60*/  ST.E desc[UR40][R152.64+0x3f0], R9 ;  /* 0x0003f00998007985 */ /* 0x0001e8000c101928 */
[----:B------:R1:W-:Y:S04]  /*20f70*/  ST.E desc[UR40][R152.64+0x3f4], R11 ;  /* 0x0003f40b98007985 */ /* 0x0003e8000c101928 */
[----:B------:R-:W-:Y:S04]  /*20f80*/  ST.E desc[UR40][R152.64+0x400], R13 ;  /* 0x0004000d98007985 */ /* 0x000fe8000c101928 */
[----:B------:R-:W-:Y:S04]  /*20f90*/  ST.E desc[UR40][R152.64+0x404], R21 ;  /* 0x0004041598007985 */ /* 0x000fe8000c101928 */
[----:B------:R-:W-:Y:S04]  /*20fa0*/  ST.E desc[UR40][R152.64+0x410], R25 ;  /* 0x0004101998007985 */ /* 0x000fe8000c101928 */
[----:B------:R2:W-:Y:S04]  /*20fb0*/  ST.E desc[UR40][R152.64+0x414], R3 ;  /* 0x0004140398007985 */ /* 0x0005e8000c101928 */
[----:B------:R-:W-:Y:S04]  /*20fc0*/  ST.E desc[UR40][R152.64+0x424], R27 ;  /* 0x0004241b98007985 */ /* 0x000fe8000c101928 */
[----:B------:R-:W-:Y:S04]  /*20fd0*/  ST.E desc[UR40][R152.64+0x430], R33 ;  /* 0x0004302198007985 */ /* 0x000fe8000c101928 */
[----:B------:R-:W1:Y:S01]  /*20fe0*/  LD.E R10, desc[UR40][R6.64] ;  /* 0x00000028060a7980 */ /* 0x000e62000c101900 */
[----:B------:R-:W-:Y:S01]  /*20ff0*/  LOP3.LUT R8, R8, 0xc, RZ, 0xfc, !PT ;  /* 0x0000000c08087812 */ /* 0x000fe200078efcff */
[----:B0-----:R-:W-:-:S02]  /*21000*/  IMAD.MOV.U32 R9, RZ, RZ, R5 ;  /* 0x000000ffff097224 */ /* 0x001fc400078e0005 */
[----:B-1----:R-:W-:-:S05]  /*21010*/  FMUL.FTZ R11, R15, R10 ;  /* 0x0000000a0f0b7220 */ /* 0x002fca0000410000 */
[----:B------:R-:W-:Y:S04]  /*21020*/  ST.E desc[UR40][R6.64], R11 ;  /* 0x0000000b06007985 */ /* 0x000fe8000c101928 */
[----:B------:R-:W2:Y:S02]  /*21030*/  LD.E R10, desc[UR40][R8.64] ;  /* 0x00000028080a7980 */ /* 0x000ea4000c101900 */
[----:B--2---:R-:W-:-:S05]  /*21040*/  FMUL.FTZ R3, R15, R10 ;  /* 0x0000000a0f037220 */ /* 0x004fca0000410000 */
[----:B------:R0:W-:Y:S04]  /*21050*/  ST.E desc[UR40][R8.64], R3 ;  /* 0x0000000308007985 */ /* 0x0001e8000c101928 */
[----:B------:R-:W2:Y:S04]  /*21060*/  LD.E R138, desc[UR40][R152.64+0x43c] ;  /* 0x00043c28988a7980 */ /* 0x000ea8000c101900 */
[----:B------:R-:W0:Y:S04]  /*21070*/  LD.E R48, desc[UR40][R152.64+0x258] ;  /* 0x0002582898307980 */ /* 0x000e28000c101900 */
        /* <DEDUP_REMOVED lines=62> */
[----:B0-----:R-:W-:-:S04]  /*21460*/  FMUL.FTZ R3, R15, R48 ;  /* 0x000000300f037220 */ /* 0x001fc80000410000 */
[----:B------:R0:W-:Y:S01]  /*21470*/  ST.E desc[UR40][R152.64+0x43c], R31 ;  /* 0x00043c1f98007985 */ /* 0x0001e2000c101928 */
[C---:B---3--:R-:W-:Y:S01]  /*21480*/  FMUL.FTZ R11, R15.reuse, R50 ;  /* 0x000000320f0b7220 */ /* 0x048fe20000410000 */
        /* <DEDUP_REMOVED lines=119> */
[----:B------:R3:W-:Y:S04]  /*21c00*/  ST.E desc[UR40][R152.64+0x438], R15 ;  /* 0x0004380f98007985 */ /* 0x0007e8000c101928 */
[----:B------:R4:W-:Y:S04]  /*21c10*/  ST.E desc[UR40][R152.64+0x240], R21 ;  /* 0x0002401598007985 */ /* 0x0009e8000c101928 */
[----:B0-----:R-:W5:Y:S04]  /*21c20*/  LD.E R25, desc[UR40][R4.64] ;  /* 0x0000002804197980 */ /* 0x001f68000c101900 */
[----:B------:R-:W4:Y:S04]  /*21c30*/  LD.E R3, desc[UR40][R152.64+0x1e8] ;  /* 0x0001e82898037980 */ /* 0x000f28000c101900 */
[----:B------:R-:W4:Y:S04]  /*21c40*/  LD.E.64 R10, desc[UR40][R152.64+0xa8] ;  /* 0x0000a828980a7980 */ /* 0x000f28000c101b00 */
[----:B-----5:R0:W-:Y:S04]  /*21c50*/  ST.E desc[UR40][R4.64], R25 ;  /* 0x0000001904007985 */ /* 0x0201e8000c101928 */
[----:B-1----:R-:W5:Y:S04]  /*21c60*/  LD.E R27, desc[UR40][R6.64] ;  /* 0x00000028061b7980 */ /* 0x002f68000c101900 */
[----:B-----5:R1:W-:Y:S04]  /*21c70*/  ST.E desc[UR40][R6.64], R27 ;  /* 0x0000001b06007985 */ /* 0x0203e8000c101928 */
[----:B--2---:R-:W2:Y:S04]  /*21c80*/  LD.E R29, desc[UR40][R8.64] ;  /* 0x00000028081d7980 */ /* 0x004ea8000c101900 */
[----:B--2---:R2:W-:Y:S04]  /*21c90*/  ST.E desc[UR40][R8.64], R29 ;  /* 0x0000001d08007985 */ /* 0x0045e8000c101928 */
[----:B------:R-:W5:Y:S04]  /*21ca0*/  LD.E R12, desc[UR40][R152.64+0x250] ;  /* 0x00025028980c7980 */ /* 0x000f68000c101900 */
[----:B------:R-:W5:Y:S04]  /*21cb0*/  LD.E R13, desc[UR40][R152.64+0x254] ;  /* 0x00025428980d7980 */ /* 0x000f68000c101900 */
[----:B------:R-:W5:Y:S04]  /*21cc0*/  LD.E R14, desc[UR40][R152.64+0x258] ;  /* 0x00025828980e7980 */ /* 0x000f68000c101900 */
[----:B---3--:R-:W3:Y:S04]  /*21cd0*/  LD.E R15, desc[UR40][R152.64+0x25c] ;  /* 0x00025c28980f7980 */ /* 0x008ee8000c101900 */
[----:B------:R-:W3:Y:S04]  /*21ce0*/  LD.E R20, desc[UR40][R152.64+0x260] ;  /* 0x0002602898147980 */ /* 0x000ee8000c101900 */
[----:B----4-:R-:W4:Y:S04]  /*21cf0*/  LD.E R21, desc[UR40][R152.64+0x264] ;  /* 0x0002642898157980 */ /* 0x010f28000c101900 */
[----:B------:R-:W4:Y:S04]  /*21d00*/  LD.E R24, desc[UR40][R152.64+0x268] ;  /* 0x0002682898187980 */ /* 0x000f28000c101900 */
[----:B0-----:R-:W4:Y:S04]  /*21d10*/  LD.E R25, desc[UR40][R152.64+0x26c] ;  /* 0x00026c2898197980 */ /* 0x001f28000c101900 */
[----:B------:R-:W4:Y:S04]  /*21d20*/  LD.E R26, desc[UR40][R152.64+0x270] ;  /* 0x00027028981a7980 */ /* 0x000f28000c101900 */
[----:B-1----:R-:W4:Y:S04]  /*21d30*/  LD.E R27, desc[UR40][R152.64+0x274] ;  /* 0x00027428981b7980 */ /* 0x002f28000c101900 */
[----:B------:R-:W4:Y:S04]  /*21d40*/  LD.E R28, desc[UR40][R152.64+0x278] ;  /* 0x00027828981c7980 */ /* 0x000f28000c101900 */
        /* <DEDUP_REMOVED lines=113> */
[----:B-----5:R-:W-:Y:S04]  /*22460*/  ST.E desc[UR40][R152.64+0x250], R12 ;  /* 0x0002500c98007985 */ /* 0x020fe8000c101928 */
[----:B------:R-:W-:Y:S04]  /*22470*/  ST.E desc[UR40][R152.64+0x254], R13 ;  /* 0x0002540d98007985 */ /* 0x000fe8000c101928 */
[----:B------:R-:W-:Y:S04]  /*22480*/  ST.E desc[UR40][R152.64+0x258], R14 ;  /* 0x0002580e98007985 */ /* 0x000fe8000c101928 */
[----:B---3--:R-:W-:Y:S04]  /*22490*/  ST.E desc[UR40][R152.64+0x25c], R15 ;  /* 0x00025c0f98007985 */ /* 0x008fe8000c101928 */
[----:B------:R-:W-:Y:S04]  /*224a0*/  ST.E desc[UR40][R152.64+0x260], R20 ;  /* 0x0002601498007985 */ /* 0x000fe8000c101928 */
[----:B----4-:R-:W-:Y:S04]  /*224b0*/  ST.E desc[UR40][R152.64+0x264], R21 ;  /* 0x0002641598007985 */ /* 0x010fe8000c101928 */
        /* <DEDUP_REMOVED lines=786> */
[----:B------:R-:W4:Y:S04]  /*255e0*/  LD.E R11, desc[UR40][R4.64] ;  /* 0x00000028040b7980 */ /* 0x000f28000c101900 */
[----:B----4-:R4:W-:Y:S04]  /*255f0*/  ST.E desc[UR40][R4.64], R11 ;  /* 0x0000000b04007985 */ /* 0x0109e8000c101928 */
[----:B------:R-:W5:Y:S04]  /*25600*/  LD.E R13, desc[UR40][R6.64] ;  /* 0x00000028060d7980 */ /* 0x000f68000c101900 */
[----:B-----5:R5:W-:Y:S04]  /*25610*/  ST.E desc[UR40][R6.64], R13 ;  /* 0x0000000d06007985 */ /* 0x020be8000c101928 */
[----:B------:R-:W3:Y:S04]  /*25620*/  LD.E R15, desc[UR40][R8.64] ;  /* 0x00000028080f7980 */ /* 0x000ee8000c101900 */
[----:B---3--:R3:W-:Y:S04]  /*25630*/  ST.E desc[UR40][R8.64], R15 ;  /* 0x0000000f08007985 */ /* 0x0087e8000c101928 */
[----:B------:R-:W3:Y:S04]  /*25640*/  LD.E R21, desc[UR40][R152.64+0x250] ;  /* 0x0002502898157980 */ /* 0x000ee8000c101900 */
[----:B0-----:R-:W3:Y:S04]  /*25650*/  LD.E R25, desc[UR40][R152.64+0x254] ;  /* 0x0002542898197980 */ /* 0x001ee8000c101900 */
[----:B-1----:R-:W3:Y:S04]  /*25660*/  LD.E R27, desc[UR40][R152.64+0x258] ;  /* 0x00025828981b7980 */ /* 0x002ee8000c101900 */
[----:B------:R-:W3:Y:S04]  /*25670*/  LD.E R29, desc[UR40][R152.64+0x25c] ;  /* 0x00025c28981d7980 */ /* 0x000ee8000c101900 */
[----:B--2---:R-:W2:Y:S04]  /*25680*/  LD.E R3, desc[UR40][R152.64+0x260] ;  /* 0x0002602898037980 */ /* 0x004ea8000c101900 */
[----:B------:R-:W2:Y:S04]  /*25690*/  LD.E R31, desc[UR40][R152.64+0x264] ;  /* 0x00026428981f7980 */ /* 0x000ea8000c101900 */
[----:B----4-:R-:W4:Y:S04]  /*256a0*/  LD.E R5, desc[UR40][R152.64+0x268] ;  /* 0x0002682898057980 */ /* 0x010f28000c101900 */
[----:B------:R-:W4:Y:S04]  /*256b0*/  LD.E R11, desc[UR40][R152.64+0x26c] ;  /* 0x00026c28980b7980 */ /* 0x000f28000c101900 */
[----:B-----5:R-:W5:Y:S04]  /*256c0*/  LD.E R7, desc[UR40][R152.64+0x270] ;  /* 0x0002702898077980 */ /* 0x020f68000c101900 */
[----:B------:R-:W5:Y:S04]  /*256d0*/  LD.E R13, desc[UR40][R152.64+0x274] ;  /* 0x00027428980d7980 */ /* 0x000f68000c101900 */
[----:B---3--:R-:W3:Y:S04]  /*256e0*/  LD.E R9, desc[UR40][R152.64+0x278] ;  /* 0x0002782898097980 */ /* 0x008ee8000c101900 */
        /* <DEDUP_REMOVED lines=113> */
[----:B------:R0:W-:Y:S04]  /*25e00*/  ST.E desc[UR40][R152.64+0x250], R21 ;  /* 0x0002501598007985 */ /* 0x0001e8000c101928 */
[----:B------:R0:W-:Y:S04]  /*25e10*/  ST.E desc[UR40][R152.64+0x254], R25 ;  /* 0x0002541998007985 */ /* 0x0001e8000c101928 */
[----:B------:R0:W-:Y:S04]  /*25e20*/  ST.E desc[UR40][R152.64+0x258], R27 ;  /* 0x0002581b98007985 */ /* 0x0001e8000c101928 */
[----:B------:R0:W-:Y:S04]  /*25e30*/  ST.E desc[UR40][R152.64+0x25c], R29 ;  /* 0x00025c1d98007985 */ /* 0x0001e8000c101928 */
[----:B--2---:R0:W-:Y:S04]  /*25e40*/  ST.E desc[UR40][R152.64+0x260], R3 ;  /* 0x0002600398007985 */ /* 0x0041e8000c101928 */
[----:B------:R0:W-:Y:S04]  /*25e50*/  ST.E desc[UR40][R152.64+0x264], R31 ;  /* 0x0002641f98007985 */ /* 0x0001e8000c101928 */
[----:B----4-:R0:W-:Y:S04]  /*25e60*/  ST.E desc[UR40][R152.64+0x268], R5 ;  /* 0x0002680598007985 */ /* 0x0101e8000c101928 */
[----:B------:R0:W-:Y:S04]  /*25e70*/  ST.E desc[UR40][R152.64+0x26c], R11 ;  /* 0x00026c0b98007985 */ /* 0x0001e8000c101928 */
[----:B-----5:R0:W-:Y:S04]  /*25e80*/  ST.E desc[UR40][R152.64+0x270], R7 ;  /* 0x0002700798007985 */ /* 0x0201e8000c101928 */
[----:B------:R0:W-:Y:S04]  /*25e90*/  ST.E desc[UR40][R152.64+0x274], R13 ;  /* 0x0002740d98007985 */ /* 0x0001e8000c101928 */
[----:B---3--:R0:W-:Y:S04]  /*25ea0*/  ST.E desc[UR40][R152.64+0x278], R9 ;  /* 0x0002780998007985 */ /* 0x0081e8000c101928 */
        /* <DEDUP_REMOVED lines=129> */
.L_x_3309:
[----:B------:R-:W-:Y:S05]  /*266c0*/  BSYNC B0 ;  /* 0x0000000000007941 */ /* 0x000fea0003800000 */
.L_x_3308:
[C---:B------:R-:W-:Y:S01]  /*266d0*/  ISETP.GT.AND P1, PT, R0.reuse, UR46, PT ;  /* 0x0000002e00007c0c */ /* 0x040fe2000bf24270 */
[----:B------:R-:W-:-:S12]  /*266e0*/  VIADD R0, R0, 0xffffffff ;  /* 0xffffffff00007836 */ /* 0x000fd80000000000 */
[----:B------:R-:W-:Y:S05]  /*266f0*/  @P1 BRA `(.L_x_3310) ;  /* 0xffffff58005c1947 */ /* 0x000fea000383ffff */
.L_x_3281:
[----:B------:R-:W-:Y:S05]  /*26700*/  WARPSYNC.ALL ;  /* 0x0000000000007948 */ /* 0x000fea0003800000 */
[----:B0-----:R-:W2:Y:S04]  /*26710*/  LDL R5, [R1+0x210] ;  /* 0x0002100001057983 */ /* 0x001ea80000100800 */
[----:B------:R-:W3:Y:S04]  /*26720*/  LDL R8, [R1+0x214] ;  /* 0x0002140001087983 */ /* 0x000ee80000100800 */
[----:B------:R-:W4:Y:S01]  /*26730*/  LDL.64 R10, [R1+0xd8] ;  /* 0x0000d800010a7983 */ /* 0x000f220000100a00 */
[----:B------:R-:W-:Y:S08]  /*26740*/  BAR.ARV 0x8, 0x100 ;  /* 0x0204000000007b1d */ /* 0x000ff00000002000 */
[----:B------:R-:W-:Y:S06]  /*26750*/  BAR.SYNC.DEFER_BLOCKING 0xf, 0x100 ;  /* 0x03c4000000007b1d */ /* 0x000fec0000010000 */
[----:B--2---:R-:W0:Y:S02]  /*26760*/  SHFL.BFLY PT, R0, R5, 0x2, 0x1f ;  /* 0x0c401f0005007f89 */ /* 0x004e2400000e0000 */
[----:B0-----:R-:W-:-:S05]  /*26770*/  FADD.FTZ R0, R5, R0 ;  /* 0x0000000005007221 */ /* 0x001fca0000010000 */
[----:B-1----:R-:W0:Y:S02]  /*26780*/  SHFL.BFLY PT, R3, R0, 0x1, 0x1f ;  /* 0x0c201f0000037f89 */ /* 0x002e2400000e0000 */
        /* <DEDUP_REMOVED lines=16> */
[----:B------:R-:W-:Y:S02]  /*26890*/  IMAD.MOV.U32 R8, RZ, RZ, -0x800000 ;  /* 0xff800000ff087424 */ /* 0x000fe400078e00ff */
[----:B0-----:R-:W-:Y:S01]  /*268a0*/  @P2 FMUL.FTZ R20, R9, 0.69314718246459960938 ;  /* 0x3f31721809142820 */ /* 0x001fe20000410000 */
[----:B-1----:R-:W-:Y:S01]  /*268b0*/  @P1 FMUL.FTZ R3, R6, 0.69314718246459960938 ;  /* 0x3f31721806031820 */ /* 0x002fe20000410000 */
[----:B------:R-:W-:Y:S01]  /*268c0*/  STL [R1+0x214], R12 ;  /* 0x0002140c01007387 */ /* 0x000fe20000100800 */
[----:B---3--:R-:W-:-:S04]  /*268d0*/  @P2 FMUL.FTZ R7, R7, 0.69314718246459960938 ;  /* 0x3f31721807072820 */ /* 0x008fc80000410000 */
[----:B-----5:R-:W-:-:S05]  /*268e0*/  @P2 FFMA.FTZ R8, R7, R14, R20 ;  /* 0x0000000e07082223 */ /* 0x020fca0000010014 */
[----:B------:R-:W-:Y:S01]  /*268f0*/  STL [R1+0x214], R8 ;  /* 0x0002140801007387 */ /* 0x000fe20000100800 */
[----:B--2---:R-:W-:-:S04]  /*26900*/  @P1 FMUL.FTZ R0, R0, 0.69314718246459960938 ;  /* 0x3f31721800001820 */ /* 0x004fc80000410000 */
[----:B----4-:R-:W-:Y:S02]  /*26910*/  @P1 FFMA.FTZ R4, R0, R5, R3 ;  /* 0x0000000500041223 */ /* 0x010fe40000010003 */
[----:B------:R-:W2:Y:S04]  /*26920*/  LDL R5, [R1+0x1e8] ;  /* 0x0001e80001057983 */ /* 0x000ea80000100800 */
[----:B------:R0:W-:Y:S04]  /*26930*/  STL [R1+0x210], R4 ;  /* 0x0002100401007387 */ /* 0x0001e80000100800 */
[----:B------:R-:W3:Y:S02]  /*26940*/  LD.E R0, desc[UR40][R10.64+0x4] ;  /* 0x000004280a007980 */ /* 0x000ee4000c101900 */
[----:B---3--:R-:W-:-:S13]  /*26950*/  ISETP.NE.AND P0, PT, R0, RZ, PT ;  /* 0x000000ff0000720c */ /* 0x008fda0003f05270 */
[----:B------:R-:W3:Y:S04]  /*26960*/  @!P0 LDL.64 R14, [R1+0xe0] ;  /* 0x0000e000010e8983 */ /* 0x000ee80000100a00 */
[----:B------:R-:W2:Y:S01]  /*26970*/  @!P0 LD.E R6, desc[UR40][R10.64] ;  /* 0x000000280a068980 */ /* 0x000ea2000c101900 */
[----:B------:R-:W-:-:S06]  /*26980*/  IMAD.MOV.U32 R0, RZ, RZ, RZ ;  /* 0x000000ffff007224 */ /* 0x000fcc00078e00ff */
[----:B------:R-:W1:Y:S01]  /*26990*/  @P1 MUFU.RCP R0, R13 ;  /* 0x0000000d00001308 */ /* 0x000e620000001000 */
[----:B---3--:R-:W3:Y:S01]  /*269a0*/  @!P0 LD.E.64 R14, desc[UR40][R14.64] ;  /* 0x000000280e0e8980 */ /* 0x008ee2000c101b00 */
[----:B--2---:R-:W-:-:S04]  /*269b0*/  @!P0 IMAD R6, R5, 0x40, R6 ;  /* 0x0000004005068824 */ /* 0x004fc800078e0206 */
[----:B---3--:R-:W-:-:S05]  /*269c0*/  @!P0 IMAD.WIDE R6, R6, 0x4, R14 ;  /* 0x0000000406068825 */ /* 0x008fca00078e020e */
[----:B-1----:R1:W-:Y:S04]  /*269d0*/  @!P0 ST.E desc[UR40][R6.64], R0 ;  /* 0x0000000006008985 */ /* 0x0023e8000c101928 */
[----:B------:R-:W2:Y:S04]  /*269e0*/  @!P0 LDL.64 R10, [R1+0xd8] ;  /* 0x0000d800010a8983 */ /* 0x000ea80000100a00 */
[----:B--2---:R-:W2:Y:S02]  /*269f0*/  @!P0 LD.E R3, desc[UR40][R10.64+0x4] ;  /* 0x000004280a038980 */ /* 0x004ea4000c101900 */
[----:B--2---:R-:W-:-:S13]  /*26a00*/  @!P0 ISETP.NE.AND P0, PT, R3, RZ, PT ;  /* 0x000000ff0300820c */ /* 0x004fda0003f05270 */
[----:B------:R-:W2:Y:S04]  /*26a10*/  @!P0 LDL.64 R20, [R1+0xe0] ;  /* 0x0000e00001148983 */ /* 0x000ea80000100a00 */
[----:B0-----:R-:W3:Y:S01]  /*26a20*/  @!P0 LD.E R4, desc[UR40][R10.64] ;  /* 0x000000280a048980 */ /* 0x001ee2000c101900 */
[----:B------:R-:W-:-:S06]  /*26a30*/  IMAD.MOV.U32 R3, RZ, RZ, RZ ;  /* 0x000000ffff037224 */ /* 0x000fcc00078e00ff */
[----:B------:R-:W0:Y:S01]  /*26a40*/  @P2 MUFU.RCP R3, R12 ;  /* 0x0000000c00032308 */ /* 0x000e220000001000 */
[----:B--2---:R-:W2:Y:S01]  /*26a50*/  @!P0 LD.E.64 R20, desc[UR40][R20.64] ;  /* 0x0000002814148980 */ /* 0x004ea2000c101b00 */
[----:B---3--:R-:W-:-:S04]  /*26a60*/  @!P0 IMAD R4, R5, 0x40, R4 ;  /* 0x0000004005048824 */ /* 0x008fc800078e0204 */
[----:B------:R-:W-:-:S04]  /*26a70*/  @!P0 VIADD R4, R4, 0x8 ;  /* 0x0000000804048836 */ /* 0x000fc80000000000 */
[----:B--2---:R-:W-:-:S05]  /*26a80*/  @!P0 IMAD.WIDE R14, R4, 0x4, R20 ;  /* 0x00000004040e8825 */ /* 0x004fca00078e0214 */
[----:B0-----:R0:W-:Y:S04]  /*26a90*/  @!P0 ST.E desc[UR40][R14.64], R3 ;  /* 0x000000030e008985 */ /* 0x0011e8000c101928 */
[----:B------:R-:W2:Y:S04]  /*26aa0*/  LDL R134, [R1+0x1e8] ;  /* 0x0001e80001867983 */ /* 0x000ea80000100800 */
[----:B------:R-:W3:Y:S04]  /*26ab0*/  LDL.64 R8, [R1+0x430] ;  /* 0x0004300001087983 */ /* 0x000ee80000100a00 */
[----:B-1----:R-:W4:Y:S04]  /*26ac0*/  LDL.64 R6, [R1+0x438] ;  /* 0x0004380001067983 */ /* 0x002f280000100a00 */
[----:B------:R-:W5:Y:S04]  /*26ad0*/  LDL.64 R4, [R1+0x240] ;  /* 0x0002400001047983 */ /* 0x000f680000100a00 */
[----:B0-----:R-:W5:Y:S04]  /*26ae0*/  LDL.64 R14, [R1+0x398] ;  /* 0x00039800010e7983 */ /* 0x001f680000100a00 */
        /* <DEDUP_REMOVED lines=60> */
[----:B------:R-:W-:Y:S01]  /*26eb0*/  ISETP.NE.AND P0, PT, R134, 0x2, PT ;  /* 0x000000028600780c */ /* 0x000fe20003f05270 */
[-C--:B---3--:R-:W-:Y:S01]  /*26ec0*/  FMUL.FTZ R9, R9, R0.reuse ;  /* 0x0000000009097220 */ /* 0x088fe20000410000 */
[-C--:B------:R-:W-:Y:S01]  /*26ed0*/  FMUL.FTZ R8, R8, R0.reuse ;  /* 0x0000000008087220 */ /* 0x080fe20000410000 */
[-C--:B----4-:R-:W-:Y:S01]  /*26ee0*/  FMUL.FTZ R7, R7, R3.reuse ;  /* 0x0000000307077220 */ /* 0x090fe20000410000 */
[-C--:B------:R-:W-:Y:S01]  /*26ef0*/  FMUL.FTZ R6, R6, R3.reuse ;  /* 0x0000000306067220 */ /* 0x080fe20000410000 */
[-C--:B-----5:R-:W-:Y:S01]  /*26f00*/  FMUL.FTZ R5, R5, R0.reuse ;  /* 0x0000000005057220 */ /* 0x0a0fe20000410000 */
[-C--:B------:R-:W-:Y:S01]  /*26f10*/  FMUL.FTZ R4, R4, R0.reuse ;  /* 0x0000000004047220 */ /* 0x080fe20000410000 */
[----:B------:R0:W-:Y:S04]  /*26f20*/  STL.64 [R1+0x430], R8 ;  /* 0x0004300801007387 */ /* 0x0001e80000100a00 */
[----:B------:R1:W-:Y:S04]  /*26f30*/  STL.64 [R1+0x438], R6 ;  /* 0x0004380601007387 */ /* 0x0003e80000100a00 */
[----:B------:R2:W-:Y:S04]  /*26f40*/  STL.64 [R1+0x240], R4 ;  /* 0x0002400401007387 */ /* 0x0005e80000100a00 */
[----:B0-----:R-:W3:Y:S04]  /*26f50*/  LDL.64 R8, [R1+0x428] ;  /* 0x0004280001087983 */ /* 0x001ee80000100a00 */
[----:B-1----:R-:W4:Y:S04]  /*26f60*/  LDL.64 R6, [R1+0x3f8] ;  /* 0x0003f80001067983 */ /* 0x002f280000100a00 */
[----:B--2---:R-:W2:Y:S04]  /*26f70*/  LDL.64 R4, [R1+0x418] ;  /* 0x0004180001047983 */ /* 0x004ea80000100a00 */
[----:B------:R-:W5:Y:S01]  /*26f80*/  @!P0 LDL R133, [R1+0x1ec] ;  /* 0x0001ec0001858983 */ /* 0x000f620000100800 */
        /* <DEDUP_REMOVED lines=118> */
[----:B0-----:R-:W-:-:S02]  /*276f0*/  VIADD R14, R135, 0x1 ;  /* 0x00000001870e7836 */ /* 0x001fc40000000000 */
[----:B------:R-:W-:Y:S01]  /*27700*/  VIADD R132, R132, 0x1 ;  /* 0x0000000184847836 */ /* 0x000fe20000000000 */
[----:B------:R0:W-:Y:S04]  /*27710*/  STL [R1+0x1e8], R134 ;  /* 0x0001e88601007387 */ /* 0x0001e80000100800 */
        /* <DEDUP_REMOVED lines=17> */
[-C--:B---3--:R-:W-:Y:S01]  /*27830*/  FMUL.FTZ R9, R9, R3.reuse ;  /* 0x0000000309097220 */ /* 0x088fe20000410000 */
[-C--:B------:R-:W-:Y:S01]  /*27840*/  FMUL.FTZ R8, R8, R3.reuse ;  /* 0x0000000308087220 */ /* 0x080fe20000410000 */
[-C--:B----4-:R-:W-:Y:S01]  /*27850*/  FMUL.FTZ R7, R7, R3.reuse ;  /* 0x0000000307077220 */ /* 0x090fe20000410000 */
[-C--:B------:R-:W-:Y:S01]  /*27860*/  FMUL.FTZ R6, R6, R3.reuse ;  /* 0x0000000306067220 */ /* 0x080fe20000410000 */
[-C--:B--2---:R-:W-:Y:S01]  /*27870*/  FMUL.FTZ R5, R5, R3.reuse ;  /* 0x0000000305057220 */ /* 0x084fe20000410000 */
[----:B------:R-:W-:Y:S01]  /*27880*/  FMUL.FTZ R4, R4, R3 ;  /* 0x0000000304047220 */ /* 0x000fe20000410000 */
[----:B-----5:R-:W-:Y:S01]  /*27890*/  @!P0 LOP3.LUT R20, R133, 0x1, RZ, 0x3c, !PT ;  /* 0x0000000185148812 */ /* 0x020fe200078e3cff */
        /* <DEDUP_REMOVED lines=43> */
[----:B------:R0:W-:Y:S04]  /*27b50*/  @!P0 STL [R1+0x1ec], R20 ;  /* 0x0001ec1401008387 */ /* 0x0001e80000100800 */
[----:B------:R0:W-:Y:S04]  /*27b60*/  STL [R1+0x1f4], R132 ;  /* 0x0001f48401007387 */ /* 0x0001e80000100800 */
[----:B------:R0:W-:Y:S01]  /*27b70*/  @!P0 STL [R1+0x1e8], RZ ;  /* 0x0001e8ff01008387 */ /* 0x0001e20000100800 */
[----:B------:R-:W-:Y:S01]  /*27b80*/  IMAD.MOV.U32 R0, RZ, RZ, 0x1 ;  /* 0x00000001ff007424 */ /* 0x000fe200078e00ff */
[----:B------:R-:W-:Y:S06]  /*27b90*/  BAR.ARV 0xe, 0x100 ;  /* 0x0384000000007b1d */ /* 0x000fec0000002000 */
.L_x_3202:
[----:B------:R-:W2:Y:S08]  /*27ba0*/  S2UR UR4, SR_CgaCtaId ;  /* 0x00000000000479c3 */ /* 0x000eb00000008800 */
[----:B------:R-:W-:Y:S01]  /*27bb0*/  BAR.SYNC.DEFER_BLOCKING 0x5, 0x180 ;  /* 0x0146000000007b1d */ /* 0x000fe20000010000 */
[----:B------:R-:W-:Y:S01]  /*27bc0*/  PRMT R0, R0, 0x9910, RZ ;  /* 0x0000991000007816 */ /* 0x000fe200000000ff */
[----:B------:R-:W-:-:S03]  /*27bd0*/  USHF.R.U32.HI UR8, URZ, 0x10, UR39 ;  /* 0x000000103f087899 */ /* 0x000fc60008011627 */
[----:B------:R-:W-:Y:S01]  /*27be0*/  ISETP.NE.AND P0, PT, R0, RZ, PT ;  /* 0x000000ff0000720c */ /* 0x000fe20003f05270 */
[----:B------:R-:W-:Y:S01]  /*27bf0*/  UMOV UR47, 0x400 ;  /* 0x00000400002f7882 */ /* 0x000fe20000000000 */
[----:B------:R-:W-:Y:S01]  /*27c00*/  BSSY B0, `(.L_x_3311) ;  /* 0x00004d9000007945 */ /* 0x000fe20003800000 */
[----:B--2---:R-:W-:-:S09]  /*27c10*/  ULEA UR47, UR4, UR47, 0x18 ;  /* 0x0000002f042f7291 */ /* 0x004fd2000f8ec03f */
[----:B01----:R-:W0:Y:S02]  /*27c20*/  LDS.128 R4, [UR47+0x388d0] ;  /* 0x0388d02fff047984 */ /* 0x003e240008000c00 */
[----:B0-----:R-:W-:Y:S02]  /*27c30*/  R2UR UR5, R5 ;  /* 0x00000000050572ca */ /* 0x001fe400000e0000 */
[----:B------:R-:W-:Y:S02]  /*27c40*/  R2UR UR7, R6 ;  /* 0x00000000060772ca */ /* 0x000fe400000e0000 */
[----:B------:R-:W-:Y:S01]  /*27c50*/  R2UR UR6, R7 ;  /* 0x00000000070672ca */ /* 0x000fe200000e0000 */
[----:B------:R-:W-:Y:S06]  /*27c60*/  BAR.ARV 0x4, 0x180 ;  /* 0x0106000000007b1d */ /* 0x000fec0000002000 */
[----:B------:R-:W-:Y:S08]  /*27c70*/  @!P0 BRA `(.L_x_3312) ;  /* 0x0000003c00748947 */ /* 0x000ff00003800000 */
[----:B------:R-:W2:Y:S04]  /*27c80*/  LDL.128 R12, [R1+0x240] ;  /* 0x00024000010c7983 */ /* 0x000ea80000100c00 */
[----:B------:R-:W3:Y:S04]  /*27c90*/  LDL.128 R4, [R1+0x260] ;  /* 0x0002600001047983 */ /* 0x000ee80000100c00 */
[----:B------:R-:W4:Y:S04]  /*27ca0*/  LDL.128 R24, [R1+0x250] ;  /* 0x0002500001187983 */ /* 0x000f280000100c00 */
[----:B------:R-:W4:Y:S01]  /*27cb0*/  LDL.128 R8, [R1+0x270] ;  /* 0x0002700001087983 */ /* 0x000f220000100c00 */
[C---:B------:R-:W-:Y:S01]  /*27cc0*/  IADD3 R35, P1, R18.reuse, 0x20, RZ ;  /* 0x0000002012237810 */ /* 0x040fe20007f3e0ff */
[----:B------:R-:W-:Y:S01]  /*27cd0*/  ULDC.64 UR10, c[0x0][0xd00] ;  /* 0x00034000000a7ab9 */ /* 0x000fe20000000a00 */
[C---:B------:R-:W-:Y:S01]  /*27ce0*/  LOP3.LUT R37, R18.reuse, 0x380, RZ, 0xc0, !PT ;  /* 0x0000038012257812 */ /* 0x040fe200078ec0ff */
[----:B------:R-:W4:Y:S01]  /*27cf0*/  LDL.128 R120, [R1+0x280] ;  /* 0x0002800001787983 */ /* 0x000f220000100c00 */
[----:B------:R-:W-:Y:S01]  /*27d00*/  LOP3.LUT R34, R35, 0x380, RZ, 0xc0, !PT ;  /* 0x0000038023227812 */ /* 0x000fe200078ec0ff */
[----:B------:R-:W-:Y:S01]  /*27d10*/  ULDC.64 UR18, c[0x0][0xd00] ;  /* 0x0003400000127ab9 */ /* 0x000fe20000000a00 */
[C---:B------:R-:W-:Y:S01]  /*27d20*/  IADD3 R33, P0, R18.reuse, 0x40, RZ ;  /* 0x0000004012217810 */ /* 0x040fe20007f1e0ff */
[----:B------:R-:W4:Y:S01]  /*27d30*/  LDL.128 R112, [R1+0x2a0] ;  /* 0x0002a00001707983 */ /* 0x000f220000100c00 */
[----:B------:R-:W-:-:S02]  /*27d40*/  IADD3 R30, P4, R18, 0x60, RZ ;  /* 0x00000060121e7810 */ /* 0x000fc40007f9e0ff */
[----:B------:R-:W-:Y:S01]  /*27d50*/  IADD3 R28, P3, R18, 0x2000, RZ ;  /* 0x00002000121c7810 */ /* 0x000fe20007f7e0ff */
[----:B------:R-:W4:Y:S01]  /*27d60*/  LDL.128 R116, [R1+0x290] ;  /* 0x0002900001747983 */ /* 0x000f220000100c00 */
[----:B------:R-:W-:-:S03]  /*27d70*/  SHF.R.U64 R37, R37, 0x3, RZ ;  /* 0x0000000325257819 */ /* 0x000fc600000012ff */
[----:B------:R-:W4:Y:S01]  /*27d80*/  LDL.128 R104, [R1+0x2c0] ;  /* 0x0002c00001687983 */ /* 0x000f220000100c00 */
[----:B------:R-:W-:-:S03]  /*27d90*/  SHF.R.U64 R34, R34, 0x3, RZ ;  /* 0x0000000322227819 */ /* 0x000fc600000012ff */
[----:B------:R-:W4:Y:S01]  /*27da0*/  LDL.128 R108, [R1+0x2b0] ;  /* 0x0002b000016c7983 */ /* 0x000f220000100c00 */
[----:B------:R-:W-:-:S03]  /*27db0*/  LOP3.LUT R32, R33, 0x380, RZ, 0xc0, !PT ;  /* 0x0000038021207812 */ /* 0x000fc600078ec0ff */
[----:B------:R-:W4:Y:S01]  /*27dc0*/  LDL.128 R96, [R1+0x2e0] ;  /* 0x0002e00001607983 */ /* 0x000f220000100c00 */
[----:B------:R-:W-:-:S03]  /*27dd0*/  LOP3.LUT R0, R30, 0x380, RZ, 0xc0, !PT ;  /* 0x000003801e007812 */ /* 0x000fc600078ec0ff */
[----:B------:R-:W4:Y:S01]  /*27de0*/  LDL.128 R100, [R1+0x2d0] ;  /* 0x0002d00001647983 */ /* 0x000f220000100c00 */
[----:B------:R-:W-:Y:S01]  /*27df0*/  LOP3.LUT R36, R37, R18, RZ, 0x3c, !PT ;  /* 0x0000001225247212 */ /* 0x000fe200078e3cff */
[--C-:B------:R-:W-:Y:S01]  /*27e00*/  IMAD.MOV.U32 R37, RZ, RZ, R19.reuse ;  /* 0x000000ffff257224 */ /* 0x100fe200078e0013 */
[----:B------:R-:W-:Y:S01]  /*27e10*/  LOP3.LUT R3, R28, 0x380, RZ, 0xc0, !PT ;  /* 0x000003801c037812 */ /* 0x000fe200078ec0ff */
[----:B------:R-:W4:Y:S01]  /*27e20*/  LDL.128 R88, [R1+0x300] ;  /* 0x0003000001587983 */ /* 0x000f220000100c00 */
[----:B------:R-:W-:Y:S01]  /*27e30*/  LOP3.LUT R34, R34, R35, RZ, 0x3c, !PT ;  /* 0x0000002322227212 */ /* 0x000fe200078e3cff */
[----:B------:R-:W-:Y:S01]  /*27e40*/  IMAD.X R35, RZ, RZ, R19, P1 ;  /* 0x000000ffff237224 */ /* 0x000fe200008e0613 */
[----:B------:R-:W-:Y:S01]  /*27e50*/  SHF.R.U64 R32, R32, 0x3, RZ ;  /* 0x0000000320207819 */ /* 0x000fe200000012ff */
[----:B------:R-:W4:Y:S01]  /*27e60*/  LDL.128 R92, [R1+0x2f0] ;  /* 0x0002f000015c7983 */ /* 0x000f220000100c00 */
[----:B------:R-:W-:-:S03]  /*27e70*/  SHF.R.U64 R31, R0, 0x3, RZ ;  /* 0x00000003001f7819 */ /* 0x000fc600000012ff */
[----:B------:R-:W4:Y:S01]  /*27e80*/  LDL.128 R80, [R1+0x320] ;  /* 0x0003200001507983 */ /* 0x000f220000100c00 */
[----:B------:R-:W-:-:S03]  /*27e90*/  SHF.R.U64 R3, R3, 0x3, RZ ;  /* 0x0000000303037819 */ /* 0x000fc600000012ff */
[----:B------:R-:W4:Y:S01]  /*27ea0*/  LDL.128 R84, [R1+0x310] ;  /* 0x0003100001547983 */ /* 0x000f220000100c00 */
[----:B------:R-:W-:Y:S01]  /*27eb0*/  LOP3.LUT R32, R32, R33, RZ, 0x3c, !PT ;  /* 0x0000002120207212 */ /* 0x000fe200078e3cff */
[--C-:B------:R-:W-:Y:S01]  /*27ec0*/  IMAD.X R33, RZ, RZ, R19.reuse, P0 ;  /* 0x000000ffff217224 */ /* 0x100fe200000e0613 */
[----:B------:R-:W-:Y:S01]  /*27ed0*/  MOV R36, R36 ;  /* 0x0000002400247202 */ /* 0x000fe20000000f00 */
[----:B------:R-:W4:Y:S01]  /*27ee0*/  LDL.128 R72, [R1+0x340] ;  /* 0x0003400001487983 */ /* 0x000f220000100c00 */
[----:B------:R-:W-:Y:S01]  /*27ef0*/  MOV R34, R34 ;  /* 0x0000002200227202 */ /* 0x000fe20000000f00 */
[--C-:B------:R-:W-:Y:S01]  /*27f00*/  IMAD.X R29, RZ, RZ, R19.reuse, P3 ;  /* 0x000000ffff1d7224 */ /* 0x100fe200018e0613 */
[----:B------:R-:W-:Y:S01]  /*27f10*/  LOP3.LUT R30, R31, R30, RZ, 0x3c, !PT ;  /* 0x0000001e1f1e7212 */ /* 0x000fe200078e3cff */
[----:B------:R-:W-:Y:S01]  /*27f20*/  IMAD.X R31, RZ, RZ, R19, P4 ;  /* 0x000000ffff1f7224 */ /* 0x000fe200020e0613 */
[----:B------:R-:W-:Y:S01]  /*27f30*/  LOP3.LUT R28, R3, R28, RZ, 0x3c, !PT ;  /* 0x0000001c031c7212 */ /* 0x000fe200078e3cff */
[----:B------:R-:W4:Y:S01]  /*27f40*/  LDL.128 R76, [R1+0x330] ;  /* 0x00033000014c7983 */ /* 0x000f220000100c00 */
[----:B------:R-:W-:-:S03]  /*27f50*/  MOV R0, R32 ;  /* 0x0000002000007202 */ /* 0x000fc60000000f00 */
[----:B------:R-:W4:Y:S04]  /*27f60*/  LDL.128 R64, [R1+0x360] ;  /* 0x0003600001407983 */ /* 0x000f280000100c00 */
[----:B------:R-:W4:Y:S04]  /*27f70*/  LDL.128 R68, [R1+0x350] ;  /* 0x0003500001447983 */ /* 0x000f280000100c00 */
[----:B------:R-:W4:Y:S01]  /*27f80*/  LDL.128 R56, [R1+0x380] ;  /* 0x0003800001387983 */ /* 0x000f220000100c00 */
[----:B------:R-:W-:-:S03]  /*27f90*/  MOV R3, R30 ;  /* 0x0000001e00037202 */ /* 0x000fc60000000f00 */
[----:B------:R-:W4:Y:S01]  /*27fa0*/  LDL.128 R60, [R1+0x370] ;  /* 0x00037000013c7983 */ /* 0x000f220000100c00 */
[----:B------:R-:W-:-:S03]  /*27fb0*/  MOV R144, R28 ;  /* 0x0000001c00907202 */ /* 0x000fc60000000f00 */
[----:B------:R-:W4:Y:S04]  /*27fc0*/  LDL.128 R48, [R1+0x3a0] ;  /* 0x0003a00001307983 */ /* 0x000f280000100c00 */
[----:B------:R-:W4:Y:S04]  /*27fd0*/  LDL.128 R52, [R1+0x390] ;  /* 0x0003900001347983 */ /* 0x000f280000100c00 */
[----:B------:R-:W4:Y:S04]  /*27fe0*/  LDL.128 R40, [R1+0x3c0] ;  /* 0x0003c00001287983 */ /* 0x000f280000100c00 */
[----:B------:R-:W4:Y:S01]  /*27ff0*/  LDL.128 R44, [R1+0x3b0] ;  /* 0x0003b000012c7983 */ /* 0x000f220000100c00 */
[----:B------:R-:W-:Y:S01]  /*28000*/  BAR.SYNC.DEFER_BLOCKING 0x1, 0x100 ;  /* 0x0044000000007b1d */ /* 0x000fe20000010000 */
[----:B------:R-:W-:-:S02]  /*28010*/  IADD3 R143, P6, R18, 0x2020, RZ ;  /* 0x00002020128f7810 */ /* 0x000fc40007fde0ff */
[C---:B------:R-:W-:Y:S02]  /*28020*/  IADD3 R139, P5, R18.reuse, 0x2040, RZ ;  /* 0x00002040128b7810 */ /* 0x040fe40007fbe0ff */
[----:B------:R-:W-:Y:S01]  /*28030*/  IADD3 R141, P2, R18, 0x2060, RZ ;  /* 0x00002060128d7810 */ /* 0x000fe20007f5e0ff */
[----:B------:R-:W-:Y:S01]  /*28040*/  ULDC UR4, c[0x0][0xb88] ;  /* 0x0002e20000047ab9 */ /* 0x000fe20000000800 */
[----:B------:R-:W-:Y:S01]  /*28050*/  ULDC UR9, c[0x0][0xbd4] ;  /* 0x0002f50000097ab9 */ /* 0x000fe20000000800 */
[----:B------:R-:W4:Y:S01]  /*28060*/  LDL.128 R28, [R1+0x3f0] ;  /* 0x0003f000011c7983 */ /* 0x000f220000100c00 */
[----:B--2---:R-:W-:Y:S02]  /*28070*/  F2FP.F16.F32.PACK_AB R12, R13, R12 ;  /* 0x0000000c0d0c723e */ /* 0x004fe400000000ff */
[----:B------:R-:W-:Y:S02]  /*28080*/  F2FP.F16.F32.PACK_AB R13, R15, R14 ;  /* 0x0000000e0f0d723e */ /* 0x000fe400000000ff */
[----:B---3--:R-:W-:-:S02]  /*28090*/  F2FP.F16.F32.PACK_AB R4, R5, R4 ;  /* 0x000000040504723e */ /* 0x008fc400000000ff */
[----:B------:R-:W-:Y:S02]  /*280a0*/  F2FP.F16.F32.PACK_AB R5, R7, R6 ;  /* 0x000000060705723e */ /* 0x000fe400000000ff */
[----:B----4-:R-:W-:Y:S02]  /*280b0*/  F2FP.F16.F32.PACK_AB R14, R25, R24 ;  /* 0x00000018190e723e */ /* 0x010fe400000000ff */
[----:B------:R-:W-:Y:S02]  /*280c0*/  F2FP.F16.F32.PACK_AB R15, R27, R26 ;  /* 0x0000001a1b0f723e */ /* 0x000fe400000000ff */
[----:B------:R-:W-:Y:S01]  /*280d0*/  F2FP.F16.F32.PACK_AB R6, R9, R8 ;  /* 0x000000080906723e */ /* 0x000fe200000000ff */
[----:B------:R-:W2:Y:S01]  /*280e0*/  LDL.128 R24, [R1+0x400] ;  /* 0x0004000001187983 */ /* 0x000ea20000100c00 */
[----:B------:R-:W-:-:S03]  /*280f0*/  F2FP.F16.F32.PACK_AB R7, R11, R10 ;  /* 0x0000000a0b07723e */ /* 0x000fc600000000ff */
[----:B------:R0:W-:Y:S04]  /*28100*/  STSM.16.M88.4 [R36], R12 ;  /* 0x0000000c24007844 */ /* 0x0001e80000000200 */
[----:B------:R1:W-:Y:S04]  /*28110*/  STSM.16.M88.4 [R34], R4 ;  /* 0x0000000422007844 */ /* 0x0003e80000000200 */
[----:B------:R-:W3:Y:S04]  /*28120*/  LDL.128 R8, [R1+0x420] ;  /* 0x0004200001087983 */ /* 0x000ee80000100c00 */
[----:B0-----:R-:W4:Y:S04]  /*28130*/  LDL.128 R36, [R1+0x3d0] ;  /* 0x0003d00001247983 */ /* 0x001f280000100c00 */
[----:B-1----:R-:W4:Y:S04]  /*28140*/  LDL.128 R32, [R1+0x3e0] ;  /* 0x0003e00001207983 */ /* 0x002f280000100c00 */
[----:B------:R-:W4:Y:S04]  /*28150*/  LDL.128 R4, [R1+0x430] ;  /* 0x0004300001047983 */ /* 0x000f280000100c00 */
[----:B------:R-:W4:Y:S01]  /*28160*/  LDL.128 R12, [R1+0x410] ;  /* 0x00041000010c7983 */ /* 0x000f220000100c00 */
[----:B------:R-:W-:-:S02]  /*28170*/  IADD3 R21, P1, R18, 0x4000, RZ ;  /* 0x0000400012157810 */ /* 0x000fc40007f3e0ff */
[----:B------:R-:W-:Y:S02]  /*28180*/  LOP3.LUT R142, R143, 0x380, RZ, 0xc0, !PT ;  /* 0x000003808f8e7812 */ /* 0x000fe400078ec0ff */
[----:B------:R-:W-:Y:S02]  /*28190*/  LOP3.LUT R138, R139, 0x380, RZ, 0xc0, !PT ;  /* 0x000003808b8a7812 */ /* 0x000fe400078ec0ff */
[----:B------:R-:W-:Y:S02]  /*281a0*/  LOP3.LUT R140, R141, 0x380, RZ, 0xc0, !PT ;  /* 0x000003808d8c7812 */ /* 0x000fe400078ec0ff */
[----:B------:R-:W-:Y:S02]  /*281b0*/  LOP3.LUT R20, R21, 0x380, RZ, 0xc0, !PT ;  /* 0x0000038015147812 */ /* 0x000fe400078ec0ff */
[----:B------:R-:W-:Y:S02]  /*281c0*/  SHF.R.U64 R142, R142, 0x3, RZ ;  /* 0x000000038e8e7819 */ /* 0x000fe400000012ff */
[----:B------:R-:W-:-:S02]  /*281d0*/  SHF.R.U64 R138, R138, 0x3, RZ ;  /* 0x000000038a8a7819 */ /* 0x000fc400000012ff */
[----:B------:R-:W-:Y:S02]  /*281e0*/  SHF.R.U64 R140, R140, 0x3, RZ ;  /* 0x000000038c8c7819 */ /* 0x000fe400000012ff */
[----:B------:R-:W-:Y:S02]  /*281f0*/  SHF.R.U64 R20, R20, 0x3, RZ ;  /* 0x0000000314147819 */ /* 0x000fe400000012ff */
[----:B------:R-:W-:Y:S02]  /*28200*/  IADD3 R125, P0, R18, 0x4020, RZ ;  /* 0x00004020127d7810 */ /* 0x000fe40007f1e0ff */
[----:B------:R-:W-:Y:S01]  /*28210*/  LOP3.LUT R142, R142, R143, RZ, 0x3c, !PT ;  /* 0x0000008f8e8e7212 */ /* 0x000fe200078e3cff */
[--C-:B------:R-:W-:Y:S01]  /*28220*/  IMAD.X R143, RZ, RZ, R19.reuse, P6 ;  /* 0x000000ffff8f7224 */ /* 0x100fe200030e0613 */
[----:B------:R-:W-:Y:S02]  /*28230*/  IADD3 R127, P4, R18, 0x4040, RZ ;  /* 0x00004040127f7810 */ /* 0x000fe40007f9e0ff */
[----:B------:R-:W-:Y:S01]  /*28240*/  LOP3.LUT R138, R138, R139, RZ, 0x3c, !PT ;  /* 0x0000008b8a8a7212 */ /* 0x000fe200078e3cff */
[----:B------:R-:W-:Y:S01]  /*28250*/  IMAD.X R139, RZ, RZ, R19, P5 ;  /* 0x000000ffff8b7224 */ /* 0x000fe200028e0613 */
[----:B------:R-:W-:-:S02]  /*28260*/  IADD3 R129, P3, R18, 0x4060, RZ ;  /* 0x0000406012817810 */ /* 0x000fc40007f7e0ff */
[----:B------:R-:W-:Y:S01]  /*28270*/  LOP3.LUT R140, R140, R141, RZ, 0x3c, !PT ;  /* 0x0000008d8c8c7212 */ /* 0x000fe200078e3cff */
[--C-:B------:R-:W-:Y:S01]  /*28280*/  IMAD.X R141, RZ, RZ, R19.reuse, P2 ;  /* 0x000000ffff8d7224 */ /* 0x100fe200010e0613 */
[----:B------:R-:W-:Y:S02]  /*28290*/  IADD3 R131, P6, R18, 0x6000, RZ ;  /* 0x0000600012837810 */ /* 0x000fe40007fde0ff */
[----:B------:R-:W-:Y:S01]  /*282a0*/  LOP3.LUT R20, R20, R21, RZ, 0x3c, !PT ;  /* 0x0000001514147212 */ /* 0x000fe200078e3cff */
[----:B------:R-:W-:Y:S01]  /*282b0*/  IMAD.X R21, RZ, RZ, R19, P1 ;  /* 0x000000ffff157224 */ /* 0x000fe200008e0613 */
[----:B------:R-:W-:Y:S02]  /*282c0*/  LOP3.LUT R124, R125, 0x380, RZ, 0xc0, !PT ;  /* 0x000003807d7c7812 */ /* 0x000fe400078ec0ff */
[----:B------:R-:W-:Y:S02]  /*282d0*/  IADD3 R133, P5, R18, 0x6020, RZ ;  /* 0x0000602012857810 */ /* 0x000fe40007fbe0ff */
[----:B------:R-:W-:-:S02]  /*282e0*/  LOP3.LUT R126, R127, 0x380, RZ, 0xc0, !PT ;  /* 0x000003807f7e7812 */ /* 0x000fc400078ec0ff */
[C---:B------:R-:W-:Y:S02]  /*282f0*/  IADD3 R135, P2, R18.reuse, 0x6040, RZ ;  /* 0x0000604012877810 */ /* 0x040fe40007f5e0ff */
[----:B------:R-:W-:Y:S02]  /*28300*/  LOP3.LUT R128, R129, 0x380, RZ, 0xc0, !PT ;  /* 0x0000038081807812 */ /* 0x000fe400078ec0ff */
[----:B------:R-:W-:Y:S02]  /*28310*/  IADD3 R137, P1, R18, 0x6060, RZ ;  /* 0x0000606012897810 */ /* 0x000fe40007f3e0ff */
[----:B------:R-:W-:Y:S02]  /*28320*/  LOP3.LUT R130, R131, 0x380, RZ, 0xc0, !PT ;  /* 0x0000038083827812 */ /* 0x000fe400078ec0ff */
[----:B------:R-:W-:Y:S02]  /*28330*/  SHF.R.U64 R124, R124, 0x3, RZ ;  /* 0x000000037c7c7819 */ /* 0x000fe400000012ff */
[----:B------:R-:W-:-:S02]  /*28340*/  LOP3.LUT R132, R133, 0x380, RZ, 0xc0, !PT ;  /* 0x0000038085847812 */ /* 0x000fc400078ec0ff */
[----:B------:R-:W-:Y:S02]  /*28350*/  SHF.R.U64 R126, R126, 0x3, RZ ;  /* 0x000000037e7e7819 */ /* 0x000fe400000012ff */
[----:B------:R-:W-:Y:S02]  /*28360*/  LOP3.LUT R134, R135, 0x380, RZ, 0xc0, !PT ;  /* 0x0000038087867812 */ /* 0x000fe400078ec0ff */
[----:B------:R-:W-:Y:S02]  /*28370*/  F2FP.F16.F32.PACK_AB R120, R121, R120 ;  /* 0x000000787978723e */ /* 0x000fe400000000ff */
[----:B------:R-:W-:Y:S02]  /*28380*/  SHF.R.U64 R128, R128, 0x3, RZ ;  /* 0x0000000380807819 */ /* 0x000fe400000012ff */
[----:B------:R-:W-:Y:S02]  /*28390*/  LOP3.LUT R136, R137, 0x380, RZ, 0xc0, !PT ;  /* 0x0000038089887812 */ /* 0x000fe400078ec0ff */
[----:B------:R-:W-:-:S02]  /*283a0*/  F2FP.F16.F32.PACK_AB R121, R123, R122 ;  /* 0x0000007a7b79723e */ /* 0x000fc400000000ff */
[----:B------:R-:W-:Y:S02]  /*283b0*/  F2FP.F16.F32.PACK_AB R112, R113, R112 ;  /* 0x000000707170723e */ /* 0x000fe400000000ff */
[----:B------:R-:W-:Y:S02]  /*283c0*/  SHF.R.U64 R130, R130, 0x3, RZ ;  /* 0x0000000382827819 */ /* 0x000fe400000012ff */
[----:B------:R-:W-:Y:S02]  /*283d0*/  F2FP.F16.F32.PACK_AB R122, R117, R116 ;  /* 0x00000074757a723e */ /* 0x000fe400000000ff */
[----:B------:R-:W-:Y:S02]  /*283e0*/  F2FP.F16.F32.PACK_AB R123, R119, R118 ;  /* 0x00000076777b723e */ /* 0x000fe400000000ff */
[----:B------:R-:W-:Y:S02]  /*283f0*/  F2FP.F16.F32.PACK_AB R113, R115, R114 ;  /* 0x000000727371723e */ /* 0x000fe400000000ff */
[----:B------:R-:W-:-:S02]  /*28400*/  F2FP.F16.F32.PACK_AB R104, R105, R104 ;  /* 0x000000686968723e */ /* 0x000fc400000000ff */
[----:B------:R-:W-:Y:S01]  /*28410*/  LOP3.LUT R124, R124, R125, RZ, 0x3c, !PT ;  /* 0x0000007d7c7c7212 */ /* 0x000fe200078e3cff */
[----:B------:R-:W-:Y:S01]  /*28420*/  IMAD.X R125, RZ, RZ, R19, P0 ;  /* 0x000000ffff7d7224 */ /* 0x000fe200000e0613 */
        /* <DEDUP_REMOVED lines=15> */
[----:B------:R-:W-:Y:S02]  /*28520*/  MOV R142, R142 ;  /* 0x0000008e008e7202 */ /* 0x000fe40000000f00 */
[----:B------:R-:W-:Y:S02]  /*28530*/  F2FP.F16.F32.PACK_AB R98, R93, R92 ;  /* 0x0000005c5d62723e */ /* 0x000fe400000000ff */
[----:B------:R-:W-:Y:S02]  /*28540*/  F2FP.F16.F32.PACK_AB R99, R95, R94 ;  /* 0x0000005e5f63723e */ /* 0x000fe400000000ff */
[----:B------:R-:W-:-:S02]  /*28550*/  F2FP.F16.F32.PACK_AB R89, R91, R90 ;  /* 0x0000005a5b59723e */ /* 0x000fc400000000ff */
[----:B------:R-:W-:Y:S01]  /*28560*/  F2FP.F16.F32.PACK_AB R80, R81, R80 ;  /* 0x000000505150723e */ /* 0x000fe200000000ff */
[----:B------:R0:W-:Y:S01]  /*28570*/  STSM.16.M88.4 [R0], R120 ;  /* 0x0000007800007844 */ /* 0x0001e20000000200 */
[----:B------:R-:W-:Y:S01]  /*28580*/  LOP3.LUT R130, R130, R131, RZ, 0x3c, !PT ;  /* 0x0000008382827212 */ /* 0x000fe200078e3cff */
[----:B------:R-:W-:Y:S01]  /*28590*/  IMAD.X R131, RZ, RZ, R19, P6 ;  /* 0x000000ffff837224 */ /* 0x000fe200030e0613 */
        /* <DEDUP_REMOVED lines=8> */
[----:B------:R-:W-:Y:S01]  /*28620*/  MOV R140, R140 ;  /* 0x0000008c008c7202 */ /* 0x000fe20000000f00 */
[----:B------:R-:W-:Y:S01]  /*28630*/  UIMAD.WIDE UR10, UR44, 0x4, UR10 ;  /* 0x000000042c0a78a5 */ /* 0x000fe2000f8e020a */
        /* <DEDUP_REMOVED lines=21> */
[----:B------:R-:W-:Y:S02]  /*28790*/  MOV R126, R126 ;  /* 0x0000007e007e7202 */ /* 0x000fe40000000f00 */
[----:B------:R-:W-:Y:S02]  /*287a0*/  F2FP.F16.F32.PACK_AB R58, R53, R52 ;  /* 0x00000034353a723e */ /* 0x000fe400000000ff */
[----:B------:R-:W-:Y:S02]  /*287b0*/  F2FP.F16.F32.PACK_AB R59, R55, R54 ;  /* 0x00000036373b723e */ /* 0x000fe400000000ff */
[----:B------:R-:W-:Y:S02]  /*287c0*/  F2FP.F16.F32.PACK_AB R49, R51, R50 ;  /* 0x000000323331723e */ /* 0x000fe400000000ff */
[----:B------:R-:W-:Y:S01]  /*287d0*/  F2FP.F16.F32.PACK_AB R40, R41, R40 ;  /* 0x000000282928723e */ /* 0x000fe200000000ff */
[----:B------:R1:W-:Y:S01]  /*287e0*/  STSM.16.M88.4 [R140], R80 ;  /* 0x000000508c007844 */ /* 0x0003e20000000200 */
[----:B------:R-:W-:-:S02]  /*287f0*/  MOV R128, R128 ;  /* 0x0000008000807202 */ /* 0x000fc40000000f00 */
[----:B------:R-:W-:Y:S02]  /*28800*/  F2FP.F16.F32.PACK_AB R50, R45, R44 ;  /* 0x0000002c2d32723e */ /* 0x000fe400000000ff */
[----:B------:R-:W-:Y:S02]  /*28810*/  F2FP.F16.F32.PACK_AB R51, R47, R46 ;  /* 0x0000002e2f33723e */ /* 0x000fe400000000ff */
[----:B------:R-:W-:Y:S01]  /*28820*/  F2FP.F16.F32.PACK_AB R41, R43, R42 ;  /* 0x0000002a2b29723e */ /* 0x000fe200000000ff */
[----:B------:R1:W-:Y:S01]  /*28830*/  STSM.16.M88.4 [R20], R72 ;  /* 0x0000004814007844 */ /* 0x0003e20000000200 */
[----:B------:R-:W-:Y:S02]  /*28840*/  MOV R130, R130 ;  /* 0x0000008200827202 */ /* 0x000fe40000000f00 */
[----:B------:R-:W-:Y:S01]  /*28850*/  MOV R132, R132 ;  /* 0x0000008400847202 */ /* 0x000fe20000000f00 */
[----:B------:R1:W-:Y:S01]  /*28860*/  STSM.16.M88.4 [R124], R64 ;  /* 0x000000407c007844 */ /* 0x0003e20000000200 */
[----:B------:R-:W-:-:S02]  /*28870*/  MOV R134, R134 ;  /* 0x0000008600867202 */ /* 0x000fc40000000f00 */
[----:B------:R-:W-:Y:S01]  /*28880*/  MOV R136, R136 ;  /* 0x0000008800887202 */ /* 0x000fe20000000f00 */
[----:B------:R1:W-:Y:S04]  /*28890*/  STSM.16.M88.4 [R126], R56 ;  /* 0x000000387e007844 */ /* 0x0003e80000000200 */
[----:B------:R1:W-:Y:S01]  /*288a0*/  STSM.16.M88.4 [R128], R48 ;  /* 0x0000003080007844 */ /* 0x0003e20000000200 */
[----:B------:R-:W-:-:S04]  /*288b0*/  ISETP.NE.U32.AND P0, PT, RZ, UR18, PT ;  /* 0x00000012ff007c0c */ /* 0x000fc8000bf05070 */
[----:B------:R-:W-:Y:S01]  /*288c0*/  ISETP.NE.AND.EX P0, PT, RZ, UR19, PT, P0 ;  /* 0x00000013ff007c0c */ /* 0x000fe2000bf05300 */
[----:B------:R-:W-:Y:S01]  /*288d0*/  IMAD.U32 R76, RZ, RZ, UR4 ;  /* 0x00000004ff4c7e24 */ /* 0x000fe2000f8e00ff */
[----:B--2---:R-:W-:Y:S02]  /*288e0*/  F2FP.F16.F32.PACK_AB R24, R25, R24 ;  /* 0x000000181918723e */ /* 0x004fe400000000ff */
[----:B------:R-:W-:Y:S02]  /*288f0*/  F2FP.F16.F32.PACK_AB R25, R27, R26 ;  /* 0x0000001a1b19723e */ /* 0x000fe400000000ff */
[----:B---3--:R-:W-:Y:S02]  /*28900*/  F2FP.F16.F32.PACK_AB R8, R9, R8 ;  /* 0x000000080908723e */ /* 0x008fe400000000ff */
[----:B------:R-:W-:Y:S02]  /*28910*/  F2FP.F16.F32.PACK_AB R9, R11, R10 ;  /* 0x0000000a0b09723e */ /* 0x000fe400000000ff */
[----:B----4-:R-:W-:-:S02]  /*28920*/  F2FP.F16.F32.PACK_AB R42, R37, R36 ;  /* 0x00000024252a723e */ /* 0x010fc400000000ff */
[----:B------:R-:W-:Y:S02]  /*28930*/  F2FP.F16.F32.PACK_AB R43, R39, R38 ;  /* 0x00000026272b723e */ /* 0x000fe400000000ff */
[----:B------:R-:W-:Y:S02]  /*28940*/  F2FP.F16.F32.PACK_AB R32, R33, R32 ;  /* 0x000000202120723e */ /* 0x000fe400000000ff */
[----:B------:R-:W-:Y:S02]  /*28950*/  F2FP.F16.F32.PACK_AB R33, R35, R34 ;  /* 0x000000222321723e */ /* 0x000fe400000000ff */
[----:B------:R-:W-:Y:S02]  /*28960*/  F2FP.F16.F32.PACK_AB R34, R29, R28 ;  /* 0x0000001c1d22723e */ /* 0x000fe400000000ff */
[----:B------:R-:W-:Y:S02]  /*28970*/  F2FP.F16.F32.PACK_AB R35, R31, R30 ;  /* 0x0000001e1f23723e */ /* 0x000fe400000000ff */
[----:B------:R-:W-:Y:S01]  /*28980*/  F2FP.F16.F32.PACK_AB R10, R5, R4 ;  /* 0x00000004050a723e */ /* 0x000fe200000000ff */
[----:B------:R-:W-:Y:S01]  /*28990*/  IMAD.U32 R4, RZ, RZ, UR10 ;  /* 0x0000000aff047e24 */ /* 0x000fe2000f8e00ff */
[----:B------:R-:W-:Y:S01]  /*289a0*/  F2FP.F16.F32.PACK_AB R26, R13, R12 ;  /* 0x0000000c0d1a723e */ /* 0x000fe200000000ff */
[----:B------:R-:W-:Y:S01]  /*289b0*/  IMAD.U32 R5, RZ, RZ, UR11 ;  /* 0x0000000bff057e24 */ /* 0x000fe2000f8e00ff */
[----:B------:R-:W-:Y:S01]  /*289c0*/  F2FP.F16.F32.PACK_AB R27, R15, R14 ;  /* 0x0000000e0f1b723e */ /* 0x000fe200000000ff */
[----:B------:R-:W-:Y:S01]  /*289d0*/  ULDC.64 UR10, c[0x0][0xd08] ;  /* 0x00034200000a7ab9 */ /* 0x000fe20000000a00 */
[----:B------:R-:W-:Y:S01]  /*289e0*/  F2FP.F16.F32.PACK_AB R11, R7, R6 ;  /* 0x00000006070b723e */ /* 0x000fe200000000ff */
[----:B------:R1:W-:Y:S01]  /*289f0*/  STSM.16.M88.4 [R130], R40 ;  /* 0x0000002882007844 */ /* 0x0003e20000000200 */
[----:B------:R-:W-:-:S03]  /*28a00*/  UISETP.NE.U32.AND UP0, UPT, UR10, URZ, UPT ;  /* 0x0000003f0a00728c */ /* 0x000fc6000bf05070 */
[----:B------:R1:W-:Y:S01]  /*28a10*/  STSM.16.M88.4 [R132], R32 ;  /* 0x0000002084007844 */ /* 0x0003e20000000200 */
[----:B------:R-:W-:-:S03]  /*28a20*/  UISETP.NE.AND.EX UP0, UPT, UR11, URZ, UPT, UP0 ;  /* 0x0000003f0b00728c */ /* 0x000fc6000bf05300 */
[----:B------:R1:W-:Y:S04]  /*28a30*/  STSM.16.M88.4 [R134], R24 ;  /* 0x0000001886007844 */ /* 0x0003e80000000200 */
[----:B------:R1:W-:Y:S01]  /*28a40*/  STSM.16.M88.4 [R136], R8 ;  /* 0x0000000888007844 */ /* 0x0003e20000000200 */
[----:B------:R-:W-:Y:S01]  /*28a50*/  BAR.SYNC.DEFER_BLOCKING 0x1, 0x100 ;  /* 0x0044000000007b1d */ /* 0x000fe20000010000 */
[----:B------:R-:W-:-:S05]  /*28a60*/  PLOP3.LUT P1, PT, PT, PT, UP0, 0x80, 0x0 ;  /* 0x000000000000781c */ /* 0x000fca0003f2f008 */
[----:B------:R-:W-:Y:S02]  /*28a70*/  @UP0 ULDC.64 UR10, c[0x0][0xd08] ;  /* 0x00034200000a0ab9 */ /* 0x000fe40000000a00 */
[----:B------:R-:W-:-:S06]  /*28a80*/  @UP0 UIMAD.WIDE UR10, UR44, 0x4, UR10 ;  /* 0x000000042c0a08a5 */ /* 0x000fcc000f8e020a */
[----:B------:R-:W-:Y:S02]  /*28a90*/  IMAD.U32 R6, RZ, RZ, UR10 ;  /* 0x0000000aff067e24 */ /* 0x000fe4000f8e00ff */
[----:B------:R-:W-:Y:S01]  /*28aa0*/  IMAD.U32 R7, RZ, RZ, UR11 ;  /* 0x0000000bff077e24 */ /* 0x000fe2000f8e00ff */
[----:B0-----:R1:W5:Y:S04]  /*28ab0*/  @P0 LDG.E R0, desc[UR40][R4.64] ;  /* 0x0000002804000981 */ /* 0x001368000c1e1900 */
[----:B------:R1:W5:Y:S01]  /*28ac0*/  @P1 LDG.E R76, desc[UR40][R6.64] ;  /* 0x00000028064c1981 */ /* 0x000362000c1e1900 */
[----:B------:R-:W-:Y:S02]  /*28ad0*/  UISETP.NE.AND UP0, UPT, UR8, URZ, UPT ;  /* 0x0000003f0800728c */ /* 0x000fe4000bf05270 */
[----:B------:R-:W-:Y:S01]  /*28ae0*/  ULOP3.LUT UR39, UR39, 0xff, URZ, 0xc0, !UPT ;  /* 0x000000ff27277892 */ /* 0x000fe2000f8ec03f */
[----:B------:R-:W-:Y:S01]  /*28af0*/  UMOV UR4, URZ ;  /* 0x0000003f00047c82 */ /* 0x000fe20008000000 */
[----:B------:R-:W-:Y:S01]  /*28b00*/  USEL UR22, UR8, UR9, UP0 ;  /* 0x0000000908167287 */ /* 0x000fe20008000000 */
[----:B------:R-:W-:Y:S11]  /*28b10*/  @P1 BRA `(.L_x_3313) ;  /* 0x0000000000101947 */ /* 0x000ff60003800000 */
[----:B------:R-:W-:Y:S05]  /*28b20*/  @!P0 BRA `(.L_x_3313) ;  /* 0x00000000000c8947 */ /* 0x000fea0003800000 */
[----:B-1----:R-:W2:Y:S04]  /*28b30*/  LDG.E R3, desc[UR40][R4.64] ;  /* 0x0000002804037981 */ /* 0x002ea8000c1e1900 */
[----:B-----5:R-:W2:Y:S02]  /*28b40*/  LDG.E R76, desc[UR40][R4.64+0x4] ;  /* 0x00000428044c7981 */ /* 0x020ea4000c1e1900 */
[----:B--2---:R-:W-:-:S07]  /*28b50*/  IMAD.IADD R76, R76, 0x1, -R3 ;  /* 0x000000014c4c7824 */ /* 0x004fce00078e0a03 */
.L_x_3313:
[----:B-1----:R-:W0:Y:S01]  /*28b60*/  SHFL.IDX PT, R3, R219, RZ, 0x1f ;  /* 0x00001fffdb037589 */ /* 0x002e2200000e0000 */
[----:B-----5:R-:W-:Y:S01]  /*28b70*/  @P0 R2UR UR4, R0 ;  /* 0x00000000000402ca */ /* 0x020fe200000e0000 */
[----:B------:R-:W-:-:S12]  /*28b80*/  ULOP3.LUT UR8, UR42, 0xffff, URZ, 0xc0, !UPT ;  /* 0x0000ffff2a087892 */ /* 0x000fd8000f8ec03f */
[----:B------:R-:W-:Y:S01]  /*28b90*/  USHF.R.S32.HI UR23, URZ, 0x1f, UR4 ;  /* 0x0000001f3f177899 */ /* 0x000fe20008011404 */
[----:B0-----:R-:W-:-:S13]  /*28ba0*/  ISETP.NE.AND P0, PT, R3, RZ, PT ;  /* 0x000000ff0300720c */ /* 0x001fda0003f05270 */
[----:B------:R-:W-:Y:S05]  /*28bb0*/  @P0 BRA `(.L_x_3314) ;  /* 0x0000000400280947 */ /* 0x000fea0003800000 */
[----:B------:R-:W2:Y:S01]  /*28bc0*/  LDL R6, [R1+0x49c] ;  /* 0x00049c0001067983 */ /* 0x000ea20000100800 */
[----:B------:R-:W0:Y:S03]  /*28bd0*/  LDC R11, c[0x0][0xce8] ;  /* 0x00033a00ff0b7b82 */ /* 0x000e260000000800 */
[----:B------:R-:W3:Y:S04]  /*28be0*/  LDL R5, [R1+0x4a8] ;  /* 0x0004a80001057983 */ /* 0x000ee80000100800 */
[----:B------:R-:W4:Y:S01]  /*28bf0*/  LDL R4, [R1+0x480] ;  /* 0x0004800001047983 */ /* 0x000f220000100800 */
[----:B------:R-:W-:-:S04]  /*28c00*/  IMAD.U32 R3, RZ, RZ, UR43 ;  /* 0x0000002bff037e24 */ /* 0x000fc8000f8e00ff */
[----:B------:R-:W-:Y:S02]  /*28c10*/  IMAD R10, R3, 0x40, R22 ;  /* 0x00000040030a7824 */ /* 0x000fe400078e0216 */
[----:B0-----:R-:W-:Y:S01]  /*28c20*/  IMAD R15, R76, R11, RZ ;  /* 0x0000000b4c0f7224 */ /* 0x001fe200078e02ff */
[----:B------:R-:W-:Y:S01]  /*28c30*/  ISETP.NE.AND P2, PT, R11, 0x1, PT ;  /* 0x000000010b00780c */ /* 0x000fe20003f45270 */
[----:B------:R-:W-:Y:S01]  /*28c40*/  UISETP.GT.AND UP1, UPT, UR22, 0x1, UPT ;  /* 0x000000011600788c */ /* 0x000fe2000bf24270 */
[----:B------:R-:W-:-:S03]  /*28c50*/  UMOV UR21, 0xab8 ;  /* 0x00000ab800157882 */ /* 0x000fc60000000000 */
[----:B------:R-:W-:-:S08]  /*28c60*/  USEL UR21, UR21, 0xa78, UP1 ;  /* 0x00000a7815157887 */ /* 0x000fd00008800000 */
[----:B------:R-:W0:Y:S01]  /*28c70*/  @P2 LDC R3, c[0x0][0xcf0] ;  /* 0x00033c00ff032b82 */ /* 0x000e220000000800 */
[----:B------:R-:W-:Y:S01]  /*28c80*/  UISETP.NE.U32.AND UP0, UPT, UR18, URZ, UPT ;  /* 0x0000003f1200728c */ /* 0x000fe2000bf05070 */
[----:B------:R-:W-:-:S03]  /*28c90*/  IMAD.U32 R13, RZ, RZ, UR43 ;  /* 0x0000002bff0d7e24 */ /* 0x000fc6000f8e00ff */
[----:B------:R-:W-:Y:S01]  /*28ca0*/  UISETP.NE.AND.EX UP0, UPT, UR19, URZ, UPT, UP0 ;  /* 0x0000003f1300728c */ /* 0x000fe2000bf05300 */
[----:B--2---:R-:W-:-:S05]  /*28cb0*/  IMAD.MOV R0, RZ, RZ, -R6 ;  /* 0x000000ffff007224 */ /* 0x004fca00078e0a06 */
[----:B---3--:R-:W-:Y:S02]  /*28cc0*/  ISETP.NE.AND P0, PT, R5, R0, PT ;  /* 0x000000000500720c */ /* 0x008fe40003f05270 */
[----:B------:R-:W1:Y:S02]  /*28cd0*/  @P2 LDC R0, c[0x0][0xcec] ;  /* 0x00033b00ff002b82 */ /* 0x000e640000000800 */
[----:B------:R-:W-:-:S13]  /*28ce0*/  ISETP.GE.OR P1, PT, R10, R15, P0 ;  /* 0x0000000f0a00720c */ /* 0x000fda0000726670 */
[----:B------:R-:W2:Y:S01]  /*28cf0*/  @!P1 LDL R9, [R1+0x210] ;  /* 0x0002100001099983 */ /* 0x000ea20000100800 */
[----:B----4-:R-:W-:Y:S01]  /*28d00*/  IMAD R13, R13, 0x40, R4 ;  /* 0x000000400d0d7824 */ /* 0x010fe200078e0204 */
[----:B------:R-:W-:Y:S01]  /*28d10*/  USHF.R.S32.HI UR16, URZ, 0x1f, UR44 ;  /* 0x0000001f3f107899 */ /* 0x000fe2000801142c */
[----:B------:R-:W-:Y:S01]  /*28d20*/  BSSY B1, `(.L_x_3314) ;  /* 0x0000033000017945 */ /* 0x000fe20003800000 */
[----:B------:R-:W-:Y:S01]  /*28d30*/  USEL UR9, UR39, URZ, UP1 ;  /* 0x0000003f27097287 */ /* 0x000fe20008800000 */
[----:B------:R-:W-:Y:S01]  /*28d40*/  IMAD.MOV.U32 R7, RZ, RZ, R13 ;  /* 0x000000ffff077224 */ /* 0x000fe200078e000d */
[----:B------:R-:W-:Y:S01]  /*28d50*/  USEL UR17, UR44, URZ, !UP0 ;  /* 0x0000003f2c117287 */ /* 0x000fe2000c000000 */
[----:B------:R-:W-:Y:S01]  /*28d60*/  ULDC.64 UR10, c[0x0][UR21+0x220] ;  /* 0x00008800150a7abb */ /* 0x000fe20008000a00 */
[----:B------:R-:W-:Y:S01]  /*28d70*/  ULDC.64 UR12, c[0x0][UR21+0x228] ;  /* 0x00008a00150c7abb */ /* 0x000fe20008000a00 */
[----:B-1----:R-:W-:Y:S01]  /*28d80*/  @P2 IMAD.HI.U32 R0, R13, R0, RZ ;  /* 0x000000000d002227 */ /* 0x002fe200078e00ff */
[----:B------:R-:W-:-:S02]  /*28d90*/  USEL UR20, UR16, URZ, !UP0 ;  /* 0x0000003f10147287 */ /* 0x000fc4000c000000 */
[----:B------:R-:W-:Y:S02]  /*28da0*/  UIMAD.WIDE.U32 UR24, UR12, UR9, URZ ;  /* 0x000000090c1872a5 */ /* 0x000fe4000f8e003f */
[----:B------:R-:W-:Y:S01]  /*28db0*/  UIMAD UR11, UR11, UR17, URZ ;  /* 0x000000110b0b72a4 */ /* 0x000fe2000f8e023f */
[----:B0-----:R-:W-:Y:S01]  /*28dc0*/  @P2 SHF.R.U32.HI R7, RZ, R3, R0 ;  /* 0x00000003ff072219 */ /* 0x001fe20000011600 */
[----:B------:R-:W-:Y:S01]  /*28dd0*/  ULDC.64 UR14, c[0x0][UR21+0x218] ;  /* 0x00008600150e7abb */ /* 0x000fe20008000a00 */
[----:B------:R-:W-:Y:S01]  /*28de0*/  UIMAD UR9, UR13, UR9, URZ ;  /* 0x000000090d0972a4 */ /* 0x000fe2000f8e023f */
[----:B------:R-:W-:Y:S01]  /*28df0*/  IMAD.U32 R4, RZ, RZ, UR24 ;  /* 0x00000018ff047e24 */ /* 0x000fe2000f8e00ff */
[----:B------:R-:W-:Y:S01]  /*28e00*/  UIMAD.WIDE.U32 UR12, UR10, UR17, URZ ;  /* 0x000000110a0c72a5 */ /* 0x000fe2000f8e003f */
[----:B------:R-:W-:Y:S01]  /*28e10*/  IMAD.MOV R0, RZ, RZ, -R7 ;  /* 0x000000ffff007224 */ /* 0x000fe200078e0a07 */
[----:B------:R-:W-:Y:S01]  /*28e20*/  UIMAD.WIDE.U32 UR16, UR14, UR8, URZ ;  /* 0x000000080e1072a5 */ /* 0x000fe2000f8e003f */
[----:B------:R-:W-:Y:S01]  /*28e30*/  IMAD.U32 R5, RZ, RZ, UR25 ;  /* 0x00000019ff057e24 */ /* 0x000fe2000f8e00ff */
[----:B------:R-:W-:Y:S01]  /*28e40*/  UIMAD UR14, UR15, UR8, URZ ;  /* 0x000000080f0e72a4 */ /* 0x000fe2000f8e023f */
[----:B------:R-:W-:Y:S01]  /*28e50*/  IMAD R3, R11, R0, R13 ;  /* 0x000000000b037224 */ /* 0x000fe200078e020d */
[----:B------:R-:W-:-:S02]  /*28e60*/  UIMAD UR11, UR10, UR20, UR11 ;  /* 0x000000140a0b72a4 */ /* 0x000fc4000f8e020b */
[----:B------:R-:W-:Y:S02]  /*28e70*/  UIADD3 UR15, UR25, UR9, URZ ;  /* 0x00000009190f7290 */ /* 0x000fe4000fffe03f */
[----:B------:R-:W-:Y:S01]  /*28e80*/  UIADD3 UR16, UP0, UP2, UR12, UR16, UR4 ;  /* 0x000000100c107290 */ /* 0x000fe2000fa1e004 */
[----:B------:R-:W-:Y:S01]  /*28e90*/  SHF.R.S32.HI R0, RZ, 0x1f, R3 ;  /* 0x0000001fff007819 */ /* 0x000fe20000011403 */
[----:B------:R-:W-:Y:S02]  /*28ea0*/  UIADD3 UR14, UR17, UR14, URZ ;  /* 0x0000000e110e7290 */ /* 0x000fe4000fffe03f */
[----:B------:R-:W-:Y:S01]  /*28eb0*/  UIADD3 UR9, UR13, UR11, URZ ;  /* 0x0000000b0d097290 */ /* 0x000fe2000fffe03f */
[----:B------:R-:W-:Y:S01]  /*28ec0*/  IMAD.U32 R6, RZ, RZ, UR15 ;  /* 0x0000000fff067e24 */ /* 0x000fe2000f8e00ff */
[----:B------:R-:W-:Y:S01]  /*28ed0*/  IADD3 R4, P2, P3, R7, UR16, R4 ;  /* 0x0000001007047c10 */ /* 0x000fe2000fb5e004 */
[----:B------:R-:W-:Y:S01]  /*28ee0*/  ULDC.64 UR10, c[0x0][UR21+0x210] ;  /* 0x00008400150a7abb */ /* 0x000fe20008000a00 */
[----:B------:R-:W-:Y:S01]  /*28ef0*/  UIADD3.X UR9, UR9, UR14, UR23, UP0, UP2 ;  /* 0x0000000e09097290 */ /* 0x000fe200087e4417 */
[----:B------:R-:W-:Y:S01]  /*28f00*/  SHF.R.S32.HI R7, RZ, 0x1f, R7 ;  /* 0x0000001fff077819 */ /* 0x000fe20000011407 */
[----:B------:R-:W-:Y:S01]  /*28f10*/  IMAD R11, R3, UR11, RZ ;  /* 0x0000000b030b7c24 */ /* 0x000fe2000f8e02ff */
[----:B------:R-:W-:Y:S01]  /*28f20*/  ULDC.64 UR12, c[0x0][0xca8] ;  /* 0x00032a00000c7ab9 */ /* 0x000fe20000000a00 */
[----:B------:R-:W-:Y:S01]  /*28f30*/  @!UP1 ULDC UR12, c[0x0][0xc50] ;  /* 0x00031400000c9ab9 */ /* 0x000fe20000000800 */
[----:B------:R-:W-:Y:S01]  /*28f40*/  @!UP1 ULDC UR13, c[0x0][0xc54] ;  /* 0x00031500000d9ab9 */ /* 0x000fe20000000800 */
[----:B------:R-:W-:Y:S01]  /*28f50*/  IADD3.X R5, R7, UR9, R6, P2, P3 ;  /* 0x0000000907057c10 */ /* 0x000fe200097e6406 */
[----:B------:R-:W-:-:S02]  /*28f60*/  IMAD R11, R0, UR10, R11 ;  /* 0x0000000a000b7c24 */ /* 0x000fc4000f8e020b */
[----:B------:R-:W-:Y:S02]  /*28f70*/  VIADD R0, R10, 0x8 ;  /* 0x000000080a007836 */ /* 0x000fe40000000000 */
[----:B------:R-:W-:-:S03]  /*28f80*/  IMAD.WIDE.U32 R4, R3, UR10, R4 ;  /* 0x0000000a03047c25 */ /* 0x000fc6000f8e0004 */
[----:B------:R-:W-:Y:S01]  /*28f90*/  ISETP.GE.OR P0, PT, R0, R15, P0 ;  /* 0x0000000f0000720c */ /* 0x000fe20000706670 */
[----:B------:R-:W-:Y:S01]  /*28fa0*/  IMAD.IADD R3, R5, 0x1, R11 ;  /* 0x0000000105037824 */ /* 0x000fe200078e020b */
[----:B------:R-:W-:-:S04]  /*28fb0*/  LEA R8, P2, R4, UR12, 0x2 ;  /* 0x0000000c04087c11 */ /* 0x000fc8000f8410ff */
[----:B------:R-:W-:Y:S01]  /*28fc0*/  LEA.HI.X R3, R4, UR13, R3, 0x2, P2 ;  /* 0x0000000d04037c11 */ /* 0x000fe200090f1403 */
[----:B------:R-:W-:Y:S04]  /*28fd0*/  SHFL.IDX PT, R6, R8, 0x1, 0x1c1f ;  /* 0x003c1f0008067f89 */ /* 0x000fe800000e0000 */
[----:B------:R-:W-:Y:S04]  /*28fe0*/  SHFL.IDX PT, R4, R8, RZ, 0x1c1f ;  /* 0x001c1fff08047589 */ /* 0x000fe800000e0000 */
[----:B------:R-:W2:Y:S04]  /*28ff0*/  SHFL.IDX PT, R5, R3, RZ, 0x1c1f ;  /* 0x001c1fff03057589 */ /* 0x000ea800000e0000 */
[----:B------:R0:W1:Y:S04]  /*29000*/  SHFL.IDX PT, R7, R3, 0x1, 0x1c1f ;  /* 0x003c1f0003077f89 */ /* 0x00006800000e0000 */
[----:B--2---:R0:W-:Y:S01]  /*29010*/  @!P1 ST.E desc[UR40][R4.64], R9 ;  /* 0x0000000904009985 */ /* 0x0041e2000c101928 */
[----:B-1----:R-:W-:Y:S05]  /*29020*/  @P0 BRA `(.L_x_3315) ;  /* 0x0000000000080947 */ /* 0x002fea0003800000 */
[----:B0-----:R-:W2:Y:S04]  /*29030*/  LDL R3, [R1+0x214] ;  /* 0x0002140001037983 */ /* 0x001ea80000100800 */
[----:B--2---:R1:W-:Y:S02]  /*29040*/  ST.E desc[UR40][R6.64], R3 ;  /* 0x0000000306007985 */ /* 0x0043e4000c101928 */
.L_x_3315:
[----:B------:R-:W-:Y:S05]  /*29050*/  BSYNC B1 ;  /* 0x0000000000017941 */ /* 0x000fea0003800000 */
.L_x_3314:
[----:B------:R-:W-:Y:S02]  /*29060*/  UISETP.GT.AND UP1, UPT, UR22, 0x1, UPT ;  /* 0x000000011600788c */ /* 0x000fe4000bf24270 */
[----:B------:R-:W-:-:S04]  /*29070*/  UISETP.NE.U32.AND UP0, UPT, UR18, URZ, UPT ;  /* 0x0000003f1200728c */ /* 0x000fc8000bf05070 */
[----:B------:R-:W-:Y:S01]  /*29080*/  PLOP3.LUT P0, PT, PT, PT, UP1, 0x80, 0x0 ;  /* 0x000000000000781c */ /* 0x000fe20003f0f018 */
[----:B------:R-:W-:-:S04]  /*29090*/  UISETP.NE.AND.EX UP0, UPT, UR19, URZ, UPT, UP0 ;  /* 0x0000003f1300728c */ /* 0x000fc8000bf05300 */
[----:B------:R-:W-:-:S08]  /*290a0*/  USEL UR14, UR44, URZ, !UP0 ;  /* 0x0000003f2c0e7287 */ /* 0x000fd0000c000000 */
[----:B------:R-:W-:Y:S05]  /*290b0*/  @P0 BRA `(.L_x_3316) ;  /* 0x0000001000080947 */ /* 0x000fea0003800000 */
[----:B-1----:R-:W2:Y:S01]  /*290c0*/  LDL.64 R6, [R1+0x488] ;  /* 0x0004880001067983 */ /* 0x002ea20000100a00 */
[----:B0-----:R-:W-:Y:S01]  /*290d0*/  IMAD R4, R210, 0x40, R160 ;  /* 0x00000040d2047824 */ /* 0x001fe200078e02a0 */
[----:B------:R-:W0:Y:S01]  /*290e0*/  LDC R81, c[0x0][0xce8] ;  /* 0x00033a00ff517b82 */ /* 0x000e220000000800 */
[----:B------:R-:W-:Y:S02]  /*290f0*/  ULDC.64 UR12, c[0x0][0xba0] ;  /* 0x0002e800000c7ab9 */ /* 0x000fe40000000a00 */
[----:B------:R-:W-:Y:S02]  /*29100*/  UIMAD UR9, UR23, UR12, URZ ;  /* 0x0000000c170972a4 */ /* 0x000fe4000f8e023f */
[----:B------:R-:W-:Y:S02]  /*29110*/  UIMAD.WIDE.U32 UR10, UR4, UR12, URZ ;  /* 0x0000000c040a72a5 */ /* 0x000fe4000f8e003f */
[----:B------:R-:W-:-:S03]  /*29120*/  UIMAD UR9, UR4, UR13, UR9 ;  /* 0x0000000d040972a4 */ /* 0x000fc6000f8e0209 */
[----:B------:R-:W-:Y:S01]  /*29130*/  ULDC.64 UR12, c[0x0][0xbe8] ;  /* 0x0002fa00000c7ab9 */ /* 0x000fe20000000a00 */
[----:B------:R-:W-:-:S04]  /*29140*/  UIADD3 UR11, UR11, UR9, URZ ;  /* 0x000000090b0b7290 */ /* 0x000fc8000fffe03f */
[----:B------:R-:W-:-:S04]  /*29150*/  UIMAD.WIDE.U32 UR10, UR8, UR12, UR10 ;  /* 0x0000000c080a72a5 */ /* 0x000fc8000f8e000a */
[----:B------:R-:W-:-:S03]  /*29160*/  UIMAD UR9, UR8, UR13, UR11 ;  /* 0x0000000d080972a4 */ /* 0x000fc6000f8e020b */
[----:B------:R-:W-:Y:S01]  /*29170*/  ULDC UR11, c[0x0][0xbc8] ;  /* 0x0002f200000b7ab9 */ /* 0x000fe20000000800 */
[----:B------:R-:W-:Y:S01]  /*29180*/  IMAD.U32 R21, RZ, RZ, UR43 ;  /* 0x0000002bff157e24 */ /* 0x000fe2000f8e00ff */
[----:B------:R-:W-:Y:S01]  /*29190*/  USHF.R.S32.HI UR4, URZ, 0x1f, UR14 ;  /* 0x0000001f3f047899 */ /* 0x000fe2000801140e */
[----:B------:R-:W-:-:S03]  /*291a0*/  ULDC.64 UR12, c[0x0][0xbf0] ;  /* 0x0002fc00000c7ab9 */ /* 0x000fc60000000a00 */
[----:B------:R-:W-:Y:S01]  /*291b0*/  UIMAD UR4, UR4, UR12, URZ ;  /* 0x0000000c040472a4 */ /* 0x000fe2000f8e023f */
[----:B------:R-:W-:-:S03]  /*291c0*/  UMOV UR8, UR10 ;  /* 0x0000000a00087c82 */ /* 0x000fc60008000000 */
[----:B------:R-:W-:Y:S02]  /*291d0*/  UIMAD UR4, UR14, UR13, UR4 ;  /* 0x0000000d0e0472a4 */ /* 0x000fe4000f8e0204 */
[----:B------:R-:W-:-:S04]  /*291e0*/  UIMAD.WIDE.U32 UR8, UR14, UR12, UR8 ;  /* 0x0000000c0e0872a5 */ /* 0x000fc8000f8e0008 */
[----:B------:R-:W-:Y:S01]  /*291f0*/  UIADD3 UR4, UR9, UR4, URZ ;  /* 0x0000000409047290 */ /* 0x000fe2000fffe03f */
[----:B------:R-:W-:Y:S01]  /*29200*/  BSSY B1, `(.L_x_3317) ;  /* 0x00000c7000017945 */ /* 0x000fe20003800000 */
[----:B--2---:R-:W-:-:S03]  /*29210*/  IMAD.WIDE R4, R4, 0x2, R6 ;  /* 0x0000000204047825 */ /* 0x004fc600078e0206 */
[C---:B------:R-:W-:Y:S02]  /*29220*/  IADD3 R41, P2, R4.reuse, 0x7000, RZ ;  /* 0x0000700004297810 */ /* 0x040fe40007f5e0ff */
[----:B------:R-:W-:Y:S02]  /*29230*/  IADD3 R9, P3, R4, 0x1000, RZ ;  /* 0x0000100004097810 */ /* 0x000fe40007f7e0ff */
[----:B------:R-:W-:Y:S02]  /*29240*/  LOP3.LUT R40, R41, 0x380, RZ, 0xc0, !PT ;  /* 0x0000038029287812 */ /* 0x000fe400078ec0ff */
[----:B------:R-:W-:Y:S02]  /*29250*/  LOP3.LUT R8, R9, 0x380, RZ, 0xc0, !PT ;  /* 0x0000038009087812 */ /* 0x000fe400078ec0ff */
[----:B------:R-:W-:Y:S02]  /*29260*/  SHF.R.U64 R40, R40, 0x3, RZ ;  /* 0x0000000328287819 */ /* 0x000fe400000012ff */
[----:B------:R-:W-:-:S02]  /*29270*/  SHF.R.U64 R8, R8, 0x3, RZ ;  /* 0x0000000308087819 */ /* 0x000fc400000012ff */
[----:B------:R-:W-:Y:S01]  /*29280*/  LOP3.LUT R40, R40, R41, RZ, 0x3c, !PT ;  /* 0x0000002928287212 */ /* 0x000fe200078e3cff */
[----:B------:R-:W-:Y:S01]  /*29290*/  IMAD.X R41, RZ, RZ, R5, P2 ;  /* 0x000000ffff297224 */ /* 0x000fe200010e0605 */
[C---:B------:R-:W-:Y:S02]  /*292a0*/  IADD3 R69, P2, R4.reuse, 0xe000, RZ ;  /* 0x0000e00004457810 */ /* 0x040fe40007f5e0ff */
[C---:B------:R-:W-:Y:S02]  /*292b0*/  IADD3 R37, P1, R4.reuse, 0x6000, RZ ;  /* 0x0000600004257810 */ /* 0x040fe40007f3e0ff */
[----:B------:R-:W-:Y:S01]  /*292c0*/  LOP3.LUT R68, R69, 0x380, RZ, 0xc0, !PT ;  /* 0x0000038045447812 */ /* 0x000fe200078ec0ff */
[----:B------:R-:W5:Y:S01]  /*292d0*/  LD.E.128 R40, desc[UR40][R40.64] ;  /* 0x0000002828287980 */ /* 0x000f62000c101d00 */
[----:B------:R-:W-:Y:S02]  /*292e0*/  IADD3 R33, P0, R4, 0x5000, RZ ;  /* 0x0000500004217810 */ /* 0x000fe40007f1e0ff */
[----:B------:R-:W-:-:S02]  /*292f0*/  SHF.R.U64 R68, R68, 0x3, RZ ;  /* 0x0000000344447819 */ /* 0x000fc400000012ff */
[----:B------:R-:W-:Y:S01]  /*29300*/  LOP3.LUT R8, R8, R9, RZ, 0x3c, !PT ;  /* 0x0000000908087212 */ /* 0x000fe200078e3cff */
[--C-:B------:R-:W-:Y:S01]  /*29310*/  IMAD.X R9, RZ, RZ, R5.reuse, P3 ;  /* 0x000000ffff097224 */ /* 0x100fe200018e0605 */
[----:B------:R-:W-:Y:S02]  /*29320*/  LOP3.LUT R36, R37, 0x380, RZ, 0xc0, !PT ;  /* 0x0000038025247812 */ /* 0x000fe400078ec0ff */
[----:B------:R-:W-:Y:S01]  /*29330*/  LOP3.LUT R68, R68, R69, RZ, 0x3c, !PT ;  /* 0x0000004544447212 */ /* 0x000fe200078e3cff */
[----:B------:R-:W-:Y:S01]  /*29340*/  IMAD.X R69, RZ, RZ, R5, P2 ;  /* 0x000000ffff457224 */ /* 0x000fe200010e0605 */
[----:B------:R-:W-:Y:S01]  /*29350*/  LOP3.LUT R32, R33, 0x380, RZ, 0xc0, !PT ;  /* 0x0000038021207812 */ /* 0x000fe200078ec0ff */
[----:B------:R-:W5:Y:S01]  /*29360*/  LD.E.128 R8, desc[UR40][R8.64] ;  /* 0x0000002808087980 */ /* 0x000f62000c101d00 */
[----:B------:R-:W-:Y:S02]  /*29370*/  IADD3 R45, P3, R4, 0x8000, RZ ;  /* 0x00008000042d7810 */ /* 0x000fe40007f7e0ff */
[----:B0-----:R-:W-:Y:S01]  /*29380*/  ISETP.NE.AND P2, PT, R81, 0x1, PT ;  /* 0x000000015100780c */ /* 0x001fe20003f45270 */
[----:B------:R-:W5:Y:S01]  /*29390*/  LD.E.128 R68, desc[UR40][R68.64] ;  /* 0x0000002844447980 */ /* 0x000f62000c101d00 */
[----:B------:R-:W-:-:S02]  /*293a0*/  SHF.R.U64 R36, R36, 0x3, RZ ;  /* 0x0000000324247819 */ /* 0x000fc400000012ff */
[----:B------:R-:W-:Y:S02]  /*293b0*/  SHF.R.U64 R32, R32, 0x3, RZ ;  /* 0x0000000320207819 */ /* 0x000fe400000012ff */
[----:B------:R-:W-:Y:S02]  /*293c0*/  LOP3.LUT R44, R45, 0x380, RZ, 0xc0, !PT ;  /* 0x000003802d2c7812 */ /* 0x000fe400078ec0ff */
[----:B------:R-:W-:Y:S01]  /*293d0*/  LOP3.LUT R36, R36, R37, RZ, 0x3c, !PT ;  /* 0x0000002524247212 */ /* 0x000fe200078e3cff */
[--C-:B------:R-:W-:Y:S01]  /*293e0*/  IMAD.X R37, RZ, RZ, R5.reuse, P1 ;  /* 0x000000ffff257224 */ /* 0x100fe200008e0605 */
[----:B------:R-:W-:Y:S01]  /*293f0*/  LOP3.LUT R32, R32, R33, RZ, 0x3c, !PT ;  /* 0x0000002120207212 */ /* 0x000fe200078e3cff */
[----:B------:R-:W-:Y:S01]  /*29400*/  IMAD.X R33, RZ, RZ, R5, P0 ;  /* 0x000000ffff217224 */ /* 0x000fe200000e0605 */
[----:B------:R-:W-:Y:S01]  /*29410*/  SHF.R.U64 R44, R44, 0x3, RZ ;  /* 0x000000032c2c7819 */ /* 0x000fe200000012ff */
[----:B------:R-:W0:Y:S01]  /*29420*/  @P2 LDC R77, c[0x0][0xcec] ;  /* 0x00033b00ff4d2b82 */ /* 0x000e220000000800 */
[C---:B------:R-:W-:Y:S01]  /*29430*/  IADD3 R65, P1, R4.reuse, 0xd000, RZ ;  /* 0x0000d00004417810 */ /* 0x040fe20007f3e0ff */
[----:B------:R-:W5:Y:S01]  /*29440*/  LD.E.128 R36, desc[UR40][R36.64] ;  /* 0x0000002824247980 */ /* 0x000f62000c101d00 */
[----:B------:R-:W-:-:S02]  /*29450*/  IADD3 R61, P0, R4, 0xc000, RZ ;  /* 0x0000c000043d7810 */ /* 0x000fc40007f1e0ff */
[----:B------:R-:W-:Y:S01]  /*29460*/  LOP3.LUT R44, R44, R45, RZ, 0x3c, !PT ;  /* 0x0000002d2c2c7212 */ /* 0x000fe200078e3cff */
[--C-:B------:R-:W-:Y:S01]  /*29470*/  IMAD.X R45, RZ, RZ, R5.reuse, P3 ;  /* 0x000000ffff2d7224 */ /* 0x100fe200018e0605 */
[----:B------:R-:W-:Y:S01]  /*29480*/  LOP3.LUT R64, R65, 0x380, RZ, 0xc0, !PT ;  /* 0x0000038041407812 */ /* 0x000fe200078ec0ff */
[----:B------:R-:W1:Y:S01]  /*29490*/  @P2 LDC R79, c[0x0][0xcf0] ;  /* 0x00033c00ff4f2b82 */ /* 0x000e620000000800 */
[----:B------:R-:W-:Y:S01]  /*294a0*/  LOP3.LUT R60, R61, 0x380, RZ, 0xc0, !PT ;  /* 0x000003803d3c7812 */ /* 0x000fe200078ec0ff */
[----:B------:R-:W5:Y:S01]  /*294b0*/  LD.E.128 R32, desc[UR40][R32.64] ;  /* 0x0000002820207980 */ /* 0x000f62000c101d00 */
[----:B------:R-:W-:Y:S02]  /*294c0*/  IADD3 R3, P3, R4, 0xf000, RZ ;  /* 0x0000f00004037810 */ /* 0x000fe40007f7e0ff */
[----:B------:R-:W-:Y:S01]  /*294d0*/  SHF.R.U64 R64, R64, 0x3, RZ ;  /* 0x0000000340407819 */ /* 0x000fe200000012ff */
[----:B------:R-:W5:Y:S01]  /*294e0*/  LD.E.128 R44, desc[UR40][R44.64] ;  /* 0x000000282c2c7980 */ /* 0x000f62000c101d00 */
[----:B------:R-:W-:Y:S01]  /*294f0*/  SHF.R.U64 R60, R60, 0x3, RZ ;  /* 0x000000033c3c7819 */ /* 0x000fe200000012ff */
[----:B------:R-:W-:Y:S01]  /*29500*/  IMAD.X R73, RZ, RZ, R5, P3 ;  /* 0x000000ffff497224 */ /* 0x000fe200018e0605 */
[----:B------:R-:W-:-:S02]  /*29510*/  LOP3.LUT R0, R3, 0x380, RZ, 0xc0, !PT ;  /* 0x0000038003007812 */ /* 0x000fc400078ec0ff */
[----:B------:R-:W-:Y:S01]  /*29520*/  LOP3.LUT R64, R64, R65, RZ, 0x3c, !PT ;  /* 0x0000004140407212 */ /* 0x000fe200078e3cff */
[--C-:B------:R-:W-:Y:S01]  /*29530*/  IMAD.X R65, RZ, RZ, R5.reuse, P1 ;  /* 0x000000ffff417224 */ /* 0x100fe200008e0605 */
[----:B------:R-:W-:Y:S01]  /*29540*/  LOP3.LUT R60, R60, R61, RZ, 0x3c, !PT ;  /* 0x0000003d3c3c7212 */ /* 0x000fe200078e3cff */
[----:B------:R-:W-:Y:S01]  /*29550*/  IMAD.X R61, RZ, RZ, R5, P0 ;  /* 0x000000ffff3d7224 */ /* 0x000fe200000e0605 */
[----:B------:R-:W-:Y:S02]  /*29560*/  SHF.R.U64 R0, R0, 0x3, RZ ;  /* 0x0000000300007819 */ /* 0x000fe400000012ff */
[----:B------:R-:W-:Y:S01]  /*29570*/  ISETP.GE.AND P1, PT, R160, UR11, PT ;  /* 0x0000000ba0007c0c */ /* 0x000fe2000bf26270 */
[----:B------:R-:W5:Y:S01]  /*29580*/  LD.E.128 R64, desc[UR40][R64.64] ;  /* 0x0000002840407980 */ /* 0x000f62000c101d00 */
[----:B------:R-:W-:Y:S02]  /*29590*/  ISETP.GE.AND P0, PT, R159, UR11, PT ;  /* 0x0000000b9f007c0c */ /* 0x000fe4000bf06270 */
[----:B------:R-:W-:Y:S01]  /*295a0*/  LOP3.LUT R72, R0, R3, RZ, 0x3c, !PT ;  /* 0x0000000300487212 */ /* 0x000fe200078e3cff */
[----:B------:R-:W-:Y:S01]  /*295b0*/  IMAD R0, R220, 0x20, R210 ;  /* 0x00000020dc007824 */ /* 0x000fe200078e02d2 */
[----:B------:R-:W-:Y:S01]  /*295c0*/  SEL R3, RZ, 0x1, P1 ;  /* 0x00000001ff037807 */ /* 0x000fe20000800000 */
[----:B------:R-:W5:Y:S01]  /*295d0*/  LD.E.128 R60, desc[UR40][R60.64] ;  /* 0x000000283c3c7980 */ /* 0x000f62000c101d00 */
[----:B------:R-:W-:-:S02]  /*295e0*/  SEL R20, RZ, 0xffffffff, P0 ;  /* 0xffffffffff147807 */ /* 0x000fc40000000000 */
[----:B------:R-:W-:Y:S01]  /*295f0*/  ISETP.GE.AND P1, PT, R158, UR11, PT ;  /* 0x0000000b9e007c0c */ /* 0x000fe2000bf26270 */
[----:B------:R-:W-:Y:S01]  /*29600*/  IMAD R82, R21, 0x40, R0 ;  /* 0x0000004015527824 */ /* 0x000fe200078e0200 */
[C---:B------:R-:W-:Y:S02]  /*29610*/  IADD3 R13, P4, R4.reuse, 0x2000, RZ ;  /* 0x00002000040d7810 */ /* 0x040fe40007f9e0ff */
[C---:B------:R-:W-:Y:S02]  /*29620*/  IADD3 R25, P5, R4.reuse, 0x3000, RZ ;  /* 0x0000300004197810 */ /* 0x040fe40007fbe0ff */
[----:B------:R-:W-:Y:S01]  /*29630*/  IADD3 R29, P6, R4, 0x4000, RZ ;  /* 0x00004000041d7810 */ /* 0x000fe20007fde0ff */
[----:B------:R-:W-:Y:S01]  /*29640*/  IMAD.SHL.U32 R20, R20, 0x2, RZ ;  /* 0x0000000214147824 */ /* 0x000fe200078e00ff */
[----:B------:R-:W-:Y:S01]  /*29650*/  ISETP.GE.AND P0, PT, R157, UR11, PT ;  /* 0x0000000b9d007c0c */ /* 0x000fe2000bf06270 */
[----:B------:R-:W5:Y:S01]  /*29660*/  LD.E.128 R72, desc[UR40][R72.64] ;  /* 0x0000002848487980 */ /* 0x000f62000c101d00 */
[----:B------:R-:W-:-:S02]  /*29670*/  SEL R0, RZ, 0xffffffff, P1 ;  /* 0xffffffffff007807 */ /* 0x000fc40000800000 */
[----:B------:R-:W-:Y:S02]  /*29680*/  LOP3.LUT R12, R13, 0x380, RZ, 0xc0, !PT ;  /* 0x000003800d0c7812 */ /* 0x000fe400078ec0ff */
[----:B------:R-:W-:Y:S02]  /*29690*/  LOP3.LUT R24, R25, 0x380, RZ, 0xc0, !PT ;  /* 0x0000038019187812 */ /* 0x000fe400078ec0ff */
[----:B------:R-:W-:Y:S01]  /*296a0*/  LOP3.LUT R28, R29, 0x380, RZ, 0xc0, !PT ;  /* 0x000003801d1c7812 */ /* 0x000fe200078ec0ff */
[----:B------:R-:W-:Y:S01]  /*296b0*/  IMAD.SHL.U32 R83, R0, 0x4, RZ ;  /* 0x0000000400537824 */ /* 0x000fe200078e00ff */
[----:B------:R-:W-:Y:S01]  /*296c0*/  SEL R21, RZ, 0xffffffff, P0 ;  /* 0xffffffffff157807 */ /* 0x000fe20000000000 */
[----:B0-----:R-:W-:Y:S01]  /*296d0*/  @P2 IMAD.HI.U32 R0, R82, R77, RZ ;  /* 0x0000004d52002227 */ /* 0x001fe200078e00ff */
[----:B------:R-:W-:Y:S02]  /*296e0*/  LOP3.LUT R20, R20, 0x2, R3, 0xe2, !PT ;  /* 0x0000000214147812 */ /* 0x000fe400078ee203 */
[----:B------:R-:W-:-:S02]  /*296f0*/  SHF.R.U64 R12, R12, 0x3, RZ ;  /* 0x000000030c0c7819 */ /* 0x000fc400000012ff */
[----:B------:R-:W-:Y:S02]  /*29700*/  SHF.R.U64 R24, R24, 0x3, RZ ;  /* 0x0000000318187819 */ /* 0x000fe400000012ff */
[----:B------:R-:W-:Y:S01]  /*29710*/  SHF.R.U64 R28, R28, 0x3, RZ ;  /* 0x000000031c1c7819 */ /* 0x000fe200000012ff */
[----:B------:R-:W-:Y:S01]  /*29720*/  IMAD.SHL.U32 R78, R21, 0x8, RZ ;  /* 0x00000008154e7824 */ /* 0x000fe200078e00ff */
[----:B------:R-:W-:Y:S01]  /*29730*/  LOP3.LUT R77, R83, 0x4, R20, 0xe2, !PT ;  /* 0x00000004534d7812 */ /* 0x000fe200078ee214 */
[----:B------:R-:W-:Y:S01]  /*29740*/  IMAD.MOV.U32 R3, RZ, RZ, R82 ;  /* 0x000000ffff037224 */ /* 0x000fe200078e0052 */
[----:B------:R-:W-:Y:S01]  /*29750*/  LOP3.LUT R12, R12, R13, RZ, 0x3c, !PT ;  /* 0x0000000d0c0c7212 */ /* 0x000fe200078e3cff */
[--C-:B------:R-:W-:Y:S01]  /*29760*/  IMAD.X R13, RZ, RZ, R5.reuse, P4 ;  /* 0x000000ffff0d7224 */ /* 0x100fe200020e0605 */
[----:B------:R-:W-:Y:S01]  /*29770*/  LOP3.LUT R24, R24, R25, RZ, 0x3c, !PT ;  /* 0x0000001918187212 */ /* 0x000fe200078e3cff */
[--C-:B------:R-:W-:Y:S01]  /*29780*/  IMAD.X R25, RZ, RZ, R5.reuse, P5 ;  /* 0x000000ffff197224 */ /* 0x100fe200028e0605 */
[----:B------:R-:W-:Y:S01]  /*29790*/  LOP3.LUT R28, R28, R29, RZ, 0x3c, !PT ;  /* 0x0000001d1c1c7212 */ /* 0x000fe200078e3cff */
[----:B------:R-:W-:Y:S01]  /*297a0*/  IMAD.X R29, RZ, RZ, R5, P6 ;  /* 0x000000ffff1d7224 */ /* 0x000fe200030e0605 */
[----:B-1----:R-:W-:Y:S01]  /*297b0*/  @P2 SHF.R.U32.HI R3, RZ, R79, R0 ;  /* 0x0000004fff032219 */ /* 0x002fe20000011600 */
[----:B------:R-:W-:Y:S01]  /*297c0*/  IMAD.U32 R20, RZ, RZ, UR8 ;  /* 0x00000008ff147e24 */ /* 0x000fe2000f8e00ff */
[C---:B------:R-:W-:Y:S01]  /*297d0*/  IADD3 R49, P4, R4.reuse, 0x9000, RZ ;  /* 0x0000900004317810 */ /* 0x040fe20007f9e0ff */
[----:B------:R-:W-:Y:S01]  /*297e0*/  IMAD.U32 R21, RZ, RZ, UR9 ;  /* 0x00000009ff157e24 */ /* 0x000fe2000f8e00ff */
[C---:B------:R-:W-:Y:S01]  /*297f0*/  IADD3 R53, P5, R4.reuse, 0xa000, RZ ;  /* 0x0000a00004357810 */ /* 0x040fe20007fbe0ff */
[----:B------:R-:W-:Y:S01]  /*29800*/  ULDC.64 UR8, c[0x0][0xbe0] ;  /* 0x0002f80000087ab9 */ /* 0x000fe20000000a00 */
[----:B------:R-:W-:Y:S01]  /*29810*/  IADD3 R57, P6, R4, 0xb000, RZ ;  /* 0x0000b00004397810 */ /* 0x000fe20007fde0ff */
[----:B------:R-:W5:Y:S01]  /*29820*/  LD.E.128 R12, desc[UR40][R12.64] ;  /* 0x000000280c0c7980 */ /* 0x000f62000c101d00 */
[----:B------:R-:W-:-:S02]  /*29830*/  LOP3.LUT R0, R78, 0x8, R77, 0xe2, !PT ;  /* 0x000000084e007812 */ /* 0x000fc400078ee24d */
[--C-:B------:R-:W-:Y:S01]  /*29840*/  SHF.R.S32.HI R77, RZ, 0x1f, R3.reuse ;  /* 0x0000001fff4d7819 */ /* 0x100fe20000011403 */
[----:B------:R-:W5:Y:S01]  /*29850*/  LD.E.128 R24, desc[UR40][R24.64] ;  /* 0x0000002818187980 */ /* 0x000f62000c101d00 */
[----:B------:R-:W-:Y:S02]  /*29860*/  ISETP.GE.AND P0, PT, R156, UR11, PT ;  /* 0x0000000b9c007c0c */ /* 0x000fe4000bf06270 */
[----:B------:R-:W-:Y:S01]  /*29870*/  LOP3.LUT R48, R49, 0x380, RZ, 0xc0, !PT ;  /* 0x0000038031307812 */ /* 0x000fe200078ec0ff */
[----:B------:R-:W5:Y:S01]  /*29880*/  LD.E.128 R28, desc[UR40][R28.64] ;  /* 0x000000281c1c7980 */ /* 0x000f62000c101d00 */
[----:B------:R-:W-:Y:S02]  /*29890*/  LOP3.LUT R52, R53, 0x380, RZ, 0xc0, !PT ;  /* 0x0000038035347812 */ /* 0x000fe400078ec0ff */
[----:B------:R-:W-:Y:S01]  /*298a0*/  LOP3.LUT R56, R57, 0x380, RZ, 0xc0, !PT ;  /* 0x0000038039387812 */ /* 0x000fe200078ec0ff */
[----:B------:R-:W-:Y:S01]  /*298b0*/  IMAD.MOV R79, RZ, RZ, -R3 ;  /* 0x000000ffff4f7224 */ /* 0x000fe200078e0a03 */
[----:B------:R-:W-:Y:S01]  /*298c0*/  LOP3.LUT R7, R4, 0x380, RZ, 0xc0, !PT ;  /* 0x0000038004077812 */ /* 0x000fe200078ec0ff */
[----:B------:R-:W-:Y:S01]  /*298d0*/  IMAD.U32 R21, RZ, RZ, UR4 ;  /* 0x00000004ff157e24 */ /* 0x000fe2000f8e00ff */
[----:B------:R-:W-:Y:S01]  /*298e0*/  SEL R78, RZ, 0xffffffff, P0 ;  /* 0xffffffffff4e7807 */ /* 0x000fe20000000000 */
[----:B------:R-:W-:Y:S01]  /*298f0*/  IMAD R80, R77, UR8, RZ ;  /* 0x000000084d507c24 */ /* 0x000fe2000f8e02ff */
[----:B------:R-:W-:-:S02]  /*29900*/  SHF.R.U64 R48, R48, 0x3, RZ ;  /* 0x0000000330307819 */ /* 0x000fc400000012ff */
[----:B------:R-:W-:Y:S02]  /*29910*/  SHF.R.U64 R52, R52, 0x3, RZ ;  /* 0x0000000334347819 */ /* 0x000fe400000012ff */
[----:B------:R-:W-:Y:S02]  /*29920*/  SHF.R.U64 R56, R56, 0x3, RZ ;  /* 0x0000000338387819 */ /* 0x000fe400000012ff */
[----:B------:R-:W-:Y:S01]  /*29930*/  ISETP.GE.AND P0, PT, R17, UR11, PT ;  /* 0x0000000b11007c0c */ /* 0x000fe2000bf06270 */
[----:B------:R-:W-:Y:S01]  /*29940*/  IMAD R77, R81, R79, R82 ;  /* 0x0000004f514d7224 */ /* 0x000fe200078e0252 */
[----:B------:R-:W-:Y:S01]  /*29950*/  SHF.R.U64 R7, R7, 0x3, RZ ;  /* 0x0000000307077819 */ /* 0x000fe200000012ff */
[C---:B------:R-:W-:Y:S01]  /*29960*/  IMAD R79, R3.reuse, UR9, R80 ;  /* 0x00000009034f7c24 */ /* 0x040fe2000f8e0250 */
[----:B------:R-:W-:Y:S01]  /*29970*/  LOP3.LUT R48, R48, R49, RZ, 0x3c, !PT ;  /* 0x0000003130307212 */ /* 0x000fe200078e3cff */
[----:B------:R-:W-:Y:S01]  /*29980*/  IMAD.WIDE.U32 R20, R3, UR8, R20 ;  /* 0x0000000803147c25 */ /* 0x000fe2000f8e0014 */
[----:B------:R-:W-:Y:S01]  /*29990*/  LOP3.LUT R52, R52, R53, RZ, 0x3c, !PT ;  /* 0x0000003534347212 */ /* 0x000fe200078e3cff */
[----:B------:R-:W-:Y:S01]  /*299a0*/  ULDC.64 UR8, c[0x0][0xbd8] ;  /* 0x0002f60000087ab9 */ /* 0x000fe20000000a00 */
[----:B------:R-:W-:Y:S01]  /*299b0*/  LOP3.LUT R56, R56, R57, RZ, 0x3c, !PT ;  /* 0x0000003938387212 */ /* 0x000fe200078e3cff */
[--C-:B------:R-:W-:Y:S01]  /*299c0*/  IMAD.X R49, RZ, RZ, R5.reuse, P4 ;  /* 0x000000ffff317224 */ /* 0x100fe200020e0605 */
[----:B------:R-:W-:Y:S01]  /*299d0*/  SEL R3, RZ, 0xffffffff, P0 ;  /* 0xffffffffff037807 */ /* 0x000fe20000000000 */
[--C-:B------:R-:W-:Y:S01]  /*299e0*/  IMAD.X R53, RZ, RZ, R5.reuse, P5 ;  /* 0x000000ffff357224 */ /* 0x100fe200028e0605 */
[----:B------:R-:W-:Y:S01]  /*299f0*/  LOP3.LUT R4, R7, R4, RZ, 0x3c, !PT ;  /* 0x0000000407047212 */ /* 0x000fe200078e3cff */
[----:B------:R-:W-:-:S02]  /*29a00*/  IMAD.X R57, RZ, RZ, R5, P6 ;  /* 0x000000ffff397224 */ /* 0x000fc400030e0605 */
[----:B------:R-:W-:Y:S01]  /*29a10*/  IMAD.SHL.U32 R83, R78, 0x10, RZ ;  /* 0x000000104e537824 */ /* 0x000fe200078e00ff */
[----:B------:R-:W5:Y:S01]  /*29a20*/  LD.E.128 R48, desc[UR40][R48.64] ;  /* 0x0000002830307980 */ /* 0x000f62000c101d00 */
[----:B------:R-:W-:-:S03]  /*29a30*/  IMAD.SHL.U32 R3, R3, 0x20, RZ ;  /* 0x0000002003037824 */ /* 0x000fc600078e00ff */
[----:B------:R-:W-:Y:S01]  /*29a40*/  LOP3.LUT R0, R83, 0x10, R0, 0xe2, !PT ;  /* 0x0000001053007812 */ /* 0x000fe200078ee200 */
[----:B------:R-:W5:Y:S01]  /*29a50*/  LD.E.128 R4, desc[UR40][R4.64] ;  /* 0x0000002804047980 */ /* 0x000f62000c101d00 */
[----:B------:R-:W-:-:S03]  /*29a60*/  SHF.R.S32.HI R78, RZ, 0x1f, R77 ;  /* 0x0000001fff4e7819 */ /* 0x000fc6000001144d */
[----:B------:R-:W5:Y:S01]  /*29a70*/  LD.E.128 R52, desc[UR40][R52.64] ;  /* 0x0000002834347980 */ /* 0x000f62000c101d00 */
[----:B------:R-:W-:-:S03]  /*29a80*/  LOP3.LUT R0, R3, 0x20, R0, 0xe2, !PT ;  /* 0x0000002003007812 */ /* 0x000fc600078ee200 */
        /* <DEDUP_REMOVED lines=8> */
[----:B------:R-:W-:Y:S01]  /*29b10*/  IMAD.IADD R21, R21, 0x1, R79 ;  /* 0x0000000115157824 */ /* 0x000fe200078e024f */
[----:B------:R-:W-:Y:S01]  /*29b20*/  ISETP.GE.AND P0, PT, R162, UR11, PT ;  /* 0x0000000ba2007c0c */ /* 0x000fe2000bf06270 */
[----:B------:R-:W-:-:S02]  /*29b30*/  IMAD R78, R78, UR8, RZ ;  /* 0x000000084e4e7c24 */ /* 0x000fc4000f8e02ff */
[----:B------:R-:W-:Y:S02]  /*29b40*/  IMAD R83, R76, R81, RZ ;  /* 0x000000514c537224 */ /* 0x000fe400078e02ff */
[----:B------:R-:W-:Y:S01]  /*29b50*/  IMAD R82, R3, 0x40, R210 ;  /* 0x0000004003527824 */ /* 0x000fe200078e02d2 */
[----:B------:R-:W-:Y:S01]  /*29b60*/  UIADD3 UR4, UR47, 0x38820, URZ ;  /* 0x000388202f047890 */ /* 0x000fe2000fffe03f */
[C---:B------:R-:W-:Y:S01]  /*29b70*/  IMAD R79, R77.reuse, UR9, R78 ;  /* 0x000000094d4f7c24 */ /* 0x040fe2000f8e024e */
[----:B------:R-:W-:Y:S01]  /*29b80*/  SEL R3, RZ, 0x40, P0 ;  /* 0x00000040ff037807 */ /* 0x000fe20000000000 */
[----:B------:R-:W-:Y:S01]  /*29b90*/  IMAD.WIDE.U32 R20, R77, UR8, R20 ;  /* 0x000000084d147c25 */ /* 0x000fe2000f8e0014 */
[----:B------:R-:W-:Y:S01]  /*29ba0*/  ISETP.GE.AND P0, PT, R82, R83, PT ;  /* 0x000000535200720c */ /* 0x000fe20003f06270 */
[----:B------:R-:W-:Y:S01]  /*29bb0*/  ULDC.64 UR8, c[0x0][0xb80] ;  /* 0x0002e00000087ab9 */ /* 0x000fe20000000a00 */
[----:B------:R-:W-:Y:S01]  /*29bc0*/  UPRMT UR4, URZ, 0x654, UR4 ;  /* 0x000006543f047896 */ /* 0x000fe20008000004 */
[----:B------:R-:W-:Y:S01]  /*29bd0*/  IMAD.IADD R21, R21, 0x1, R79 ;  /* 0x0000000115157824 */ /* 0x000fe200078e024f */
[----:B------:R-:W-:-:S02]  /*29be0*/  LEA R80, P2, R20, UR8, 0x1 ;  /* 0x0000000814507c11 */ /* 0x000fc4000f8408ff */
[----:B------:R-:W-:Y:S02]  /*29bf0*/  ISETP.GE.AND P1, PT, R161, UR11, PT ;  /* 0x0000000ba1007c0c */ /* 0x000fe4000bf26270 */
[----:B------:R-:W-:Y:S02]  /*29c00*/  LEA.HI.X R81, R20, UR9, R21, 0x1, P2 ;  /* 0x0000000914517c11 */ /* 0x000fe400090f0c15 */
[----:B------:R-:W-:Y:S01]  /*29c10*/  LOP3.LUT R0, R0, R3, RZ, 0xfc, !PT ;  /* 0x0000000300007212 */ /* 0x000fe200078efcff */
[----:B0-----:R0:W1:Y:S01]  /*29c20*/  SHFL.IDX PT, R20, R80, RZ, 0x181f ;  /* 0x00181fff50147589 */ /* 0x00106200000e0000 */
[----:B------:R-:W-:Y:S01]  /*29c30*/  SEL R3, RZ, 0x80, P1 ;  /* 0x00000080ff037807 */ /* 0x000fe20000800000 */
[----:B------:R-:W-:Y:S02]  /*29c40*/  SYNCS.ARRIVE.TRANS64.RED.A1T0 RZ, [UR4], RZ ;  /* 0x000000ffffff79a7 */ /* 0x000fe40008100404 */
[----:B------:R0:W2:Y:S01]  /*29c50*/  SHFL.IDX PT, R21, R81, RZ, 0x181f ;  /* 0x00181fff51157589 */ /* 0x0000a200000e0000 */
[----:B------:R-:W-:Y:S01]  /*29c60*/  LOP3.LUT R3, R0, R3, RZ, 0xfc, !PT ;  /* 0x0000000300037212 */ /* 0x000fe200078efcff */
[----:B------:R-:W-:Y:S06]  /*29c70*/  @P0 BRA `(.L_x_3318) ;  /* 0x00000000007c0947 */ /* 0x000fec0003800000 */
[----:B------:R-:W-:Y:S02]  /*29c80*/  ISETP.GE.AND P1, PT, R159, UR11, PT ;  /* 0x0000000b9f007c0c */ /* 0x000fe4000bf26270 */
[----:B------:R-:W-:Y:S02]  /*29c90*/  ISETP.GE.AND P0, PT, R160, UR11, PT ;  /* 0x0000000ba0007c0c */ /* 0x000fe4000bf06270 */
[----:B------:R-:W-:Y:S02]  /*29ca0*/  ISETP.GE.AND P5, PT, R158, UR11, PT ;  /* 0x0000000b9e007c0c */ /* 0x000fe4000bfa6270 */
[----:B------:R-:W-:-:S07]  /*29cb0*/  ISETP.GE.AND P3, PT, R157, UR11, PT ;  /* 0x0000000b9d007c0c */ /* 0x000fce000bf66270 */
[C---:B-1----:R-:W-:Y:S02]  /*29cc0*/  @!P1 LEA R76, P2, R159.reuse, R20, 0x1 ;  /* 0x000000149f4c9211 */ /* 0x042fe400078408ff */
[----:B--2---:R-:W-:Y:S02]  /*29cd0*/  @!P0 IMAD.WIDE R78, R160, 0x2, R20 ;  /* 0x00000002a04e8825 */ /* 0x004fe400078e0214 */
[----:B------:R-:W-:Y:S02]  /*29ce0*/  @!P1 LEA.HI.X R77, R159, R21, R217, 0x1, P2 ;  /* 0x000000159f4d9211 */ /* 0x000fe400010f0cd9 */
[----:B------:R-:W-:Y:S01]  /*29cf0*/  ISETP.GE.AND P2, PT, R156, UR11, PT ;  /* 0x0000000b9c007c0c */ /* 0x000fe2000bf46270 */
[----:B-----5:R1:W-:Y:S01]  /*29d00*/  @!P0 ST.E.128 desc[UR40][R78.64], R4 ;  /* 0x000000044e008985 */ /* 0x0203e2000c101d28 */
[----:B------:R-:W-:-:S03]  /*29d10*/  LOP3.LUT P0, RZ, R0, 0x40, RZ, 0xc0, !PT ;  /* 0x0000004000ff7812 */ /* 0x000fc6000780c0ff */
[----:B------:R2:W-:Y:S01]  /*29d20*/  @!P1 ST.E.128 desc[UR40][R76.64], R12 ;  /* 0x0000000c4c009985 */ /* 0x0005e2000c101d28 */
[----:B------:R-:W-:Y:S02]  /*29d30*/  ISETP.GE.AND P1, PT, R17, UR11, PT ;  /* 0x0000000b11007c0c */ /* 0x000fe4000bf26270 */
[CC--:B-1----:R-:W-:Y:S02]  /*29d40*/  @!P5 LEA R4, P4, R158.reuse, R20.reuse, 0x1 ;  /* 0x000000149e04d211 */ /* 0x0c2fe400078808ff */
[-C--:B------:R-:W-:Y:S02]  /*29d50*/  @!P3 LEA R6, P6, R157, R20.reuse, 0x1 ;  /* 0x000000149d06b211 */ /* 0x080fe400078c08ff */
[-C--:B------:R-:W-:Y:S02]  /*29d60*/  @!P5 LEA.HI.X R5, R158, R21.reuse, R216, 0x1, P4 ;  /* 0x000000159e05d211 */ /* 0x080fe400020f0cd8 */
[----:B------:R-:W-:Y:S02]  /*29d70*/  LOP3.LUT P4, RZ, R3, 0x80, RZ, 0xc0, !PT ;  /* 0x0000008003ff7812 */ /* 0x000fe4000788c0ff */
[----:B------:R-:W-:Y:S01]  /*29d80*/  @!P3 LEA.HI.X R7, R157, R21, R215, 0x1, P6 ;  /* 0x000000159d07b211 */ /* 0x000fe200030f0cd7 */
[----:B------:R1:W-:Y:S02]  /*29d90*/  @!P5 ST.E.128 desc[UR40][R4.64], R28 ;  /* 0x0000001c0400d985 */ /* 0x0003e4000c101d28 */
[----:B--2---:R-:W-:-:S02]  /*29da0*/  @!P1 LEA R12, P6, R17, R20, 0x1 ;  /* 0x00000014110c9211 */ /* 0x004fc400078c08ff */
[----:B------:R2:W-:Y:S02]  /*29db0*/  @!P3 ST.E.128 desc[UR40][R6.64], R36 ;  /* 0x000000240600b985 */ /* 0x0005e4000c101d28 */
[-C--:B------:R-:W-:Y:S02]  /*29dc0*/  @!P1 LEA.HI.X R13, R17, R21.reuse, R213, 0x1, P6 ;  /* 0x00000015110d9211 */ /* 0x080fe400030f0cd5 */
[-C--:B-1----:R-:W-:Y:S02]  /*29dd0*/  @!P2 LEA R4, P5, R156, R20.reuse, 0x1 ;  /* 0x000000149c04a211 */ /* 0x082fe400078a08ff */
[-C--:B--2---:R-:W-:Y:S02]  /*29de0*/  @P0 LEA R6, P3, R162, R20.reuse, 0x1 ;  /* 0x00000014a2060211 */ /* 0x084fe400078608ff */
[----:B------:R-:W-:Y:S02]  /*29df0*/  @!P2 LEA.HI.X R5, R156, R21, R214, 0x1, P5 ;  /* 0x000000159c05a211 */ /* 0x000fe400028f0cd6 */
[----:B------:R-:W-:-:S02]  /*29e00*/  @P4 LEA R14, P5, R161, R20, 0x1 ;  /* 0x00000014a10e4211 */ /* 0x000fc400078a08ff */
[-C--:B------:R-:W-:Y:S01]  /*29e10*/  @P0 LEA.HI.X R7, R162, R21.reuse, R212, 0x1, P3 ;  /* 0x00000015a2070211 */ /* 0x080fe200018f0cd4 */
[----:B------:R3:W-:Y:S01]  /*29e20*/  @!P2 ST.E.128 desc[UR40][R4.64], R44 ;  /* 0x0000002c0400a985 */ /* 0x0007e2000c101d28 */
[----:B------:R-:W-:-:S03]  /*29e30*/  @P4 LEA.HI.X R15, R161, R21, R211, 0x1, P5 ;  /* 0x00000015a10f4211 */ /* 0x000fc600028f0cd3 */
[----:B------:R3:W-:Y:S04]  /*29e40*/  @!P1 ST.E.128 desc[UR40][R12.64], R52 ;  /* 0x000000340c009985 */ /* 0x0007e8000c101d28 */
[----:B------:R3:W-:Y:S04]  /*29e50*/  @P0 ST.E.128 desc[UR40][R6.64], R60 ;  /* 0x0000003c06000985 */ /* 0x0007e8000c101d28 */
[----:B------:R3:W-:Y:S02]  /*29e60*/  @P4 ST.E.128 desc[UR40][R14.64], R68 ;  /* 0x000000440e004985 */ /* 0x0007e4000c101d28 */
.L_x_3318:
[----:B------:R-:W-:Y:S05]  /*29e70*/  BSYNC B1 ;  /* 0x0000000000017941 */ /* 0x000fea0003800000 */
.L_x_3317:
        /* <DEDUP_REMOVED lines=9> */
[----:B------:R-:W-:-:S05]  /*29f10*/  ISETP.GE.AND P1, PT, R156, UR11, PT ;  /* 0x0000000b9c007c0c */ /* 0x000fca000bf26270 */
[----:B0---4-:R-:W-:Y:S02]  /*29f20*/  @!P0 IMAD.WIDE R6, R160, 0x2, R4 ;  /* 0x00000002a0068825 */ /* 0x011fe400078e0204 */
[-C--:B------:R-:W-:Y:S02]  /*29f30*/  @!P5 LEA R14, P4, R159, R4.reuse, 0x1 ;  /* 0x000000049f0ed211 */ /* 0x080fe400078808ff */
[----:B------:R-:W-:Y:S01]  /*29f40*/  @!P3 LEA R12, P6, R158, R4, 0x1 ;  /* 0x000000049e0cb211 */ /* 0x000fe200078c08ff */
[----:B------:R0:W-:Y:S01]  /*29f50*/  @!P0 ST.E.128 desc[UR40][R6.64], R8 ;  /* 0x0000000806008985 */ /* 0x0001e2000c101d28 */
[----:B------:R-:W-:Y:S02]  /*29f60*/  ISETP.GE.AND P0, PT, R17, UR11, PT ;  /* 0x0000000b11007c0c */ /* 0x000fe4000bf06270 */
[----:B------:R-:W-:Y:S02]  /*29f70*/  @!P5 LEA.HI.X R15, R159, R5, R217, 0x1, P4 ;  /* 0x000000059f0fd211 */ /* 0x000fe400020f0cd9 */
[----:B------:R-:W-:-:S02]  /*29f80*/  LOP3.LUT P4, RZ, R0, 0x40, RZ, 0xc0, !PT ;  /* 0x0000004000ff7812 */ /* 0x000fc4000788c0ff */
[----:B------:R-:W-:Y:S01]  /*29f90*/  @!P3 LEA.HI.X R13, R158, R5, R216, 0x1, P6 ;  /* 0x000000059e0db211 */ /* 0x000fe200030f0cd8 */
[----:B------:R3:W-:Y:S01]  /*29fa0*/  @!P5 ST.E.128 desc[UR40][R14.64], R24 ;  /* 0x000000180e00d985 */ /* 0x0007e2000c101d28 */
[----:B-1----:R-:W-:-:S03]  /*29fb0*/  @!P2 LEA R20, P5, R157, R4, 0x1 ;  /* 0x000000049d14a211 */ /* 0x002fc600078a08ff */
[----:B------:R3:W-:Y:S01]  /*29fc0*/  @!P3 ST.E.128 desc[UR40][R12.64], R32 ;  /* 0x000000200c00b985 */ /* 0x0007e2000c101d28 */
[----:B--2---:R-:W-:Y:S02]  /*29fd0*/  @!P2 LEA.HI.X R21, R157, R5, R215, 0x1, P5 ;  /* 0x000000059d15a211 */ /* 0x004fe400028f0cd7 */
[----:B0-----:R-:W-:-:S03]  /*29fe0*/  @!P1 LEA R6, P6, R156, R4, 0x1 ;  /* 0x000000049c069211 */ /* 0x001fc600078c08ff */
[----:B------:R3:W-:Y:S01]  /*29ff0*/  @!P2 ST.E.128 desc[UR40][R20.64], R40 ;  /* 0x000000281400a985 */ /* 0x0007e2000c101d28 */
[CC--:B------:R-:W-:Y:S02]  /*2a000*/  @!P0 LEA R8, P3, R17.reuse, R4.reuse, 0x1 ;  /* 0x0000000411088211 */ /* 0x0c0fe400078608ff */
[----:B------:R-:W-:Y:S02]  /*2a010*/  @P4 LEA R10, P5, R162, R4, 0x1 ;  /* 0x00000004a20a4211 */ /* 0x000fe400078a08ff */
[-C--:B------:R-:W-:Y:S02]  /*2a020*/  @!P1 LEA.HI.X R7, R156, R5.reuse, R214, 0x1, P6 ;  /* 0x000000059c079211 */ /* 0x080fe400030f0cd6 */
[-C--:B------:R-:W-:Y:S02]  /*2a030*/  @!P0 LEA.HI.X R9, R17, R5.reuse, R213, 0x1, P3 ;  /* 0x0000000511098211 */ /* 0x080fe400018f0cd5 */
[----:B------:R-:W-:Y:S01]  /*2a040*/  @P4 LEA.HI.X R11, R162, R5, R212, 0x1, P5 ;  /* 0x00000005a20b4211 */ /* 0x000fe200028f0cd4 */
[----:B------:R3:W-:Y:S04]  /*2a050*/  @!P1 ST.E.128 desc[UR40][R6.64], R48 ;  /* 0x0000003006009985 */ /* 0x0007e8000c101d28 */
[----:B------:R3:W-:Y:S01]  /*2a060*/  @!P0 ST.E.128 desc[UR40][R8.64], R56 ;  /* 0x0000003808008985 */ /* 0x0007e2000c101d28 */
[----:B------:R-:W-:-:S03]  /*2a070*/  LOP3.LUT P0, RZ, R3, 0x80, RZ, 0xc0, !PT ;  /* 0x0000008003ff7812 */ /* 0x000fc6000780c0ff */
[----:B------:R3:W-:Y:S10]  /*2a080*/  @P4 ST.E.128 desc[UR40][R10.64], R64 ;  /* 0x000000400a004985 */ /* 0x0007f4000c101d28 */
[----:B------:R-:W-:Y:S05]  /*2a090*/  @!P0 BRA `(.L_x_3319) ;  /* 0x00000028003c8947 */ /* 0x000fea0003800000 */
[----:B------:R-:W-:-:S04]  /*2a0a0*/  LEA R4, P0, R161, R4, 0x1 ;  /* 0x00000004a1047211 */ /* 0x000fc800078008ff */
[----:B------:R-:W-:-:S05]  /*2a0b0*/  LEA.HI.X R5, R161, R5, R211, 0x1, P0 ;  /* 0x00000005a1057211 */ /* 0x000fca00000f0cd3 */
[----:B------:R0:W-:Y:S01]  /*2a0c0*/  ST.E.128 desc[UR40][R4.64], R72 ;  /* 0x0000004804007985 */ /* 0x0001e2000c101d28 */
[----:B------:R-:W-:Y:S05]  /*2a0d0*/  BRA `(.L_x_3319) ;  /* 0x00000028002c7947 */ /* 0x000fea0003800000 */
.L_x_3316:
[----:B------:R-:W2:Y:S01]  /*2a0e0*/  LDL R0, [R1+0x480] ;  /* 0x0004800001007983 */ /* 0x000ea20000100800 */
[----:B------:R-:W3:Y:S01]  /*2a0f0*/  LDC R11, c[0x0][0xce8] ;  /* 0x00033a00ff0b7b82 */ /* 0x000ee20000000800 */
[----:B------:R-:W-:Y:S01]  /*2a100*/  ULDC.64 UR12, c[0x0][0xc08] ;  /* 0x00030200000c7ab9 */ /* 0x000fe20000000a00 */
[----:B0-----:R-:W-:Y:S01]  /*2a110*/  IMAD.U32 R4, RZ, RZ, UR43 ;  /* 0x0000002bff047e24 */ /* 0x001fe2000f8e00ff */
[----:B------:R0:W5:Y:S01]  /*2a120*/  LDL R40, [R1+0x47c] ;  /* 0x00047c0001287983 */ /* 0x0001620000100800 */
[----:B------:R-:W-:Y:S02]  /*2a130*/  UIMAD UR9, UR23, UR12, URZ ;  /* 0x0000000c170972a4 */ /* 0x000fe4000f8e023f */
[----:B------:R-:W-:Y:S01]  /*2a140*/  UIMAD.WIDE.U32 UR10, UR4, UR12, URZ ;  /* 0x0000000c040a72a5 */ /* 0x000fe2000f8e003f */
[----:B------:R0:W5:Y:S01]  /*2a150*/  LDL R39, [R1+0x478] ;  /* 0x0004780001277983 */ /* 0x0001620000100800 */
[----:B------:R-:W-:Y:S02]  /*2a160*/  UIMAD UR9, UR4, UR13, UR9 ;  /* 0x0000000d040972a4 */ /* 0x000fe4000f8e0209 */
[----:B------:R-:W-:Y:S01]  /*2a170*/  USHF.R.S32.HI UR4, URZ, 0x1f, UR14 ;  /* 0x0000001f3f047899 */ /* 0x000fe2000801140e */
[----:B------:R0:W5:Y:S01]  /*2a180*/  LDL R38, [R1+0x474] ;  /* 0x0004740001267983 */ /* 0x0001620000100800 */
[----:B------:R-:W-:Y:S01]  /*2a190*/  UIADD3 UR11, UR11, UR9, URZ ;  /* 0x000000090b0b7290 */ /* 0x000fe2000fffe03f */
[----:B------:R-:W-:-:S02]  /*2a1a0*/  ULDC.64 UR12, c[0x0][0xc38] ;  /* 0x00030e00000c7ab9 */ /* 0x000fc40000000a00 */
[----:B------:R0:W5:Y:S01]  /*2a1b0*/  LDL R37, [R1+0x470] ;  /* 0x0004700001257983 */ /* 0x0001620000100800 */
[----:B------:R-:W-:-:S03]  /*2a1c0*/  UIMAD.WIDE.U32 UR10, UR8, UR12, UR10 ;  /* 0x0000000c080a72a5 */ /* 0x000fc6000f8e000a */
[----:B------:R0:W5:Y:S01]  /*2a1d0*/  LDL R36, [R1+0x46c] ;  /* 0x00046c0001247983 */ /* 0x0001620000100800 */
[----:B------:R-:W-:-:S03]  /*2a1e0*/  UIMAD UR9, UR8, UR13, UR11 ;  /* 0x0000000d080972a4 */ /* 0x000fc6000f8e020b */
[----:B------:R0:W5:Y:S01]  /*2a1f0*/  LDL R35, [R1+0x468] ;  /* 0x0004680001237983 */ /* 0x0001620000100800 */
[----:B---3--:R-:W-:Y:S01]  /*2a200*/  ISETP.NE.AND P0, PT, R11, 0x1, PT ;  /* 0x000000010b00780c */ /* 0x008fe20003f05270 */
[----:B------:R-:W-:Y:S02]  /*2a210*/  ULDC.64 UR12, c[0x0][0xc40] ;  /* 0x00031000000c7ab9 */ /* 0x000fe40000000a00 */
[----:B------:R0:W5:Y:S01]  /*2a220*/  LDL R34, [R1+0x464] ;  /* 0x0004640001227983 */ /* 0x0001620000100800 */
[----:B------:R-:W-:-:S03]  /*2a230*/  UIMAD UR4, UR4, UR12, URZ ;  /* 0x0000000c040472a4 */ /* 0x000fc6000f8e023f */
[----:B------:R0:W5:Y:S04]  /*2a240*/  LDL R33, [R1+0x460] ;  /* 0x0004600001217983 */ /* 0x0001680000100800 */
[----:B------:R0:W5:Y:S02]  /*2a250*/  LDL R32, [R1+0x45c] ;  /* 0x00045c0001207983 */ /* 0x0001640000100800 */
[----:B-1----:R-:W1:Y:S02]  /*2a260*/  @P0 LDC R3, c[0x0][0xcec] ;  /* 0x00033b00ff030b82 */ /* 0x002e640000000800 */
[----:B------:R0:W5:Y:S04]  /*2a270*/  LDL R31, [R1+0x458] ;  /* 0x00045800011f7983 */ /* 0x0001680000100800 */
[----:B------:R0:W5:Y:S02]  /*2a280*/  LDL R30, [R1+0x454] ;  /* 0x00045400011e7983 */ /* 0x0001640000100800 */
[----:B------:R-:W3:Y:S02]  /*2a290*/  @P0 LDC R5, c[0x0][0xcf0] ;  /* 0x00033c00ff050b82 */ /* 0x000ee40000000800 */
[----:B------:R0:W5:Y:S04]  /*2a2a0*/  LDL R29, [R1+0x450] ;  /* 0x00045000011d7983 */ /* 0x0001680000100800 */
[----:B------:R0:W5:Y:S04]  /*2a2b0*/  LDL R28, [R1+0x44c] ;  /* 0x00044c00011c7983 */ /* 0x0001680000100800 */
[----:B------:R0:W5:Y:S04]  /*2a2c0*/  LDL R27, [R1+0x448] ;  /* 0x00044800011b7983 */ /* 0x0001680000100800 */
[----:B------:R0:W5:Y:S01]  /*2a2d0*/  LDL R25, [R1+0x444] ;  /* 0x0004440001197983 */ /* 0x0001620000100800 */
[----:B------:R-:W-:Y:S01]  /*2a2e0*/  UMOV UR8, UR10 ;  /* 0x0000000a00087c82 */ /* 0x000fe20008000000 */
[----:B------:R-:W-:-:S02]  /*2a2f0*/  UIMAD UR4, UR14, UR13, UR4 ;  /* 0x0000000d0e0472a4 */ /* 0x000fc4000f8e0204 */
[----:B------:R-:W-:Y:S01]  /*2a300*/  UIMAD.WIDE.U32 UR8, UR14, UR12, UR8 ;  /* 0x0000000c0e0872a5 */ /* 0x000fe2000f8e0008 */
[----:B------:R-:W-:-:S03]  /*2a310*/  ULDC.64 UR10, c[0x0][0xc48] ;  /* 0x00031200000a7ab9 */ /* 0x000fc60000000a00 */
[----:B------:R-:W-:-:S04]  /*2a320*/  UIADD3 UR9, UR9, UR4, URZ ;  /* 0x0000000409097290 */ /* 0x000fc8000fffe03f */
[----:B------:R-:W-:-:S04]  /*2a330*/  UIMAD.WIDE.U32 UR8, UR39, UR10, UR8 ;  /* 0x0000000a270872a5 */ /* 0x000fc8000f8e0008 */
[----:B------:R-:W-:-:S03]  /*2a340*/  UIMAD UR39, UR39, UR11, UR9 ;  /* 0x0000000b272772a4 */ /* 0x000fc6000f8e0209 */
[----:B------:R-:W-:Y:S01]  /*2a350*/  ULDC.64 UR10, c[0x0][0xc30] ;  /* 0x00030c00000a7ab9 */ /* 0x000fe20000000a00 */
[----:B------:R-:W-:-:S04]  /*2a360*/  UIADD3 UR4, UR47, 0x38820, URZ ;  /* 0x000388202f047890 */ /* 0x000fc8000fffe03f */
[----:B------:R-:W-:Y:S01]  /*2a370*/  UPRMT UR4, URZ, 0x654, UR4 ;  /* 0x000006543f047896 */ /* 0x000fe20008000004 */
[----:B------:R-:W-:Y:S08]  /*2a380*/  BSSY B1, `(.L_x_3320) ;  /* 0x00000c1000017945 */ /* 0x000ff00003800000 */
[----:B------:R-:W-:Y:S01]  /*2a390*/  SYNCS.ARRIVE.TRANS64.RED.A1T0 RZ, [UR4], RZ ;  /* 0x000000ffffff79a7 */ /* 0x000fe20008100404 */
[----:B--2---:R-:W-:-:S04]  /*2a3a0*/  IMAD R4, R4, 0x40, R0 ;  /* 0x0000004004047824 */ /* 0x004fc800078e0200 */
[----:B-1----:R-:W-:-:S04]  /*2a3b0*/  @P0 IMAD.HI.U32 R0, R4, R3, RZ ;  /* 0x0000000304000227 */ /* 0x002fc800078e00ff */
[----:B------:R-:W-:Y:S01]  /*2a3c0*/  IMAD.MOV.U32 R3, RZ, RZ, R4 ;  /* 0x000000ffff037224 */ /* 0x000fe200078e0004 */
[----:B---3--:R-:W-:-:S04]  /*2a3d0*/  @P0 SHF.R.U32.HI R3, RZ, R5, R0 ;  /* 0x00000005ff030219 */ /* 0x008fc80000011600 */
[--C-:B------:R-:W-:Y:S01]  /*2a3e0*/  SHF.R.S32.HI R0, RZ, 0x1f, R3.reuse ;  /* 0x0000001fff007819 */ /* 0x100fe20000011403 */
[----:B------:R-:W-:-:S04]  /*2a3f0*/  IMAD.MOV R7, RZ, RZ, -R3 ;  /* 0x000000ffff077224 */ /* 0x000fc800078e0a03 */
[----:B------:R-:W-:Y:S02]  /*2a400*/  IMAD R7, R11, R7, R4 ;  /* 0x000000070b077224 */ /* 0x000fe400078e0204 */
[----:B------:R-:W-:Y:S02]  /*2a410*/  IMAD R0, R0, UR10, RZ ;  /* 0x0000000a00007c24 */ /* 0x000fe4000f8e02ff */
[----:B------:R-:W-:Y:S02]  /*2a420*/  IMAD.U32 R5, RZ, RZ, UR9 ;  /* 0x00000009ff057e24 */ /* 0x000fe4000f8e00ff */
[----:B------:R-:W-:Y:S01]  /*2a430*/  IMAD R9, R3, UR11, R0 ;  /* 0x0000000b03097c24 */ /* 0x000fe2000f8e0200 */
[----:B------:R-:W-:Y:S01]  /*2a440*/  SHF.R.S32.HI R0, RZ, 0x1f, R7 ;  /* 0x0000001fff007819 */ /* 0x000fe20000011407 */
[----:B------:R-:W-:Y:S01]  /*2a450*/  IMAD.U32 R4, RZ, RZ, UR8 ;  /* 0x00000008ff047e24 */ /* 0x000fe2000f8e00ff */
[----:B------:R-:W-:Y:S01]  /*2a460*/  ULDC.64 UR8, c[0x0][0xc28] ;  /* 0x00030a0000087ab9 */ /* 0x000fe20000000a00 */
[----:B------:R-:W-:-:S02]  /*2a470*/  IMAD.U32 R5, RZ, RZ, UR39 ;  /* 0x00000027ff057e24 */ /* 0x000fc4000f8e00ff */
[----:B------:R-:W-:Y:S02]  /*2a480*/  IMAD R0, R0, UR8, RZ ;  /* 0x0000000800007c24 */ /* 0x000fe4000f8e02ff */
[----:B------:R-:W-:-:S04]  /*2a490*/  IMAD.WIDE.U32 R4, R3, UR10, R4 ;  /* 0x0000000a03047c25 */ /* 0x000fc8000f8e0004 */
[----:B------:R-:W-:Y:S02]  /*2a4a0*/  IMAD.U32 R3, RZ, RZ, UR43 ;  /* 0x0000002bff037e24 */ /* 0x000fe4000f8e00ff */
[----:B------:R-:W-:Y:S02]  /*2a4b0*/  IMAD.IADD R5, R5, 0x1, R9 ;  /* 0x0000000105057824 */ /* 0x000fe400078e0209 */
[----:B------:R-:W-:Y:S02]  /*2a4c0*/  IMAD R21, R7, UR9, R0 ;  /* 0x0000000907157c24 */ /* 0x000fe4000f8e0200 */
[----:B------:R-:W-:Y:S02]  /*2a4d0*/  IMAD R0, R76, R11, RZ ;  /* 0x0000000b4c007224 */ /* 0x000fe400078e02ff */
[----:B------:R-:W-:Y:S02]  /*2a4e0*/  IMAD R3, R3, 0x40, R22 ;  /* 0x0000004003037824 */ /* 0x000fe400078e0216 */
[----:B------:R-:W-:Y:S01]  /*2a4f0*/  IMAD.WIDE.U32 R4, R7, UR8, R4 ;  /* 0x0000000807047c25 */ /* 0x000fe2000f8e0004 */
[----:B------:R-:W-:-:S02]  /*2a500*/  ULDC.64 UR8, c[0x0][0xc00] ;  /* 0x0003000000087ab9 */ /* 0x000fc40000000a00 */
[----:B------:R-:W-:Y:S01]  /*2a510*/  ISETP.GE.AND P0, PT, R3, R0, PT ;  /* 0x000000000300720c */ /* 0x000fe20003f06270 */
[----:B------:R-:W-:Y:S01]  /*2a520*/  IMAD.IADD R21, R5, 0x1, R21 ;  /* 0x0000000105157824 */ /* 0x000fe200078e0215 */
[----:B------:R-:W-:-:S04]  /*2a530*/  LEA R20, P1, R4, UR8, 0x2 ;  /* 0x0000000804147c11 */ /* 0x000fc8000f8210ff */
[----:B------:R-:W-:Y:S01]  /*2a540*/  LEA.HI.X R21, R4, UR9, R21, 0x2, P1 ;  /* 0x0000000904157c11 */ /* 0x000fe200088f1415 */
[----:B------:R0:W1:Y:S04]  /*2a550*/  SHFL.IDX PT, R26, R20, RZ, 0x1c1f ;  /* 0x001c1fff141a7589 */ /* 0x00006800000e0000 */
[----:B------:R0:W2:Y:S02]  /*2a560*/  SHFL.IDX PT, R24, R21, RZ, 0x1c1f ;  /* 0x001c1fff15187589 */ /* 0x0000a400000e0000 */
[----:B------:R-:W-:Y:S05]  /*2a570*/  @P0 BRA `(.L_x_3321) ;  /* 0x0000000800840947 */ /* 0x000fea0003800000 */
[----:B------:R-:W-:Y:S02]  /*2a580*/  ULDC UR4, c[0x0][0xbc8] ;  /* 0x0002f20000047ab9 */ /* 0x000fe40000000800 */
[----:B------:R-:W-:-:S13]  /*2a590*/  ISETP.GE.AND P0, PT, R23, UR4, PT ;  /* 0x0000000417007c0c */ /* 0x000fda000bf06270 */
[----:B------:R-:W3:Y:S01]  /*2a5a0*/  @!P0 LDL.64 R14, [R1+0x240] ;  /* 0x00024000010e8983 */ /* 0x000ee20000100a00 */
[----:B------:R-:W-:Y:S02]  /*2a5b0*/  ISETP.GE.AND P1, PT, R207, UR4, PT ;  /* 0x00000004cf007c0c */ /* 0x000fe4000bf26270 */
[----:B-1----:R-:W-:-:S04]  /*2a5c0*/  @!P0 LEA R8, P2, R23, R26, 0x2 ;  /* 0x0000001a17088211 */ /* 0x002fc800078410ff */
[----:B--2--5:R-:W-:-:S05]  /*2a5d0*/  @!P0 LEA.HI.X R9, R23, R24, R40, 0x2, P2 ;  /* 0x0000001817098211 */ /* 0x024fca00010f1428 */
[----:B---3--:R1:W-:Y:S04]  /*2a5e0*/  @!P0 ST.E.64 desc[UR40][R8.64], R14 ;  /* 0x0000000e08008985 */ /* 0x0083e8000c101b28 */
[----:B------:R-:W2:Y:S01]  /*2a5f0*/  @!P1 LDL.64 R4, [R1+0x250] ;  /* 0x0002500001049983 */ /* 0x000ea20000100a00 */
[----:B------:R-:W-:Y:S02]  /*2a600*/  ISETP.GE.AND P0, PT, R206, UR4, PT ;  /* 0x00000004ce007c0c */ /* 0x000fe4000bf06270 */
[----:B------:R-:W-:-:S04]  /*2a610*/  @!P1 LEA R10, P2, R207, R26, 0x2 ;  /* 0x0000001acf0a9211 */ /* 0x000fc800078410ff */
[----:B------:R-:W-:-:S05]  /*2a620*/  @!P1 LEA.HI.X R11, R207, R24, R39, 0x2, P2 ;  /* 0x00000018cf0b9211 */ /* 0x000fca00010f1427 */
[----:B--2---:R2:W-:Y:S04]  /*2a630*/  @!P1 ST.E.64 desc[UR40][R10.64], R4 ;  /* 0x000000040a009985 */ /* 0x0045e8000c101b28 */
[----:B------:R-:W3:Y:S01]  /*2a640*/  @!P0 LDL.64 R6, [R1+0x260] ;  /* 0x0002600001068983 */ /* 0x000ee20000100a00 */
[----:B------:R-:W-:Y:S02]  /*2a650*/  ISETP.GE.AND P1, PT, R205, UR4, PT ;  /* 0x00000004cd007c0c */ /* 0x000fe4000bf26270 */
[----:B------:R-:W-:-:S04]  /*2a660*/  @!P0 LEA R12, P2, R206, R26, 0x2 ;  /* 0x0000001ace0c8211 */ /* 0x000fc800078410ff */
[----:B------:R-:W-:-:S05]  /*2a670*/  @!P0 LEA.HI.X R13, R206, R24, R38, 0x2, P2 ;  /* 0x00000018ce0d8211 */ /* 0x000fca00010f1426 */
[----:B---3--:R3:W-:Y:S04]  /*2a680*/  @!P0 ST.E.64 desc[UR40][R12.64], R6 ;  /* 0x000000060c008985 */ /* 0x0087e8000c101b28 */
[----:B-1----:R-:W4:Y:S01]  /*2a690*/  @!P1 LDL.64 R8, [R1+0x270] ;  /* 0x0002700001089983 */ /* 0x002f220000100a00 */
[----:B------:R-:W-:Y:S02]  /*2a6a0*/  ISETP.GE.AND P0, PT, R204, UR4, PT ;  /* 0x00000004cc007c0c */ /* 0x000fe4000bf06270 */
[----:B------:R-:W-:-:S04]  /*2a6b0*/  @!P1 LEA R14, P2, R205, R26, 0x2 ;  /* 0x0000001acd0e9211 */ /* 0x000fc800078410ff */
[----:B------:R-:W-:-:S05]  /*2a6c0*/  @!P1 LEA.HI.X R15, R205, R24, R37, 0x2, P2 ;  /* 0x00000018cd0f9211 */ /* 0x000fca00010f1425 */
[----:B----4-:R1:W-:Y:S04]  /*2a6d0*/  @!P1 ST.E.64 desc[UR40][R14.64], R8 ;  /* 0x000000080e009985 */ /* 0x0103e8000c101b28 */
[----:B--2---:R-:W2:Y:S01]  /*2a6e0*/  @!P0 LDL.64 R4, [R1+0x280] ;  /* 0x0002800001048983 */ /* 0x004ea20000100a00 */
[----:B------:R-:W-:Y:S02]  /*2a6f0*/  ISETP.GE.AND P1, PT, R203, UR4, PT ;  /* 0x00000004cb007c0c */ /* 0x000fe4000bf26270 */
[----:B------:R-:W-:-:S04]  /*2a700*/  @!P0 LEA R10, P2, R204, R26, 0x2 ;  /* 0x0000001acc0a8211 */ /* 0x000fc800078410ff */
[----:B------:R-:W-:-:S05]  /*2a710*/  @!P0 LEA.HI.X R11, R204, R24, R36, 0x2, P2 ;  /* 0x00000018cc0b8211 */ /* 0x000fca00010f1424 */
[----:B--2---:R2:W-:Y:S04]  /*2a720*/  @!P0 ST.E.64 desc[UR40][R10.64], R4 ;  /* 0x000000040a008985 */ /* 0x0045e8000c101b28 */
[----:B---3--:R-:W3:Y:S01]  /*2a730*/  @!P1 LDL.64 R6, [R1+0x290] ;  /* 0x0002900001069983 */ /* 0x008ee20000100a00 */
        /* <DEDUP_REMOVED lines=130> */
[----:B------:R-:W-:-:S04]  /*2af60*/  @!P1 LEA R10, P0, R208, R26, 0x2 ;  /* 0x0000001ad00a9211 */ /* 0x000fc800078010ff */
[----:B------:R-:W-:-:S05]  /*2af70*/  @!P1 LEA.HI.X R11, R208, R24, R221, 0x2, P0 ;  /* 0x00000018d00b9211 */ /* 0x000fca00000f14dd */
[----:B--2---:R3:W-:Y:S04]  /*2af80*/  @!P1 ST.E.64 desc[UR40][R10.64], R4 ;  /* 0x000000040a009985 */ /* 0x0047e8000c101b28 */
.L_x_3321:
[----:B------:R-:W-:Y:S05]  /*2af90*/  BSYNC B1 ;  /* 0x0000000000017941 */ /* 0x000fea0003800000 */
.L_x_3320:
[----:B------:R-:W-:Y:S01]  /*2afa0*/  VIADD R3, R3, 0x8 ;  /* 0x0000000803037836 */ /* 0x000fe20000000000 */
[----:B--2---:R2:W4:Y:S04]  /*2afb0*/  SHFL.IDX PT, R24, R21, 0x1, 0x1c1f ;  /* 0x003c1f0015187f89 */ /* 0x00452800000e0000 */
[----:B------:R-:W-:Y:S01]  /*2afc0*/  ISETP.GE.AND P0, PT, R3, R0, PT ;  /* 0x000000000300720c */ /* 0x000fe20003f06270 */
[----:B0-----:R-:W0:-:S12]  /*2afd0*/  SHFL.IDX PT, R20, R20, 0x1, 0x1c1f ;  /* 0x003c1f0014147f89 */ /* 0x001e1800000e0000 */
[----:B--2---:R-:W-:Y:S05]  /*2afe0*/  @P0 BRA `(.L_x_3319) ;  /* 0x0000001800680947 */ /* 0x004fea0003800000 */
[----:B------:R-:W2:Y:S02]  /*2aff0*/  LDC R0, c[0x0][0xbc8] ;  /* 0x0002f200ff007b82 */ /* 0x000ea40000000800 */
[----:B--2---:R-:W-:-:S13]  /*2b000*/  ISETP.GE.AND P1, PT, R23, R0, PT ;  /* 0x000000001700720c */ /* 0x004fda0003f26270 */
[----:B---3--:R-:W2:Y:S01]  /*2b010*/  @!P1 LDL.64 R14, [R1+0x248] ;  /* 0x00024800010e9983 */ /* 0x008ea20000100a00 */
[----:B------:R-:W-:Y:S02]  /*2b020*/  ISETP.GE.AND P2, PT, R207, R0, PT ;  /* 0x00000000cf00720c */ /* 0x000fe40003f46270 */
[----:B0-----:R-:W-:-:S04]  /*2b030*/  @!P1 LEA R8, P0, R23, R20, 0x2 ;  /* 0x0000001417089211 */ /* 0x001fc800078010ff */
[----:B----45:R-:W-:-:S05]  /*2b040*/  @!P1 LEA.HI.X R9, R23, R24, R40, 0x2, P0 ;  /* 0x0000001817099211 */ /* 0x030fca00000f1428 */
[----:B--2---:R0:W-:Y:S04]  /*2b050*/  @!P1 ST.E.64 desc[UR40][R8.64], R14 ;  /* 0x0000000e08009985 */ /* 0x0041e8000c101b28 */
[----:B------:R-:W2:Y:S01]  /*2b060*/  @!P2 LDL.64 R4, [R1+0x258] ;  /* 0x000258000104a983 */ /* 0x000ea20000100a00 */
[----:B------:R-:W-:Y:S02]  /*2b070*/  ISETP.GE.AND P1, PT, R206, R0, PT ;  /* 0x00000000ce00720c */ /* 0x000fe40003f26270 */
[----:B------:R-:W-:-:S04]  /*2b080*/  @!P2 LEA R10, P0, R207, R20, 0x2 ;  /* 0x00000014cf0aa211 */ /* 0x000fc800078010ff */
[----:B------:R-:W-:-:S05]  /*2b090*/  @!P2 LEA.HI.X R11, R207, R24, R39, 0x2, P0 ;  /* 0x00000018cf0ba211 */ /* 0x000fca00000f1427 */
[----:B--2---:R2:W-:Y:S04]  /*2b0a0*/  @!P2 ST.E.64 desc[UR40][R10.64], R4 ;  /* 0x000000040a00a985 */ /* 0x0045e8000c101b28 */
[----:B------:R-:W3:Y:S01]  /*2b0b0*/  @!P1 LDL.64 R6, [R1+0x268] ;  /* 0x0002680001069983 */ /* 0x000ee20000100a00 */
[----:B------:R-:W-:Y:S02]  /*2b0c0*/  ISETP.GE.AND P2, PT, R205, R0, PT ;  /* 0x00000000cd00720c */ /* 0x000fe40003f46270 */
[----:B------:R-:W-:-:S04]  /*2b0d0*/  @!P1 LEA R12, P0, R206, R20, 0x2 ;  /* 0x00000014ce0c9211 */ /* 0x000fc800078010ff */
[----:B------:R-:W-:-:S05]  /*2b0e0*/  @!P1 LEA.HI.X R13, R206, R24, R38, 0x2, P0 ;  /* 0x00000018ce0d9211 */ /* 0x000fca00000f1426 */
[----:B---3--:R3:W-:Y:S04]  /*2b0f0*/  @!P1 ST.E.64 desc[UR40][R12.64], R6 ;  /* 0x000000060c009985 */ /* 0x0087e8000c101b28 */
[----:B0-----:R-:W4:Y:S01]  /*2b100*/  @!P2 LDL.64 R8, [R1+0x278] ;  /* 0x000278000108a983 */ /* 0x001f220000100a00 */
[----:B------:R-:W-:Y:S02]  /*2b110*/  ISETP.GE.AND P1, PT, R204, R0, PT ;  /* 0x00000000cc00720c */ /* 0x000fe40003f26270 */
[----:B------:R-:W-:-:S04]  /*2b120*/  @!P2 LEA R14, P0, R205, R20, 0x2 ;  /* 0x00000014cd0ea211 */ /* 0x000fc800078010ff */
[----:B------:R-:W-:-:S05]  /*2b130*/  @!P2 LEA.HI.X R15, R205, R24, R37, 0x2, P0 ;  /* 0x00000018cd0fa211 */ /* 0x000fca00000f1425 */
[----:B----4-:R0:W-:Y:S04]  /*2b140*/  @!P2 ST.E.64 desc[UR40][R14.64], R8 ;  /* 0x000000080e00a985 */ /* 0x0101e8000c101b28 */
[----:B--2---:R-:W2:Y:S01]  /*2b150*/  @!P1 LDL.64 R4, [R1+0x288] ;  /* 0x0002880001049983 */ /* 0x004ea20000100a00 */
[----:B------:R-:W-:Y:S02]  /*2b160*/  ISETP.GE.AND P2, PT, R203, R0, PT ;  /* 0x00000000cb00720c */ /* 0x000fe40003f46270 */
[----:B------:R-:W-:-:S04]  /*2b170*/  @!P1 LEA R10, P0, R204, R20, 0x2 ;  /* 0x00000014cc0a9211 */ /* 0x000fc800078010ff */
[----:B------:R-:W-:-:S05]  /*2b180*/  @!P1 LEA.HI.X R11, R204, R24, R36, 0x2, P0 ;  /* 0x00000018cc0b9211 */ /* 0x000fca00000f1424 */
[----:B--2---:R2:W-:Y:S04]  /*2b190*/  @!P1 ST.E.64 desc[UR40][R10.64], R4 ;  /* 0x000000040a009985 */ /* 0x0045e8000c101b28 */
[----:B---3--:R-:W3:Y:S01]  /*2b1a0*/  @!P2 LDL.64 R6, [R1+0x298] ;  /* 0x000298000106a983 */ /* 0x008ee20000100a00 */
        /* <DEDUP_REMOVED lines=119> */
[----:B---3--:R-:W2:Y:S01]  /*2b920*/  @!P2 LDL.64 R6, [R1+0x418] ;  /* 0x000418000106a983 */ /* 0x008ea20000100a00 */
[C---:B------:R-:W-:Y:S01]  /*2b930*/  @!P2 LEA R12, P0, R163.reuse, R20, 0x2 ;  /* 0x00000014a30ca211 */ /* 0x040fe200078010ff */
[----:B------:R-:W-:Y:S01]  /*2b940*/  BSSY B1, `(.L_x_3322) ;  /* 0x000000a000017945 */ /* 0x000fe20003800000 */
[----:B------:R-:W-:Y:S02]  /*2b950*/  ISETP.GE.AND P1, PT, R208, R0, PT ;  /* 0x00000000d000720c */ /* 0x000fe40003f26270 */
[----:B------:R-:W-:Y:S02]  /*2b960*/  @!P2 LEA.HI.X R13, R163, R24, R223, 0x2, P0 ;  /* 0x00000018a30da211 */ /* 0x000fe400000f14df */
[----:B------:R-:W-:-:S03]  /*2b970*/  ISETP.GE.AND P0, PT, R209, R0, PT ;  /* 0x00000000d100720c */ /* 0x000fc60003f06270 */
[----:B--2---:R0:W-:Y:S10]  /*2b980*/  @!P2 ST.E.64 desc[UR40][R12.64], R6 ;  /* 0x000000060c00a985 */ /* 0x0041f4000c101b28 */
[----:B------:R-:W-:Y:S05]  /*2b990*/  @P0 BRA `(.L_x_3323) ;  /* 0x0000000000100947 */ /* 0x000fea0003800000 */
[----:B0-----:R-:W2:Y:S01]  /*2b9a0*/  LDL.64 R6, [R1+0x428] ;  /* 0x0004280001067983 */ /* 0x001ea20000100a00 */
[----:B------:R-:W-:-:S04]  /*2b9b0*/  LEA R4, P0, R209, R20, 0x2 ;  /* 0x00000014d1047211 */ /* 0x000fc800078010ff */
[----:B------:R-:W-:-:S05]  /*2b9c0*/  LEA.HI.X R5, R209, R24, R222, 0x2, P0 ;  /* 0x00000018d1057211 */ /* 0x000fca00000f14de */
[----:B--2---:R2:W-:Y:S04]  /*2b9d0*/  ST.E.64 desc[UR40][R4.64], R6 ;  /* 0x0000000604007985 */ /* 0x0045e8000c101b28 */
.L_x_3323:
[----:B------:R-:W-:Y:S05]  /*2b9e0*/  BSYNC B1 ;  /* 0x0000000000017941 */ /* 0x000fea0003800000 */
.L_x_3322:
[----:B------:R-:W-:Y:S05]  /*2b9f0*/  @P1 BRA `(.L_x_3319) ;  /* 0x0000000c00e41947 */ /* 0x000fea0003800000 */
[----:B0-2---:R-:W2:Y:S01]  /*2ba00*/  LDL.64 R6, [R1+0x438] ;  /* 0x0004380001067983 */ /* 0x005ea20000100a00 */
[----:B------:R-:W-:-:S04]  /*2ba10*/  LEA R4, P0, R208, R20, 0x2 ;  /* 0x00000014d0047211 */ /* 0x000fc800078010ff */
[----:B------:R-:W-:-:S05]  /*2ba20*/  LEA.HI.X R5, R208, R24, R221, 0x2, P0 ;  /* 0x00000018d0057211 */ /* 0x000fca00000f14dd */
[----:B--2---:R0:W-:Y:S01]  /*2ba30*/  ST.E.64 desc[UR40][R4.64], R6 ;  /* 0x0000000604007985 */ /* 0x0041e2000c101b28 */
[----:B------:R-:W-:Y:S05]  /*2ba40*/  BRA `(.L_x_3319) ;  /* 0x0000000c00d07947 */ /* 0x000fea0003800000 */
.L_x_3312:
        /* <DEDUP_REMOVED lines=11> */
[----:B------:R-:W2:Y:S01]  /*2bb00*/  @P1 LDG.E R3, desc[UR40][R4.64] ;  /* 0x0000002804031981 */ /* 0x000ea2000c1e1900 */
        /* <DEDUP_REMOVED lines=9> */
[----:B------:R-:W-:Y:S01]  /*2bba0*/  ISETP.GT.AND P0, PT, R218, 0x3f, PT ;  /* 0x0000003fda00780c */ /* 0x000fe20003f04270 */
[----:B------:R-:W-:Y:S01]  /*2bbb0*/  UMOV UR4, URZ ;  /* 0x0000003f00047c82 */ /* 0x000fe20008000000 */
[----:B------:R-:W-:-:S08]  /*2bbc0*/  ULOP3.LUT UR11, UR42, 0xffff, URZ, 0xc0, !UPT ;  /* 0x0000ffff2a0b7892 */ /* 0x000fd0000f8ec03f */
[----:B------:R-:W-:Y:S01]  /*2bbd0*/  @!UP1 ULDC UR8, c[0x0][0xbd4] ;  /* 0x0002f50000089ab9 */ /* 0x000fe20000000800 */
[----:B--2---:R-:W-:Y:S01]  /*2bbe0*/  @P1 R2UR UR4, R3 ;  /* 0x00000000030412ca */ /* 0x004fe200000e0000 */
[----:B0-----:R-:W-:-:S14]  /*2bbf0*/  @P2 BRA `(.L_x_3324) ;  /* 0x0000000000102947 */ /* 0x001fdc0003800000 */
[----:B------:R-:W-:Y:S05]  /*2bc00*/  @!P1 BRA `(.L_x_3324) ;  /* 0x00000000000c9947 */ /* 0x000fea0003800000 */
[----:B------:R-:W2:Y:S04]  /*2bc10*/  LDG.E R3, desc[UR40][R4.64] ;  /* 0x0000002804037981 */ /* 0x000ea8000c1e1900 */
[----:B-----5:R-:W2:Y:S02]  /*2bc20*/  LDG.E R0, desc[UR40][R4.64+0x4] ;  /* 0x0000042804007981 */ /* 0x020ea4000c1e1900 */
[----:B--2---:R-:W-:-:S07]  /*2bc30*/  IMAD.IADD R0, R0, 0x1, -R3 ;  /* 0x0000000100007824 */ /* 0x004fce00078e0a03 */
.L_x_3324:
[----:B------:R-:W-:Y:S01]  /*2bc40*/  USHF.R.S32.HI UR10, URZ, 0x1f, UR44 ;  /* 0x0000001f3f0a7899 */ /* 0x000fe2000801142c */
[----:B------:R-:W-:Y:S01]  /*2bc50*/  BSSY B1, `(.L_x_3325) ;  /* 0x000003c000017945 */ /* 0x000fe20003800000 */
[----:B------:R-:W-:Y:S02]  /*2bc60*/  USHF.R.S32.HI UR23, URZ, 0x1f, UR4 ;  /* 0x0000001f3f177899 */ /* 0x000fe40008011404 */
[----:B------:R-:W-:Y:S02]  /*2bc70*/  USEL UR9, UR44, URZ, !UP0 ;  /* 0x0000003f2c097287 */ /* 0x000fe4000c000000 */
[----:B------:R-:W-:Y:S01]  /*2bc80*/  USEL UR10, UR10, URZ, !UP0 ;  /* 0x0000003f0a0a7287 */ /* 0x000fe2000c000000 */
[----:B------:R-:W-:Y:S11]  /*2bc90*/  @P0 BRA `(.L_x_3326) ;  /* 0x0000000000dc0947 */ /* 0x000ff60003800000 */
        /* <DEDUP_REMOVED lines=17> */
[----:B------:R-:W-:Y:S02]  /*2bdb0*/  UIMAD UR15, UR15, UR9, URZ ;  /* 0x000000090f0f72a4 */ /* 0x000fe4000f8e023f */
[----:B------:R-:W1:Y:S01]  /*2bdc0*/  @P0 LDC R5, c[0x0][0xcf0] ;  /* 0x00033c00ff050b82 */ /* 0x000e620000000800 */
[----:B------:R-:W-:Y:S01]  /*2bdd0*/  ULDC.64 UR12, c[0x0][UR21+0x218] ;  /* 0x00008600150c7abb */ /* 0x000fe20008000a00 */
[----:B------:R-:W-:-:S02]  /*2bde0*/  UIMAD.WIDE.U32 UR24, UR16, UR20, URZ ;  /* 0x00000014101872a5 */ /* 0x000fc4000f8e003f */
[----:B------:R-:W-:Y:S02]  /*2bdf0*/  UIMAD.WIDE.U32 UR18, UR12, UR11, URZ ;  /* 0x0000000b0c1272a5 */ /* 0x000fe4000f8e003f */
[----:B------:R-:W-:Y:S02]  /*2be00*/  UIMAD UR22, UR13, UR11, URZ ;  /* 0x0000000b0d1672a4 */ /* 0x000fe4000f8e023f */
[----:B------:R-:W-:Y:S02]  /*2be10*/  UIMAD UR16, UR17, UR20, URZ ;  /* 0x00000014111072a4 */ /* 0x000fe4000f8e023f */
[----:B------:R-:W-:Y:S02]  /*2be20*/  UIMAD.WIDE.U32 UR12, UR14, UR9, URZ ;  /* 0x000000090e0c72a5 */ /* 0x000fe4000f8e003f */
[----:B------:R-:W-:Y:S02]  /*2be30*/  UIMAD UR15, UR14, UR10, UR15 ;  /* 0x0000000a0e0f72a4 */ /* 0x000fe4000f8e020f */
[----:B------:R-:W-:Y:S01]  /*2be40*/  UIADD3 UR16, UR25, UR16, URZ ;  /* 0x0000001019107290 */ /* 0x000fe2000fffe03f */
[----:B0-----:R-:W-:Y:S01]  /*2be50*/  @P0 IMAD.HI.U32 R4, R6, R3, RZ ;  /* 0x0000000306040227 */ /* 0x001fe200078e00ff */
[----:B------:R-:W-:-:S02]  /*2be60*/  UIADD3 UR22, UR19, UR22, URZ ;  /* 0x0000001613167290 */ /* 0x000fc4000fffe03f */
[----:B------:R-:W-:Y:S01]  /*2be70*/  UIADD3 UR18, UP1, UP2, UR12, UR18, UR4 ;  /* 0x000000120c127290 */ /* 0x000fe2000fa3e004 */
[----:B------:R-:W-:Y:S01]  /*2be80*/  IMAD.MOV.U32 R3, RZ, RZ, R6 ;  /* 0x000000ffff037224 */ /* 0x000fe200078e0006 */
[----:B------:R-:W-:Y:S01]  /*2be90*/  UIADD3 UR14, UR13, UR15, URZ ;  /* 0x0000000f0d0e7290 */ /* 0x000fe2000fffe03f */
        /* <DEDUP_REMOVED lines=23> */
.L_x_3326:
[----:B------:R-:W-:Y:S05]  /*2c010*/  BSYNC B1 ;  /* 0x0000000000017941 */ /* 0x000fea0003800000 */
.L_x_3325:
        /* <DEDUP_REMOVED lines=8> */
[----:B------:R-:W-:Y:S01]  /*2c0a0*/  ISETP.GE.AND P2, PT, R160, UR16, PT ;  /* 0x00000010a0007c0c */ /* 0x000fe2000bf46270 */
[----:B------:R-:W-:Y:S01]  /*2c0b0*/  UIMAD.WIDE.U32 UR12, UR4, UR14, URZ ;  /* 0x0000000e040c72a5 */ /* 0x000fe2000f8e003f */
[----:B0-----:R-:W-:Y:S01]  /*2c0c0*/  SEL R6, RZ, 0xffffffff, P1 ;  /* 0xffffffffff067807 */ /* 0x001fe20000800000 */
[----:B------:R-:W-:Y:S01]  /*2c0d0*/  UIMAD UR8, UR4, UR15, UR8 ;  /* 0x0000000f040872a4 */ /* 0x000fe2000f8e0208 */
[----:B------:R-:W-:Y:S01]  /*2c0e0*/  SEL R4, RZ, 0x1, P2 ;  /* 0x00000001ff047807 */ /* 0x000fe20001000000 */
[----:B------:R-:W-:Y:S01]  /*2c0f0*/  IMAD R3, R220, 0x20, R210 ;  /* 0x00000020dc037824 */ /* 0x000fe200078e02d2 */
[----:B------:R-:W-:Y:S01]  /*2c100*/  ISETP.GE.AND P2, PT, R158, UR16, PT ;  /* 0x000000109e007c0c */ /* 0x000fe2000bf46270 */
[----:B------:R-:W-:Y:S01]  /*2c110*/  IMAD.SHL.U32 R9, R6, 0x2, RZ ;  /* 0x0000000206097824 */ /* 0x000fe200078e00ff */
[----:B------:R-:W-:Y:S01]  /*2c120*/  UIADD3 UR13, UR13, UR8, URZ ;  /* 0x000000080d0d7290 */ /* 0x000fe2000fffe03f */
[----:B------:R-:W-:Y:S01]  /*2c130*/  IMAD.U32 R8, RZ, RZ, UR43 ;  /* 0x0000002bff087e24 */ /* 0x000fe2000f8e00ff */
[----:B------:R-:W-:Y:S01]  /*2c140*/  ULDC.64 UR14, c[0x0][0xbe8] ;  /* 0x0002fa00000e7ab9 */ /* 0x000fe20000000a00 */
[----:B------:R-:W-:Y:S01]  /*2c150*/  ISETP.GE.AND P1, PT, R157, UR16, PT ;  /* 0x000000109d007c0c */ /* 0x000fe2000bf26270 */
[----:B------:R-:W-:Y:S01]  /*2c160*/  UIMAD.WIDE.U32 UR12, UR11, UR14, UR12 ;  /* 0x0000000e0b0c72a5 */ /* 0x000fe2000f8e000c */
[----:B------:R-:W-:Y:S01]  /*2c170*/  LOP3.LUT R6, R9, 0x2, R4, 0xe2, !PT ;  /* 0x0000000209067812 */ /* 0x000fe200078ee204 */
[----:B------:R-:W-:Y:S01]  /*2c180*/  IMAD R8, R8, 0x40, R3 ;  /* 0x0000004008087824 */ /* 0x000fe200078e0203 */
[----:B------:R-:W-:Y:S01]  /*2c190*/  SEL R4, RZ, 0xffffffff, P2 ;  /* 0xffffffffff047807 */ /* 0x000fe20001000000 */
[----:B------:R-:W-:Y:S01]  /*2c1a0*/  UIMAD UR13, UR11, UR15, UR13 ;  /* 0x0000000f0b0d72a4 */ /* 0x000fe2000f8e020d */
[----:B------:R-:W-:Y:S01]  /*2c1b0*/  SEL R9, RZ, 0xffffffff, P1 ;  /* 0xffffffffff097807 */ /* 0x000fe20000800000 */
[----:B------:R-:W-:Y:S01]  /*2c1c0*/  IMAD.MOV.U32 R3, RZ, RZ, R8 ;  /* 0x000000ffff037224 */ /* 0x000fe200078e0008 */
[----:B-1----:R-:W-:Y:S01]  /*2c1d0*/  ISETP.NE.AND P0, PT, R11, 0x1, PT ;  /* 0x000000010b00780c */ /* 0x002fe20003f05270 */
[----:B------:R-:W-:Y:S01]  /*2c1e0*/  ULDC.64 UR14, c[0x0][0xbf0] ;  /* 0x0002fc00000e7ab9 */ /* 0x000fe20000000a00 */
[----:B------:R-:W-:Y:S01]  /*2c1f0*/  IMAD.SHL.U32 R13, R4, 0x4, RZ ;  /* 0x00000004040d7824 */ /* 0x000fe200078e00ff */
[----:B------:R-:W-:Y:S01]  /*2c200*/  UIMAD UR10, UR10, UR14, URZ ;  /* 0x0000000e0a0a72a4 */ /* 0x000fe2000f8e023f */
[----:B------:R-:W-:Y:S01]  /*2c210*/  IMAD.SHL.U32 R9, R9, 0x8, RZ ;  /* 0x0000000809097824 */ /* 0x000fe200078e00ff */
[----:B------:R-:W-:Y:S01]  /*2c220*/  ISETP.GE.AND P2, PT, R161, UR16, PT ;  /* 0x00000010a1007c0c */ /* 0x000fe2000bf46270 */
[----:B-----5:R-:W-:Y:S01]  /*2c230*/  IMAD R25, R0, R11, RZ ;  /* 0x0000000b00197224 */ /* 0x020fe200078e02ff */
[----:B------:R-:W-:Y:S01]  /*2c240*/  UIMAD UR4, UR9, UR15, UR10 ;  /* 0x0000000f090472a4 */ /* 0x000fe2000f8e020a */
[----:B------:R-:W-:Y:S01]  /*2c250*/  LOP3.LUT R6, R13, 0x4, R6, 0xe2, !PT ;  /* 0x000000040d067812 */ /* 0x000fe200078ee206 */
[----:B------:R-:W-:Y:S01]  /*2c260*/  UIMAD.WIDE.U32 UR8, UR9, UR14, UR12 ;  /* 0x0000000e090872a5 */ /* 0x000fe2000f8e000c */
[----:B------:R-:W-:Y:S01]  /*2c270*/  SEL R0, RZ, 0x80, P2 ;  /* 0x00000080ff007807 */ /* 0x000fe20001000000 */
[----:B------:R-:W-:Y:S01]  /*2c280*/  BSSY B1, `(.L_x_3327) ;  /* 0x000004c000017945 */ /* 0x000fe20003800000 */
[----:B------:R-:W-:Y:S01]  /*2c290*/  LOP3.LUT R10, R9, 0x8, R6, 0xe2, !PT ;  /* 0x00000008090a7812 */ /* 0x000fe200078ee206 */
[----:B------:R-:W0:Y:S01]  /*2c2a0*/  @P0 LDC R5, c[0x0][0xcec] ;  /* 0x00033b00ff050b82 */ /* 0x000e220000000800 */
[----:B------:R-:W-:-:S07]  /*2c2b0*/  UIADD3 UR4, UR9, UR4, URZ ;  /* 0x0000000409047290 */ /* 0x000fce000fffe03f */
[----:B------:R-:W1:Y:S01]  /*2c2c0*/  @P0 LDC R7, c[0x0][0xcf0] ;  /* 0x00033c00ff070b82 */ /* 0x000e620000000800 */
        /* <DEDUP_REMOVED lines=13> */
[----:B------:R-:W-:Y:S02]  /*2c3a0*/  IMAD R7, R11, R7, R8 ;  /* 0x000000070b077224 */ /* 0x000fe400078e0208 */
[----:B------:R-:W-:Y:S02]  /*2c3b0*/  IMAD.SHL.U32 R13, R9, 0x10, RZ ;  /* 0x00000010090d7824 */ /* 0x000fe400078e00ff */
[----:B------:R-:W-:Y:S01]  /*2c3c0*/  IMAD R9, R3, UR9, R6 ;  /* 0x0000000903097c24 */ /* 0x000fe2000f8e0206 */
[----:B------:R-:W-:Y:S01]  /*2c3d0*/  SEL R6, RZ, 0xffffffff, P0 ;  /* 0xffffffffff067807 */ /* 0x000fe20000000000 */
[----:B------:R-:W-:Y:S01]  /*2c3e0*/  ULDC.64 UR8, c[0x0][0xbd8] ;  /* 0x0002f60000087ab9 */ /* 0x000fe20000000a00 */
[----:B------:R-:W-:Y:S01]  /*2c3f0*/  SHF.R.S32.HI R3, RZ, 0x1f, R7 ;  /* 0x0000001fff037819 */ /* 0x000fe20000011407 */
[----:B------:R-:W-:Y:S01]  /*2c400*/  IMAD.IADD R5, R5, 0x1, R9 ;  /* 0x0000000105057824 */ /* 0x000fe200078e0209 */
[----:B------:R-:W-:Y:S01]  /*2c410*/  LOP3.LUT R10, R13, 0x10, R10, 0xe2, !PT ;  /* 0x000000100d0a7812 */ /* 0x000fe200078ee20a */
[----:B------:R-:W-:Y:S01]  /*2c420*/  IMAD.SHL.U32 R13, R6, 0x20, RZ ;  /* 0x00000020060d7824 */ /* 0x000fe200078e00ff */
[----:B------:R-:W-:Y:S01]  /*2c430*/  ISETP.GE.AND P0, PT, R162, UR16, PT ;  /* 0x00000010a2007c0c */ /* 0x000fe2000bf06270 */
[----:B------:R-:W-:-:S02]  /*2c440*/  IMAD R6, R3, UR8, RZ ;  /* 0x0000000803067c24 */ /* 0x000fc4000f8e02ff */
[----:B------:R-:W-:Y:S01]  /*2c450*/  IMAD.WIDE.U32 R4, R7, UR8, R4 ;  /* 0x0000000807047c25 */ /* 0x000fe2000f8e0004 */
[----:B------:R-:W-:-:S03]  /*2c460*/  LOP3.LUT R10, R13, 0x20, R10, 0xe2, !PT ;  /* 0x000000200d0a7812 */ /* 0x000fc600078ee20a */
[----:B------:R-:W-:Y:S01]  /*2c470*/  IMAD R3, R7, UR9, R6 ;  /* 0x0000000907037c24 */ /* 0x000fe2000f8e0206 */
[----:B------:R-:W-:Y:S01]  /*2c480*/  ULDC.64 UR8, c[0x0][0xb80] ;  /* 0x0002e00000087ab9 */ /* 0x000fe20000000a00 */
[----:B------:R-:W-:Y:S01]  /*2c490*/  IMAD.U32 R7, RZ, RZ, UR43 ;  /* 0x0000002bff077e24 */ /* 0x000fe2000f8e00ff */
[C---:B------:R-:W-:Y:S01]  /*2c4a0*/  LEA R20, P1, R4.reuse, UR8, 0x1 ;  /* 0x0000000804147c11 */ /* 0x040fe2000f8208ff */
[----:B------:R-:W-:Y:S02]  /*2c4b0*/  IMAD.IADD R3, R5, 0x1, R3 ;  /* 0x0000000105037824 */ /* 0x000fe400078e0203 */
[----:B------:R-:W-:Y:S01]  /*2c4c0*/  IMAD R26, R7, 0x40, R210 ;  /* 0x00000040071a7824 */ /* 0x000fe200078e02d2 */
[----:B------:R-:W-:Y:S01]  /*2c4d0*/  SEL R7, RZ, 0x40, P0 ;  /* 0x00000040ff077807 */ /* 0x000fe20000000000 */
[----:B------:R0:W1:Y:S01]  /*2c4e0*/  SHFL.IDX PT, R6, R20, RZ, 0x181f ;  /* 0x00181fff14067589 */ /* 0x00006200000e0000 */
[----:B------:R-:W-:Y:S02]  /*2c4f0*/  LEA.HI.X R3, R4, UR9, R3, 0x1, P1 ;  /* 0x0000000904037c11 */ /* 0x000fe400088f0c03 */
[----:B------:R-:W-:-:S02]  /*2c500*/  ISETP.GE.AND P0, PT, R26, R25, PT ;  /* 0x000000191a00720c */ /* 0x000fc40003f06270 */
[----:B------:R-:W-:Y:S02]  /*2c510*/  LOP3.LUT R21, R10, R7, RZ, 0xfc, !PT ;  /* 0x000000070a157212 */ /* 0x000fe400078efcff */
[----:B------:R0:W2:Y:S02]  /*2c520*/  SHFL.IDX PT, R7, R3, RZ, 0x181f ;  /* 0x00181fff03077589 */ /* 0x0000a400000e0000 */
        /* <DEDUP_REMOVED lines=33> */
.L_x_3328:
[----:B------:R-:W-:Y:S05]  /*2c740*/  BSYNC B1 ;  /* 0x0000000000017941 */ /* 0x000fea0003800000 */
.L_x_3327:
        /* <DEDUP_REMOVED lines=9> */
[----:B------:R-:W-:-:S05]  /*2c7e0*/  LOP3.LUT P1, RZ, R21, 0x40, RZ, 0xc0, !PT ;  /* 0x0000004015ff7812 */ /* 0x000fca000782c0ff */
[CC--:B-1----:R-:W-:Y:S02]  /*2c7f0*/  @!P2 LEA R8, P0, R159.reuse, R6.reuse, 0x1 ;  /* 0x000000069f08a211 */ /* 0x0c2fe400078008ff */
[----:B--2---:R-:W-:Y:S02]  /*2c800*/  @!P3 IMAD.WIDE R4, R160, 0x2, R6 ;  /* 0x00000002a004b825 */ /* 0x004fe400078e0206 */
[-C--:B------:R-:W-:Y:S02]  /*2c810*/  @!P2 LEA.HI.X R9, R159, R7.reuse, R217, 0x1, P0 ;  /* 0x000000079f09a211 */ /* 0x080fe400000f0cd9 */
[----:B------:R-:W-:Y:S01]  /*2c820*/  @!P5 LEA R10, P0, R158, R6, 0x1 ;  /* 0x000000069e0ad211 */ /* 0x000fe200078008ff */
[----:B------:R0:W-:Y:S01]  /*2c830*/  @!P3 ST.E.128 desc[UR40][R4.64], RZ ;  /* 0x000000ff0400b985 */ /* 0x0001e2000c101d28 */
[----:B------:R-:W-:Y:S02]  /*2c840*/  ISETP.GE.AND P3, PT, R156, UR16, PT ;  /* 0x000000109c007c0c */ /* 0x000fe4000bf66270 */
[----:B------:R-:W-:Y:S01]  /*2c850*/  @!P5 LEA.HI.X R11, R158, R7, R216, 0x1, P0 ;  /* 0x000000079e0bd211 */ /* 0x000fe200000f0cd8 */
[----:B------:R1:W-:Y:S01]  /*2c860*/  @!P2 ST.E.128 desc[UR40][R8.64], RZ ;  /* 0x000000ff0800a985 */ /* 0x0003e2000c101d28 */
[----:B------:R-:W-:-:S02]  /*2c870*/  ISETP.GE.AND P2, PT, R17, UR16, PT ;  /* 0x0000001011007c0c */ /* 0x000fc4000bf46270 */
[----:B------:R-:W-:Y:S01]  /*2c880*/  LOP3.LUT P0, RZ, R24, 0x80, RZ, 0xc0, !PT ;  /* 0x0000008018ff7812 */ /* 0x000fe2000780c0ff */
[----:B------:R1:W-:Y:S01]  /*2c890*/  @!P5 ST.E.128 desc[UR40][R10.64], RZ ;  /* 0x000000ff0a00d985 */ /* 0x0003e2000c101d28 */
[----:B------:R-:W-:-:S04]  /*2c8a0*/  @!P4 LEA R12, P6, R157, R6, 0x1 ;  /* 0x000000069d0cc211 */ /* 0x000fc800078c08ff */
[----:B------:R-:W-:Y:S02]  /*2c8b0*/  @!P4 LEA.HI.X R13, R157, R7, R215, 0x1, P6 ;  /* 0x000000079d0dc211 */ /* 0x000fe400030f0cd7 */
[----:B------:R-:W-:-:S03]  /*2c8c0*/  @!P3 LEA R14, P5, R156, R6, 0x1 ;  /* 0x000000069c0eb211 */ /* 0x000fc600078a08ff */
[----:B------:R1:W-:Y:S01]  /*2c8d0*/  @!P4 ST.E.128 desc[UR40][R12.64], RZ ;  /* 0x000000ff0c00c985 */ /* 0x0003e2000c101d28 */
[-C--:B0-----:R-:W-:Y:S02]  /*2c8e0*/  @!P2 LEA R4, P6, R17, R6.reuse, 0x1 ;  /* 0x000000061104a211 */ /* 0x081fe400078c08ff */
        /* <DEDUP_REMOVED lines=10> */
.L_x_3319:
[----:B------:R-:W-:Y:S05]  /*2c990*/  BSYNC B0 ;  /* 0x0000000000007941 */ /* 0x000fea0003800000 */
.L_x_3311:
[----:B------:R-:W-:Y:S02]  /*2c9a0*/  ULDC UR4, c[0x0][0xd3c] ;  /* 0x00034f0000047ab9 */ /* 0x000fe40000000800 */
[----:B------:R-:W-:-:S06]  /*2c9b0*/  UISETP.GE.AND UP0, UPT, UR6, UR4, UPT ;  /* 0x000000040600728c */ /* 0x000fcc000bf06270 */
[----:B------:R-:W-:-:S13]  /*2c9c0*/  PLOP3.LUT P0, PT, PT, PT, UP0, 0x80, 0x0 ;  /* 0x000000000000781c */ /* 0x000fda0003f0f008 */
[----:B------:R-:W-:Y:S05]  /*2c9d0*/  @!P0 BRA `(.L_x_3329) ;  /* 0xfffffd4800e88947 */ /* 0x000fea000383ffff */
[----:B------:R-:W-:Y:S05]  /*2c9e0*/  EXIT ;  /* 0x000000000000794d */ /* 0x000fea0003800000 */
.L_x_3189:
        /* <DEDUP_REMOVED lines=14> */
[----:B0-----:R0:W-:Y:S01]  /*2cad0*/  STL.128 [R1+0x440], R4 ;  /* 0x0004400401007387 */ /* 0x0011e20000100c00 */
[----:B------:R-:W-:Y:S06]  /*2cae0*/  BAR.ARV 0x4, 0x180 ;  /* 0x0106000000007b1d */ /* 0x000fec0000002000 */
[----:B------:R-:W-:Y:S05]  /*2caf0*/  BRA `(.L_x_3331) ;  /* 0x0000000c00b47947 */ /* 0x000fea0003800000 */
.L_x_3330:
[----:B------:R-:W0:Y:S01]  /*2cb00*/  S2R R0, SR_TID.X ;  /* 0x0000000000007919 */ /* 0x000e220000002100 */
[----:B------:R-:W-:Y:S01]  /*2cb10*/  ULDC UR4, c[0x0][0xd3c] ;  /* 0x00034f0000047ab9 */ /* 0x000fe20000000800 */
[----:B------:R-:W1:Y:S01]  /*2cb20*/  S2UR UR6, SR_CTAID.X ;  /* 0x00000000000679c3 */ /* 0x000e620000002500 */
[----:B------:R-:W-:Y:S01]  /*2cb30*/  ULDC UR5, c[0x0][0xd38] ;  /* 0x00034e0000057ab9 */ /* 0x000fe20000000800 */
[----:B0-----:R-:W-:-:S04]  /*2cb40*/  LOP3.LUT R0, R0, 0x1f, RZ, 0xc0, !PT ;  /* 0x0000001f00007812 */ /* 0x001fc800078ec0ff */
[----:B------:R-:W-:-:S04]  /*2cb50*/  ISETP.NE.AND P0, PT, R0, 0x1f, PT ;  /* 0x0000001f0000780c */ /* 0x000fc80003f05270 */
[----:B------:R-:W-:-:S13]  /*2cb60*/  ISETP.GE.OR P1, PT, R0, UR4, !P0 ;  /* 0x0000000400007c0c */ /* 0x000fda000c726670 */
[----:B------:R-:W0:Y:S08]  /*2cb70*/  @!P1 LDC.64 R2, c[0x0][0xd80] ;  /* 0x00036000ff029b82 */ /* 0x000e300000000a00 */
[----:B------:R-:W2:Y:S01]  /*2cb80*/  @!P1 LDC.64 R4, c[0x0][0xd78] ;  /* 0x00035e00ff049b82 */ /* 0x000ea20000000a00 */
[----:B0-----:R-:W-:-:S05]  /*2cb90*/  @!P1 IMAD.WIDE.U32 R2, R0, 0x4, R2 ;  /* 0x0000000400029825 */ /* 0x001fca00078e0002 */
[----:B------:R2:W3:Y:S02]  /*2cba0*/  @!P1 LDG.E R6, desc[UR40][R2.64] ;  /* 0x0000002802069981 */ /* 0x0004e4000c1e1900 */
[----:B--2---:R-:W-:-:S04]  /*2cbb0*/  @!P1 IMAD.WIDE.U32 R2, R0, 0x4, R4 ;  /* 0x0000000400029825 */ /* 0x004fc800078e0004 */
[----:B------:R-:W-:-:S06]  /*2cbc0*/  IMAD.MOV.U32 R5, RZ, RZ, RZ ;  /* 0x000000ffff057224 */ /* 0x000fcc00078e00ff */
        /* <DEDUP_REMOVED lines=31> */
.L_x_3334:
        /* <DEDUP_REMOVED lines=12> */
[----:B0-----:R-:W-:-:S05]  /*2ce80*/  @!P6 IMAD.WIDE R2, R9, 0x4, R2 ;  /* 0x000000040902e825 */ /* 0x001fca00078e0202 */
[----:B------:R1:W2:Y:S02]  /*2ce90*/  @!P6 LDG.E R6, desc[UR40][R2.64] ;  /* 0x000000280206e981 */ /* 0x0002a4000c1e1900 */
[----:B-1----:R-:W-:-:S04]  /*2cea0*/  @!P6 IMAD.WIDE R2, R9, 0x4, R4 ;  /* 0x000000040902e825 */ /* 0x002fc800078e0204 */
[----:B------:R-:W-:-:S06]  /*2ceb0*/  IMAD.MOV.U32 R5, RZ, RZ, RZ ;  /* 0x000000ffff057224 */ /* 0x000fcc00078e00ff */
        /* <DEDUP_REMOVED lines=23> */
.L_x_3332:
        /* <DEDUP_REMOVED lines=10> */
[----:B------:R-:W-:-:S06]  /*2d0d0*/  VIADD R8, R10, 0xffffffff ;  /* 0xffffffff0a087836 */ /* 0x000fcc0000000000 */
[----:B------:R3:W4:Y:S02]  /*2d0e0*/  SHFL.IDX PT, R8, R3, R8, 0x1f ;  /* 0x00001f0803087589 */ /* 0x00072400000e0000 */
.L_x_3335:
[----:B----4-:R-:W-:Y:S01]  /*2d0f0*/  IMAD R2, R8, UR5, R9 ;  /* 0x0000000508027c24 */ /* 0x010fe2000f8e0209 */
[----:B-1----:R-:W-:Y:S01]  /*2d100*/  ISETP.NE.AND P0, PT, R7, 0x1, PT ;  /* 0x000000010700780c */ /* 0x002fe20003f05270 */
[----:B------:R-:W-:-:S03]  /*2d110*/  VIADD R12, R10, UR4 ;  /* 0x000000040a0c7c36 */ /* 0x000fc60008000000 */
[----:B------:R1:W-:Y:S01]  /*2d120*/  STL [R1+0x440], R2 ;  /* 0x0004400201007387 */ /* 0x0003e20000100800 */
[----:B0-----:R-:W-:-:S03]  /*2d130*/  IADD3 R5, -R2, UR6, RZ ;  /* 0x0000000602057c10 */ /* 0x001fc6000fffe1ff */
[----:B------:R1:W-:Y:S05]  /*2d140*/  STL [R1+0x44c], R12 ;  /* 0x00044c0c01007387 */ /* 0x0003ea0000100800 */
[----:B------:R-:W-:Y:S05]  /*2d150*/  @!P0 BRA `(.L_x_3336) ;  /* 0x0000000000e08947 */ /* 0x000fea0003800000 */
[-C--:B--2---:R-:W-:Y:S02]  /*2d160*/  IABS R6, R4.reuse ;  /* 0x0000000400067213 */ /* 0x084fe40000000000 */
[----:B------:R-:W-:Y:S02]  /*2d170*/  IABS R8, R7 ;  /* 0x0000000700087213 */ /* 0x000fe40000000000 */
[----:B------:R-:W0:Y:S08]  /*2d180*/  I2F.RP R9, R6 ;  /* 0x0000000600097306 */ /* 0x000e300000209400 */
[----:B------:R-:W2:Y:S08]  /*2d190*/  I2F.RP R10, R8 ;  /* 0x00000008000a7306 */ /* 0x000eb00000209400 */
[----:B0-----:R-:W1:Y:S08]  /*2d1a0*/  MUFU.RCP R9, R9 ;  /* 0x0000000900097308 */ /* 0x001e700000001000 */
[----:B--2---:R-:W-:Y:S01]  /*2d1b0*/  MUFU.RCP R10, R10 ;  /* 0x0000000a000a7308 */ /* 0x004fe20000001000 */
[----:B-1----:R-:W-:Y:S01]  /*2d1c0*/  VIADD R2, R9, 0xffffffe ;  /* 0x0ffffffe09027836 */ /* 0x002fe20000000000 */
[----:B------:R-:W-:-:S06]  /*2d1d0*/  IABS R9, R4 ;  /* 0x0000000400097213 */ /* 0x000fcc0000000000 */
[----:B---3--:R0:W1:Y:S02]  /*2d1e0*/  F2I.FTZ.U32.TRUNC.NTZ R3, R2 ;  /* 0x0000000200037305 */ /* 0x008064000021f000 */
        /* <DEDUP_REMOVED lines=8> */
[----:B------:R-:W-:Y:S02]  /*2d270*/  VIADD R3, R10, 0xffffffe ;  /* 0x0ffffffe0a037836 */ /* 0x000fe40000000000 */
[----:B------:R-:W-:Y:S01]  /*2d280*/  IMAD.MOV.U32 R2, RZ, RZ, RZ ;  /* 0x000000ffff027224 */ /* 0x000fe200078e00ff */
[----:B------:R-:W-:-:S03]  /*2d290*/  ISETP.GT.U32.AND P1, PT, R6, R11, PT ;  /* 0x0000000b0600720c */ /* 0x000fc60003f24070 */
[----:B------:R-:W0:Y:S10]  /*2d2a0*/  F2I.FTZ.U32.TRUNC.NTZ R3, R3 ;  /* 0x0000000300037305 */ /* 0x000e34000021f000 */
[----:B------:R-:W-:-:S02]  /*2d2b0*/  @!P1 IMAD.IADD R11, R11, 0x1, -R6 ;  /* 0x000000010b0b9824 */ /* 0x000fc400078e0a06 */
[----:B------:R-:W-:Y:S01]  /*2d2c0*/  @!P1 VIADD R9, R9, 0x1 ;  /* 0x0000000109099836 */ /* 0x000fe20000000000 */
[----:B------:R-:W-:Y:S02]  /*2d2d0*/  ISETP.NE.AND P1, PT, R4, RZ, PT ;  /* 0x000000ff0400720c */ /* 0x000fe40003f25270 */
[----:B------:R-:W-:Y:S01]  /*2d2e0*/  ISETP.GE.U32.AND P0, PT, R11, R6, PT ;  /* 0x000000060b00720c */ /* 0x000fe20003f06070 */
[----:B0-----:R-:W-:-:S04]  /*2d2f0*/  IMAD.MOV R11, RZ, RZ, -R3 ;  /* 0x000000ffff0b7224 */ /* 0x001fc800078e0a03 */
[----:B------:R-:W-:-:S04]  /*2d300*/  IMAD R11, R11, R8, RZ ;  /* 0x000000080b0b7224 */ /* 0x000fc800078e02ff */
[----:B------:R-:W-:Y:S01]  /*2d310*/  IMAD.HI.U32 R6, R3, R11, R2 ;  /* 0x0000000b03067227 */ /* 0x000fe200078e0002 */
[----:B------:R-:W-:-:S03]  /*2d320*/  LOP3.LUT R2, R5, R4, RZ, 0x3c, !PT ;  /* 0x0000000405027212 */ /* 0x000fc600078e3cff */
[----:B------:R-:W-:Y:S01]  /*2d330*/  @P0 VIADD R9, R9, 0x1 ;  /* 0x0000000109090836 */ /* 0x000fe20000000000 */
[----:B------:R-:W-:Y:S02]  /*2d340*/  ISETP.GE.AND P2, PT, R2, RZ, PT ;  /* 0x000000ff0200720c */ /* 0x000fe40003f46270 */
[----:B------:R-:W-:-:S05]  /*2d350*/  IABS R2, R7 ;  /* 0x0000000700027213 */ /* 0x000fca0000000000 */
[----:B------:R-:W-:-:S06]  /*2d360*/  IMAD.MOV R2, RZ, RZ, -R2 ;  /* 0x000000ffff027224 */ /* 0x000fcc00078e0a02 */
[----:B------:R-:W-:Y:S01]  /*2d370*/  @!P2 IMAD.MOV R9, RZ, RZ, -R9 ;  /* 0x000000ffff09a224 */ /* 0x000fe200078e0a09 */
[----:B------:R-:W-:-:S04]  /*2d380*/  @!P1 LOP3.LUT R9, RZ, R4, RZ, 0x33, !PT ;  /* 0x00000004ff099212 */ /* 0x000fc800078e33ff */
[----:B------:R-:W-:-:S05]  /*2d390*/  IABS R3, R9 ;  /* 0x0000000900037213 */ /* 0x000fca0000000000 */
        /* <DEDUP_REMOVED lines=12> */
[--C-:B------:R-:W-:Y:S02]  /*2d460*/  IMAD.MOV R2, RZ, RZ, -R6.reuse ;  /* 0x000000ffff027224 */ /* 0x100fe400078e0a06 */
[C---:B------:R-:W-:Y:S02]  /*2d470*/  IMAD R6, R7.reuse, 0x1000000, R6 ;  /* 0x0100000007067824 */ /* 0x040fe400078e0206 */
[--C-:B------:R-:W-:Y:S02]  /*2d480*/  IMAD R7, R7, R2, R9.reuse ;  /* 0x0000000207077224 */ /* 0x100fe400078e0209 */
[----:B------:R-:W-:Y:S02]  /*2d490*/  IMAD.MOV R2, RZ, RZ, -R9 ;  /* 0x000000ffff027224 */ /* 0x000fe400078e0a09 */
[----:B------:R-:W-:Y:S02]  /*2d4a0*/  IMAD R3, R7, 0x10000, R6 ;  /* 0x0001000007037824 */ /* 0x000fe400078e0206 */
[----:B------:R-:W-:-:S03]  /*2d4b0*/  IMAD R2, R4, R2, R5 ;  /* 0x0000000204027224 */ /* 0x000fc600078e0205 */
[----:B------:R0:W-:Y:S01]  /*2d4c0*/  STL [R1+0x448], R3 ;  /* 0x0004480301007387 */ /* 0x0001e20000100800 */
[----:B------:R-:W-:Y:S05]  /*2d4d0*/  BRA `(.L_x_3337) ;  /* 0x0000000000f47947 */ /* 0x000fea0003800000 */
.L_x_3336:
[----:B-1-3--:R-:W0:Y:S02]  /*2d4e0*/  LDC.64 R2, c[0x0][0xd90] ;  /* 0x00036400ff027b82 */ /* 0x00ae240000000a00 */
[----:B0-----:R-:W-:-:S05]  /*2d4f0*/  IMAD.WIDE R2, R12, 0x4, R2 ;  /* 0x000000040c027825 */ /* 0x001fca00078e0202 */
[----:B------:R0:W2:Y:S02]  /*2d500*/  LDG.E R7, desc[UR40][R2.64] ;  /* 0x0000002802077981 */ /* 0x0000a4000c1e1900 */
        /* <DEDUP_REMOVED lines=29> */
[----:B------:R-:W-:-:S04]  /*2d6e0*/  VIADDMNMX R7, R10, UR5, R7, PT ;  /* 0x000000050a077c46 */ /* 0x000fc8000b800107 */
[-C--:B------:R-:W-:Y:S02]  /*2d6f0*/  IABS R9, R7.reuse ;  /* 0x0000000700097213 */ /* 0x080fe40000000000 */
        /* <DEDUP_REMOVED lines=11> */
[----:B------:R-:W-:Y:S02]  /*2d7b0*/  LOP3.LUT R3, R5, R7, RZ, 0x3c, !PT ;  /* 0x0000000705037212 */ /* 0x000fe400078e3cff */
[----:B------:R-:W-:Y:S01]  /*2d7c0*/  IADD3 R5, R8, 0x1000000, R5 ;  /* 0x0100000008057810 */ /* 0x000fe20007ffe005 */
        /* <DEDUP_REMOVED lines=10> */
[----:B------:R-:W-:Y:S01]  /*2d870*/  @!P1 LOP3.LUT R2, RZ, R7, RZ, 0x33, !PT ;  /* 0x00000007ff029212 */ /* 0x000fe200078e33ff */
[----:B------:R-:W-:-:S04]  /*2d880*/  IMAD.MOV R7, RZ, RZ, -R7 ;  /* 0x000000ffff077224 */ /* 0x000fc800078e0a07 */
[----:B------:R-:W-:-:S05]  /*2d890*/  IMAD R3, R2, R7, R5 ;  /* 0x0000000702037224 */ /* 0x000fca00078e0205 */
[----:B------:R1:W-:Y:S02]  /*2d8a0*/  STL [R1+0x448], R3 ;  /* 0x0004480301007387 */ /* 0x0003e40000100800 */
.L_x_3337:
[----:B01----:R-:W-:-:S05]  /*2d8b0*/  LOP3.LUT R3, RZ, R2, RZ, 0x33, !PT ;  /* 0x00000002ff037212 */ /* 0x003fca00078e33ff */
[----:B------:R-:W-:-:S05]  /*2d8c0*/  IMAD.IADD R2, R4, 0x1, R3 ;  /* 0x0000000104027824 */ /* 0x000fca00078e0203 */
[----:B------:R1:W-:Y:S01]  /*2d8d0*/  STL [R1+0x444], R2 ;  /* 0x0004440201007387 */ /* 0x0003e20000100800 */
[----:B------:R-:W-:Y:S05]  /*2d8e0*/  BRA `(.L_x_3338) ;  /* 0x0000000000107947 */ /* 0x000fea0003800000 */
.L_x_3333:
[----:B------:R-:W-:Y:S01]  /*2d8f0*/  IMAD.U32 R2, RZ, RZ, UR6 ;  /* 0x00000006ff027e24 */ /* 0x000fe2000f8e00ff */
[----:B------:R0:W-:Y:S04]  /*2d900*/  STL [R1+0x444], RZ ;  /* 0x000444ff01007387 */ /* 0x0001e80000100800 */
[----:B------:R0:W-:Y:S04]  /*2d910*/  STL [R1+0x448], RZ ;  /* 0x000448ff01007387 */ /* 0x0001e80000100800 */
[----:B------:R0:W-:Y:S02]  /*2d920*/  STL [R1+0x440], R2 ;  /* 0x0004400201007387 */ /* 0x0001e40000100800 */
.L_x_3338:
[----:B------:R-:W2:Y:S04]  /*2d930*/  LDL R4, [R1+0x440] ;  /* 0x0004400001047983 */ /* 0x000ea80000100800 */
        /* <DEDUP_REMOVED lines=9> */
.L_x_3331:
[----:B--2---:R-:W2:Y:S01]  /*2d9d0*/  LDL R0, [R1+0x44c] ;  /* 0x00044c0001007983 */ /* 0x004ea20000100800 */
[----:B------:R-:W-:-:S03]  /*2d9e0*/  ULDC UR4, c[0x0][0xd3c] ;  /* 0x00034f0000047ab9 */ /* 0x000fc60000000800 */
[----:B------:R3:W-:Y:S04]  /*2d9f0*/  STL [R1+0x450], RZ ;  /* 0x000450ff01007387 */ /* 0x0007e80000100800 */
[----:B------:R3:W-:Y:S01]  /*2da00*/  STL [R1+0x4a4], RZ ;  /* 0x0004a4ff01007387 */ /* 0x0007e20000100800 */
[----:B--2---:R-:W-:Y:S01]  /*2da10*/  ISETP.GE.AND P0, PT, R0, UR4, PT ;  /* 0x0000000400007c0c */ /* 0x004fe2000bf06270 */
[----:B------:R-:W-:-:S05]  /*2da20*/  IMAD.MOV.U32 R0, RZ, RZ, 0x1 ;  /* 0x00000001ff007424 */ /* 0x000fca00078e00ff */
[----:B------:R3:W-:Y:S07]  /*2da30*/  STL [R1+0x458], R0 ;  /* 0x0004580001007387 */ /* 0x0007ee0000100800 */
[----:B------:R-:W-:Y:S05]  /*2da40*/  @P0 BRA `(.L_x_3339) ;  /* 0x0000007800d00947 */ /* 0x000fea0003800000 */
[----:B0-----:R-:W0:Y:S01]  /*2da50*/  S2R R5, SR_TID.X ;  /* 0x0000000000057919 */ /* 0x001e220000002100 */
[----:B------:R-:W2:Y:S01]  /*2da60*/  S2UR UR5, SR_CgaCtaId ;  /* 0x00000000000579c3 */ /* 0x000ea20000008800 */
[----:B------:R-:W-:Y:S01]  /*2da70*/  UMOV UR4, 0x400 ;  /* 0x0000040000047882 */ /* 0x000fe20000000000 */
[----:B------:R-:W-:Y:S01]  /*2da80*/  BSSY B8, `(.L_x_3339) ;  /* 0x00007b0000087945 */ /* 0x000fe20003800000 */
[----:B------:R-:W-:Y:S01]  /*2da90*/  STL [R1+0x4a4], RZ ;  /* 0x0004a4ff01007387 */ /* 0x000fe20000100800 */
[----:B------:R-:W-:Y:S01]  /*2daa0*/  ULDC UR36, c[0x0][0xc] ;  /* 0x0000030000247ab9 */ /* 0x000fe20000000800 */
[----:B------:R-:W-:Y:S02]  /*2dab0*/  ULDC.64 UR38, c[0x0][0x198] ;  /* 0x0000660000267ab9 */ /* 0x000fe40000000a00 */
[----:B------:R-:W-:Y:S01]  /*2dac0*/  STL [R1+0x450], RZ ;  /* 0x000450ff01007387 */ /* 0x000fe20000100800 */
[----:B--2---:R-:W-:-:S06]  /*2dad0*/  ULEA UR4, UR5, UR4, 0x18 ;  /* 0x0000000405047291 */ /* 0x004fcc000f8ec03f */
[----:B------:R-:W-:Y:S01]  /*2dae0*/  IMAD.U32 R18, RZ, RZ, UR4 ;  /* 0x00000004ff127e24 */ /* 0x000fe2000f8e00ff */
[C---:B0-----:R-:W-:Y:S01]  /*2daf0*/  LOP3.LUT R4, R5.reuse, 0x7f, RZ, 0xc0, !PT ;  /* 0x0000007f05047812 */ /* 0x041fe200078ec0ff */
[----:B---3--:R-:W-:-:S05]  /*2db00*/  IMAD.SHL.U32 R0, R5, 0x8, RZ ;  /* 0x0000000805007824 */ /* 0x008fca00078e00ff */
[C---:B-1----:R-:W-:Y:S02]  /*2db10*/  LOP3.LUT R2, R0.reuse, 0x1f8, RZ, 0xc0, !PT ;  /* 0x000001f800027812 */ /* 0x042fe400078ec0ff */
[----:B------:R-:W-:Y:S02]  /*2db20*/  LOP3.LUT R0, R0, 0x38, RZ, 0xc0, !PT ;  /* 0x0000003800007812 */ /* 0x000fe400078ec0ff */
[----:B------:R-:W-:Y:S01]  /*2db30*/  LOP3.LUT R3, R2, 0x38, R5, 0x78, !PT ;  /* 0x0000003802037812 */ /* 0x000fe200078e7805 */
[----:B------:R-:W-:Y:S01]  /*2db40*/  IMAD.SHL.U32 R2, R4, 0x8, RZ ;  /* 0x0000000804027824 */ /* 0x000fe200078e00ff */
[----:B------:R-:W-:-:S04]  /*2db50*/  SHF.R.U32.HI R4, RZ, 0x3, R4 ;  /* 0x00000003ff047819 */ /* 0x000fc80000011604 */
[----:B------:R-:W-:Y:S01]  /*2db60*/  LOP3.LUT R3, R3, 0x200, R2, 0xf8, !PT ;  /* 0x0000020003037812 */ /* 0x000fe200078ef802 */
[----:B------:R-:W-:-:S04]  /*2db70*/  IMAD.SHL.U32 R2, R5, 0x10, RZ ;  /* 0x0000001005027824 */ /* 0x000fc800078e00ff */
[----:B------:R-:W-:Y:S01]  /*2db80*/  IMAD R3, R3, 0x2, R18 ;  /* 0x0000000203037824 */ /* 0x000fe200078e0212 */
[----:B------:R-:W-:Y:S01]  /*2db90*/  LOP3.LUT R4, R4, 0x70, R2, 0xf8, !PT ;  /* 0x0000007004047812 */ /* 0x000fe200078ef802 */
[----:B------:R-:W-:Y:S01]  /*2dba0*/  IMAD.MOV.U32 R2, RZ, RZ, 0x1 ;  /* 0x00000001ff027424 */ /* 0x000fe200078e00ff */
[C---:B------:R-:W-:Y:S02]  /*2dbb0*/  LOP3.LUT R4, R0.reuse, 0x40, RZ, 0xfc, !PT ;  /* 0x0000004000047812 */ /* 0x040fe400078efcff */
[----:B------:R0:W-:Y:S01]  /*2dbc0*/  STL [R1+0x454], R3 ;  /* 0x0004540301007387 */ /* 0x0001e20000100800 */
[----:B------:R-:W-:-:S03]  /*2dbd0*/  LOP3.LUT R4, R0, 0x100, RZ, 0xfc, !PT ;  /* 0x0000010000047812 */ /* 0x000fc600078efcff */
[----:B------:R1:W-:Y:S01]  /*2dbe0*/  STL [R1+0x458], R2 ;  /* 0x0004580201007387 */ /* 0x0003e20000100800 */
[C---:B0-----:R-:W-:Y:S02]  /*2dbf0*/  LOP3.LUT R3, R0.reuse, 0x80, RZ, 0xfc, !PT ;  /* 0x0000008000037812 */ /* 0x041fe400078efcff */
[C---:B------:R-:W-:Y:S02]  /*2dc00*/  LOP3.LUT R3, R0.reuse, 0x140, RZ, 0xfc, !PT ;  /* 0x0000014000037812 */ /* 0x040fe400078efcff */
[C---:B-1----:R-:W-:Y:S02]  /*2dc10*/  LOP3.LUT R2, R0.reuse, 0xc0, RZ, 0xfc, !PT ;  /* 0x000000c000027812 */ /* 0x042fe400078efcff */
[C---:B------:R-:W-:Y:S02]  /*2dc20*/  LOP3.LUT R2, R0.reuse, 0x180, RZ, 0xfc, !PT ;  /* 0x0000018000027812 */ /* 0x040fe400078efcff */
[----:B------:R-:W-:-:S07]  /*2dc30*/  LOP3.LUT R0, R0, 0x1c0, RZ, 0xfc, !PT ;  /* 0x000001c000007812 */ /* 0x000fce00078efcff */
.L_x_3473:
[----:B0-----:R-:W2:Y:S01]  /*2dc40*/  LDL R9, [R1+0x44c] ;  /* 0x00044c0001097983 */ /* 0x001ea20000100800 */
[----:B------:R-:W-:Y:S05]  /*2dc50*/  YIELD ;  /* 0x0000000000007946 */ /* 0x000fea0003800000 */
[----:B------:R-:W-:Y:S01]  /*2dc60*/  ULDC.64 UR4, c[0x0][0xb20] ;  /* 0x0002c80000047ab9 */ /* 0x000fe20000000a00 */
[----:B------:R-:W-:Y:S01]  /*2dc70*/  IMAD.MOV.U32 R0, RZ, RZ, RZ ;  /* 0x000000ffff007224 */ /* 0x000fe200078e00ff */
[----:B------:R-:W-:Y:S01]  /*2dc80*/  ISETP.NE.U32.AND P0, PT, RZ, UR4, PT ;  /* 0x00000004ff007c0c */ /* 0x000fe2000bf05070 */
[----:B-1--4-:R-:W0:Y:S01]  /*2dc90*/  LDC.64 R4, c[0x0][0xaf8] ;  /* 0x0002be00ff047b82 */ /* 0x012e220000000a00 */
        /* <DEDUP_REMOVED lines=41> */
.L_x_3340:
        /* <DEDUP_REMOVED lines=16> */
.L_x_3341:
[----:B------:R-:W-:Y:S05]  /*2e030*/  @!P1 BRA `(.L_x_3342) ;  /* 0x00000000000c9947 */ /* 0x000fea0003800000 */
[----:B------:R-:W3:Y:S04]  /*2e040*/  LDG.E R6, desc[UR40][R2.64] ;  /* 0x0000002802067981 */ /* 0x000ee8000c1e1900 */
[----:B------:R-:W3:Y:S02]  /*2e050*/  LDG.E R2, desc[UR40][R2.64+0x4] ;  /* 0x0000042802027981 */ /* 0x000ee4000c1e1900 */
[----:B---3--:R-:W-:-:S07]  /*2e060*/  IMAD.IADD R6, R2, 0x1, -R6 ;  /* 0x0000000102067824 */ /* 0x008fce00078e0a06 */
.L_x_3342:
        /* <DEDUP_REMOVED lines=34> */
.L_x_3345:
[----:B------:R-:W-:-:S13]  /*2e290*/  ISETP.NE.AND P0, PT, R3, 0x1, PT ;  /* 0x000000010300780c */ /* 0x000fda0003f05270 */
[----:B------:R-:W2:Y:S02]  /*2e2a0*/  @P0 LDC.64 R4, c[0x0][0xae0] ;  /* 0x0002b800ff040b82 */ /* 0x000ea40000000a00 */
[----:B--2---:R-:W-:-:S05]  /*2e2b0*/  @P0 IMAD.HI.U32 R4, R8, R4, RZ ;  /* 0x0000000408040227 */ /* 0x004fca00078e00ff */
[----:B------:R-:W-:-:S07]  /*2e2c0*/  @P0 SHF.R.U32.HI R8, RZ, R5, R4 ;  /* 0x00000005ff080219 */ /* 0x000fce0000011604 */
.L_x_3346:
[----:B------:R-:W-:Y:S05]  /*2e2d0*/  BSYNC B0 ;  /* 0x0000000000007941 */ /* 0x000fea0003800000 */
.L_x_3344:
[----:B------:R-:W-:-:S05]  /*2e2e0*/  IMAD R8, R8, R3, R3 ;  /* 0x0000000308087224 */ /* 0x000fca00078e0203 */
[----:B------:R-:W-:-:S07]  /*2e2f0*/  VIMNMX R2, R2, R8, PT ;  /* 0x0000000802027248 */ /* 0x000fce0003fe0100 */
.L_x_3343:
        /* <DEDUP_REMOVED lines=25> */
.L_x_3349:
[----:B------:R-:W-:-:S13]  /*2e490*/  ISETP.NE.AND P0, PT, R3, 0x1, PT ;  /* 0x000000010300780c */ /* 0x000fda0003f05270 */
[----:B--2---:R-:W2:Y:S02]  /*2e4a0*/  @P0 LDC.64 R4, c[0x0][0xae0] ;  /* 0x0002b800ff040b82 */ /* 0x004ea40000000a00 */
[----:B--2---:R-:W-:-:S05]  /*2e4b0*/  @P0 IMAD.HI.U32 R4, R6, R4, RZ ;  /* 0x0000000406040227 */ /* 0x004fca00078e00ff */
[----:B------:R-:W-:-:S07]  /*2e4c0*/  @P0 SHF.R.U32.HI R6, RZ, R5, R4 ;  /* 0x00000005ff060219 */ /* 0x000fce0000011604 */
.L_x_3350:
[----:B------:R-:W-:Y:S05]  /*2e4d0*/  BSYNC B0 ;  /* 0x0000000000007941 */ /* 0x000fea0003800000 */
.L_x_3348:
[----:B------:R-:W-:-:S05]  /*2e4e0*/  IMAD R3, R6, R3, RZ ;  /* 0x0000000306037224 */ /* 0x000fca00078e02ff */
[----:B------:R-:W-:-:S07]  /*2e4f0*/  VIMNMX R2, R2, R3, !PT ;  /* 0x0000000302027248 */ /* 0x000fce0007fe0100 */
.L_x_3347:
[----:B------:R-:W-:Y:S01]  /*2e500*/  SHF.R.S32.HI R3, RZ, 0x1f, R2 ;  /* 0x0000001fff037819 */ /* 0x000fe20000011402 */
[----:B------:R-:W-:Y:S01]  /*2e510*/  IMAD.MOV.U32 R5, RZ, RZ, RZ ;  /* 0x000000ffff057224 */ /* 0x000fe200078e00ff */
[----:B--2---:R-:W-:Y:S01]  /*2e520*/  SHF.R.U32.HI R4, RZ, 0x10, R7 ;  /* 0x00000010ff047819 */ /* 0x004fe20000011607 */
[----:B------:R-:W-:Y:S01]  /*2e530*/  BSSY B0, `(.L_x_3351) ;  /* 0x0000029000007945 */ /* 0x000fe20003800000 */
[----:B------:R-:W-:Y:S01]  /*2e540*/  LEA.HI R3, R3, R2, RZ, 0x6 ;  /* 0x0000000203037211 */ /* 0x000fe200078f30ff */
[----:B01----:R-:W-:Y:S01]  /*2e550*/  IMAD.MOV.U32 R10, RZ, RZ, R5 ;  /* 0x000000ffff0a7224 */ /* 0x003fe200078e0005 */
[----:B------:R-:W-:Y:S01]  /*2e560*/  ISETP.NE.AND P0, PT, R4, RZ, PT ;  /* 0x000000ff0400720c */ /* 0x000fe20003f05270 */
[----:B------:R0:W-:Y:S01]  /*2e570*/  STL [R1+0x488], R5 ;  /* 0x0004880501007387 */ /* 0x0001e20000100800 */
[----:B------:R-:W-:Y:S02]  /*2e580*/  SHF.R.S32.HI R3, RZ, 0x6, R3 ;  /* 0x00000006ff037819 */ /* 0x000fe40000011403 */
[----:B------:R-:W-:-:S02]  /*2e590*/  LOP3.LUT R8, R7, 0xff, RZ, 0xc0, !PT ;  /* 0x000000ff07087812 */ /* 0x000fc400078ec0ff */
[----:B------:R-:W-:-:S03]  /*2e5a0*/  VIMNMX R9, RZ, R3, !PT ;  /* 0x00000003ff097248 */ /* 0x000fc60007fe0100 */
[----:B------:R0:W-:Y:S01]  /*2e5b0*/  STL [R1+0x4a8], R8 ;  /* 0x0004a80801007387 */ /* 0x0001e20000100800 */
[----:B------:R-:W-:-:S03]  /*2e5c0*/  ISETP.GT.AND P1, PT, R0, R9, PT ;  /* 0x000000090000720c */ /* 0x000fc60003f24270 */
[----:B------:R0:W-:Y:S01]  /*2e5d0*/  STL [R1+0x484], R9 ;  /* 0x0004840901007387 */ /* 0x0001e20000100800 */
[----:B------:R-:W1:Y:S09]  /*2e5e0*/  @!P0 LDC R4, c[0x0][0xae8] ;  /* 0x0002ba00ff048b82 */ /* 0x000e720000000800 */
[----:B0-----:R-:W-:Y:S05]  /*2e5f0*/  @!P1 BRA `(.L_x_3352) ;  /* 0x0000000000709947 */ /* 0x001fea0003800000 */
[-C--:B-1----:R-:W-:Y:S02]  /*2e600*/  IABS R5, R4.reuse ;  /* 0x0000000400057213 */ /* 0x082fe40000000000 */
        /* <DEDUP_REMOVED lines=27> */
.L_x_3352:
[----:B------:R-:W-:Y:S05]  /*2e7c0*/  BSYNC B0 ;  /* 0x0000000000007941 */ /* 0x000fea0003800000 */
.L_x_3351:
[----:B------:R-:W-:Y:S01]  /*2e7d0*/  IMAD.MOV.U32 R3, RZ, RZ, R10 ;  /* 0x000000ffff037224 */ /* 0x000fe200078e000a */
[----:B------:R-:W-:Y:S03]  /*2e7e0*/  BSSY B7, `(.L_x_3353) ;  /* 0x00005bd000077945 */ /* 0x000fe60003800000 */
[----:B------:R-:W-:-:S05]  /*2e7f0*/  IMAD R2, R8, R3, R9 ;  /* 0x0000000308027224 */ /* 0x000fca00078e0209 */
        /* <DEDUP_REMOVED lines=10> */
[----:B------:R-:W-:Y:S02]  /*2e8a0*/  VOTEU.ANY UR4, UPT, PT ;  /* 0x0000000000047886 */ /* 0x000fe400038e0100 */
[----:B------:R-:W2:Y:S08]  /*2e8b0*/  FLO.U32 R0, UR4 ;  /* 0x0000000400007d00 */ /* 0x000eb000080e0000 */
[----:B-1----:R-:W1:Y:S01]  /*2e8c0*/  POPC R4, UR4 ;  /* 0x0000000400047d09 */ /* 0x002e620008000000 */
[----:B--2---:R-:W-:-:S02]  /*2e8d0*/  ISETP.EQ.U32.AND P0, PT, R0, R2, PT ;  /* 0x000000020000720c */ /* 0x004fc40003f02070 */
[----:B------:R-:W1:Y:S11]  /*2e8e0*/  LDC.64 R2, c[0x0][0xd60] ;  /* 0x00035800ff027b82 */ /* 0x000e760000000a00 */
[----:B-1----:R-:W2:Y:S04]  /*2e8f0*/  @P0 ATOMG.E.ADD.STRONG.GPU PT, R2, desc[UR40][R2.64], R4 ;  /* 0x00000004020209a8 */ /* 0x002ea800081ee1e8 */
[----:B--2---:R1:W2:Y:S02]  /*2e900*/  SHFL.IDX PT, R2, R2, R0, 0x1f ;  /* 0x00001f0002027589 */ /* 0x0042a400000e0000 */
[----:B-1----:R-:W1:Y:S02]  /*2e910*/  S2R R0, SR_LTMASK ;  /* 0x0000000000007919 */ /* 0x002e640000003900 */
[----:B-1----:R-:W-:-:S06]  /*2e920*/  LOP3.LUT R0, R0, UR4, RZ, 0xc0, !PT ;  /* 0x0000000400007c12 */ /* 0x002fcc000f8ec0ff */
[----:B------:R-:W2:Y:S02]  /*2e930*/  POPC R0, R0 ;  /* 0x0000000000007309 */ /* 0x000ea40000000000 */
[----:B--2---:R-:W-:-:S05]  /*2e940*/  IADD3 R0, R2, UR36, R0 ;  /* 0x0000002402007c10 */ /* 0x004fca000fffe000 */
[----:B------:R2:W-:Y:S01]  /*2e950*/  STL [R1+0x440], R0 ;  /* 0x0004400001007387 */ /* 0x0005e20000100800 */
[----:B------:R-:W-:Y:S05]  /*2e960*/  BRA `(.L_x_3355) ;  /* 0x0000005800907947 */ /* 0x000fea0003800000 */
.L_x_3354:
        /* <DEDUP_REMOVED lines=13> */
[----:B0-----:R-:W-:Y:S02]  /*2ea40*/  IMAD.U32 R10, RZ, RZ, UR4 ;  /* 0x00000004ff0a7e24 */ /* 0x001fe4000f8e00ff */
[----:B------:R-:W-:Y:S02]  /*2ea50*/  IMAD.U32 R11, RZ, RZ, UR5 ;  /* 0x00000005ff0b7e24 */ /* 0x000fe4000f8e00ff */
[----:B------:R-:W-:Y:S02]  /*2ea60*/  IMAD.MOV.U32 R8, RZ, RZ, 0x70 ;  /* 0x00000070ff087424 */ /* 0x000fe400078e00ff */
[----:B------:R-:W-:Y:S02]  /*2ea70*/  IMAD.MOV.U32 R12, RZ, RZ, 0x1 ;  /* 0x00000001ff0c7424 */ /* 0x000fe400078e00ff */
[----:B------:R-:W-:-:S07]  /*2ea80*/  IMAD.MOV.U32 R13, RZ, RZ, RZ ;  /* 0x000000ffff0d7224 */ /* 0x000fce00078e00ff */
[----:B------:R-:W-:-:S07]  /*2ea90*/  LEPC R20, `(.L_x_3357) ;  /* 0x000000001014794e */ /* 0x000fce0000000000 */
[----:B-1----:R-:W-:Y:S05]  /*2eaa0*/  CALL.ABS.NOINC R2 ;  /* 0x0000000002007343 */ /* 0x002fea0003c00000 */
.L_x_3357:
[----:B------:R-:W-:Y:S05]  /*2eab0*/  BSYNC B6 ;  /* 0x0000000000067941 */ /* 0x000fea0003800000 */
.L_x_3356:
        /* <DEDUP_REMOVED lines=13> */
[----:B0-----:R-:W-:Y:S02]  /*2eb90*/  IMAD.U32 R10, RZ, RZ, UR4 ;  /* 0x00000004ff0a7e24 */ /* 0x001fe4000f8e00ff */
[----:B------:R-:W-:Y:S02]  /*2eba0*/  IMAD.U32 R11, RZ, RZ, UR5 ;  /* 0x00000005ff0b7e24 */ /* 0x000fe4000f8e00ff */
[----:B------:R-:W-:Y:S02]  /*2ebb0*/  IMAD.MOV.U32 R8, RZ, RZ, 0x70 ;  /* 0x00000070ff087424 */ /* 0x000fe400078e00ff */
[----:B------:R-:W-:Y:S02]  /*2ebc0*/  IMAD.MOV.U32 R12, RZ, RZ, 0x1 ;  /* 0x00000001ff0c7424 */ /* 0x000fe400078e00ff */
[----:B--2---:R-:W-:-:S07]  /*2ebd0*/  IMAD.MOV.U32 R13, RZ, RZ, RZ ;  /* 0x000000ffff0d7224 */ /* 0x004fce00078e00ff */
[----:B------:R-:W-:-:S07]  /*2ebe0*/  LEPC R20, `(.L_x_3360) ;  /* 0x000000001014794e */ /* 0x000fce0000000000 */
[----:B---3--:R-:W-:Y:S05]  /*2ebf0*/  CALL.ABS.NOINC R2 ;  /* 0x0000000002007343 */ /* 0x008fea0003c00000 */
.L_x_3360:
        /* <DEDUP_REMOVED lines=15> */
.L_x_3359:
[----:B------:R-:W-:Y:S05]  /*2ecf0*/  BSYNC B6 ;  /* 0x0000000000067941 */ /* 0x000fea0003800000 */
.L_x_3358:
        /* <DEDUP_REMOVED lines=24> */
.L_x_3488:
        /* <DEDUP_REMOVED lines=9> */
.L_x_3491:
        /* <DEDUP_REMOVED lines=24> */
.L_x_3364:
[----:B------:R-:W4:Y:S04]  /*2f090*/  LDL R0, [R1+0x450] ;  /* 0x0004500001007983 */ /* 0x000f280000100800 */
[----:B---3--:R-:W3:Y:S01]  /*2f0a0*/  LDL R2, [R1+0x458] ;  /* 0x0004580001027983 */ /* 0x008ee20000100800 */
[----:B----4-:R-:W-:Y:S01]  /*2f0b0*/  IMAD R0, R0, 0x8, R18 ;  /* 0x0000000800007824 */ /* 0x010fe200078e0212 */
[----:B---3--:R-:W-:-:S04]  /*2f0c0*/  SHF.L.U32 R2, R2, 0x1f, RZ ;  /* 0x0000001f02027819 */ /* 0x008fc800000006ff */
[----:B------:R-:W3:Y:S02]  /*2f0d0*/  SYNCS.PHASECHK.TRANS64.TRYWAIT P0, [R0+URZ+0x38840], R2 ;  /* 0x03884002000075a7 */ /* 0x000ee4000800017f */
[----:B---3--:R-:W-:Y:S05]  /*2f0e0*/  @!P0 BRA `(.L_x_3365) ;  /* 0x0000006800fc8947 */ /* 0x008fea0003800000 */
.L_x_3492:
        /* <DEDUP_REMOVED lines=11> */
.L_x_3366:
        /* <DEDUP_REMOVED lines=23> */
.L_x_3362:
[----:B------:R-:W3:Y:S04]  /*2f310*/  LDL R2, [R1+0x44c] ;  /* 0x00044c0001027983 */ /* 0x000ee80000100800 */
        /* <DEDUP_REMOVED lines=8> */
[----:B------:R-:W-:Y:S01]  /*2f3a0*/  BSSY B6, `(.L_x_3367) ;  /* 0x0000019000067945 */ /* 0x000fe20003800000 */
[----:B---3--:R-:W-:-:S04]  /*2f3b0*/  SHF.R.S32.HI R0, RZ, 0x1f, R2 ;  /* 0x0000001fff007819 */ /* 0x008fc80000011402 */
[----:B-1----:R-:W-:Y:S02]  /*2f3c0*/  SEL R4, R0, RZ, !P0 ;  /* 0x000000ff00047207 */ /* 0x002fe40004000000 */
[----:B----4-:R-:W-:Y:S02]  /*2f3d0*/  SHF.R.S32.HI R3, RZ, 0x1f, R3 ;  /* 0x0000001fff037819 */ /* 0x010fe40000011403 */
[----:B------:R-:W-:Y:S01]  /*2f3e0*/  SEL R0, R2, RZ, !P0 ;  /* 0x000000ff02007207 */ /* 0x000fe20004000000 */
[----:B------:R1:W-:Y:S04]  /*2f3f0*/  STL [R1+0x498], R4 ;  /* 0x0004980401007387 */ /* 0x0003e80000100800 */
[----:B------:R1:W-:Y:S04]  /*2f400*/  STL [R1+0x478], R0 ;  /* 0x0004780001007387 */ /* 0x0003e80000100800 */
[----:B------:R1:W-:Y:S01]  /*2f410*/  STL [R1+0x490], R3 ;  /* 0x0004900301007387 */ /* 0x0003e20000100800 */
        /* <DEDUP_REMOVED lines=10> */
[----:B0-----:R-:W-:Y:S02]  /*2f4c0*/  IMAD.U32 R10, RZ, RZ, UR8 ;  /* 0x00000008ff0a7e24 */ /* 0x001fe4000f8e00ff */
[----:B------:R-:W-:Y:S02]  /*2f4d0*/  IMAD.U32 R11, RZ, RZ, UR9 ;  /* 0x00000009ff0b7e24 */ /* 0x000fe4000f8e00ff */
[----:B------:R-:W-:Y:S02]  /*2f4e0*/  IMAD.MOV.U32 R8, RZ, RZ, 0x70 ;  /* 0x00000070ff087424 */ /* 0x000fe400078e00ff */
[----:B------:R-:W-:Y:S02]  /*2f4f0*/  IMAD.MOV.U32 R12, RZ, RZ, 0x1 ;  /* 0x00000001ff0c7424 */ /* 0x000fe400078e00ff */
[----:B------:R-:W-:-:S07]  /*2f500*/  IMAD.MOV.U32 R13, RZ, RZ, RZ ;  /* 0x000000ffff0d7224 */ /* 0x000fce00078e00ff */
[----:B------:R-:W-:-:S07]  /*2f510*/  LEPC R20, `(.L_x_3368) ;  /* 0x000000001014794e */ /* 0x000fce0000000000 */
[----:B-1----:R-:W-:Y:S05]  /*2f520*/  CALL.ABS.NOINC R2 ;  /* 0x0000000002007343 */ /* 0x002fea0003c00000 */
.L_x_3368:
[----:B------:R-:W-:Y:S05]  /*2f530*/  BSYNC B6 ;  /* 0x0000000000067941 */ /* 0x000fea0003800000 */
.L_x_3367:
[----:B------:R-:W3:Y:S01]  /*2f540*/  LDL R11, [R1+0x474] ;  /* 0x00047400010b7983 */ /* 0x000ee20000100800 */
[----:B--2---:R-:W2:Y:S01]  /*2f550*/  LDC R7, c[0x0][0x448] ;  /* 0x00011200ff077b82 */ /* 0x004ea20000000800 */
[----:B------:R-:W-:Y:S01]  /*2f560*/  ULDC.64 UR4, c[0x0][0x298] ;  /* 0x0000a60000047ab9 */ /* 0x000fe20000000a00 */
[----:B------:R-:W-:Y:S01]  /*2f570*/  ULDC.64 UR6, c[0x0][0x280] ;  /* 0x0000a00000067ab9 */ /* 0x000fe20000000a00 */
[----:B-1----:R-:W4:Y:S04]  /*2f580*/  LDL R4, [R1+0x490] ;  /* 0x0004900001047983 */ /* 0x002f280000100800 */
[----:B------:R-:W4:Y:S04]  /*2f590*/  LDL R9, [R1+0x468] ;  /* 0x0004680001097983 */ /* 0x000f280000100800 */
[----:B------:R-:W4:Y:S01]  /*2f5a0*/  LDL R8, [R1+0x498] ;  /* 0x0004980001087983 */ /* 0x000f220000100800 */
[----:B------:R-:W1:Y:S01]  /*2f5b0*/  S2R R2, SR_TID.X ;  /* 0x0000000000027919 */ /* 0x000e620000002100 */
[----:B------:R-:W0:Y:S02]  /*2f5c0*/  S2R R0, SR_TID.X ;  /* 0x0000000000007919 */ /* 0x000e240000002100 */
[----:B------:R-:W4:Y:S01]  /*2f5d0*/  LDL R6, [R1+0x478] ;  /* 0x0004780001067983 */ /* 0x000f220000100800 */
[----:B--2---:R-:W-:-:S13]  /*2f5e0*/  ISETP.NE.AND P0, PT, R7, 0x1, PT ;  /* 0x000000010700780c */ /* 0x004fda0003f05270 */
[----:B------:R-:W2:Y:S01]  /*2f5f0*/  @P0 LDC R3, c[0x0][0x450] ;  /* 0x00011400ff030b82 */ /* 0x000ea20000000800 */
[----:B-1----:R-:W-:-:S04]  /*2f600*/  LOP3.LUT R2, R2, 0x7f, RZ, 0xc0, !PT ;  /* 0x0000007f02027812 */ /* 0x002fc800078ec0ff */
[----:B------:R-:W-:Y:S01]  /*2f610*/  SHF.R.U32.HI R2, RZ, 0x3, R2 ;  /* 0x00000003ff027819 */ /* 0x000fe20000011602 */
[----:B0-----:R-:W-:-:S05]  /*2f620*/  IMAD.SHL.U32 R0, R0, 0x10, RZ ;  /* 0x0000001000007824 */ /* 0x001fca00078e00ff */
[----:B------:R-:W-:Y:S02]  /*2f630*/  LOP3.LUT R0, R2, 0x70, R0, 0xf8, !PT ;  /* 0x0000007002007812 */ /* 0x000fe400078ef800 */
[----:B------:R-:W0:Y:S03]  /*2f640*/  @P0 LDC R2, c[0x0][0x44c] ;  /* 0x00011300ff020b82 */ /* 0x000e260000000800 */
[----:B---3--:R-:W-:-:S04]  /*2f650*/  IMAD.IADD R5, R0, 0x1, R11 ;  /* 0x0000000100057824 */ /* 0x008fc800078e020b */
[----:B0-----:R-:W-:-:S04]  /*2f660*/  @P0 IMAD.HI.U32 R2, R5, R2, RZ ;  /* 0x0000000205020227 */ /* 0x001fc800078e00ff */
[----:B------:R-:W-:Y:S01]  /*2f670*/  IMAD.MOV.U32 R0, RZ, RZ, R5 ;  /* 0x000000ffff007224 */ /* 0x000fe200078e0005 */
[----:B--2---:R-:W-:Y:S01]  /*2f680*/  @P0 SHF.R.U32.HI R0, RZ, R3, R2 ;  /* 0x00000003ff000219 */ /* 0x004fe20000011602 */
[----:B----4-:R-:W-:-:S04]  /*2f690*/  IMAD R2, R4, UR4, RZ ;  /* 0x0000000404027c24 */ /* 0x010fc8000f8e02ff */
[C---:B------:R-:W-:Y:S02]  /*2f6a0*/  IMAD R4, R9.reuse, UR5, R2 ;  /* 0x0000000509047c24 */ /* 0x040fe4000f8e0202 */
[----:B------:R-:W-:Y:S01]  /*2f6b0*/  IMAD.WIDE.U32 R2, R9, UR4, RZ ;  /* 0x0000000409027c25 */ /* 0x000fe2000f8e00ff */
[----:B------:R-:W-:-:S03]  /*2f6c0*/  ULDC.64 UR4, c[0x0][0x2d8] ;  /* 0x0000b60000047ab9 */ /* 0x000fc60000000a00 */
[----:B------:R-:W-:Y:S02]  /*2f6d0*/  IMAD.IADD R3, R3, 0x1, R4 ;  /* 0x0000000103037824 */ /* 0x000fe400078e0204 */
[----:B------:R-:W-:-:S04]  /*2f6e0*/  IMAD.WIDE.U32 R2, R17, UR4, R2 ;  /* 0x0000000411027c25 */ /* 0x000fc8000f8e0002 */
[----:B------:R-:W-:Y:S01]  /*2f6f0*/  IMAD R3, R17, UR5, R3 ;  /* 0x0000000511037c24 */ /* 0x000fe2000f8e0203 */
[----:B------:R-:W-:Y:S02]  /*2f700*/  ULDC.64 UR4, c[0x0][0x2e0] ;  /* 0x0000b80000047ab9 */ /* 0x000fe40000000a00 */
[----:B------:R-:W-:Y:S02]  /*2f710*/  IMAD R4, R8, UR4, RZ ;  /* 0x0000000408047c24 */ /* 0x000fe4000f8e02ff */
[----:B------:R0:W5:Y:S01]  /*2f720*/  LDL R8, [R1+0x454] ;  /* 0x0004540001087983 */ /* 0x0001620000100800 */
[C---:B------:R-:W-:Y:S01]  /*2f730*/  IMAD.WIDE.U32 R2, R6.reuse, UR4, R2 ;  /* 0x0000000406027c25 */ /* 0x040fe2000f8e0002 */
[----:B------:R-:W1:Y:S03]  /*2f740*/  S2R R10, SR_TID.X ;  /* 0x00000000000a7919 */ /* 0x000e660000002100 */
        /* <DEDUP_REMOVED lines=11> */
[----:B------:R-:W-:Y:S01]  /*2f800*/  IMAD.IADD R3, R3, 0x1, R4 ;  /* 0x0000000103037824 */ /* 0x000fe200078e0204 */
[----:B------:R2:W-:Y:S01]  /*2f810*/  STL [R1+0x464], R5 ;  /* 0x0004640501007387 */ /* 0x0005e20000100800 */
[----:B-1----:R-:W-:Y:S02]  /*2f820*/  IMAD.SHL.U32 R9, R10, 0x8, RZ ;  /* 0x000000080a097824 */ /* 0x002fe400078e00ff */
[----:B------:R-:W-:-:S03]  /*2f830*/  IMAD R6, R6, UR4, RZ ;  /* 0x0000000406067c24 */ /* 0x000fc6000f8e02ff */
[----:B------:R-:W-:Y:S01]  /*2f840*/  LOP3.LUT R9, R9, 0x38, RZ, 0xc0, !PT ;  /* 0x0000003809097812 */ /* 0x000fe200078ec0ff */
[----:B--2---:R-:W-:Y:S01]  /*2f850*/  IMAD.WIDE.U32 R4, R0, UR4, R2 ;  /* 0x0000000400047c25 */ /* 0x004fe2000f8e0002 */
[----:B------:R-:W-:-:S03]  /*2f860*/  ULDC UR4, c[0x0][0x2b8] ;  /* 0x0000ae0000047ab9 */ /* 0x000fc60000000800 */
[----:B------:R-:W-:Y:S01]  /*2f870*/  IMAD R0, R0, UR5, R6 ;  /* 0x0000000500007c24 */ /* 0x000fe2000f8e0206 */
[----:B------:R-:W-:-:S03]  /*2f880*/  LEA R3, P1, R4, UR6, 0x1 ;  /* 0x0000000604037c11 */ /* 0x000fc6000f8208ff */
[----:B------:R-:W-:Y:S01]  /*2f890*/  IMAD.IADD R0, R5, 0x1, R0 ;  /* 0x0000000105007824 */ /* 0x000fe200078e0200 */
[----:B------:R-:W-:Y:S01]  /*2f8a0*/  ISETP.GE.AND P0, PT, R9, UR4, PT ;  /* 0x0000000409007c0c */ /* 0x000fe2000bf06270 */
[----:B------:R-:W-:Y:S01]  /*2f8b0*/  UMOV UR4, 0xffffffff ;  /* 0xffffffff00047882 */ /* 0x000fe20000000000 */
[----:B------:R-:W-:Y:S02]  /*2f8c0*/  LOP3.LUT R10, R10, 0x7f, RZ, 0xc0, !PT ;  /* 0x0000007f0a0a7812 */ /* 0x000fe400078ec0ff */
[----:B------:R-:W-:Y:S02]  /*2f8d0*/  LEA.HI.X R2, R4, UR7, R0, 0x1, P1 ;  /* 0x0000000704027c11 */ /* 0x000fe400088f0c00 */
[----:B------:R-:W-:Y:S01]  /*2f8e0*/  SHF.R.U32.HI R10, RZ, 0x3, R10 ;  /* 0x00000003ff0a7819 */ /* 0x000fe2000001160a */
[----:B0-----:R-:W-:Y:S06]  /*2f8f0*/  BRA.DIV UR4, `(.L_x_3369) ;  /* 0x00000066040c7947 */ /* 0x001fec000b800000 */
[----:B------:R-:W2:Y:S04]  /*2f900*/  LDL R11, [R1+0x470] ;  /* 0x00047000010b7983 */ /* 0x000ea80000100800 */
[----:B------:R-:W3:Y:S04]  /*2f910*/  LDL.LU R6, [R1+0x474] ;  /* 0x0004740001067983 */ /* 0x000ee80000300800 */
[----:B------:R-:W0:Y:S04]  /*2f920*/  SHFL.IDX PT, R5, R3, RZ, 0x181f ;  /* 0x00181fff03057589 */ /* 0x000e2800000e0000 */
[----:B------:R-:W1:Y:S01]  /*2f930*/  SHFL.IDX PT, R4, R2, RZ, 0x181f ;  /* 0x00181fff02047589 */ /* 0x000e6200000e0000 */
[----:B--2---:R-:W-:-:S02]  /*2f940*/  IMAD R0, R11, R7, RZ ;  /* 0x000000070b007224 */ /* 0x004fc400078e02ff */
[----:B---3--:R-:W-:Y:S02]  /*2f950*/  IMAD.IADD R10, R10, 0x1, R6 ;  /* 0x000000010a0a7824 */ /* 0x008fe400078e0206 */
[----:B------:R-:W-:Y:S02]  /*2f960*/  SHFL.IDX PT, R6, R2, 0x1, 0x181f ;  /* 0x00381f0002067f89 */ /* 0x000fe400000e0000 */
[C---:B------:R-:W-:Y:S01]  /*2f970*/  VIADD R7, R10.reuse, 0x10 ;  /* 0x000000100a077836 */ /* 0x040fe20000000000 */
[----:B------:R-:W-:Y:S01]  /*2f980*/  ISETP.GE.AND P1, PT, R10, R0, PT ;  /* 0x000000000a00720c */ /* 0x000fe20003f26270 */
[----:B------:R-:W-:Y:S04]  /*2f990*/  STL [R1+0x474], R10 ;  /* 0x0004740a01007387 */ /* 0x000fe80000100800 */
[----:B------:R2:W-:Y:S08]  /*2f9a0*/  STL [R1+0x48c], R7 ;  /* 0x00048c0701007387 */ /* 0x0005f00000100800 */
[----:B0-----:R-:W-:-:S05]  /*2f9b0*/  @!P1 LEA R5, P2, R9, R5, 0x1 ;  /* 0x0000000509059211 */ /* 0x001fca00078408ff */
[----:B-1----:R-:W-:-:S05]  /*2f9c0*/  @!P1 IMAD.X R4, RZ, RZ, R4, P2 ;  /* 0x000000ffff049224 */ /* 0x002fca00010e0604 */
[----:B------:R-:W-:-:S04]  /*2f9d0*/  @!P1 LOP3.LUT R5, R5, R4, RZ, 0x3c, !PT ;  /* 0x0000000405059212 */ /* 0x000fc800078e3cff */
[----:B------:R-:W-:-:S04]  /*2f9e0*/  @!P1 LOP3.LUT R4, R5, R4, RZ, 0x3c, !PT ;  /* 0x0000000405049212 */ /* 0x000fc800078e3cff */
[----:B------:R-:W-:-:S05]  /*2f9f0*/  @!P1 LOP3.LUT R5, R5, R4, RZ, 0x3c, !PT ;  /* 0x0000000405059212 */ /* 0x000fca00078e3cff */
[----:B-----5:R0:W-:Y:S01]  /*2fa00*/  @!P1 LDGSTS.E.BYPASS.LTC128B.128 [R8+0x20400], desc[UR40][R4.64], !P0 ;  /* 0x2040000004089fae */ /* 0x0201e2000c101d68 */
[----:B------:R-:W-:Y:S01]  /*2fa10*/  ISETP.GE.AND P1, PT, R7, R0, PT ;  /* 0x000000000700720c */ /* 0x000fe20003f26270 */
[----:B--2---:R-:W-:-:S05]  /*2fa20*/  VIADD R7, R10, 0x20 ;  /* 0x000000200a077836 */ /* 0x004fca0000000000 */
[----:B------:R-:W-:Y:S04]  /*2fa30*/  STL [R1+0x49c], R7 ;  /* 0x00049c0701007387 */ /* 0x000fe80000100800 */
[----:B0-----:R-:W0:Y:S03]  /*2fa40*/  SHFL.IDX PT, R4, R3, 0x1, 0x181f ;  /* 0x00381f0003047f89 */ /* 0x001e2600000e0000 */
[----:B0-----:R-:W-:-:S05]  /*2fa50*/  @!P1 LEA R5, P2, R9, R4, 0x1 ;  /* 0x0000000409059211 */ /* 0x001fca00078408ff */
[----:B------:R-:W-:Y:S02]  /*2fa60*/  @!P1 IMAD.X R4, RZ, RZ, R6, P2 ;  /* 0x000000ffff049224 */ /* 0x000fe400010e0606 */
[----:B------:R-:W-:Y:S03]  /*2fa70*/  SHFL.IDX PT, R6, R2, 0x2, 0x181f ;  /* 0x00581f0002067f89 */ /* 0x000fe600000e0000 */
[----:B------:R-:W-:-:S04]  /*2fa80*/  @!P1 LOP3.LUT R5, R5, R4, RZ, 0x3c, !PT ;  /* 0x0000000405059212 */ /* 0x000fc800078e3cff */
[----:B------:R-:W-:-:S04]  /*2fa90*/  @!P1 LOP3.LUT R4, R5, R4, RZ, 0x3c, !PT ;  /* 0x0000000405049212 */ /* 0x000fc800078e3cff */
[----:B------:R-:W-:-:S05]  /*2faa0*/  @!P1 LOP3.LUT R5, R5, R4, RZ, 0x3c, !PT ;  /* 0x0000000405059212 */ /* 0x000fca00078e3cff */
[----:B------:R0:W-:Y:S01]  /*2fab0*/  @!P1 LDGSTS.E.BYPASS.LTC128B.128 [R8+0x20c00], desc[UR40][R4.64], !P0 ;  /* 0x20c0000004089fae */ /* 0x0001e2000c101d68 */
[----:B------:R-:W-:-:S03]  /*2fac0*/  ISETP.GE.AND P1, PT, R7, R0, PT ;  /* 0x000000000700720c */ /* 0x000fc60003f26270 */
[----:B0-----:R-:W0:Y:S04]  /*2fad0*/  SHFL.IDX PT, R4, R3, 0x2, 0x181f ;  /* 0x00581f0003047f89 */ /* 0x001e2800000e0000 */
[----:B------:R-:W1:Y:S06]  /*2fae0*/  SHFL.IDX PT, R3, R3, 0x3, 0x181f ;  /* 0x00781f0003037f89 */ /* 0x000e6c00000e0000 */
[----:B0-----:R-:W-:-:S05]  /*2faf0*/  @!P1 LEA R5, P2, R9, R4, 0x1 ;  /* 0x0000000409059211 */ /* 0x001fca00078408ff */
[----:B------:R-:W-:-:S05]  /*2fb00*/  @!P1 IMAD.X R4, RZ, RZ, R6, P2 ;  /* 0x000000ffff049224 */ /* 0x000fca00010e0606 */
[----:B------:R-:W-:-:S04]  /*2fb10*/  @!P1 LOP3.LUT R5, R5, R4, RZ, 0x3c, !PT ;  /* 0x0000000405059212 */ /* 0x000fc800078e3cff */
[----:B------:R-:W-:-:S04]  /*2fb20*/  @!P1 LOP3.LUT R4, R5, R4, RZ, 0x3c, !PT ;  /* 0x0000000405049212 */ /* 0x000fc800078e3cff */
[----:B------:R-:W-:-:S05]  /*2fb30*/  @!P1 LOP3.LUT R5, R5, R4, RZ, 0x3c, !PT ;  /* 0x0000000405059212 */ /* 0x000fca00078e3cff */
[----:B------:R0:W-:Y:S04]  /*2fb40*/  @!P1 LDGSTS.E.BYPASS.LTC128B.128 [R8+0x21400], desc[UR40][R4.64], !P0 ;  /* 0x2140000004089fae */ /* 0x0001e8000c101d68 */
[----:B01----:R0:W2:Y:S02]  /*2fb50*/  SHFL.IDX PT, R4, R2, 0x3, 0x181f ;  /* 0x00781f0002047f89 */ /* 0x0030a400000e0000 */
.L_x_3501:
[----:B0-----:R-:W3:Y:S02]  /*2fb60*/  LDL R2, [R1+0x474] ;  /* 0x0004740001027983 */ /* 0x001ee40000100800 */
[----:B---3--:R-:W-:-:S05]  /*2fb70*/  VIADD R2, R2, 0x30 ;  /* 0x0000003002027836 */ /* 0x008fca0000000000 */
[----:B------:R-:W-:Y:S01]  /*2fb80*/  ISETP.GE.AND P1, PT, R2, R0, PT ;  /* 0x000000000200720c */ /* 0x000fe20003f26270 */
[----:B------:R0:W-:-:S12]  /*2fb90*/  STL [R1+0x4a0], R2 ;  /* 0x0004a00201007387 */ /* 0x0001d80000100800 */
[----:B0-----:R-:W-:-:S05]  /*2fba0*/  @!P1 LEA R2, P2, R9, R3, 0x1 ;  /* 0x0000000309029211 */ /* 0x001fca00078408ff */
[----:B--2---:R-:W-:-:S05]  /*2fbb0*/  @!P1 IMAD.X R3, RZ, RZ, R4, P2 ;  /* 0x000000ffff039224 */ /* 0x004fca00010e0604 */
[----:B------:R-:W-:Y:S01]  /*2fbc0*/  @!PT LDS RZ, [RZ] ;  /* 0x00000000fffff984 */ /* 0x000fe20000000800 */
[----:B------:R-:W-:Y:S01]  /*2fbd0*/  @!PT LDS RZ, [RZ] ;  /* 0x00000000fffff984 */ /* 0x000fe20000000800 */
[----:B------:R-:W-:Y:S01]  /*2fbe0*/  @!PT LDS RZ, [RZ] ;  /* 0x00000000fffff984 */ /* 0x000fe20000000800 */
[----:B------:R0:W-:Y:S01]  /*2fbf0*/  @!P1 LDGSTS.E.BYPASS.LTC128B.128 [R8+0x21c00], desc[UR40][R2.64], !P0 ;  /* 0x21c0000002089fae */ /* 0x0001e2000c101d68 */
[----:B------:R-:W-:Y:S01]  /*2fc00*/  PLOP3.LUT P0, PT, PT, PT, PT, 0x80, 0x0 ;  /* 0x000000000000781c */ /* 0x000fe20003f0f070 */
[----:B------:R-:W-:-:S12]  /*2fc10*/  NOP ;  /* 0x0000000000007918 */ /* 0x000fd80000000000 */
.L_x_3370:
        /* <DEDUP_REMOVED lines=37> */
.L_x_3372:
[----:B------:R-:W-:Y:S05]  /*2fe70*/  BSYNC B6 ;  /* 0x0000000000067941 */ /* 0x000fea0003800000 */
.L_x_3371:
        /* <DEDUP_REMOVED lines=11> */
[----:B------:R-:W-:-:S04]  /*2ff30*/  LOP3.LUT R8, R8, 0x38, RZ, 0xc0, !PT ;  /* 0x0000003808087812 */ /* 0x000fc800078ec0ff */
[C---:B------:R-:W-:Y:S02]  /*2ff40*/  LOP3.LUT R9, R8.reuse, 0x80, RZ, 0xfc, !PT ;  /* 0x0000008008097812 */ /* 0x040fe400078efcff */
[----:B------:R-:W-:Y:S01]  /*2ff50*/  LOP3.LUT R8, R8, 0x40, RZ, 0xfc, !PT ;  /* 0x0000004008087812 */ /* 0x000fe200078efcff */
[----:B--2---:R-:W-:Y:S02]  /*2ff60*/  IMAD.MOV.U32 R3, RZ, RZ, R5 ;  /* 0x000000ffff037224 */ /* 0x004fe400078e0005 */
        /* <DEDUP_REMOVED lines=16> */
[----:B------:R-:W-:Y:S02]  /*30070*/  IMAD R5, R5, UR4, RZ ;  /* 0x0000000405057c24 */ /* 0x000fe4000f8e02ff */
[----:B------:R-:W-:Y:S02]  /*30080*/  IMAD R0, R7, R0, R6 ;  /* 0x0000000007007224 */ /* 0x000fe400078e0206 */
[----:B------:R-:W-:Y:S01]  /*30090*/  IMAD R4, R4, UR5, R5 ;  /* 0x0000000504047c24 */ /* 0x000fe2000f8e0205 */
[----:B------:R-:W-:Y:S01]  /*300a0*/  ULDC.64 UR4, c[0x0][0x3c8] ;  /* 0x0000f20000047ab9 */ /* 0x000fe20000000a00 */
[----:B------:R-:W0:Y:S02]  /*300b0*/  S2R R6, SR_TID.X ;  /* 0x0000000000067919 */ /* 0x000e240000002100 */
        /* <DEDUP_REMOVED lines=10> */
[----:B------:R-:W1:Y:S01]  /*30160*/  S2R R8, SR_TID.X ;  /* 0x0000000000087919 */ /* 0x000e620000002100 */
[----:B------:R-:W-:Y:S02]  /*30170*/  ISETP.GE.AND P2, PT, R9, UR4, PT ;  /* 0x0000000409007c0c */ /* 0x000fe4000bf46270 */
[----:B------:R-:W-:Y:S02]  /*30180*/  LEA.HI.X R4, R2, UR5, R4, 0x1, P0 ;  /* 0x0000000502047c11 */ /* 0x000fe400080f0c04 */
[----:B------:R-:W-:-:S02]  /*30190*/  SEL R3, RZ, 0x4, P2 ;  /* 0x00000004ff037807 */ /* 0x000fc40001000000 */
[----:B------:R-:W-:Y:S01]  /*301a0*/  SEL R2, RZ, 0x2, P1 ;  /* 0x00000002ff027807 */ /* 0x000fe20000800000 */
[----:B0-----:R-:W-:-:S05]  /*301b0*/  IMAD.SHL.U32 R10, R6, 0x8, RZ ;  /* 0x00000008060a7824 */ /* 0x001fca00078e00ff */
[----:B------:R-:W-:-:S04]  /*301c0*/  LOP3.LUT R10, R10, 0x38, RZ, 0xc0, !PT ;  /* 0x000000380a0a7812 */ /* 0x000fc800078ec0ff */
[----:B------:R-:W-:-:S04]  /*301d0*/  ISETP.GE.AND P3, PT, R10, UR4, PT ;  /* 0x000000040a007c0c */ /* 0x000fc8000bf66270 */
[----:B------:R-:W-:-:S04]  /*301e0*/  SEL R5, RZ, 0x1, P3 ;  /* 0x00000001ff057807 */ /* 0x000fc80001800000 */
[----:B------:R-:W-:-:S05]  /*301f0*/  IADD3 R2, R3, R2, R5 ;  /* 0x0000000203027210 */ /* 0x000fca0007ffe005 */
[----:B------:R-:W-:Y:S01]  /*30200*/  @P3 LOP3.LUT R19, R19, 0x8, RZ, 0xfc, !PT ;  /* 0x0000000813133812 */ /* 0x000fe200078efcff */
[----:B-1----:R-:W-:-:S03]  /*30210*/  IMAD.SHL.U32 R8, R8, 0x8, RZ ;  /* 0x0000000808087824 */ /* 0x002fc600078e00ff */
[----:B------:R-:W-:Y:S02]  /*30220*/  LOP3.LUT R19, R19, 0xfffffffd, RZ, 0xc0, !PT ;  /* 0xfffffffd13137812 */ /* 0x000fe400078ec0ff */
[----:B------:R-:W-:Y:S02]  /*30230*/  LOP3.LUT R8, R8, 0x38, RZ, 0xc0, !PT ;  /* 0x0000003808087812 */ /* 0x000fe400078ec0ff */
[----:B------:R-:W-:Y:S02]  /*30240*/  @P2 LOP3.LUT R19, R19, 0x2, RZ, 0xfc, !PT ;  /* 0x0000000213132812 */ /* 0x000fe400078efcff */
[C---:B------:R-:W-:Y:S02]  /*30250*/  LOP3.LUT R9, R8.reuse, 0x100, RZ, 0xfc, !PT ;  /* 0x0000010008097812 */ /* 0x040fe400078efcff */
[----:B------:R-:W-:Y:S02]  /*30260*/  LOP3.LUT R8, R8, 0xc0, RZ, 0xfc, !PT ;  /* 0x000000c008087812 */ /* 0x000fe400078efcff */
[----:B------:R-:W-:-:S02]  /*30270*/  LOP3.LUT R19, R19, 0xfffffffb, RZ, 0xc0, !PT ;  /* 0xfffffffb13137812 */ /* 0x000fc400078ec0ff */
[----:B------:R-:W-:Y:S01]  /*30280*/  ISETP.GE.AND P5, PT, R8, UR4, PT ;  /* 0x0000000408007c0c */ /* 0x000fe2000bfa6270 */
[C---:B------:R-:W-:Y:S01]  /*30290*/  IMAD.SHL.U32 R8, R6.reuse, 0x8, RZ ;  /* 0x0000000806087824 */ /* 0x040fe200078e00ff */
[----:B------:R-:W-:Y:S01]  /*302a0*/  ISETP.GE.AND P0, PT, R9, UR4, PT ;  /* 0x0000000409007c0c */ /* 0x000fe2000bf06270 */
[----:B------:R-:W-:Y:S01]  /*302b0*/  IMAD.SHL.U32 R6, R6, 0x8, RZ ;  /* 0x0000000806067824 */ /* 0x000fe200078e00ff */
[----:B------:R-:W-:Y:S02]  /*302c0*/  @P1 LOP3.LUT R19, R19, 0x4, RZ, 0xfc, !PT ;  /* 0x0000000413131812 */ /* 0x000fe400078efcff */
[----:B------:R-:W-:Y:S02]  /*302d0*/  LOP3.LUT R8, R8, 0x38, RZ, 0xc0, !PT ;  /* 0x0000003808087812 */ /* 0x000fe400078ec0ff */
[----:B------:R-:W-:Y:S02]  /*302e0*/  LOP3.LUT R6, R6, 0x38, RZ, 0xc0, !PT ;  /* 0x0000003806067812 */ /* 0x000fe400078ec0ff */
[----:B------:R-:W-:-:S02]  /*302f0*/  LOP3.LUT R9, R8, 0x180, RZ, 0xfc, !PT ;  /* 0x0000018008097812 */ /* 0x000fc400078efcff */
[----:B------:R-:W-:Y:S02]  /*30300*/  SEL R5, RZ, 0x10, P0 ;  /* 0x00000010ff057807 */ /* 0x000fe40000000000 */
[----:B------:R-:W-:Y:S02]  /*30310*/  SEL R3, RZ, 0x8, P5 ;  /* 0x00000008ff037807 */ /* 0x000fe40002800000 */
[----:B------:R-:W-:Y:S02]  /*30320*/  ISETP.GE.AND P1, PT, R9, UR4, PT ;  /* 0x0000000409007c0c */ /* 0x000fe4000bf26270 */
[----:B------:R-:W-:Y:S02]  /*30330*/  LOP3.LUT R8, R6, 0x140, RZ, 0xfc, !PT ;  /* 0x0000014006087812 */ /* 0x000fe400078efcff */
[----:B------:R-:W-:Y:S02]  /*30340*/  IADD3 R2, R5, R2, R3 ;  /* 0x0000000205027210 */ /* 0x000fe40007ffe003 */
[----:B------:R-:W-:-:S02]  /*30350*/  SEL R5, RZ, 0x40, P1 ;  /* 0x00000040ff057807 */ /* 0x000fc40000800000 */
[----:B------:R-:W-:Y:S02]  /*30360*/  LOP3.LUT R6, R6, 0x1c0, RZ, 0xfc, !PT ;  /* 0x000001c006067812 */ /* 0x000fe400078efcff */
        /* <DEDUP_REMOVED lines=14> */
[----:B------:R-:W-:-:S04]  /*30450*/  @P1 LOP3.LUT R19, R19, 0x10000, RZ, 0xfc, !PT ;  /* 0x0001000013131812 */ /* 0x000fc800078efcff */
[C---:B------:R-:W-:Y:S02]  /*30460*/  LOP3.LUT P1, RZ, R19.reuse, 0x8, RZ, 0xc0, !PT ;  /* 0x0000000813ff7812 */ /* 0x040fe4000782c0ff */
[C---:B------:R-:W-:Y:S02]  /*30470*/  LOP3.LUT P4, RZ, R19.reuse, 0x2, RZ, 0xc0, !PT ;  /* 0x0000000213ff7812 */ /* 0x040fe4000788c0ff */
[----:B------:R-:W-:Y:S01]  /*30480*/  LOP3.LUT R19, R19, 0xffffbfff, RZ, 0xc0, !PT ;  /* 0xffffbfff13137812 */ /* 0x000fe200078ec0ff */
[----:B------:R-:W-:Y:S01]  /*30490*/  SHFL.IDX PT, R14, R0, 0x1, 0x181f ;  /* 0x00381f00000e7f89 */ /* 0x000fe200000e0000 */
[----:B--2---:R-:W-:-:S05]  /*304a0*/  IMAD R7, R8, R7, RZ ;  /* 0x0000000708077224 */ /* 0x004fca00078e02ff */
[-C--:B---3--:R-:W-:Y:S02]  /*304b0*/  ISETP.GE.AND P2, PT, R3, R7.reuse, PT ;  /* 0x000000070300720c */ /* 0x088fe40003f46270 */
[----:B------:R-:W0:Y:S01]  /*304c0*/  S2R R3, SR_TID.X ;  /* 0x0000000000037919 */ /* 0x000e220000002100 */
[----:B----4-:R-:W-:-:S10]  /*304d0*/  ISETP.GE.AND P3, PT, R2, R7, PT ;  /* 0x000000070200720c */ /* 0x010fd40003f66270 */
[----:B------:R-:W-:-:S03]  /*304e0*/  @!P2 LOP3.LUT R2, R5, 0x40, RZ, 0xc0, !PT ;  /* 0x000000400502a812 */ /* 0x000fc600078ec0ff */
[----:B------:R-:W-:Y:S02]  /*304f0*/  @P3 LOP3.LUT R19, R19, 0x4000, RZ, 0xfc, !PT ;  /* 0x0000400013133812 */ /* 0x000fe400078efcff */
[----:B------:R-:W-:Y:S02]  /*30500*/  @!P2 SHF.R.U32.HI R2, RZ, 0x2, R2 ;  /* 0x00000002ff02a819 */ /* 0x000fe40000011602 */
[----:B------:R-:W-:Y:S02]  /*30510*/  LOP3.LUT R19, R19, 0xffffffdf, RZ, 0xc0, !PT ;  /* 0xffffffdf13137812 */ /* 0x000fe400078ec0ff */
[----:B------:R-:W-:Y:S02]  /*30520*/  @!P2 ISETP.NE.U32.AND P3, PT, R2, RZ, PT ;  /* 0x000000ff0200a20c */ /* 0x000fe40003f65070 */
[----:B------:R-:W-:-:S04]  /*30530*/  @!P2 LOP3.LUT R2, R6, 0x80, RZ, 0xc0, !PT ;  /* 0x000000800602a812 */ /* 0x000fc800078ec0ff */
[----:B------:R-:W-:Y:S01]  /*30540*/  @!P2 SHF.R.U32.HI R2, RZ, 0x3, R2 ;  /* 0x00000003ff02a819 */ /* 0x000fe20000011602 */
[----:B0-----:R-:W-:-:S06]  /*30550*/  IMAD.SHL.U32 R12, R3, 0x8, RZ ;  /* 0x00000008030c7824 */ /* 0x001fcc00078e00ff */
[----:B------:R-:W-:Y:S01]  /*30560*/  @P3 LOP3.LUT R19, R19, 0x20, RZ, 0xfc, !PT ;  /* 0x0000002013133812 */ /* 0x000fe200078efcff */
[----:B------:R-:W0:Y:S01]  /*30570*/  SHFL.IDX PT, R3, R0, RZ, 0x181f ;  /* 0x00181fff00037589 */ /* 0x000e2200000e0000 */
[----:B------:R-:W-:Y:S02]  /*30580*/  @!P2 ISETP.NE.U32.AND P3, PT, R2, RZ, PT ;  /* 0x000000ff0200a20c */ /* 0x000fe40003f65070 */
[----:B------:R-:W-:Y:S01]  /*30590*/  LOP3.LUT R12, R12, 0x38, RZ, 0xc0, !PT ;  /* 0x000000380c0c7812 */ /* 0x000fe200078ec0ff */
[----:B------:R-:W1:Y:S01]  /*305a0*/  SHFL.IDX PT, R2, R4, RZ, 0x181f ;  /* 0x00181fff04027589 */ /* 0x000e6200000e0000 */
[----:B------:R-:W-:-:S09]  /*305b0*/  LOP3.LUT R19, R19, 0xffff7fff, RZ, 0xc0, !PT ;  /* 0xffff7fff13137812 */ /* 0x000fd200078ec0ff */
[----:B------:R-:W-:Y:S02]  /*305c0*/  @P3 LOP3.LUT R19, R19, 0x8000, RZ, 0xfc, !PT ;  /* 0x0000800013133812 */ /* 0x000fe400078efcff */
[----:B0-----:R-:W-:-:S05]  /*305d0*/  @!P2 LEA R3, P6, R12, R3, 0x1 ;  /* 0x000000030c03a211 */ /* 0x001fca00078c08ff */
[----:B-1----:R-:W-:-:S05]  /*305e0*/  @!P2 IMAD.X R2, RZ, RZ, R2, P6 ;  /* 0x000000ffff02a224 */ /* 0x002fca00030e0602 */
[----:B------:R-:W-:-:S04]  /*305f0*/  @!P2 LOP3.LUT R3, R3, R2, RZ, 0x3c, !PT ;  /* 0x000000020303a212 */ /* 0x000fc800078e3cff */
        /* <DEDUP_REMOVED lines=61> */
.L_x_3511:
        /* <DEDUP_REMOVED lines=15> */
[----:B--2---:R-:W-:Y:S01]  /*30ac0*/  LEA R2, P2, R2, R0, 0x1 ;  /* 0x0000000002027211 */ /* 0x004fe200078408ff */
[----:B---3--:R-:W-:-:S04]  /*30ad0*/  IMAD.MOV.U32 R8, RZ, RZ, R3 ;  /* 0x000000ffff087224 */ /* 0x008fc800078e0003 */
[----:B-1----:R-:W-:Y:S01]  /*30ae0*/  IMAD.X R3, RZ, RZ, R4, P2 ;  /* 0x000000ffff037224 */ /* 0x002fe200010e0604 */
[----:B------:R-:W-:-:S04]  /*30af0*/  ISETP.NE.U32.AND P2, PT, R5, RZ, PT ;  /* 0x000000ff0500720c */ /* 0x000fc80003f45070 */
        /* <DEDUP_REMOVED lines=12> */
.L_x_3375:
[----:B------:R-:W-:Y:S05]  /*30bc0*/  BSYNC B0 ;  /* 0x0000000000007941 */ /* 0x000fea0003800000 */
.L_x_3374:
[----:B------:R-:W-:Y:S01]  /*30bd0*/  NOP ;  /* 0x0000000000007918 */ /* 0x000fe20000000000 */
[----:B------:R-:W-:-:S13]  /*30be0*/  PLOP3.LUT P0, PT, PT, PT, PT, 0x80, 0x0 ;  /* 0x000000000000781c */ /* 0x000fda0003f0f070 */
.L_x_3376:
        /* <DEDUP_REMOVED lines=18> */
.L_x_3512:
[----:B------:R-:W-:Y:S05]  /*30d10*/  BSYNC B0 ;  /* 0x0000000000007941 */ /* 0x000fea0003800000 */
.L_x_3377:
[----:B------:R-:W-:Y:S01]  /*30d20*/  LOP3.LUT P0, RZ, R19, 0x1, RZ, 0xc0, !PT ;  /* 0x0000000113ff7812 */ /* 0x000fe2000780c0ff */
[----:B------:R-:W-:-:S12]  /*30d30*/  BSSY B0, `(.L_x_3379) ;  /* 0x0000097000007945 */ /* 0x000fd80003800000 */
[----:B------:R-:W-:Y:S05]  /*30d40*/  @!P0 BRA `(.L_x_3380) ;  /* 0x0000000800548947 */ /* 0x000fea0003800000 */
[----:B-1----:R-:W0:Y:S04]  /*30d50*/  LDL R4, [R1+0x450] ;  /* 0x0004500001047983 */ /* 0x002e280000100800 */
[----:B------:R-:W2:Y:S01]  /*30d60*/  LDL R2, [R1+0x458] ;  /* 0x0004580001027983 */ /* 0x000ea20000100800 */
[----:B------:R-:W1:Y:S01]  /*30d70*/  S2R R3, SR_TID.X ;  /* 0x0000000000037919 */ /* 0x000e620000002100 */
[----:B------:R-:W-:Y:S01]  /*30d80*/  BSSY B1, `(.L_x_3381) ;  /* 0x0000007000017945 */ /* 0x000fe20003800000 */
[----:B-1----:R-:W-:-:S04]  /*30d90*/  LOP3.LUT R3, R3, 0x7f, RZ, 0xc0, !PT ;  /* 0x0000007f03037812 */ /* 0x002fc800078ec0ff */
[----:B------:R-:W-:Y:S01]  /*30da0*/  ISETP.NE.AND P1, PT, R3, RZ, PT ;  /* 0x000000ff0300720c */ /* 0x000fe20003f25270 */
[----:B0-----:R-:W-:Y:S01]  /*30db0*/  IMAD R0, R4, 0x8, R18 ;  /* 0x0000000804007824 */ /* 0x001fe200078e0212 */
[----:B--2---:R-:W-:-:S04]  /*30dc0*/  SHF.L.U32 R2, R2, 0x1f, RZ ;  /* 0x0000001f02027819 */ /* 0x004fc800000006ff */
[----:B------:R-:W0:Y:S02]  /*30dd0*/  SYNCS.PHASECHK.TRANS64.TRYWAIT P0, [R0+URZ+0x38860], R2 ;  /* 0x03886002000075a7 */ /* 0x000e24000800017f */
[----:B0-----:R-:W-:Y:S05]  /*30de0*/  @!P0 BRA `(.L_x_3382) ;  /* 0x0000006000088947 */ /* 0x001fea0003800000 */
.L_x_3513:
[----:B------:R-:W-:Y:S05]  /*30df0*/  BSYNC B1 ;  /* 0x0000000000017941 */ /* 0x000fea0003800000 */
.L_x_3381:
        /* <DEDUP_REMOVED lines=9> */
.L_x_3384:
[----:B------:R-:W-:Y:S05]  /*30e90*/  BSYNC B1 ;  /* 0x0000000000017941 */ /* 0x000fea0003800000 */
.L_x_3383:
[----:B0-----:R-:W2:Y:S04]  /*30ea0*/  LDL R2, [R1+0x450] ;  /* 0x0004500001027983 */ /* 0x001ea80000100800 */
[----:B------:R-:W3:Y:S04]  /*30eb0*/  LDL R4, [R1+0x45c] ;  /* 0x00045c0001047983 */ /* 0x000ee80000100800 */
[----:B------:R-:W3:Y:S01]  /*30ec0*/  LDL.LU R3, [R1+0x46c] ;  /* 0x00046c0001037983 */ /* 0x000ee20000300800 */
        /* <DEDUP_REMOVED lines=8> */
[----:B---3--:R-:W-:Y:S02]  /*30f50*/  IMAD R3, R3, 0x40, R4 ;  /* 0x0000004003037824 */ /* 0x008fe400078e0204 */
[----:B------:R-:W-:-:S07]  /*30f60*/  VIADD R4, R2, 0x400 ;  /* 0x0000040002047836 */ /* 0x000fce0000000000 */
.L_x_3385:
        /* <DEDUP_REMOVED lines=15> */
.L_x_3386:
        /* <DEDUP_REMOVED lines=15> */
.L_x_3387:
        /* <DEDUP_REMOVED lines=15> */
.L_x_3388:
        /* <DEDUP_REMOVED lines=15> */
.L_x_3389:
        /* <DEDUP_REMOVED lines=15> */
.L_x_3390:
        /* <DEDUP_REMOVED lines=15> */
.L_x_3391:
        /* <DEDUP_REMOVED lines=15> */
.L_x_3392:
        /* <DEDUP_REMOVED lines=10> */
.L_x_3380:
[----:B------:R-:W-:Y:S05]  /*316a0*/  BSYNC B0 ;  /* 0x0000000000007941 */ /* 0x000fea0003800000 */
.L_x_3379:
        /* <DEDUP_REMOVED lines=61> */
.L_x_3399:
[----:B------:R-:W2:Y:S01]  /*31a80*/  S2R R2, SR_TID.X ;  /* 0x0000000000027919 */ /* 0x000ea20000002100 */
[----:B------:R-:W-:Y:S01]  /*31a90*/  IMAD R3, R10, 0x8, R18 ;  /* 0x000000080a037824 */ /* 0x000fe200078e0212 */
[----:B------:R-:W-:Y:S01]  /*31aa0*/  BSSY B3, `(.L_x_3400) ;  /* 0x0000006000037945 */ /* 0x000fe20003800000 */
[----:B--2---:R-:W-:Y:S02]  /*31ab0*/  LOP3.LUT R5, R2, 0x7f, RZ, 0xc0, !PT ;  /* 0x0000007f02057812 */ /* 0x004fe400078ec0ff */
[----:B------:R-:W-:Y:S02]  /*31ac0*/  SHF.L.U32 R2, R9, 0x1f, RZ ;  /* 0x0000001f09027819 */ /* 0x000fe400000006ff */
[----:B------:R-:W-:Y:S02]  /*31ad0*/  ISETP.NE.AND P1, PT, R5, RZ, PT ;  /* 0x000000ff0500720c */ /* 0x000fe40003f25270 */
[----:B------:R-:W2:Y:S02]  /*31ae0*/  SYNCS.PHASECHK.TRANS64.TRYWAIT P0, [R3+URZ+0x38840], R2 ;  /* 0x03884002030075a7 */ /* 0x000ea4000800017f */
[----:B--2---:R-:W-:Y:S09]  /*31af0*/  @!P0 BRA `(.L_x_3401) ;  /* 0x0000005000d88947 */ /* 0x004ff20003800000 */
.L_x_3514:
[----:B------:R-:W-:Y:S05]  /*31b00*/  BSYNC B3 ;  /* 0x0000000000037941 */ /* 0x000fea0003800000 */
.L_x_3400:
[----:B------:R-:W-:Y:S04]  /*31b10*/  BSSY B3, `(.L_x_3402) ;  /* 0x0000009000037945 */ /* 0x000fe80003800000 */
[----:B------:R-:W-:Y:S05]  /*31b20*/  @P1 BRA `(.L_x_3403) ;  /* 0x00000000001c1947 */ /* 0x000fea0003800000 */
[----:B------:R-:W1:Y:S02]  /*31b30*/  S2R R5, SR_TID.X ;  /* 0x0000000000057919 */ /* 0x000e640000002100 */
[----:B-1----:R-:W-:Y:S01]  /*31b40*/  LOP3.LUT R6, R5, 0x1f, RZ, 0xc0, !PT ;  /* 0x0000001f05067812 */ /* 0x002fe200078ec0ff */
[----:B------:R-:W-:-:S03]  /*31b50*/  IMAD.MOV.U32 R5, RZ, RZ, 0x2000 ;  /* 0x00002000ff057424 */ /* 0x000fc600078e00ff */
[----:B------:R-:W-:Y:S01]  /*31b60*/  ISETP.NE.AND P0, PT, R6, RZ, PT ;  /* 0x000000ff0600720c */ /* 0x000fe20003f05270 */
[----:B------:R3:W-:-:S12]  /*31b70*/  SYNCS.ARRIVE.TRANS64 RZ, [R3+URZ+0x38830], R5 ;  /* 0x0388300503ff79a7 */ /* 0x0007d8000800003f */
[----:B---3--:R-:W-:Y:S05]  /*31b80*/  @!P0 BRA `(.L_x_3403) ;  /* 0x0000000000048947 */ /* 0x008fea0003800000 */
[----:B------:R-:W-:Y:S01]  /*31b90*/  BPT.TRAP 0x1 ;  /* 0x000000040000795c */ /* 0x000fe20000300000 */
.L_x_3403:
[----:B------:R-:W-:Y:S05]  /*31ba0*/  BSYNC B3 ;  /* 0x0000000000037941 */ /* 0x000fea0003800000 */
.L_x_3402:
        /* <DEDUP_REMOVED lines=13> */
.L_x_3404:
        /* <DEDUP_REMOVED lines=13> */
.L_x_3515:
[----:B------:R-:W-:Y:S05]  /*31d50*/  BSYNC B3 ;  /* 0x0000000000037941 */ /* 0x000fea0003800000 */
.L_x_3405:
        /* <DEDUP_REMOVED lines=11> */
.L_x_3408:
[----:B------:R-:W-:Y:S05]  /*31e10*/  BSYNC B3 ;  /* 0x0000000000037941 */ /* 0x000fea0003800000 */
.L_x_3407:
        /* <DEDUP_REMOVED lines=10> */
.L_x_3409:
        /* <DEDUP_REMOVED lines=15> */
.L_x_3410:
        /* <DEDUP_REMOVED lines=15> */
.L_x_3411:
        /* <DEDUP_REMOVED lines=15> */
.L_x_3412:
        /* <DEDUP_REMOVED lines=15> */
.L_x_3413:
        /* <DEDUP_REMOVED lines=15> */
.L_x_3414:
        /* <DEDUP_REMOVED lines=15> */
.L_x_3415:
        /* <DEDUP_REMOVED lines=15> */
.L_x_3416:
        /* <DEDUP_REMOVED lines=10> */
.L_x_3398:
[----:B------:R-:W-:Y:S05]  /*325f0*/  BSYNC B1 ;  /* 0x0000000000017941 */ /* 0x000fea0003800000 */
.L_x_3397:
[----:B------:R-:W2:Y:S02]  /*32600*/  LDL.LU R5, [R1+0x480] ;  /* 0x0004800001057983 */ /* 0x000ea40000300800 */
[----:B--2---:R-:W-:-:S07]  /*32610*/  VIADD R0, R5, 0xfffffffd ;  /* 0xfffffffd05007836 */ /* 0x004fce0000000000 */
.L_x_3396:
[----:B------:R-:W-:Y:S05]  /*32620*/  BSYNC B2 ;  /* 0x0000000000027941 */ /* 0x000fea0003800000 */
.L_x_3395:
[----:B------:R-:W-:-:S05]  /*32630*/  VIADD R8, R8, 0xfffffffe ;  /* 0xfffffffe08087836 */ /* 0x000fca0000000000 */
[----:B------:R-:W-:-:S13]  /*32640*/  ISETP.NE.AND P0, PT, R8, R4, PT ;  /* 0x000000040800720c */ /* 0x000fda0003f05270 */
[----:B------:R-:W-:Y:S05]  /*32650*/  @!P0 BRA `(.L_x_3394) ;  /* 0x0000001800e08947 */ /* 0x000fea0003800000 */
.L_x_3457:
        /* <DEDUP_REMOVED lines=35> */
.L_x_3419:
[----:B------:R-:W2:Y:S01]  /*32890*/  S2R R2, SR_TID.X ;  /* 0x0000000000027919 */ /* 0x000ea20000002100 */
[----:B-1----:R-:W-:Y:S01]  /*328a0*/  IMAD R4, R7, 0x8, R18 ;  /* 0x0000000807047824 */ /* 0x002fe200078e0212 */
[----:B------:R-:W-:Y:S01]  /*328b0*/  BSSY B2, `(.L_x_3420) ;  /* 0x0000006000027945 */ /* 0x000fe20003800000 */
[----:B--2---:R-:W-:Y:S02]  /*328c0*/  LOP3.LUT R3, R2, 0x7f, RZ, 0xc0, !PT ;  /* 0x0000007f02037812 */ /* 0x004fe400078ec0ff */
[----:B------:R-:W-:Y:S02]  /*328d0*/  SHF.L.U32 R2, R6, 0x1f, RZ ;  /* 0x0000001f06027819 */ /* 0x000fe400000006ff */
[----:B------:R-:W-:Y:S02]  /*328e0*/  ISETP.NE.AND P1, PT, R3, RZ, PT ;  /* 0x000000ff0300720c */ /* 0x000fe40003f25270 */
[----:B------:R-:W1:Y:S02]  /*328f0*/  SYNCS.PHASECHK.TRANS64.TRYWAIT P0, [R4+URZ+0x38840], R2 ;  /* 0x03884002040075a7 */ /* 0x000e64000800017f */
[----:B-1----:R-:W-:Y:S09]  /*32900*/  @!P0 BRA `(.L_x_3421) ;  /* 0x00000044007c8947 */ /* 0x002ff20003800000 */
.L_x_3516:
[----:B------:R-:W-:Y:S05]  /*32910*/  BSYNC B2 ;  /* 0x0000000000027941 */ /* 0x000fea0003800000 */
.L_x_3420:
[----:B------:R-:W-:Y:S04]  /*32920*/  BSSY B2, `(.L_x_3422) ;  /* 0x0000009000027945 */ /* 0x000fe80003800000 */
[----:B------:R-:W-:Y:S05]  /*32930*/  @P1 BRA `(.L_x_3423) ;  /* 0x00000000001c1947 */ /* 0x000fea0003800000 */
[----:B------:R-:W2:Y:S02]  /*32940*/  S2R R3, SR_TID.X ;  /* 0x0000000000037919 */ /* 0x000ea40000002100 */
[----:B--2---:R-:W-:Y:S01]  /*32950*/  LOP3.LUT R5, R3, 0x1f, RZ, 0xc0, !PT ;  /* 0x0000001f03057812 */ /* 0x004fe200078ec0ff */
[----:B------:R-:W-:-:S03]  /*32960*/  IMAD.MOV.U32 R3, RZ, RZ, 0x2000 ;  /* 0x00002000ff037424 */ /* 0x000fc600078e00ff */
[----:B------:R-:W-:Y:S01]  /*32970*/  ISETP.NE.AND P0, PT, R5, RZ, PT ;  /* 0x000000ff0500720c */ /* 0x000fe20003f05270 */
[----:B------:R2:W-:-:S12]  /*32980*/  SYNCS.ARRIVE.TRANS64 RZ, [R4+URZ+0x38830], R3 ;  /* 0x0388300304ff79a7 */ /* 0x0005d8000800003f */
[----:B--2---:R-:W-:Y:S05]  /*32990*/  @!P0 BRA `(.L_x_3423) ;  /* 0x0000000000048947 */ /* 0x004fea0003800000 */
[----:B------:R-:W-:Y:S01]  /*329a0*/  BPT.TRAP 0x1 ;  /* 0x000000040000795c */ /* 0x000fe20000300000 */
.L_x_3423:
[----:B------:R-:W-:Y:S05]  /*329b0*/  BSYNC B2 ;  /* 0x0000000000027941 */ /* 0x000fea0003800000 */
.L_x_3422:
        /* <DEDUP_REMOVED lines=12> */
.L_x_3424:
        /* <DEDUP_REMOVED lines=13> */
.L_x_3517:
[----:B------:R-:W-:Y:S05]  /*32b50*/  BSYNC B2 ;  /* 0x0000000000027941 */ /* 0x000fea0003800000 */
.L_x_3425:
[----:B------:R-:W-:Y:S01]  /*32b60*/  BSSY B2, `(.L_x_3427) ;  /* 0x000000b000027945 */ /* 0x000fe20003800000 */
[----:B01----:R-:W-:Y:S02]  /*32b70*/  IMAD.MOV.U32 R2, RZ, RZ, 0x0 ;  /* 0x00000000ff027424 */ /* 0x003fe400078e00ff */
[----:B------:R-:W-:Y:S01]  /*32b80*/  IMAD.MOV.U32 R3, RZ, RZ, 0x14f00000 ;  /* 0x14f00000ff037424 */ /* 0x000fe200078e00ff */
[----:B------:R-:W-:Y:S06]  /*32b90*/  @P1 BRA `(.L_x_3428) ;  /* 0x00000000001c1947 */ /* 0x000fec0003800000 */
[----:B------:R-:W0:Y:S02]  /*32ba0*/  S2R R5, SR_TID.X ;  /* 0x0000000000057919 */ /* 0x000e240000002100 */
[----:B0-----:R-:W-:Y:S01]  /*32bb0*/  LOP3.LUT R10, R5, 0x1f, RZ, 0xc0, !PT ;  /* 0x0000001f050a7812 */ /* 0x001fe200078ec0ff */
[----:B------:R-:W-:-:S03]  /*32bc0*/  IMAD.MOV.U32 R5, RZ, RZ, 0x10000 ;  /* 0x00010000ff057424 */ /* 0x000fc600078e00ff */
[----:B------:R-:W-:Y:S01]  /*32bd0*/  ISETP.NE.AND P0, PT, R10, RZ, PT ;  /* 0x000000ff0a00720c */ /* 0x000fe20003f05270 */
[----:B------:R0:W-:-:S12]  /*32be0*/  SYNCS.ARRIVE.TRANS64 RZ, [R4+URZ+0x38850], R5 ;  /* 0x0388500504ff79a7 */ /* 0x0001d8000800003f */
[----:B0-----:R-:W-:Y:S05]  /*32bf0*/  @!P0 BRA `(.L_x_3428) ;  /* 0x0000000000048947 */ /* 0x001fea0003800000 */
[----:B------:R-:W-:Y:S01]  /*32c00*/  BPT.TRAP 0x1 ;  /* 0x000000040000795c */ /* 0x000fe20000300000 */
.L_x_3428:
[----:B------:R-:W-:Y:S05]  /*32c10*/  BSYNC B2 ;  /* 0x0000000000027941 */ /* 0x000fea0003800000 */
.L_x_3427:
        /* <DEDUP_REMOVED lines=9> */
.L_x_3429:
        /* <DEDUP_REMOVED lines=15> */
.L_x_3430:
        /* <DEDUP_REMOVED lines=15> */
.L_x_3431:
        /* <DEDUP_REMOVED lines=15> */
.L_x_3432:
        /* <DEDUP_REMOVED lines=15> */
.L_x_3433:
        /* <DEDUP_REMOVED lines=15> */
.L_x_3434:
        /* <DEDUP_REMOVED lines=15> */
.L_x_3435:
        /* <DEDUP_REMOVED lines=15> */
.L_x_3436:
        /* <DEDUP_REMOVED lines=10> */
.L_x_3418:
[----:B------:R-:W-:Y:S05]  /*333e0*/  BSYNC B1 ;  /* 0x0000000000017941 */ /* 0x000fea0003800000 */
.L_x_3417:
[----:B------:R-:W-:Y:S01]  /*333f0*/  VIADD R7, R7, 0x1 ;  /* 0x0000000107077836 */ /* 0x000fe20000000000 */
[----:B------:R-:W-:Y:S01]  /*33400*/  LOP3.LUT P2, RZ, R19, 0x1, RZ, 0xc0, !PT ;  /* 0x0000000113ff7812 */ /* 0x000fe2000784c0ff */
[----:B------:R-:W-:Y:S03]  /*33410*/  BSSY B1, `(.L_x_3437) ;  /* 0x00000d8000017945 */ /* 0x000fe60003800000 */
[----:B------:R-:W-:-:S04]  /*33420*/  ISETP.NE.AND P0, PT, R7, 0x2, PT ;  /* 0x000000020700780c */ /* 0x000fc80003f05270 */
[----:B------:R-:W-:Y:S02]  /*33430*/  SEL R2, RZ, 0x1, P0 ;  /* 0x00000001ff027807 */ /* 0x000fe40000000000 */
[----:B0-----:R-:W-:Y:S02]  /*33440*/  SEL R9, R7, RZ, P0 ;  /* 0x000000ff07097207 */ /* 0x001fe40000000000 */
[----:B------:R-:W-:Y:S01]  /*33450*/  LOP3.LUT R8, R6, R2, RZ, 0x3c, !PT ;  /* 0x0000000206087212 */ /* 0x000fe200078e3cff */
[----:B------:R-:W-:Y:S02]  /*33460*/  VIADD R6, R0, 0xffffffff ;  /* 0xffffffff00067836 */ /* 0x000fe40000000000 */
        /* <DEDUP_REMOVED lines=27> */
.L_x_3439:
        /* <DEDUP_REMOVED lines=8> */
.L_x_3518:
[----:B------:R-:W-:Y:S05]  /*336a0*/  BSYNC B2 ;  /* 0x0000000000027941 */ /* 0x000fea0003800000 */
.L_x_3440:
        /* <DEDUP_REMOVED lines=9> */
.L_x_3443:
[----:B------:R-:W-:Y:S05]  /*33740*/  BSYNC B2 ;  /* 0x0000000000027941 */ /* 0x000fea0003800000 */
.L_x_3442:
        /* <DEDUP_REMOVED lines=13> */
.L_x_3444:
        /* <DEDUP_REMOVED lines=13> */
.L_x_3519:
[----:B------:R-:W-:Y:S05]  /*338f0*/  BSYNC B2 ;  /* 0x0000000000027941 */ /* 0x000fea0003800000 */
.L_x_3445:
        /* <DEDUP_REMOVED lines=11> */
.L_x_3448:
[----:B------:R-:W-:Y:S05]  /*339b0*/  BSYNC B2 ;  /* 0x0000000000027941 */ /* 0x000fea0003800000 */
.L_x_3447:
        /* <DEDUP_REMOVED lines=10> */
.L_x_3449:
        /* <DEDUP_REMOVED lines=15> */
.L_x_3450:
        /* <DEDUP_REMOVED lines=15> */
.L_x_3451:
        /* <DEDUP_REMOVED lines=15> */
.L_x_3452:
        /* <DEDUP_REMOVED lines=15> */
.L_x_3453:
        /* <DEDUP_REMOVED lines=15> */
.L_x_3454:
        /* <DEDUP_REMOVED lines=15> */
.L_x_3455:
        /* <DEDUP_REMOVED lines=15> */
.L_x_3456:
        /* <DEDUP_REMOVED lines=10> */
.L_x_3438:
[----:B------:R-:W-:Y:S05]  /*34190*/  BSYNC B1 ;  /* 0x0000000000017941 */ /* 0x000fea0003800000 */
.L_x_3437:
[----:B------:R-:W2:Y:S01]  /*341a0*/  LDL R2, [R1+0x460] ;  /* 0x0004600001027983 */ /* 0x000ea20000100800 */
[----:B------:R-:W-:Y:S01]  /*341b0*/  VIADD R0, R0, 0xfffffffe ;  /* 0xfffffffe00007836 */ /* 0x000fe20000000000 */
[----:B--2---:R-:W-:-:S13]  /*341c0*/  ISETP.GT.AND P0, PT, R6, R2, PT ;  /* 0x000000020600720c */ /* 0x004fda0003f04270 */
[----:B------:R-:W-:Y:S05]  /*341d0*/  @P0 BRA `(.L_x_3457) ;  /* 0xffffffe400200947 */ /* 0x000fea000383ffff */
.L_x_3394:
[----:B------:R-:W-:Y:S05]  /*341e0*/  BSYNC B0 ;  /* 0x0000000000007941 */ /* 0x000fea0003800000 */
.L_x_3393:
        /* <DEDUP_REMOVED lines=24> */
[----:B------:R2:W-:Y:S02]  /*34370*/  STL [R1+0x440], R2 ;  /* 0x0004400201007387 */ /* 0x0005e40000100800 */
.L_x_3459:
[----:B------:R-:W-:Y:S05]  /*34380*/  BSYNC B0 ;  /* 0x0000000000007941 */ /* 0x000fea0003800000 */
.L_x_3458:
[----:B------:R-:W-:-:S05]  /*34390*/  SEL R0, R0, RZ, P0 ;  /* 0x000000ff00007207 */ /* 0x000fca0000000000 */
[----:B------:R3:W-:Y:S02]  /*343a0*/  STL [R1+0x450], R0 ;  /* 0x0004500001007387 */ /* 0x0007e40000100800 */
.L_x_3355:
[----:B------:R-:W-:Y:S05]  /*343b0*/  BSYNC B7 ;  /* 0x0000000000077941 */ /* 0x000fea0003800000 */
.L_x_3353:
[----:B------:R-:W-:-:S13]  /*343c0*/  LOP3.LUT P0, RZ, R19, 0x40, RZ, 0xc0, !PT ;  /* 0x0000004013ff7812 */ /* 0x000fda000780c0ff */
[----:B------:R-:W-:Y:S05]  /*343d0*/  @!P0 BRA `(.L_x_3460) ;  /* 0x0000000000288947 */ /* 0x000fea0003800000 */
[----:B------:R-:W-:Y:S05]  /*343e0*/  WARPSYNC.ALL ;  /* 0x0000000000007948 */ /* 0x000fea0003800000 */
[----:B------:R-:W4:Y:S08]  /*343f0*/  S2UR UR5, SR_CgaCtaId ;  /* 0x00000000000579c3 */ /* 0x000f300000008800 */
[----:B------:R-:W-:Y:S06]  /*34400*/  BAR.SYNC.DEFER_BLOCKING 0x5, 0x180 ;  /* 0x0146000000007b1d */ /* 0x000fec0000010000 */
[----:B------:R-:W-:-:S02]  /*34410*/  UMOV UR4, 0x400 ;  /* 0x0000040000047882 */ /* 0x000fc40000000000 */
[----:B----4-:R-:W-:-:S06]  /*34420*/  ULEA UR4, UR5, UR4, 0x18 ;  /* 0x0000000405047291 */ /* 0x010fcc000f8ec03f */
[----:B------:R-:W-:-:S05]  /*34430*/  IMAD.U32 R18, RZ, RZ, UR4 ;  /* 0x00000004ff127e24 */ /* 0x000fca000f8e00ff */
[----:B-1----:R-:W1:Y:S04]  /*34440*/  LDS.128 R4, [R18+0x388d0] ;  /* 0x0388d00012047984 */ /* 0x002e680000000c00 */
[----:B-1----:R1:W-:Y:S01]  /*34450*/  STL.128 [R1+0x440], R4 ;  /* 0x0004400401007387 */ /* 0x0023e20000100c00 */
[----:B------:R-:W-:Y:S06]  /*34460*/  BAR.ARV 0x4, 0x180 ;  /* 0x0106000000007b1d */ /* 0x000fec0000002000 */
[----:B------:R-:W-:Y:S05]  /*34470*/  BRA `(.L_x_3461) ;  /* 0x0000001000307947 */ /* 0x000fea0003800000 */
.L_x_3460:
[----:B--23--:R-:W2:Y:S01]  /*34480*/  S2R R0, SR_TID.X ;  /* 0x0000000000007919 */ /* 0x00cea20000002100 */
[----:B------:R-:W-:Y:S01]  /*34490*/  UMOV UR4, 0xffffffff ;  /* 0xffffffff00047882 */ /* 0x000fe20000000000 */
[----:B--2---:R-:W-:-:S04]  /*344a0*/  LOP3.LUT R16, R0, 0x1f, RZ, 0xc0, !PT ;  /* 0x0000001f00107812 */ /* 0x004fc800078ec0ff */
[----:B------:R-:W-:Y:S01]  /*344b0*/  ISETP.NE.AND P0, PT, R16, 0x1f, PT ;  /* 0x0000001f1000780c */ /* 0x000fe20003f05270 */
[----:B------:R-:W-:-:S12]  /*344c0*/  BRA.DIV UR4, `(.L_x_3462) ;  /* 0x0000002a04dc7947 */ /* 0x000fd8000b800000 */
[----:B-1----:R-:W2:Y:S01]  /*344d0*/  LDL R4, [R1+0x44c] ;  /* 0x00044c0001047983 */ /* 0x002ea20000100800 */
[----:B------:R-:W-:-:S03]  /*344e0*/  ULDC UR4, c[0x0][0xd3c] ;  /* 0x00034f0000047ab9 */ /* 0x000fc60000000800 */
[----:B------:R-:W0:Y:S01]  /*344f0*/  LDL.LU R3, [R1+0x440] ;  /* 0x0004400001037983 */ /* 0x000e220000300800 */
[----:B--2---:R-:W-:-:S05]  /*34500*/  IMAD.IADD R0, R4, 0x1, R16 ;  /* 0x0000000104007824 */ /* 0x004fca00078e0210 */
[----:B------:R-:W-:Y:S01]  /*34510*/  ISETP.GE.OR P1, PT, R0, UR4, !P0 ;  /* 0x0000000400007c0c */ /* 0x000fe2000c726670 */
[----:B0-----:R-:W-:-:S12]  /*34520*/  IMAD.MOV.U32 R8, RZ, RZ, R3 ;  /* 0x000000ffff087224 */ /* 0x001fd800078e0003 */
        /* <DEDUP_REMOVED lines=11> */
[----:B------:R-:W-:Y:S04]  /*345e0*/  SHFL.IDX PT, R0, R8, RZ, 0x1f ;  /* 0x00001fff08007589 */ /* 0x000fe800000e0000 */
[----:B------:R-:W-:Y:S01]  /*345f0*/  SHFL.IDX PT, R9, R8, 0x1, 0x1f ;  /* 0x00201f0008097f89 */ /* 0x000fe200000e0000 */
[----:B--2---:R-:W-:Y:S01]  /*34600*/  @!P1 IMAD.MOV.U32 R5, RZ, RZ, R6 ;  /* 0x000000ffff059224 */ /* 0x004fe200078e0006 */
[----:B------:R-:W-:-:S02]  /*34610*/  CS2R R6, SRZ ;  /* 0x0000000000067805 */ /* 0x000fc4000001ff00 */
[----:B---3--:R-:W-:-:S04]  /*34620*/  @!P1 IMAD.MOV.U32 R7, RZ, RZ, R2 ;  /* 0x000000ffff079224 */ /* 0x008fc800078e0002 */
[----:B------:R-:W-:-:S05]  /*34630*/  IMAD R2, R7, R5, RZ ;  /* 0x0000000507027224 */ /* 0x000fca00078e02ff */
[----:B------:R-:W0:Y:S01]  /*34640*/  SHFL.UP PT, R3, R2, 0x1, RZ ;  /* 0x0420000002037989 */ /* 0x000e2200000e00ff */
[----:B------:R-:W-:-:S04]  /*34650*/  ISETP.NE.AND P1, PT, R16, RZ, PT ;  /* 0x000000ff1000720c */ /* 0x000fc80003f25270 */
        /* <DEDUP_REMOVED lines=15> */
.L_x_3529:
[----:B------:R-:W-:Y:S02]  /*34750*/  ULDC UR4, c[0x0][0xd38] ;  /* 0x00034e0000047ab9 */ /* 0x000fe40000000800 */
[----:B------:R-:W-:-:S04]  /*34760*/  IMAD.U32 R8, RZ, RZ, UR4 ;  /* 0x00000004ff087e24 */ /* 0x000fc8000f8e00ff */
[----:B-1----:R-:W-:-:S04]  /*34770*/  IMAD R10, R10, R8, RZ ;  /* 0x000000080a0a7224 */ /* 0x002fc800078e02ff */
[----:B------:R-:W-:-:S05]  /*34780*/  IMAD.IADD R4, R9, 0x1, R10 ;  /* 0x0000000109047824 */ /* 0x000fca00078e020a */
[----:B------:R-:W-:-:S13]  /*34790*/  ISETP.GT.AND P6, PT, R4, R0, PT ;  /* 0x000000000400720c */ /* 0x000fda0003fc4270 */
[----:B------:R-:W-:Y:S05]  /*347a0*/  @P6 BRA `(.L_x_3463) ;  /* 0x0000000000ac6947 */ /* 0x000fea0003800000 */
.L_x_3466:
        /* <DEDUP_REMOVED lines=37> */
.L_x_3537:
[----:B------:R-:W-:Y:S02]  /*34a00*/  ULDC UR4, c[0x0][0xd38] ;  /* 0x00034e0000047ab9 */ /* 0x000fe40000000800 */
[----:B------:R-:W-:-:S04]  /*34a10*/  IMAD.U32 R8, RZ, RZ, UR4 ;  /* 0x00000004ff087e24 */ /* 0x000fc8000f8e00ff */
[----:B-1----:R-:W-:-:S04]  /*34a20*/  IMAD R10, R10, R8, RZ ;  /* 0x000000080a0a7224 */ /* 0x002fc800078e02ff */
[----:B------:R-:W-:-:S05]  /*34a30*/  IMAD.IADD R4, R10, 0x1, R4 ;  /* 0x000000010a047824 */ /* 0x000fca00078e0204 */
[----:B------:R-:W-:-:S13]  /*34a40*/  ISETP.GT.AND P6, PT, R4, R0, PT ;  /* 0x000000000400720c */ /* 0x000fda0003fc4270 */
[----:B------:R-:W-:Y:S05]  /*34a50*/  @!P6 BRA `(.L_x_3466) ;  /* 0xfffffffc0054e947 */ /* 0x000fea000383ffff */
.L_x_3463:
        /* <DEDUP_REMOVED lines=12> */
.L_x_3542:
[----:B------:R-:W-:-:S13]  /*34b20*/  ISETP.NE.AND P0, PT, R3, RZ, PT ;  /* 0x000000ff0300720c */ /* 0x000fda0003f05270 */
[----:B------:R-:W-:Y:S05]  /*34b30*/  @!P0 BRA `(.L_x_3468) ;  /* 0x0000000000148947 */ /* 0x000fea0003800000 */
[----:B------:R-:W-:Y:S01]  /*34b40*/  UMOV UR4, 0xffffffff ;  /* 0xffffffff00047882 */ /* 0x000fe20000000000 */
[----:B---3--:R-:W-:Y:S02]  /*34b50*/  VIADD R9, R9, 0xffffffff ;  /* 0xffffffff09097836 */ /* 0x008fe40000000000 */
[----:B------:R-:W-:Y:S05]  /*34b60*/  BRA.DIV UR4, `(.L_x_3469) ;  /* 0x0000002e04d07947 */ /* 0x000fea000b800000 */
[----:B0-----:R0:W2:Y:S02]  /*34b70*/  SHFL.IDX PT, R2, R2, R9, 0x1f ;  /* 0x00001f0902027589 */ /* 0x0010a400000e0000 */
.L_x_3545:
[----:B--2---:R-:W-:-:S07]  /*34b80*/  IMAD.MOV.U32 R6, RZ, RZ, R2 ;  /* 0x000000ffff067224 */ /* 0x004fce00078e0002 */
.L_x_3468:
[----:B0-----:R-:W-:Y:S01]  /*34b90*/  IMAD R2, R6, R8, R10 ;  /* 0x0000000806027224 */ /* 0x001fe200078e020a */
[----:B------:R-:W-:-:S03]  /*34ba0*/  ISETP.NE.AND P0, PT, R7, 0x1, PT ;  /* 0x000000010700780c */ /* 0x000fc60003f05270 */
[----:B------:R-:W-:Y:S01]  /*34bb0*/  IMAD.IADD R0, R0, 0x1, -R2 ;  /* 0x0000000100007824 */ /* 0x000fe200078e0a02 */
[----:B------:R0:W-:Y:S09]  /*34bc0*/  STL [R1+0x440], R2 ;  /* 0x0004400201007387 */ /* 0x0001f20000100800 */
[----:B------:R-:W-:Y:S05]  /*34bd0*/  @!P0 BRA `(.L_x_3470) ;  /* 0x0000000000e48947 */ /* 0x000fea0003800000 */
[----:B-1-3--:R-:W-:-:S04]  /*34be0*/  IABS R5, R4 ;  /* 0x0000000400057213 */ /* 0x00afc80000000000 */
[----:B0-----:R-:W0:Y:S08]  /*34bf0*/  I2F.RP R2, R5 ;  /* 0x0000000500027306 */ /* 0x001e300000209400 */
        /* <DEDUP_REMOVED lines=55> */
.L_x_3470:
[----:B-1-3--:R-:W2:Y:S01]  /*34f70*/  LDL R5, [R1+0x44c] ;  /* 0x00044c0001057983 */ /* 0x00aea20000100800 */
[----:B0-----:R-:W2:Y:S02]  /*34f80*/  LDC.64 R2, c[0x0][0xd90] ;  /* 0x00036400ff027b82 */ /* 0x001ea40000000a00 */
[----:B--2---:R-:W-:-:S05]  /*34f90*/  IMAD.WIDE R2, R5, 0x4, R2 ;  /* 0x0000000405027825 */ /* 0x004fca00078e0202 */
        /* <DEDUP_REMOVED lines=30> */
[----:B------:R-:W-:-:S04]  /*35180*/  VIADDMNMX R6, R3, R8, R6, PT ;  /* 0x0000000803067246 */ /* 0x000fc80003800106 */
        /* <DEDUP_REMOVED lines=19> */
[----:B------:R-:W-:Y:S02]  /*352c0*/  LOP3.LUT R3, R0, R6, RZ, 0x3c, !PT ;  /* 0x0000000600037212 */ /* 0x000fe400078e3cff */
[----:B------:R-:W-:Y:S02]  /*352d0*/  IADD3 R0, R7, 0x1000000, R0 ;  /* 0x0100000007007810 */ /* 0x000fe40007ffe000 */
        /* <DEDUP_REMOVED lines=8> */
.L_x_3471:
[----:B------:R-:W-:-:S05]  /*35360*/  LOP3.LUT R0, RZ, R0, RZ, 0x33, !PT ;  /* 0x00000000ff007212 */ /* 0x000fca00078e33ff */
[----:B------:R-:W-:-:S05]  /*35370*/  IMAD.IADD R0, R4, 0x1, R0 ;  /* 0x0000000104007824 */ /* 0x000fca00078e0200 */
[----:B------:R2:W-:Y:S01]  /*35380*/  STL [R1+0x444], R0 ;  /* 0x0004440001007387 */ /* 0x0005e20000100800 */
[----:B------:R-:W-:Y:S05]  /*35390*/  BRA `(.L_x_3472) ;  /* 0x0000000000287947 */ /* 0x000fea0003800000 */
.L_x_3464:
[----:B------:R-:W-:Y:S01]  /*353a0*/  UMOV UR4, URZ ;  /* 0x0000003f00047c82 */ /* 0x000fe20008000000 */
[----:B------:R-:W-:Y:S01]  /*353b0*/  UMOV UR5, URZ ;  /* 0x0000003f00057c82 */ /* 0x000fe20008000000 */
[----:B------:R-:W-:Y:S01]  /*353c0*/  ULDC UR6, c[0x0][0xd3c] ;  /* 0x00034f0000067ab9 */ /* 0x000fe20000000800 */
[----:B------:R0:W-:Y:S01]  /*353d0*/  STL [R1+0x440], R0 ;  /* 0x0004400001007387 */ /* 0x0001e20000100800 */
[----:B------:R-:W-:Y:S02]  /*353e0*/  IMAD.U32 R3, RZ, RZ, UR4 ;  /* 0x00000004ff037e24 */ /* 0x000fe4000f8e00ff */
[----:B------:R-:W-:-:S03]  /*353f0*/  IMAD.U32 R2, RZ, RZ, UR5 ;  /* 0x00000005ff027e24 */ /* 0x000fc6000f8e00ff */
[----:B------:R1:W-:Y:S01]  /*35400*/  STL [R1+0x444], R3 ;  /* 0x0004440301007387 */ /* 0x0003e20000100800 */
[----:B0-----:R-:W-:-:S03]  /*35410*/  IMAD.U32 R0, RZ, RZ, UR6 ;  /* 0x00000006ff007e24 */ /* 0x001fc6000f8e00ff */
[----:B------:R1:W-:Y:S04]  /*35420*/  STL [R1+0x448], R2 ;  /* 0x0004480201007387 */ /* 0x0003e80000100800 */
[----:B------:R1:W-:Y:S02]  /*35430*/  STL [R1+0x44c], R0 ;  /* 0x00044c0001007387 */ /* 0x0003e40000100800 */
.L_x_3472:
[----:B-1----:R-:W3:Y:S04]  /*35440*/  LDL R2, [R1+0x44c] ;  /* 0x00044c0001027983 */ /* 0x002ee80000100800 */
[----:B0-----:R-:W4:Y:S04]  /*35450*/  LDL R3, [R1+0x448] ;  /* 0x0004480001037983 */ /* 0x001f280000100800 */
[----:B------:R-:W5:Y:S04]  /*35460*/  LDL R4, [R1+0x440] ;  /* 0x0004400001047983 */ /* 0x000f680000100800 */
[----:B------:R-:W5:Y:S01]  /*35470*/  LDL R5, [R1+0x444] ;  /* 0x0004440001057983 */ /* 0x000f620000100800 */
[----:B--2---:R-:W0:Y:S01]  /*35480*/  S2R R0, SR_TID.X ;  /* 0x0000000000007919 */ /* 0x004e220000002100 */
[----:B------:R-:W-:Y:S05]  /*35490*/  WARPSYNC.ALL ;  /* 0x0000000000007948 */ /* 0x000fea0003800000 */
[----:B0-----:R-:W-:Y:S01]  /*354a0*/  LOP3.LUT R0, R0, 0x1f, RZ, 0xc0, !PT ;  /* 0x0000001f00007812 */ /* 0x001fe200078ec0ff */
[----:B------:R-:W-:Y:S03]  /*354b0*/  BAR.SYNC.DEFER_BLOCKING 0x4, 0x180 ;  /* 0x0106000000007b1d */ /* 0x000fe60000010000 */
[----:B------:R-:W-:-:S13]  /*354c0*/  ISETP.NE.AND P0, PT, R0, RZ, PT ;  /* 0x000000ff0000720c */ /* 0x000fda0003f05270 */
[----:B------:R-:W0:Y:S01]  /*354d0*/  @!P0 S2R R0, SR_CgaCtaId ;  /* 0x0000000000008919 */ /* 0x000e220000008800 */
[----:B---3--:R-:W-:Y:S01]  /*354e0*/  IMAD.MOV.U32 R7, RZ, RZ, R2 ;  /* 0x000000ffff077224 */ /* 0x008fe200078e0002 */
[----:B------:R-:W-:Y:S01]  /*354f0*/  @!P0 MOV R2, 0x400 ;  /* 0x0000040000028802 */ /* 0x000fe20000000f00 */
[----:B----4-:R-:W-:-:S03]  /*35500*/  IMAD.MOV.U32 R6, RZ, RZ, R3 ;  /* 0x000000ffff067224 */ /* 0x010fc600078e0003 */
[----:B0-----:R-:W-:-:S05]  /*35510*/  @!P0 LEA R18, R0, R2, 0x18 ;  /* 0x0000000200128211 */ /* 0x001fca00078ec0ff */
[----:B-----5:R4:W-:Y:S01]  /*35520*/  @!P0 STS.128 [R18+0x388d0], R4 ;  /* 0x0388d00412008388 */ /* 0x0209e20000000c00 */
[----:B------:R-:W-:Y:S06]  /*35530*/  BAR.ARV 0x5, 0x180 ;  /* 0x0146000000007b1d */ /* 0x000fec0000002000 */
.L_x_3461:
[----:B--23--:R-:W2:Y:S01]  /*35540*/  LDL R0, [R1+0x44c] ;  /* 0x00044c0001007983 */ /* 0x00cea20000100800 */
[----:B------:R-:W-:Y:S02]  /*35550*/  ULDC UR4, c[0x0][0xd3c] ;  /* 0x00034f0000047ab9 */ /* 0x000fe40000000800 */
[----:B--2---:R-:W-:-:S13]  /*35560*/  ISETP.GE.AND P0, PT, R0, UR4, PT ;  /* 0x0000000400007c0c */ /* 0x004fda000bf06270 */
[----:B------:R-:W-:Y:S05]  /*35570*/  @!P0 BRA `(.L_x_3473) ;  /* 0xffffff8400b08947 */ /* 0x000fea000383ffff */
[----:B------:R-:W-:Y:S05]  /*35580*/  BSYNC B8 ;  /* 0x0000000000087941 */ /* 0x000fea0003800000 */
.L_x_3339:
[----:B---3--:R-:W2:Y:S01]  /*35590*/  LDL.LU R0, [R1+0x4a4] ;  /* 0x0004a40001007983 */ /* 0x008ea20000300800 */
[----:B------:R-:W-:Y:S01]  /*355a0*/  BSSY B0, `(.L_x_3474) ;  /* 0x000000b000007945 */ /* 0x000fe20003800000 */
[----:B01--4-:R-:W0:Y:S01]  /*355b0*/  S2R R5, SR_CgaCtaId ;  /* 0x0000000000057919 */ /* 0x013e220000008800 */
[----:B--2---:R-:W-:-:S05]  /*355c0*/  VIADD R0, R0, 0x1 ;  /* 0x0000000100007836 */ /* 0x004fca0000000000 */
[----:B------:R-:W-:-:S04]  /*355d0*/  LEA.HI R2, R0, R0, RZ, 0x1 ;  /* 0x0000000000027211 */ /* 0x000fc800078f08ff */
[----:B------:R-:W-:Y:S02]  /*355e0*/  LOP3.LUT R3, R2, 0xfffffffe, RZ, 0xc0, !PT ;  /* 0xfffffffe02037812 */ /* 0x000fe400078ec0ff */
[----:B------:R-:W-:-:S03]  /*355f0*/  MOV R2, 0x400 ;  /* 0x0000040000027802 */ /* 0x000fc60000000f00 */
[----:B------:R-:W-:Y:S01]  /*35600*/  IMAD.IADD R0, R0, 0x1, -R3 ;  /* 0x0000000100007824 */ /* 0x000fe200078e0a03 */
[----:B0-----:R-:W-:-:S04]  /*35610*/  LEA R9, R5, R2, 0x18 ;  /* 0x0000000205097211 */ /* 0x001fc800078ec0ff */
[----:B------:R-:W-:-:S04]  /*35620*/  SHF.L.U32 R0, R0, 0x1f, RZ ;  /* 0x0000001f00007819 */ /* 0x000fc800000006ff */
[----:B------:R-:W0:Y:S02]  /*35630*/  SYNCS.PHASECHK.TRANS64.TRYWAIT P0, [R9+URZ+0x38820], R0 ;  /* 0x03882000090075a7 */ /* 0x000e24000800017f */
[----:B0-----:R-:W-:Y:S05]  /*35640*/  @!P0 BRA `(.L_x_3475) ;  /* 0x0000002400448947 */ /* 0x001fea0003800000 */
.L_x_3546:
[----:B------:R-:W-:Y:S05]  /*35650*/  BSYNC B0 ;  /* 0x0000000000007941 */ /* 0x000fea0003800000 */
.L_x_3474:
[----:B------:R-:W-:-:S03]  /*35660*/  UMOV UR4, 0xffffffff ;  /* 0xffffffff00047882 */ /* 0x000fc60000000000 */
[----:B------:R-:W-:Y:S05]  /*35670*/  BRA.DIV UR4, `(.L_x_3476) ;  /* 0x00000026044c7947 */ /* 0x000fea000b800000 */
[----:B0-----:R-:W0:Y:S02]  /*35680*/  S2R R0, SR_TID.X ;  /* 0x0000000000007919 */ /* 0x001e240000002100 */
[----:B0-----:R-:W-:-:S04]  /*35690*/  SHF.R.U32.HI R0, RZ, 0x5, R0 ;  /* 0x00000005ff007819 */ /* 0x001fc80000011600 */
[----:B------:R-:W-:-:S05]  /*356a0*/  LOP3.LUT R0, R0, 0x3, RZ, 0xc0, !PT ;  /* 0x0000000300007812 */ /* 0x000fca00078ec0ff */
[----:B------:R0:W1:Y:S02]  /*356b0*/  SHFL.IDX PT, R14, R0, RZ, 0x1f ;  /* 0x00001fff000e7589 */ /* 0x00006400000e0000 */
.L_x_3549:
[----:B-1----:R-:W-:Y:S01]  /*356c0*/  ISETP.NE.AND P0, PT, R14, RZ, PT ;  /* 0x000000ff0e00720c */ /* 0x002fe20003f05270 */
[----:B------:R-:W-:-:S12]  /*356d0*/  BSSY B0, `(.L_x_3477) ;  /* 0x0000020000007945 */ /* 0x000fd80003800000 */
[----:B------:R-:W-:Y:S05]  /*356e0*/  @P0 BRA `(.L_x_3478) ;  /* 0x0000000000780947 */ /* 0x000fea0003800000 */
[----:B------:R-:W-:-:S03]  /*356f0*/  UMOV UR4, 0xffffffff ;  /* 0xffffffff00047882 */ /* 0x000fc60000000000 */
[----:B------:R-:W-:Y:S05]  /*35700*/  BRA.DIV UR4, `(.L_x_3479) ;  /* 0x00000026045c7947 */ /* 0x000fea000b800000 */
[----:B------:R-:W-:-:S13]  /*35710*/  ELECT P6, URZ, PT ;  /* 0x00000000003f782f */ /* 0x000fda00038c0000 */
.L_x_3552:
        /* <DEDUP_REMOVED lines=15> */
.L_x_3553:
[----:B------:R-:W0:Y:S01]  /*35810*/  LDL.LU R6, [R1+0x450] ;  /* 0x0004500001067983 */ /* 0x000e220000300800 */
[----:B------:R-:W1:Y:S01]  /*35820*/  SYNCS.PHASECHK.TRANS64.TRYWAIT P0, [R7+URZ], R2 ;  /* 0x00000002070075a7 */ /* 0x000e62000800017f */
[----:B------:R-:W-:-:S04]  /*35830*/  VIADD R0, R9, 0x38860 ;  /* 0x0003886009007836 */ /* 0x000fc80000000000 */
[----:B0-----:R-:W-:Y:S01]  /*35840*/  IMAD R5, R6, 0x8, R0 ;  /* 0x0000000806057824 */ /* 0x001fe200078e0200 */
[----:B-1----:R-:W-:Y:S06]  /*35850*/  @!P0 BRA `(.L_x_3481) ;  /* 0x00000024003c8947 */ /* 0x002fec0003800000 */
.L_x_3554:
[----:B------:R-:W1:Y:S02]  /*35860*/  SYNCS.PHASECHK.TRANS64.TRYWAIT P0, [R5+URZ], R4 ;  /* 0x00000004050075a7 */ /* 0x000e64000800017f */
[----:B-1----:R-:W-:Y:S05]  /*35870*/  @!P0 BRA `(.L_x_3482) ;  /* 0x0000002400488947 */ /* 0x002fea0003800000 */
.L_x_3555:
[----:B------:R-:W-:-:S07]  /*35880*/  IMAD R3, R3, 0x8, R0 ;  /* 0x0000000803037824 */ /* 0x000fce00078e0200 */
.L_x_3483:
[----:B--2---:R2:W3:Y:S02]  /*35890*/  SYNCS.PHASECHK.TRANS64.TRYWAIT P0, [R3+URZ], R2 ;  /* 0x00000002030075a7 */ /* 0x0044e4000800017f */
[----:B---3--:R-:W-:Y:S05]  /*358a0*/  @!P0 NANOSLEEP.SYNCS 0x989680 ;  /* 0x009896800000895d */ /* 0x008fea0003900000 */
[----:B------:R-:W3:Y:S02]  /*358b0*/  @!P0 SYNCS.PHASECHK.TRANS64 P0, [R3+URZ], R2 ;  /* 0x00000002030085a7 */ /* 0x000ee4000800007f */
[----:B---3--:R-:W-:Y:S05]  /*358c0*/  @!P0 BRA `(.L_x_3483) ;  /* 0xfffffffc00f08947 */ /* 0x008fea000383ffff */
.L_x_3478:
[----:B------:R-:W-:Y:S05]  /*358d0*/  BSYNC B0 ;  /* 0x0000000000007941 */ /* 0x000fea0003800000 */
.L_x_3477:
[----:B------:R-:W-:Y:S05]  /*358e0*/  EXIT ;  /* 0x000000000000794d */ /* 0x000fea0003800000 */
.L_x_3221:
[----:B0-----:R-:W-:-:S04]  /*358f0*/  IMAD.U32 R3, RZ, RZ, UR47 ;  /* 0x0000002fff037e24 */ /* 0x001fc8000f8e00ff */
[----:B------:R0:W1:Y:S03]  /*35900*/  SYNCS.PHASECHK.TRANS64.TRYWAIT P0, [R3+URZ+0x38800], R0 ;  /* 0x03880000030075a7 */ /* 0x000066000800017f */
[----:B-1----:R-:W-:Y:S05]  /*35910*/  @!P0 NANOSLEEP.SYNCS 0x989680 ;  /* 0x009896800000895d */ /* 0x002fea0003900000 */
[----:B------:R-:W1:Y:S02]  /*35920*/  @!P0 SYNCS.PHASECHK.TRANS64 P0, [R3+URZ+0x38800], R0 ;  /* 0x03880000030085a7 */ /* 0x000e64000800007f */
[----:B-1----:R-:W-:Y:S05]  /*35930*/  @!P0 BRA `(.L_x_3221) ;  /* 0xfffffffc00ec8947 */ /* 0x002fea000383ffff */
[----:B------:R-:W-:Y:S05]  /*35940*/  BRA `(.L_x_3484) ;  /* 0xfffffd5c00207947 */ /* 0x000fea000383ffff */
.L_x_3228:
[----:B-1----:R1:W2:Y:S02]  /*35950*/  SYNCS.PHASECHK.TRANS64.TRYWAIT P0, [R20+URZ], R21 ;  /* 0x00000015140075a7 */ /* 0x0022a4000800017f */
[----:B--2---:R-:W-:Y:S05]  /*35960*/  @!P0 NANOSLEEP.SYNCS 0x989680 ;  /* 0x009896800000895d */ /* 0x004fea0003900000 */
[----:B------:R-:W2:Y:S02]  /*35970*/  @!P0 SYNCS.PHASECHK.TRANS64 P0, [R20+URZ], R21 ;  /* 0x00000015140085a7 */ /* 0x000ea4000800007f */
[----:B--2---:R-:W-:Y:S05]  /*35980*/  @!P0 BRA `(.L_x_3228) ;  /* 0xfffffffc00f08947 */ /* 0x004fea000383ffff */
[----:B------:R-:W-:Y:S05]  /*35990*/  BRA `(.L_x_3227) ;  /* 0xfffffd60003c7947 */ /* 0x000fea000383ffff */
.L_x_3230:
[----:B0-----:R-:W-:-:S04]  /*359a0*/  IMAD.U32 R12, RZ, RZ, UR47 ;  /* 0x0000002fff0c7e24 */ /* 0x001fc8000f8e00ff */
[----:B------:R0:W1:Y:S03]  /*359b0*/  SYNCS.PHASECHK.TRANS64.TRYWAIT P0, [R12+URZ+0x38810], R3 ;  /* 0x038810030c0075a7 */ /* 0x000066000800017f */
[----:B-1----:R-:W-:Y:S05]  /*359c0*/  @!P0 NANOSLEEP.SYNCS 0x989680 ;  /* 0x009896800000895d */ /* 0x002fea0003900000 */
[----:B------:R-:W1:Y:S02]  /*359d0*/  @!P0 SYNCS.PHASECHK.TRANS64 P0, [R12+URZ+0x38810], R3 ;  /* 0x038810030c0085a7 */ /* 0x000e64000800007f */
[----:B-1----:R-:W-:Y:S05]  /*359e0*/  @!P0 BRA `(.L_x_3230) ;  /* 0xfffffffc00ec8947 */ /* 0x002fea000383ffff */
[----:B------:R-:W-:Y:S05]  /*359f0*/  BRA `(.L_x_3485) ;  /* 0xfffffd6400107947 */ /* 0x000fea000383ffff */
.L_x_3237:
[----:B-1----:R1:W2:Y:S02]  /*35a00*/  SYNCS.PHASECHK.TRANS64.TRYWAIT P0, [R12+URZ], R13 ;  /* 0x0000000d0c0075a7 */ /* 0x0022a4000800017f */
[----:B--2---:R-:W-:Y:S05]  /*35a10*/  @!P0 NANOSLEEP.SYNCS 0x989680 ;  /* 0x009896800000895d */ /* 0x004fea0003900000 */
[----:B------:R-:W2:Y:S02]  /*35a20*/  @!P0 SYNCS.PHASECHK.TRANS64 P0, [R12+URZ], R13 ;  /* 0x0000000d0c0085a7 */ /* 0x000ea4000800007f */
[----:B--2---:R-:W-:Y:S05]  /*35a30*/  @!P0 BRA `(.L_x_3237) ;  /* 0xfffffffc00f08947 */ /* 0x004fea000383ffff */
[----:B------:R-:W-:Y:S05]  /*35a40*/  BRA `(.L_x_3236) ;  /* 0xfffffd6400547947 */ /* 0x000fea000383ffff */
.L_x_3268:
[----:B0-----:R0:W1:Y:S02]  /*35a50*/  SYNCS.PHASECHK.TRANS64.TRYWAIT P2, [R5+URZ], R8 ;  /* 0x00000008050075a7 */ /* 0x001064000804017f */
[----:B-1----:R-:W-:Y:S05]  /*35a60*/  @!P2 NANOSLEEP.SYNCS 0x989680 ;  /* 0x009896800000a95d */ /* 0x002fea0003900000 */
[----:B------:R-:W1:Y:S02]  /*35a70*/  @!P2 SYNCS.PHASECHK.TRANS64 P2, [R5+URZ], R8 ;  /* 0x000000080500a5a7 */ /* 0x000e64000804007f */
[----:B-1----:R-:W-:Y:S05]  /*35a80*/  @!P2 BRA `(.L_x_3268) ;  /* 0xfffffffc00f0a947 */ /* 0x002fea000383ffff */
[----:B------:R-:W-:Y:S05]  /*35a90*/  BRA `(.L_x_3267) ;  /* 0xfffffdd000207947 */ /* 0x000fea000383ffff */
.L_x_3275:
[----:B-1----:R1:W2:Y:S02]  /*35aa0*/  SYNCS.PHASECHK.TRANS64.TRYWAIT P2, [R8+URZ], R9 ;  /* 0x00000009080075a7 */ /* 0x0022a4000804017f */
[----:B--2---:R-:W-:Y:S05]  /*35ab0*/  @!P2 NANOSLEEP.SYNCS 0x989680 ;  /* 0x009896800000a95d */ /* 0x004fea0003900000 */
[----:B------:R-:W2:Y:S02]  /*35ac0*/  @!P2 SYNCS.PHASECHK.TRANS64 P2, [R8+URZ], R9 ;  /* 0x000000090800a5a7 */ /* 0x000ea4000804007f */
[----:B--2---:R-:W-:Y:S05]  /*35ad0*/  @!P2 BRA `(.L_x_3275) ;  /* 0xfffffffc00f0a947 */ /* 0x004fea000383ffff */
[----:B------:R-:W-:Y:S05]  /*35ae0*/  BRA `(.L_x_3274) ;  /* 0xfffffdd400547947 */ /* 0x000fea000383ffff */
.L_x_3288:
[----:B0-----:R0:W1:Y:S02]  /*35af0*/  SYNCS.PHASECHK.TRANS64.TRYWAIT P1, [R6+URZ], R7 ;  /* 0x00000007060075a7 */ /* 0x001064000802017f */
[----:B-1----:R-:W-:Y:S05]  /*35b00*/  @!P1 NANOSLEEP.SYNCS 0x989680 ;  /* 0x009896800000995d */ /* 0x002fea0003900000 */
[----:B------:R-:W1:Y:S02]  /*35b10*/  @!P1 SYNCS.PHASECHK.TRANS64 P1, [R6+URZ], R7 ;  /* 0x00000007060095a7 */ /* 0x000e64000802007f */
[----:B-1----:R-:W-:Y:S05]  /*35b20*/  @!P1 BRA `(.L_x_3288) ;  /* 0xfffffffc00f09947 */ /* 0x002fea000383ffff */
[----:B------:R-:W-:Y:S05]  /*35b30*/  BRA `(.L_x_3287) ;  /* 0xfffffe6400f87947 */ /* 0x000fea000383ffff */
.L_x_3295:
[----:B-1----:R1:W2:Y:S02]  /*35b40*/  SYNCS.PHASECHK.TRANS64.TRYWAIT P1, [R5+URZ], R8 ;  /* 0x00000008050075a7 */ /* 0x0022a4000802017f */
[----:B--2---:R-:W-:Y:S05]  /*35b50*/  @!P1 NANOSLEEP.SYNCS 0x989680 ;  /* 0x009896800000995d */ /* 0x004fea0003900000 */
[----:B------:R-:W2:Y:S02]  /*35b60*/  @!P1 SYNCS.PHASECHK.TRANS64 P1, [R5+URZ], R8 ;  /* 0x00000008050095a7 */ /* 0x000ea4000802007f */
[----:B--2---:R-:W-:Y:S05]  /*35b70*/  @!P1 BRA `(.L_x_3295) ;  /* 0xfffffffc00f09947 */ /* 0x004fea000383ffff */
[----:B------:R-:W-:Y:S05]  /*35b80*/  BRA `(.L_x_3294) ;  /* 0xfffffe6c002c7947 */ /* 0x000fea000383ffff */
.L_x_3361:
        /* <DEDUP_REMOVED lines=11> */
.L_x_3487:
[----:B------:R-:W-:Y:S05]  /*35c40*/  BSYNC B0 ;  /* 0x0000000000007941 */ /* 0x000fea0003800000 */
.L_x_3486:
[----:B------:R-:W-:Y:S05]  /*35c50*/  BRA `(.L_x_3488) ;  /* 0xffffff9000887947 */ /* 0x000fea000383ffff */
.L_x_3363:
[----:B------:R-:W-:Y:S01]  /*35c60*/  BSSY B0, `(.L_x_3489) ;  /* 0x0000006000007945 */ /* 0x000fe20003800000 */
[----:B------:R-:W-:-:S07]  /*35c70*/  IMAD.MOV.U32 R15, RZ, RZ, -0x1 ;  /* 0xffffffffff0f7424 */ /* 0x000fce00078e00ff */
[----:B012---:R-:W-:Y:S05]  /*35c80*/  WARPSYNC.COLLECTIVE R15, `(.L_x_3490) ;  /* 0x000000000f0c7348 */ /* 0x007fea0003c00000 */
[----:B------:R-:W-:Y:S02]  /*35c90*/  ELECT P6, UR62, PT ;  /* 0x00000000003e782f */ /* 0x000fe400038c0000 */
[----:B------:R-:W-:Y:S01]  /*35ca0*/  MOV R14, UR62 ;  /* 0x0000003e000e7c02 */ /* 0x000fe20008000f00 */
[----:B012---:R-:W-:Y:S10]  /*35cb0*/  ENDCOLLECTIVE ;  /* 0x000000000000791b */ /* 0x007ff40003800000 */
.L_x_3490:
[----:B------:R-:W-:Y:S05]  /*35cc0*/  BSYNC B0 ;  /* 0x0000000000007941 */ /* 0x000fea0003800000 */
.L_x_3489:
[----:B------:R-:W-:Y:S05]  /*35cd0*/  BRA `(.L_x_3491) ;  /* 0xffffff90008c7947 */ /* 0x000fea000383ffff */
.L_x_3365:
[----:B---3--:R3:W4:Y:S02]  /*35ce0*/  SYNCS.PHASECHK.TRANS64.TRYWAIT P0, [R0+URZ+0x38840], R2 ;  /* 0x03884002000075a7 */ /* 0x008724000800017f */
[----:B----4-:R-:W-:Y:S05]  /*35cf0*/  @!P0 NANOSLEEP.SYNCS 0x989680 ;  /* 0x009896800000895d */ /* 0x010fea0003900000 */
[----:B------:R-:W4:Y:S02]  /*35d00*/  @!P0 SYNCS.PHASECHK.TRANS64 P0, [R0+URZ+0x38840], R2 ;  /* 0x03884002000085a7 */ /* 0x000f24000800007f */
[----:B----4-:R-:W-:Y:S05]  /*35d10*/  @!P0 BRA `(.L_x_3365) ;  /* 0xfffffffc00f08947 */ /* 0x010fea000383ffff */
[----:B------:R-:W-:Y:S05]  /*35d20*/  BRA `(.L_x_3492) ;  /* 0xffffff9000f07947 */ /* 0x000fea000383ffff */
.L_x_3369:
[----:B------:R0:W5:Y:S01]  /*35d30*/  LDL R0, [R1+0x470] ;  /* 0x0004700001007983 */ /* 0x0001620000100800 */
[----:B------:R-:W-:Y:S02]  /*35d40*/  IMAD.MOV.U32 R6, RZ, RZ, R11 ;  /* 0x000000ffff067224 */ /* 0x000fe400078e000b */
[----:B------:R-:W-:Y:S02]  /*35d50*/  IMAD.MOV.U32 R13, RZ, RZ, R2 ;  /* 0x000000ffff0d7224 */ /* 0x000fe400078e0002 */
[----:B------:R-:W-:Y:S02]  /*35d60*/  IMAD.MOV.U32 R12, RZ, RZ, RZ ;  /* 0x000000ffff0c7224 */ /* 0x000fe400078e00ff */
[----:B------:R-:W-:Y:S02]  /*35d70*/  IMAD.MOV.U32 R11, RZ, RZ, 0x181f ;  /* 0x0000181fff0b7424 */ /* 0x000fe400078e00ff */
[----:B------:R-:W-:Y:S02]  /*35d80*/  IMAD.MOV.U32 R15, RZ, RZ, -0x1 ;  /* 0xffffffffff0f7424 */ /* 0x000fe400078e00ff */
[----:B0-----:R-:W-:-:S07]  /*35d90*/  IMAD.IADD R10, R10, 0x1, R6 ;  /* 0x000000010a0a7824 */ /* 0x001fce00078e0206 */
[----:B-----5:R-:W-:Y:S05]  /*35da0*/  WARPSYNC.COLLECTIVE R15, `(.L_x_3493) ;  /* 0x000000000f087348 */ /* 0x020fea0003c00000 */
[----:B------:R0:W1:Y:S02]  /*35db0*/  SHFL.IDX P6, R14, R13, R12, R11 ;  /* 0x0000000c0d0e7389 */ /* 0x00006400000c000b */
[----:B01---5:R-:W-:Y:S01]  /*35dc0*/  ENDCOLLECTIVE ;  /* 0x000000000000791b */ /* 0x023fe20003800000 */
.L_x_3493:
[----:B------:R0:W-:Y:S01]  /*35dd0*/  STL [R1+0x474], R10 ;  /* 0x0004740a01007387 */ /* 0x0001e20000100800 */
[----:B------:R-:W-:Y:S02]  /*35de0*/  IMAD.MOV.U32 R13, RZ, RZ, R3 ;  /* 0x000000ffff0d7224 */ /* 0x000fe400078e0003 */
[----:B------:R-:W-:-:S07]  /*35df0*/  IMAD.MOV.U32 R4, RZ, RZ, R14 ;  /* 0x000000ffff047224 */ /* 0x000fce00078e000e */
[----:B0-----:R-:W-:Y:S05]  /*35e00*/  WARPSYNC.COLLECTIVE R15, `(.L_x_3494) ;  /* 0x000000000f087348 */ /* 0x001fea0003c00000 */
[----:B------:R1:W2:Y:S02]  /*35e10*/  SHFL.IDX P6, R14, R13, R12, R11 ;  /* 0x0000000c0d0e7389 */ /* 0x0002a400000c000b */
[----:B012---:R-:W-:Y:S01]  /*35e20*/  ENDCOLLECTIVE ;  /* 0x000000000000791b */ /* 0x007fe20003800000 */
.L_x_3494:
[----:B------:R-:W-:Y:S02]  /*35e30*/  IMAD.MOV.U32 R13, RZ, RZ, R2 ;  /* 0x000000ffff0d7224 */ /* 0x000fe400078e0002 */
[----:B------:R-:W-:Y:S02]  /*35e40*/  IMAD.MOV.U32 R12, RZ, RZ, 0x1 ;  /* 0x00000001ff0c7424 */ /* 0x000fe400078e00ff */
[----:B------:R-:W-:-:S07]  /*35e50*/  IMAD.MOV.U32 R5, RZ, RZ, R14 ;  /* 0x000000ffff057224 */ /* 0x000fce00078e000e */
[----:B------:R-:W-:Y:S05]  /*35e60*/  WARPSYNC.COLLECTIVE R15, `(.L_x_3495) ;  /* 0x000000000f087348 */ /* 0x000fea0003c00000 */
[----:B------:R0:W1:Y:S02]  /*35e70*/  SHFL.IDX P6, R14, R13, R12, R11 ;  /* 0x0000000c0d0e7389 */ /* 0x00006400000c000b */
[----:B01----:R-:W-:Y:S01]  /*35e80*/  ENDCOLLECTIVE ;  /* 0x000000000000791b */ /* 0x003fe20003800000 */
.L_x_3495:
[----:B------:R-:W-:Y:S02]  /*35e90*/  IMAD.MOV.U32 R13, RZ, RZ, R3 ;  /* 0x000000ffff0d7224 */ /* 0x000fe400078e0003 */
[----:B------:R-:W-:-:S07]  /*35ea0*/  IMAD.MOV.U32 R6, RZ, RZ, R14 ;  /* 0x000000ffff067224 */ /* 0x000fce00078e000e */
[----:B------:R-:W-:Y:S05]  /*35eb0*/  WARPSYNC.COLLECTIVE R15, `(.L_x_3496) ;  /* 0x000000000f087348 */ /* 0x000fea0003c00000 */
[----:B------:R0:W1:Y:S02]  /*35ec0*/  SHFL.IDX P6, R14, R13, R12, R11 ;  /* 0x0000000c0d0e7389 */ /* 0x00006400000c000b */
[----:B01----:R-:W-:Y:S01]  /*35ed0*/  ENDCOLLECTIVE ;  /* 0x000000000000791b */ /* 0x003fe20003800000 */
.L_x_3496:
        /* <DEDUP_REMOVED lines=22> */
.L_x_3497:
        /* <DEDUP_REMOVED lines=10> */
.L_x_3498:
        /* <DEDUP_REMOVED lines=11> */
.L_x_3499:
        /* <DEDUP_REMOVED lines=14> */
.L_x_3500:
[----:B------:R-:W-:Y:S01]  /*36270*/  IMAD.MOV.U32 R3, RZ, RZ, R14 ;  /* 0x000000ffff037224 */ /* 0x000fe200078e000e */
[----:B------:R-:W-:Y:S06]  /*36280*/  BRA `(.L_x_3501) ;  /* 0xffffff9800347947 */ /* 0x000fec000383ffff */
.L_x_3373:
        /* <DEDUP_REMOVED lines=26> */
.L_x_3503:
[----:B------:R-:W-:Y:S05]  /*36430*/  BSYNC B0 ;  /* 0x0000000000007941 */ /* 0x000fea0003800000 */
.L_x_3502:
        /* <DEDUP_REMOVED lines=13> */
.L_x_3504:
        /* <DEDUP_REMOVED lines=41> */
.L_x_3505:
        /* <DEDUP_REMOVED lines=16> */
.L_x_3506:
[----:B------:R-:W-:Y:S02]  /*368a0*/  IMAD.MOV.U32 R13, RZ, RZ, R4 ;  /* 0x000000ffff0d7224 */ /* 0x000fe400078e0004 */
[----:B------:R-:W-:Y:S01]  /*368b0*/  IMAD.MOV.U32 R12, RZ, RZ, 0x2 ;  /* 0x00000002ff0c7424 */ /* 0x000fe200078e00ff */
[----:B------:R-:W-:Y:S02]  /*368c0*/  @!P3 LEA R21, P2, R10, R14, 0x1 ;  /* 0x0000000e0a15b211 */ /* 0x000fe400078408ff */
[----:B------:R-:W-:-:S03]  /*368d0*/  LOP3.LUT P6, RZ, R19, 0x20, RZ, 0xc0, !PT ;  /* 0x0000002013ff7812 */ /* 0x000fc600078cc0ff */
[----:B------:R-:W-:Y:S01]  /*368e0*/  @!P3 IMAD.X R8, RZ, RZ, R8, P2 ;  /* 0x000000ffff08b224 */ /* 0x000fe200010e0608 */
[C---:B------:R-:W-:Y:S01]  /*368f0*/  LOP3.LUT P2, RZ, R19.reuse, 0x2, RZ, 0xc0, !PT ;  /* 0x0000000213ff7812 */ /* 0x040fe2000784c0ff */
[----:B------:R-:W-:Y:S02]  /*36900*/  @!P3 IMAD.MOV.U32 R2, RZ, RZ, R21 ;  /* 0x000000ffff02b224 */ /* 0x000fe400078e0015 */
[----:B------:R-:W-:Y:S02]  /*36910*/  @!P3 IMAD.MOV.U32 R3, RZ, RZ, R8 ;  /* 0x000000ffff03b224 */ /* 0x000fe400078e0008 */
[----:B------:R-:W0:Y:S03]  /*36920*/  S2R R8, SR_TID.X ;  /* 0x0000000000087919 */ /* 0x000e260000002100 */
        /* <DEDUP_REMOVED lines=17> */
[----:B0-----:R-:W-:-:S13]  /*36a40*/  LOP3.LUT P2, RZ, R19, 0x8, RZ, 0xc0, !PT ;  /* 0x0000000813ff7812 */ /* 0x001fda000784c0ff */
[----:B-1----:R-:W-:Y:S05]  /*36a50*/  WARPSYNC.COLLECTIVE R15, `(.L_x_3507) ;  /* 0x000000000f087348 */ /* 0x002fea0003c00000 */
[----:B------:R0:W2:Y:S02]  /*36a60*/  SHFL.IDX P6, R14, R13, R12, R11 ;  /* 0x0000000c0d0e7389 */ /* 0x0000a400000c000b */
[----:B012---:R-:W-:Y:S01]  /*36a70*/  ENDCOLLECTIVE ;  /* 0x000000000000791b */ /* 0x007fe20003800000 */
.L_x_3507:
        /* <DEDUP_REMOVED lines=12> */
.L_x_3508:
[----:B------:R-:W-:-:S04]  /*36b40*/  @!P4 LOP3.LUT R2, R5, 0x40, RZ, 0xc0, !PT ;  /* 0x000000400502c812 */ /* 0x000fc800078ec0ff */
[----:B------:R-:W-:Y:S01]  /*36b50*/  @!P4 SHF.R.U32.HI R9, RZ, 0x2, R2 ;  /* 0x00000002ff09c819 */ /* 0x000fe20000011602 */
[----:B------:R-:W-:Y:S01]  /*36b60*/  IMAD.SHL.U32 R15, R8, 0x8, RZ ;  /* 0x00000008080f7824 */ /* 0x000fe200078e00ff */
[----:B------:R-:W-:-:S04]  /*36b70*/  @!P4 LOP3.LUT R8, R6, 0x80, RZ, 0xc0, !PT ;  /* 0x000000800608c812 */ /* 0x000fc800078ec0ff */
[----:B------:R-:W-:Y:S02]  /*36b80*/  @!P4 SHF.R.U32.HI R8, RZ, 0x3, R8 ;  /* 0x00000003ff08c819 */ /* 0x000fe40000011608 */
[----:B------:R-:W-:Y:S02]  /*36b90*/  LOP3.LUT R15, R15, 0x38, RZ, 0xc0, !PT ;  /* 0x000000380f0f7812 */ /* 0x000fe400078ec0ff */
[----:B------:R-:W-:Y:S01]  /*36ba0*/  @!P4 ISETP.NE.U32.AND P3, PT, R8, RZ, PT ;  /* 0x000000ff0800c20c */ /* 0x000fe20003f65070 */
[----:B------:R-:W-:Y:S01]  /*36bb0*/  IMAD.MOV.U32 R3, RZ, RZ, R14 ;  /* 0x000000ffff037224 */ /* 0x000fe200078e000e */
[----:B------:R-:W-:-:S04]  /*36bc0*/  @!P4 ISETP.NE.U32.AND P6, PT, R9, RZ, PT ;  /* 0x000000ff0900c20c */ /* 0x000fc80003fc5070 */
        /* <DEDUP_REMOVED lines=24> */
.L_x_3509:
[----:B------:R-:W-:Y:S02]  /*36d50*/  IMAD.MOV.U32 R13, RZ, RZ, R0 ;  /* 0x000000ffff0d7224 */ /* 0x000fe400078e0000 */
[----:B------:R-:W-:-:S07]  /*36d60*/  IMAD.MOV.U32 R4, RZ, RZ, R14 ;  /* 0x000000ffff047224 */ /* 0x000fce00078e000e */
[----:B------:R-:W-:Y:S05]  /*36d70*/  WARPSYNC.COLLECTIVE R15, `(.L_x_3510) ;  /* 0x000000000f087348 */ /* 0x000fea0003c00000 */
[----:B------:R0:W1:Y:S02]  /*36d80*/  SHFL.IDX P6, R14, R13, R12, R11 ;  /* 0x0000000c0d0e7389 */ /* 0x00006400000c000b */
[----:B01----:R-:W-:Y:S01]  /*36d90*/  ENDCOLLECTIVE ;  /* 0x000000000000791b */ /* 0x003fe20003800000 */
.L_x_3510:
[----:B------:R-:W-:Y:S01]  /*36da0*/  IMAD.MOV.U32 R0, RZ, RZ, R14 ;  /* 0x000000ffff007224 */ /* 0x000fe200078e000e */
[----:B------:R-:W-:Y:S06]  /*36db0*/  BRA `(.L_x_3511) ;  /* 0xffffff9c00047947 */ /* 0x000fec000383ffff */
.L_x_3378:
[----:B0-----:R0:W2:Y:S02]  /*36dc0*/  SYNCS.PHASECHK.TRANS64.TRYWAIT P0, [R18+URZ+0x38820], R0 ;  /* 0x03882000120075a7 */ /* 0x0010a4000800017f */
[----:B--2---:R-:W-:Y:S05]  /*36dd0*/  @!P0 NANOSLEEP.SYNCS 0x989680 ;  /* 0x009896800000895d */ /* 0x004fea0003900000 */
[----:B------:R-:W2:Y:S02]  /*36de0*/  @!P0 SYNCS.PHASECHK.TRANS64 P0, [R18+URZ+0x38820], R0 ;  /* 0x03882000120085a7 */ /* 0x000ea4000800007f */
[----:B--2---:R-:W-:Y:S05]  /*36df0*/  @!P0 BRA `(.L_x_3378) ;  /* 0xfffffffc00f08947 */ /* 0x004fea000383ffff */
[----:B------:R-:W-:Y:S05]  /*36e00*/  BRA `(.L_x_3512) ;  /* 0xffffff9c00c07947 */ /* 0x000fea000383ffff */
.L_x_3382:
[----:B0-----:R0:W1:Y:S02]  /*36e10*/  SYNCS.PHASECHK.TRANS64.TRYWAIT P0, [R0+URZ+0x38860], R2 ;  /* 0x03886002000075a7 */ /* 0x001064000800017f */
[----:B-1----:R-:W-:Y:S05]  /*36e20*/  @!P0 NANOSLEEP.SYNCS 0x989680 ;  /* 0x009896800000895d */ /* 0x002fea0003900000 */
[----:B------:R-:W1:Y:S02]  /*36e30*/  @!P0 SYNCS.PHASECHK.TRANS64 P0, [R0+URZ+0x38860], R2 ;  /* 0x03886002000085a7 */ /* 0x000e64000800007f */
[----:B-1----:R-:W-:Y:S05]  /*36e40*/  @!P0 BRA `(.L_x_3382) ;  /* 0xfffffffc00f08947 */ /* 0x002fea000383ffff */
[----:B------:R-:W-:Y:S05]  /*36e50*/  BRA `(.L_x_3513) ;  /* 0xffffff9c00e47947 */ /* 0x000fea000383ffff */
.L_x_3401:
[----:B--2---:R2:W3:Y:S02]  /*36e60*/  SYNCS.PHASECHK.TRANS64.TRYWAIT P0, [R3+URZ+0x38840], R2 ;  /* 0x03884002030075a7 */ /* 0x0044e4000800017f */
[----:B---3--:R-:W-:Y:S05]  /*36e70*/  @!P0 NANOSLEEP.SYNCS 0x989680 ;  /* 0x009896800000895d */ /* 0x008fea0003900000 */
[----:B------:R-:W3:Y:S02]  /*36e80*/  @!P0 SYNCS.PHASECHK.TRANS64 P0, [R3+URZ+0x38840], R2 ;  /* 0x03884002030085a7 */ /* 0x000ee4000800007f */
[----:B---3--:R-:W-:Y:S05]  /*36e90*/  @!P0 BRA `(.L_x_3401) ;  /* 0xfffffffc00f08947 */ /* 0x008fea000383ffff */
[----:B------:R-:W-:Y:S05]  /*36ea0*/  BRA `(.L_x_3514) ;  /* 0xffffffac00147947 */ /* 0x000fea000383ffff */
.L_x_3406:
[----:B0-----:R0:W1:Y:S02]  /*36eb0*/  SYNCS.PHASECHK.TRANS64.TRYWAIT P0, [R3+URZ+0x38860], R2 ;  /* 0x03886002030075a7 */ /* 0x001064000800017f */
[----:B-1----:R-:W-:Y:S05]  /*36ec0*/  @!P0 NANOSLEEP.SYNCS 0x989680 ;  /* 0x009896800000895d */ /* 0x002fea0003900000 */
[----:B------:R-:W1:Y:S02]  /*36ed0*/  @!P0 SYNCS.PHASECHK.TRANS64 P0, [R3+URZ+0x38860], R2 ;  /* 0x03886002030085a7 */ /* 0x000e64000800007f */
[----:B-1----:R-:W-:Y:S05]  /*36ee0*/  @!P0 BRA `(.L_x_3406) ;  /* 0xfffffffc00f08947 */ /* 0x002fea000383ffff */
[----:B------:R-:W-:Y:S05]  /*36ef0*/  BRA `(.L_x_3515) ;  /* 0xffffffac00947947 */ /* 0x000fea000383ffff */
.L_x_3421:
[----:B-1----:R1:W2:Y:S02]  /*36f00*/  SYNCS.PHASECHK.TRANS64.TRYWAIT P0, [R4+URZ+0x38840], R2 ;  /* 0x03884002040075a7 */ /* 0x0022a4000800017f */
[----:B--2---:R-:W-:Y:S05]  /*36f10*/  @!P0 NANOSLEEP.SYNCS 0x989680 ;  /* 0x009896800000895d */ /* 0x004fea0003900000 */
[----:B------:R-:W2:Y:S02]  /*36f20*/  @!P0 SYNCS.PHASECHK.TRANS64 P0, [R4+URZ+0x38840], R2 ;  /* 0x03884002040085a7 */ /* 0x000ea4000800007f */
[----:B--2---:R-:W-:Y:S05]  /*36f30*/  @!P0 BRA `(.L_x_3421) ;  /* 0xfffffffc00f08947 */ /* 0x004fea000383ffff */
[----:B------:R-:W-:Y:S05]  /*36f40*/  BRA `(.L_x_3516) ;  /* 0xffffffb800707947 */ /* 0x000fea000383ffff */
.L_x_3426:
[----:B0-----:R0:W2:Y:S02]  /*36f50*/  SYNCS.PHASECHK.TRANS64.TRYWAIT P0, [R4+URZ+0x38860], R2 ;  /* 0x03886002040075a7 */ /* 0x0010a4000800017f */
[----:B--2---:R-:W-:Y:S05]  /*36f60*/  @!P0 NANOSLEEP.SYNCS 0x989680 ;  /* 0x009896800000895d */ /* 0x004fea0003900000 */
[----:B------:R-:W2:Y:S02]  /*36f70*/  @!P0 SYNCS.PHASECHK.TRANS64 P0, [R4+URZ+0x38860], R2 ;  /* 0x03886002040085a7 */ /* 0x000ea4000800007f */
[----:B--2---:R-:W-:Y:S05]  /*36f80*/  @!P0 BRA `(.L_x_3426) ;  /* 0xfffffffc00f08947 */ /* 0x004fea000383ffff */
[----:B------:R-:W-:Y:S05]  /*36f90*/  BRA `(.L_x_3517) ;  /* 0xffffffb800ec7947 */ /* 0x000fea000383ffff */
.L_x_3441:
[----:B-1----:R1:W2:Y:S02]  /*36fa0*/  SYNCS.PHASECHK.TRANS64.TRYWAIT P0, [R4+URZ+0x38840], R2 ;  /* 0x03884002040075a7 */ /* 0x0022a4000800017f */
[----:B--2---:R-:W-:Y:S05]  /*36fb0*/  @!P0 NANOSLEEP.SYNCS 0x989680 ;  /* 0x009896800000895d */ /* 0x004fea0003900000 */
[----:B------:R-:W2:Y:S02]  /*36fc0*/  @!P0 SYNCS.PHASECHK.TRANS64 P0, [R4+URZ+0x38840], R2 ;  /* 0x03884002040085a7 */ /* 0x000ea4000800007f */
[----:B--2---:R-:W-:Y:S05]  /*36fd0*/  @!P0 BRA `(.L_x_3441) ;  /* 0xfffffffc00f08947 */ /* 0x004fea000383ffff */
[----:B------:R-:W-:Y:S05]  /*36fe0*/  BRA `(.L_x_3518) ;  /* 0xffffffc400ac7947 */ /* 0x000fea000383ffff */
.L_x_3446:
[----:B0-----:R0:W2:Y:S02]  /*36ff0*/  SYNCS.PHASECHK.TRANS64.TRYWAIT P0, [R4+URZ+0x38860], R2 ;  /* 0x03886002040075a7 */ /* 0x0010a4000800017f */
[----:B--2---:R-:W-:Y:S05]  /*37000*/  @!P0 NANOSLEEP.SYNCS 0x989680 ;  /* 0x009896800000895d */ /* 0x004fea0003900000 */
[----:B------:R-:W2:Y:S02]  /*37010*/  @!P0 SYNCS.PHASECHK.TRANS64 P0, [R4+URZ+0x38860], R2 ;  /* 0x03886002040085a7 */ /* 0x000ea4000800007f */
[----:B--2---:R-:W-:Y:S05]  /*37020*/  @!P0 BRA `(.L_x_3446) ;  /* 0xfffffffc00f08947 */ /* 0x004fea000383ffff */
[----:B------:R-:W-:Y:S05]  /*37030*/  BRA `(.L_x_3519) ;  /* 0xffffffc8002c7947 */ /* 0x000fea000383ffff */
.L_x_3462:
[----:B-1----:R-:W2:Y:S01]  /*37040*/  LDL R3, [R1+0x440] ;  /* 0x0004400001037983 */ /* 0x002ea20000100800 */
[----:B------:R-:W-:Y:S01]  /*37050*/  BSSY B0, `(.L_x_3520) ;  /* 0x0000008000007945 */ /* 0x000fe20003800000 */
[----:B------:R-:W-:Y:S02]  /*37060*/  IMAD.MOV.U32 R12, RZ, RZ, RZ ;  /* 0x000000ffff0c7224 */ /* 0x000fe400078e00ff */
[----:B------:R-:W-:Y:S02]  /*37070*/  IMAD.MOV.U32 R11, RZ, RZ, 0x1f ;  /* 0x0000001fff0b7424 */ /* 0x000fe400078e00ff */
[----:B------:R-:W-:Y:S02]  /*37080*/  IMAD.MOV.U32 R15, RZ, RZ, -0x1 ;  /* 0xffffffffff0f7424 */ /* 0x000fe400078e00ff */
[----:B--2---:R-:W-:-:S07]  /*37090*/  IMAD.MOV.U32 R13, RZ, RZ, R3 ;  /* 0x000000ffff0d7224 */ /* 0x004fce00078e0003 */
[----:B0-----:R-:W-:Y:S05]  /*370a0*/  WARPSYNC.COLLECTIVE R15, `(.L_x_3521) ;  /* 0x000000000f087348 */ /* 0x001fea0003c00000 */
[----:B------:R1:W2:Y:S02]  /*370b0*/  SHFL.IDX P6, R14, R13, R12, R11 ;  /* 0x0000000c0d0e7389 */ /* 0x0002a400000c000b */
[----:B012---:R-:W-:Y:S01]  /*370c0*/  ENDCOLLECTIVE ;  /* 0x000000000000791b */ /* 0x007fe20003800000 */
.L_x_3521:
[----:B------:R-:W-:Y:S05]  /*370d0*/  BSYNC B0 ;  /* 0x0000000000007941 */ /* 0x000fea0003800000 */
.L_x_3520:
        /* <DEDUP_REMOVED lines=9> */
.L_x_3522:
        /* <DEDUP_REMOVED lines=25> */
.L_x_3523:
        /* <DEDUP_REMOVED lines=8> */
.L_x_3524:
        /* <DEDUP_REMOVED lines=8> */
.L_x_3525:
        /* <DEDUP_REMOVED lines=8> */
.L_x_3526:
        /* <DEDUP_REMOVED lines=8> */
.L_x_3527:
        /* <DEDUP_REMOVED lines=9> */
.L_x_3528:
[----:B------:R-:W-:Y:S01]  /*37590*/  IMAD.MOV.U32 R10, RZ, RZ, R14 ;  /* 0x000000ffff0a7224 */ /* 0x000fe200078e000e */
[----:B------:R-:W-:Y:S06]  /*375a0*/  BRA `(.L_x_3529) ;  /* 0xffffffd000687947 */ /* 0x000fec000383ffff */
.L_x_3465:
        /* <DEDUP_REMOVED lines=8> */
.L_x_3531:
[----:B------:R-:W-:Y:S05]  /*37630*/  BSYNC B0 ;  /* 0x0000000000007941 */ /* 0x000fea0003800000 */
.L_x_3530:
        /* <DEDUP_REMOVED lines=10> */
.L_x_3532:
        /* <DEDUP_REMOVED lines=8> */
.L_x_3533:
        /* <DEDUP_REMOVED lines=8> */
.L_x_3534:
        /* <DEDUP_REMOVED lines=8> */
.L_x_3535:
        /* <DEDUP_REMOVED lines=9> */
.L_x_3536:
[----:B------:R-:W-:Y:S01]  /*378f0*/  IMAD.MOV.U32 R10, RZ, RZ, R14 ;  /* 0x000000ffff0a7224 */ /* 0x000fe200078e000e */
[----:B------:R-:W-:Y:S06]  /*37900*/  BRA `(.L_x_3537) ;  /* 0xffffffd0003c7947 */ /* 0x000fec000383ffff */
.L_x_3467:
[----:B------:R-:W-:Y:S01]  /*37910*/  BSSY B0, `(.L_x_3538) ;  /* 0x0000006000007945 */ /* 0x000fe20003800000 */
[----:B------:R-:W-:Y:S01]  /*37920*/  PLOP3.LUT P6, PT, P6, PT, PT, 0x8, 0x0 ;  /* 0x000000000000781c */ /* 0x000fe200037ce170 */
[----:B------:R-:W-:-:S12]  /*37930*/  IMAD.MOV.U32 R15, RZ, RZ, -0x1 ;  /* 0xffffffffff0f7424 */ /* 0x000fd800078e00ff */
[----:B0-----:R-:W-:Y:S05]  /*37940*/  WARPSYNC.COLLECTIVE R15, `(.L_x_3539) ;  /* 0x000000000f087348 */ /* 0x001fea0003c00000 */
[----:B------:R-:W-:Y:S01]  /*37950*/  VOTE.ANY R14, PT, P6 ;  /* 0x00000000000e7806 */ /* 0x000fe200030e0100 */
[----:B0-----:R-:W-:Y:S06]  /*37960*/  ENDCOLLECTIVE ;  /* 0x000000000000791b */ /* 0x001fec0003800000 */
.L_x_3539:
[----:B------:R-:W-:Y:S05]  /*37970*/  BSYNC B0 ;  /* 0x0000000000007941 */ /* 0x000fea0003800000 */
.L_x_3538:
        /* <DEDUP_REMOVED lines=10> */
.L_x_3540:
[----:B------:R-:W-:Y:S02]  /*37a20*/  IMAD.MOV.U32 R13, RZ, RZ, R7 ;  /* 0x000000ffff0d7224 */ /* 0x000fe400078e0007 */
[----:B------:R-:W-:-:S07]  /*37a30*/  IMAD.MOV.U32 R4, RZ, RZ, R14 ;  /* 0x000000ffff047224 */ /* 0x000fce00078e000e */
[----:B------:R-:W-:Y:S05]  /*37a40*/  WARPSYNC.COLLECTIVE R15, `(.L_x_3541) ;  /* 0x000000000f087348 */ /* 0x000fea0003c00000 */
[----:B------:R0:W1:Y:S02]  /*37a50*/  SHFL.IDX P6, R14, R13, R12, R11 ;  /* 0x0000000c0d0e7389 */ /* 0x00006400000c000b */
[----:B01----:R-:W-:Y:S01]  /*37a60*/  ENDCOLLECTIVE ;  /* 0x000000000000791b */ /* 0x003fe20003800000 */
.L_x_3541:
[----:B------:R-:W-:Y:S02]  /*37a70*/  IMAD.MOV.U32 R7, RZ, RZ, R14 ;  /* 0x000000ffff077224 */ /* 0x000fe400078e000e */
[----:B------:R-:W-:-:S05]  /*37a80*/  IMAD.IADD R5, R9, 0x1, R16 ;  /* 0x0000000109057824 */ /* 0x000fca00078e0210 */
[----:B------:R1:W-:Y:S01]  /*37a90*/  STL [R1+0x44c], R5 ;  /* 0x00044c0501007387 */ /* 0x0003e20000100800 */
[----:B------:R-:W-:Y:S05]  /*37aa0*/  BRA `(.L_x_3542) ;  /* 0xffffffd0001c7947 */ /* 0x000fea000383ffff */
.L_x_3469:
[----:B------:R-:W-:Y:S01]  /*37ab0*/  BSSY B0, `(.L_x_3543) ;  /* 0x0000008000007945 */ /* 0x000fe20003800000 */
[----:B------:R-:W-:Y:S02]  /*37ac0*/  IMAD.MOV.U32 R13, RZ, RZ, R2 ;  /* 0x000000ffff0d7224 */ /* 0x000fe400078e0002 */
[----:B------:R-:W-:Y:S02]  /*37ad0*/  IMAD.MOV.U32 R12, RZ, RZ, R9 ;  /* 0x000000ffff0c7224 */ /* 0x000fe400078e0009 */
[----:B------:R-:W-:Y:S02]  /*37ae0*/  IMAD.MOV.U32 R11, RZ, RZ, 0x1f ;  /* 0x0000001fff0b7424 */ /* 0x000fe400078e00ff */
[----:B------:R-:W-:-:S07]  /*37af0*/  IMAD.MOV.U32 R15, RZ, RZ, -0x1 ;  /* 0xffffffffff0f7424 */ /* 0x000fce00078e00ff */
[----:B01----:R-:W-:Y:S05]  /*37b00*/  WARPSYNC.COLLECTIVE R15, `(.L_x_3544) ;  /* 0x000000000f087348 */ /* 0x003fea0003c00000 */
[----:B------:R2:W3:Y:S02]  /*37b10*/  SHFL.IDX P6, R14, R13, R12, R11 ;  /* 0x0000000c0d0e7389 */ /* 0x0004e400000c000b */
[----:B0123--:R-:W-:Y:S01]  /*37b20*/  ENDCOLLECTIVE ;  /* 0x000000000000791b */ /* 0x00ffe20003800000 */
.L_x_3544:
[----:B------:R-:W-:Y:S05]  /*37b30*/  BSYNC B0 ;  /* 0x0000000000007941 */ /* 0x000fea0003800000 */
.L_x_3543:
[----:B------:R-:W-:Y:S01]  /*37b40*/  IMAD.MOV.U32 R2, RZ, RZ, R14 ;  /* 0x000000ffff027224 */ /* 0x000fe200078e000e */
[----:B------:R-:W-:Y:S06]  /*37b50*/  BRA `(.L_x_3545) ;  /* 0xffffffd000087947 */ /* 0x000fec000383ffff */
.L_x_3475:
[----:B0-----:R0:W1:Y:S02]  /*37b60*/  SYNCS.PHASECHK.TRANS64.TRYWAIT P0, [R9+URZ+0x38820], R0 ;  /* 0x03882000090075a7 */ /* 0x001064000800017f */
[----:B-1----:R-:W-:Y:S05]  /*37b70*/  @!P0 NANOSLEEP.SYNCS 0x989680 ;  /* 0x009896800000895d */ /* 0x002fea0003900000 */
[----:B------:R-:W1:Y:S02]  /*37b80*/  @!P0 SYNCS.PHASECHK.TRANS64 P0, [R9+URZ+0x38820], R0 ;  /* 0x03882000090085a7 */ /* 0x000e64000800007f */
[----:B-1----:R-:W-:Y:S05]  /*37b90*/  @!P0 BRA `(.L_x_3475) ;  /* 0xfffffffc00f08947 */ /* 0x002fea000383ffff */
[----:B------:R-:W-:Y:S05]  /*37ba0*/  BRA `(.L_x_3546) ;  /* 0xffffffd800a87947 */ /* 0x000fea000383ffff */
.L_x_3476:
        /* <DEDUP_REMOVED lines=11> */
.L_x_3548:
[----:B------:R-:W-:Y:S05]  /*37c60*/  BSYNC B0 ;  /* 0x0000000000007941 */ /* 0x000fea0003800000 */
.L_x_3547:
[----:B------:R-:W-:Y:S05]  /*37c70*/  BRA `(.L_x_3549) ;  /* 0xffffffd800907947 */ /* 0x000fea000383ffff */
.L_x_3479:
[----:B------:R-:W-:Y:S01]  /*37c80*/  BSSY B1, `(.L_x_3550) ;  /* 0x0000006000017945 */ /* 0x000fe20003800000 */
[----:B------:R-:W-:-:S07]  /*37c90*/  IMAD.MOV.U32 R15, RZ, RZ, -0x1 ;  /* 0xffffffffff0f7424 */ /* 0x000fce00078e00ff */
[----:B0-----:R-:W-:Y:S05]  /*37ca0*/  WARPSYNC.COLLECTIVE R15, `(.L_x_3551) ;  /* 0x000000000f0c7348 */ /* 0x001fea0003c00000 */
[----:B------:R-:W-:Y:S02]  /*37cb0*/  ELECT P6, UR62, PT ;  /* 0x00000000003e782f */ /* 0x000fe400038c0000 */
[----:B------:R-:W-:Y:S01]  /*37cc0*/  MOV R14, UR62 ;  /* 0x0000003e000e7c02 */ /* 0x000fe20008000f00 */
[----:B0-----:R-:W-:Y:S10]  /*37cd0*/  ENDCOLLECTIVE ;  /* 0x000000000000791b */ /* 0x001ff40003800000 */
.L_x_3551:
[----:B------:R-:W-:Y:S05]  /*37ce0*/  BSYNC B1 ;  /* 0x0000000000017941 */ /* 0x000fea0003800000 */
.L_x_3550:
[----:B------:R-:W-:Y:S05]  /*37cf0*/  BRA `(.L_x_3552) ;  /* 0xffffffd800887947 */ /* 0x000fea000383ffff */
.L_x_3480:
[----:B0-----:R0:W1:Y:S02]  /*37d00*/  SYNCS.PHASECHK.TRANS64.TRYWAIT P0, [R5+URZ], R4 ;  /* 0x00000004050075a7 */ /* 0x001064000800017f */
[----:B-1----:R-:W-:Y:S05]  /*37d10*/  @!P0 NANOSLEEP.SYNCS 0x989680 ;  /* 0x009896800000895d */ /* 0x002fea0003900000 */
[----:B------:R-:W1:Y:S02]  /*37d20*/  @!P0 SYNCS.PHASECHK.TRANS64 P0, [R5+URZ], R4 ;  /* 0x00000004050085a7 */ /* 0x000e64000800007f */
[----:B-1----:R-:W-:Y:S05]  /*37d30*/  @!P0 BRA `(.L_x_3480) ;  /* 0xfffffffc00f08947 */ /* 0x002fea000383ffff */
[----:B------:R-:W-:Y:S05]  /*37d40*/  BRA `(.L_x_3553) ;  /* 0xffffffd800b07947 */ /* 0x000fea000383ffff */
.L_x_3481:
[----:B0-----:R0:W1:Y:S02]  /*37d50*/  SYNCS.PHASECHK.TRANS64.TRYWAIT P0, [R7+URZ], R2 ;  /* 0x00000002070075a7 */ /* 0x001064000800017f */
[----:B-1----:R-:W-:Y:S05]  /*37d60*/  @!P0 NANOSLEEP.SYNCS 0x989680 ;  /* 0x009896800000895d */ /* 0x002fea0003900000 */
[----:B------:R-:W1:Y:S02]  /*37d70*/  @!P0 SYNCS.PHASECHK.TRANS64 P0, [R7+URZ], R2 ;  /* 0x00000002070085a7 */ /* 0x000e64000800007f */
[----:B-1----:R-:W-:Y:S05]  /*37d80*/  @!P0 BRA `(.L_x_3481) ;  /* 0xfffffffc00f08947 */ /* 0x002fea000383ffff */
[----:B------:R-:W-:Y:S05]  /*37d90*/  BRA `(.L_x_3554) ;  /* 0xffffffd800b07947 */ /* 0x000fea000383ffff */
.L_x_3482:
[----:B-1----:R1:W2:Y:S02]  /*37da0*/  SYNCS.PHASECHK.TRANS64.TRYWAIT P0, [R5+URZ], R4 ;  /* 0x00000004050075a7 */ /* 0x0022a4000800017f */
[----:B--2---:R-:W-:Y:S05]  /*37db0*/  @!P0 NANOSLEEP.SYNCS 0x989680 ;  /* 0x009896800000895d */ /* 0x004fea0003900000 */
[----:B------:R-:W2:Y:S02]  /*37dc0*/  @!P0 SYNCS.PHASECHK.TRANS64 P0, [R5+URZ], R4 ;  /* 0x00000004050085a7 */ /* 0x000ea4000800007f */
[----:B--2---:R-:W-:Y:S05]  /*37dd0*/  @!P0 BRA `(.L_x_3482) ;  /* 0xfffffffc00f08947 */ /* 0x004fea000383ffff */
[----:B------:R-:W-:Y:S05]  /*37de0*/  BRA `(.L_x_3555) ;  /* 0xffffffd800a47947 */ /* 0x000fea000383ffff */
        .type           $_ZN7cutlass13device_kernelIN5flash11enable_sm90INS1_16FlashAttnFwdSm90INS1_25CollectiveMainloopFwdSm90ILi2EN4cute5tupleIJNS5_1CILi1EEES8_S8_EEENS6_IJNS7_ILi64EEESA_SA_EEELi512ENS_6half_tEfNS_4arch4Sm90ELb0ELb1ELb1ELb1ELb0ELb0ELb1ELb0ELb0ELb1ELb1ELb0EEENS1_21CollectiveEpilogueFwdINS6_IJSA_NS7_ILi512EEESA_EEES9_SC_SE_Li256ELb1ELb1ELb1ELb0EEENS1_36VarlenDynamicPersistentTileSchedulerILi64ELi64ELi256ELi128ELb1ELb1ELb1ELb1ELb0ELb1EEEEEEEEEvNT_6ParamsE$_ZZN5flash25CollectiveMainloopFwdSm90ILi2EN4cute5tupleIJNS1_1CILi1EEES4_S4_EEENS2_IJNS3_ILi64EEES6_S6_EEELi512EN7cutlass6half_tEfNS8_4arch4Sm90ELb0ELb1ELb1ELb1ELb0ELb0ELb1ELb0ELb0ELb1ELb1ELb0EE3mmaINS_16FlashAttnFwdSm90ISC_NS_21CollectiveEpilogueFwdINS2_IJS6_NS3_ILi512EEES6_EEES5_S9_SB_Li256ELb1ELb1ELb1ELb0EEENS_36VarlenDynamicPersistentTileSchedulerILi64ELi64ELi256ELi128ELb1ELb1ELb1ELb1ELb0ELb1EEEE13SharedStorageENS1_6TensorINS1_11ArrayEngineIfLm128EEENS1_6LayoutINS2_IJNS2_IJNS3_ILi2EEESR_NS3_ILi32EEEEEES4_S4_EEENS2_IJNS2_IJS4_SR_NS3_ILi4EEEEEENS3_ILi0EEESX_EEEEEEENS_7SoftmaxILi2ELi0EEEEEbRKNSC_6ParamsENS8_25PipelineTmaAsyncNoClusterILi2ENS8_16PipelineTmaAsyncILi2EEEEES19_RNS8_13PipelineStateILj2EEERT0_RT1_iRiRKNS_16SeqlenInfoQKNewKILb1ELb0EEENS2_IJiiiiEEERT_ENKUliT_T0_T1_E_clIZSD_ISM_S10_S12_EbS15_S19_S19_S1C_S1E_S1G_iS1H_S1L_S1M_S1O_EUlRS1P_iE1_NS3_ILb0EEENS3_ILb1EEEEEDaiS1P_S1Q_S1R_,@function
        .size           $_ZN7cutlass13device_kernelIN5flash11enable_sm90INS1_16FlashAttnFwdSm90INS1_25CollectiveMainloopFwdSm90ILi2EN4cute5tupleIJNS5_1CILi1EEES8_S8_EEENS6_IJNS7_ILi64EEESA_SA_EEELi512ENS_6half_tEfNS_4arch4Sm90ELb0ELb1ELb1ELb1ELb0ELb0ELb1ELb0ELb0ELb1ELb1ELb0EEENS1_21CollectiveEpilogueFwdINS6_IJSA_NS7_ILi512EEESA_EEES9_SC_SE_Li256ELb1ELb1ELb1ELb0EEENS1_36VarlenDynamicPersistentTileSchedulerILi64ELi64ELi256ELi128ELb1ELb1ELb1ELb1ELb0ELb1EEEEEEEEEvNT_6ParamsE$_ZZN5flash25CollectiveMainloopFwdSm90ILi2EN4cute5tupleIJNS1_1CILi1EEES4_S4_EEENS2_IJNS3_ILi64EEES6_S6_EEELi512EN7cutlass6half_tEfNS8_4arch4Sm90ELb0ELb1ELb1ELb1ELb0ELb0ELb1ELb0ELb0ELb1ELb1ELb0EE3mmaINS_16FlashAttnFwdSm90ISC_NS_21CollectiveEpilogueFwdINS2_IJS6_NS3_ILi512EEES6_EEES5_S9_SB_Li256ELb1ELb1ELb1ELb0EEENS_36VarlenDynamicPersistentTileSchedulerILi64ELi64ELi256ELi128ELb1ELb1ELb1ELb1ELb0ELb1EEEE13SharedStorageENS1_6TensorINS1_11ArrayEngineIfLm128EEENS1_6LayoutINS2_IJNS2_IJNS3_ILi2EEESR_NS3_ILi32EEEEEES4_S4_EEENS2_IJNS2_IJS4_SR_NS3_ILi4EEEEEENS3_ILi0EEESX_EEEEEEENS_7SoftmaxILi2ELi0EEEEEbRKNSC_6ParamsENS8_25PipelineTmaAsyncNoClusterILi2ENS8_16PipelineTmaAsyncILi2EEEEES19_RNS8_13PipelineStateILj2EEERT0_RT1_iRiRKNS_16SeqlenInfoQKNewKILb1ELb0EEENS2_IJiiiiEEERT_ENKUliT_T0_T1_E_clIZSD_ISM_S10_S12_EbS15_S19_S19_S1C_S1E_S1G_iS1H_S1L_S1M_S1O_EUlRS1P_iE1_NS3_ILb0EEENS3_ILb1EEEEEDaiS1P_S1Q_S1R_,(.L_x_6049 - $_ZN7cutlass13device_kernelIN5flash11enable_sm90INS1_16FlashAttnFwdSm90INS1_25CollectiveMainloopFwdSm90ILi2EN4cute5tupleIJNS5_1CILi1EEES8_S8_EEENS6_IJNS7_ILi64EEESA_SA_EEELi512ENS_6half_tEfNS_4arch4Sm90ELb0ELb1ELb1ELb1ELb0ELb0ELb1ELb0ELb0ELb1ELb1ELb0EEENS1_21CollectiveEpilogueFwdINS6_IJSA_NS7_ILi512EEESA_EEES9_SC_SE_Li256ELb1ELb1ELb1ELb0EEENS1_36VarlenDynamicPersistentTileSchedulerILi64ELi64ELi256ELi128ELb1ELb1ELb1ELb1ELb0ELb1EEEEEEEEEvNT_6ParamsE$_ZZN5flash25CollectiveMainloopFwdSm90ILi2EN4cute5tupleIJNS1_1CILi1EEES4_S4_EEENS2_IJNS3_ILi64EEES6_S6_EEELi512EN7cutlass6half_tEfNS8_4arch4Sm90ELb0ELb1ELb1ELb1ELb0ELb0ELb1ELb0ELb0ELb1ELb1ELb0EE3mmaINS_16FlashAttnFwdSm90ISC_NS_21CollectiveEpilogueFwdINS2_IJS6_NS3_ILi512EEES6_EEES5_S9_SB_Li256ELb1ELb1ELb1ELb0EEENS_36VarlenDynamicPersistentTileSchedulerILi64ELi64ELi256ELi128ELb1ELb1ELb1ELb1ELb0ELb1EEEE13SharedStorageENS1_6TensorINS1_11ArrayEngineIfLm128EEENS1_6LayoutINS2_IJNS2_IJNS3_ILi2EEESR_NS3_ILi32EEEEEES4_S4_EEENS2_IJNS2_IJS4_SR_NS3_ILi4EEEEEENS3_ILi0EEESX_EEEEEEENS_7SoftmaxILi2ELi0EEEEEbRKNSC_6ParamsENS8_25PipelineTmaAsyncNoClusterILi2ENS8_16PipelineTmaAsyncILi2EEEEES19_RNS8_13PipelineStateILj2EEERT0_RT1_iRiRKNS_16SeqlenInfoQKNewKILb1ELb0EEENS2_IJiiiiEEERT_ENKUliT_T0_T1_E_clIZSD_ISM_S10_S12_EbS15_S19_S19_S1C_S1E_S1G_iS1H_S1L_S1M_S1O_EUlRS1P_iE1_NS3_ILb0EEENS3_ILb1EEEEEDaiS1P_S1Q_S1R_)
$_ZN7cutlass13device_kernelIN5flash11enable_sm90INS1_16FlashAttnFwdSm90INS1_25CollectiveMainloopFwdSm90ILi2EN4cute5tupleIJNS5_1CILi1EEES8_S8_EEENS6_IJNS7_ILi64EEESA_SA_EEELi512ENS_6half_tEfNS_4arch4Sm90ELb0ELb1ELb1ELb1ELb0ELb0ELb1ELb0ELb0ELb1ELb1ELb0EEENS1_21CollectiveEpilogueFwdINS6_IJSA_NS7_ILi512EEESA_EEES9_SC_SE_Li256ELb1ELb1ELb1ELb0EEENS1_36VarlenDynamicPersistentTileSchedulerILi64ELi64ELi256ELi128ELb1ELb1ELb1ELb1ELb0ELb1EEEEEEEEEvNT_6ParamsE$_ZZN5flash25CollectiveMainloopFwdSm90ILi2EN4cute5tupleIJNS1_1CILi1EEES4_S4_EEENS2_IJNS3_ILi64EEES6_S6_EEELi512EN7cutlass6half_tEfNS8_4arch4Sm90ELb0ELb1ELb1ELb1ELb0ELb0ELb1ELb0ELb0ELb1ELb1ELb0EE3mmaINS_16FlashAttnFwdSm90ISC_NS_21CollectiveEpilogueFwdINS2_IJS6_NS3_ILi512EEES6_EEES5_S9_SB_Li256ELb1ELb1ELb1ELb0EEENS_36VarlenDynamicPersistentTileSchedulerILi64ELi64ELi256ELi128ELb1ELb1ELb1ELb1ELb0ELb1EEEE13SharedStorageENS1_6TensorINS1_11ArrayEngineIfLm128EEENS1_6LayoutINS2_IJNS2_IJNS3_ILi2EEESR_NS3_ILi32EEEEEES4_S4_EEENS2_IJNS2_IJS4_SR_NS3_ILi4EEEEEENS3_ILi0EEESX_EEEEEEENS_7SoftmaxILi2ELi0EEEEEbRKNSC_6ParamsENS8_25PipelineTmaAsyncNoClusterILi2ENS8_16PipelineTmaAsyncILi2EEEEES19_RNS8_13PipelineStateILj2EEERT0_RT1_iRiRKNS_16SeqlenInfoQKNewKILb1ELb0EEENS2_IJiiiiEEERT_ENKUliT_T0_T1_E_clIZSD_ISM_S10_S12_EbS15_S19_S19_S1C_S1E_S1G_iS1H_S1L_S1M_S1O_EUlRS1P_iE1_NS3_ILb0EEENS3_ILb1EEEEEDaiS1P_S1Q_S1R_:
[----:B------:R-:W-:Y:S05]  /*37df0*/  YIELD ;  /* 0x0000000000007946 */ /* 0x000fea0003800000 */
[----:B------:R-:W-:Y:S02]  /*37e00*/  ULDC UR4, c[0x0][0x20] ;  /* 0x0000080000047ab9 */ /* 0x000fe40000000800 */
[----:B------:R-:W-:-:S05]  /*37e10*/  VIADD R12, R12, -UR4 ;  /* 0x800000040c0c7c36 */ /* 0x000fca0008000000 */
[----:B------:R-:W2:Y:S01]  /*37e20*/  LDL.64 R14, [R12] ;  /* 0x000000000c0e7983 */ /* 0x000ea20000100a00 */
[----:B------:R-:W0:Y:S02]  /*37e30*/  LDC.64 R4, c[0x0][0x208] ;  /* 0x00008200ff047b82 */ /* 0x000e240000000a00 */
[----:B0-----:R-:W-:Y:S02]  /*37e40*/  R2UR UR4, R4 ;  /* 0x00000000040472ca */ /* 0x001fe400000e0000 */
[----:B------:R-:W-:-:S13]  /*37e50*/  R2UR UR5, R5 ;  /* 0x00000000050572ca */ /* 0x000fda00000e0000 */
[----:B--2---:R-:W2:Y:S01]  /*37e60*/  LD.E R6, desc[UR4][R14.64] ;  /* 0x000000040e067980 */ /* 0x004ea2000c101900 */
[----:B------:R-:W-:Y:S02]  /*37e70*/  R2UR UR4, R4 ;  /* 0x00000000040472ca */ /* 0x000fe400000e0000 */
[----:B------:R-:W-:-:S13]  /*37e80*/  R2UR UR5, R5 ;  /* 0x00000000050572ca */ /* 0x000fda00000e0000 */
[----:B------:R-:W3:Y:S01]  /*37e90*/  LD.E R10, desc[UR4][R14.64+0x8] ;  /* 0x000008040e0a7980 */ /* 0x000ee2000c101900 */
[----:B--2---:R-:W-:-:S05]  /*37ea0*/  VIADD R9, R6, 0x1 ;  /* 0x0000000106097836 */ /* 0x004fca0000000000 */
[----:B------:R-:W-:-:S13]  /*37eb0*/  ISETP.NE.AND P1, PT, R9, 0x2, PT ;  /* 0x000000020900780c */ /* 0x000fda0003f25270 */
[----:B------:R-:W-:Y:S02]  /*37ec0*/  @!P1 R2UR UR6, R4 ;  /* 0x00000000040692ca */ /* 0x000fe400000e0000 */
[----:B------:R-:W-:-:S13]  /*37ed0*/  @!P1 R2UR UR7, R5 ;  /* 0x00000000050792ca */ /* 0x000fda00000e0000 */
[----:B------:R-:W2:Y:S01]  /*37ee0*/  @!P1 LD.E R11, desc[UR6][R14.64+0x4] ;  /* 0x000004060e0b9980 */ /* 0x000ea2000c101900 */
[C---:B------:R-:W-:Y:S02]  /*37ef0*/  R2UR UR4, R4.reuse ;  /* 0x00000000040472ca */ /* 0x040fe400000e0000 */
[C---:B------:R-:W-:Y:S02]  /*37f00*/  R2UR UR5, R5.reuse ;  /* 0x00000000050572ca */ /* 0x040fe400000e0000 */
[C---:B------:R-:W-:Y:S02]  /*37f10*/  R2UR UR6, R4.reuse ;  /* 0x00000000040672ca */ /* 0x040fe400000e0000 */
[C---:B------:R-:W-:Y:S02]  /*37f20*/  R2UR UR7, R5.reuse ;  /* 0x00000000050772ca */ /* 0x040fe400000e0000 */
[----:B------:R-:W-:Y:S02]  /*37f30*/  @!P1 R2UR UR8, R4 ;  /* 0x00000000040892ca */ /* 0x000fe400000e0000 */
[----:B------:R-:W-:-:S02]  /*37f40*/  @!P1 R2UR UR9, R5 ;  /* 0x00000000050992ca */ /* 0x000fc400000e0000 */
[----:B------:R-:W-:Y:S02]  /*37f50*/  @!P1 R2UR UR10, R4 ;  /* 0x00000000040a92ca */ /* 0x000fe400000e0000 */
[----:B------:R-:W-:Y:S01]  /*37f60*/  @!P1 R2UR UR11, R5 ;  /* 0x00000000050b92ca */ /* 0x000fe200000e0000 */
[----:B---3--:R-:W-:Y:S01]  /*37f70*/  VIADD R25, R10, 0x1 ;  /* 0x000000010a197836 */ /* 0x008fe20000000000 */
[----:B------:R-:W-:Y:S04]  /*37f80*/  ST.E desc[UR4][R14.64], R9 ;  /* 0x000000090e007985 */ /* 0x000fe8000c101904 */
[----:B------:R-:W-:Y:S04]  /*37f90*/  ST.E desc[UR6][R14.64+0x8], R25 ;  /* 0x000008190e007985 */ /* 0x000fe8000c101906 */
[----:B------:R-:W-:Y:S01]  /*37fa0*/  @!P1 ST.E desc[UR8][R14.64], RZ ;  /* 0x000000ff0e009985 */ /* 0x000fe2000c101908 */
[----:B--2---:R-:W-:-:S05]  /*37fb0*/  @!P1 LOP3.LUT R27, R11, 0x1, RZ, 0x3c, !PT ;  /* 0x000000010b1b9812 */ /* 0x004fca00078e3cff */
[----:B------:R0:W-:Y:S04]  /*37fc0*/  @!P1 ST.E desc[UR10][R14.64+0x4], R27 ;  /* 0x0000041b0e009985 */ /* 0x0001e8000c10190a */
[----:B------:R-:W2:Y:S01]  /*37fd0*/  LDL.64 R10, [R12+0x18] ;  /* 0x000018000c0a7983 */ /* 0x000ea20000100a00 */
[----:B------:R-:W-:Y:S02]  /*37fe0*/  R2UR UR4, R4 ;  /* 0x00000000040472ca */ /* 0x000fe400000e0000 */
[----:B------:R-:W-:Y:S01]  /*37ff0*/  R2UR UR5, R5 ;  /* 0x00000000050572ca */ /* 0x000fe200000e0000 */
[----:B------:R-:W3:-:S12]  /*38000*/  LDL.64 R20, [R12] ;  /* 0x000000000c147983 */ /* 0x000ed80000100a00 */
[----:B--2---:R-:W2:Y:S01]  /*38010*/  LD.E R24, desc[UR4][R10.64+0x1c] ;  /* 0x00001c040a187980 */ /* 0x004ea2000c101900 */
[C---:B------:R-:W-:Y:S02]  /*38020*/  R2UR UR4, R4.reuse ;  /* 0x00000000040472ca */ /* 0x040fe400000e0000 */
[C---:B------:R-:W-:Y:S02]  /*38030*/  R2UR UR5, R5.reuse ;  /* 0x00000000050572ca */ /* 0x040fe400000e0000 */
[----:B------:R-:W-:Y:S02]  /*38040*/  R2UR UR6, R4 ;  /* 0x00000000040672ca */ /* 0x000fe400000e0000 */
[----:B------:R-:W-:Y:S01]  /*38050*/  R2UR UR7, R5 ;  /* 0x00000000050772ca */ /* 0x000fe200000e0000 */
[----:B------:R-:W-:Y:S01]  /*38060*/  BSSY B3, `(.L_x_3556) ;  /* 0x0000009000037945 */ /* 0x000fe20003800000 */
[----:B0-----:R-:W-:Y:S02]  /*38070*/  IMAD.MOV.U32 R14, RZ, RZ, R28 ;  /* 0x000000ffff0e7224 */ /* 0x001fe400078e001c */
[----:B------:R-:W-:-:S05]  /*38080*/  IMAD.MOV.U32 R15, RZ, RZ, R29 ;  /* 0x000000ffff0f7224 */ /* 0x000fca00078e001d */
[----:B---3--:R0:W5:Y:S04]  /*38090*/  LD.E R26, desc[UR4][R20.64] ;  /* 0x00000004141a7980 */ /* 0x008168000c101900 */
[----:B------:R0:W5:Y:S01]  /*380a0*/  LD.E R9, desc[UR6][R20.64+0x4] ;  /* 0x0000040614097980 */ /* 0x000162000c101900 */
[----:B--2---:R-:W-:-:S04]  /*380b0*/  LOP3.LUT R24, R24, 0x1, RZ, 0xfc, !PT ;  /* 0x0000000118187812 */ /* 0x004fc800078efcff */
[----:B------:R-:W-:-:S13]  /*380c0*/  ISETP.NE.AND P1, PT, R24, 0x3, PT ;  /* 0x000000031800780c */ /* 0x000fda0003f25270 */
[----:B0-----:R-:W-:Y:S05]  /*380d0*/  @!P1 BRA `(.L_x_3557) ;  /* 0x0000000000049947 */ /* 0x001fea0003800000 */
[----:B------:R-:W-:Y:S01]  /*380e0*/  BPT.TRAP 0x1 ;  /* 0x000000040000795c */ /* 0x000fe20000300000 */
.L_x_3557:
[----:B------:R-:W-:Y:S05]  /*380f0*/  BSYNC B3 ;  /* 0x0000000000037941 */ /* 0x000fea0003800000 */
.L_x_3556:
        /* <DEDUP_REMOVED lines=17> */
.L_x_3559:
[----:B------:R-:W-:Y:S05]  /*38210*/  BSYNC B3 ;  /* 0x0000000000037941 */ /* 0x000fea0003800000 */
.L_x_3558:
        /* <DEDUP_REMOVED lines=10> */
.L_x_3561:
[----:B------:R-:W-:Y:S05]  /*382c0*/  BSYNC B3 ;  /* 0x0000000000037941 */ /* 0x000fea0003800000 */
.L_x_3560:
        /* <DEDUP_REMOVED lines=15> */
[----:B----4-:R-:W-:Y:S04]  /*383c0*/  ST.E desc[UR4][R20.64], RZ ;  /* 0x000000ff14007985 */ /* 0x010fe8000c101904 */
[----:B------:R-:W3:Y:S01]  /*383d0*/  LD.E.64 R24, desc[UR6][R56.64] ;  /* 0x0000000638187980 */ /* 0x000ee2000c101b00 */
[----:B--2---:R-:W-:Y:S01]  /*383e0*/  IMAD R10, R9, 0x200, R10 ;  /* 0x00000200090a7824 */ /* 0x004fe200078e020a */
[----:B------:R-:W-:Y:S01]  /*383f0*/  R2UR UR7, R11 ;  /* 0x000000000b0772ca */ /* 0x000fe200000e0000 */
[----:B------:R-:W-:Y:S01]  /*38400*/  IMAD.MOV.U32 R9, RZ, RZ, 0x1 ;  /* 0x00000001ff097424 */ /* 0x000fe200078e00ff */
[----:B------:R-:W-:Y:S02]  /*38410*/  R2UR UR8, R4 ;  /* 0x00000000040872ca */ /* 0x000fe400000e0000 */
[----:B------:R-:W-:-:S02]  /*38420*/  R2UR UR6, R10 ;  /* 0x000000000a0672ca */ /* 0x000fc400000e0000 */
[C---:B------:R-:W-:Y:S02]  /*38430*/  R2UR UR9, R5.reuse ;  /* 0x00000000050972ca */ /* 0x040fe400000e0000 */
[----:B------:R-:W-:Y:S02]  /*38440*/  R2UR UR10, R4 ;  /* 0x00000000040a72ca */ /* 0x000fe400000e0000 */
[----:B------:R-:W-:Y:S02]  /*38450*/  R2UR UR11, R5 ;  /* 0x00000000050b72ca */ /* 0x000fe400000e0000 */
[----:B---3--:R-:W-:Y:S02]  /*38460*/  R2UR UR4, R24 ;  /* 0x00000000180472ca */ /* 0x008fe400000e0000 */
[----:B------:R-:W-:Y:S02]  /*38470*/  R2UR UR5, R25 ;  /* 0x00000000190572ca */ /* 0x000fe400000e0000 */
[----:B------:R-:W-:-:S11]  /*38480*/  WARPGROUP.ARRIVE ;  /* 0x00000000000079c5 */ /* 0x000fd60000000000 */
[----:B------:R-:W-:Y:S03]  /*38490*/  HGMMA.64x64x16.F32 R24, gdesc[UR4], RZ, !UPT, gsb0 ;  /* 0x00e00000041879f0 */ /* 0x000fe6000c0008ff */
        /* <DEDUP_REMOVED lines=36> */
[----:B------:R-:W-:Y:S01]  /*386e0*/  R2UR UR7, R11 ;  /* 0x000000000b0772ca */ /* 0x000fe200000e0000 */
[----:B------:R-:W-:Y:S01]  /*386f0*/  WARPGROUP.ARRIVE ;  /* 0x00000000000079c5 */ /* 0x000fe20000000000 */
[----:B------:R-:W-:-:S02]  /*38700*/  R2UR UR8, R4 ;  /* 0x00000000040872ca */ /* 0x000fc400000e0000 */
        /* <DEDUP_REMOVED lines=11> */
[----:B0-----:R-:W3:-:S12]  /*387c0*/  LDL.64 R20, [R12] ;  /* 0x000000000c147983 */ /* 0x001ed80000100a00 */
[----:B--2---:R-:W2:Y:S01]  /*387d0*/  LD.E R56, desc[UR4][R10.64+0x1c] ;  /* 0x00001c040a387980 */ /* 0x004ea2000c101900 */
[C---:B------:R-:W-:Y:S02]  /*387e0*/  R2UR UR4, R4.reuse ;  /* 0x00000000040472ca */ /* 0x040fe400000e0000 */
[C---:B------:R-:W-:Y:S02]  /*387f0*/  R2UR UR5, R5.reuse ;  /* 0x00000000050572ca */ /* 0x040fe400000e0000 */
[----:B------:R-:W-:Y:S02]  /*38800*/  R2UR UR6, R4 ;  /* 0x00000000040672ca */ /* 0x000fe400000e0000 */
[----:B------:R-:W-:Y:S01]  /*38810*/  R2UR UR7, R5 ;  /* 0x00000000050772ca */ /* 0x000fe200000e0000 */
[----:B------:R-:W-:Y:S08]  /*38820*/  BSSY B3, `(.L_x_3563) ;  /* 0x0000007000037945 */ /* 0x000ff00003800000 */
[----:B---3--:R0:W5:Y:S04]  /*38830*/  LD.E R58, desc[UR4][R20.64] ;  /* 0x00000004143a7980 */ /* 0x008168000c101900 */
[----:B------:R0:W5:Y:S01]  /*38840*/  LD.E R59, desc[UR6][R20.64+0x4] ;  /* 0x00000406143b7980 */ /* 0x000162000c101900 */
[----:B--2---:R-:W-:-:S04]  /*38850*/  LOP3.LUT R56, R56, 0x1, RZ, 0xfc, !PT ;  /* 0x0000000138387812 */ /* 0x004fc800078efcff */
[----:B------:R-:W-:-:S13]  /*38860*/  ISETP.NE.AND P1, PT, R56, 0x3, PT ;  /* 0x000000033800780c */ /* 0x000fda0003f25270 */
[----:B0-----:R-:W-:Y:S05]  /*38870*/  @!P1 BRA `(.L_x_3564) ;  /* 0x0000000000049947 */ /* 0x001fea0003800000 */
[----:B------:R-:W-:Y:S01]  /*38880*/  BPT.TRAP 0x1 ;  /* 0x000000040000795c */ /* 0x000fe20000300000 */
.L_x_3564:
[----:B------:R-:W-:Y:S05]  /*38890*/  BSYNC B3 ;  /* 0x0000000000037941 */ /* 0x000fea0003800000 */
.L_x_3563:
        /* <DEDUP_REMOVED lines=17> */
.L_x_3566:
[----:B------:R-:W-:Y:S05]  /*389b0*/  BSYNC B3 ;  /* 0x0000000000037941 */ /* 0x000fea0003800000 */
.L_x_3565:
        /* <DEDUP_REMOVED lines=10> */
.L_x_3568:
[----:B------:R-:W-:Y:S05]  /*38a60*/  BSYNC B3 ;  /* 0x0000000000037941 */ /* 0x000fea0003800000 */
.L_x_3567:
[----:B------:R-:W2:Y:S04]  /*38a70*/  LDL.64 R10, [R12] ;  /* 0x000000000c0a7983 */ /* 0x000ea80000100a00 */
[----:B------:R-:W3:Y:S04]  /*38a80*/  LDL.64 R58, [R12+0x58] ;  /* 0x000058000c3a7983 */ /* 0x000ee80000100a00 */
[----:B------:R-:W4:Y:S04]  /*38a90*/  LDL.64 R20, [R12+0x48] ;  /* 0x000048000c147983 */ /* 0x000f280000100a00 */
[----:B0----5:R-:W4:Y:S01]  /*38aa0*/  LDL.64 R56, [R12+0x50] ;  /* 0x000050000c387983 */ /* 0x021f220000100a00 */
[----:B------:R-:W-:-:S02]  /*38ab0*/  R2UR UR6, R4 ;  /* 0x00000000040672ca */ /* 0x000fc400000e0000 */
[C---:B------:R-:W-:Y:S02]  /*38ac0*/  R2UR UR7, R5.reuse ;  /* 0x00000000050772ca */ /* 0x040fe400000e0000 */
[----:B------:R-:W-:Y:S02]  /*38ad0*/  R2UR UR4, R4 ;  /* 0x00000000040472ca */ /* 0x000fe400000e0000 */
[----:B------:R-:W-:-:S09]  /*38ae0*/  R2UR UR5, R5 ;  /* 0x00000000050572ca */ /* 0x000fd200000e0000 */
        /* <DEDUP_REMOVED lines=9> */
[----:B------:R-:W-:Y:S01]  /*38b80*/  WARPGROUP.ARRIVE ;  /* 0x00000000000079c5 */ /* 0x000fe20000000000 */
[C---:B------:R-:W-:Y:S02]  /*38b90*/  R2UR UR8, R4.reuse ;  /* 0x00000000040872ca */ /* 0x040fe400000e0000 */
[----:B------:R-:W-:Y:S02]  /*38ba0*/  R2UR UR9, R5 ;  /* 0x00000000050972ca */ /* 0x000fe400000e0000 */
[----:B------:R-:W-:-:S02]  /*38bb0*/  R2UR UR10, R4 ;  /* 0x00000000040a72ca */ /* 0x000fc400000e0000 */
[----:B------:R-:W-:Y:S01]  /*38bc0*/  R2UR UR11, R5 ;  /* 0x00000000050b72ca */ /* 0x000fe200000e0000 */
[----:B--2---:R-:W-:Y:S01]  /*38bd0*/  IMAD R10, R61, 0x1000, R10 ;  /* 0x000010003d0a7824 */ /* 0x004fe200078e020a */
[----:B------:R-:W-:-:S04]  /*38be0*/  R2UR UR7, R11 ;  /* 0x000000000b0772ca */ /* 0x000fc800000e0000 */
        /* <DEDUP_REMOVED lines=314> */
[C---:B------:R-:W-:Y:S02]  /*39f90*/  R2UR UR9, R5.reuse ;  /* 0x00000000050972ca */ /* 0x040fe400000e0000 */
[----:B------:R-:W-:Y:S01]  /*39fa0*/  R2UR UR10, R4 ;  /* 0x00000000040a72ca */ /* 0x000fe200000e0000 */
[----:B------:R-:W-:Y:S01]  /*39fb0*/  IMAD.IADD R60, R60, 0x1, R61 ;  /* 0x000000013c3c7824 */ /* 0x000fe200078e023d */
[----:B------:R-:W-:-:S04]  /*39fc0*/  R2UR UR11, R5 ;  /* 0x00000000050b72ca */ /* 0x000fc800000e0000 */
[----:B------:R-:W-:-:S05]  /*39fd0*/  LOP3.LUT R61, R60, 0xa06, RZ, 0xc0, !PT ;  /* 0x00000a063c3d7812 */ /* 0x000fca00078ec0ff */
[----:B------:R-:W-:-:S05]  /*39fe0*/  IMAD.IADD R60, R10, 0x1, R61 ;  /* 0x000000010a3c7824 */ /* 0x000fca00078e023d */
[----:B------:R-:W-:Y:S01]  /*39ff0*/  R2UR UR6, R60 ;  /* 0x000000003c0672ca */ /* 0x000fe200000e0000 */
[----:B--2---:R-:W-:Y:S01]  /*3a000*/  IMAD.IADD R58, R61, 0x1, R58 ;  /* 0x000000013d3a7824 */ /* 0x004fe200078e023a */
[----:B------:R-:W-:Y:S01]  /*3a010*/  R2UR UR5, R59 ;  /* 0x000000003b0572ca */ /* 0x000fe200000e0000 */
        /* <DEDUP_REMOVED lines=199> */
[----:B------:R-:W-:Y:S01]  /*3ac90*/  R2UR UR7, R11 ;  /* 0x000000000b0772ca */ /* 0x000fe200000e0000 */
[----:B------:R-:W-:Y:S01]  /*3aca0*/  IMAD.MOV.U32 R59, RZ, RZ, 0x1000 ;  /* 0x00001000ff3b7424 */ /* 0x000fe200078e00ff */
[----:B------:R-:W-:Y:S01]  /*3acb0*/  WARPGROUP.ARRIVE ;  /* 0x00000000000079c5 */ /* 0x000fe20000000000 */
        /* <DEDUP_REMOVED lines=9> */
[----:B--2---:R-:W-:Y:S01]  /*3ad50*/  IMAD.IADD R56, R59, 0x1, R56 ;  /* 0x000000013b387824 */ /* 0x004fe200078e0238 */
[----:B------:R-:W-:-:S04]  /*3ad60*/  R2UR UR5, R57 ;  /* 0x00000000390572ca */ /* 0x000fc800000e0000 */
[----:B------:R-:W-:-:S13]  /*3ad70*/  R2UR UR4, R56 ;  /* 0x00000000380472ca */ /* 0x000fda00000e0000 */
[----:B------:R-:W-:Y:S03]  /*3ad80*/  HGMMA.64x64x16.F32 R24, gdesc[UR4], R24, gsb0 ;  /* 0x00e00000041879f0 */ /* 0x000fe60008000818 */
[----:B------:R-:W-:Y:S02]  /*3ad90*/  WARPGROUP.DEPBAR.LE gsb0, 0x0 ;  /* 0x00008000000079c5 */ /* 0x000fe40000010000 */
[----:B------:R0:W-:Y:S04]  /*3ada0*/  ST.E desc[UR8][R20.64], R9 ;  /* 0x0000000914007985 */ /* 0x0001e8000c101908 */
[----:B------:R-:W2:Y:S04]  /*3adb0*/  @!P1 LDL.64 R10, [R12] ;  /* 0x000000000c0a9983 */ /* 0x000ea80000100a00 */
[----:B0-----:R-:W3:Y:S01]  /*3adc0*/  @!P1 LDL.64 R20, [R12+0x18] ;  /* 0x000018000c149983 */ /* 0x001ee20000100a00 */
[----:B------:R-:W-:-:S02]  /*3add0*/  @!P1 R2UR UR4, R4 ;  /* 0x00000000040492ca */ /* 0x000fc400000e0000 */
[C---:B------:R-:W-:Y:S02]  /*3ade0*/  @!P1 R2UR UR5, R5.reuse ;  /* 0x00000000050592ca */ /* 0x040fe400000e0000 */
[----:B------:R-:W-:Y:S02]  /*3adf0*/  @!P1 R2UR UR6, R4 ;  /* 0x00000000040692ca */ /* 0x000fe400000e0000 */
[----:B------:R-:W-:-:S13]  /*3ae00*/  @!P1 R2UR UR7, R5 ;  /* 0x00000000050792ca */ /* 0x000fda00000e0000 */
[----:B--2---:R-:W2:Y:S04]  /*3ae10*/  @!P1 LD.E R10, desc[UR6][R10.64] ;  /* 0x000000060a0a9980 */ /* 0x004ea8000c101900 */
[----:B---3--:R-:W3:Y:S02]  /*3ae20*/  @!P1 LD.E.64 R20, desc[UR4][R20.64+0x30] ;  /* 0x0000300414149980 */ /* 0x008ee4000c101b00 */
[----:B---3--:R-:W-:-:S05]  /*3ae30*/  @!P1 MOV R57, R20 ;  /* 0x0000001400399202 */ /* 0x008fca0000000f00 */
[----:B--2---:R-:W-:-:S05]  /*3ae40*/  @!P1 IMAD R56, R10, 0x8, R57 ;  /* 0x000000080a389824 */ /* 0x004fca00078e0239 */
[----:B------:R-:W-:-:S04]  /*3ae50*/  @!P1 PRMT R56, RZ, 0x654, R56 ;  /* 0x00000654ff389816 */ /* 0x000fc80000000038 */
[----:B------:R0:W-:Y:S01]  /*3ae60*/  @!P1 SYNCS.ARRIVE.TRANS64.RED.A1T0 RZ, [R56+URZ], RZ ;  /* 0x000000ff38ff99a7 */ /* 0x0001e2000810043f */
[----:B------:R-:W2:Y:S01]  /*3ae70*/  LDL.64 R10, [R12+0x68] ;  /* 0x000068000c0a7983 */ /* 0x000ea20000100a00 */
[----:B------:R-:W-:Y:S02]  /*3ae80*/  R2UR UR4, R4 ;  /* 0x00000000040472ca */ /* 0x000fe400000e0000 */
[----:B------:R-:W-:-:S13]  /*3ae90*/  R2UR UR5, R5 ;  /* 0x00000000050572ca */ /* 0x000fda00000e0000 */
[----:B--2---:R-:W0:Y:S01]  /*3aea0*/  LD.E.64 R10, desc[UR4][R10.64] ;  /* 0x000000040a0a7980 */ /* 0x004e22000c101b00 */
[----:B------:R-:W-:Y:S02]  /*3aeb0*/  R2UR UR4, R4 ;  /* 0x00000000040472ca */ /* 0x000fe400000e0000 */
[----:B------:R-:W-:-:S13]  /*3aec0*/  R2UR UR5, R5 ;  /* 0x00000000050572ca */ /* 0x000fda00000e0000 */
[----:B------:R-:W2:Y:S01]  /*3aed0*/  LD.E R9, desc[UR4][R14.64+0x24] ;  /* 0x000024040e097980 */ /* 0x000ea2000c101900 */
        /* <DEDUP_REMOVED lines=9> */
[----:B------:R-:W-:-:S05]  /*3af70*/  R2UR UR13, R5 ;  /* 0x00000000050d72ca */ /* 0x000fca00000e0000 */
[----:B------:R-:W3:Y:S04]  /*3af80*/  LD.E R57, desc[UR10][R14.64+0xc] ;  /* 0x00000c0a0e397980 */ /* 0x000ee8000c101900 */
[----:B------:R-:W4:Y:S04]  /*3af90*/  LD.E R58, desc[UR8][R14.64+0x10] ;  /* 0x000010080e3a7980 */ /* 0x000f28000c101900 */
[----:B------:R-:W4:Y:S04]  /*3afa0*/  LD.E R59, desc[UR12][R14.64+0x14] ;  /* 0x0000140c0e3b7980 */ /* 0x000f28000c101900 */
[----:B0-----:R-:W3:Y:S01]  /*3afb0*/  LD.E R56, desc[UR4][R10.64] ;  /* 0x000000040a387980 */ /* 0x001ee2000c101900 */
[----:B------:R-:W-:-:S02]  /*3afc0*/  R2UR UR4, R4 ;  /* 0x00000000040472ca */ /* 0x000fc400000e0000 */
[----:B------:R-:W-:Y:S01]  /*3afd0*/  R2UR UR5, R5 ;  /* 0x00000000050572ca */ /* 0x000fe200000e0000 */
[----:B------:R-:W4:-:S12]  /*3afe0*/  LD.E R10, desc[UR14][R14.64+0x18] ;  /* 0x0000180e0e0a7980 */ /* 0x000f18000c101900 */
[----:B------:R-:W4:Y:S01]  /*3aff0*/  LD.E R65, desc[UR4][R14.64] ;  /* 0x000000040e417980 */ /* 0x000f22000c101900 */
[----:B------:R-:W-:Y:S02]  /*3b000*/  R2UR UR4, R4 ;  /* 0x00000000040472ca */ /* 0x000fe400000e0000 */
[----:B------:R-:W-:Y:S02]  /*3b010*/  R2UR UR5, R5 ;  /* 0x00000000050572ca */ /* 0x000fe400000e0000 */
[----:B--2---:R-:W-:Y:S01]  /*3b020*/  ISETP.NE.AND P2, PT, R9, 0x1, PT ;  /* 0x000000010900780c */ /* 0x004fe20003f45270 */
[----:B------:R-:W-:-:S10]  /*3b030*/  IMAD.MOV.U32 R9, RZ, RZ, R7 ;  /* 0x000000ffff097224 */ /* 0x000fd400078e0007 */
[----:B------:R-:W2:Y:S02]  /*3b040*/  LD.E R66, desc[UR4][R8.64] ;  /* 0x0000000408427980 */ /* 0x000ea4000c101900 */
[C---:B------:R-:W-:Y:S02]  /*3b050*/  @P2 R2UR UR4, R4.reuse ;  /* 0x00000000040422ca */ /* 0x040fe400000e0000 */
[C---:B------:R-:W-:Y:S02]  /*3b060*/  @P2 R2UR UR5, R5.reuse ;  /* 0x00000000050522ca */ /* 0x040fe400000e0000 */
[----:B------:R-:W-:Y:S02]  /*3b070*/  @P2 R2UR UR6, R4 ;  /* 0x00000000040622ca */ /* 0x000fe400000e0000 */
[----:B------:R-:W-:-:S09]  /*3b080*/  @P2 R2UR UR7, R5 ;  /* 0x00000000050722ca */ /* 0x000fd200000e0000 */
[----:B------:R-:W2:Y:S04]  /*3b090*/  @P2 LD.E R67, desc[UR4][R14.64+0x28] ;  /* 0x000028040e432980 */ /* 0x000ea8000c101900 */
[----:B------:R-:W2:Y:S01]  /*3b0a0*/  @P2 LD.E R63, desc[UR6][R14.64+0x2c] ;  /* 0x00002c060e3f2980 */ /* 0x000ea2000c101900 */
[C---:B------:R-:W-:Y:S02]  /*3b0b0*/  R2UR UR4, R4.reuse ;  /* 0x00000000040472ca */ /* 0x040fe400000e0000 */
[C---:B------:R-:W-:Y:S02]  /*3b0c0*/  R2UR UR5, R5.reuse ;  /* 0x00000000050572ca */ /* 0x040fe400000e0000 */
[----:B------:R-:W-:Y:S02]  /*3b0d0*/  R2UR UR6, R4 ;  /* 0x00000000040672ca */ /* 0x000fe400000e0000 */
[----:B------:R-:W-:-:S09]  /*3b0e0*/  R2UR UR7, R5 ;  /* 0x00000000050772ca */ /* 0x000fd200000e0000 */
[----:B------:R-:W2:Y:S04]  /*3b0f0*/  LD.E R8, desc[UR4][R14.64+0x8] ;  /* 0x000008040e087980 */ /* 0x000ea8000c101900 */
[----:B------:R-:W2:Y:S01]  /*3b100*/  LD.E R9, desc[UR6][R14.64+0x4] ;  /* 0x000004060e097980 */ /* 0x000ea2000c101900 */
[----:B------:R-:W-:Y:S01]  /*3b110*/  BSSY B3, `(.L_x_3570) ;  /* 0x000008a000037945 */ /* 0x000fe20003800000 */
[-C--:B---3--:R-:W-:Y:S01]  /*3b120*/  FMUL.FTZ R62, R36, R56.reuse ;  /* 0x00000038243e7220 */ /* 0x088fe20000410000 */
[-C--:B------:R-:W-:Y:S01]  /*3b130*/  FMUL.FTZ R60, R25, R56.reuse ;  /* 0x00000038193c7220 */ /* 0x080fe20000410000 */
[-C--:B------:R-:W-:Y:S01]  /*3b140*/  FMUL.FTZ R25, R34, R56.reuse ;  /* 0x0000003822197220 */ /* 0x080fe20000410000 */
[-C--:B------:R-:W-:Y:S01]  /*3b150*/  FMUL.FTZ R20, R27, R56.reuse ;  /* 0x000000381b147220 */ /* 0x080fe20000410000 */
[----:B------:R-:W-:Y:S01]  /*3b160*/  FMUL.FTZ R27, R38, R56 ;  /* 0x00000038261b7220 */ /* 0x000fe20000410000 */
[----:B----4-:R-:W-:-:S04]  /*3b170*/  SHF.R.S32.HI R36, RZ, 0x1f, R65 ;  /* 0x0000001fff247819 */ /* 0x010fc80000011441 */
[----:B------:R-:W-:-:S04]  /*3b180*/  LEA.HI R34, R36, R65, RZ, 0x7 ;  /* 0x0000004124227211 */ /* 0x000fc800078f38ff */
[----:B------:R-:W-:Y:S01]  /*3b190*/  LOP3.LUT R38, R34, 0xffffff80, RZ, 0xc0, !PT ;  /* 0xffffff8022267812 */ /* 0x000fe200078ec0ff */
[----:B------:R-:W-:-:S04]  /*3b1a0*/  FMUL.FTZ R64, R37, R56 ;  /* 0x0000003825407220 */ /* 0x000fc80000410000 */
[----:B------:R-:W-:Y:S02]  /*3b1b0*/  IMAD.IADD R38, R65, 0x1, -R38 ;  /* 0x0000000141267824 */ /* 0x000fe400078e0a26 */
[-C--:B------:R-:W-:Y:S01]  /*3b1c0*/  FMUL.FTZ R61, R29, R56.reuse ;  /* 0x000000381d3d7220 */ /* 0x080fe20000410000 */
[----:B------:R-:W-:Y:S02]  /*3b1d0*/  LEA.HI R36, R36, R65, RZ, 0x2 ;  /* 0x0000004124247211 */ /* 0x000fe400078f10ff */
[----:B------:R-:W-:Y:S01]  /*3b1e0*/  SHF.R.S32.HI R37, RZ, 0x1f, R38 ;  /* 0x0000001fff257819 */ /* 0x000fe20000011426 */
[-C--:B------:R-:W-:Y:S01]  /*3b1f0*/  FMUL.FTZ R21, R30, R56.reuse ;  /* 0x000000381e157220 */ /* 0x080fe20000410000 */
[-C--:B------:R-:W-:Y:S01]  /*3b200*/  FMUL.FTZ R29, R39, R56.reuse ;  /* 0x00000038271d7220 */ /* 0x080fe20000410000 */
[-C--:B------:R-:W-:Y:S01]  /*3b210*/  FMUL.FTZ R11, R24, R56.reuse ;  /* 0x00000038180b7220 */ /* 0x080fe20000410000 */
[----:B------:R-:W-:Y:S01]  /*3b220*/  FMUL.FTZ R30, R32, R56 ;  /* 0x00000038201e7220 */ /* 0x000fe20000410000 */
[----:B------:R-:W-:Y:S01]  /*3b230*/  LEA.HI R39, R37, R38, RZ, 0x2 ;  /* 0x0000002625277211 */ /* 0x000fe200078f10ff */
[-C--:B------:R-:W-:Y:S01]  /*3b240*/  FMUL.FTZ R24, R31, R56.reuse ;  /* 0x000000381f187220 */ /* 0x080fe20000410000 */
[-C--:B------:R-:W-:Y:S01]  /*3b250*/  FMUL.FTZ R32, R33, R56.reuse ;  /* 0x0000003821207220 */ /* 0x080fe20000410000 */
[-C--:B------:R-:W-:Y:S01]  /*3b260*/  FMUL.FTZ R31, R42, R56.reuse ;  /* 0x000000382a1f7220 */ /* 0x080fe20000410000 */
[-C--:B------:R-:W-:Y:S01]  /*3b270*/  FMUL.FTZ R33, R43, R56.reuse ;  /* 0x000000382b217220 */ /* 0x080fe20000410000 */
[----:B------:R-:W-:Y:S01]  /*3b280*/  LOP3.LUT R36, R36, 0xfffffffc, RZ, 0xc0, !PT ;  /* 0xfffffffc24247812 */ /* 0x000fe200078ec0ff */
[-C--:B------:R-:W-:Y:S01]  /*3b290*/  FMUL.FTZ R42, R44, R56.reuse ;  /* 0x000000382c2a7220 */ /* 0x080fe20000410000 */
[----:B------:R-:W-:Y:S01]  /*3b2a0*/  FMUL.FTZ R43, R45, R56 ;  /* 0x000000382d2b7220 */ /* 0x000fe20000410000 */
[----:B------:R-:W-:-:S02]  /*3b2b0*/  SHF.R.S32.HI R44, RZ, 0x2, R39 ;  /* 0x00000002ff2c7819 */ /* 0x000fc40000011427 */
[----:B------:R-:W-:Y:S01]  /*3b2c0*/  SHF.R.S32.HI R45, RZ, 0x1f, R39 ;  /* 0x0000001fff2d7819 */ /* 0x000fe20000011427 */
[----:B------:R-:W-:Y:S01]  /*3b2d0*/  IMAD.IADD R65, R65, 0x1, -R36 ;  /* 0x0000000141417824 */ /* 0x000fe200078e0a24 */
[----:B------:R-:W-:Y:S02]  /*3b2e0*/  LEA.HI R37, R37, R38, RZ, 0x5 ;  /* 0x0000002625257211 */ /* 0x000fe400078f28ff */
[----:B------:R-:W-:Y:S01]  /*3b2f0*/  LEA.HI R45, R45, R44, RZ, 0x3 ;  /* 0x0000002c2d2d7211 */ /* 0x000fe200078f18ff */
[-C--:B------:R-:W-:Y:S01]  /*3b300*/  FMUL.FTZ R7, R26, R56.reuse ;  /* 0x000000381a077220 */ /* 0x080fe20000410000 */
[----:B------:R-:W-:Y:S02]  /*3b310*/  SHF.R.S32.HI R37, RZ, 0x5, R37 ;  /* 0x00000005ff257819 */ /* 0x000fe40000011425 */
[----:B------:R-:W-:Y:S02]  /*3b320*/  LEA.HI R36, R65, R65, RZ, 0x1 ;  /* 0x0000004141247211 */ /* 0x000fe400078f08ff */
[----:B------:R-:W-:Y:S01]  /*3b330*/  LOP3.LUT R45, R45, 0xfffffff8, RZ, 0xc0, !PT ;  /* 0xfffffff82d2d7812 */ /* 0x000fe200078ec0ff */
[-C--:B------:R-:W-:Y:S01]  /*3b340*/  FMUL.FTZ R26, R35, R56.reuse ;  /* 0x00000038231a7220 */ /* 0x080fe20000410000 */
[----:B------:R-:W-:Y:S01]  /*3b350*/  FMUL.FTZ R35, R46, R56 ;  /* 0x000000382e237220 */ /* 0x000fe20000410000 */
[----:B------:R-:W-:Y:S01]  /*3b360*/  LOP3.LUT R46, R36, 0x1ffffffe, RZ, 0xc0, !PT ;  /* 0x1ffffffe242e7812 */ /* 0x000fe200078ec0ff */
[----:B--2---:R-:W-:-:S02]  /*3b370*/  IMAD R66, R66, 0x4, R37 ;  /* 0x0000000442427824 */ /* 0x004fc400078e0225 */
[----:B------:R-:W-:Y:S02]  /*3b380*/  IMAD.IADD R45, R44, 0x1, -R45 ;  /* 0x000000012c2d7824 */ /* 0x000fe400078e0a2d */
[----:B------:R-:W-:Y:S02]  /*3b390*/  IMAD.IADD R46, R65, 0x1, -R46 ;  /* 0x00000001412e7824 */ /* 0x000fe400078e0a2e */
[----:B------:R-:W-:Y:S02]  /*3b3a0*/  IMAD.U32 R45, R66, 0x10, R45 ;  /* 0x00000010422d7824 */ /* 0x000fe400078e002d */
[----:B------:R-:W-:Y:S02]  /*3b3b0*/  FMUL.FTZ R36, R50, R56 ;  /* 0x0000003832247220 */ /* 0x000fe40000410000 */
[----:B------:R-:W-:-:S04]  /*3b3c0*/  IMAD R50, R46, 0x8, R45 ;  /* 0x000000082e327824 */ /* 0x000fc800078e022d */
[----:B------:R-:W-:-:S04]  /*3b3d0*/  @P2 IMAD.HI.U32 R44, R50, R67, RZ ;  /* 0x00000043322c2227 */ /* 0x000fc800078e00ff */
[-C--:B------:R-:W-:Y:S01]  /*3b3e0*/  FMUL.FTZ R49, R49, R56.reuse ;  /* 0x0000003831317220 */ /* 0x080fe20000410000 */
[----:B------:R-:W-:Y:S02]  /*3b3f0*/  LOP3.LUT R39, R39, 0x7ffffffc, RZ, 0xc0, !PT ;  /* 0x7ffffffc27277812 */ /* 0x000fe400078ec0ff */
[----:B------:R-:W-:Y:S01]  /*3b400*/  @P2 SHF.R.U32.HI R50, RZ, R63, R44 ;  /* 0x0000003fff322219 */ /* 0x000fe2000001162c */
[----:B------:R-:W-:Y:S01]  /*3b410*/  IMAD.SHL.U32 R66, R0, 0x40, RZ ;  /* 0x0000004000427824 */ /* 0x000fe200078e00ff */
[----:B------:R0:W1:Y:S03]  /*3b420*/  MUFU.TANH R68, R49 ;  /* 0x0000003100447308 */ /* 0x0000660000002400 */
[----:B------:R-:W2:Y:S01]  /*3b430*/  SHFL.IDX PT, R45, R50, RZ, 0x1c1f ;  /* 0x001c1fff322d7589 */ /* 0x000ea200000e0000 */
[-C--:B------:R-:W-:Y:S01]  /*3b440*/  FMUL.FTZ R28, R28, R56.reuse ;  /* 0x000000381c1c7220 */ /* 0x080fe20000410000 */
[-C--:B------:R-:W-:Y:S01]  /*3b450*/  FMUL.FTZ R40, R40, R56.reuse ;  /* 0x0000003828287220 */ /* 0x080fe20000410000 */
[-C--:B------:R-:W-:Y:S01]  /*3b460*/  FMUL.FTZ R41, R41, R56.reuse ;  /* 0x0000003829297220 */ /* 0x080fe20000410000 */
[----:B0-----:R-:W-:Y:S01]  /*3b470*/  IMAD.IADD R49, R38, 0x1, -R39 ;  /* 0x0000000126317824 */ /* 0x001fe200078e0a27 */
[----:B------:R-:W-:Y:S01]  /*3b480*/  IADD3 R38, -R66, 0x1, RZ ;  /* 0x0000000142267810 */ /* 0x000fe20007ffe1ff */
[-C--:B------:R-:W-:Y:S01]  /*3b490*/  FMUL.FTZ R34, R47, R56.reuse ;  /* 0x000000382f227220 */ /* 0x080fe20000410000 */
[-C--:B------:R-:W-:Y:S01]  /*3b4a0*/  FMUL.FTZ R37, R51, R56.reuse ;  /* 0x0000003833257220 */ /* 0x080fe20000410000 */
[-C--:B------:R-:W-:Y:S01]  /*3b4b0*/  FMUL.FTZ R53, R53, R56.reuse ;  /* 0x0000003835357220 */ /* 0x080fe20000410000 */
[-C--:B------:R-:W-:Y:S01]  /*3b4c0*/  FMUL.FTZ R54, R54, R56.reuse ;  /* 0x0000003836367220 */ /* 0x080fe20000410000 */
[-C--:B------:R-:W-:Y:S01]  /*3b4d0*/  FMUL.FTZ R55, R55, R56.reuse ;  /* 0x0000003837377220 */ /* 0x080fe20000410000 */
[----:B------:R-:W-:Y:S01]  /*3b4e0*/  IMAD R38, R49, -0x2, R38 ;  /* 0xfffffffe31267824 */ /* 0x000fe200078e0226 */
[----:B------:R-:W-:Y:S01]  /*3b4f0*/  ISETP.GE.AND P3, PT, R10, 0x1, PT ;  /* 0x000000010a00780c */ /* 0x000fe20003f66270 */
[----:B------:R-:W0:Y:S01]  /*3b500*/  MUFU.TANH R11, R11 ;  /* 0x0000000b000b7308 */ /* 0x000e220000002400 */
[----:B------:R-:W-:-:S02]  /*3b510*/  FMUL.FTZ R52, R52, R56 ;  /* 0x0000003834347220 */ /* 0x000fc40000410000 */
[----:B------:R-:W-:Y:S02]  /*3b520*/  IADD3 R39, -R9, R38, R8 ;  /* 0x0000002609277210 */ /* 0x000fe40007ffe108 */
[----:B------:R-:W-:-:S03]  /*3b530*/  LOP3.LUT R38, RZ, R57, RZ, 0x33, !PT ;  /* 0x00000039ff267212 */ /* 0x000fc600078e33ff */
[----:B------:R-:W3:Y:S01]  /*3b540*/  MUFU.TANH R60, R60 ;  /* 0x0000003c003c7308 */ /* 0x000ee20000002400 */
[----:B------:R-:W-:-:S07]  /*3b550*/  FMUL.FTZ R48, R48, R56 ;  /* 0x0000003830307220 */ /* 0x000fce0000410000 */
        /* <DEDUP_REMOVED lines=27> */
[----:B------:R-:W-:-:S02]  /*3b710*/  IMAD.IADD R58, R39, 0x1, R58 ;  /* 0x00000001273a7824 */ /* 0x000fc400078e023a */
[----:B------:R-:W-:-:S05]  /*3b720*/  IMAD.IADD R59, R59, 0x1, -R66 ;  /* 0x000000013b3b7824 */ /* 0x000fca00078e0a42 */
[----:B------:R1:W0:Y:S01]  /*3b730*/  MUFU.TANH R46, R52 ;  /* 0x00000034002e7308 */ /* 0x0002220000002400 */
[----:B--2---:R-:W-:Y:S02]  /*3b740*/  IMAD.IADD R51, R58, 0x1, R45 ;  /* 0x000000013a337824 */ /* 0x004fe400078e022d */
[----:B-1----:R-:W-:-:S05]  /*3b750*/  IMAD.IADD R52, R39, 0x1, R38 ;  /* 0x0000000127347824 */ /* 0x002fca00078e0226 */
[----:B------:R1:W2:Y:S02]  /*3b760*/  MUFU.TANH R47, R48 ;  /* 0x00000030002f7308 */ /* 0x0002a40000002400 */
[----:B-1----:R-:W-:Y:S01]  /*3b770*/  IMAD.IADD R48, R52, 0x1, R45 ;  /* 0x0000000134307824 */ /* 0x002fe200078e022d */
[----:B0--34-:R-:W-:Y:S06]  /*3b780*/  @!P3 BRA `(.L_x_3571) ;  /* 0x000000000088b947 */ /* 0x019fec0003800000 */
        /* <DEDUP_REMOVED lines=12> */
[----:B------:R-:W3:Y:S04]  /*3b850*/  LD.E R38, desc[UR4][R14.64+0x1c] ;  /* 0x00001c040e267980 */ /* 0x000ee8000c101900 */
[----:B------:R-:W4:Y:S01]  /*3b860*/  LD.E R45, desc[UR6][R14.64+0x20] ;  /* 0x000020060e2d7980 */ /* 0x000f22000c101900 */
[----:B---3--:R-:W-:-:S05]  /*3b870*/  IMAD.HI.U32 R38, R39, R38, RZ ;  /* 0x0000002627267227 */ /* 0x008fca00078e00ff */
[----:B----4-:R-:W-:-:S07]  /*3b880*/  SHF.R.U32.HI R39, RZ, R45, R38 ;  /* 0x0000002dff277219 */ /* 0x010fce0000011626 */
.L_x_3575:
[----:B------:R-:W-:Y:S05]  /*3b890*/  BSYNC B5 ;  /* 0x0000000000057941 */ /* 0x000fea0003800000 */
.L_x_3574:
[----:B------:R-:W-:Y:S01]  /*3b8a0*/  LOP3.LUT R39, RZ, R39, RZ, 0x33, !PT ;  /* 0x00000027ff277212 */ /* 0x000fe200078e33ff */
[----:B------:R-:W-:Y:S06]  /*3b8b0*/  BRA `(.L_x_3576) ;  /* 0x0000000000287947 */ /* 0x000fec0003800000 */
.L_x_3573:
[----:B------:R-:W-:-:S13]  /*3b8c0*/  ISETP.NE.AND P2, PT, R10, 0x1, PT ;  /* 0x000000010a00780c */ /* 0x000fda0003f45270 */
        /* <DEDUP_REMOVED lines=9> */
.L_x_3576:
[----:B------:R-:W-:Y:S05]  /*3b960*/  BSYNC B4 ;  /* 0x0000000000047941 */ /* 0x000fea0003800000 */
.L_x_3572:
[----:B------:R-:W-:-:S04]  /*3b970*/  IMAD R38, R10, R39, -R66 ;  /* 0x000000270a267224 */ /* 0x000fc800078e0a42 */
[----:B------:R-:W-:-:S05]  /*3b980*/  IMAD R39, R49, -0x2, R38 ;  /* 0xfffffffe31277824 */ /* 0x000fca00078e0226 */
[----:B------:R-:W-:Y:S02]  /*3b990*/  VIMNMX R48, R48, R39, !PT ;  /* 0x0000002730307248 */ /* 0x000fe40007fe0100 */
[----:B------:R-:W-:-:S07]  /*3b9a0*/  VIADDMNMX R51, R39, R10, R51, PT ;  /* 0x0000000a27337246 */ /* 0x000fce0003800133 */
.L_x_3571:
[----:B------:R-:W-:Y:S05]  /*3b9b0*/  BSYNC B3 ;  /* 0x0000000000037941 */ /* 0x000fea0003800000 */
.L_x_3570:
[C---:B------:R-:W-:Y:S01]  /*3b9c0*/  ISETP.GE.AND P3, PT, R59.reuse, 0x9, PT ;  /* 0x000000093b00780c */ /* 0x040fe20003f66270 */
[----:B------:R-:W-:Y:S01]  /*3b9d0*/  BSSY B3, `(.L_x_3577) ;  /* 0x0000073000037945 */ /* 0x000fe20003800000 */
[----:B------:R-:W-:Y:S02]  /*3b9e0*/  ISETP.GE.AND P2, PT, R59, 0x2, PT ;  /* 0x000000023b00780c */ /* 0x000fe40003f46270 */
[C---:B------:R-:W-:Y:S02]  /*3b9f0*/  ISETP.GT.AND P4, PT, R48.reuse, 0x8, !P3 ;  /* 0x000000083000780c */ /* 0x040fe40005f84270 */
[----:B------:R-:W-:Y:S02]  /*3ba00*/  ISETP.GT.AND P5, PT, R48, 0x1, !P2 ;  /* 0x000000013000780c */ /* 0x000fe400057a4270 */
[----:B------:R-:W-:Y:S02]  /*3ba10*/  ISETP.LT.OR P4, PT, R51, 0x9, P4 ;  /* 0x000000093300780c */ /* 0x000fe40002781670 */
[----:B------:R-:W-:-:S02]  /*3ba20*/  ISETP.GE.AND P6, PT, R59, 0xa, PT ;  /* 0x0000000a3b00780c */ /* 0x000fc40003fc6270 */
[----:B------:R-:W-:Y:S02]  /*3ba30*/  FSEL R28, R28, -INF , !P4 ;  /* 0xff8000001c1c7808 */ /* 0x000fe40006000000 */
[C---:B------:R-:W-:Y:S02]  /*3ba40*/  ISETP.LT.OR P5, PT, R51.reuse, 0x2, P5 ;  /* 0x000000023300780c */ /* 0x040fe40002fa1670 */
[----:B------:R-:W-:Y:S02]  /*3ba50*/  ISETP.GT.AND P4, PT, R48, 0x9, !P6 ;  /* 0x000000093000780c */ /* 0x000fe40007784270 */
[----:B------:R-:W-:Y:S02]  /*3ba60*/  FSEL R60, R60, -INF , !P5 ;  /* 0xff8000003c3c7808 */ /* 0x000fe40006800000 */
        /* <DEDUP_REMOVED lines=38> */
[C---:B------:R-:W-:Y:S02]  /*3bcd0*/  ISETP.GT.AND P4, PT, R48.reuse, 0x29, !P5 ;  /* 0x000000293000780c */ /* 0x040fe40006f84270 */
        /* <DEDUP_REMOVED lines=8> */
[----:B--2---:R-:W-:Y:S02]  /*3bd60*/  FSEL R44, R47, -INF , !P4 ;  /* 0xff8000002f2c7808 */ /* 0x004fe40006000000 */
        /* <DEDUP_REMOVED lines=19> */
[----:B------:R-:W-:Y:S01]  /*3bea0*/  ISETP.GE.AND P6, PT, R10, 0x1, PT ;  /* 0x000000010a00780c */ /* 0x000fe20003fc6270 */
[--C-:B0-----:R-:W-:Y:S02]  /*3beb0*/  IMAD.IADD R51, R58, 0x1, R11.reuse ;  /* 0x000000013a337824 */ /* 0x101fe400078e020b */
[----:B------:R-:W-:-:S10]  /*3bec0*/  IMAD.IADD R53, R52, 0x1, R11 ;  /* 0x0000000134357824 */ /* 0x000fd400078e020b */
        /* <DEDUP_REMOVED lines=17> */
.L_x_3582:
[----:B------:R-:W-:Y:S05]  /*3bfe0*/  BSYNC B5 ;  /* 0x0000000000057941 */ /* 0x000fea0003800000 */
.L_x_3581:
[----:B------:R-:W-:Y:S01]  /*3bff0*/  LOP3.LUT R9, RZ, R9, RZ, 0x33, !PT ;  /* 0x00000009ff097212 */ /* 0x000fe200078e33ff */
[----:B------:R-:W-:Y:S06]  /*3c000*/  BRA `(.L_x_3583) ;  /* 0x0000000000287947 */ /* 0x000fec0003800000 */
.L_x_3580:
        /* <DEDUP_REMOVED lines=10> */
.L_x_3583:
[----:B------:R-:W-:Y:S05]  /*3c0b0*/  BSYNC B4 ;  /* 0x0000000000047941 */ /* 0x000fea0003800000 */
.L_x_3579:
[----:B------:R-:W-:-:S04]  /*3c0c0*/  IMAD R8, R10, R9, -R66 ;  /* 0x000000090a087224 */ /* 0x000fc800078e0a42 */
[----:B------:R-:W-:-:S05]  /*3c0d0*/  IMAD R8, R49, -0x2, R8 ;  /* 0xfffffffe31087824 */ /* 0x000fca00078e0208 */
[----:B------:R-:W-:Y:S02]  /*3c0e0*/  VIADDMNMX R51, R8, R10, R51, PT ;  /* 0x0000000a08337246 */ /* 0x000fe40003800133 */
[----:B------:R-:W-:-:S07]  /*3c0f0*/  VIMNMX R53, R53, R8, !PT ;  /* 0x0000000835357248 */ /* 0x000fce0007fe0100 */
.L_x_3578:
[----:B------:R-:W-:Y:S05]  /*3c100*/  BSYNC B3 ;  /* 0x0000000000037941 */ /* 0x000fea0003800000 */
.L_x_3577:
[----:B------:R-:W2:Y:S01]  /*3c110*/  LDL.64 R8, [R12+0x70] ;  /* 0x000070000c087983 */ /* 0x000ea20000100a00 */
[----:B------:R-:W-:Y:S02]  /*3c120*/  R2UR UR4, R4 ;  /* 0x00000000040472ca */ /* 0x000fe400000e0000 */
[----:B------:R-:W-:Y:S02]  /*3c130*/  R2UR UR5, R5 ;  /* 0x00000000050572ca */ /* 0x000fe400000e0000 */
[C---:B------:R-:W-:Y:S02]  /*3c140*/  ISETP.GT.AND P2, PT, R53.reuse, 0x1, !P2 ;  /* 0x000000013500780c */ /* 0x040fe40005744270 */
[----:B------:R-:W-:Y:S02]  /*3c150*/  ISETP.GT.AND P3, PT, R53, 0x8, !P3 ;  /* 0x000000083500780c */ /* 0x000fe40005f64270 */
[C---:B------:R-:W-:Y:S02]  /*3c160*/  ISETP.LT.OR P2, PT, R51.reuse, 0x2, P2 ;  /* 0x000000023300780c */ /* 0x040fe40001741670 */
[----:B------:R-:W-:-:S02]  /*3c170*/  ISETP.LT.OR P3, PT, R51, 0x9, P3 ;  /* 0x000000093300780c */ /* 0x000fc40001f61670 */
[----:B------:R-:W-:Y:S02]  /*3c180*/  FSEL R49, R20, -INF , !P2 ;  /* 0xff80000014317808 */ /* 0x000fe40005000000 */
[----:B------:R-:W-:Y:S02]  /*3c190*/  ISETP.NE.AND P2, PT, R57, RZ, PT ;  /* 0x000000ff3900720c */ /* 0x000fe40003f45270 */
[----:B------:R-:W-:Y:S02]  /*3c1a0*/  FSEL R50, R21, -INF , !P3 ;  /* 0xff80000015327808 */ /* 0x000fe40005800000 */
[----:B------:R-:W-:Y:S02]  /*3c1b0*/  ISETP.GT.AND P2, PT, R53, 0x9, !P2 ;  /* 0x000000093500780c */ /* 0x000fe40005744270 */
[----:B------:R-:W-:Y:S02]  /*3c1c0*/  ISETP.NE.AND P3, PT, R62, RZ, PT ;  /* 0x000000ff3e00720c */ /* 0x000fe40003f65270 */
[----:B------:R-:W-:-:S02]  /*3c1d0*/  ISETP.LT.OR P2, PT, R51, 0xa, P2 ;  /* 0x0000000a3300780c */ /* 0x000fc40001741670 */
[----:B------:R-:W-:Y:S02]  /*3c1e0*/  ISETP.NE.AND P6, PT, R69, RZ, PT ;  /* 0x000000ff4500720c */ /* 0x000fe40003fc5270 */
        /* <DEDUP_REMOVED lines=21> */
[----:B------:R-:W-:Y:S01]  /*3c340*/  ISETP.GT.AND P2, PT, R53, 0x21, !P6 ;  /* 0x000000213500780c */ /* 0x000fe20007744270 */
[----:B--2---:R-:W2:Y:S03]  /*3c350*/  LD.E.64 R10, desc[UR4][R8.64] ;  /* 0x00000004080a7980 */ /* 0x004ea6000c101b00 */
        /* <DEDUP_REMOVED lines=9> */
[----:B------:R-:W-:Y:S02]  /*3c3f0*/  ISETP.NE.AND P2, PT, R56, RZ, PT ;  /* 0x000000ff3800720c */ /* 0x000fe40003f45270 */
[----:B------:R-:W-:Y:S01]  /*3c400*/  ISETP.LT.OR P3, PT, R51, 0x31, P3 ;  /* 0x000000313300780c */ /* 0x000fe20001f61670 */
[----:B------:R-:W3:Y:S01]  /*3c410*/  LD.E R56, desc[UR4][R8.64+0x10] ;  /* 0x0000100408387980 */ /* 0x000ee2000c101900 */
[----:B------:R-:W-:-:S04]  /*3c420*/  ISETP.GT.AND P2, PT, R53, RZ, !P2 ;  /* 0x000000ff3500720c */ /* 0x000fc80005744270 */
[----:B------:R-:W-:-:S04]  /*3c430*/  ISETP.LT.OR P2, PT, R51, 0x1, P2 ;  /* 0x000000013300780c */ /* 0x000fc80001741670 */
[----:B------:R-:W-:Y:S02]  /*3c440*/  FSEL R52, R7, -INF , !P2 ;  /* 0xff80000007347808 */ /* 0x000fe40005000000 */
[----:B------:R-:W-:-:S04]  /*3c450*/  ISETP.NE.AND P2, PT, R71, RZ, PT ;  /* 0x000000ff4700720c */ /* 0x000fc80003f45270 */
[----:B------:R-:W-:-:S04]  /*3c460*/  ISETP.GT.AND P2, PT, R53, 0x29, !P2 ;  /* 0x000000293500780c */ /* 0x000fc80005744270 */
[----:B------:R-:W-:-:S04]  /*3c470*/  ISETP.LT.OR P2, PT, R51, 0x2a, P2 ;  /* 0x0000002a3300780c */ /* 0x000fc80001741670 */
        /* <DEDUP_REMOVED lines=9> */
[----:B------:R-:W-:Y:S02]  /*3c510*/  R2UR UR6, R4 ;  /* 0x00000000040672ca */ /* 0x000fe400000e0000 */
[----:B------:R-:W-:Y:S02]  /*3c520*/  R2UR UR7, R5 ;  /* 0x00000000050772ca */ /* 0x000fe400000e0000 */
[----:B------:R-:W-:-:S11]  /*3c530*/  FSEL R55, R55, -INF , !P6 ;  /* 0xff80000037377808 */ /* 0x000fd60007000000 */
[----:B------:R-:W4:Y:S01]  /*3c540*/  LD.E R62, desc[UR6][R8.64+0x14] ;  /* 0x00001406083e7980 */ /* 0x000f22000c101900 */
[----:B--2---:R-:W-:Y:S02]  /*3c550*/  FMNMX.FTZ R7, R47, R10, !PT ;  /* 0x0000000a2f077209 */ /* 0x004fe40007810000 */
        /* <DEDUP_REMOVED lines=30> */
[----:B------:R-:W-:-:S03]  /*3c740*/  FMNMX.FTZ R15, R55, R20, !PT ;  /* 0x00000014370f7209 */ /* 0x000fc60007810000 */
[----:B------:R-:W0:Y:S04]  /*3c750*/  SHFL.BFLY PT, R7, R14, 0x2, 0x1f ;  /* 0x0c401f000e077f89 */ /* 0x000e2800000e0000 */
[----:B------:R-:W-:Y:S04]  /*3c760*/  ST.E.64 desc[UR4][R8.64], R14 ;  /* 0x0000000e08007985 */ /* 0x000fe8000c101b04 */
[----:B------:R-:W2:Y:S01]  /*3c770*/  LD.E R58, desc[UR6][R8.64+0x4] ;  /* 0x00000406083a7980 */ /* 0x000ea2000c101900 */
[----:B0-----:R-:W-:-:S05]  /*3c780*/  FMNMX.FTZ R7, R14, R7, !PT ;  /* 0x000000070e077209 */ /* 0x001fca0007810000 */
[----:B------:R-:W0:Y:S02]  /*3c790*/  SHFL.BFLY PT, R20, R7, 0x1, 0x1f ;  /* 0x0c201f0007147f89 */ /* 0x000e2400000e0000 */
[----:B0-----:R-:W-:Y:S02]  /*3c7a0*/  FMNMX.FTZ R21, R7, R20, !PT ;  /* 0x0000001407157209 */ /* 0x001fe40007810000 */
[----:B------:R-:W5:Y:S04]  /*3c7b0*/  LD.E R20, desc[UR4][R8.64+0x20] ;  /* 0x0000200408147980 */ /* 0x000f68000c101900 */
[----:B------:R-:W-:Y:S04]  /*3c7c0*/  ST.E desc[UR4][R8.64], R21 ;  /* 0x0000001508007985 */ /* 0x000fe8000c101904 */
[----:B------:R-:W3:Y:S01]  /*3c7d0*/  LD.E R37, desc[UR6][R8.64] ;  /* 0x0000000608257980 */ /* 0x000ee2000c101900 */
[----:B------:R-:W-:-:S02]  /*3c7e0*/  R2UR UR8, R4 ;  /* 0x00000000040872ca */ /* 0x000fc400000e0000 */
[----:B------:R-:W-:Y:S01]  /*3c7f0*/  R2UR UR9, R5 ;  /* 0x00000000050972ca */ /* 0x000fe200000e0000 */
[----:B--2---:R-:W0:Y:S02]  /*3c800*/  SHFL.BFLY PT, R7, R58, 0x2, 0x1f ;  /* 0x0c401f003a077f89 */ /* 0x004e2400000e0000 */
[----:B0-----:R-:W-:-:S05]  /*3c810*/  FMNMX.FTZ R7, R7, R58, !PT ;  /* 0x0000003a07077209 */ /* 0x001fca0007810000 */
[----:B------:R-:W0:Y:S02]  /*3c820*/  SHFL.BFLY PT, R14, R7, 0x1, 0x1f ;  /* 0x0c201f00070e7f89 */ /* 0x000e2400000e0000 */
[----:B0-----:R-:W-:Y:S02]  /*3c830*/  FMNMX.FTZ R21, R7, R14, !PT ;  /* 0x0000000e07157209 */ /* 0x001fe40007810000 */
[----:B---3--:R-:W-:Y:S02]  /*3c840*/  FSETP.NEU.FTZ.AND P2, PT, R37, -INF , PT ;  /* 0xff8000002500780b */ /* 0x008fe40003f5d000 */
[----:B------:R-:W-:Y:S02]  /*3c850*/  FSETP.NEU.FTZ.AND P3, PT, R21, -INF , PT ;  /* 0xff8000001500780b */ /* 0x000fe40003f7d000 */
[----:B------:R-:W-:Y:S02]  /*3c860*/  FSEL R15, R37, RZ, P2 ;  /* 0x000000ff250f7208 */ /* 0x000fe40001000000 */
[----:B------:R-:W-:-:S03]  /*3c870*/  FSEL R14, R21, RZ, P3 ;  /* 0x000000ff150e7208 */ /* 0x000fc60001800000 */
[----:B------:R-:W-:Y:S02]  /*3c880*/  FADD.FTZ R15, R10, -R15 ;  /* 0x8000000f0a0f7221 */ /* 0x000fe40000010000 */
[----:B------:R-:W-:Y:S02]  /*3c890*/  FADD.FTZ R11, R11, -R14 ;  /* 0x8000000e0b0b7221 */ /* 0x000fe40000010000 */
[----:B-----5:R-:W-:Y:S02]  /*3c8a0*/  FMUL.FTZ R15, R15, R20 ;  /* 0x000000140f0f7220 */ /* 0x020fe40000410000 */
[----:B------:R-:W-:Y:S02]  /*3c8b0*/  FMUL.FTZ R51, R20, R11 ;  /* 0x0000000b14337220 */ /* 0x000fe40000410000 */
[----:B------:R-:W0:Y:S08]  /*3c8c0*/  MUFU.EX2 R37, R15 ;  /* 0x0000000f00257308 */ /* 0x000e300000000800 */
[----:B------:R-:W4:Y:S01]  /*3c8d0*/  MUFU.EX2 R51, R51 ;  /* 0x0000003300337308 */ /* 0x000f220000000800 */
[----:B------:R1:W-:Y:S01]  /*3c8e0*/  ST.E desc[UR4][R8.64+0x4], R21 ;  /* 0x0000041508007985 */ /* 0x0003e2000c101904 */
[----:B0-----:R-:W-:Y:S01]  /*3c8f0*/  FMUL.FTZ R7, R37, R56 ;  /* 0x0000003825077220 */ /* 0x001fe20000410000 */
[----:B----4-:R-:W-:-:S04]  /*3c900*/  FMUL.FTZ R57, R51, R62 ;  /* 0x0000003e33397220 */ /* 0x010fc80000410000 */
[----:B------:R1:W-:Y:S04]  /*3c910*/  ST.E desc[UR6][R8.64+0x10], R7 ;  /* 0x0000100708007985 */ /* 0x0003e8000c101906 */
[----:B------:R1:W-:Y:S04]  /*3c920*/  ST.E desc[UR8][R8.64+0x14], R57 ;  /* 0x0000143908007985 */ /* 0x0003e8000c101908 */
[----:B------:R-:W2:Y:S04]  /*3c930*/  LDL.64 R10, [R12+0x78] ;  /* 0x000078000c0a7983 */ /* 0x000ea80000100a00 */
[----:B--2---:R-:W2:Y:S04]  /*3c940*/  LD.E.64 R14, desc[UR4][R10.64] ;  /* 0x000000040a0e7980 */ /* 0x004ea8000c101b00 */
[----:B--2---:R-:W2:Y:S01]  /*3c950*/  LD.E R20, desc[UR4][R14.64+0x4] ;  /* 0x000004040e147980 */ /* 0x004ea2000c101900 */
[----:B------:R-:W-:Y:S01]  /*3c960*/  BSSY B3, `(.L_x_3584) ;  /* 0x0000010000037945 */ /* 0x000fe20003800000 */
[----:B--2---:R-:W-:-:S13]  /*3c970*/  ISETP.NE.AND P2, PT, R20, RZ, PT ;  /* 0x000000ff1400720c */ /* 0x004fda0003f45270 */
[----:B-1----:R-:W-:Y:S05]  /*3c980*/  @P2 BRA `(.L_x_3585) ;  /* 0x0000000000342947 */ /* 0x002fea0003800000 */
[----:B------:R-:W-:Y:S02]  /*3c990*/  R2UR UR4, R4 ;  /* 0x00000000040472ca */ /* 0x000fe400000e0000 */
[----:B------:R-:W-:-:S13]  /*3c9a0*/  R2UR UR5, R5 ;  /* 0x00000000050572ca */ /* 0x000fda00000e0000 */
[----:B------:R-:W2:Y:S01]  /*3c9b0*/  LD.E.64 R8, desc[UR4][R10.64+0x8] ;  /* 0x000008040a087980 */ /* 0x000ea2000c101b00 */
[----:B------:R-:W-:Y:S02]  /*3c9c0*/  R2UR UR6, R4 ;  /* 0x00000000040672ca */ /* 0x000fe400000e0000 */
[----:B------:R-:W-:Y:S01]  /*3c9d0*/  R2UR UR7, R5 ;  /* 0x00000000050772ca */ /* 0x000fe200000e0000 */
[----:B------:R-:W3:-:S12]  /*3c9e0*/  LD.E R15, desc[UR4][R14.64] ;  /* 0x000000040e0f7980 */ /* 0x000ed8000c101900 */
[----:B--2---:R-:W2:Y:S01]  /*3c9f0*/  LD.E.64 R8, desc[UR6][R8.64] ;  /* 0x0000000608087980 */ /* 0x004ea2000c101b00 */
[----:B---3--:R-:W-:-:S04]  /*3ca00*/  IMAD R21, R6, 0x40, R15 ;  /* 0x0000004006157824 */ /* 0x008fc800078e020f */
[----:B--2---:R-:W-:-:S05]  /*3ca10*/  IMAD.WIDE R20, R21, 0x4, R8 ;  /* 0x0000000415147825 */ /* 0x004fca00078e0208 */
[----:B------:R0:W-:Y:S04]  /*3ca20*/  ST.E desc[UR4][R20.64], R37 ;  /* 0x0000002514007985 */ /* 0x0001e8000c101904 */
[----:B------:R-:W2:Y:S04]  /*3ca30*/  LD.E.64 R14, desc[UR6][R10.64] ;  /* 0x000000060a0e7980 */ /* 0x000ea8000c101b00 */
[----:B--2---:R-:W2:Y:S02]  /*3ca40*/  LD.E R7, desc[UR4][R14.64+0x4] ;  /* 0x000004040e077980 */ /* 0x004ea4000c101900 */
[----:B0-2---:R-:W-:-:S13]  /*3ca50*/  ISETP.NE.AND P2, PT, R7, RZ, PT ;  /* 0x000000ff0700720c */ /* 0x005fda0003f45270 */
.L_x_3585:
[----:B------:R-:W-:Y:S05]  /*3ca60*/  BSYNC B3 ;  /* 0x0000000000037941 */ /* 0x000fea0003800000 */
.L_x_3584:
[----:B------:R-:W-:Y:S04]  /*3ca70*/  BSSY B3, `(.L_x_3586) ;  /* 0x000000d000037945 */ /* 0x000fe80003800000 */
[----:B------:R-:W-:Y:S05]  /*3ca80*/  @P2 BRA `(.L_x_3587) ;  /* 0x00000000002c2947 */ /* 0x000fea0003800000 */
        /* <DEDUP_REMOVED lines=8> */
[----:B------:R-:W-:-:S04]  /*3cb10*/  VIADD R7, R6, 0x8 ;  /* 0x0000000806077836 */ /* 0x000fc80000000000 */
[----:B--2---:R-:W-:-:S05]  /*3cb20*/  IMAD.WIDE R8, R7, 0x4, R8 ;  /* 0x0000000407087825 */ /* 0x004fca00078e0208 */
[----:B------:R0:W-:Y:S02]  /*3cb30*/  ST.E desc[UR4][R8.64], R51 ;  /* 0x0000003308007985 */ /* 0x0001e4000c101904 */
.L_x_3587:
[----:B------:R-:W-:Y:S05]  /*3cb40*/  BSYNC B3 ;  /* 0x0000000000037941 */ /* 0x000fea0003800000 */
.L_x_3586:
[----:B------:R-:W0:Y:S01]  /*3cb50*/  LDL.64 R6, [R12+0x70] ;  /* 0x000070000c067983 */ /* 0x000e220000100a00 */
[C---:B------:R-:W-:Y:S02]  /*3cb60*/  R2UR UR4, R4.reuse ;  /* 0x00000000040472ca */ /* 0x040fe400000e0000 */
[C---:B------:R-:W-:Y:S02]  /*3cb70*/  R2UR UR5, R5.reuse ;  /* 0x00000000050572ca */ /* 0x040fe400000e0000 */
[C---:B------:R-:W-:Y:S02]  /*3cb80*/  R2UR UR6, R4.reuse ;  /* 0x00000000040672ca */ /* 0x040fe400000e0000 */
[C---:B------:R-:W-:Y:S02]  /*3cb90*/  R2UR UR7, R5.reuse ;  /* 0x00000000050772ca */ /* 0x040fe400000e0000 */
[----:B------:R-:W-:Y:S02]  /*3cba0*/  R2UR UR8, R4 ;  /* 0x00000000040872ca */ /* 0x000fe400000e0000 */
[----:B------:R-:W-:-:S05]  /*3cbb0*/  R2UR UR9, R5 ;  /* 0x00000000050972ca */ /* 0x000fca00000e0000 */
[----:B0-----:R-:W2:Y:S04]  /*3cbc0*/  LD.E R8, desc[UR4][R6.64] ;  /* 0x0000000406087980 */ /* 0x001ea8000c101900 */
[----:B------:R-:W3:Y:S04]  /*3cbd0*/  LD.E R9, desc[UR6][R6.64+0x20] ;  /* 0x0000200606097980 */ /* 0x000ee8000c101900 */
[----:B------:R-:W4:Y:S04]  /*3cbe0*/  LD.E R14, desc[UR8][R6.64+0x4] ;  /* 0x00000408060e7980 */ /* 0x000f28000c101900 */
[----:B------:R-:W5:Y:S04]  /*3cbf0*/  LD.E R20, desc[UR4][R6.64+0x10] ;  /* 0x0000100406147980 */ /* 0x000f68000c101900 */
[----:B------:R-:W5:Y:S01]  /*3cc00*/  LD.E R21, desc[UR6][R6.64+0x14] ;  /* 0x0000140606157980 */ /* 0x000f62000c101900 */
[C---:B--2---:R-:W-:Y:S01]  /*3cc10*/  FSETP.NEU.FTZ.AND P2, PT, R8.reuse, -INF , PT ;  /* 0xff8000000800780b */ /* 0x044fe20003f5d000 */
[----:B---3--:R-:W-:Y:S01]  /*3cc20*/  FMUL.FTZ R10, R8, R9 ;  /* 0x00000009080a7220 */ /* 0x008fe20000410000 */
[----:B----4-:R-:W-:Y:S01]  /*3cc30*/  FSETP.NEU.FTZ.AND P3, PT, R14, -INF , PT ;  /* 0xff8000000e00780b */ /* 0x010fe20003f7d000 */
[----:B------:R-:W-:-:S03]  /*3cc40*/  FMUL.FTZ R14, R9, R14 ;  /* 0x0000000e090e7220 */ /* 0x000fc60000410000 */
[----:B------:R-:W-:Y:S02]  /*3cc50*/  FSEL R10, R10, RZ, P2 ;  /* 0x000000ff0a0a7208 */ /* 0x000fe40001000000 */
[----:B------:R-:W-:-:S03]  /*3cc60*/  FSEL R14, R14, RZ, P3 ;  /* 0x000000ff0e0e7208 */ /* 0x000fc60001800000 */
[-CC-:B------:R-:W-:Y:S01]  /*3cc70*/  FFMA.FTZ R47, R47, R9.reuse, -R10.reuse ;  /* 0x000000092f2f7223 */ /* 0x180fe2000001080a */
[-CC-:B------:R-:W-:Y:S01]  /*3cc80*/  FFMA.FTZ R60, R60, R9.reuse, -R10.reuse ;  /* 0x000000093c3c7223 */ /* 0x180fe2000001080a */
[-CC-:B------:R-:W-:Y:S01]  /*3cc90*/  FFMA.FTZ R28, R28, R9.reuse, -R10.reuse ;  /* 0x000000091c1c7223 */ /* 0x180fe2000001080a */
[-C--:B------:R-:W-:Y:S01]  /*3cca0*/  FFMA.FTZ R61, R61, R9.reuse, -R10 ;  /* 0x000000093d3d7223 */ /* 0x080fe2000001080a */
[-CC-:B------:R-:W-:Y:S01]  /*3ccb0*/  FFMA.FTZ R52, R52, R9.reuse, -R14.reuse ;  /* 0x0000000934347223 */ /* 0x180fe2000001080e */
[-CC-:B------:R-:W-:Y:S01]  /*3ccc0*/  FFMA.FTZ R49, R49, R9.reuse, -R14.reuse ;  /* 0x0000000931317223 */ /* 0x180fe2000001080e */
[----:B------:R-:W5:Y:S01]  /*3ccd0*/  MUFU.EX2 R47, R47 ;  /* 0x0000002f002f7308 */ /* 0x000f620000000800 */
[-CC-:B------:R-:W-:Y:S01]  /*3cce0*/  FFMA.FTZ R50, R50, R9.reuse, -R14.reuse ;  /* 0x0000000932327223 */ /* 0x180fe2000001080e */
[-C--:B------:R-:W-:Y:S01]  /*3ccf0*/  FFMA.FTZ R24, R24, R9.reuse, -R14 ;  /* 0x0000000918187223 */ /* 0x080fe2000001080e */
[-C--:B------:R-:W-:Y:S01]  /*3cd00*/  FFMA.FTZ R30, R30, R9.reuse, -R10 ;  /* 0x000000091e1e7223 */ /* 0x080fe2000001080a */
[-C--:B------:R-:W-:Y:S01]  /*3cd10*/  FFMA.FTZ R8, R25, R9.reuse, -R14 ;  /* 0x0000000919087223 */ /* 0x080fe2000001080e */
[-CC-:B------:R-:W-:Y:S01]  /*3cd20*/  FFMA.FTZ R32, R32, R9.reuse, -R10.reuse ;  /* 0x0000000920207223 */ /* 0x180fe2000001080a */
[-CC-:B------:R-:W-:Y:S01]  /*3cd30*/  FFMA.FTZ R38, R38, R9.reuse, -R10.reuse ;  /* 0x0000000926267223 */ /* 0x180fe2000001080a */
[-CC-:B------:R-:W-:Y:S01]  /*3cd40*/  FFMA.FTZ R39, R39, R9.reuse, -R10.reuse ;  /* 0x0000000927277223 */ /* 0x180fe2000001080a */
[----:B------:R-:W0:Y:S01]  /*3cd50*/  MUFU.EX2 R52, R52 ;  /* 0x0000003400347308 */ /* 0x000e220000000800 */
[-CC-:B------:R-:W-:Y:S01]  /*3cd60*/  FFMA.FTZ R40, R40, R9.reuse, -R10.reuse ;  /* 0x0000000928287223 */ /* 0x180fe2000001080a */
[-CC-:B------:R-:W-:Y:S01]  /*3cd70*/  FFMA.FTZ R41, R41, R9.reuse, -R10.reuse ;  /* 0x0000000929297223 */ /* 0x180fe2000001080a */
[-CC-:B------:R-:W-:Y:S01]  /*3cd80*/  FFMA.FTZ R42, R42, R9.reuse, -R10.reuse ;  /* 0x000000092a2a7223 */ /* 0x180fe2000001080a */
[-CC-:B------:R-:W-:Y:S01]  /*3cd90*/  FFMA.FTZ R43, R43, R9.reuse, -R10.reuse ;  /* 0x000000092b2b7223 */ /* 0x180fe2000001080a */
[-CC-:B------:R-:W-:Y:S01]  /*3cda0*/  FFMA.FTZ R44, R44, R9.reuse, -R10.reuse ;  /* 0x000000092c2c7223 */ /* 0x180fe2000001080a */
[-CC-:B------:R-:W-:Y:S01]  /*3cdb0*/  FFMA.FTZ R45, R45, R9.reuse, -R10.reuse ;  /* 0x000000092d2d7223 */ /* 0x180fe2000001080a */
[-C--:B------:R-:W-:Y:S01]  /*3cdc0*/  FFMA.FTZ R46, R46, R9.reuse, -R10 ;  /* 0x000000092e2e7223 */ /* 0x080fe2000001080a */
[----:B------:R-:W1:Y:S01]  /*3cdd0*/  MUFU.EX2 R60, R60 ;  /* 0x0000003c003c7308 */ /* 0x000e620000000800 */
[-C--:B------:R-:W-:Y:S01]  /*3cde0*/  FFMA.FTZ R26, R26, R9.reuse, -R14 ;  /* 0x000000091a1a7223 */ /* 0x080fe2000001080e */
[-C--:B------:R-:W-:Y:S01]  /*3cdf0*/  FFMA.FTZ R10, R48, R9.reuse, -R10 ;  /* 0x00000009300a7223 */ /* 0x080fe2000001080a */
        /* <DEDUP_REMOVED lines=11> */
[----:B-----5:R-:W-:Y:S01]  /*3ceb0*/  FADD.FTZ R15, R47, R20 ;  /* 0x000000142f0f7221 */ /* 0x020fe20000010000 */
[----:B0-----:R-:W-:Y:S01]  /*3cec0*/  FADD.FTZ R14, R52, R21 ;  /* 0x00000015340e7221 */ /* 0x001fe20000010000 */
[----:B------:R-:W-:Y:S02]  /*3ced0*/  MUFU.EX2 R28, R28 ;  /* 0x0000001c001c7308 */ /* 0x000fe40000000800 */
[----:B-1----:R-:W-:-:S06]  /*3cee0*/  FADD.FTZ R15, R60, R15 ;  /* 0x0000000f3c0f7221 */ /* 0x002fcc0000010000 */
[----:B------:R-:W0:Y:S01]  /*3cef0*/  MUFU.EX2 R50, R50 ;  /* 0x0000003200327308 */ /* 0x000e220000000800 */
[----:B--2---:R-:W-:-:S07]  /*3cf00*/  FADD.FTZ R21, R49, R14 ;  /* 0x0000000e31157221 */ /* 0x004fce0000010000 */
[----:B------:R-:W-:Y:S08]  /*3cf10*/  MUFU.EX2 R61, R61 ;  /* 0x0000003d003d7308 */ /* 0x000ff00000000800 */
[----:B------:R-:W1:Y:S01]  /*3cf20*/  MUFU.EX2 R171, R24 ;  /* 0x0000001800ab7308 */ /* 0x000e620000000800 */
[----:B0-----:R-:W-:-:S07]  /*3cf30*/  FADD.FTZ R14, R50, R21 ;  /* 0x00000015320e7221 */ /* 0x001fce0000010000 */
[----:B------:R-:W0:Y:S08]  /*3cf40*/  MUFU.EX2 R30, R30 ;  /* 0x0000001e001e7308 */ /* 0x000e300000000800 */
[----:B------:R-:W2:Y:S01]  /*3cf50*/  MUFU.EX2 R173, R8 ;  /* 0x0000000800ad7308 */ /* 0x000ea20000000800 */
[----:B-1----:R-:W-:-:S07]  /*3cf60*/  FADD.FTZ R14, R171, R14 ;  /* 0x0000000eab0e7221 */ /* 0x002fce0000010000 */
[----:B------:R-:W1:Y:S08]  /*3cf70*/  MUFU.EX2 R25, R32 ;  /* 0x0000002000197308 */ /* 0x000e700000000800 */
[----:B------:R-:W3:Y:S08]  /*3cf80*/  MUFU.EX2 R26, R26 ;  /* 0x0000001a001a7308 */ /* 0x000ef00000000800 */
[----:B------:R4:W-:Y:S08]  /*3cf90*/  MUFU.EX2 R27, R10 ;  /* 0x0000000a001b7308 */ /* 0x0009f00000000800 */
[----:B------:R-:W5:Y:S01]  /*3cfa0*/  MUFU.EX2 R38, R38 ;  /* 0x0000002600267308 */ /* 0x000f620000000800 */
[----:B----4-:R-:W-:-:S04]  /*3cfb0*/  FADD.FTZ R10, R28, R15 ;  /* 0x0000000f1c0a7221 */ /* 0x010fc80000010000 */
[----:B------:R-:W-:-:S03]  /*3cfc0*/  FADD.FTZ R15, R61, R10 ;  /* 0x0000000a3d0f7221 */ /* 0x000fc60000010000 */
[----:B------:R-:W4:Y:S01]  /*3cfd0*/  MUFU.EX2 R175, R11 ;  /* 0x0000000b00af7308 */ /* 0x000f220000000800 */
[----:B0-----:R-:W-:Y:S01]  /*3cfe0*/  FADD.FTZ R10, R30, R15 ;  /* 0x0000000f1e0a7221 */ /* 0x001fe20000010000 */
[----:B--2---:R-:W-:-:S03]  /*3cff0*/  FADD.FTZ R15, R173, R14 ;  /* 0x0000000ead0f7221 */ /* 0x004fc60000010000 */
[----:B-1----:R-:W-:Y:S01]  /*3d000*/  FADD.FTZ R21, R25, R10 ;  /* 0x0000000a19157221 */ /* 0x002fe20000010000 */
[----:B---3--:R-:W-:Y:S02]  /*3d010*/  FADD.FTZ R8, R26, R15 ;  /* 0x0000000f1a087221 */ /* 0x008fe40000010000 */
[----:B------:R-:W0:Y:S01]  /*3d020*/  MUFU.EX2 R39, R39 ;  /* 0x0000002700277308 */ /* 0x000e220000000800 */
[----:B-----5:R-:W-:-:S07]  /*3d030*/  FADD.FTZ R10, R38, R21 ;  /* 0x00000015260a7221 */ /* 0x020fce0000010000 */
[----:B------:R-:W1:Y:S01]  /*3d040*/  MUFU.EX2 R24, R29 ;  /* 0x0000001d00187308 */ /* 0x000e620000000800 */
[----:B----4-:R-:W-:-:S07]  /*3d050*/  FADD.FTZ R11, R175, R8 ;  /* 0x00000008af0b7221 */ /* 0x010fce0000010000 */
        /* <DEDUP_REMOVED lines=29> */
[----:B--2---:R-:W-:-:S04]  /*3d230*/  FADD.FTZ R8, R46, R11 ;  /* 0x0000000b2e087221 */ /* 0x004fc80000010000 */
[----:B------:R-:W-:Y:S01]  /*3d240*/  FADD.FTZ R29, R27, R8 ;  /* 0x000000081b1d7221 */ /* 0x000fe20000010000 */
[----:B0-----:R-:W-:-:S04]  /*3d250*/  FADD.FTZ R10, R54, R15 ;  /* 0x0000000f360a7221 */ /* 0x001fc80000010000 */
[----:B------:R-:W-:Y:S01]  /*3d260*/  ST.E desc[UR4][R6.64+0x10], R29 ;  /* 0x0000101d06007985 */ /* 0x000fe2000c101904 */
[----:B-1----:R-:W-:-:S05]  /*3d270*/  FADD.FTZ R33, R183, R10 ;  /* 0x0000000ab7217221 */ /* 0x002fca0000010000 */
[----:B------:R0:W-:Y:S04]  /*3d280*/  ST.E desc[UR6][R6.64+0x14], R33 ;  /* 0x0000142106007985 */ /* 0x0001e8000c101906 */
[----:B------:R-:W2:Y:S01]  /*3d290*/  LDL.64 R20, [R12+0x80] ;  /* 0x000080000c147983 */ /* 0x000ea20000100a00 */
[----:B------:R-:W-:Y:S06]  /*3d2a0*/  BAR.SYNC.DEFER_BLOCKING 0xf, 0x100 ;  /* 0x03c4000000007b1d */ /* 0x000fec0000010000 */
[----:B------:R-:W3:Y:S04]  /*3d2b0*/  LDL.64 R8, [R12+0x88] ;  /* 0x000088000c087983 */ /* 0x000ee80000100a00 */
[----:B--2---:R-:W2:Y:S04]  /*3d2c0*/  LD.E.64 R20, desc[UR4][R20.64+0x10] ;  /* 0x0000100414147980 */ /* 0x004ea8000c101b00 */
[----:B--2---:R-:W2:Y:S04]  /*3d2d0*/  LD.E.64 R14, desc[UR6][R20.64+0x8] ;  /* 0x00000806140e7980 */ /* 0x004ea8000c101b00 */
[----:B------:R-:W4:Y:S01]  /*3d2e0*/  LD.E.64 R10, desc[UR4][R20.64] ;  /* 0x00000004140a7980 */ /* 0x000f22000c101b00 */
        /* <DEDUP_REMOVED lines=17> */
[--C-:B----4-:R-:W-:Y:S02]  /*3d400*/  IMAD R10, R10, 0x2, R14.reuse ;  /* 0x000000020a0a7824 */ /* 0x110fe400078e020e */
[C---:B0-----:R-:W-:Y:S02]  /*3d410*/  IMAD R6, R11.reuse, 0x2, R14 ;  /* 0x000000020b067824 */ /* 0x041fe400078e020e */
[----:B------:R-:W-:Y:S01]  /*3d420*/  IMAD R11, R11, 0x2, R10 ;  /* 0x000000020b0b7824 */ /* 0x000fe200078e020a */
[----:B------:R3:W-:Y:S04]  /*3d430*/  STSM.16.M88.4 [R14], R168 ;  /* 0x000000a80e007844 */ /* 0x0007e80000000200 */
[----:B------:R-:W-:Y:S04]  /*3d440*/  STSM.16.M88.4 [R10], R172 ;  /* 0x000000ac0a007844 */ /* 0x000fe80000000200 */
[----:B------:R0:W-:Y:S04]  /*3d450*/  STSM.16.M88.4 [R6], R176 ;  /* 0x000000b006007844 */ /* 0x0001e80000000200 */
[----:B------:R-:W-:Y:S04]  /*3d460*/  STSM.16.M88.4 [R11], R180 ;  /* 0x000000b40b007844 */ /* 0x000fe80000000200 */
[----:B---3--:R-:W2:Y:S04]  /*3d470*/  LD.E R14, desc[UR4][R8.64] ;  /* 0x00000004080e7980 */ /* 0x008ea8000c101900 */
[----:B------:R-:W3:Y:S04]  /*3d480*/  LD.E R34, desc[UR4][R8.64+0x44] ;  /* 0x0000440408227980 */ /* 0x000ee8000c101900 */
[----:B0-----:R-:W4:Y:S04]  /*3d490*/  LD.E R6, desc[UR4][R8.64+0x14] ;  /* 0x0000140408067980 */ /* 0x001f28000c101900 */
[----:B------:R-:W5:Y:S01]  /*3d4a0*/  LD.E R48, desc[UR4][R8.64+0x80] ;  /* 0x0000800408307980 */ /* 0x000f62000c101900 */
[----:B------:R-:W-:-:S02]  /*3d4b0*/  R2UR UR18, R4 ;  /* 0x00000000041272ca */ /* 0x000fc400000e0000 */
[----:B------:R-:W-:Y:S01]  /*3d4c0*/  R2UR UR19, R5 ;  /* 0x00000000051372ca */ /* 0x000fe200000e0000 */
        /* <DEDUP_REMOVED lines=13> */
[----:B------:R-:W-:-:S02]  /*3d5a0*/  R2UR UR10, R4 ;  /* 0x00000000040a72ca */ /* 0x000fc400000e0000 */
[C---:B------:R-:W-:Y:S01]  /*3d5b0*/  R2UR UR11, R5.reuse ;  /* 0x00000000050b72ca */ /* 0x040fe200000e0000 */
[----:B------:R-:W5:Y:S01]  /*3d5c0*/  LD.E R62, desc[UR18][R8.64+0xb4] ;  /* 0x0000b412083e7980 */ /* 0x000f62000c101900 */
[C---:B------:R-:W-:Y:S02]  /*3d5d0*/  R2UR UR12, R4.reuse ;  /* 0x00000000040c72ca */ /* 0x040fe400000e0000 */
[C---:B------:R-:W-:Y:S01]  /*3d5e0*/  R2UR UR13, R5.reuse ;  /* 0x00000000050d72ca */ /* 0x040fe200000e0000 */
[----:B------:R-:W5:Y:S01]  /*3d5f0*/  LD.E R78, desc[UR18][R8.64+0xf4] ;  /* 0x0000f412084e7980 */ /* 0x000f62000c101900 */
[C---:B------:R-:W-:Y:S02]  /*3d600*/  R2UR UR14, R4.reuse ;  /* 0x00000000040e72ca */ /* 0x040fe400000e0000 */
[----:B------:R-:W-:Y:S02]  /*3d610*/  R2UR UR15, R5 ;  /* 0x00000000050f72ca */ /* 0x000fe400000e0000 */
        /* <DEDUP_REMOVED lines=22> */
[----:B--2---:R-:W-:-:S05]  /*3d780*/  FMUL.FTZ R7, R37, R14 ;  /* 0x0000000e25077220 */ /* 0x004fca0000410000 */
[----:B------:R4:W-:Y:S02]  /*3d790*/  ST.E desc[UR4][R8.64], R7 ;  /* 0x0000000708007985 */ /* 0x0009e4000c101904 */
[C---:B----4-:R-:W-:Y:S02]  /*3d7a0*/  FMUL.FTZ R7, R37.reuse, R6 ;  /* 0x0000000625077220 */ /* 0x050fe40000410000 */
[----:B------:R-:W2:Y:S04]  /*3d7b0*/  LD.E R6, desc[UR18][R8.64+0x134] ;  /* 0x0001341208067980 */ /* 0x000ea8000c101900 */
[----:B------:R3:W-:Y:S02]  /*3d7c0*/  ST.E desc[UR4][R8.64+0x14], R7 ;  /* 0x0000140708007985 */ /* 0x0007e4000c101904 */
[----:B---3--:R-:W-:-:S05]  /*3d7d0*/  FMUL.FTZ R7, R37, R34 ;  /* 0x0000002225077220 */ /* 0x008fca0000410000 */
[----:B------:R5:W-:Y:S02]  /*3d7e0*/  ST.E desc[UR4][R8.64+0x44], R7 ;  /* 0x0000440708007985 */ /* 0x000be4000c101904 */
[----:B-----5:R-:W-:-:S05]  /*3d7f0*/  FMUL.FTZ R7, R37, R48 ;  /* 0x0000003025077220 */ /* 0x020fca0000410000 */
[----:B------:R0:W-:Y:S02]  /*3d800*/  ST.E desc[UR4][R8.64+0x80], R7 ;  /* 0x0000800708007985 */ /* 0x0001e4000c101904 */
[----:B0-----:R-:W-:-:S05]  /*3d810*/  FMUL.FTZ R7, R37, R64 ;  /* 0x0000004025077220 */ /* 0x001fca0000410000 */
[----:B------:R0:W-:Y:S02]  /*3d820*/  ST.E desc[UR4][R8.64+0xc0], R7 ;  /* 0x0000c00708007985 */ /* 0x0001e4000c101904 */
[----:B0-----:R-:W-:-:S05]  /*3d830*/  FMUL.FTZ R7, R37, R80 ;  /* 0x0000005025077220 */ /* 0x001fca0000410000 */
[----:B------:R2:W-:Y:S02]  /*3d840*/  ST.E desc[UR4][R8.64+0x100], R7 ;  /* 0x0001000708007985 */ /* 0x0005e4000c101904 */
[C---:B--2---:R-:W-:Y:S02]  /*3d850*/  FMUL.FTZ R7, R37.reuse, R6 ;  /* 0x0000000625077220 */ /* 0x044fe40000410000 */
[----:B------:R-:W2:Y:S01]  /*3d860*/  LD.E R6, desc[UR6][R8.64+0x140] ;  /* 0x0001400608067980 */ /* 0x000ea2000c101900 */
[----:B------:R-:W-:-:S05]  /*3d870*/  FMUL.FTZ R11, R37, R20 ;  /* 0x00000014250b7220 */ /* 0x000fca0000410000 */
[----:B------:R0:W-:Y:S02]  /*3d880*/  ST.E desc[UR6][R8.64+0x4], R11 ;  /* 0x0000040b08007985 */ /* 0x0001e4000c101906 */
[----:B0-----:R-:W-:-:S05]  /*3d890*/  FMUL.FTZ R11, R37, R32 ;  /* 0x00000020250b7220 */ /* 0x001fca0000410000 */
        /* <DEDUP_REMOVED lines=22> */
[----:B------:R-:W2:Y:S04]  /*3da00*/  LD.E R6, desc[UR6][R8.64+0x150] ;  /* 0x0001500608067980 */ /* 0x000ea8000c101900 */
[----:B------:R2:W-:Y:S02]  /*3da10*/  ST.E desc[UR4][R8.64+0x134], R7 ;  /* 0x0001340708007985 */ /* 0x0005e4000c101904 */
[----:B--2---:R-:W-:-:S02]  /*3da20*/  FMUL.FTZ R7, R37, R6 ;  /* 0x0000000625077220 */ /* 0x004fc40000410000 */
[----:B------:R-:W2:Y:S04]  /*3da30*/  LD.E R6, desc[UR6][R8.64+0x154] ;  /* 0x0001540608067980 */ /* 0x000ea8000c101900 */
        /* <DEDUP_REMOVED lines=57> */
[----:B------:R2:W-:Y:S01]  /*3ddd0*/  ST.E desc[UR4][R8.64+0x1d4], R15 ;  /* 0x0001d40f08007985 */ /* 0x0005e2000c101904 */
[C---:B------:R-:W-:Y:S01]  /*3dde0*/  FMUL.FTZ R21, R37.reuse, R10 ;  /* 0x0000000a25157220 */ /* 0x040fe20000410000 */
[C---:B------:R-:W-:Y:S01]  /*3ddf0*/  FMUL.FTZ R25, R37.reuse, R26 ;  /* 0x0000001a25197220 */ /* 0x040fe20000410000 */
[C---:B------:R-:W-:Y:S01]  /*3de00*/  FMUL.FTZ R27, R37.reuse, R28 ;  /* 0x0000001c251b7220 */ /* 0x040fe20000410000 */
[----:B------:R-:W-:-:S02]  /*3de10*/  FMUL.FTZ R29, R37, R30 ;  /* 0x0000001e251d7220 */ /* 0x000fc40000410000 */
[----:B------:R0:W-:Y:S04]  /*3de20*/  ST.E desc[UR10][R8.64+0x20], R21 ;  /* 0x0000201508007985 */ /* 0x0001e8000c10190a */
[----:B------:R1:W-:Y:S04]  /*3de30*/  ST.E desc[UR12][R8.64+0x24], R25 ;  /* 0x0000241908007985 */ /* 0x0003e8000c10190c */
[----:B------:R3:W-:Y:S01]  /*3de40*/  ST.E desc[UR14][R8.64+0x30], R27 ;  /* 0x0000301b08007985 */ /* 0x0007e2000c10190e */
[----:B--2---:R-:W-:-:S03]  /*3de50*/  FMUL.FTZ R15, R37, R6 ;  /* 0x00000006250f7220 */ /* 0x004fc60000410000 */
[----:B------:R-:W2:Y:S01]  /*3de60*/  LD.E R6, desc[UR6][R8.64+0x1f4] ;  /* 0x0001f40608067980 */ /* 0x000ea2000c101900 */
[C---:B0-----:R-:W-:Y:S01]  /*3de70*/  FMUL.FTZ R21, R37.reuse, R38 ;  /* 0x0000002625157220 */ /* 0x041fe20000410000 */
[C---:B-1----:R-:W-:Y:S01]  /*3de80*/  FMUL.FTZ R25, R37.reuse, R40 ;  /* 0x0000002825197220 */ /* 0x042fe20000410000 */
[C---:B---3--:R-:W-:Y:S01]  /*3de90*/  FMUL.FTZ R27, R37.reuse, R42 ;  /* 0x0000002a251b7220 */ /* 0x048fe20000410000 */
[----:B------:R0:W-:Y:S04]  /*3dea0*/  ST.E desc[UR16][R8.64+0x34], R29 ;  /* 0x0000341d08007985 */ /* 0x0001e8000c101910 */
[----:B------:R1:W-:Y:S01]  /*3deb0*/  ST.E desc[UR10][R8.64+0x54], R21 ;  /* 0x0000541508007985 */ /* 0x0003e2000c10190a */
[----:B0-----:R-:W-:-:S03]  /*3dec0*/  FMUL.FTZ R29, R37, R46 ;  /* 0x0000002e251d7220 */ /* 0x001fc60000410000 */
[----:B------:R0:W-:Y:S01]  /*3ded0*/  ST.E desc[UR12][R8.64+0x60], R25 ;  /* 0x0000601908007985 */ /* 0x0001e2000c10190c */
[----:B-1----:R-:W-:-:S03]  /*3dee0*/  FMUL.FTZ R21, R37, R52 ;  /* 0x0000003425157220 */ /* 0x002fc60000410000 */
[----:B------:R1:W-:Y:S04]  /*3def0*/  ST.E desc[UR14][R8.64+0x64], R27 ;  /* 0x0000641b08007985 */ /* 0x0003e8000c10190e */
[----:B------:R3:W-:Y:S01]  /*3df00*/  ST.E desc[UR16][R8.64+0x74], R29 ;  /* 0x0000741d08007985 */ /* 0x0007e2000c101910 */
[C---:B0-----:R-:W-:Y:S01]  /*3df10*/  FMUL.FTZ R25, R37.reuse, R56 ;  /* 0x0000003825197220 */ /* 0x041fe20000410000 */
[C---:B-1----:R-:W-:Y:S01]  /*3df20*/  FMUL.FTZ R27, R37.reuse, R58 ;  /* 0x0000003a251b7220 */ /* 0x042fe20000410000 */
[C---:B---3--:R-:W-:Y:S01]  /*3df30*/  FMUL.FTZ R29, R37.reuse, R60 ;  /* 0x0000003c251d7220 */ /* 0x048fe20000410000 */
[----:B------:R0:W-:Y:S01]  /*3df40*/  ST.E desc[UR10][R8.64+0x90], R21 ;  /* 0x0000901508007985 */ /* 0x0001e2000c10190a */
[----:B------:R-:W-:-:S03]  /*3df50*/  FMUL.FTZ R31, R37, R62 ;  /* 0x0000003e251f7220 */ /* 0x000fc60000410000 */
[----:B------:R1:W-:Y:S04]  /*3df60*/  ST.E desc[UR12][R8.64+0xa0], R25 ;  /* 0x0000a01908007985 */ /* 0x0003e8000c10190c */
[----:B------:R3:W-:Y:S04]  /*3df70*/  ST.E desc[UR14][R8.64+0xa4], R27 ;  /* 0x0000a41b08007985 */ /* 0x0007e8000c10190e */
[----:B------:R4:W-:Y:S01]  /*3df80*/  ST.E desc[UR16][R8.64+0xb0], R29 ;  /* 0x0000b01d08007985 */ /* 0x0009e2000c101910 */
[C---:B0-----:R-:W-:Y:S01]  /*3df90*/  FMUL.FTZ R21, R37.reuse, R70 ;  /* 0x0000004625157220 */ /* 0x041fe20000410000 */
[C---:B-1----:R-:W-:Y:S01]  /*3dfa0*/  FMUL.FTZ R25, R37.reuse, R72 ;  /* 0x0000004825197220 */ /* 0x042fe20000410000 */
[C---:B---3--:R-:W-:Y:S01]  /*3dfb0*/  FMUL.FTZ R27, R37.reuse, R74 ;  /* 0x0000004a251b7220 */ /* 0x048fe20000410000 */
[C---:B----4-:R-:W-:Y:S01]  /*3dfc0*/  FMUL.FTZ R29, R37.reuse, R76 ;  /* 0x0000004c251d7220 */ /* 0x050fe20000410000 */
[----:B------:R0:W-:Y:S04]  /*3dfd0*/  ST.E desc[UR18][R8.64+0xb4], R31 ;  /* 0x0000b41f08007985 */ /* 0x0001e8000c101912 */
[----:B------:R1:W-:Y:S04]  /*3dfe0*/  ST.E desc[UR10][R8.64+0xd4], R21 ;  /* 0x0000d41508007985 */ /* 0x0003e8000c10190a */
[----:B------:R3:W-:Y:S04]  /*3dff0*/  ST.E desc[UR12][R8.64+0xe0], R25 ;  /* 0x0000e01908007985 */ /* 0x0007e8000c10190c */
[----:B------:R4:W-:Y:S01]  /*3e000*/  ST.E desc[UR14][R8.64+0xe4], R27 ;  /* 0x0000e41b08007985 */ /* 0x0009e2000c10190e */
[----:B0-----:R-:W-:-:S03]  /*3e010*/  FMUL.FTZ R31, R37, R78 ;  /* 0x0000004e251f7220 */ /* 0x001fc60000410000 */
[----:B------:R0:W-:Y:S01]  /*3e020*/  ST.E desc[UR16][R8.64+0xf0], R29 ;  /* 0x0000f01d08007985 */ /* 0x0001e2000c101910 */
[C---:B-1----:R-:W-:Y:S01]  /*3e030*/  FMUL.FTZ R21, R37.reuse, R86 ;  /* 0x0000005625157220 */ /* 0x042fe20000410000 */
[C---:B---3--:R-:W-:Y:S01]  /*3e040*/  FMUL.FTZ R25, R37.reuse, R88 ;  /* 0x0000005825197220 */ /* 0x048fe20000410000 */
[C---:B----4-:R-:W-:Y:S01]  /*3e050*/  FMUL.FTZ R27, R37.reuse, R90 ;  /* 0x0000005a251b7220 */ /* 0x050fe20000410000 */
[C---:B0-----:R-:W-:Y:S01]  /*3e060*/  FMUL.FTZ R29, R37.reuse, R92 ;  /* 0x0000005c251d7220 */ /* 0x041fe20000410000 */
[----:B--2---:R-:W-:Y:S02]  /*3e070*/  FMUL.FTZ R37, R37, R6 ;  /* 0x0000000625257220 */ /* 0x004fe40000410000 */
        /* <DEDUP_REMOVED lines=70> */
[----:B------:R2:W-:Y:S04]  /*3e4e0*/  ST.E desc[UR4][R8.64+0xa8], R15 ;  /* 0x0000a80f08007985 */ /* 0x0005e8000c101904 */
[----:B------:R-:W-:Y:S04]  /*3e4f0*/  ST.E desc[UR18][R8.64+0xf4], R31 ;  /* 0x0000f41f08007985 */ /* 0x000fe8000c101912 */
[----:B------:R-:W-:Y:S04]  /*3e500*/  ST.E desc[UR10][R8.64+0x114], R21 ;  /* 0x0001141508007985 */ /* 0x000fe8000c10190a */
[----:B------:R-:W-:Y:S04]  /*3e510*/  ST.E desc[UR12][R8.64+0x120], R25 ;  /* 0x0001201908007985 */ /* 0x000fe8000c10190c */
[----:B------:R-:W-:Y:S04]  /*3e520*/  ST.E desc[UR14][R8.64+0x124], R27 ;  /* 0x0001241b08007985 */ /* 0x000fe8000c10190e */
[----:B------:R-:W-:Y:S04]  /*3e530*/  ST.E desc[UR16][R8.64+0x130], R29 ;  /* 0x0001301d08007985 */ /* 0x000fe8000c101910 */
[----:B------:R-:W-:Y:S04]  /*3e540*/  ST.E desc[UR4][R8.64+0x1f4], R37 ;  /* 0x0001f42508007985 */ /* 0x000fe8000c101904 */
[----:B------:R0:W-:Y:S04]  /*3e550*/  ST.E desc[UR4][R8.64+0xac], R7 ;  /* 0x0000ac0708007985 */ /* 0x0001e8000c101904 */
[----:B------:R1:W-:Y:S01]  /*3e560*/  ST.E desc[UR4][R8.64+0xb8], R11 ;  /* 0x0000b80b08007985 */ /* 0x0003e2000c101904 */
[----:B--2---:R-:W-:-:S05]  /*3e570*/  FMUL.FTZ R15, R51, R6 ;  /* 0x00000006330f7220 */ /* 0x004fca0000410000 */
[----:B------:R2:W-:Y:S04]  /*3e580*/  ST.E desc[UR4][R8.64+0xbc], R15 ;  /* 0x0000bc0f08007985 */ /* 0x0005e8000c101904 */
[----:B------:R-:W0:Y:S02]  /*3e590*/  LD.E R6, desc[UR6][R8.64+0xc8] ;  /* 0x0000c80608067980 */ /* 0x000e24000c101900 */
[----:B0-----:R-:W-:-:S05]  /*3e5a0*/  FMUL.FTZ R7, R51, R6 ;  /* 0x0000000633077220 */ /* 0x001fca0000410000 */
[----:B------:R0:W-:Y:S04]  /*3e5b0*/  ST.E desc[UR4][R8.64+0xc8], R7 ;  /* 0x0000c80708007985 */ /* 0x0001e8000c101904 */
[----:B------:R-:W1:Y:S02]  /*3e5c0*/  LD.E R6, desc[UR6][R8.64+0xcc] ;  /* 0x0000cc0608067980 */ /* 0x000e64000c101900 */
[----:B-1----:R-:W-:-:S05]  /*3e5d0*/  FMUL.FTZ R11, R51, R6 ;  /* 0x00000006330b7220 */ /* 0x002fca0000410000 */
[----:B------:R1:W-:Y:S04]  /*3e5e0*/  ST.E desc[UR4][R8.64+0xcc], R11 ;  /* 0x0000cc0b08007985 */ /* 0x0003e8000c101904 */
[----:B------:R-:W2:Y:S02]  /*3e5f0*/  LD.E R6, desc[UR6][R8.64+0xd8] ;  /* 0x0000d80608067980 */ /* 0x000ea4000c101900 */
        /* <DEDUP_REMOVED lines=100> */
[----:B------:R-:W-:Y:S04]  /*3ec40*/  ST.E desc[UR4][R8.64+0x1dc], R15 ;  /* 0x0001dc0f08007985 */ /* 0x000fe8000c101904 */
        /* <DEDUP_REMOVED lines=9> */
[----:B------:R-:W2:Y:S02]  /*3ece0*/  LD.E R6, desc[UR6][R8.64+0x1fc] ;  /* 0x0001fc0608067980 */ /* 0x000ea4000c101900 */
[----:B--2---:R-:W-:-:S05]  /*3ecf0*/  FMUL.FTZ R51, R51, R6 ;  /* 0x0000000633337220 */ /* 0x004fca0000410000 */
[----:B------:R2:W-:Y:S04]  /*3ed00*/  ST.E desc[UR4][R8.64+0x1fc], R51 ;  /* 0x0001fc3308007985 */ /* 0x0005e8000c101904 */
[----:B0-----:R-:W3:Y:S04]  /*3ed10*/  LDL.64 R6, [R12+0x88] ;  /* 0x000088000c067983 */ /* 0x001ee80000100a00 */
[----:B-1----:R-:W4:Y:S04]  /*3ed20*/  LDL.64 R10, [R12] ;  /* 0x000000000c0a7983 */ /* 0x002f280000100a00 */
[----:B------:R-:W2:Y:S04]  /*3ed30*/  LDL.64 R14, [R12+0x90] ;  /* 0x000090000c0e7983 */ /* 0x000ea80000100a00 */
[----:B---3--:R-:W3:Y:S04]  /*3ed40*/  LD.E R25, desc[UR4][R6.64] ;  /* 0x0000000406197980 */ /* 0x008ee8000c101900 */
[----:B----4-:R-:W4:Y:S04]  /*3ed50*/  LD.E R11, desc[UR6][R10.64] ;  /* 0x000000060a0b7980 */ /* 0x010f28000c101900 */
[----:B--2---:R-:W4:Y:S04]  /*3ed60*/  LD.E.64 R8, desc[UR4][R14.64] ;  /* 0x000000040e087980 */ /* 0x004f28000c101b00 */
[----:B---3--:R-:W-:Y:S04]  /*3ed70*/  ST.E desc[UR8][R6.64], R25 ;  /* 0x0000001906007985 */ /* 0x008fe8000c101908 */
[----:B------:R-:W2:Y:S04]  /*3ed80*/  LD.E R21, desc[UR10][R6.64+0x4] ;  /* 0x0000040a06157980 */ /* 0x000ea8000c101900 */
[----:B--2---:R0:W-:Y:S04]  /*3ed90*/  ST.E desc[UR4][R6.64+0x4], R21 ;  /* 0x0000041506007985 */ /* 0x0041e8000c101904 */
[----:B------:R-:W2:Y:S04]  /*3eda0*/  LD.E R27, desc[UR6][R6.64+0x8] ;  /* 0x00000806061b7980 */ /* 0x000ea8000c101900 */
[----:B--2---:R1:W-:Y:S04]  /*3edb0*/  ST.E desc[UR4][R6.64+0x8], R27 ;  /* 0x0000081b06007985 */ /* 0x0043e8000c101904 */
[----:B------:R-:W2:Y:S04]  /*3edc0*/  LD.E R29, desc[UR6][R6.64+0xc] ;  /* 0x00000c06061d7980 */ /* 0x000ea8000c101900 */
[----:B--2---:R-:W-:Y:S04]  /*3edd0*/  ST.E desc[UR4][R6.64+0xc], R29 ;  /* 0x00000c1d06007985 */ /* 0x004fe8000c101904 */
[----:B------:R-:W2:Y:S04]  /*3ede0*/  LD.E R15, desc[UR6][R6.64+0x10] ;  /* 0x00001006060f7980 */ /* 0x000ea8000c101900 */
[----:B--2---:R2:W-:Y:S04]  /*3edf0*/  ST.E desc[UR4][R6.64+0x10], R15 ;  /* 0x0000100f06007985 */ /* 0x0045e8000c101904 */
[----:B0-----:R-:W3:Y:S04]  /*3ee00*/  LD.E R21, desc[UR6][R6.64+0x14] ;  /* 0x0000140606157980 */ /* 0x001ee8000c101900 */
[----:B---3--:R0:W-:Y:S04]  /*3ee10*/  ST.E desc[UR4][R6.64+0x14], R21 ;  /* 0x0000141506007985 */ /* 0x0081e8000c101904 */
[----:B------:R-:W3:Y:S04]  /*3ee20*/  LD.E R25, desc[UR6][R6.64+0x18] ;  /* 0x0000180606197980 */ /* 0x000ee8000c101900 */
[----:B---3--:R3:W-:Y:S04]  /*3ee30*/  ST.E desc[UR4][R6.64+0x18], R25 ;  /* 0x0000181906007985 */ /* 0x0087e8000c101904 */
[----:B-1----:R-:W5:Y:S04]  /*3ee40*/  LD.E R27, desc[UR6][R6.64+0x1c] ;  /* 0x00001c06061b7980 */ /* 0x002f68000c101900 */
[----:B-----5:R1:W-:Y:S04]  /*3ee50*/  ST.E desc[UR4][R6.64+0x1c], R27 ;  /* 0x00001c1b06007985 */ /* 0x0203e8000c101904 */
[----:B--2---:R-:W2:Y:S04]  /*3ee60*/  LD.E R15, desc[UR6][R6.64+0x20] ;  /* 0x00002006060f7980 */ /* 0x004ea8000c101900 */
[----:B--2---:R2:W-:Y:S04]  /*3ee70*/  ST.E desc[UR4][R6.64+0x20], R15 ;  /* 0x0000200f06007985 */ /* 0x0045e8000c101904 */
[----:B0-----:R-:W5:Y:S04]  /*3ee80*/  LD.E R21, desc[UR6][R6.64+0x24] ;  /* 0x0000240606157980 */ /* 0x001f68000c101900 */
[----:B-----5:R0:W-:Y:S04]  /*3ee90*/  ST.E desc[UR4][R6.64+0x24], R21 ;  /* 0x0000241506007985 */ /* 0x0201e8000c101904 */
[----:B---3--:R-:W3:Y:S04]  /*3eea0*/  LD.E R25, desc[UR6][R6.64+0x28] ;  /* 0x0000280606197980 */ /* 0x008ee8000c101900 */
        /* <DEDUP_REMOVED lines=228> */
[----:B--2---:R-:W-:Y:S04]  /*3fcf0*/  ST.E desc[UR4][R6.64+0x1f0], R15 ;  /* 0x0001f00f06007985 */ /* 0x004fe8000c101904 */
[----:B0-----:R-:W2:Y:S04]  /*3fd00*/  LD.E R21, desc[UR6][R6.64+0x1f4] ;  /* 0x0001f40606157980 */ /* 0x001ea8000c101900 */
[----:B--2---:R-:W-:Y:S04]  /*3fd10*/  ST.E desc[UR4][R6.64+0x1f4], R21 ;  /* 0x0001f41506007985 */ /* 0x004fe8000c101904 */
[----:B---3--:R-:W2:Y:S01]  /*3fd20*/  LD.E R25, desc[UR6][R6.64+0x1f8] ;  /* 0x0001f80606197980 */ /* 0x008ea2000c101900 */
[----:B------:R-:W-:-:S02]  /*3fd30*/  R2UR UR20, R4 ;  /* 0x00000000041472ca */ /* 0x000fc400000e0000 */
[C---:B------:R-:W-:Y:S02]  /*3fd40*/  R2UR UR21, R5.reuse ;  /* 0x00000000051572ca */ /* 0x040fe400000e0000 */
[C---:B------:R-:W-:Y:S02]  /*3fd50*/  R2UR UR22, R4.reuse ;  /* 0x00000000041672ca */ /* 0x040fe400000e0000 */
[C---:B------:R-:W-:Y:S02]  /*3fd60*/  R2UR UR23, R5.reuse ;  /* 0x00000000051772ca */ /* 0x040fe400000e0000 */
[C---:B------:R-:W-:Y:S02]  /*3fd70*/  R2UR UR24, R4.reuse ;  /* 0x00000000041872ca */ /* 0x040fe400000e0000 */
[----:B------:R-:W-:Y:S01]  /*3fd80*/  R2UR UR25, R5 ;  /* 0x00000000051972ca */ /* 0x000fe200000e0000 */
[----:B--2---:R0:W-:Y:S04]  /*3fd90*/  ST.E desc[UR4][R6.64+0x1f8], R25 ;  /* 0x0001f81906007985 */ /* 0x0041e8000c101904 */
[----:B-1----:R-:W2:Y:S01]  /*3fda0*/  LD.E R27, desc[UR6][R6.64+0x1fc] ;  /* 0x0001fc06061b7980 */ /* 0x002ea2000c101900 */
        /* <DEDUP_REMOVED lines=22> */
[----:B------:R-:W-:Y:S02]  /*3ff10*/  R2UR UR56, R4 ;  /* 0x00000000043872ca */ /* 0x000fe400000e0000 */
[----:B------:R-:W-:Y:S01]  /*3ff20*/  R2UR UR57, R5 ;  /* 0x00000000053972ca */ /* 0x000fe200000e0000 */
[----:B--2---:R1:W-:Y:S04]  /*3ff30*/  ST.E desc[UR4][R6.64+0x1fc], R27 ;  /* 0x0001fc1b06007985 */ /* 0x0043e8000c101904 */
[----:B------:R-:W2:Y:S04]  /*3ff40*/  LD.E R24, desc[UR18][R6.64] ;  /* 0x0000001206187980 */ /* 0x000ea8000c101900 */
[----:B0-----:R-:W2:Y:S04]  /*3ff50*/  LD.E R25, desc[UR20][R6.64+0x4] ;  /* 0x0000041406197980 */ /* 0x001ea8000c101900 */
[----:B------:R-:W2:Y:S04]  /*3ff60*/  LD.E R26, desc[UR22][R6.64+0x8] ;  /* 0x00000816061a7980 */ /* 0x000ea8000c101900 */
[----:B-1----:R-:W2:Y:S04]  /*3ff70*/  LD.E R27, desc[UR24][R6.64+0xc] ;  /* 0x00000c18061b7980 */ /* 0x002ea8000c101900 */
        /* <DEDUP_REMOVED lines=124> */
[----:B----4-:R-:W-:Y:S01]  /*40740*/  IMAD R8, R11, 0x1000, R8 ;  /* 0x000010000b087824 */ /* 0x010fe200078e0208 */
[----:B------:R-:W-:-:S04]  /*40750*/  R2UR UR7, R9 ;  /* 0x00000000090772ca */ /* 0x000fc800000e0000 */
[----:B------:R-:W-:Y:S02]  /*40760*/  R2UR UR6, R8 ;  /* 0x00000000080672ca */ /* 0x000fe400000e0000 */
        /* <DEDUP_REMOVED lines=42> */
[----:B------:R-:W-:Y:S02]  /*40a10*/  R2UR UR4, R4 ;  /* 0x00000000040472ca */ /* 0x000fe400000e0000 */
[----:B------:R-:W-:Y:S01]  /*40a20*/  R2UR UR5, R5 ;  /* 0x00000000050572ca */ /* 0x000fe200000e0000 */
[----:B--2---:R-:W-:-:S12]  /*40a30*/  WARPGROUP.ARRIVE ;  /* 0x00000000000079c5 */ /* 0x004fd80000000000 */
[----:B------:R-:W-:Y:S01]  /*40a40*/  HGMMA.64x256x16.F32 R24, R168, gdesc[UR4].tnspB, R24, gsb0 ;  /* 0x43e00004a8187df0 */ /* 0x000fe20008000818 */
        /* <DEDUP_REMOVED lines=328> */
[----:B------:R-:W-:Y:S02]  /*41ed0*/  R2UR UR54, R4 ;  /* 0x00000000043672ca */ /* 0x000fe400000e0000 */
        /* <DEDUP_REMOVED lines=1973> */
.L_x_3588:
[----:B-1----:R-:W-:Y:S02]  /*49a30*/  IMAD.MOV.U32 R4, RZ, RZ, R13 ;  /* 0x000000ffff047224 */ /* 0x002fe400078e000d */
[----:B------:R-:W-:-:S04]  /*49a40*/  IMAD.MOV.U32 R5, RZ, RZ, 0x0 ;  /* 0x00000000ff057424 */ /* 0x000fc800078e00ff */
[----:B0-----:R-:W-:Y:S05]  /*49a50*/  RET.REL.NODEC R4 `(_ZN7cutlass13device_kernelIN5flash11enable_sm90INS1_16FlashAttnFwdSm90INS1_25CollectiveMainloopFwdSm90ILi2EN4cute5tupleIJNS5_1CILi1EEES8_S8_EEENS6_IJNS7_ILi64EEESA_SA_EEELi512ENS_6half_tEfNS_4arch4Sm90ELb0ELb1ELb1ELb1ELb0ELb0ELb1ELb0ELb0ELb1ELb1ELb0EEENS1_21CollectiveEpilogueFwdINS6_IJSA_NS7_ILi512EEESA_EEES9_SC_SE_Li256ELb1ELb1ELb1ELb0EEENS1_36VarlenDynamicPersistentTileSchedulerILi64ELi64ELi256ELi128ELb1ELb1ELb1ELb1ELb0ELb1EEEEEEEEEvNT_6ParamsE) ;  /* 0xfffffb6404687950 */ /* 0x001fea0003c3ffff */
.L_x_3562:
[----:B0-----:R0:W1:Y:S02]  /*49a60*/  SYNCS.PHASECHK.TRANS64.TRYWAIT P1, [R9+URZ], R24 ;  /* 0x00000018090075a7 */ /* 0x001064000802017f */
[----:B-1----:R-:W-:Y:S05]  /*49a70*/  @!P1 NANOSLEEP.SYNCS 0x989680 ;  /* 0x009896800000995d */ /* 0x002fea0003900000 */
[----:B------:R-:W1:Y:S02]  /*49a80*/  @!P1 SYNCS.PHASECHK.TRANS64 P1, [R9+URZ], R24 ;  /* 0x00000018090095a7 */ /* 0x000e64000802007f */
[----:B-1----:R-:W-:Y:S05]  /*49a90*/  @!P1 BRA `(.L_x_3562) ;  /* 0xfffffffc00f09947 */ /* 0x002fea000383ffff */
[----:B------:R-:W-:Y:S05]  /*49aa0*/  BRA `(.L_x_3561) ;  /* 0xfffffee800047947 */ /* 0x000fea000383ffff */
.L_x_3569:
[----:B0-----:R0:W1:Y:S02]  /*49ab0*/  SYNCS.PHASECHK.TRANS64.TRYWAIT P1, [R56+URZ], R57 ;  /* 0x00000039380075a7 */ /* 0x001064000802017f */
[----:B-1----:R-:W-:Y:S05]  /*49ac0*/  @!P1 NANOSLEEP.SYNCS 0x989680 ;  /* 0x009896800000995d */ /* 0x002fea0003900000 */
[----:B------:R-:W1:Y:S02]  /*49ad0*/  @!P1 SYNCS.PHASECHK.TRANS64 P1, [R56+URZ], R57 ;  /* 0x00000039380095a7 */ /* 0x000e64000802007f */
[----:B-1----:R-:W-:Y:S05]  /*49ae0*/  @!P1 BRA `(.L_x_3569) ;  /* 0xfffffffc00f09947 */ /* 0x002fea000383ffff */
[----:B------:R-:W-:Y:S05]  /*49af0*/  BRA `(.L_x_3568) ;  /* 0xfffffeec00d87947 */ /* 0x000fea000383ffff */
.L_x_3589:
        /* <DEDUP_REMOVED lines=16> */
.L_x_6049:


//--------------------- .text._ZN7cutlass13device_kernelIN5flash11enable_sm90INS1_16FlashAttnFwdSm90INS1_25CollectiveMainloopFwdSm90ILi2EN4cute5tupleIJNS5_1CILi1EEES8_S8_EEENS6_IJNS7_ILi64EEESA_SA_EEELi512ENS_6half_tEfNS_4arch4Sm90ELb0ELb1ELb1ELb1ELb0ELb1ELb1ELb0ELb0ELb1ELb1ELb0EEENS1_21CollectiveEpilogueFwdINS6_IJSA_NS7_ILi512EEESA_EEES9_SC_SE_Li256ELb1ELb1ELb1ELb0EEENS1_36VarlenDynamicPersistentTileSchedulerILi64ELi64ELi256ELi128ELb1ELb1ELb1ELb1ELb0ELb1EEEEEEEEEvNT_6ParamsE --------------------------
	.section	.text._ZN7cutlass13device_kernelIN5flash11enable_sm90INS1_16FlashAttnFwdSm90INS1_25CollectiveMainloopFwdSm90ILi2EN4cute5tupleIJNS5_1CILi1EEES8_S8_EEENS6_IJNS7_ILi64EEESA_SA_EEELi512ENS_6half_tEfNS_4arch4Sm90ELb0ELb1ELb1ELb1ELb0ELb1ELb1ELb0ELb0ELb1ELb1ELb0EEENS1_21CollectiveEpilogueFwdINS6_IJSA_NS7_ILi512EEESA_EEES9_SC_SE_Li256ELb1ELb1ELb1ELb0EEENS1_36VarlenDynamicPersistentTileSchedulerILi64ELi64ELi256ELi128ELb1ELb1ELb1ELb1ELb0ELb1EEEEEEEEEvNT_6ParamsE,"ax",@progbits
	.align	128
.text._ZN7cutlass13device_kernelIN5flash11enable_sm90INS1_16FlashAttnFwdSm90INS1_25CollectiveMainloopFwdSm90ILi2EN4cute5tupleIJNS5_1CILi1EEES8_S8_EEENS6_IJNS7_ILi64EEESA_SA_EEELi512ENS_6half_tEfNS_4arch4Sm90ELb0ELb1ELb1ELb1ELb0ELb1ELb1ELb0ELb0ELb1ELb1ELb0EEENS1_21CollectiveEpilogueFwdINS6_IJSA_NS7_ILi512EEESA_EEES9_SC_SE_Li256ELb1ELb1ELb1ELb0EEENS1_36VarlenDynamicPersistentTileSchedulerILi64ELi64ELi256ELi128ELb1ELb1ELb1ELb1ELb0ELb1EEEEEEEEEvNT_6ParamsE:
        .type           _ZN7cutlass13device_kernelIN5flash11enable_sm90INS1_16FlashAttnFwdSm90INS1_25CollectiveMainloopFwdSm90ILi2EN4cute5tupleIJNS5_1CILi1EEES8_S8_EEENS6_IJNS7_ILi64EEESA_SA_EEELi512ENS_6half_tEfNS_4arch4Sm90ELb0ELb1ELb1ELb1ELb0ELb1ELb1ELb0ELb0ELb1ELb1ELb0EEENS1_21CollectiveEpilogueFwdINS6_IJSA_NS7_ILi512EEESA_EEES9_SC_SE_Li256ELb1ELb1ELb1ELb0EEENS1_36VarlenDynamicPersistentTileSchedulerILi64ELi64ELi256ELi128ELb1ELb1ELb1ELb1ELb0ELb1EEEEEEEEEvNT_6ParamsE,@function
        .size           _ZN7cutlass13device_kernelIN5flash11enable_sm90INS1_16FlashAttnFwdSm90INS1_25CollectiveMainloopFwdSm90ILi2EN4cute5tupleIJNS5_1CILi1EEES8_S8_EEENS6_IJNS7_ILi64EEESA_SA_EEELi512ENS_6half_tEfNS_4arch4Sm90ELb0ELb1ELb1ELb1ELb0ELb1ELb1ELb0ELb0ELb1ELb1ELb0EEENS1_21CollectiveEpilogueFwdINS6_IJSA_NS7_ILi512EEESA_EEES9_SC_SE_Li256ELb1ELb1ELb1ELb0EEENS1_36VarlenDynamicPersistentTileSchedulerILi64ELi64ELi256ELi128ELb1ELb1ELb1ELb1ELb0ELb1EEEEEEEEEvNT_6ParamsE,(.L_x_6051 - _ZN7cutlass13device_kernelIN5flash11enable_sm90INS1_16FlashAttnFwdSm90INS1_25CollectiveMainloopFwdSm90ILi2EN4cute5tupleIJNS5_1CILi1EEES8_S8_EEENS6_IJNS7_ILi64EEESA_SA_EEELi512ENS_6half_tEfNS_4arch4Sm90ELb0ELb1ELb1ELb1ELb0ELb1ELb1ELb0ELb0ELb1ELb1ELb0EEENS1_21CollectiveEpilogueFwdINS6_IJSA_NS7_ILi512EEESA_EEES9_SC_SE_Li256ELb1ELb1ELb1ELb0EEENS1_36VarlenDynamicPersistentTileSchedulerILi64ELi64ELi256ELi128ELb1ELb1ELb1ELb1ELb0ELb1EEEEEEEEEvNT_6ParamsE)
        .other          _ZN7cutlass13device_kernelIN5flash11enable_sm90INS1_16FlashAttnFwdSm90INS1_25CollectiveMainloopFwdSm90ILi2EN4cute5tupleIJNS5_1CILi1EEES8_S8_EEENS6_IJNS7_ILi64EEESA_SA_EEELi512ENS_6half_tEfNS_4arch4Sm90ELb0ELb1ELb1ELb1ELb0ELb1ELb1ELb0ELb0ELb1ELb1ELb0EEENS1_21CollectiveEpilogueFwdINS6_IJSA_NS7_ILi512EEESA_EEES9_SC_SE_Li256ELb1ELb1ELb1ELb0EEENS1_36VarlenDynamicPersistentTileSchedulerILi64ELi64ELi256ELi128ELb1ELb1ELb1ELb1ELb0ELb1EEEEEEEEEvNT_6ParamsE,@"STO_CUDA_ENTRY STV_DEFAULT"
_ZN7cutlass13device_kernelIN5flash11enable_sm90INS1_16FlashAttnFwdSm90INS1_25CollectiveMainloopFwdSm90ILi2EN4cute5tupleIJNS5_1CILi1EEES8_S8_EEENS6_IJNS7_ILi64EEESA_SA_EEELi512ENS_6half_tEfNS_4arch4Sm90ELb0ELb1ELb1ELb1ELb0ELb1ELb1ELb0ELb0ELb1ELb1ELb0EEENS1_21CollectiveEpilogueFwdINS6_IJSA_NS7_ILi512EEESA_EEES9_SC_SE_Li256ELb1ELb1ELb1ELb0EEENS1_36VarlenDynamicPersistentTileSchedulerILi64ELi64ELi256ELi128ELb1ELb1ELb1ELb1ELb0ELb1EEEEEEEEEvNT_6ParamsE:
[----:B------:R-:W0:Y:S02]  /*0000*/  LDC R1, c[0x0][0x28] ;  /* 0x00000a00ff017b82 */ /* 0x000e240000000800 */
[----:B0-----:R-:W-:-:S05]  /*0010*/  VIADD R1, R1, 0xfffffb10 ;  /* 0xfffffb1001017836 */ /* 0x001fca0000000000 */
[----:B------:R-:W-:Y:S01]  /*0020*/  R2UR UR4, R1 ;  /* 0x00000000010472ca */ /* 0x000fe200000e0000 */
[----:B------:R-:W0:Y:S01]  /*0030*/  S2R R3, SR_TID.X ;  /* 0x0000000000037919 */ /* 0x000e220000002100 */
[----:B------:R-:W-:Y:S01]  /*0040*/  ELECT P0, URZ, PT ;  /* 0x00000000003f782f */ /* 0x000fe20003800000 */
[----:B------:R-:W-:Y:S01]  /*0050*/  BSSY B0, `(.L_x_3590) ;  /* 0x0000017000007945 */ /* 0x000fe20003800000 */
[----:B------:R-:W-:Y:S01]  /*0060*/  ULDC UR37, c[0x0][0x20] ;  /* 0x0000080000257ab9 */ /* 0x000fe20000000800 */
[----:B------:R-:W-:-:S08]  /*0070*/  ULDC UR36, c[0x0][0x24] ;  /* 0x0000090000247ab9 */ /* 0x000fd00000000800 */
[----:B------:R-:W-:-:S04]  /*0080*/  UIADD3 UR37, UP0, UR4, UR37, URZ ;  /* 0x0000002504257290 */ /* 0x000fc8000ff1e03f */
[----:B------:R-:W-:Y:S01]  /*0090*/  UIADD3.X UR36, URZ, UR36, URZ, UP0, !UPT ;  /* 0x000000243f247290 */ /* 0x000fe200087fe43f */
[----:B0-----:R-:W-:-:S05]  /*00a0*/  SHF.R.U32.HI R0, RZ, 0x5, R3 ;  /* 0x00000005ff007819 */ /* 0x001fca0000011603 */
        /* <DEDUP_REMOVED lines=17> */
.L_x_3591:
[----:B------:R-:W-:Y:S05]  /*01c0*/  BSYNC B0 ;  /* 0x0000000000007941 */ /* 0x000fea0003800000 */
.L_x_3590:
        /* <DEDUP_REMOVED lines=38> */
.L_x_3592:
        /* <DEDUP_REMOVED lines=22> */
.L_x_3593:
        /* <DEDUP_REMOVED lines=18> */
.L_x_3594:
        /* <DEDUP_REMOVED lines=22> */
.L_x_3595:
        /* <DEDUP_REMOVED lines=23> */
.L_x_3596:
[----:B------:R-:W-:Y:S01]  /*0980*/  UISETP.NE.AND UP0, UPT, UR39, URZ, UPT ;  /* 0x0000003f2700728c */ /* 0x000fe2000bf05270 */
[----:B------:R-:W-:Y:S01]  /*0990*/  NOP ;  /* 0x0000000000007918 */ /* 0x000fe20000000000 */
[----:B------:R-:W-:Y:S01]  /*09a0*/  ULDC.64 UR44, c[0x0][0x208] ;  /* 0x00008200002c7ab9 */ /* 0x000fe20000000a00 */
[----:B------:R-:W-:Y:S01]  /*09b0*/  BSSY B9, `(.L_x_3597) ;  /* 0x000411f000097945 */ /* 0x000fe20003800000 */
[----:B------:R-:W-:Y:S01]  /*09c0*/  UP2UR UR40, UPR, URZ, 0x1 ;  /* 0x000000013f287883 */ /* 0x000fe20008000000 */
[----:B------:R-:W-:Y:S01]  /*09d0*/  IMAD.U32 R16, RZ, RZ, UR37 ;  /* 0x00000025ff107e24 */ /* 0x000fe2000f8e00ff */
[----:B01-34-:R-:W-:Y:S01]  /*09e0*/  BAR.SYNC.DEFER_BLOCKING 0x0 ;  /* 0x0000000000007b1d */ /* 0x01bfe20000010000 */
[----:B------:R-:W-:Y:S01]  /*09f0*/  PLOP3.LUT P0, PT, PT, PT, UP0, 0x40, 0x0 ;  /* 0x000000000000781c */ /* 0x000fe20003f0e808 */
[----:B------:R-:W-:-:S12]  /*0a00*/  IMAD.U32 R17, RZ, RZ, UR36 ;  /* 0x00000024ff117e24 */ /* 0x000fd8000f8e00ff */
[----:B------:R-:W-:Y:S05]  /*0a10*/  @P0 BRA `(.L_x_3598) ;  /* 0x0000035c00e80947 */ /* 0x000fea0003800000 */
.L_x_3599:
[----:B------:R-:W-:-:S08]  /*0a20*/  NOP ;  /* 0x0000000000007918 */ /* 0x000fd00000000000 */
[----:B------:R-:W0:Y:S02]  /*0a30*/  USETMAXREG.TRY_ALLOC.CTAPOOL UP0, 0xf0 ;  /* 0x000000f0000079c8 */ /* 0x000e240008000600 */
[----:B0-----:R-:W-:-:S13]  /*0a40*/  PLOP3.LUT P0, PT, PT, PT, UP0, 0x80, 0x0 ;  /* 0x000000000000781c */ /* 0x001fda0003f0f008 */
[----:B------:R-:W-:Y:S05]  /*0a50*/  @!P0 BRA `(.L_x_3599) ;  /* 0xfffffffc00f08947 */ /* 0x000fea000383ffff */
[----:B------:R-:W0:Y:S01]  /*0a60*/  S2R R0, SR_TID.X ;  /* 0x0000000000007919 */ /* 0x000e220000002100 */
[----:B------:R-:W1:Y:S01]  /*0a70*/  S2UR UR5, SR_CgaCtaId ;  /* 0x00000000000579c3 */ /* 0x000e620000008800 */
[----:B------:R-:W-:Y:S01]  /*0a80*/  UMOV UR4, 0x400 ;  /* 0x0000040000047882 */ /* 0x000fe20000000000 */
[----:B------:R-:W-:Y:S04]  /*0a90*/  STL.64 [R1+0x1e8], RZ ;  /* 0x0001e8ff01007387 */ /* 0x000fe80000100a00 */
[----:B------:R-:W-:Y:S04]  /*0aa0*/  STL [R1+0x1f0], RZ ;  /* 0x0001f0ff01007387 */ /* 0x000fe80000100800 */
[----:B------:R-:W-:Y:S01]  /*0ab0*/  STL [R1+0x1f4], RZ ;  /* 0x0001f4ff01007387 */ /* 0x000fe20000100800 */
[----:B-1----:R-:W-:-:S06]  /*0ac0*/  ULEA UR4, UR5, UR4, 0x18 ;  /* 0x0000000405047291 */ /* 0x002fcc000f8ec03f */
[----:B------:R-:W-:Y:S01]  /*0ad0*/  IMAD.U32 R2, RZ, RZ, UR4 ;  /* 0x00000004ff027e24 */ /* 0x000fe2000f8e00ff */
[----:B0-----:R-:W-:Y:S01]  /*0ae0*/  SHF.R.U32.HI R0, RZ, 0x7, R0 ;  /* 0x00000007ff007819 */ /* 0x001fe20000011600 */
[----:B------:R-:W-:-:S03]  /*0af0*/  ULDC UR4, c[0x0][0xd3c] ;  /* 0x00034f0000047ab9 */ /* 0x000fc60000000800 */
[----:B------:R-:W-:Y:S02]  /*0b00*/  ISETP.NE.AND P0, PT, R0, 0x1, PT ;  /* 0x000000010000780c */ /* 0x000fe40003f05270 */
[----:B------:R-:W0:Y:S11]  /*0b10*/  S2R R0, SR_TID.X ;  /* 0x0000000000007919 */ /* 0x000e360000002100 */
[----:B------:R-:W-:Y:S06]  /*0b20*/  @!P0 BAR.ARV 0x8, 0x100 ;  /* 0x0204000000008b1d */ /* 0x000fec0000002000 */
[----:B0-----:R-:W-:-:S13]  /*0b30*/  ISETP.GE.U32.AND P0, PT, R0, 0x100, PT ;  /* 0x000001000000780c */ /* 0x001fda0003f06070 */
[----:B------:R-:W-:Y:S08]  /*0b40*/  @P0 BAR.ARV 0xf, 0x100 ;  /* 0x03c4000000000b1d */ /* 0x000ff00000002000 */
[----:B------:R-:W-:Y:S06]  /*0b50*/  BAR.SYNC.DEFER_BLOCKING 0x5, 0x180 ;  /* 0x0146000000007b1d */ /* 0x000fec0000010000 */
[----:B------:R-:W0:Y:S02]  /*0b60*/  LDS.128 R88, [R2+0x388d0] ;  /* 0x0388d00002587984 */ /* 0x000e240000000c00 */
[----:B------:R-:W-:Y:S06]  /*0b70*/  BAR.ARV 0x4, 0x180 ;  /* 0x0106000000007b1d */ /* 0x000fec0000002000 */
[----:B0-----:R-:W-:-:S13]  /*0b80*/  ISETP.GE.AND P0, PT, R91, UR4, PT ;  /* 0x000000045b007c0c */ /* 0x001fda000bf06270 */
[----:B------:R-:W-:Y:S05]  /*0b90*/  @P0 BRA `(.L_x_3600) ;  /* 0x0000041000000947 */ /* 0x000fea0003800000 */
[----:B------:R-:W-:Y:S01]  /*0ba0*/  VIADD R236, R0, 0xffffff80 ;  /* 0xffffff8000ec7836 */ /* 0x000fe20000000000 */
[----:B------:R-:W0:Y:S01]  /*0bb0*/  S2UR UR4, SR_SWINHI ;  /* 0x00000000000479c3 */ /* 0x000e220000002f00 */
[----:B------:R-:W-:Y:S01]  /*0bc0*/  R2UR UR42, R2 ;  /* 0x00000000022a72ca */ /* 0x000fe200000e0000 */
[----:B------:R-:W-:Y:S01]  /*0bd0*/  IMAD.MOV.U32 R159, RZ, RZ, 0x2 ;  /* 0x00000002ff9f7424 */ /* 0x000fe200078e00ff */
[----:B------:R-:W-:Y:S01]  /*0be0*/  UIADD3 UR38, UP0, UR37, 0x1e8, URZ ;  /* 0x000001e825267890 */ /* 0x000fe2000ff1e03f */
[----:B------:R-:W-:Y:S01]  /*0bf0*/  SHF.R.S32.HI R3, RZ, 0x1f, R236 ;  /* 0x0000001fff037819 */ /* 0x000fe200000114ec */
[----:B------:R-:W-:Y:S01]  /*0c00*/  UIADD3 UR41, UP1, UR37, 0x1f4, URZ ;  /* 0x000001f425297890 */ /* 0x000fe2000ff3e03f */
[----:B------:R-:W-:Y:S01]  /*0c10*/  IMAD.MOV.U32 R153, RZ, RZ, RZ ;  /* 0x000000ffff997224 */ /* 0x000fe200078e00ff */
[----:B------:R-:W-:Y:S01]  /*0c20*/  UIADD3.X UR46, URZ, UR36, URZ, UP0, !UPT ;  /* 0x000000243f2e7290 */ /* 0x000fe200087fe43f */
[CC--:B------:R-:W-:Y:S01]  /*0c30*/  LEA.HI R8, R3.reuse, R236.reuse, RZ, 0x7 ;  /* 0x000000ec03087211 */ /* 0x0c0fe200078f38ff */
[----:B------:R-:W-:Y:S01]  /*0c40*/  IMAD.MOV.U32 R156, RZ, RZ, RZ ;  /* 0x000000ffff9c7224 */ /* 0x000fe200078e00ff */
[----:B------:R-:W-:Y:S01]  /*0c50*/  LEA.HI R0, R3, R236, RZ, 0x4 ;  /* 0x000000ec03007211 */ /* 0x000fe200078f20ff */
[----:B------:R-:W-:Y:S01]  /*0c60*/  UIADD3.X UR47, URZ, UR36, URZ, UP1, !UPT ;  /* 0x000000243f2f7290 */ /* 0x000fe20008ffe43f */
[----:B------:R-:W-:-:S02]  /*0c70*/  LOP3.LUT R7, R8, 0xffffff80, RZ, 0xc0, !PT ;  /* 0xffffff8008077812 */ /* 0x000fc400078ec0ff */
[----:B------:R-:W-:Y:S02]  /*0c80*/  SHF.R.S32.HI R5, RZ, 0x4, R0 ;  /* 0x00000004ff057819 */ /* 0x000fe40000011400 */
[----:B------:R-:W-:Y:S01]  /*0c90*/  SHF.R.S32.HI R237, RZ, 0x7, R8 ;  /* 0x00000007ffed7819 */ /* 0x000fe20000011408 */
[----:B------:R-:W-:Y:S01]  /*0ca0*/  IMAD.IADD R7, R236, 0x1, -R7 ;  /* 0x00000001ec077824 */ /* 0x000fe200078e0a07 */
[----:B------:R-:W-:Y:S02]  /*0cb0*/  LEA.HI R4, R0, R5, RZ, 0x1 ;  /* 0x0000000500047211 */ /* 0x000fe400078f08ff */
[----:B------:R-:W-:Y:S02]  /*0cc0*/  LEA.HI R8, R8, R237, RZ, 0x1 ;  /* 0x000000ed08087211 */ /* 0x000fe400078f08ff */
[----:B------:R-:W-:Y:S02]  /*0cd0*/  SHF.R.S32.HI R10, RZ, 0x1f, R7 ;  /* 0x0000001fff0a7819 */ /* 0x000fe40000011407 */
[----:B------:R-:W-:Y:S01]  /*0ce0*/  LOP3.LUT R6, R4, 0x1ffffffe, RZ, 0xc0, !PT ;  /* 0x1ffffffe04067812 */ /* 0x000fe200078ec0ff */
[----:B------:R-:W-:Y:S01]  /*0cf0*/  UMOV UR42, UR42 ;  /* 0x0000002a002a7c82 */ /* 0x000fe20008000000 */
[----:B0-----:R-:W-:Y:S01]  /*0d00*/  UMOV UR43, UR4 ;  /* 0x00000004002b7c82 */ /* 0x001fe20008000000 */
[----:B------:R-:W-:-:S02]  /*0d10*/  LEA.HI R4, R3, R236, RZ, 0x5 ;  /* 0x000000ec03047211 */ /* 0x000fc400078f28ff */
[----:B------:R-:W-:Y:S01]  /*0d20*/  LEA.HI R9, R10, R7, RZ, 0x2 ;  /* 0x000000070a097211 */ /* 0x000fe200078f10ff */
[----:B------:R-:W-:Y:S01]  /*0d30*/  IMAD.IADD R6, R5, 0x1, -R6 ;  /* 0x0000000105067824 */ /* 0x000fe200078e0a06 */
[----:B------:R-:W-:Y:S02]  /*0d40*/  LOP3.LUT R5, R0, 0xfffffff0, RZ, 0xc0, !PT ;  /* 0xfffffff000057812 */ /* 0x000fe400078ec0ff */
[--C-:B------:R-:W-:Y:S02]  /*0d50*/  SHF.R.S32.HI R165, RZ, 0x5, R4.reuse ;  /* 0x00000005ffa57819 */ /* 0x100fe40000011404 */
[----:B------:R-:W-:Y:S01]  /*0d60*/  SHF.R.S32.HI R4, RZ, 0x1f, R4 ;  /* 0x0000001fff047819 */ /* 0x000fe20000011404 */
[----:B------:R-:W-:Y:S01]  /*0d70*/  IMAD.IADD R12, R236, 0x1, -R5 ;  /* 0x00000001ec0c7824 */ /* 0x000fe200078e0a05 */
[--C-:B------:R-:W-:Y:S02]  /*0d80*/  SHF.R.S32.HI R0, RZ, 0x2, R9.reuse ;  /* 0x00000002ff007819 */ /* 0x100fe40000011409 */
[----:B------:R-:W-:Y:S01]  /*0d90*/  SHF.R.S32.HI R11, RZ, 0x1f, R9 ;  /* 0x0000001fff0b7819 */ /* 0x000fe20000011409 */
[----:B------:R-:W-:Y:S01]  /*0da0*/  IMAD R5, R237, 0x100, R12 ;  /* 0x00000100ed057824 */ /* 0x000fe200078e020c */
[----:B------:R-:W-:Y:S01]  /*0db0*/  LEA.HI R4, R4, R165, RZ, 0x2 ;  /* 0x000000a504047211 */ /* 0x000fe200078f10ff */
[----:B------:R0:W-:Y:S01]  /*0dc0*/  STL [R1+0x4d4], R12 ;  /* 0x0004d40c01007387 */ /* 0x0001e20000100800 */
[----:B------:R-:W-:-:S02]  /*0dd0*/  LEA.HI R11, R11, R0, RZ, 0x3 ;  /* 0x000000000b0b7211 */ /* 0x000fc400078f18ff */
[----:B------:R-:W-:Y:S02]  /*0de0*/  LOP3.LUT R4, R4, 0x3ffffc, RZ, 0xc0, !PT ;  /* 0x003ffffc04047812 */ /* 0x000fe400078ec0ff */
[----:B------:R-:W-:Y:S02]  /*0df0*/  LOP3.LUT R11, R11, 0xfffffff8, RZ, 0xc0, !PT ;  /* 0xfffffff80b0b7812 */ /* 0x000fe400078ec0ff */
[----:B------:R-:W-:Y:S01]  /*0e00*/  LEA.HI R10, R10, R7, RZ, 0x5 ;  /* 0x000000070a0a7211 */ /* 0x000fe200078f28ff */
[----:B------:R-:W-:Y:S01]  /*0e10*/  IMAD.IADD R4, R165, 0x1, -R4 ;  /* 0x00000001a5047824 */ /* 0x000fe200078e0a04 */
[----:B------:R-:W-:Y:S01]  /*0e20*/  LOP3.LUT R8, R8, 0xfffffe, RZ, 0xc0, !PT ;  /* 0x00fffffe08087812 */ /* 0x000fe200078ec0ff */
[----:B------:R-:W-:Y:S01]  /*0e30*/  IMAD.IADD R11, R0, 0x1, -R11 ;  /* 0x00000001000b7824 */ /* 0x000fe200078e0a0b */
[CC--:B------:R-:W-:Y:S01]  /*0e40*/  LEA.HI R0, R3.reuse, R236.reuse, RZ, 0x2 ;  /* 0x000000ec03007211 */ /* 0x0c0fe200078f10ff */
[----:B------:R-:W-:Y:S01]  /*0e50*/  IMAD R158, R4, 0x10, R5 ;  /* 0x00000010049e7824 */ /* 0x000fe200078e0205 */
[----:B------:R-:W-:Y:S01]  /*0e60*/  LEA.HI R4, R3, R236, RZ, 0x3 ;  /* 0x000000ec03047211 */ /* 0x000fe200078f18ff */
[----:B------:R-:W-:Y:S01]  /*0e70*/  IMAD.IADD R8, R237, 0x1, -R8 ;  /* 0x00000001ed087824 */ /* 0x000fe200078e0a08 */
[----:B------:R-:W-:-:S02]  /*0e80*/  SHF.R.S32.HI R152, RZ, 0x2, R0 ;  /* 0x00000002ff987819 */ /* 0x000fc40000011400 */
[----:B------:R-:W-:Y:S02]  /*0e90*/  LOP3.LUT R3, R0, 0xfffffffc, RZ, 0xc0, !PT ;  /* 0xfffffffc00037812 */ /* 0x000fe400078ec0ff */
[----:B------:R-:W-:Y:S01]  /*0ea0*/  SHF.R.S32.HI R5, RZ, 0x1f, R0 ;  /* 0x0000001fff057819 */ /* 0x000fe20000011400 */
[----:B------:R-:W-:Y:S01]  /*0eb0*/  VIADD R14, R152, 0x20 ;  /* 0x00000020980e7836 */ /* 0x000fe20000000000 */
[----:B0-----:R-:W-:Y:S01]  /*0ec0*/  LOP3.LUT R12, R9, 0x7ffffffc, RZ, 0xc0, !PT ;  /* 0x7ffffffc090c7812 */ /* 0x001fe200078ec0ff */
[----:B------:R-:W-:Y:S01]  /*0ed0*/  IMAD.IADD R13, R236, 0x1, -R3 ;  /* 0x00000001ec0d7824 */ /* 0x000fe200078e0a03 */
[----:B------:R-:W-:Y:S01]  /*0ee0*/  LEA.HI R5, R5, R152, RZ, 0x3 ;  /* 0x0000009805057211 */ /* 0x000fe200078f18ff */
[----:B------:R-:W-:Y:S01]  /*0ef0*/  IMAD.SHL.U32 R3, R14, 0x40, RZ ;  /* 0x000000400e037824 */ /* 0x000fe200078e00ff */
[----:B------:R-:W-:Y:S01]  /*0f00*/  SHF.R.S32.HI R228, RZ, 0x3, R4 ;  /* 0x00000003ffe47819 */ /* 0x000fe20000011404 */
[----:B------:R-:W-:Y:S01]  /*0f10*/  IMAD.IADD R12, R7, 0x1, -R12 ;  /* 0x00000001070c7824 */ /* 0x000fe200078e0a0c */
[----:B------:R-:W-:Y:S01]  /*0f20*/  LOP3.LUT R7, R4, 0xfffffff8, RZ, 0xc0, !PT ;  /* 0xfffffff804077812 */ /* 0x000fe200078ec0ff */
[----:B------:R-:W-:Y:S01]  /*0f30*/  IMAD.SHL.U32 R22, R13, 0x8, RZ ;  /* 0x000000080d167824 */ /* 0x000fe200078e00ff */
[----:B------:R-:W-:Y:S01]  /*0f40*/  LOP3.LUT R5, R5, 0xfffffff8, RZ, 0xc0, !PT ;  /* 0xfffffff805057812 */ /* 0x000fe200078ec0ff */
[----:B------:R-:W-:Y:S01]  /*0f50*/  IMAD.SHL.U32 R9, R6, 0x8, RZ ;  /* 0x0000000806097824 */ /* 0x000fe200078e00ff */
[----:B------:R-:W-:Y:S01]  /*0f60*/  SHF.R.S32.HI R4, RZ, 0x1f, R14 ;  /* 0x0000001fff047819 */ /* 0x000fe2000001140e */
[----:B------:R-:W-:Y:S01]  /*0f70*/  IMAD.IADD R15, R236, 0x1, -R7 ;  /* 0x00000001ec0f7824 */ /* 0x000fe200078e0a07 */
[----:B------:R-:W-:Y:S01]  /*0f80*/  LEA.HI R0, R13, R13, RZ, 0x1 ;  /* 0x0000000d0d007211 */ /* 0x000fe200078f08ff */
[----:B------:R-:W-:Y:S01]  /*0f90*/  IMAD.IADD R157, R152, 0x1, -R5 ;  /* 0x00000001989d7824 */ /* 0x000fe200078e0a05 */
[----:B------:R-:W-:Y:S01]  /*0fa0*/  LEA.HI R4, R4, R14, RZ, 0x3 ;  /* 0x0000000e04047211 */ /* 0x000fe200078f18ff */
[----:B------:R-:W-:Y:S01]  /*0fb0*/  IMAD.SHL.U32 R7, R8, 0x100, RZ ;  /* 0x0000010008077824 */ /* 0x000fe200078e00ff */
[----:B------:R-:W-:Y:S01]  /*0fc0*/  LOP3.LUT R0, R0, 0x1ffffffe, RZ, 0xc0, !PT ;  /* 0x1ffffffe00007812 */ /* 0x000fe200078ec0ff */
[----:B------:R-:W-:Y:S01]  /*0fd0*/  IMAD.SHL.U32 R6, R12, 0x2, RZ ;  /* 0x000000020c067824 */ /* 0x000fe200078e00ff */
[----:B------:R-:W-:Y:S01]  /*0fe0*/  LOP3.LUT R5, R3, 0x1c0, RZ, 0xc0, !PT ;  /* 0x000001c003057812 */ /* 0x000fe200078ec0ff */
[----:B------:R-:W-:Y:S01]  /*0ff0*/  IMAD.SHL.U32 R4, R4, 0x40, RZ ;  /* 0x0000004004047824 */ /* 0x000fe200078e00ff */
[----:B------:R-:W-:Y:S01]  /*1000*/  SHF.R.S32.HI R10, RZ, 0x5, R10 ;  /* 0x00000005ff0a7819 */ /* 0x000fe2000001140a */
[----:B------:R-:W-:Y:S01]  /*1010*/  IMAD.IADD R3, R13, 0x1, -R0 ;  /* 0x000000010d037824 */ /* 0x000fe200078e0a00 */
[----:B------:R-:W-:Y:S01]  /*1020*/  LOP3.LUT R0, R5, 0x38, R22, 0xf8, !PT ;  /* 0x0000003805007812 */ /* 0x000fe200078ef816 */
[----:B------:R0:W-:Y:S01]  /*1030*/  STL [R1+0x4cc], R5 ;  /* 0x0004cc0501007387 */ /* 0x0001e20000100800 */
[----:B------:R-:W-:Y:S01]  /*1040*/  LOP3.LUT R4, R4, 0xfffffe00, RZ, 0xc0, !PT ;  /* 0xfffffe0004047812 */ /* 0x000fe200078ec0ff */
[----:B------:R-:W-:-:S02]  /*1050*/  IMAD.IADD R161, R6, 0x1, R7 ;  /* 0x0000000106a17824 */ /* 0x000fc400078e0207 */
[----:B------:R-:W-:Y:S01]  /*1060*/  IMAD R160, R10, 0x10, R11 ;  /* 0x000000100aa07824 */ /* 0x000fe200078e020b */
[----:B------:R-:W-:Y:S01]  /*1070*/  STL [R1+0x438], R13 ;  /* 0x0004380d01007387 */ /* 0x000fe20000100800 */
[----:B------:R-:W-:Y:S02]  /*1080*/  VIADD R225, R161, 0x8 ;  /* 0x00000008a1e17836 */ /* 0x000fe40000000000 */
[----:B------:R-:W-:Y:S01]  /*1090*/  IMAD R3, R3, 0x8, R160 ;  /* 0x0000000803037824 */ /* 0x000fe200078e02a0 */
[----:B------:R-:W-:Y:S01]  /*10a0*/  STL [R1+0x4dc], R4 ;  /* 0x0004dc0401007387 */ /* 0x000fe20000100800 */
[----:B0-----:R-:W-:Y:S01]  /*10b0*/  SHF.R.U32.HI R5, RZ, 0x3, R5 ;  /* 0x00000003ff057819 */ /* 0x001fe20000011605 */
[C---:B------:R-:W-:Y:S02]  /*10c0*/  VIADD R224, R161.reuse, 0x10 ;  /* 0x00000010a1e07836 */ /* 0x040fe40000000000 */
[C---:B------:R-:W-:Y:S01]  /*10d0*/  VIADD R223, R161.reuse, 0x18 ;  /* 0x00000018a1df7836 */ /* 0x040fe20000000000 */
[----:B------:R0:W-:Y:S01]  /*10e0*/  STL [R1+0x434], R3 ;  /* 0x0004340301007387 */ /* 0x0001e20000100800 */
[----:B------:R-:W-:-:S02]  /*10f0*/  VIADD R222, R161, 0x20 ;  /* 0x00000020a1de7836 */ /* 0x000fc40000000000 */
[C---:B------:R-:W-:Y:S01]  /*1100*/  VIADD R221, R161.reuse, 0x28 ;  /* 0x00000028a1dd7836 */ /* 0x040fe20000000000 */
[----:B------:R1:W-:Y:S01]  /*1110*/  STL [R1+0x4d8], R5 ;  /* 0x0004d80501007387 */ /* 0x0003e20000100800 */
[C---:B------:R-:W-:Y:S02]  /*1120*/  VIADD R220, R161.reuse, 0x30 ;  /* 0x00000030a1dc7836 */ /* 0x040fe40000000000 */
[C---:B------:R-:W-:Y:S01]  /*1130*/  VIADD R219, R161.reuse, 0x38 ;  /* 0x00000038a1db7836 */ /* 0x040fe20000000000 */
[----:B------:R-:W-:Y:S01]  /*1140*/  STL [R1+0x444], R15 ;  /* 0x0004440f01007387 */ /* 0x000fe20000100800 */
[C---:B------:R-:W-:Y:S01]  /*1150*/  VIADD R218, R161.reuse, 0x40 ;  /* 0x00000040a1da7836 */ /* 0x040fe20000000000 */
[----:B0-----:R-:W-:Y:S01]  /*1160*/  SHF.R.S32.HI R3, RZ, 0x1f, R223 ;  /* 0x0000001fff037819 */ /* 0x001fe200000114df */
[C---:B------:R-:W-:Y:S01]  /*1170*/  VIADD R217, R161.reuse, 0x48 ;  /* 0x00000048a1d97836 */ /* 0x040fe20000000000 */
[----:B------:R-:W-:Y:S01]  /*1180*/  STL [R1+0x440], R14 ;  /* 0x0004400e01007387 */ /* 0x000fe20000100800 */
[C---:B------:R-:W-:Y:S01]  /*1190*/  VIADD R216, R161.reuse, 0x50 ;  /* 0x00000050a1d87836 */ /* 0x040fe20000000000 */
[----:B-1----:R-:W-:Y:S01]  /*11a0*/  LOP3.LUT R5, R4, R0, R5, 0xf6, !PT ;  /* 0x0000000004057212 */ /* 0x002fe200078ef605 */
[C---:B------:R-:W-:Y:S01]  /*11b0*/  VIADD R215, R161.reuse, 0x58 ;  /* 0x00000058a1d77836 */ /* 0x040fe20000000000 */
[----:B------:R-:W-:Y:S01]  /*11c0*/  SHF.R.S32.HI R0, RZ, 0x1f, R161 ;  /* 0x0000001fff007819 */ /* 0x000fe200000114a1 */
[----:B------:R0:W-:Y:S01]  /*11d0*/  STL [R1+0x4b8], R3 ;  /* 0x0004b80301007387 */ /* 0x0001e20000100800 */
[----:B------:R-:W-:-:S02]  /*11e0*/  VIADD R214, R161, 0x60 ;  /* 0x00000060a1d67836 */ /* 0x000fc40000000000 */
[----:B------:R-:W-:Y:S01]  /*11f0*/  IMAD R4, R5, 0x2, R2 ;  /* 0x0000000205047824 */ /* 0x000fe200078e0202 */
[----:B------:R1:W-:Y:S01]  /*1200*/  STL [R1+0x4c4], R0 ;  /* 0x0004c40001007387 */ /* 0x0003e20000100800 */
[C---:B------:R-:W-:Y:S02]  /*1210*/  VIADD R213, R161.reuse, 0x68 ;  /* 0x00000068a1d57836 */ /* 0x040fe40000000000 */
[C---:B------:R-:W-:Y:S01]  /*1220*/  VIADD R212, R161.reuse, 0x70 ;  /* 0x00000070a1d47836 */ /* 0x040fe20000000000 */
[----:B------:R2:W-:Y:S01]  /*1230*/  STL [R1+0x4c8], R4 ;  /* 0x0004c80401007387 */ /* 0x0005e20000100800 */
[C---:B------:R-:W-:Y:S01]  /*1240*/  VIADD R211, R161.reuse, 0x78 ;  /* 0x00000078a1d37836 */ /* 0x040fe20000000000 */
[----:B0-----:R-:W-:Y:S01]  /*1250*/  SHF.R.S32.HI R3, RZ, 0x1f, R220 ;  /* 0x0000001fff037819 */ /* 0x001fe200000114dc */
[C---:B------:R-:W-:Y:S01]  /*1260*/  VIADD R210, R161.reuse, 0x80 ;  /* 0x00000080a1d27836 */ /* 0x040fe20000000000 */
[----:B------:R-:W-:Y:S01]  /*1270*/  STL [R1+0x4e4], R9 ;  /* 0x0004e40901007387 */ /* 0x000fe20000100800 */
[C---:B------:R-:W-:Y:S01]  /*1280*/  VIADD R209, R161.reuse, 0x88 ;  /* 0x00000088a1d17836 */ /* 0x040fe20000000000 */
[----:B-1----:R-:W-:Y:S01]  /*1290*/  SHF.R.S32.HI R0, RZ, 0x1f, R225 ;  /* 0x0000001fff007819 */ /* 0x002fe200000114e1 */
[C---:B------:R-:W-:Y:S01]  /*12a0*/  VIADD R208, R161.reuse, 0x90 ;  /* 0x00000090a1d07836 */ /* 0x040fe20000000000 */
[----:B------:R0:W-:Y:S01]  /*12b0*/  STL [R1+0x4ac], R3 ;  /* 0x0004ac0301007387 */ /* 0x0001e20000100800 */
[C---:B------:R-:W-:Y:S01]  /*12c0*/  VIADD R207, R161.reuse, 0x98 ;  /* 0x00000098a1cf7836 */ /* 0x040fe20000000000 */
[----:B--2---:R-:W-:Y:S01]  /*12d0*/  SHF.R.S32.HI R4, RZ, 0x1f, R224 ;  /* 0x0000001fff047819 */ /* 0x004fe200000114e0 */
[C---:B------:R-:W-:Y:S01]  /*12e0*/  VIADD R206, R161.reuse, 0xa0 ;  /* 0x000000a0a1ce7836 */ /* 0x040fe20000000000 */
[----:B------:R1:W-:Y:S01]  /*12f0*/  STL [R1+0x4c0], R0 ;  /* 0x0004c00001007387 */ /* 0x0003e20000100800 */
[----:B------:R-:W-:-:S02]  /*1300*/  VIADD R205, R161, 0xa8 ;  /* 0x000000a8a1cd7836 */ /* 0x000fc40000000000 */
        /* <DEDUP_REMOVED lines=12> */
[----:B------:R-:W-:Y:S01]  /*13d0*/  VIADD R196, R161, 0xe0 ;  /* 0x000000e0a1c47836 */ /* 0x000fe20000000000 */
[----:B------:R1:W-:Y:S01]  /*13e0*/  STL [R1+0x4b4], R0 ;  /* 0x0004b40001007387 */ /* 0x0003e20000100800 */
[----:B------:R-:W-:-:S02]  /*13f0*/  IMAD.SHL.U32 R154, R13, 0x4, RZ ;  /* 0x000000040d9a7824 */ /* 0x000fc400078e00ff */
[C---:B------:R-:W-:Y:S01]  /*1400*/  VIADD R195, R161.reuse, 0xe8 ;  /* 0x000000e8a1c37836 */ /* 0x040fe20000000000 */
[----:B------:R2:W-:Y:S01]  /*1410*/  STL [R1+0x4b0], R4 ;  /* 0x0004b00401007387 */ /* 0x0005e20000100800 */
[----:B------:R-:W-:Y:S01]  /*1420*/  VIADD R162, R154, 0x10 ;  /* 0x000000109aa27836 */ /* 0x000fe20000000000 */
[----:B0-----:R-:W-:Y:S01]  /*1430*/  SHF.R.S32.HI R3, RZ, 0x1f, R214 ;  /* 0x0000001fff037819 */ /* 0x001fe200000114d6 */
[C---:B------:R-:W-:Y:S01]  /*1440*/  VIADD R227, R161.reuse, 0xf0 ;  /* 0x000000f0a1e37836 */ /* 0x040fe20000000000 */
[----:B------:R-:W-:Y:S01]  /*1450*/  STL [R1+0x4e0], R6 ;  /* 0x0004e00601007387 */ /* 0x000fe20000100800 */
[----:B------:R-:W-:Y:S01]  /*1460*/  VIADD R226, R161, 0xf8 ;  /* 0x000000f8a1e27836 */ /* 0x000fe20000000000 */
[----:B-1----:R-:W-:Y:S01]  /*1470*/  SHF.R.S32.HI R0, RZ, 0x1f, R219 ;  /* 0x0000001fff007819 */ /* 0x002fe200000114db */
[----:B------:R-:W-:Y:S01]  /*1480*/  IMAD.SHL.U32 R190, R15, 0x8, RZ ;  /* 0x000000080fbe7824 */ /* 0x000fe200078e00ff */
[----:B------:R0:W-:Y:S01]  /*1490*/  STL [R1+0x494], R3 ;  /* 0x0004940301007387 */ /* 0x0001e20000100800 */
[----:B------:R-:W-:Y:S01]  /*14a0*/  SHF.R.S32.HI R8, RZ, 0x1f, R162 ;  /* 0x0000001fff087819 */ /* 0x000fe200000114a2 */
[----:B------:R-:W-:Y:S01]  /*14b0*/  IMAD.U32 R158, R158, 0x40, R9 ;  /* 0x000000409e9e7824 */ /* 0x000fe200078e0009 */
[----:B--2---:R-:W-:Y:S01]  /*14c0*/  SHF.R.S32.HI R4, RZ, 0x1f, R218 ;  /* 0x0000001fff047819 */ /* 0x004fe200000114da */
        /* <DEDUP_REMOVED lines=12> */
[----:B------:R-:W-:Y:S01]  /*1590*/  VIADD R191, R190, 0x1c0 ;  /* 0x000001c0bebf7836 */ /* 0x000fe20000000000 */
[----:B--2---:R-:W-:Y:S01]  /*15a0*/  SHF.R.S32.HI R4, RZ, 0x1f, R215 ;  /* 0x0000001fff047819 */ /* 0x004fe200000114d7 */
[----:B------:R-:W-:Y:S01]  /*15b0*/  IMAD.WIDE R158, R158, R159, UR42 ;  /* 0x0000002a9e9e7e25 */ /* 0x000fe2000f8e029f */
[----:B------:R1:W-:Y:S01]  /*15c0*/  STL [R1+0x49c], R0 ;  /* 0x00049c0001007387 */ /* 0x0003e20000100800 */
[----:B------:R-:W-:-:S02]  /*15d0*/  SHF.R.S32.HI R235, RZ, 0x1f, R187 ;  /* 0x0000001fffeb7819 */ /* 0x000fc400000114bb */
[----:B------:R-:W-:Y:S01]  /*15e0*/  SHF.R.S32.HI R234, RZ, 0x1f, R186 ;  /* 0x0000001fffea7819 */ /* 0x000fe200000114ba */
[----:B------:R2:W-:Y:S01]  /*15f0*/  STL [R1+0x498], R4 ;  /* 0x0004980401007387 */ /* 0x0005e20000100800 */
[----:B------:R-:W-:Y:S02]  /*1600*/  SHF.R.S32.HI R233, RZ, 0x1f, R185 ;  /* 0x0000001fffe97819 */ /* 0x000fe400000114b9 */
[----:B0-----:R-:W-:Y:S02]  /*1610*/  SHF.R.S32.HI R3, RZ, 0x1f, R208 ;  /* 0x0000001fff037819 */ /* 0x001fe400000114d0 */
[----:B------:R-:W-:Y:S02]  /*1620*/  SHF.R.S32.HI R232, RZ, 0x1f, R184 ;  /* 0x0000001fffe87819 */ /* 0x000fe400000114b8 */
[----:B-1----:R-:W-:Y:S01]  /*1630*/  SHF.R.S32.HI R0, RZ, 0x1f, R213 ;  /* 0x0000001fff007819 */ /* 0x002fe200000114d5 */
[----:B------:R0:W-:Y:S01]  /*1640*/  STL [R1+0x47c], R3 ;  /* 0x00047c0301007387 */ /* 0x0001e20000100800 */
[----:B------:R-:W-:-:S02]  /*1650*/  SHF.R.S32.HI R231, RZ, 0x1f, R167 ;  /* 0x0000001fffe77819 */ /* 0x000fc400000114a7 */
[----:B--2---:R-:W-:Y:S01]  /*1660*/  SHF.R.S32.HI R4, RZ, 0x1f, R212 ;  /* 0x0000001fff047819 */ /* 0x004fe200000114d4 */
[----:B------:R1:W-:Y:S01]  /*1670*/  STL [R1+0x490], R0 ;  /* 0x0004900001007387 */ /* 0x0003e20000100800 */
[----:B------:R-:W-:Y:S02]  /*1680*/  SHF.R.S32.HI R230, RZ, 0x1f, R192 ;  /* 0x0000001fffe67819 */ /* 0x000fe400000114c0 */
[----:B------:R-:W-:Y:S01]  /*1690*/  SHF.R.S32.HI R229, RZ, 0x1f, R191 ;  /* 0x0000001fffe57819 */ /* 0x000fe200000114bf */
[----:B------:R2:W-:Y:S01]  /*16a0*/  STL [R1+0x48c], R4 ;  /* 0x00048c0401007387 */ /* 0x0005e20000100800 */
[----:B0-----:R-:W-:Y:S02]  /*16b0*/  SHF.R.S32.HI R3, RZ, 0x1f, R205 ;  /* 0x0000001fff037819 */ /* 0x001fe400000114cd */
[----:B-1----:R-:W-:-:S03]  /*16c0*/  SHF.R.S32.HI R0, RZ, 0x1f, R210 ;  /* 0x0000001fff007819 */ /* 0x002fc600000114d2 */
[----:B------:R0:W-:Y:S01]  /*16d0*/  STL [R1+0x470], R3 ;  /* 0x0004700301007387 */ /* 0x0001e20000100800 */
[----:B--2---:R-:W-:-:S03]  /*16e0*/  SHF.R.S32.HI R4, RZ, 0x1f, R209 ;  /* 0x0000001fff047819 */ /* 0x004fc600000114d1 */
[----:B------:R1:W-:Y:S04]  /*16f0*/  STL [R1+0x484], R0 ;  /* 0x0004840001007387 */ /* 0x0003e80000100800 */
        /* <DEDUP_REMOVED lines=15> */
[----:B------:R-:W-:Y:S01]  /*17f0*/  STL [R1+0x44c], R3 ;  /* 0x00044c0301007387 */ /* 0x000fe20000100800 */
[----:B--2---:R-:W-:-:S03]  /*1800*/  SHF.R.S32.HI R4, RZ, 0x1f, R198 ;  /* 0x0000001fff047819 */ /* 0x004fc600000114c6 */
[----:B------:R0:W-:Y:S04]  /*1810*/  STL [R1+0x460], R0 ;  /* 0x0004600001007387 */ /* 0x0001e80000100800 */
[----:B------:R1:W-:Y:S01]  /*1820*/  STL [R1+0x45c], R4 ;  /* 0x00045c0401007387 */ /* 0x0003e20000100800 */
[----:B0-----:R-:W-:Y:S02]  /*1830*/  SHF.R.S32.HI R0, RZ, 0x1f, R196 ;  /* 0x0000001fff007819 */ /* 0x001fe400000114c4 */
[----:B-1----:R-:W-:-:S03]  /*1840*/  SHF.R.S32.HI R4, RZ, 0x1f, R195 ;  /* 0x0000001fff047819 */ /* 0x002fc600000114c3 */
[----:B------:R0:W-:Y:S04]  /*1850*/  STL [R1+0x454], R0 ;  /* 0x0004540001007387 */ /* 0x0001e80000100800 */
[----:B------:R1:W-:Y:S01]  /*1860*/  STL [R1+0x450], R4 ;  /* 0x0004500401007387 */ /* 0x0003e20000100800 */
[----:B0-----:R-:W-:-:S05]  /*1870*/  SHF.R.S32.HI R0, RZ, 0x1f, R226 ;  /* 0x0000001fff007819 */ /* 0x001fca00000114e2 */
[----:B------:R1:W-:Y:S02]  /*1880*/  STL [R1+0x448], R0 ;  /* 0x0004480001007387 */ /* 0x0003e40000100800 */
.L_x_3825:
[----:B------:R-:W-:Y:S01]  /*1890*/  ULDC.64 UR4, c[0x0][0xb20] ;  /* 0x0002c80000047ab9 */ /* 0x000fe20000000a00 */
[----:B012-4-:R-:W0:Y:S01]  /*18a0*/  LDC.64 R4, c[0x0][0xb00] ;  /* 0x0002c000ff047b82 */ /* 0x017e220000000a00 */
[----:B------:R-:W-:Y:S01]  /*18b0*/  ISETP.NE.U32.AND P0, PT, RZ, UR4, PT ;  /* 0x00000004ff007c0c */ /* 0x000fe2000bf05070 */
[----:B---3--:R-:W-:Y:S01]  /*18c0*/  IMAD.MOV.U32 R10, RZ, RZ, RZ ;  /* 0x000000ffff0a7224 */ /* 0x008fe200078e00ff */
        /* <DEDUP_REMOVED lines=13> */
[----:B-----5:R-:W-:Y:S01]  /*19a0*/  IMAD.U32 R24, RZ, RZ, UR4 ;  /* 0x00000004ff187e24 */ /* 0x020fe2000f8e00ff */
[----:B------:R-:W-:Y:S02]  /*19b0*/  ULDC.64 UR4, c[0x0][0x418] ;  /* 0x0001060000047ab9 */ /* 0x000fe40000000a00 */
[----:B------:R2:W5:Y:S01]  /*19c0*/  @P3 LDG.E R18, desc[UR44][R4.64] ;  /* 0x0000002c04123981 */ /* 0x000562000c1e1900 */
        /* <DEDUP_REMOVED lines=29> */
.L_x_3601:
[----:B------:R-:W-:Y:S02]  /*1ba0*/  IMAD.U32 R38, RZ, RZ, UR5 ;  /* 0x00000005ff267e24 */ /* 0x000fe4000f8e00ff */
[----:B------:R-:W-:Y:S01]  /*1bb0*/  IMAD.U32 R19, RZ, RZ, UR4 ;  /* 0x00000004ff137e24 */ /* 0x000fe2000f8e00ff */
[----:B------:R-:W-:Y:S06]  /*1bc0*/  @!P2 BRA `(.L_x_3602) ;  /* 0x000000000010a947 */ /* 0x000fec0003800000 */
[----:B------:R-:W0:Y:S02]  /*1bd0*/  LDC.64 R4, c[0x0][0xb18] ;  /* 0x0002c600ff047b82 */ /* 0x000e240000000a00 */
[----:B0-----:R-:W-:-:S05]  /*1be0*/  IMAD.WIDE R4, R91, 0x4, R4 ;  /* 0x000000045b047825 */ /* 0x001fca00078e0204 */
[----:B------:R0:W5:Y:S01]  /*1bf0*/  LDG.E R19, desc[UR44][R4.64] ;  /* 0x0000002c04137981 */ /* 0x000162000c1e1900 */
[----:B------:R-:W-:Y:S05]  /*1c00*/  BRA `(.L_x_3603) ;  /* 0x0000000000107947 */ /* 0x000fea0003800000 */
.L_x_3602:
[----:B------:R-:W-:Y:S05]  /*1c10*/  @!P3 BRA `(.L_x_3603) ;  /* 0x00000000000cb947 */ /* 0x000fea0003800000 */
[----:B------:R-:W2:Y:S04]  /*1c20*/  LDG.E R0, desc[UR44][R4.64] ;  /* 0x0000002c04007981 */ /* 0x000ea8000c1e1900 */
[----:B------:R-:W2:Y:S02]  /*1c30*/  LDG.E R19, desc[UR44][R4.64+0x4] ;  /* 0x0000042c04137981 */ /* 0x000ea4000c1e1900 */
[----:B--2---:R-:W-:-:S07]  /*1c40*/  IMAD.IADD R19, R19, 0x1, -R0 ;  /* 0x0000000113137824 */ /* 0x004fce00078e0a00 */
.L_x_3603:
[----:B------:R-:W-:Y:S02]  /*1c50*/  ULDC.64 UR4, c[0x0][0xb08] ;  /* 0x0002c20000047ab9 */ /* 0x000fe40000000a00 */
[----:B------:R-:W-:-:S04]  /*1c60*/  ISETP.NE.U32.AND P0, PT, RZ, UR4, PT ;  /* 0x00000004ff007c0c */ /* 0x000fc8000bf05070 */
[----:B------:R-:W-:Y:S01]  /*1c70*/  ISETP.NE.AND.EX P0, PT, RZ, UR5, PT, P0 ;  /* 0x00000005ff007c0c */ /* 0x000fe2000bf05300 */
[----:B------:R-:W-:Y:S02]  /*1c80*/  ULDC.64 UR4, c[0x0][0xb28] ;  /* 0x0002ca0000047ab9 */ /* 0x000fe40000000a00 */
[----:B------:R-:W-:-:S04]  /*1c90*/  ISETP.NE.U32.AND P1, PT, RZ, UR4, PT ;  /* 0x00000004ff007c0c */ /* 0x000fc8000bf25070 */
[----:B------:R-:W-:-:S06]  /*1ca0*/  ISETP.NE.AND.EX P1, PT, RZ, UR5, PT, P1 ;  /* 0x00000005ff007c0c */ /* 0x000fcc000bf25310 */
[----:B------:R-:W1:Y:S08]  /*1cb0*/  @P0 LDC.64 R6, c[0x0][0xb08] ;  /* 0x0002c200ff060b82 */ /* 0x000e700000000a00 */
[----:B0-----:R-:W0:Y:S01]  /*1cc0*/  @P1 LDC.64 R4, c[0x0][0xb28] ;  /* 0x0002ca00ff041b82 */ /* 0x001e220000000a00 */
[----:B-1----:R-:W-:-:S05]  /*1cd0*/  @P0 IMAD.WIDE R6, R91, 0x4, R6 ;  /* 0x000000045b060825 */ /* 0x002fca00078e0206 */
[----:B------:R-:W2:Y:S04]  /*1ce0*/  @P0 LDG.E R0, desc[UR44][R6.64] ;  /* 0x0000002c06000981 */ /* 0x000ea8000c1e1900 */
[----:B------:R-:W2:Y:S01]  /*1cf0*/  @P0 LDG.E R3, desc[UR44][R6.64+0x4] ;  /* 0x0000042c06030981 */ /* 0x000ea2000c1e1900 */
[----:B0-----:R-:W-:Y:S02]  /*1d00*/  @P1 IMAD.WIDE R8, R91, 0x4, R4 ;  /* 0x000000045b081825 */ /* 0x001fe400078e0204 */
[----:B------:R-:W0:Y:S02]  /*1d10*/  LDC R4, c[0x0][0x448] ;  /* 0x00011200ff047b82 */ /* 0x000e240000000800 */
[----:B-----5:R-:W-:-:S06]  /*1d20*/  IMAD.MOV.U32 R32, RZ, RZ, R19 ;  /* 0x000000ffff207224 */ /* 0x020fcc00078e0013 */
[----:B------:R1:W5:Y:S01]  /*1d30*/  @P1 LDG.E R32, desc[UR44][R8.64] ;  /* 0x0000002c08201981 */ /* 0x000362000c1e1900 */
[----:B------:R-:W-:Y:S02]  /*1d40*/  IMAD.SHL.U32 R164, R89, 0x40, RZ ;  /* 0x0000004059a47824 */ /* 0x000fe400078e00ff */
[----:B------:R-:W-:Y:S01]  /*1d50*/  IMAD.IADD R13, R19, 0x1, -R10 ;  /* 0x00000001130d7824 */ /* 0x000fe200078e0a0a */
[----:B0-----:R-:W-:Y:S02]  /*1d60*/  ISETP.NE.AND P1, PT, R4, 0x1, PT ;  /* 0x000000010400780c */ /* 0x001fe40003f25270 */
[----:B------:R-:W0:Y:S11]  /*1d70*/  LDC.64 R4, c[0x0][0xad8] ;  /* 0x0002b600ff047b82 */ /* 0x000e360000000a00 */
[----:B------:R-:W3:Y:S08]  /*1d80*/  @P1 LDC R11, c[0x0][0x44c] ;  /* 0x00011300ff0b1b82 */ /* 0x000ef00000000800 */
[----:B------:R-:W4:Y:S01]  /*1d90*/  @P1 LDC R12, c[0x0][0x450] ;  /* 0x00011400ff0c1b82 */ /* 0x000f220000000800 */
[----:B0-----:R-:W-:Y:S01]  /*1da0*/  ISETP.GE.AND P2, PT, R5, 0x1, PT ;  /* 0x000000010500780c */ /* 0x001fe20003f46270 */
[----:B--2---:R-:W-:-:S02]  /*1db0*/  @P0 IMAD.IADD R38, R3, 0x1, -R0 ;  /* 0x0000000103260824 */ /* 0x004fc400078e0a00 */
[----:B------:R-:W-:Y:S02]  /*1dc0*/  VIADD R0, R164, 0x3f ;  /* 0x0000003fa4007836 */ /* 0x000fe40000000000 */
[----:B------:R-:W-:Y:S02]  /*1dd0*/  IMAD.IADD R25, R13, 0x1, R38 ;  /* 0x000000010d197824 */ /* 0x000fe400078e0226 */
[----:B---3--:R-:W-:-:S03]  /*1de0*/  @P1 IMAD.HI.U32 R3, R0, R11, RZ ;  /* 0x0000000b00031227 */ /* 0x008fc600078e00ff */
        /* <DEDUP_REMOVED lines=21> */
.L_x_3606:
[----:B------:R-:W-:-:S13]  /*1f40*/  ISETP.NE.AND P0, PT, R5, 0x1, PT ;  /* 0x000000010500780c */ /* 0x000fda0003f05270 */
[----:B------:R-:W0:Y:S02]  /*1f50*/  @P0 LDC.64 R6, c[0x0][0xae0] ;  /* 0x0002b800ff060b82 */ /* 0x000e240000000a00 */
[----:B0-----:R-:W-:-:S05]  /*1f60*/  @P0 IMAD.HI.U32 R6, R0, R6, RZ ;  /* 0x0000000600060227 */ /* 0x001fca00078e00ff */
[----:B------:R-:W-:-:S07]  /*1f70*/  @P0 SHF.R.U32.HI R0, RZ, R7, R6 ;  /* 0x00000007ff000219 */ /* 0x000fce0000011606 */
.L_x_3607:
[----:B------:R-:W-:Y:S05]  /*1f80*/  BSYNC B0 ;  /* 0x0000000000007941 */ /* 0x000fea0003800000 */
.L_x_3605:
[----:B------:R-:W-:-:S05]  /*1f90*/  IMAD R3, R0, R5, R5 ;  /* 0x0000000500037224 */ /* 0x000fca00078e0205 */
[----:B------:R-:W-:-:S07]  /*1fa0*/  VIMNMX R4, R4, R3, PT ;  /* 0x0000000304047248 */ /* 0x000fce0003fe0100 */
.L_x_3604:
[----:B------:R-:W0:Y:S01]  /*1fb0*/  @P1 LDC R7, c[0x0][0x44c] ;  /* 0x00011300ff071b82 */ /* 0x000e220000000800 */
[----:B------:R-:W-:Y:S01]  /*1fc0*/  VIADD R4, R4, 0x3f ;  /* 0x0000003f04047836 */ /* 0x000fe20000000000 */
[----:B------:R-:W-:Y:S01]  /*1fd0*/  ULDC UR4, c[0x0][0xad4] ;  /* 0x0002b50000047ab9 */ /* 0x000fe20000000800 */
[----:B------:R-:W-:-:S03]  /*1fe0*/  IMAD.IADD R200, R25, 0x1, -R24 ;  /* 0x0000000119c87824 */ /* 0x000fc600078e0a18 */
[----:B------:R-:W-:Y:S02]  /*1ff0*/  SHF.R.S32.HI R3, RZ, 0x1f, R4 ;  /* 0x0000001fff037819 */ /* 0x000fe40000011404 */
[----:B------:R-:W1:Y:S02]  /*2000*/  @P1 LDC R9, c[0x0][0x450] ;  /* 0x00011400ff091b82 */ /* 0x000e640000000800 */
[----:B------:R-:W-:Y:S01]  /*2010*/  LEA.HI R3, R3, R4, RZ, 0x6 ;  /* 0x0000000403037211 */ /* 0x000fe200078f30ff */
[----:B0-----:R-:W-:-:S04]  /*2020*/  @P1 IMAD.HI.U32 R0, R164, R7, RZ ;  /* 0x00000007a4001227 */ /* 0x001fc800078e00ff */
[----:B------:R-:W-:Y:S01]  /*2030*/  IMAD.MOV.U32 R7, RZ, RZ, R164 ;  /* 0x000000ffff077224 */ /* 0x000fe200078e00a4 */
[----:B-1----:R-:W-:Y:S02]  /*2040*/  @P1 SHF.R.U32.HI R7, RZ, R9, R0 ;  /* 0x00000009ff071219 */ /* 0x002fe40000011600 */
[----:B------:R-:W-:-:S03]  /*2050*/  SHF.R.S32.HI R0, RZ, 0x6, R3 ;  /* 0x00000006ff007819 */ /* 0x000fc60000011403 */
[----:B------:R-:W-:Y:S01]  /*2060*/  IMAD.IADD R3, R200, 0x1, R7 ;  /* 0x00000001c8037824 */ /* 0x000fe200078e0207 */
        /* <DEDUP_REMOVED lines=13> */
.L_x_3610:
[----:B------:R-:W-:-:S13]  /*2140*/  ISETP.NE.AND P0, PT, R5, 0x1, PT ;  /* 0x000000010500780c */ /* 0x000fda0003f05270 */
[----:B------:R-:W0:Y:S02]  /*2150*/  @P0 LDC.64 R6, c[0x0][0xae0] ;  /* 0x0002b800ff060b82 */ /* 0x000e240000000a00 */
[----:B0-----:R-:W-:-:S05]  /*2160*/  @P0 IMAD.HI.U32 R6, R3, R6, RZ ;  /* 0x0000000603060227 */ /* 0x001fca00078e00ff */
[----:B------:R-:W-:-:S07]  /*2170*/  @P0 SHF.R.U32.HI R3, RZ, R7, R6 ;  /* 0x00000007ff030219 */ /* 0x000fce0000011606 */
.L_x_3611:
[----:B------:R-:W-:Y:S05]  /*2180*/  BSYNC B0 ;  /* 0x0000000000007941 */ /* 0x000fea0003800000 */
.L_x_3609:
[----:B------:R-:W-:-:S05]  /*2190*/  IMAD R3, R3, R5, RZ ;  /* 0x0000000503037224 */ /* 0x000fca00078e02ff */
[----:B------:R-:W-:-:S07]  /*21a0*/  VIMNMX R0, R0, R3, !PT ;  /* 0x0000000300007248 */ /* 0x000fce0007fe0100 */
.L_x_3608:
        /* <DEDUP_REMOVED lines=41> */
.L_x_3613:
[----:B------:R-:W-:Y:S05]  /*2440*/  BSYNC B0 ;  /* 0x0000000000007941 */ /* 0x000fea0003800000 */
.L_x_3612:
[----:B------:R-:W-:-:S05]  /*2450*/  IMAD R0, R194, R3, R9 ;  /* 0x00000003c2007224 */ /* 0x000fca00078e0209 */
        /* <DEDUP_REMOVED lines=11> */
[----:B------:R-:W-:Y:S02]  /*2510*/  @P0 SHF.R.S32.HI R36, RZ, 0x6, R0 ;  /* 0x00000006ff240819 */ /* 0x000fe40000011400 */
[----:B------:R-:W-:Y:S02]  /*2520*/  PLOP3.LUT P0, PT, PT, PT, PT, 0x80, 0x0 ;  /* 0x000000000000781c */ /* 0x000fe40003f0f070 */
        /* <DEDUP_REMOVED lines=22> */
.L_x_3616:
[----:B------:R-:W-:Y:S05]  /*2690*/  BSYNC B6 ;  /* 0x0000000000067941 */ /* 0x000fea0003800000 */
.L_x_3615:
        /* <DEDUP_REMOVED lines=20> */
.L_x_3618:
[----:B------:R-:W-:Y:S05]  /*27e0*/  BSYNC B6 ;  /* 0x0000000000067941 */ /* 0x000fea0003800000 */
.L_x_3617:
[----:B------:R-:W-:Y:S01]  /*27f0*/  ULDC.64 UR4, c[0x0][0xaf0] ;  /* 0x0002bc0000047ab9 */ /* 0x000fe20000000a00 */
[----:B------:R-:W0:Y:S01]  /*2800*/  LDC R9, c[0x0][0x3f4] ;  /* 0x0000fd00ff097b82 */ /* 0x000e220000000800 */
[----:B------:R-:W-:Y:S01]  /*2810*/  ISETP.NE.U32.AND P0, PT, RZ, UR4, PT ;  /* 0x00000004ff007c0c */ /* 0x000fe2000bf05070 */
[----:B------:R-:W-:Y:S01]  /*2820*/  IMAD.IADD R21, R18, 0x1, R19 ;  /* 0x0000000112157824 */ /* 0x000fe200078e0213 */
[----:B------:R-:W-:Y:S01]  /*2830*/  SHF.R.S32.HI R23, RZ, 0x1f, R22 ;  /* 0x0000001fff177819 */ /* 0x000fe20000011416 */
[----:B------:R-:W-:Y:S01]  /*2840*/  ULDC.64 UR6, c[0x0][0xb00] ;  /* 0x0002c00000067ab9 */ /* 0x000fe20000000a00 */
[----:B------:R-:W-:Y:S01]  /*2850*/  ISETP.NE.AND.EX P0, PT, RZ, UR5, PT, P0 ;  /* 0x00000005ff007c0c */ /* 0x000fe2000bf05300 */
[----:B------:R-:W-:-:S12]  /*2860*/  ULDC.64 UR4, c[0x0][0x300] ;  /* 0x0000c00000047ab9 */ /* 0x000fd80000000a00 */
[----:B------:R-:W1:Y:S02]  /*2870*/  @P0 LDC.64 R4, c[0x0][0xaf0] ;  /* 0x0002bc00ff040b82 */ /* 0x000e640000000a00 */
[----:B-1----:R-:W-:-:S05]  /*2880*/  @P0 IMAD.WIDE R4, R91, 0x4, R4 ;  /* 0x000000045b040825 */ /* 0x002fca00078e0204 */
[----:B------:R1:W2:Y:S01]  /*2890*/  @P0 LDG.E R91, desc[UR44][R4.64] ;  /* 0x0000002c045b0981 */ /* 0x0002a2000c1e1900 */
[----:B------:R-:W-:Y:S02]  /*28a0*/  SHF.R.S32.HI R7, RZ, 0x1f, R21 ;  /* 0x0000001fff077819 */ /* 0x000fe40000011415 */
[----:B0-----:R-:W-:Y:S02]  /*28b0*/  ISETP.GE.AND P1, PT, R22, R9, PT ;  /* 0x000000091600720c */ /* 0x001fe40003f26270 */
[----:B------:R-:W-:Y:S01]  /*28c0*/  ISETP.NE.U32.AND P0, PT, RZ, UR6, PT ;  /* 0x00000006ff007c0c */ /* 0x000fe2000bf05070 */
[----:B------:R-:W-:Y:S01]  /*28d0*/  IMAD R0, R7, UR4, RZ ;  /* 0x0000000407007c24 */ /* 0x000fe2000f8e02ff */
[----:B------:R-:W-:Y:S02]  /*28e0*/  SHF.R.S32.HI R44, RZ, 0x1f, R152 ;  /* 0x0000001fff2c7819 */ /* 0x000fe40000011498 */
[----:B------:R-:W-:Y:S01]  /*28f0*/  ISETP.NE.AND.EX P0, PT, RZ, UR7, PT, P0 ;  /* 0x00000007ff007c0c */ /* 0x000fe2000bf05300 */
[----:B-1----:R-:W-:Y:S01]  /*2900*/  IMAD.WIDE.U32 R4, R21, UR4, RZ ;  /* 0x0000000415047c25 */ /* 0x002fe2000f8e00ff */
[----:B------:R-:W-:-:S03]  /*2910*/  ULDC.64 UR6, c[0x0][0x338] ;  /* 0x0000ce0000067ab9 */ /* 0x000fc60000000a00 */
[----:B------:R-:W-:Y:S01]  /*2920*/  IMAD R3, R21, UR5, R0 ;  /* 0x0000000515037c24 */ /* 0x000fe2000f8e0200 */
[----:B------:R-:W-:Y:S02]  /*2930*/  ULDC.64 UR4, c[0x0][0x330] ;  /* 0x0000cc0000047ab9 */ /* 0x000fe40000000a00 */
[----:B------:R-:W-:-:S04]  /*2940*/  IMAD.WIDE.U32 R26, R166, UR4, R22 ;  /* 0x00000004a61a7c25 */ /* 0x000fc8000f8e0016 */
[----:B------:R-:W-:Y:S01]  /*2950*/  IMAD.IADD R5, R5, 0x1, R3 ;  /* 0x0000000105057824 */ /* 0x000fe200078e0203 */
[----:B------:R-:W-:Y:S01]  /*2960*/  SEL R3, R9, RZ, P1 ;  /* 0x000000ff09037207 */ /* 0x000fe20000800000 */
[C---:B------:R-:W-:Y:S01]  /*2970*/  IMAD R27, R166.reuse, UR5, R27 ;  /* 0x00000005a61b7c24 */ /* 0x040fe2000f8e021b */
[----:B------:R-:W-:Y:S02]  /*2980*/  ULDC.64 UR4, c[0x0][0x308] ;  /* 0x0000c20000047ab9 */ /* 0x000fe40000000a00 */
[----:B------:R-:W-:-:S04]  /*2990*/  IMAD.WIDE.U32 R4, R166, UR4, R4 ;  /* 0x00000004a6047c25 */ /* 0x000fc8000f8e0004 */
[----:B------:R-:W-:Y:S02]  /*29a0*/  IMAD.IADD R3, R22, 0x1, R3 ;  /* 0x0000000116037824 */ /* 0x000fe400078e0203 */
[----:B------:R-:W-:Y:S01]  /*29b0*/  IMAD R5, R166, UR5, R5 ;  /* 0x00000005a6057c24 */ /* 0x000fe2000f8e0205 */
[----:B------:R-:W-:Y:S01]  /*29c0*/  ULDC.64 UR4, c[0x0][0x310] ;  /* 0x0000c40000047ab9 */ /* 0x000fe20000000a00 */
[----:B--2---:R-:W-:Y:S02]  /*29d0*/  SHF.R.S32.HI R0, RZ, 0x1f, R91 ;  /* 0x0000001fff007819 */ /* 0x004fe4000001145b */
[----:B------:R-:W-:Y:S02]  /*29e0*/  SEL R91, R91, RZ, !P0 ;  /* 0x000000ff5b5b7207 */ /* 0x000fe40004000000 */
[----:B------:R-:W-:Y:S02]  /*29f0*/  SEL R6, R0, RZ, !P0 ;  /* 0x000000ff00067207 */ /* 0x000fe40004000000 */
[----:B------:R-:W-:Y:S01]  /*2a00*/  SHF.R.S32.HI R0, RZ, 0x1f, R3 ;  /* 0x0000001fff007819 */ /* 0x000fe20000011403 */
[----:B------:R-:W-:Y:S01]  /*2a10*/  IMAD.WIDE.U32 R18, R91, UR4, R4 ;  /* 0x000000045b127c25 */ /* 0x000fe2000f8e0004 */
[----:B------:R-:W-:-:S02]  /*2a20*/  IADD3 R20, P0, R152, R21, RZ ;  /* 0x0000001598147210 */ /* 0x000fc40007f1e0ff */
[----:B------:R-:W-:Y:S01]  /*2a30*/  LEA.HI R0, R0, R3, RZ, 0x3 ;  /* 0x0000000300007211 */ /* 0x000fe200078f18ff */
[C---:B------:R-:W-:Y:S02]  /*2a40*/  IMAD R8, R6.reuse, UR4, RZ ;  /* 0x0000000406087c24 */ /* 0x040fe4000f8e02ff */
[----:B------:R-:W-:Y:S01]  /*2a50*/  IMAD R6, R6, UR6, RZ ;  /* 0x0000000606067c24 */ /* 0x000fe2000f8e02ff */
[----:B------:R-:W-:Y:S01]  /*2a60*/  SHF.R.S32.HI R39, RZ, 0x3, R0 ;  /* 0x00000003ff277819 */ /* 0x000fe20000011400 */
[C---:B------:R-:W-:Y:S02]  /*2a70*/  IMAD R3, R91.reuse, UR5, R8 ;  /* 0x000000055b037c24 */ /* 0x040fe4000f8e0208 */
[----:B------:R-:W-:-:S04]  /*2a80*/  IMAD.WIDE.U32 R26, R91, UR6, R26 ;  /* 0x000000065b1a7c25 */ /* 0x000fc8000f8e001a */
[----:B------:R-:W-:Y:S02]  /*2a90*/  IMAD R91, R91, UR7, R6 ;  /* 0x000000075b5b7c24 */ /* 0x000fe4000f8e0206 */
[----:B------:R-:W-:Y:S02]  /*2aa0*/  IMAD.X R21, R7, 0x1, R44, P0 ;  /* 0x0000000107157824 */ /* 0x000fe400000e062c */
[----:B------:R-:W-:Y:S02]  /*2ab0*/  IMAD.IADD R3, R19, 0x1, R3 ;  /* 0x0000000113037824 */ /* 0x000fe400078e0203 */
[----:B------:R-:W-:-:S07]  /*2ac0*/  IMAD.IADD R0, R27, 0x1, R91 ;  /* 0x000000011b007824 */ /* 0x000fce00078e025b */
.L_x_3648:
[----:B----4-:R-:W0:Y:S01]  /*2ad0*/  LDC.64 R14, c[0x0][0x300] ;  /* 0x0000c000ff0e7b82 */ /* 0x010e220000000a00 */
[----:B------:R-:W-:Y:S01]  /*2ae0*/  VIADD R36, R36, 0xffffffff ;  /* 0xffffffff24247836 */ /* 0x000fe20000000000 */
[----:B------:R-:W-:Y:S05]  /*2af0*/  YIELD ;  /* 0x0000000000007946 */ /* 0x000fea0003800000 */
[----:B---3--:R-:W-:Y:S01]  /*2b00*/  SHF.R.S32.HI R31, RZ, 0x1f, R36 ;  /* 0x0000001fff1f7819 */ /* 0x008fe20000011424 */
[----:B-1----:R-:W1:Y:S01]  /*2b10*/  LDC R43, c[0x0][0x3f4] ;  /* 0x0000fd00ff2b7b82 */ /* 0x002e620000000800 */
[----:B------:R-:W-:Y:S01]  /*2b20*/  IMAD.MOV.U32 R8, RZ, RZ, R22 ;  /* 0x000000ffff087224 */ /* 0x000fe200078e0016 */
[----:B------:R-:W-:Y:S01]  /*2b30*/  BSSY B0, `(.L_x_3619) ;  /* 0x00001b8000007945 */ /* 0x000fe20003800000 */
[----:B------:R-:W-:-:S02]  /*2b40*/  IMAD.MOV.U32 R9, RZ, RZ, R23 ;  /* 0x000000ffff097224 */ /* 0x000fc400078e0017 */
[----:B------:R-:W-:Y:S02]  /*2b50*/  IMAD.SHL.U32 R30, R157, 0x40, RZ ;  /* 0x000000409d1e7824 */ /* 0x000fe400078e00ff */
[----:B--2---:R-:W-:Y:S01]  /*2b60*/  IMAD.SHL.U32 R49, R153, 0x1000, RZ ;  /* 0x0000100099317824 */ /* 0x004fe200078e00ff */
[----:B------:R-:W2:Y:S02]  /*2b70*/  LDC.64 R34, c[0x0][0x2e8] ;  /* 0x0000ba00ff227b82 */ /* 0x000ea40000000a00 */
[----:B------:R-:W-:-:S04]  /*2b80*/  LOP3.LUT R30, R30, 0x1c0, RZ, 0xc0, !PT ;  /* 0x000001c01e1e7812 */ /* 0x000fc800078ec0ff */
[----:B------:R-:W-:Y:S01]  /*2b90*/  LOP3.LUT R46, R30, 0x18, R22, 0xf8, !PT ;  /* 0x000000181e2e7812 */ /* 0x000fe200078ef816 */
[-C--:B0-----:R-:W-:Y:S01]  /*2ba0*/  IMAD R4, R31, R14.reuse, RZ ;  /* 0x0000000e1f047224 */ /* 0x081fe200078e02ff */
[----:B------:R-:W-:Y:S01]  /*2bb0*/  SHF.R.U32.HI R28, RZ, 0x3, R30 ;  /* 0x00000003ff1c7819 */ /* 0x000fe2000001161e */
[-C--:B------:R-:W-:Y:S02]  /*2bc0*/  IMAD R29, R44, R14.reuse, RZ ;  /* 0x0000000e2c1d7224 */ /* 0x080fe400078e02ff */
[C---:B------:R-:W-:Y:S02]  /*2bd0*/  IMAD R11, R36.reuse, R15, R4 ;  /* 0x0000000f240b7224 */ /* 0x040fe400078e0204 */
[----:B------:R-:W-:-:S04]  /*2be0*/  IMAD.WIDE.U32 R4, R36, R14, RZ ;  /* 0x0000000e24047225 */ /* 0x000fc800078e00ff */
[C---:B------:R-:W-:Y:S02]  /*2bf0*/  IMAD R29, R152.reuse, R15, R29 ;  /* 0x0000000f981d7224 */ /* 0x040fe400078e021d */
[----:B------:R-:W-:-:S04]  /*2c00*/  IMAD.WIDE.U32 R6, R152, R14, R8 ;  /* 0x0000000e98067225 */ /* 0x000fc800078e0008 */
[----:B------:R-:W-:Y:S02]  /*2c10*/  IMAD.SHL.U32 R40, R4, 0x40, RZ ;  /* 0x0000004004287824 */ /* 0x000fe400078e00ff */
[----:B------:R-:W-:Y:S02]  /*2c20*/  IMAD.IADD R11, R5, 0x1, R11 ;  /* 0x00000001050b7824 */ /* 0x000fe400078e020b */
[----:B------:R-:W-:Y:S01]  /*2c30*/  IMAD.IADD R5, R7, 0x1, R29 ;  /* 0x0000000107057824 */ /* 0x000fe200078e021d */
[----:B------:R-:W-:Y:S01]  /*2c40*/  IADD3 R6, P0, P2, R40, R6, R18 ;  /* 0x0000000628067210 */ /* 0x000fe20007a1e012 */
[----:B------:R-:W-:Y:S01]  /*2c50*/  IMAD.SHL.U32 R15, R165, 0x200, RZ ;  /* 0x00000200a50f7824 */ /* 0x000fe200078e00ff */
[----:B------:R-:W-:Y:S02]  /*2c60*/  SHF.L.U64.HI R41, R4, 0x6, R11 ;  /* 0x0000000604297819 */ /* 0x000fe4000001020b */
[----:B--2---:R-:W-:Y:S02]  /*2c70*/  LEA R12, P3, R6, R34, 0x1 ;  /* 0x00000022060c7211 */ /* 0x004fe400078608ff */
[----:B------:R-:W-:-:S02]  /*2c80*/  IADD3.X R4, R41, R5, R3, P0, P2 ;  /* 0x0000000529047210 */ /* 0x000fc400007e4403 */
[----:B-1----:R-:W-:Y:S02]  /*2c90*/  ISETP.GE.AND P0, PT, R43, 0x1, PT ;  /* 0x000000012b00780c */ /* 0x002fe40003f06270 */
[----:B------:R-:W-:Y:S02]  /*2ca0*/  LOP3.LUT R46, R15, R46, R28, 0xf6, !PT ;  /* 0x0000002e0f2e7212 */ /* 0x000fe400078ef61c */
[----:B------:R-:W-:Y:S02]  /*2cb0*/  LEA.HI.X R13, R6, R35, R4, 0x1, P3 ;  /* 0x00000023060d7211 */ /* 0x000fe400018f0c04 */
[----:B------:R-:W-:Y:S01]  /*2cc0*/  ISETP.GT.AND P2, PT, R36, R37, PT ;  /* 0x000000252400720c */ /* 0x000fe20003f44270 */
[----:B------:R-:W-:-:S04]  /*2cd0*/  IMAD.IADD R5, R46, 0x1, R49 ;  /* 0x000000012e057824 */ /* 0x000fc800078e0231 */
[----:B------:R-:W-:Y:S02]  /*2ce0*/  IMAD R42, R5, 0x2, R2 ;  /* 0x00000002052a7824 */ /* 0x000fe400078e0202 */
[----:B------:R-:W-:Y:S06]  /*2cf0*/  @!P0 BRA `(.L_x_3620) ;  /* 0x0000001400f88947 */ /* 0x000fec0003800000 */
[----:B------:R-:W0:Y:S01]  /*2d00*/  LDC.64 R4, c[0x0][0x3f8] ;  /* 0x0000fe00ff047b82 */ /* 0x000e220000000a00 */
[----:B------:R-:W-:Y:S02]  /*2d10*/  ULDC.U8 UR4, c[0x0][0x410] ;  /* 0x0001040000047ab9 */ /* 0x000fe40000000000 */
[----:B------:R-:W-:Y:S01]  /*2d20*/  ISETP.NE.AND P0, PT, RZ, UR4, PT ;  /* 0x00000004ff007c0c */ /* 0x000fe2000bf05270 */
[-C--:B0-----:R-:W-:Y:S02]  /*2d30*/  IMAD R10, R31, R4.reuse, RZ ;  /* 0x000000041f0a7224 */ /* 0x081fe400078e02ff */
[----:B------:R-:W-:-:S04]  /*2d40*/  IMAD.WIDE.U32 R6, R36, R4, RZ ;  /* 0x0000000424067225 */ /* 0x000fc800078e00ff */
[----:B------:R-:W-:Y:S02]  /*2d50*/  IMAD R11, R36, R5, R10 ;  /* 0x00000005240b7224 */ /* 0x000fe400078e020a */
[----:B------:R-:W-:Y:S02]  /*2d60*/  IMAD.SHL.U32 R53, R6, 0x40, RZ ;  /* 0x0000004006357824 */ /* 0x000fe400078e00ff */
[----:B------:R-:W-:-:S05]  /*2d70*/  IMAD.IADD R7, R7, 0x1, R11 ;  /* 0x0000000107077824 */ /* 0x000fca00078e020b */
[----:B------:R-:W-:Y:S01]  /*2d80*/  SHF.L.U64.HI R51, R6, 0x6, R7 ;  /* 0x0000000606337819 */ /* 0x000fe20000010207 */
[----:B------:R-:W-:Y:S06]  /*2d90*/  @!P0 BRA `(.L_x_3621) ;  /* 0x0000000800d88947 */ /* 0x000fec0003800000 */
[----:B------:R-:W0:Y:S01]  /*2da0*/  LDC.64 R6, c[0x0][0x408] ;  /* 0x00010200ff067b82 */ /* 0x000e220000000a00 */
[----:B------:R-:W-:Y:S01]  /*2db0*/  IMAD R47, R36, -0x40, R38 ;  /* 0xffffffc0242f7824 */ /* 0x000fe200078e0226 */
[----:B------:R-:W-:Y:S01]  /*2dc0*/  BSSY B1, `(.L_x_3622) ;  /* 0x0000030000017945 */ /* 0x000fe20003800000 */
[----:B------:R-:W-:Y:S02]  /*2dd0*/  CS2R R10, SRZ ;  /* 0x00000000000a7805 */ /* 0x000fe4000001ff00 */
[----:B------:R-:W-:Y:S02]  /*2de0*/  CS2R R28, SRZ ;  /* 0x00000000001c7805 */ /* 0x000fe4000001ff00 */
[----:B------:R-:W-:Y:S02]  /*2df0*/  CS2R R8, SRZ ;  /* 0x0000000000087805 */ /* 0x000fe4000001ff00 */
[----:B------:R-:W-:Y:S02]  /*2e00*/  VIMNMX R47, R47, 0x40, PT ;  /* 0x000000402f2f7848 */ /* 0x000fe40003fe0100 */
[----:B------:R-:W-:-:S02]  /*2e10*/  CS2R R14, SRZ ;  /* 0x00000000000e7805 */ /* 0x000fc4000001ff00 */
[----:B------:R-:W-:Y:S01]  /*2e20*/  ISETP.GE.AND P0, PT, R152, R47, PT ;  /* 0x0000002f9800720c */ /* 0x000fe20003f06270 */
[----:B0-----:R-:W-:-:S04]  /*2e30*/  IMAD R30, R31, R6, RZ ;  /* 0x000000061f1e7224 */ /* 0x001fc800078e02ff */
[----:B------:R-:W-:-:S08]  /*2e40*/  IMAD R35, R36, R7, R30 ;  /* 0x0000000724237224 */ /* 0x000fd000078e021e */
[----:B------:R-:W-:Y:S05]  /*2e50*/  @P0 BRA `(.L_x_3623) ;  /* 0x0000000000980947 */ /* 0x000fea0003800000 */
[----:B------:R-:W-:Y:S01]  /*2e60*/  SHF.R.S32.HI R155, RZ, 0x1f, R154 ;  /* 0x0000001fff9b7819 */ /* 0x000fe2000001149a */
[C---:B------:R-:W-:Y:S01]  /*2e70*/  IMAD R8, R44.reuse, R6, RZ ;  /* 0x000000062c087224 */ /* 0x040fe200078e02ff */
[----:B-----5:R-:W-:Y:S01]  /*2e80*/  SHF.R.S32.HI R31, RZ, 0x1f, R32 ;  /* 0x0000001fff1f7819 */ /* 0x020fe20000011420 */
[----:B------:R-:W-:Y:S01]  /*2e90*/  IMAD R10, R44, R4, RZ ;  /* 0x000000042c0a7224 */ /* 0x000fe200078e02ff */
[----:B------:R-:W-:Y:S01]  /*2ea0*/  ISETP.GE.AND P3, PT, R154, R43, PT ;  /* 0x0000002b9a00720c */ /* 0x000fe20003f66270 */
[----:B------:R-:W-:Y:S01]  /*2eb0*/  IMAD R45, R152, R7, R8 ;  /* 0x00000007982d7224 */ /* 0x000fe200078e0208 */
[----:B------:R-:W-:Y:S01]  /*2ec0*/  ISETP.GE.AND P5, PT, R162, R43, PT ;  /* 0x0000002ba200720c */ /* 0x000fe20003fa6270 */
[C---:B------:R-:W-:Y:S01]  /*2ed0*/  IMAD.WIDE.U32 R8, R152.reuse, R6, R154 ;  /* 0x0000000698087225 */ /* 0x040fe200078e009a */
[----:B------:R-:W-:Y:S01]  /*2ee0*/  ULDC.64 UR4, c[0x0][0x3e8] ;  /* 0x0000fa0000047ab9 */ /* 0x000fe20000000a00 */
[----:B------:R-:W-:Y:S02]  /*2ef0*/  ULDC.64 UR6, c[0x0][0x400] ;  /* 0x0001000000067ab9 */ /* 0x000fe40000000a00 */
[----:B------:R-:W-:-:S02]  /*2f00*/  IMAD R41, R152, R5, R10 ;  /* 0x0000000598297224 */ /* 0x000fc400078e020a */
[----:B------:R-:W-:Y:S02]  /*2f10*/  IMAD R30, R31, R6, RZ ;  /* 0x000000061f1e7224 */ /* 0x000fe400078e02ff */
[----:B------:R-:W-:-:S04]  /*2f20*/  IMAD.WIDE.U32 R10, R152, R4, R154 ;  /* 0x00000004980a7225 */ /* 0x000fc800078e009a */
[----:B------:R-:W-:Y:S02]  /*2f30*/  IMAD.IADD R9, R9, 0x1, R45 ;  /* 0x0000000109097824 */ /* 0x000fe400078e022d */
[C---:B------:R-:W-:Y:S02]  /*2f40*/  IMAD R45, R32.reuse, R7, R30 ;  /* 0x00000007202d7224 */ /* 0x040fe400078e021e */
[----:B------:R-:W-:Y:S02]  /*2f50*/  IMAD.IADD R7, R11, 0x1, R41 ;  /* 0x000000010b077824 */ /* 0x000fe400078e0229 */
[----:B------:R-:W-:Y:S02]  /*2f60*/  IMAD R11, R31, R4, RZ ;  /* 0x000000041f0b7224 */ /* 0x000fe400078e02ff */
[----:B------:R-:W-:-:S04]  /*2f70*/  IMAD.WIDE.U32 R8, R32, R6, R8 ;  /* 0x0000000620087225 */ /* 0x000fc800078e0008 */
[----:B------:R-:W-:-:S04]  /*2f80*/  IMAD.WIDE.U32 R30, R36, R6, RZ ;  /* 0x00000006241e7225 */ /* 0x000fc800078e00ff */
[----:B------:R-:W-:Y:S01]  /*2f90*/  IMAD.MOV.U32 R6, RZ, RZ, R10 ;  /* 0x000000ffff067224 */ /* 0x000fe200078e000a */
[----:B------:R-:W-:Y:S01]  /*2fa0*/  LEA R8, P4, R30, R8, 0x6 ;  /* 0x000000081e087211 */ /* 0x000fe200078830ff */
[C---:B------:R-:W-:Y:S02]  /*2fb0*/  IMAD R11, R32.reuse, R5, R11 ;  /* 0x00000005200b7224 */ /* 0x040fe400078e020b */
[----:B------:R-:W-:-:S04]  /*2fc0*/  IMAD.WIDE.U32 R6, R32, R4, R6 ;  /* 0x0000000420067225 */ /* 0x000fc800078e0006 */
[----:B------:R-:W-:Y:S01]  /*2fd0*/  IMAD.IADD R5, R9, 0x1, R45 ;  /* 0x0000000109057824 */ /* 0x000fe200078e022d */
[----:B------:R-:W-:Y:S01]  /*2fe0*/  IADD3 R9, P6, R53, R6, RZ ;  /* 0x0000000635097210 */ /* 0x000fe20007fde0ff */
[----:B------:R-:W-:-:S03]  /*2ff0*/  IMAD.IADD R31, R31, 0x1, R35 ;  /* 0x000000011f1f7824 */ /* 0x000fc600078e0223 */
[----:B------:R-:W-:Y:S02]  /*3000*/  IADD3.X R10, R51, R7, R11, P6, !PT ;  /* 0x00000007330a7210 */ /* 0x000fe400037fe40b */
[----:B------:R-:W-:Y:S02]  /*3010*/  LEA.HI.X R31, R30, R5, R31, 0x6, P4 ;  /* 0x000000051e1f7211 */ /* 0x000fe400020f341f */
[C---:B------:R-:W-:Y:S02]  /*3020*/  LEA R4, P6, R9.reuse, UR4, 0x1 ;  /* 0x0000000409047c11 */ /* 0x040fe4000f8c08ff */
[----:B------:R-:W-:Y:S02]  /*3030*/  LEA R6, P4, R8, UR6, 0x1 ;  /* 0x0000000608067c11 */ /* 0x000fe4000f8808ff */
[----:B------:R-:W-:Y:S02]  /*3040*/  LEA.HI.X R5, R9, UR5, R10, 0x1, P6 ;  /* 0x0000000509057c11 */ /* 0x000fe4000b0f0c0a */
[----:B------:R-:W-:-:S02]  /*3050*/  CS2R R10, SRZ ;  /* 0x00000000000a7805 */ /* 0x000fc4000001ff00 */
[----:B------:R-:W-:Y:S02]  /*3060*/  LEA.HI.X R7, R8, UR7, R31, 0x1, P4 ;  /* 0x0000000708077c11 */ /* 0x000fe4000a0f0c1f */
[----:B------:R-:W-:Y:S01]  /*3070*/  CS2R R8, SRZ ;  /* 0x0000000000087805 */ /* 0x000fe2000001ff00 */
[----:B------:R0:W5:Y:S04]  /*3080*/  @!P3 LDG.E.64 R28, desc[UR44][R4.64] ;  /* 0x0000002c041cb981 */ /* 0x000168000c1e1b00 */
[----:B------:R0:W5:Y:S04]  /*3090*/  @!P5 LDG.E.64 R10, desc[UR44][R4.64+0x20] ;  /* 0x0000202c040ad981 */ /* 0x000168000c1e1b00 */
[----:B------:R0:W5:Y:S04]  /*30a0*/  @!P3 LDG.E.64 R14, desc[UR44][R6.64] ;  /* 0x0000002c060eb981 */ /* 0x000168000c1e1b00 */
[----:B------:R0:W5:Y:S02]  /*30b0*/  @!P5 LDG.E.64 R8, desc[UR44][R6.64+0x20] ;  /* 0x0000202c0608d981 */ /* 0x000164000c1e1b00 */
.L_x_3623:
[----:B------:R-:W-:Y:S05]  /*30c0*/  BSYNC B1 ;  /* 0x0000000000017941 */ /* 0x000fea0003800000 */
.L_x_3622:
[----:B------:R-:W-:Y:S01]  /*30d0*/  UISETP.NE.AND UP0, UPT, UR39, URZ, UPT ;  /* 0x0000003f2700728c */ /* 0x000fe2000bf05270 */
        /* <DEDUP_REMOVED lines=13> */
[----:B------:R-:W-:Y:S06]  /*31b0*/  @P3 BRA `(.L_x_3624) ;  /* 0x0000000000043947 */ /* 0x000fec0003800000 */
[----:B------:R-:W-:Y:S01]  /*31c0*/  BPT.TRAP 0x1 ;  /* 0x000000040000795c */ /* 0x000fe20000300000 */
.L_x_3624:
[----:B------:R-:W-:Y:S01]  /*31d0*/  IMAD R45, R153, 0x8, R2 ;  /* 0x00000008992d7824 */ /* 0x000fe200078e0202 */
[----:B------:R-:W-:Y:S01]  /*31e0*/  SHF.L.U32 R48, R156, 0x1f, RZ ;  /* 0x0000001f9c307819 */ /* 0x000fe200000006ff */
[----:B------:R-:W-:Y:S03]  /*31f0*/  BSSY B1, `(.L_x_3625) ;  /* 0x0000003000017945 */ /* 0x000fe60003800000 */
[----:B------:R-:W0:Y:S02]  /*3200*/  SYNCS.PHASECHK.TRANS64.TRYWAIT P4, [R45+URZ+0x38890], R48 ;  /* 0x038890302d0075a7 */ /* 0x000e24000808017f */
[----:B0-----:R-:W-:Y:S05]  /*3210*/  @!P4 BRA `(.L_x_3626) ;  /* 0x000003e80068c947 */ /* 0x001fea0003800000 */
.L_x_4034:
[----:B------:R-:W-:Y:S05]  /*3220*/  BSYNC B1 ;  /* 0x0000000000017941 */ /* 0x000fea0003800000 */
.L_x_3625:
[----:B------:R-:W-:Y:S05]  /*3230*/  @P0 BRA `(.L_x_3627) ;  /* 0x00000014001c0947 */ /* 0x000fea0003800000 */
[----:B------:R-:W1:Y:S01]  /*3240*/  LDC R53, c[0x0][0x2f4] ;  /* 0x0000bd00ff357b82 */ /* 0x000e620000000800 */
[----:B------:R-:W-:Y:S01]  /*3250*/  BSSY B1, `(.L_x_3628) ;  /* 0x0000032000017945 */ /* 0x000fe20003800000 */
[----:B-1----:R-:W-:-:S13]  /*3260*/  ISETP.GE.AND P0, PT, R22, R53, PT ;  /* 0x000000351600720c */ /* 0x002fda0003f06270 */
[----:B------:R-:W-:Y:S05]  /*3270*/  @P0 BRA `(.L_x_3629) ;  /* 0x0000000000bc0947 */ /* 0x000fea0003800000 */
[----:B------:R1:W2:Y:S01]  /*3280*/  LDS.128 R4, [R42+0x22400] ;  /* 0x022400002a047984 */ /* 0x0002a20000000c00 */
[----:B------:R-:W-:Y:S01]  /*3290*/  ISETP.GE.AND P0, PT, R154, R43, PT ;  /* 0x0000002b9a00720c */ /* 0x000fe20003f06270 */
[----:B------:R-:W-:-:S12]  /*32a0*/  BSSY B2, `(.L_x_3630) ;  /* 0x000002b000027945 */ /* 0x000fd80003800000 */
[----:B-1----:R-:W-:Y:S05]  /*32b0*/  @P0 BRA `(.L_x_3631) ;  /* 0x0000000000a40947 */ /* 0x002fea0003800000 */
[--C-:B------:R-:W-:Y:S02]  /*32c0*/  SHF.R.U64 R28, R28, 0x10, R29.reuse ;  /* 0x000000101c1c7819 */ /* 0x100fe4000000121d */
[----:B------:R-:W-:Y:S02]  /*32d0*/  SHF.R.U32.HI R30, RZ, 0x10, R29 ;  /* 0x00000010ff1e7819 */ /* 0x000fe4000001161d */
[--C-:B------:R-:W-:Y:S01]  /*32e0*/  SHF.R.U64 R29, R14, 0x10, R15.reuse ;  /* 0x000000100e1d7819 */ /* 0x100fe2000000120f */
[----:B--2---:R-:W-:Y:S01]  /*32f0*/  IMAD.MOV.U32 R14, RZ, RZ, R6 ;  /* 0x000000ffff0e7224 */ /* 0x004fe200078e0006 */
[----:B------:R-:W-:Y:S01]  /*3300*/  SHF.R.U32.HI R34, RZ, 0x10, R15 ;  /* 0x00000010ff227819 */ /* 0x000fe2000001160f */
[----:B------:R-:W-:Y:S02]  /*3310*/  HADD2.F32 R6, -RZ, R5.H1_H1 ;  /* 0x30000005ff067230 */ /* 0x000fe40000004100 */
[----:B------:R-:W-:Y:S02]  /*3320*/  HADD2.F32 R29, -RZ, R29.H0_H0 ;  /* 0x2000001dff1d7230 */ /* 0x000fe40000004100 */
[----:B------:R-:W-:-:S02]  /*3330*/  HADD2.F32 R5, -RZ, R5.H0_H0 ;  /* 0x20000005ff057230 */ /* 0x000fc40000004100 */
[----:B------:R-:W-:Y:S02]  /*3340*/  HADD2.F32 R34, -RZ, R34.H0_H0 ;  /* 0x20000022ff227230 */ /* 0x000fe40000004100 */
[-C--:B------:R-:W-:Y:S01]  /*3350*/  FMUL.FTZ R40, R6, R29.reuse ;  /* 0x0000001d06287220 */ /* 0x080fe20000410000 */
[--C-:B------:R-:W-:Y:S02]  /*3360*/  HADD2.F32 R15, -RZ, R7.reuse.H1_H1 ;  /* 0x30000007ff0f7230 */ /* 0x100fe40000004100 */
[----:B------:R-:W-:Y:S01]  /*3370*/  FMUL.FTZ R29, R5, R29 ;  /* 0x0000001d051d7220 */ /* 0x000fe20000410000 */
[----:B------:R-:W-:Y:S02]  /*3380*/  HADD2.F32 R28, -RZ, R28.H0_H0 ;  /* 0x2000001cff1c7230 */ /* 0x000fe40000004100 */
[----:B------:R-:W-:Y:S02]  /*3390*/  HADD2.F32 R7, -RZ, R7.H0_H0 ;  /* 0x20000007ff077230 */ /* 0x000fe40000004100 */
[----:B------:R-:W-:Y:S01]  /*33a0*/  FMUL.FTZ R42, R15, R34 ;  /* 0x000000220f2a7220 */ /* 0x000fe20000410000 */
[----:B------:R-:W-:-:S02]  /*33b0*/  HADD2.F32 R30, -RZ, R30.H0_H0 ;  /* 0x2000001eff1e7230 */ /* 0x000fc40000004100 */
[-C--:B------:R-:W-:Y:S01]  /*33c0*/  FFMA.FTZ R40, R5, R28.reuse, -R40 ;  /* 0x0000001c05287223 */ /* 0x080fe20000010828 */
[----:B------:R-:W-:Y:S01]  /*33d0*/  FFMA.FTZ R35, R6, R28, R29 ;  /* 0x0000001c06237223 */ /* 0x000fe2000001001d */
[C---:B------:R-:W-:Y:S01]  /*33e0*/  FMUL.FTZ R34, R7.reuse, R34 ;  /* 0x0000002207227220 */ /* 0x040fe20000410000 */
[--C-:B------:R-:W-:Y:S02]  /*33f0*/  HADD2.F32 R28, -RZ, R41.reuse.H0_H0 ;  /* 0x20000029ff1c7230 */ /* 0x100fe40000004100 */
[-C--:B------:R-:W-:Y:S01]  /*3400*/  FFMA.FTZ R42, R7, R30.reuse, -R42 ;  /* 0x0000001e072a7223 */ /* 0x080fe2000001082a */
[----:B------:R-:W-:Y:S02]  /*3410*/  HADD2.F32 R29, -RZ, R41.H1_H1 ;  /* 0x30000029ff1d7230 */ /* 0x000fe40000004100 */
[----:B------:R-:W-:Y:S01]  /*3420*/  FFMA.FTZ R51, R15, R30, R34 ;  /* 0x0000001e0f337223 */ /* 0x000fe20000010022 */
[----:B------:R-:W-:Y:S02]  /*3430*/  HADD2.F32 R5, -RZ, R4.H1_H1 ;  /* 0x30000004ff057230 */ /* 0x000fe40000004100 */
[----:B------:R-:W-:-:S02]  /*3440*/  HADD2.F32 R6, -RZ, R14.H1_H1 ;  /* 0x3000000eff067230 */ /* 0x000fc40000004100 */
[----:B------:R-:W-:Y:S02]  /*3450*/  HADD2.F32 R4, -RZ, R4.H0_H0 ;  /* 0x20000004ff047230 */ /* 0x000fe40000004100 */
[----:B------:R-:W-:Y:S02]  /*3460*/  HADD2.F32 R14, -RZ, R14.H0_H0 ;  /* 0x2000000eff0e7230 */ /* 0x000fe40000004100 */
[-C--:B------:R-:W-:Y:S01]  /*3470*/  FMUL.FTZ R41, R6, R29.reuse ;  /* 0x0000001d06297220 */ /* 0x080fe20000410000 */
[--C-:B------:R-:W-:Y:S02]  /*3480*/  HADD2.F32 R7, -RZ, R31.reuse.H0_H0 ;  /* 0x2000001fff077230 */ /* 0x100fe40000004100 */
[----:B------:R-:W-:Y:S02]  /*3490*/  HADD2.F32 R15, -RZ, R31.H1_H1 ;  /* 0x3000001fff0f7230 */ /* 0x000fe40000004100 */
[-C--:B------:R-:W-:Y:S01]  /*34a0*/  FMUL.FTZ R31, R5, R28.reuse ;  /* 0x0000001c051f7220 */ /* 0x080fe20000410000 */
[----:B------:R-:W-:Y:S01]  /*34b0*/  FMUL.FTZ R28, R4, R28 ;  /* 0x0000001c041c7220 */ /* 0x000fe20000410000 */
[----:B------:R-:W-:-:S02]  /*34c0*/  FMUL.FTZ R29, R14, R29 ;  /* 0x0000001d0e1d7220 */ /* 0x000fc40000410000 */
[-C--:B------:R-:W-:Y:S01]  /*34d0*/  FFMA.FTZ R31, R4, R7.reuse, -R31 ;  /* 0x00000007041f7223 */ /* 0x080fe2000001081f */
[----:B------:R-:W-:Y:S01]  /*34e0*/  FFMA.FTZ R28, R5, R7, R28 ;  /* 0x00000007051c7223 */ /* 0x000fe2000001001c */
[-C--:B------:R-:W-:Y:S01]  /*34f0*/  FFMA.FTZ R41, R14, R15.reuse, -R41 ;  /* 0x0000000f0e297223 */ /* 0x080fe20000010829 */
[----:B------:R-:W-:Y:S01]  /*3500*/  FFMA.FTZ R6, R6, R15, R29 ;  /* 0x0000000f06067223 */ /* 0x000fe2000001001d */
[----:B------:R-:W-:Y:S02]  /*3510*/  F2FP.F16.F32.PACK_AB R5, R35, R40 ;  /* 0x000000282305723e */ /* 0x000fe400000000ff */
[----:B------:R-:W-:Y:S02]  /*3520*/  F2FP.F16.F32.PACK_AB R7, R51, R42 ;  /* 0x0000002a3307723e */ /* 0x000fe400000000ff */
[----:B------:R-:W-:Y:S02]  /*3530*/  F2FP.F16.F32.PACK_AB R4, R28, R31 ;  /* 0x0000001f1c04723e */ /* 0x000fe400000000ff */
[----:B------:R-:W-:-:S07]  /*3540*/  F2FP.F16.F32.PACK_AB R6, R6, R41 ;  /* 0x000000290606723e */ /* 0x000fce00000000ff */
.L_x_3631:
[----:B------:R-:W-:Y:S05]  /*3550*/  BSYNC B2 ;  /* 0x0000000000027941 */ /* 0x000fea0003800000 */
.L_x_3630:
[----:B--2---:R1:W-:Y:S02]  /*3560*/  STG.E.128 desc[UR44][R12.64], R4 ;  /* 0x000000040c007986 */ /* 0x0043e4000c101d2c */
.L_x_3629:
[----:B------:R-:W-:Y:S05]  /*3570*/  BSYNC B1 ;  /* 0x0000000000017941 */ /* 0x000fea0003800000 */
.L_x_3628:
[----:B-1----:R-:W-:-:S05]  /*3580*/  VIADD R4, R22, 0x20 ;  /* 0x0000002016047836 */ /* 0x002fca0000000000 */
[----:B------:R-:W-:-:S13]  /*3590*/  ISETP.GE.AND P0, PT, R4, R53, PT ;  /* 0x000000350400720c */ /* 0x000fda0003f06270 */
[----:B------:R-:W-:Y:S05]  /*35a0*/  @P0 BRA `(.L_x_3627) ;  /* 0x0000001000400947 */ /* 0x000fea0003800000 */
[----:B------:R-:W-:Y:S01]  /*35b0*/  IMAD.MOV.U32 R4, RZ, RZ, 0x20 ;  /* 0x00000020ff047424 */ /* 0x000fe200078e00ff */
        /* <DEDUP_REMOVED lines=8> */
[--C-:B------:R-:W-:Y:S02]  /*3640*/  SHF.R.U64 R10, R10, 0x10, R11.reuse ;  /* 0x000000100a0a7819 */ /* 0x100fe4000000120b */
[----:B------:R-:W-:Y:S02]  /*3650*/  SHF.R.U32.HI R14, RZ, 0x10, R11 ;  /* 0x00000010ff0e7819 */ /* 0x000fe4000001160b */
[--C-:B------:R-:W-:Y:S01]  /*3660*/  SHF.R.U64 R11, R8, 0x10, R9.reuse ;  /* 0x00000010080b7819 */ /* 0x100fe20000001209 */
[----:B-1----:R-:W-:Y:S01]  /*3670*/  IMAD.MOV.U32 R8, RZ, RZ, R6 ;  /* 0x000000ffff087224 */ /* 0x002fe200078e0006 */
[----:B------:R-:W-:Y:S01]  /*3680*/  SHF.R.U32.HI R28, RZ, 0x10, R9 ;  /* 0x00000010ff1c7819 */ /* 0x000fe20000011609 */
[----:B------:R-:W-:Y:S02]  /*3690*/  HADD2.F32 R6, -RZ, R5.H1_H1 ;  /* 0x30000005ff067230 */ /* 0x000fe40000004100 */
[----:B------:R-:W-:Y:S02]  /*36a0*/  HADD2.F32 R11, -RZ, R11.H0_H0 ;  /* 0x2000000bff0b7230 */ /* 0x000fe40000004100 */
[----:B------:R-:W-:-:S02]  /*36b0*/  HADD2.F32 R5, -RZ, R5.H0_H0 ;  /* 0x20000005ff057230 */ /* 0x000fc40000004100 */
[----:B------:R-:W-:Y:S02]  /*36c0*/  HADD2.F32 R10, -RZ, R10.H0_H0 ;  /* 0x2000000aff0a7230 */ /* 0x000fe40000004100 */
[CC--:B------:R-:W-:Y:S01]  /*36d0*/  FMUL.FTZ R30, R6.reuse, R11.reuse ;  /* 0x0000000b061e7220 */ /* 0x0c0fe20000410000 */
[----:B------:R-:W-:Y:S02]  /*36e0*/  HADD2.F32 R28, -RZ, R28.H0_H0 ;  /* 0x2000001cff1c7230 */ /* 0x000fe40000004100 */
[C---:B------:R-:W-:Y:S01]  /*36f0*/  FMUL.FTZ R11, R5.reuse, R11 ;  /* 0x0000000b050b7220 */ /* 0x040fe20000410000 */
[--C-:B------:R-:W-:Y:S02]  /*3700*/  HADD2.F32 R9, -RZ, R7.reuse.H1_H1 ;  /* 0x30000007ff097230 */ /* 0x100fe40000004100 */
[-C--:B------:R-:W-:Y:S01]  /*3710*/  FFMA.FTZ R30, R5, R10.reuse, -R30 ;  /* 0x0000000a051e7223 */ /* 0x080fe2000001081e */
[----:B------:R-:W-:Y:S02]  /*3720*/  HADD2.F32 R7, -RZ, R7.H0_H0 ;  /* 0x20000007ff077230 */ /* 0x000fe40000004100 */
[----:B------:R-:W-:Y:S01]  /*3730*/  FFMA.FTZ R29, R6, R10, R11 ;  /* 0x0000000a061d7223 */ /* 0x000fe2000001000b */
[----:B------:R-:W-:-:S02]  /*3740*/  HADD2.F32 R14, -RZ, R14.H0_H0 ;  /* 0x2000000eff0e7230 */ /* 0x000fc40000004100 */
[-C--:B------:R-:W-:Y:S01]  /*3750*/  FMUL.FTZ R34, R9, R28.reuse ;  /* 0x0000001c09227220 */ /* 0x080fe20000410000 */
[--C-:B------:R-:W-:Y:S02]  /*3760*/  HADD2.F32 R10, -RZ, R52.reuse.H0_H0 ;  /* 0x20000034ff0a7230 */ /* 0x100fe40000004100 */
[C---:B------:R-:W-:Y:S01]  /*3770*/  FMUL.FTZ R28, R7.reuse, R28 ;  /* 0x0000001c071c7220 */ /* 0x040fe20000410000 */
[----:B------:R-:W-:Y:S02]  /*3780*/  HADD2.F32 R11, -RZ, R52.H1_H1 ;  /* 0x30000034ff0b7230 */ /* 0x000fe40000004100 */
[-C--:B------:R-:W-:Y:S01]  /*3790*/  FFMA.FTZ R34, R7, R14.reuse, -R34 ;  /* 0x0000000e07227223 */ /* 0x080fe20000010822 */
[----:B------:R-:W-:Y:S02]  /*37a0*/  HADD2.F32 R5, -RZ, R4.H1_H1 ;  /* 0x30000004ff057230 */ /* 0x000fe40000004100 */
[----:B------:R-:W-:Y:S01]  /*37b0*/  FFMA.FTZ R35, R9, R14, R28 ;  /* 0x0000000e09237223 */ /* 0x000fe2000001001c */
[----:B------:R-:W-:-:S02]  /*37c0*/  HADD2.F32 R6, -RZ, R8.H1_H1 ;  /* 0x30000008ff067230 */ /* 0x000fc40000004100 */
[----:B------:R-:W-:Y:S02]  /*37d0*/  HADD2.F32 R4, -RZ, R4.H0_H0 ;  /* 0x20000004ff047230 */ /* 0x000fe40000004100 */
[CC--:B------:R-:W-:Y:S01]  /*37e0*/  FMUL.FTZ R15, R5.reuse, R10.reuse ;  /* 0x0000000a050f7220 */ /* 0x0c0fe20000410000 */
[----:B------:R-:W-:Y:S02]  /*37f0*/  HADD2.F32 R8, -RZ, R8.H0_H0 ;  /* 0x20000008ff087230 */ /* 0x000fe40000004100 */
        /* <DEDUP_REMOVED lines=13> */
.L_x_3633:
[----:B------:R-:W-:Y:S05]  /*38d0*/  BSYNC B1 ;  /* 0x0000000000017941 */ /* 0x000fea0003800000 */
.L_x_3632:
[----:B-1----:R1:W-:Y:S01]  /*38e0*/  STG.E.128 desc[UR44][R12.64+0x40], R4 ;  /* 0x000040040c007986 */ /* 0x0023e2000c101d2c */
[----:B------:R-:W-:Y:S05]  /*38f0*/  BRA `(.L_x_3627) ;  /* 0x0000000c006c7947 */ /* 0x000fea0003800000 */
.L_x_3621:
[CC--:B------:R-:W-:Y:S01]  /*3900*/  IMAD R6, R44.reuse, R4.reuse, RZ ;  /* 0x000000042c067224 */ /* 0x0c0fe200078e02ff */
[----:B------:R-:W-:Y:S01]  /*3910*/  ULDC.64 UR4, c[0x0][0x408] ;  /* 0x0001020000047ab9 */ /* 0x000fe20000000a00 */
[----:B-----5:R-:W-:Y:S01]  /*3920*/  SHF.R.S32.HI R13, RZ, 0x1f, R32 ;  /* 0x0000001fff0d7819 */ /* 0x020fe20000011420 */
[----:B------:R-:W-:Y:S01]  /*3930*/  IMAD R47, R44, UR4, RZ ;  /* 0x000000042c2f7c24 */ /* 0x000fe2000f8e02ff */
[----:B------:R-:W-:Y:S01]  /*3940*/  ISETP.GE.AND P4, PT, R22, R43, PT ;  /* 0x0000002b1600720c */ /* 0x000fe20003f86270 */
[----:B------:R-:W-:-:S04]  /*3950*/  IMAD.WIDE.U32 R10, R152, R4, R8 ;  /* 0x00000004980a7225 */ /* 0x000fc800078e0008 */
[C---:B------:R-:W-:Y:S02]  /*3960*/  IMAD R45, R152.reuse, R5, R6 ;  /* 0x00000005982d7224 */ /* 0x040fe400078e0206 */
[----:B------:R-:W-:-:S04]  /*3970*/  IMAD.WIDE.U32 R6, R152, UR4, R8 ;  /* 0x0000000498067c25 */ /* 0x000fc8000f8e0008 */
[----:B------:R-:W-:Y:S02]  /*3980*/  IMAD R47, R152, UR5, R47 ;  /* 0x00000005982f7c24 */ /* 0x000fe4000f8e022f */
[----:B------:R-:W-:Y:S02]  /*3990*/  IMAD R8, R13, R4, RZ ;  /* 0x000000040d087224 */ /* 0x000fe400078e02ff */
[----:B------:R-:W-:Y:S02]  /*39a0*/  IMAD.IADD R11, R45, 0x1, R11 ;  /* 0x000000012d0b7824 */ /* 0x000fe400078e020b */
[----:B------:R-:W-:Y:S02]  /*39b0*/  IMAD.IADD R7, R47, 0x1, R7 ;  /* 0x000000012f077824 */ /* 0x000fe400078e0207 */
[----:B------:R-:W-:Y:S02]  /*39c0*/  IMAD R8, R32, R5, R8 ;  /* 0x0000000520087224 */ /* 0x000fe400078e0208 */
[----:B------:R-:W-:-:S02]  /*39d0*/  IMAD R47, R36, -0x40, R38 ;  /* 0xffffffc0242f7824 */ /* 0x000fc400078e0226 */
[----:B------:R-:W-:-:S03]  /*39e0*/  IMAD.WIDE.U32 R4, R32, R4, R10 ;  /* 0x0000000420047225 */ /* 0x000fc600078e000a */
[----:B------:R-:W-:Y:S01]  /*39f0*/  VIMNMX R47, R47, 0x40, PT ;  /* 0x000000402f2f7848 */ /* 0x000fe20003fe0100 */
[----:B------:R-:W-:Y:S01]  /*3a00*/  IMAD R31, R31, UR4, RZ ;  /* 0x000000041f1f7c24 */ /* 0x000fe2000f8e02ff */
[----:B------:R-:W-:Y:S01]  /*3a10*/  IADD3 R4, P3, R53, R4, RZ ;  /* 0x0000000435047210 */ /* 0x000fe20007f7e0ff */
[----:B------:R-:W-:Y:S01]  /*3a20*/  IMAD R13, R13, UR4, RZ ;  /* 0x000000040d0d7c24 */ /* 0x000fe2000f8e02ff */
[----:B------:R-:W-:Y:S01]  /*3a30*/  ISETP.GE.OR P0, PT, R152, R47, P4 ;  /* 0x0000002f9800720c */ /* 0x000fe20002706670 */
[C---:B------:R-:W-:Y:S01]  /*3a40*/  IMAD R45, R36.reuse, UR5, R31 ;  /* 0x00000005242d7c24 */ /* 0x040fe2000f8e021f */
[----:B------:R-:W-:Y:S01]  /*3a50*/  IADD3.X R5, R51, R8, R5, P3, !PT ;  /* 0x0000000833057210 */ /* 0x000fe20001ffe405 */
[----:B------:R-:W-:-:S04]  /*3a60*/  IMAD.WIDE.U32 R10, R36, UR4, RZ ;  /* 0x00000004240a7c25 */ /* 0x000fc8000f8e00ff */
[C---:B------:R-:W-:Y:S02]  /*3a70*/  IMAD R13, R32.reuse, UR5, R13 ;  /* 0x00000005200d7c24 */ /* 0x040fe4000f8e020d */
[----:B------:R-:W-:Y:S01]  /*3a80*/  IMAD.WIDE.U32 R6, R32, UR4, R6 ;  /* 0x0000000420067c25 */ /* 0x000fe2000f8e0006 */
[----:B------:R-:W-:Y:S02]  /*3a90*/  ULDC.64 UR4, c[0x0][0x3e8] ;  /* 0x0000fa0000047ab9 */ /* 0x000fe40000000a00 */
[----:B------:R-:W-:Y:S01]  /*3aa0*/  LEA R8, P3, R4, UR4, 0x1 ;  /* 0x0000000404087c11 */ /* 0x000fe2000f8608ff */
[----:B------:R-:W-:Y:S01]  /*3ab0*/  IMAD.IADD R31, R13, 0x1, R7 ;  /* 0x000000010d1f7824 */ /* 0x000fe200078e0207 */
[----:B------:R-:W-:Y:S01]  /*3ac0*/  LEA R13, P5, R10, R6, 0x6 ;  /* 0x000000060a0d7211 */ /* 0x000fe200078a30ff */
[----:B------:R-:W-:Y:S01]  /*3ad0*/  IMAD.IADD R42, R45, 0x1, R11 ;  /* 0x000000012d2a7824 */ /* 0x000fe200078e020b */
[----:B------:R-:W-:Y:S02]  /*3ae0*/  LEA.HI.X R9, R4, UR5, R5, 0x1, P3 ;  /* 0x0000000504097c11 */ /* 0x000fe400098f0c05 */
[----:B------:R-:W-:-:S02]  /*3af0*/  CS2R R6, SRZ ;  /* 0x0000000000067805 */ /* 0x000fc4000001ff00 */
[----:B------:R-:W-:Y:S01]  /*3b00*/  CS2R R4, SRZ ;  /* 0x0000000000047805 */ /* 0x000fe2000001ff00 */
[----:B------:R-:W-:Y:S01]  /*3b10*/  ULDC.64 UR4, c[0x0][0x400] ;  /* 0x0001000000047ab9 */ /* 0x000fe20000000a00 */
[----:B------:R-:W-:Y:S02]  /*3b20*/  LEA.HI.X R42, R10, R31, R42, 0x6, P5 ;  /* 0x0000001f0a2a7211 */ /* 0x000fe400028f342a */
[C---:B------:R-:W-:Y:S02]  /*3b30*/  LEA R12, P3, R13.reuse, UR4, 0x1 ;  /* 0x000000040d0c7c11 */ /* 0x040fe4000f8608ff */
[----:B------:R-:W-:Y:S01]  /*3b40*/  CS2R R10, SRZ ;  /* 0x00000000000a7805 */ /* 0x000fe2000001ff00 */
[----:B------:R0:W2:Y:S01]  /*3b50*/  @!P0 LDG.E.128 R4, desc[UR44][R8.64] ;  /* 0x0000002c08048981 */ /* 0x0000a2000c1e1d00 */
[----:B------:R-:W-:Y:S02]  /*3b60*/  LEA.HI.X R13, R13, UR5, R42, 0x1, P3 ;  /* 0x000000050d0d7c11 */ /* 0x000fe400098f0c2a */
[----:B0-----:R-:W-:-:S06]  /*3b70*/  CS2R R8, SRZ ;  /* 0x0000000000087805 */ /* 0x001fcc000001ff00 */
[----:B------:R-:W3:Y:S01]  /*3b80*/  @!P0 LDG.E.128 R8, desc[UR44][R12.64] ;  /* 0x0000002c0c088981 */ /* 0x000ee2000c1e1d00 */
[----:B------:R-:W-:-:S06]  /*3b90*/  UISETP.NE.AND UP0, UPT, UR39, URZ, UPT ;  /* 0x0000003f2700728c */ /* 0x000fcc000bf05270 */
        /* <DEDUP_REMOVED lines=15> */
[----:B------:R-:W-:Y:S06]  /*3c90*/  @P3 BRA `(.L_x_3634) ;  /* 0x0000000000043947 */ /* 0x000fec0003800000 */
[----:B------:R-:W-:Y:S01]  /*3ca0*/  BPT.TRAP 0x1 ;  /* 0x000000040000795c */ /* 0x000fe20000300000 */
.L_x_3634:
[----:B------:R-:W-:Y:S01]  /*3cb0*/  IMAD R45, R153, 0x8, R2 ;  /* 0x00000008992d7824 */ /* 0x000fe200078e0202 */
[----:B------:R-:W-:Y:S01]  /*3cc0*/  SHF.L.U32 R48, R156, 0x1f, RZ ;  /* 0x0000001f9c307819 */ /* 0x000fe200000006ff */
[----:B------:R-:W0:Y:S01]  /*3cd0*/  LDC R51, c[0x0][0x2f4] ;  /* 0x0000bd00ff337b82 */ /* 0x000e220000000800 */
[----:B------:R-:W-:Y:S02]  /*3ce0*/  BSSY B1, `(.L_x_3635) ;  /* 0x0000005000017945 */ /* 0x000fe40003800000 */
[----:B------:R-:W1:Y:S01]  /*3cf0*/  SYNCS.PHASECHK.TRANS64.TRYWAIT P5, [R45+URZ+0x38890], R48 ;  /* 0x038890302d0075a7 */ /* 0x000e6200080a017f */
[----:B0-----:R-:W-:-:S04]  /*3d00*/  ISETP.GE.AND P0, PT, R22, R51, PT ;  /* 0x000000331600720c */ /* 0x001fc80003f06270 */
[----:B------:R-:W-:Y:S01]  /*3d10*/  ISETP.GE.OR P0, PT, R152, R47, P0 ;  /* 0x0000002f9800720c */ /* 0x000fe20000706670 */
[----:B-1----:R-:W-:-:S12]  /*3d20*/  @!P5 BRA `(.L_x_3636) ;  /* 0x000003dc00b8d947 */ /* 0x002fd80003800000 */
.L_x_4035:
[----:B------:R-:W-:Y:S05]  /*3d30*/  BSYNC B1 ;  /* 0x0000000000017941 */ /* 0x000fea0003800000 */
.L_x_3635:
[----:B------:R-:W-:Y:S05]  /*3d40*/  @P0 BRA `(.L_x_3627) ;  /* 0x0000000800580947 */ /* 0x000fea0003800000 */
[----:B------:R-:W-:Y:S01]  /*3d50*/  IMAD.SHL.U32 R12, R43, 0x2, RZ ;  /* 0x000000022b0c7824 */ /* 0x000fe200078e00ff */
[----:B------:R-:W-:Y:S01]  /*3d60*/  BSSY B1, `(.L_x_3637) ;  /* 0x000006d000017945 */ /* 0x000fe20003800000 */
[----:B------:R-:W-:-:S04]  /*3d70*/  IMAD.WIDE.U32 R40, R152, R14, R40 ;  /* 0x0000000e98287225 */ /* 0x000fc800078e0028 */
[----:B------:R-:W-:Y:S02]  /*3d80*/  @P1 IMAD.IADD R12, R51, 0x1, -R12 ;  /* 0x00000001330c1824 */ /* 0x000fe400078e0a0c */
[----:B------:R-:W-:-:S03]  /*3d90*/  IMAD.IADD R50, R29, 0x1, R41 ;  /* 0x000000011d327824 */ /* 0x000fc600078e0229 */
[----:B------:R-:W-:-:S04]  /*3da0*/  SHF.R.S32.HI R13, RZ, 0x1f, R12 ;  /* 0x0000001fff0d7819 */ /* 0x000fc8000001140c */
[----:B------:R-:W-:Y:S01]  /*3db0*/  LEA.HI R12, R13, R12, RZ, 0x4 ;  /* 0x0000000c0d0c7211 */ /* 0x000fe200078f20ff */
[----:B------:R-:W-:-:S03]  /*3dc0*/  IMAD.SHL.U32 R13, R39, 0x8, RZ ;  /* 0x00000008270d7824 */ /* 0x000fc600078e00ff */
[----:B------:R-:W-:Y:S02]  /*3dd0*/  LEA.HI.SX32 R12, R12, R39, 0x1c ;  /* 0x000000270c0c7211 */ /* 0x000fe400078fe2ff */
[----:B------:R-:W-:-:S03]  /*3de0*/  IADD3 R43, P0, P5, R18, R40, R13 ;  /* 0x00000028122b7210 */ /* 0x000fc60007d1e00d */
[----:B------:R-:W-:Y:S01]  /*3df0*/  IMAD.SHL.U32 R53, R12, 0x8, RZ ;  /* 0x000000080c357824 */ /* 0x000fe200078e00ff */
[----:B------:R-:W-:-:S04]  /*3e00*/  LOP3.LUT R12, R30, 0x38, R13, 0xf8, !PT ;  /* 0x000000381e0c7812 */ /* 0x000fc800078ef80d */
[----:B------:R-:W-:Y:S02]  /*3e10*/  LOP3.LUT R30, R30, 0x38, R53, 0xf8, !PT ;  /* 0x000000381e1e7812 */ /* 0x000fe400078ef835 */
[C-C-:B------:R-:W-:Y:S02]  /*3e20*/  LOP3.LUT R12, R15.reuse, R12, R28.reuse, 0xf6, !PT ;  /* 0x0000000c0f0c7212 */ /* 0x140fe400078ef61c */
[----:B------:R-:W-:-:S03]  /*3e30*/  LOP3.LUT R30, R15, R30, R28, 0xf6, !PT ;  /* 0x0000001e0f1e7212 */ /* 0x000fc600078ef61c */
[C---:B------:R-:W-:Y:S01]  /*3e40*/  IMAD.IADD R15, R49.reuse, 0x1, R12 ;  /* 0x00000001310f7824 */ /* 0x040fe200078e020c */
[----:B------:R-:W-:Y:S01]  /*3e50*/  SHF.R.S32.HI R12, RZ, 0x1f, R13 ;  /* 0x0000001fff0c7819 */ /* 0x000fe2000001140d */
[----:B------:R-:W-:Y:S02]  /*3e60*/  IMAD.IADD R49, R49, 0x1, R30 ;  /* 0x0000000131317824 */ /* 0x000fe400078e021e */
[----:B------:R-:W-:Y:S01]  /*3e70*/  IMAD R15, R15, 0x2, R2 ;  /* 0x000000020f0f7824 */ /* 0x000fe200078e0202 */
[----:B------:R-:W-:Y:S01]  /*3e80*/  IADD3.X R52, R3, R50, R12, P0, P5 ;  /* 0x0000003203347210 */ /* 0x000fe200007ea40c */
[----:B------:R-:W-:Y:S01]  /*3e90*/  IMAD R49, R49, 0x2, R2 ;  /* 0x0000000231317824 */ /* 0x000fe200078e0202 */
[----:B------:R-:W-:-:S03]  /*3ea0*/  LEA R42, P0, R43, R34, 0x1 ;  /* 0x000000222b2a7211 */ /* 0x000fc600078008ff */
[----:B------:R-:W1:Y:S01]  /*3eb0*/  LDS.128 R12, [R15+0x22400] ;  /* 0x022400000f0c7984 */ /* 0x000e620000000c00 */
[----:B------:R-:W-:-:S03]  /*3ec0*/  LEA.HI.X R43, R43, R35, R52, 0x1, P0 ;  /* 0x000000232b2b7211 */ /* 0x000fc600000f0c34 */
[----:B------:R2:W3:Y:S01]  /*3ed0*/  LDS.128 R28, [R49+0x22400] ;  /* 0x02240000311c7984 */ /* 0x0004e20000000c00 */
[----:B------:R-:W-:Y:S05]  /*3ee0*/  @P4 BRA `(.L_x_3638) ;  /* 0x0000000400504947 */ /* 0x000fea0003800000 */
[--C-:B------:R-:W-:Y:S02]  /*3ef0*/  SHF.R.U64 R61, R8, 0x10, R9.reuse ;  /* 0x00000010083d7819 */ /* 0x100fe40000001209 */
[----:B------:R-:W-:Y:S01]  /*3f00*/  SHF.R.U32.HI R8, RZ, 0x10, R9 ;  /* 0x00000010ff087819 */ /* 0x000fe20000011609 */
[----:B------:R-:W-:Y:S01]  /*3f10*/  HADD2.F32 R9, -RZ, R54.H0_H0 ;  /* 0x20000036ff097230 */ /* 0x000fe20000004100 */
[----:B------:R-:W-:Y:S02]  /*3f20*/  SHF.R.U64 R62, R4, 0x10, R5 ;  /* 0x00000010043e7819 */ /* 0x000fe40000001205 */
[----:B------:R-:W-:Y:S01]  /*3f30*/  SHF.R.U64 R4, R6, 0x10, R7 ;  /* 0x0000001006047819 */ /* 0x000fe20000001207 */
[--C-:B---3--:R-:W-:Y:S01]  /*3f40*/  HADD2.F32 R6, -RZ, R29.reuse.H0_H0 ;  /* 0x2000001dff067230 */ /* 0x108fe20000004100 */
[----:B--2---:R-:W-:Y:S01]  /*3f50*/  SHF.R.U32.HI R49, RZ, 0x10, R5 ;  /* 0x00000010ff317819 */ /* 0x004fe20000011605 */
[----:B------:R-:W-:Y:S01]  /*3f60*/  HADD2.F32 R29, -RZ, R29.H1_H1 ;  /* 0x3000001dff1d7230 */ /* 0x000fe20000004100 */
[----:B------:R-:W-:Y:S01]  /*3f70*/  SHF.R.U64 R60, R10, 0x10, R11 ;  /* 0x000000100a3c7819 */ /* 0x000fe2000000120b */
[----:B-1----:R-:W-:Y:S01]  /*3f80*/  HADD2.F32 R5, -RZ, R13.H0_H0 ;  /* 0x2000000dff057230 */ /* 0x002fe20000004100 */
[----:B------:R-:W-:Y:S01]  /*3f90*/  SHF.R.U32.HI R56, RZ, 0x10, R7 ;  /* 0x00000010ff387819 */ /* 0x000fe20000011607 */
[----:B------:R-:W-:-:S02]  /*3fa0*/  HADD2.F32 R10, -RZ, R8.H0_H0 ;  /* 0x20000008ff0a7230 */ /* 0x000fc40000004100 */
[CC--:B------:R-:W-:Y:S01]  /*3fb0*/  FMUL.FTZ R52, R6.reuse, R9.reuse ;  /* 0x0000000906347220 */ /* 0x0c0fe20000410000 */
[----:B------:R-:W-:Y:S02]  /*3fc0*/  HADD2.F32 R13, -RZ, R13.H1_H1 ;  /* 0x3000000dff0d7230 */ /* 0x000fe40000004100 */
[----:B------:R-:W-:Y:S01]  /*3fd0*/  FMUL.FTZ R9, R5, R9 ;  /* 0x0000000905097220 */ /* 0x000fe20000410000 */
[----:B------:R-:W-:Y:S02]  /*3fe0*/  HADD2.F32 R7, -RZ, R54.H1_H1 ;  /* 0x30000036ff077230 */ /* 0x000fe40000004100 */
[-C--:B------:R-:W-:Y:S01]  /*3ff0*/  FMUL.FTZ R54, R29, R10.reuse ;  /* 0x0000000a1d367220 */ /* 0x080fe20000410000 */
[----:B------:R-:W-:Y:S01]  /*4000*/  HADD2.F32 R8, -RZ, R49.H0_H0 ;  /* 0x20000031ff087230 */ /* 0x000fe20000004100 */
[----:B------:R-:W-:Y:S01]  /*4010*/  SHF.R.U32.HI R11, RZ, 0x10, R11 ;  /* 0x00000010ff0b7819 */ /* 0x000fe2000001160b */
[----:B------:R-:W-:Y:S01]  /*4020*/  FMUL.FTZ R10, R13, R10 ;  /* 0x0000000a0d0a7220 */ /* 0x000fe20000410000 */
[-C--:B------:R-:W-:Y:S01]  /*4030*/  FFMA.FTZ R49, R6, R7.reuse, R9 ;  /* 0x0000000706317223 */ /* 0x080fe20000010009 */
[----:B------:R-:W-:Y:S01]  /*4040*/  FFMA.FTZ R52, R5, R7, -R52 ;  /* 0x0000000705347223 */ /* 0x000fe20000010834 */
[-C--:B------:R-:W-:Y:S01]  /*4050*/  FFMA.FTZ R55, R13, R8.reuse, -R54 ;  /* 0x000000080d377223 */ /* 0x080fe20000010836 */
[----:B------:R-:W-:Y:S01]  /*4060*/  FFMA.FTZ R54, R29, R8, R10 ;  /* 0x000000081d367223 */ /* 0x000fe2000001000a */
[----:B------:R-:W-:-:S02]  /*4070*/  HADD2.F32 R9, -RZ, R57.H0_H0 ;  /* 0x20000039ff097230 */ /* 0x000fc40000004100 */
[--C-:B------:R-:W-:Y:S01]  /*4080*/  HADD2.F32 R6, -RZ, R31.reuse.H0_H0 ;  /* 0x2000001fff067230 */ /* 0x100fe20000004100 */
[----:B------:R-:W-:Y:S01]  /*4090*/  F2FP.F16.F32.PACK_AB R52, R55, R52 ;  /* 0x000000343734723e */ /* 0x000fe200000000ff */
[----:B------:R-:W-:Y:S01]  /*40a0*/  HADD2.F32 R31, -RZ, R31.H1_H1 ;  /* 0x3000001fff1f7230 */ /* 0x000fe20000004100 */
[----:B------:R-:W-:Y:S01]  /*40b0*/  F2FP.F16.F32.PACK_AB R49, R54, R49 ;  /* 0x000000313631723e */ /* 0x000fe200000000ff */
[----:B------:R-:W-:Y:S02]  /*40c0*/  HADD2.F32 R5, -RZ, R15.H0_H0 ;  /* 0x2000000fff057230 */ /* 0x000fe40000004100 */
[----:B------:R-:W-:Y:S02]  /*40d0*/  HADD2.F32 R10, -RZ, R11.H0_H0 ;  /* 0x2000000bff0a7230 */ /* 0x000fe40000004100 */
[----:B------:R-:W-:Y:S02]  /*40e0*/  HADD2.F32 R15, -RZ, R15.H1_H1 ;  /* 0x3000000fff0f7230 */ /* 0x000fe40000004100 */
[----:B------:R-:W-:-:S02]  /*40f0*/  HADD2.F32 R8, -RZ, R56.H0_H0 ;  /* 0x20000038ff087230 */ /* 0x000fc40000004100 */
[CC--:B------:R-:W-:Y:S01]  /*4100*/  FMUL.FTZ R56, R6.reuse, R9.reuse ;  /* 0x0000000906387220 */ /* 0x0c0fe20000410000 */
[----:B------:R-:W-:Y:S02]  /*4110*/  HADD2.F32 R7, -RZ, R57.H1_H1 ;  /* 0x30000039ff077230 */ /* 0x000fe40000004100 */
[----:B------:R-:W-:Y:S01]  /*4120*/  FMUL.FTZ R9, R5, R9 ;  /* 0x0000000905097220 */ /* 0x000fe20000410000 */
[-C--:B------:R-:W-:Y:S01]  /*4130*/  FMUL.FTZ R58, R31, R10.reuse ;  /* 0x0000000a1f3a7220 */ /* 0x080fe20000410000 */
[C---:B------:R-:W-:Y:S01]  /*4140*/  FMUL.FTZ R10, R15.reuse, R10 ;  /* 0x0000000a0f0a7220 */ /* 0x040fe20000410000 */
[----:B------:R-:W-:Y:S02]  /*4150*/  HADD2.F32 R11, -RZ, R61.H0_H0 ;  /* 0x2000003dff0b7230 */ /* 0x000fe40000004100 */
[-C--:B------:R-:W-:Y:S01]  /*4160*/  FFMA.FTZ R57, R6, R7.reuse, R9 ;  /* 0x0000000706397223 */ /* 0x080fe20000010009 */
[-C--:B------:R-:W-:Y:S01]  /*4170*/  FFMA.FTZ R59, R15, R8.reuse, -R58 ;  /* 0x000000080f3b7223 */ /* 0x080fe2000001083a */
[----:B------:R-:W-:Y:S01]  /*4180*/  FFMA.FTZ R56, R5, R7, -R56 ;  /* 0x0000000705387223 */ /* 0x000fe20000010838 */
[----:B------:R-:W-:Y:S01]  /*4190*/  FFMA.FTZ R58, R31, R8, R10 ;  /* 0x000000081f3a7223 */ /* 0x000fe2000001000a */
[----:B------:R-:W-:-:S02]  /*41a0*/  HADD2.F32 R6, -RZ, R28.H0_H0 ;  /* 0x2000001cff067230 */ /* 0x000fc40000004100 */
[----:B------:R-:W-:Y:S01]  /*41b0*/  HADD2.F32 R8, -RZ, R63.H1_H1 ;  /* 0x3000003fff087230 */ /* 0x000fe20000004100 */
[----:B------:R-:W-:Y:S01]  /*41c0*/  F2FP.F16.F32.PACK_AB R56, R59, R56 ;  /* 0x000000383b38723e */ /* 0x000fe200000000ff */
[----:B------:R-:W-:Y:S01]  /*41d0*/  HADD2.F32 R5, -RZ, R12.H0_H0 ;  /* 0x2000000cff057230 */ /* 0x000fe20000004100 */
[----:B------:R-:W-:Y:S01]  /*41e0*/  F2FP.F16.F32.PACK_AB R57, R58, R57 ;  /* 0x000000393a39723e */ /* 0x000fe200000000ff */
[----:B------:R-:W-:Y:S02]  /*41f0*/  HADD2.F32 R28, -RZ, R28.H1_H1 ;  /* 0x3000001cff1c7230 */ /* 0x000fe40000004100 */
[-C--:B------:R-:W-:Y:S01]  /*4200*/  FMUL.FTZ R10, R6, R8.reuse ;  /* 0x00000008060a7220 */ /* 0x080fe20000410000 */
[----:B------:R-:W-:Y:S02]  /*4210*/  HADD2.F32 R12, -RZ, R12.H1_H1 ;  /* 0x3000000cff0c7230 */ /* 0x000fe40000004100 */
[----:B------:R-:W-:Y:S01]  /*4220*/  FMUL.FTZ R13, R5, R8 ;  /* 0x00000008050d7220 */ /* 0x000fe20000410000 */
[----:B------:R-:W-:-:S02]  /*4230*/  HADD2.F32 R7, -RZ, R64.H1_H1 ;  /* 0x30000040ff077230 */ /* 0x000fc40000004100 */
[-C--:B------:R-:W-:Y:S01]  /*4240*/  FMUL.FTZ R15, R28, R11.reuse ;  /* 0x0000000b1c0f7220 */ /* 0x080fe20000410000 */
[----:B------:R-:W-:Y:S02]  /*4250*/  HADD2.F32 R9, -RZ, R62.H0_H0 ;  /* 0x2000003eff097230 */ /* 0x000fe40000004100 */
[----:B------:R-:W-:Y:S01]  /*4260*/  FMUL.FTZ R11, R12, R11 ;  /* 0x0000000b0c0b7220 */ /* 0x000fe20000410000 */
[----:B------:R-:W-:Y:S02]  /*4270*/  HADD2.F32 R8, -RZ, R63.H0_H0 ;  /* 0x2000003fff087230 */ /* 0x000fe40000004100 */
[-C--:B------:R-:W-:Y:S01]  /*4280*/  FFMA.FTZ R13, R6, R7.reuse, R13 ;  /* 0x00000007060d7223 */ /* 0x080fe2000001000d */
[----:B------:R-:W-:Y:S01]  /*4290*/  FFMA.FTZ R10, R5, R7, -R10 ;  /* 0x00000007050a7223 */ /* 0x000fe2000001080a */
[-C--:B------:R-:W-:Y:S01]  /*42a0*/  FFMA.FTZ R28, R28, R9.reuse, R11 ;  /* 0x000000091c1c7223 */ /* 0x080fe2000001000b */
[----:B------:R-:W-:Y:S02]  /*42b0*/  HADD2.F32 R6, -RZ, R30.H0_H0 ;  /* 0x2000001eff067230 */ /* 0x000fe40000004100 */
[----:B------:R-:W-:Y:S01]  /*42c0*/  FFMA.FTZ R15, R12, R9, -R15 ;  /* 0x000000090c0f7223 */ /* 0x000fe2000001080f */
[----:B------:R-:W-:-:S02]  /*42d0*/  HADD2.F32 R11, -RZ, R60.H0_H0 ;  /* 0x2000003cff0b7230 */ /* 0x000fc40000004100 */
[----:B------:R-:W-:Y:S01]  /*42e0*/  HADD2.F32 R5, -RZ, R14.H0_H0 ;  /* 0x2000000eff057230 */ /* 0x000fe20000004100 */
[----:B------:R-:W-:Y:S01]  /*42f0*/  F2FP.F16.F32.PACK_AB R28, R28, R13 ;  /* 0x0000000d1c1c723e */ /* 0x000fe200000000ff */
[----:B------:R-:W-:Y:S01]  /*4300*/  HADD2.F32 R30, -RZ, R30.H1_H1 ;  /* 0x3000001eff1e7230 */ /* 0x000fe20000004100 */
[----:B------:R-:W-:Y:S01]  /*4310*/  F2FP.F16.F32.PACK_AB R12, R15, R10 ;  /* 0x0000000a0f0c723e */ /* 0x000fe200000000ff */
[----:B------:R-:W-:Y:S02]  /*4320*/  HADD2.F32 R14, -RZ, R14.H1_H1 ;  /* 0x3000000eff0e7230 */ /* 0x000fe40000004100 */
[----:B------:R-:W-:Y:S01]  /*4330*/  FMUL.FTZ R29, R5, R8 ;  /* 0x00000008051d7220 */ /* 0x000fe20000410000 */
[----:B------:R-:W-:Y:S02]  /*4340*/  HADD2.F32 R7, -RZ, R64.H0_H0 ;  /* 0x20000040ff077230 */ /* 0x000fe40000004100 */
[----:B------:R-:W-:Y:S01]  /*4350*/  FMUL.FTZ R31, R30, R11 ;  /* 0x0000000b1e1f7220 */ /* 0x000fe20000410000 */
[----:B------:R-:W-:-:S02]  /*4360*/  HADD2.F32 R9, -RZ, R4.H0_H0 ;  /* 0x20000004ff097230 */ /* 0x000fc40000004100 */
[----:B------:R-:W-:Y:S01]  /*4370*/  FMUL.FTZ R4, R6, R8 ;  /* 0x0000000806047220 */ /* 0x000fe20000410000 */
[----:B------:R-:W-:Y:S01]  /*4380*/  FMUL.FTZ R11, R14, R11 ;  /* 0x0000000b0e0b7220 */ /* 0x000fe20000410000 */
[-C--:B------:R-:W-:Y:S01]  /*4390*/  FFMA.FTZ R29, R6, R7.reuse, R29 ;  /* 0x00000007061d7223 */ /* 0x080fe2000001001d */
[----:B------:R-:W-:Y:S02]  /*43a0*/  IMAD.MOV.U32 R13, RZ, RZ, R52 ;  /* 0x000000ffff0d7224 */ /* 0x000fe400078e0034 */
[----:B------:R-:W-:Y:S01]  /*43b0*/  FFMA.FTZ R4, R5, R7, -R4 ;  /* 0x0000000705047223 */ /* 0x000fe20000010804 */
[-C--:B------:R-:W-:Y:S01]  /*43c0*/  FFMA.FTZ R31, R14, R9.reuse, -R31 ;  /* 0x000000090e1f7223 */ /* 0x080fe2000001081f */
[----:B------:R-:W-:Y:S01]  /*43d0*/  FFMA.FTZ R30, R30, R9, R11 ;  /* 0x000000091e1e7223 */ /* 0x000fe2000001000b */
[----:B------:R-:W-:-:S03]  /*43e0*/  IMAD.MOV.U32 R15, RZ, RZ, R56 ;  /* 0x000000ffff0f7224 */ /* 0x000fc600078e0038 */
[----:B------:R-:W-:Y:S01]  /*43f0*/  F2FP.F16.F32.PACK_AB R14, R31, R4 ;  /* 0x000000041f0e723e */ /* 0x000fe200000000ff */
[----:B------:R-:W-:Y:S01]  /*4400*/  IMAD.MOV.U32 R31, RZ, RZ, R57 ;  /* 0x000000ffff1f7224 */ /* 0x000fe200078e0039 */
[----:B------:R-:W-:Y:S01]  /*4410*/  F2FP.F16.F32.PACK_AB R30, R30, R29 ;  /* 0x0000001d1e1e723e */ /* 0x000fe200000000ff */
[----:B------:R-:W-:-:S07]  /*4420*/  IMAD.MOV.U32 R29, RZ, RZ, R49 ;  /* 0x000000ffff1d7224 */ /* 0x000fce00078e0031 */
.L_x_3638:
[----:B------:R-:W-:Y:S05]  /*4430*/  BSYNC B1 ;  /* 0x0000000000017941 */ /* 0x000fea0003800000 */
.L_x_3637:
        /* <DEDUP_REMOVED lines=8> */
[----:B---3--:R1:W-:Y:S01]  /*44c0*/  STG.E.128 desc[UR44][R34.64], R28 ;  /* 0x0000001c22007986 */ /* 0x0083e2000c101d2c */
[----:B------:R-:W-:Y:S05]  /*44d0*/  BRA `(.L_x_3627) ;  /* 0x0000000000747947 */ /* 0x000fea0003800000 */
.L_x_3620:
[----:B------:R-:W-:-:S06]  /*44e0*/  UISETP.NE.AND UP0, UPT, UR39, URZ, UPT ;  /* 0x0000003f2700728c */ /* 0x000fcc000bf05270 */
[----:B------:R-:W-:-:S13]  /*44f0*/  PLOP3.LUT P3, PT, PT, PT, UP0, 0x80, 0x0 ;  /* 0x000000000000781c */ /* 0x000fda0003f6f008 */
[----:B------:R-:W-:Y:S05]  /*4500*/  @P3 BRA `(.L_x_3639) ;  /* 0x0000000000043947 */ /* 0x000fea0003800000 */
[----:B------:R-:W-:Y:S01]  /*4510*/  BPT.TRAP 0x1 ;  /* 0x000000040000795c */ /* 0x000fe20000300000 */
.L_x_3639:
        /* <DEDUP_REMOVED lines=8> */
.L_x_4036:
[----:B------:R-:W-:Y:S05]  /*45a0*/  BSYNC B1 ;  /* 0x0000000000017941 */ /* 0x000fea0003800000 */
.L_x_3640:
[----:B------:R-:W-:Y:S05]  /*45b0*/  @P4 BRA `(.L_x_3627) ;  /* 0x00000000003c4947 */ /* 0x000fea0003800000 */
[----:B------:R-:W-:Y:S01]  /*45c0*/  VIADD R4, R22, 0x20 ;  /* 0x0000002016047836 */ /* 0x000fe20000000000 */
[----:B------:R-:W-:Y:S01]  /*45d0*/  ULDC UR4, c[0x0][0x2f4] ;  /* 0x0000bd0000047ab9 */ /* 0x000fe20000000800 */
[----:B------:R-:W-:-:S03]  /*45e0*/  PLOP3.LUT P5, PT, PT, PT, PT, 0x8, 0x0 ;  /* 0x000000000000781c */ /* 0x000fc60003fae170 */
[----:B------:R-:W-:-:S13]  /*45f0*/  ISETP.GE.AND P4, PT, R4, UR4, PT ;  /* 0x0000000404007c0c */ /* 0x000fda000bf86270 */
[----:B------:R-:W-:Y:S01]  /*4600*/  @!P4 LOP3.LUT P0, RZ, R157, 0x4, RZ, 0xc0, !PT ;  /* 0x000000049dffc812 */ /* 0x000fe2000780c0ff */
[----:B------:R-:W-:-:S03]  /*4610*/  @!P4 VIADD R4, R46, 0x20 ;  /* 0x000000202e04c836 */ /* 0x000fc60000000000 */
[----:B------:R-:W-:Y:S02]  /*4620*/  @!P4 PLOP3.LUT P5, PT, P0, PT, PT, 0x80, 0x0 ;  /* 0x000000000000c81c */ /* 0x000fe400007af070 */
[----:B------:R-:W-:-:S11]  /*4630*/  ISETP.GE.AND P0, PT, R22, UR4, PT ;  /* 0x0000000416007c0c */ /* 0x000fd6000bf06270 */
[----:B------:R-:W-:-:S04]  /*4640*/  @P5 VIADD R4, R46, 0xffffffe0 ;  /* 0xffffffe02e045836 */ /* 0x000fc80000000000 */
[----:B------:R-:W-:Y:S02]  /*4650*/  @!P4 IMAD.IADD R49, R49, 0x1, R4 ;  /* 0x000000013131c824 */ /* 0x000fe400078e0204 */
[----:B------:R-:W1:Y:S02]  /*4660*/  @!P0 LDS.128 R4, [R42+0x22400] ;  /* 0x022400002a048984 */ /* 0x000e640000000c00 */
[----:B------:R-:W-:-:S06]  /*4670*/  @!P4 IMAD R8, R49, 0x2, R2 ;  /* 0x000000023108c824 */ /* 0x000fcc00078e0202 */
[----:B------:R-:W2:Y:S04]  /*4680*/  @!P4 LDS.128 R8, [R8+0x22400] ;  /* 0x022400000808c984 */ /* 0x000ea80000000c00 */
[----:B-1----:R1:W-:Y:S04]  /*4690*/  @!P0 STG.E.128 desc[UR44][R12.64], R4 ;  /* 0x000000040c008986 */ /* 0x0023e8000c101d2c */
[----:B--2---:R1:W-:Y:S02]  /*46a0*/  @!P4 STG.E.128 desc[UR44][R12.64+0x40], R8 ;  /* 0x000040080c00c986 */ /* 0x0043e4000c101d2c */
.L_x_3627:
[----:B------:R-:W-:Y:S05]  /*46b0*/  BSYNC B0 ;  /* 0x0000000000007941 */ /* 0x000fea0003800000 */
.L_x_3619:
[----:B-1----:R-:W1:Y:S01]  /*46c0*/  S2R R5, SR_TID.X ;  /* 0x0000000000057919 */ /* 0x002e620000002100 */
[----:B------:R-:W-:Y:S01]  /*46d0*/  @!PT LDS RZ, [RZ] ;  /* 0x00000000fffff984 */ /* 0x000fe20000000800 */
[----:B------:R-:W-:Y:S01]  /*46e0*/  @!PT LDS RZ, [RZ] ;  /* 0x00000000fffff984 */ /* 0x000fe20000000800 */
[----:B------:R-:W-:Y:S01]  /*46f0*/  @!PT LDS RZ, [RZ] ;  /* 0x00000000fffff984 */ /* 0x000fe20000000800 */
[----:B------:R-:W-:Y:S01]  /*4700*/  @!PT LDS RZ, [RZ] ;  /* 0x00000000fffff984 */ /* 0x000fe20000000800 */
[----:B------:R0:W-:Y:S06]  /*4710*/  MEMBAR.ALL.CTA ;  /* 0x0000000000007992 */ /* 0x0001ec0000008000 */
[----:B0-----:R-:W0:Y:S01]  /*4720*/  FENCE.VIEW.ASYNC.S ;  /* 0x00000000000073c6 */ /* 0x001e220000000000 */
[----:B------:R-:W-:Y:S05]  /*4730*/  WARPSYNC.ALL ;  /* 0x0000000000007948 */ /* 0x000fea0003800000 */
[----:B------:R-:W-:Y:S01]  /*4740*/  BSSY B0, `(.L_x_3642) ;  /* 0x000000b000007945 */ /* 0x000fe20003800000 */
[----:B-1----:R-:W-:-:S02]  /*4750*/  LOP3.LUT R4, R5, 0x7f, RZ, 0xc0, !PT ;  /* 0x0000007f05047812 */ /* 0x002fc400078ec0ff */
[----:B------:R-:W-:Y:S02]  /*4760*/  SHF.R.U32.HI R5, RZ, 0x7, R5 ;  /* 0x00000007ff057819 */ /* 0x000fe40000011605 */
[----:B------:R-:W-:-:S03]  /*4770*/  ISETP.NE.AND P0, PT, R4, RZ, PT ;  /* 0x000000ff0400720c */ /* 0x000fc60003f05270 */
[----:B------:R-:W-:-:S10]  /*4780*/  VIADD R40, R5, 0x8 ;  /* 0x0000000805287836 */ /* 0x000fd40000000000 */
[----:B------:R-:W-:-:S05]  /*4790*/  @!P0 VIADD R4, R45, 0x388a0 ;  /* 0x000388a02d048836 */ /* 0x000fca0000000000 */
[----:B------:R-:W-:Y:S01]  /*47a0*/  @!P0 PRMT R4, RZ, 0x654, R4 ;  /* 0x00000654ff048816 */ /* 0x000fe20000000004 */
[----:B0-----:R0:W-:Y:S06]  /*47b0*/  BAR.SYNC.DEFER_BLOCKING R40, 0x80 ;  /* 0x000200280000751d */ /* 0x0011ec0000010000 */
[----:B------:R0:W-:Y:S01]  /*47c0*/  @!P0 SYNCS.ARRIVE.TRANS64.RED.A1T0 RZ, [R4+URZ], RZ ;  /* 0x000000ff04ff89a7 */ /* 0x0001e2000810043f */
[----:B------:R-:W-:Y:S05]  /*47d0*/  @P3 BRA `(.L_x_3643) ;  /* 0x0000000000043947 */ /* 0x000fea0003800000 */
[----:B------:R-:W-:Y:S01]  /*47e0*/  BPT.TRAP 0x1 ;  /* 0x000000040000795c */ /* 0x000fe20000300000 */
.L_x_3643:
[----:B------:R-:W-:Y:S05]  /*47f0*/  BSYNC B0 ;  /* 0x0000000000007941 */ /* 0x000fea0003800000 */
.L_x_3642:
[----:B------:R-:W1:Y:S01]  /*4800*/  SYNCS.PHASECHK.TRANS64.TRYWAIT P3, [R45+URZ+0x388b0], R48 ;  /* 0x0388b0302d0075a7 */ /* 0x000e62000806017f */
[----:B------:R-:W-:Y:S01]  /*4810*/  BSSY B0, `(.L_x_3644) ;  /* 0x0000003000007945 */ /* 0x000fe20003800000 */
[----:B------:R-:W-:-:S03]  /*4820*/  ISETP.GE.AND P4, PT, R152, R47, PT ;  /* 0x0000002f9800720c */ /* 0x000fc60003f86270 */
[----:B-1----:R-:W-:Y:S10]  /*4830*/  @!P3 BRA `(.L_x_3645) ;  /* 0x000003d4001cb947 */ /* 0x002ff40003800000 */
.L_x_4037:
[----:B------:R-:W-:Y:S05]  /*4840*/  BSYNC B0 ;  /* 0x0000000000007941 */ /* 0x000fea0003800000 */
.L_x_3644:
[----:B------:R-:W-:Y:S01]  /*4850*/  BSSY B0, `(.L_x_3646) ;  /* 0x0000053000007945 */ /* 0x000fe20003800000 */
[----:B------:R-:W-:-:S03]  /*4860*/  IMAD R9, R153, 0x8000, R46 ;  /* 0x0000800099097824 */ /* 0x000fc600078e022e */
[----:B------:R-:W-:Y:S05]  /*4870*/  @P4 BRA `(.L_x_3647) ;  /* 0x0000000400404947 */ /* 0x000fea0003800000 */
[----:B0-----:R-:W-:Y:S01]  /*4880*/  VIADD R4, R22, 0x40 ;  /* 0x0000004016047836 */ /* 0x001fe20000000000 */
[----:B------:R-:W-:Y:S01]  /*4890*/  LOP3.LUT P4, RZ, R157, 0x4, RZ, 0xc0, !PT ;  /* 0x000000049dff7812 */ /* 0x000fe2000788c0ff */
[----:B------:R-:W-:Y:S01]  /*48a0*/  IMAD.WIDE R6, R36, 0x40, R20 ;  /* 0x0000004024067825 */ /* 0x000fe200078e0214 */
[----:B------:R-:W-:Y:S01]  /*48b0*/  ULDC UR4, c[0x0][0x320] ;  /* 0x0000c80000047ab9 */ /* 0x000fe20000000800 */
[----:B------:R-:W-:Y:S01]  /*48c0*/  ULDC.64 UR6, c[0x0][0x328] ;  /* 0x0000ca0000067ab9 */ /* 0x000fe20000000a00 */
[----:B------:R-:W-:Y:S01]  /*48d0*/  ISETP.GE.AND P6, PT, R4, UR4, PT ;  /* 0x0000000404007c0c */ /* 0x000fe2000bfc6270 */
[----:B------:R-:W-:Y:S01]  /*48e0*/  IMAD R7, R7, UR6, RZ ;  /* 0x0000000607077c24 */ /* 0x000fe2000f8e02ff */
[----:B------:R-:W-:Y:S01]  /*48f0*/  ISETP.GE.AND P5, PT, R22, UR4, PT ;  /* 0x0000000416007c0c */ /* 0x000fe2000bfa6270 */
[----:B------:R-:W-:Y:S02]  /*4900*/  IMAD.MOV.U32 R4, RZ, RZ, R26 ;  /* 0x000000ffff047224 */ /* 0x000fe400078e001a */
[----:B------:R-:W-:-:S02]  /*4910*/  IMAD.MOV.U32 R5, RZ, RZ, R0 ;  /* 0x000000ffff057224 */ /* 0x000fc400078e0000 */
[C---:B------:R-:W-:Y:S02]  /*4920*/  IMAD R7, R6.reuse, UR7, R7 ;  /* 0x0000000706077c24 */ /* 0x040fe4000f8e0207 */
[----:B------:R-:W-:Y:S01]  /*4930*/  IMAD.WIDE.U32 R4, R6, UR6, R4 ;  /* 0x0000000606047c25 */ /* 0x000fe2000f8e0004 */
[----:B------:R-:W-:-:S03]  /*4940*/  ULDC.64 UR6, c[0x0][0x318] ;  /* 0x0000c60000067ab9 */ /* 0x000fc60000000a00 */
[C---:B------:R-:W-:Y:S02]  /*4950*/  VIADD R41, R9.reuse, 0x20 ;  /* 0x0000002009297836 */ /* 0x040fe40000000000 */
[----:B------:R-:W-:Y:S01]  /*4960*/  @P4 VIADD R41, R9, 0xffffffe0 ;  /* 0xffffffe009294836 */ /* 0x000fe20000000000 */
[----:B------:R-:W-:Y:S01]  /*4970*/  LEA R34, P4, R4, UR6, 0x1 ;  /* 0x0000000604227c11 */ /* 0x000fe2000f8808ff */
[----:B------:R-:W-:Y:S02]  /*4980*/  IMAD.IADD R5, R5, 0x1, R7 ;  /* 0x0000000105057824 */ /* 0x000fe400078e0207 */
[C---:B------:R-:W-:Y:S02]  /*4990*/  VIADD R8, R22.reuse, 0x80 ;  /* 0x0000008016087836 */ /* 0x040fe40000000000 */
[----:B------:R-:W-:Y:S01]  /*49a0*/  VIADD R6, R22, 0xc0 ;  /* 0x000000c016067836 */ /* 0x000fe20000000000 */
[----:B------:R-:W-:Y:S01]  /*49b0*/  LEA.HI.X R35, R4, UR7, R5, 0x1, P4 ;  /* 0x0000000704237c11 */ /* 0x000fe2000a0f0c05 */
[----:B------:R-:W-:Y:S01]  /*49c0*/  IMAD R46, R9, 0x2, R2 ;  /* 0x00000002092e7824 */ /* 0x000fe200078e0202 */
[----:B------:R-:W-:Y:S01]  /*49d0*/  ISETP.GE.AND P3, PT, R8, UR4, PT ;  /* 0x0000000408007c0c */ /* 0x000fe2000bf66270 */
[----:B----4-:R-:W-:Y:S01]  /*49e0*/  VIADD R42, R22, 0x100 ;  /* 0x00000100162a7836 */ /* 0x010fe20000000000 */
[----:B------:R-:W-:Y:S01]  /*49f0*/  ISETP.GE.AND P4, PT, R6, UR4, PT ;  /* 0x0000000406007c0c */ /* 0x000fe2000bf86270 */
[----:B------:R-:W-:Y:S01]  /*4a00*/  VIADD R43, R22, 0x140 ;  /* 0x00000140162b7836 */ /* 0x000fe20000000000 */
[----:B------:R-:W0:Y:S04]  /*4a10*/  @!P5 LDS.128 R4, [R46+0x400] ;  /* 0x000400002e04d984 */ /* 0x000e280000000c00 */
[----:B------:R-:W4:Y:S05]  /*4a20*/  @!P6 LDS.128 R8, [R46+0x2400] ;  /* 0x002400002e08e984 */ /* 0x000f2a0000000c00 */
[----:B------:R-:W1:Y:S04]  /*4a30*/  @!P3 LDS.128 R12, [R46+0x4400] ;  /* 0x004400002e0cb984 */ /* 0x000e680000000c00 */
[----:B---3--:R-:W3:Y:S04]  /*4a40*/  @!P4 LDS.128 R28, [R46+0x6400] ;  /* 0x006400002e1cc984 */ /* 0x008ee80000000c00 */
[----:B0-----:R-:W-:Y:S01]  /*4a50*/  @!P5 STG.E.128 desc[UR44][R34.64], R4 ;  /* 0x000000042200d986 */ /* 0x001fe2000c101d2c */
[----:B------:R-:W-:Y:S01]  /*4a60*/  ISETP.GE.AND P5, PT, R42, UR4, PT ;  /* 0x000000042a007c0c */ /* 0x000fe2000bfa6270 */
[----:B------:R-:W-:-:S02]  /*4a70*/  VIADD R42, R22, 0x180 ;  /* 0x00000180162a7836 */ /* 0x000fc40000000000 */
[----:B----4-:R-:W-:Y:S01]  /*4a80*/  @!P6 STG.E.128 desc[UR44][R34.64+0x80], R8 ;  /* 0x000080082200e986 */ /* 0x010fe2000c101d2c */
[----:B------:R-:W-:Y:S01]  /*4a90*/  ISETP.GE.AND P6, PT, R43, UR4, PT ;  /* 0x000000042b007c0c */ /* 0x000fe2000bfc6270 */
[----:B------:R-:W-:Y:S02]  /*4aa0*/  VIADD R43, R22, 0x1c0 ;  /* 0x000001c0162b7836 */ /* 0x000fe40000000000 */
[----:B-1----:R-:W-:Y:S01]  /*4ab0*/  @!P3 STG.E.128 desc[UR44][R34.64+0x100], R12 ;  /* 0x0001000c2200b986 */ /* 0x002fe2000c101d2c */
[----:B------:R-:W-:Y:S01]  /*4ac0*/  ISETP.GE.AND P3, PT, R42, UR4, PT ;  /* 0x000000042a007c0c */ /* 0x000fe2000bf66270 */
[C---:B------:R-:W-:Y:S02]  /*4ad0*/  VIADD R42, R22.reuse, 0x60 ;  /* 0x00000060162a7836 */ /* 0x040fe40000000000 */
[----:B---3--:R-:W-:Y:S01]  /*4ae0*/  @!P4 STG.E.128 desc[UR44][R34.64+0x180], R28 ;  /* 0x0001801c2200c986 */ /* 0x008fe2000c101d2c */
[----:B------:R-:W-:Y:S01]  /*4af0*/  ISETP.GE.AND P4, PT, R43, UR4, PT ;  /* 0x000000042b007c0c */ /* 0x000fe2000bf86270 */
[----:B------:R-:W-:-:S02]  /*4b00*/  VIADD R43, R22, 0x20 ;  /* 0x00000020162b7836 */ /* 0x000fc40000000000 */
[----:B------:R-:W0:Y:S04]  /*4b10*/  @!P5 LDS.128 R4, [R46+0x8400] ;  /* 0x008400002e04d984 */ /* 0x000e280000000c00 */
[----:B------:R-:W1:Y:S04]  /*4b20*/  @!P6 LDS.128 R8, [R46+0xa400] ;  /* 0x00a400002e08e984 */ /* 0x000e680000000c00 */
[----:B------:R-:W3:Y:S04]  /*4b30*/  @!P3 LDS.128 R12, [R46+0xc400] ;  /* 0x00c400002e0cb984 */ /* 0x000ee80000000c00 */
[----:B------:R-:W4:Y:S04]  /*4b40*/  @!P4 LDS.128 R28, [R46+0xe400] ;  /* 0x00e400002e1cc984 */ /* 0x000f280000000c00 */
[----:B0-----:R-:W-:Y:S01]  /*4b50*/  @!P5 STG.E.128 desc[UR44][R34.64+0x200], R4 ;  /* 0x000200042200d986 */ /* 0x001fe2000c101d2c */
[----:B------:R-:W-:Y:S01]  /*4b60*/  ISETP.GE.AND P5, PT, R43, UR4, PT ;  /* 0x000000042b007c0c */ /* 0x000fe2000bfa6270 */
[----:B------:R-:W-:-:S02]  /*4b70*/  VIADD R43, R22, 0xa0 ;  /* 0x000000a0162b7836 */ /* 0x000fc40000000000 */
[----:B-1----:R-:W-:Y:S01]  /*4b80*/  @!P6 STG.E.128 desc[UR44][R34.64+0x280], R8 ;  /* 0x000280082200e986 */ /* 0x002fe2000c101d2c */
[----:B------:R-:W-:Y:S01]  /*4b90*/  ISETP.GE.AND P6, PT, R42, UR4, PT ;  /* 0x000000042a007c0c */ /* 0x000fe2000bfc6270 */
[----:B------:R-:W-:Y:S02]  /*4ba0*/  VIADD R42, R22, 0xe0 ;  /* 0x000000e0162a7836 */ /* 0x000fe40000000000 */
[----:B---3--:R-:W-:Y:S01]  /*4bb0*/  @!P3 STG.E.128 desc[UR44][R34.64+0x300], R12 ;  /* 0x0003000c2200b986 */ /* 0x008fe2000c101d2c */
[----:B------:R-:W-:Y:S01]  /*4bc0*/  ISETP.GE.AND P3, PT, R43, UR4, PT ;  /* 0x000000042b007c0c */ /* 0x000fe2000bf66270 */
[----:B------:R-:W-:Y:S02]  /*4bd0*/  IMAD R43, R41, 0x2, R2 ;  /* 0x00000002292b7824 */ /* 0x000fe400078e0202 */
[----:B----4-:R-:W-:Y:S01]  /*4be0*/  @!P4 STG.E.128 desc[UR44][R34.64+0x380], R28 ;  /* 0x0003801c2200c986 */ /* 0x010fe2000c101d2c */
[----:B------:R-:W-:Y:S01]  /*4bf0*/  ISETP.GE.AND P4, PT, R42, UR4, PT ;  /* 0x000000042a007c0c */ /* 0x000fe2000bf86270 */
[----:B------:R-:W-:-:S02]  /*4c00*/  VIADD R41, R22, 0x120 ;  /* 0x0000012016297836 */ /* 0x000fc40000000000 */
[----:B------:R-:W0:Y:S01]  /*4c10*/  @!P5 LDS.128 R4, [R43+0x400] ;  /* 0x000400002b04d984 */ /* 0x000e220000000c00 */
[----:B------:R-:W-:-:S03]  /*4c20*/  VIADD R42, R22, 0x160 ;  /* 0x00000160162a7836 */ /* 0x000fc60000000000 */
        /* <DEDUP_REMOVED lines=10> */
[----:B------:R-:W-:-:S03]  /*4cd0*/  ISETP.GE.AND P3, PT, R41, UR4, PT ;  /* 0x0000000429007c0c */ /* 0x000fc6000bf66270 */
[----:B----4-:R-:W-:Y:S01]  /*4ce0*/  @!P4 STG.E.128 desc[UR44][R34.64+0x1c0], R28 ;  /* 0x0001c01c2200c986 */ /* 0x010fe2000c101d2c */
[----:B------:R-:W-:-:S03]  /*4cf0*/  ISETP.GE.AND P4, PT, R42, UR4, PT ;  /* 0x000000042a007c0c */ /* 0x000fc6000bf86270 */
[----:B------:R-:W0:Y:S04]  /*4d00*/  @!P5 LDS.128 R4, [R43+0x8400] ;  /* 0x008400002b04d984 */ /* 0x000e280000000c00 */
[----:B------:R-:W1:Y:S04]  /*4d10*/  @!P6 LDS.128 R8, [R43+0xa400] ;  /* 0x00a400002b08e984 */ /* 0x000e680000000c00 */
[----:B------:R-:W3:Y:S04]  /*4d20*/  @!P3 LDS.128 R12, [R43+0xc400] ;  /* 0x00c400002b0cb984 */ /* 0x000ee80000000c00 */
[----:B------:R-:W4:Y:S04]  /*4d30*/  @!P4 LDS.128 R28, [R43+0xe400] ;  /* 0x00e400002b1cc984 */ /* 0x000f280000000c00 */
[----:B0-----:R0:W-:Y:S04]  /*4d40*/  @!P5 STG.E.128 desc[UR44][R34.64+0x240], R4 ;  /* 0x000240042200d986 */ /* 0x0011e8000c101d2c */
[----:B-1----:R0:W-:Y:S04]  /*4d50*/  @!P6 STG.E.128 desc[UR44][R34.64+0x2c0], R8 ;  /* 0x0002c0082200e986 */ /* 0x0021e8000c101d2c */
[----:B---3--:R0:W-:Y:S04]  /*4d60*/  @!P3 STG.E.128 desc[UR44][R34.64+0x340], R12 ;  /* 0x0003400c2200b986 */ /* 0x0081e8000c101d2c */
[----:B----4-:R0:W-:Y:S02]  /*4d70*/  @!P4 STG.E.128 desc[UR44][R34.64+0x3c0], R28 ;  /* 0x0003c01c2200c986 */ /* 0x0101e4000c101d2c */
.L_x_3647:
[----:B------:R-:W-:Y:S05]  /*4d80*/  BSYNC B0 ;  /* 0x0000000000007941 */ /* 0x000fea0003800000 */
.L_x_3646:
[----:B------:R-:W-:Y:S01]  /*4d90*/  @!PT LDS RZ, [RZ] ;  /* 0x00000000fffff984 */ /* 0x000fe20000000800 */
[----:B------:R-:W-:Y:S01]  /*4da0*/  @!PT LDS RZ, [RZ] ;  /* 0x00000000fffff984 */ /* 0x000fe20000000800 */
[----:B------:R-:W-:Y:S01]  /*4db0*/  @!PT LDS RZ, [RZ] ;  /* 0x00000000fffff984 */ /* 0x000fe20000000800 */
[----:B------:R-:W-:Y:S01]  /*4dc0*/  @!PT LDS RZ, [RZ] ;  /* 0x00000000fffff984 */ /* 0x000fe20000000800 */
[----:B------:R1:W-:Y:S06]  /*4dd0*/  MEMBAR.ALL.CTA ;  /* 0x0000000000007992 */ /* 0x0003ec0000008000 */
[----:B-1----:R-:W1:Y:S01]  /*4de0*/  FENCE.VIEW.ASYNC.S ;  /* 0x00000000000073c6 */ /* 0x002e620000000000 */
[----:B------:R-:W-:Y:S02]  /*4df0*/  VIADD R153, R153, 0x1 ;  /* 0x0000000199997836 */ /* 0x000fe40000000000 */
[----:B------:R-:W-:Y:S01]  /*4e00*/  @!P0 VIADD R45, R45, 0x388c0 ;  /* 0x000388c02d2d8836 */ /* 0x000fe20000000000 */
[----:B-1----:R1:W-:Y:S02]  /*4e10*/  BAR.SYNC.DEFER_BLOCKING R40, 0x80 ;  /* 0x000200280000751d */ /* 0x0023e40000010000 */
[----:B------:R-:W-:-:S02]  /*4e20*/  ISETP.NE.AND P3, PT, R153, 0x2, PT ;  /* 0x000000029900780c */ /* 0x000fc40003f65270 */
[----:B------:R-:W-:Y:S02]  /*4e30*/  @!P0 PRMT R45, RZ, 0x654, R45 ;  /* 0x00000654ff2d8816 */ /* 0x000fe4000000002d */
[----:B0-----:R-:W-:Y:S02]  /*4e40*/  SEL R5, RZ, 0x1, P3 ;  /* 0x00000001ff057807 */ /* 0x001fe40001800000 */
[----:B------:R-:W-:Y:S02]  /*4e50*/  SEL R153, R153, RZ, P3 ;  /* 0x000000ff99997207 */ /* 0x000fe40001800000 */
[----:B------:R-:W-:Y:S01]  /*4e60*/  LOP3.LUT R156, R156, R5, RZ, 0x3c, !PT ;  /* 0x000000059c9c7212 */ /* 0x000fe200078e3cff */
[----:B------:R1:W-:Y:S01]  /*4e70*/  @!P0 SYNCS.ARRIVE.TRANS64.RED.A1T0 RZ, [R45+URZ], RZ ;  /* 0x000000ff2dff89a7 */ /* 0x0003e2000810043f */
[----:B------:R-:W-:Y:S01]  /*4e80*/  PLOP3.LUT P0, PT, PT, PT, PT, 0x8, 0x0 ;  /* 0x000000000000781c */ /* 0x000fe20003f0e170 */
[----:B------:R-:W-:-:S12]  /*4e90*/  @P2 BRA `(.L_x_3648) ;  /* 0xffffffdc000c2947 */ /* 0x000fd8000383ffff */
.L_x_3614:
[----:B------:R-:W0:Y:S01]  /*4ea0*/  LDC R0, c[0x0][0xa80] ;  /* 0x0002a000ff007b82 */ /* 0x000e220000000800 */
[----:B------:R0:W-:Y:S01]  /*4eb0*/  STL.128 [R1+0x200], RZ ;  /* 0x000200ff01007387 */ /* 0x0001e20000100c00 */
[----:B------:R-:W-:Y:S01]  /*4ec0*/  BSSY B0, `(.L_x_3649) ;  /* 0x0000027000007945 */ /* 0x000fe20003800000 */
[----:B-1----:R-:W-:Y:S02]  /*4ed0*/  IMAD.U32 R40, RZ, RZ, UR37 ;  /* 0x00000025ff287e24 */ /* 0x002fe4000f8e00ff */
[----:B------:R1:W-:Y:S04]  /*4ee0*/  STL.128 [R1+0x210], RZ ;  /* 0x000210ff01007387 */ /* 0x0003e80000100c00 */
[----:B------:R1:W-:Y:S04]  /*4ef0*/  STL.128 [R1+0x230], RZ ;  /* 0x000230ff01007387 */ /* 0x0003e80000100c00 */
        /* <DEDUP_REMOVED lines=32> */
[----:B------:R-:W-:Y:S05]  /*5100*/  @P0 BRA `(.L_x_3650) ;  /* 0x0000000000080947 */ /* 0x000fea0003800000 */
[----:B------:R-:W0:Y:S02]  /*5110*/  FENCE.VIEW.ASYNC.G ;  /* 0x00000000000073c6 */ /* 0x000e240000000100 */
[----:B0-----:R-:W-:Y:S06]  /*5120*/  BAR.ARV 0xc, 0x180 ;  /* 0x0306000000007b1d */ /* 0x001fec0000002000 */
.L_x_3650:
[----:B------:R-:W-:Y:S05]  /*5130*/  BSYNC B0 ;  /* 0x0000000000007941 */ /* 0x000fea0003800000 */
.L_x_3649:
[----:B------:R-:W-:Y:S01]  /*5140*/  UISETP.NE.AND UP0, UPT, UR39, 0x1, UPT ;  /* 0x000000012700788c */ /* 0x000fe2000bf05270 */
[----:B------:R-:W-:Y:S01]  /*5150*/  IMAD.U32 R18, RZ, RZ, UR37 ;  /* 0x00000025ff127e24 */ /* 0x000fe2000f8e00ff */
[----:B------:R-:W-:Y:S01]  /*5160*/  IADD3 R40, P0, R40, 0x200, RZ ;  /* 0x0000020028287810 */ /* 0x000fe20007f1e0ff */
[----:B------:R-:W-:Y:S03]  /*5170*/  BSSY B7, `(.L_x_3651) ;  /* 0x0002cbd000077945 */ /* 0x000fe60003800000 */
[----:B------:R-:W-:Y:S01]  /*5180*/  PLOP3.LUT P2, PT, PT, PT, UP0, 0x80, 0x0 ;  /* 0x000000000000781c */ /* 0x000fe20003f4f008 */
[----:B------:R-:W-:Y:S01]  /*5190*/  IMAD.X R39, RZ, RZ, UR36, P0 ;  /* 0x00000024ff277e24 */ /* 0x000fe200080e06ff */
[----:B------:R-:W-:-:S05]  /*51a0*/  IADD3 R18, P1, R18, 0x230, RZ ;  /* 0x0000023012127810 */ /* 0x000fca0007f3e0ff */
[----:B------:R-:W-:-:S06]  /*51b0*/  IMAD.X R19, RZ, RZ, UR36, P1 ;  /* 0x00000024ff137e24 */ /* 0x000fcc00088e06ff */
[----:B------:R-:W-:Y:S05]  /*51c0*/  @!P2 BRA `(.L_x_3652) ;  /* 0x0000008000a8a947 */ /* 0x000fea0003800000 */
[----:B-1----:R-:W0:Y:S08]  /*51d0*/  LDC R0, c[0x0][0x448] ;  /* 0x00011200ff007b82 */ /* 0x002e300000000800 */
        /* <DEDUP_REMOVED lines=22> */
.L_x_3655:
[----:B------:R-:W-:-:S13]  /*5340*/  ISETP.NE.AND P0, PT, R5, 0x1, PT ;  /* 0x000000010500780c */ /* 0x000fda0003f05270 */
[----:B------:R-:W0:Y:S02]  /*5350*/  @P0 LDC.64 R6, c[0x0][0xae0] ;  /* 0x0002b800ff060b82 */ /* 0x000e240000000a00 */
[----:B0-----:R-:W-:-:S05]  /*5360*/  @P0 IMAD.HI.U32 R6, R0, R6, RZ ;  /* 0x0000000600060227 */ /* 0x001fca00078e00ff */
[----:B------:R-:W-:-:S07]  /*5370*/  @P0 SHF.R.U32.HI R0, RZ, R7, R6 ;  /* 0x00000007ff000219 */ /* 0x000fce0000011606 */
.L_x_3656:
[----:B------:R-:W-:Y:S05]  /*5380*/  BSYNC B0 ;  /* 0x0000000000007941 */ /* 0x000fea0003800000 */
.L_x_3654:
[----:B------:R-:W-:-:S05]  /*5390*/  IMAD R3, R0, R5, R5 ;  /* 0x0000000500037224 */ /* 0x000fca00078e0205 */
[----:B------:R-:W-:-:S07]  /*53a0*/  VIMNMX R4, R4, R3, PT ;  /* 0x0000000304047248 */ /* 0x000fce0003fe0100 */
.L_x_3653:
[----:B------:R-:W0:Y:S01]  /*53b0*/  @P1 LDC R7, c[0x0][0x44c] ;  /* 0x00011300ff071b82 */ /* 0x000e220000000800 */
[----:B------:R-:W-:Y:S01]  /*53c0*/  VIADD R4, R4, 0x3f ;  /* 0x0000003f04047836 */ /* 0x000fe20000000000 */
[----:B------:R-:W-:-:S04]  /*53d0*/  ULDC UR4, c[0x0][0xad4] ;  /* 0x0002b50000047ab9 */ /* 0x000fc80000000800 */
        /* <DEDUP_REMOVED lines=8> */
[----:B----4-:R-:W-:-:S03]  /*5460*/  VIMNMX R12, R33, R0, PT ;  /* 0x00000000210c7248 */ /* 0x010fc60003fe0100 */
        /* <DEDUP_REMOVED lines=12> */
.L_x_3659:
[----:B------:R-:W-:-:S13]  /*5530*/  ISETP.NE.AND P0, PT, R5, 0x1, PT ;  /* 0x000000010500780c */ /* 0x000fda0003f05270 */
[----:B------:R-:W0:Y:S02]  /*5540*/  @P0 LDC.64 R6, c[0x0][0xae0] ;  /* 0x0002b800ff060b82 */ /* 0x000e240000000a00 */
[----:B0-----:R-:W-:-:S05]  /*5550*/  @P0 IMAD.HI.U32 R6, R200, R6, RZ ;  /* 0x00000006c8060227 */ /* 0x001fca00078e00ff */
[----:B------:R-:W-:-:S07]  /*5560*/  @P0 SHF.R.U32.HI R200, RZ, R7, R6 ;  /* 0x00000007ffc80219 */ /* 0x000fce0000011606 */
.L_x_3660:
[----:B------:R-:W-:Y:S05]  /*5570*/  BSYNC B0 ;  /* 0x0000000000007941 */ /* 0x000fea0003800000 */
.L_x_3658:
[----:B------:R-:W-:-:S05]  /*5580*/  IMAD R5, R200, R5, RZ ;  /* 0x00000005c8057224 */ /* 0x000fca00078e02ff */
[----:B------:R-:W-:-:S07]  /*5590*/  VIMNMX R0, R0, R5, !PT ;  /* 0x0000000500007248 */ /* 0x000fce0007fe0100 */
.L_x_3657:
[----:B------:R-:W-:Y:S01]  /*55a0*/  SHF.R.S32.HI R3, RZ, 0x1f, R0 ;  /* 0x0000001fff037819 */ /* 0x000fe20000011400 */
[----:B------:R-:W-:Y:S03]  /*55b0*/  BSSY B0, `(.L_x_3661) ;  /* 0x0000026000007945 */ /* 0x000fe60003800000 */
[----:B------:R-:W-:-:S04]  /*55c0*/  LEA.HI R3, R3, R0, RZ, 0x6 ;  /* 0x0000000003037211 */ /* 0x000fc800078f30ff */
        /* <DEDUP_REMOVED lines=36> */
.L_x_3662:
[----:B------:R-:W-:Y:S05]  /*5810*/  BSYNC B0 ;  /* 0x0000000000007941 */ /* 0x000fea0003800000 */
.L_x_3661:
[----:B------:R-:W-:Y:S01]  /*5820*/  IMAD R0, R194, R3, R9 ;  /* 0x00000003c2007224 */ /* 0x000fe200078e0209 */
[----:B------:R-:W-:-:S04]  /*5830*/  PRMT R4, RZ, 0x7610, R4 ;  /* 0x00007610ff047816 */ /* 0x000fc80000000004 */
[----:B------:R-:W-:-:S04]  /*5840*/  VIADDMNMX R12, R0, R3, R12, PT ;  /* 0x00000003000c7246 */ /* 0x000fc8000380010c */
[----:B------:R-:W-:-:S13]  /*5850*/  ISETP.GT.AND P0, PT, R12, R0, PT ;  /* 0x000000000c00720c */ /* 0x000fda0003f04270 */
[----:B------:R-:W-:Y:S05]  /*5860*/  @!P0 BRA `(.L_x_3663) ;  /* 0x000002c400348947 */ /* 0x000fea0003800000 */
        /* <DEDUP_REMOVED lines=28> */
[----:B--2---:R-:W2:Y:S04]  /*5a30*/  LDL R49, [R1+0x284] ;  /* 0x0002840001317983 */ /* 0x004ea80000100800 */
[----:B------:R-:W2:Y:S04]  /*5a40*/  LDL R50, [R1+0x288] ;  /* 0x0002880001327983 */ /* 0x000ea80000100800 */
        /* <DEDUP_REMOVED lines=81> */
[----:B-----5:R-:W2:Y:S04]  /*5f60*/  LDL R32, [R1+0x3d4] ;  /* 0x0003d40001207983 */ /* 0x020ea80000100800 */
[----:B---3--:R-:W3:Y:S04]  /*5f70*/  LDL R29, [R1+0x3e8] ;  /* 0x0003e800011d7983 */ /* 0x008ee80000100800 */
[----:B------:R-:W3:Y:S04]  /*5f80*/  LDL R30, [R1+0x3ec] ;  /* 0x0003ec00011e7983 */ /* 0x000ee80000100800 */
[----:B------:R-:W3:Y:S04]  /*5f90*/  LDL R31, [R1+0x3f0] ;  /* 0x0003f000011f7983 */ /* 0x000ee80000100800 */
[----:B------:R-:W3:Y:S04]  /*5fa0*/  LDL R26, [R1+0x3f8] ;  /* 0x0003f800011a7983 */ /* 0x000ee80000100800 */
[----:B------:R-:W3:Y:S04]  /*5fb0*/  LDL R27, [R1+0x3fc] ;  /* 0x0003fc00011b7983 */ /* 0x000ee80000100800 */
[----:B------:R-:W3:Y:S04]  /*5fc0*/  LDL R28, [R1+0x400] ;  /* 0x00040000011c7983 */ /* 0x000ee80000100800 */
[----:B------:R-:W0:Y:S04]  /*5fd0*/  SHFL.IDX PT, R132, R237, RZ, 0x1f ;  /* 0x00001fffed847589 */ /* 0x000e2800000e0000 */
[----:B------:R-:W3:Y:S04]  /*5fe0*/  LDL R11, [R1+0x40c] ;  /* 0x00040c00010b7983 */ /* 0x000ee80000100800 */
[----:B------:R-:W3:Y:S04]  /*5ff0*/  LDL R13, [R1+0x410] ;  /* 0x00041000010d7983 */ /* 0x000ee80000100800 */
[----:B------:R-:W3:Y:S04]  /*6000*/  LDL R14, [R1+0x414] ;  /* 0x00041400010e7983 */ /* 0x000ee80000100800 */
[----:B------:R-:W3:Y:S04]  /*6010*/  LDL R15, [R1+0x418] ;  /* 0x00041800010f7983 */ /* 0x000ee80000100800 */
[----:B------:R-:W3:Y:S01]  /*6020*/  LDL R18, [R1+0x41c] ;  /* 0x00041c0001127983 */ /* 0x000ee20000100800 */
[----:B0-----:R-:W-:-:S03]  /*6030*/  LEA.HI R10, R132, R132, RZ, 0x1 ;  /* 0x00000084840a7211 */ /* 0x001fc600078f08ff */
[----:B------:R-:W3:Y:S01]  /*6040*/  LDL R19, [R1+0x420] ;  /* 0x0004200001137983 */ /* 0x000ee20000100800 */
[----:B------:R-:W-:-:S03]  /*6050*/  LOP3.LUT R10, R10, 0x1fffe, RZ, 0xc0, !PT ;  /* 0x0001fffe0a0a7812 */ /* 0x000fc600078ec0ff */
[----:B------:R-:W3:Y:S02]  /*6060*/  LDL R20, [R1+0x424] ;  /* 0x0004240001147983 */ /* 0x000ee40000100800 */
[----:B------:R-:W-:Y:S02]  /*6070*/  IMAD.IADD R132, R132, 0x1, -R10 ;  /* 0x0000000184847824 */ /* 0x000fe400078e0a0a */
[----:B------:R-:W3:Y:S04]  /*6080*/  LDL R21, [R1+0x428] ;  /* 0x0004280001157983 */ /* 0x000ee80000100800 */
[----:B------:R-:W3:Y:S04]  /*6090*/  LDL R10, [R1+0x408] ;  /* 0x00040800010a7983 */ /* 0x000ee80000100800 */
[----:B----4-:R0:W-:Y:S04]  /*60a0*/  STL [R1+0x230], R9 ;  /* 0x0002300901007387 */ /* 0x0101e80000100800 */
[----:B------:R1:W-:Y:S04]  /*60b0*/  STL [R1+0x234], R8 ;  /* 0x0002340801007387 */ /* 0x0003e80000100800 */
[----:B0-----:R-:W4:Y:S04]  /*60c0*/  LDL R9, [R1+0x404] ;  /* 0x0004040001097983 */ /* 0x001f280000100800 */
[----:B-1----:R-:W4:Y:S01]  /*60d0*/  LDL R8, [R1+0x42c] ;  /* 0x00042c0001087983 */ /* 0x002f220000100800 */
[----:B------:R-:W-:-:S04]  /*60e0*/  IMAD R132, R132, 0x8000, R2 ;  /* 0x0000800084847824 */ /* 0x000fc800078e0202 */
[----:B------:R-:W-:Y:S01]  /*60f0*/  VIADD R132, R132, 0x400 ;  /* 0x0000040084847836 */ /* 0x000fe20000000000 */
[----:B------:R0:W-:Y:S04]  /*6100*/  STL [R1+0x248], R34 ;  /* 0x0002482201007387 */ /* 0x0001e80000100800 */
[----:B------:R-:W-:Y:S01]  /*6110*/  SHF.R.U32.HI R132, RZ, 0x4, R132 ;  /* 0x00000004ff847819 */ /* 0x000fe20000011684 */
[----:B------:R1:W-:Y:S01]  /*6120*/  STL [R1+0x244], R3 ;  /* 0x0002440301007387 */ /* 0x0003e20000100800 */
[----:B0-----:R-:W-:Y:S02]  /*6130*/  VIADD R34, R2, 0x36400 ;  /* 0x0003640002227836 */ /* 0x001fe40000000000 */
[----:B-1----:R-:W-:-:S03]  /*6140*/  LOP3.LUT R3, R132, 0x3fff, RZ, 0xc0, !PT ;  /* 0x00003fff84037812 */ /* 0x002fc600078ec0ff */
[----:B------:R-:W-:Y:S02]  /*6150*/  SHF.R.U32.HI R34, RZ, 0x4, R34 ;  /* 0x00000004ff227819 */ /* 0x000fe40000011622 */
[----:B------:R-:W-:Y:S02]  /*6160*/  LOP3.LUT R3, R3, 0x2000000, RZ, 0xfc, !PT ;  /* 0x0200000003037812 */ /* 0x000fe400078efcff */
[----:B------:R-:W-:Y:S01]  /*6170*/  LOP3.LUT R34, R34, 0x3fff, RZ, 0xc0, !PT ;  /* 0x00003fff22227812 */ /* 0x000fe200078ec0ff */
[----:B------:R0:W-:Y:S04]  /*6180*/  STL [R1+0x3d0], R6 ;  /* 0x0003d00601007387 */ /* 0x0001e80000100800 */
[----:B------:R1:W-:Y:S04]  /*6190*/  STL [R1+0x3dc], R5 ;  /* 0x0003dc0501007387 */ /* 0x0003e80000100800 */
[----:B------:R1:W-:Y:S01]  /*61a0*/  STL [R1+0x3e0], R7 ;  /* 0x0003e00701007387 */ /* 0x0003e20000100800 */
[----:B0-----:R-:W-:-:S03]  /*61b0*/  IMAD R6, R33, 0x1000, R3 ;  /* 0x0000100021067824 */ /* 0x001fc600078e0203 */
[----:B------:R0:W-:Y:S01]  /*61c0*/  STL [R1+0x3d8], R4 ;  /* 0x0003d80401007387 */ /* 0x0001e20000100800 */
[----:B-1----:R-:W-:Y:S02]  /*61d0*/  IMAD.MOV.U32 R5, RZ, RZ, 0x40000040 ;  /* 0x40000040ff057424 */ /* 0x002fe400078e00ff */
[----:B------:R-:W-:Y:S01]  /*61e0*/  IMAD.MOV.U32 R7, RZ, RZ, 0x40000040 ;  /* 0x40000040ff077424 */ /* 0x000fe200078e00ff */
[----:B0-----:R-:W-:Y:S01]  /*61f0*/  LOP3.LUT R4, R34, 0x10000, RZ, 0xfc, !PT ;  /* 0x0001000022047812 */ /* 0x001fe200078efcff */
[----:B------:R0:W-:Y:S01]  /*6200*/  STL [R1+0x3e4], R24 ;  /* 0x0003e41801007387 */ /* 0x0001e20000100800 */
[----:B------:R-:W-:Y:S02]  /*6210*/  R2UR UR6, R6 ;  /* 0x00000000060672ca */ /* 0x000fe400000e0000 */
[----:B------:R-:W-:Y:S01]  /*6220*/  R2UR UR7, R7 ;  /* 0x00000000070772ca */ /* 0x000fe200000e0000 */
[----:B------:R1:W-:Y:S01]  /*6230*/  STL [R1+0x3f4], R25 ;  /* 0x0003f41901007387 */ /* 0x0003e20000100800 */
[----:B------:R-:W-:-:S02]  /*6240*/  R2UR UR4, R4 ;  /* 0x00000000040472ca */ /* 0x000fc400000e0000 */
[----:B------:R-:W-:Y:S01]  /*6250*/  R2UR UR5, R5 ;  /* 0x00000000050572ca */ /* 0x000fe200000e0000 */
[----:B0-----:R-:W-:Y:S02]  /*6260*/  VIADD R24, R6, 0x80 ;  /* 0x0000008006187836 */ /* 0x001fe40000000000 */
[----:B-1----:R-:W-:Y:S01]  /*6270*/  IMAD.MOV.U32 R25, RZ, RZ, 0x40000040 ;  /* 0x40000040ff197424 */ /* 0x002fe200078e00ff */
[----:B------:R-:W-:Y:S02]  /*6280*/  STL [R1+0x238], R133 ;  /* 0x0002388501007387 */ /* 0x000fe40000100800 */
[----:B------:R-:W-:Y:S02]  /*6290*/  R2UR UR10, R24 ;  /* 0x00000000180a72ca */ /* 0x000fe400000e0000 */
[----:B------:R-:W-:Y:S01]  /*62a0*/  STL [R1+0x23c], R134 ;  /* 0x00023c8601007387 */ /* 0x000fe20000100800 */
[----:B------:R-:W-:-:S03]  /*62b0*/  R2UR UR11, R25 ;  /* 0x00000000190b72ca */ /* 0x000fc600000e0000 */
        /* <DEDUP_REMOVED lines=104> */
[----:B------:R0:W-:Y:S01]  /*6940*/  STL [R1+0x400], R28 ;  /* 0x0004001c01007387 */ /* 0x0001e20000100800 */
[----:B------:R-:W-:Y:S06]  /*6950*/  BAR.SYNC.DEFER_BLOCKING 0xe, 0x100 ;  /* 0x0384000000007b1d */ /* 0x000fec0000010000 */
        /* <DEDUP_REMOVED lines=8> */
[----:B----4-:R0:W-:Y:S04]  /*69e0*/  STL [R1+0x404], R9 ;  /* 0x0004040901007387 */ /* 0x0101e80000100800 */
        /* <DEDUP_REMOVED lines=8> */
[----:B0-----:R-:W-:-:S02]  /*6a70*/  IMAD.MOV.U32 R9, RZ, RZ, 0x40000040 ;  /* 0x40000040ff097424 */ /* 0x001fc400078e00ff */
[----:B-1----:R-:W-:-:S03]  /*6a80*/  VIADD R8, R6, 0x100 ;  /* 0x0000010006087836 */ /* 0x002fc60000000000 */
[----:B------:R-:W-:Y:S01]  /*6a90*/  R2UR UR7, R9 ;  /* 0x00000000090772ca */ /* 0x000fe200000e0000 */
[----:B------:R-:W-:Y:S01]  /*6aa0*/  IMAD.MOV.U32 R9, RZ, RZ, 0x40000040 ;  /* 0x40000040ff097424 */ /* 0x000fe200078e00ff */
[----:B------:R-:W-:Y:S01]  /*6ab0*/  R2UR UR6, R8 ;  /* 0x00000000080672ca */ /* 0x000fe200000e0000 */
[----:B------:R-:W-:-:S03]  /*6ac0*/  VIADD R8, R4, 0x4 ;  /* 0x0000000404087836 */ /* 0x000fc60000000000 */
        /* <DEDUP_REMOVED lines=38> */
[----:B------:R-:W-:Y:S01]  /*6d30*/  IMAD.MOV.U32 R7, RZ, RZ, 0x40000040 ;  /* 0x40000040ff077424 */ /* 0x000fe200078e00ff */
        /* <DEDUP_REMOVED lines=35> */
[----:B------:R-:W-:Y:S01]  /*6f70*/  R2UR UR6, R6 ;  /* 0x00000000060672ca */ /* 0x000fe200000e0000 */
[----:B------:R-:W-:Y:S01]  /*6f80*/  VIADD R6, R4, 0x6 ;  /* 0x0000000604067836 */ /* 0x000fe20000000000 */
[----:B------:R-:W-:Y:S01]  /*6f90*/  R2UR UR7, R7 ;  /* 0x00000000070772ca */ /* 0x000fe200000e0000 */
[----:B------:R-:W-:-:S03]  /*6fa0*/  IMAD.MOV.U32 R7, RZ, RZ, 0x40000040 ;  /* 0x40000040ff077424 */ /* 0x000fc600078e00ff */
        /* <DEDUP_REMOVED lines=71> */
[----:B------:R-:W4:Y:S04]  /*7420*/  LDL R14, [R1+0x234] ;  /* 0x00023400010e7983 */ /* 0x000f280000100800 */
[----:B------:R-:W4:Y:S04]  /*7430*/  LDL R15, [R1+0x238] ;  /* 0x00023800010f7983 */ /* 0x000f280000100800 */
[----:B------:R-:W4:Y:S04]  /*7440*/  LDL R18, [R1+0x23c] ;  /* 0x00023c0001127983 */ /* 0x000f280000100800 */
[----:B------:R-:W4:Y:S04]  /*7450*/  LDL R19, [R1+0x240] ;  /* 0x0002400001137983 */ /* 0x000f280000100800 */
[----:B------:R-:W4:Y:S04]  /*7460*/  LDL R20, [R1+0x244] ;  /* 0x0002440001147983 */ /* 0x000f280000100800 */
[----:B------:R-:W4:Y:S04]  /*7470*/  LDL R21, [R1+0x248] ;  /* 0x0002480001157983 */ /* 0x000f280000100800 */
[----:B0-----:R-:W4:Y:S04]  /*7480*/  LDL R24, [R1+0x24c] ;  /* 0x00024c0001187983 */ /* 0x001f280000100800 */
[----:B------:R-:W4:Y:S04]  /*7490*/  LDL R25, [R1+0x250] ;  /* 0x0002500001197983 */ /* 0x000f280000100800 */
[----:B------:R-:W4:Y:S04]  /*74a0*/  LDL R26, [R1+0x254] ;  /* 0x00025400011a7983 */ /* 0x000f280000100800 */
[----:B------:R-:W4:Y:S04]  /*74b0*/  LDL R27, [R1+0x258] ;  /* 0x00025800011b7983 */ /* 0x000f280000100800 */
[----:B-1----:R-:W4:Y:S04]  /*74c0*/  LDL R28, [R1+0x25c] ;  /* 0x00025c00011c7983 */ /* 0x002f280000100800 */
[----:B------:R-:W4:Y:S04]  /*74d0*/  LDL R29, [R1+0x260] ;  /* 0x00026000011d7983 */ /* 0x000f280000100800 */
[----:B------:R-:W4:Y:S04]  /*74e0*/  LDL R30, [R1+0x264] ;  /* 0x00026400011e7983 */ /* 0x000f280000100800 */
[----:B------:R-:W4:Y:S04]  /*74f0*/  LDL R31, [R1+0x268] ;  /* 0x00026800011f7983 */ /* 0x000f280000100800 */
        /* <DEDUP_REMOVED lines=113> */
[----:B------:R-:W0:Y:S03]  /*7c10*/  S2R R163, SR_TID.X ;  /* 0x0000000000a37919 */ /* 0x000e260000002100 */
        /* <DEDUP_REMOVED lines=8> */
[----:B0-----:R-:W-:-:S03]  /*7ca0*/  LOP3.LUT R168, R163, 0x7f, RZ, 0xc0, !PT ;  /* 0x0000007fa3a87812 */ /* 0x001fc600078ec0ff */
        /* <DEDUP_REMOVED lines=122> */
[----:B------:R-:W-:Y:S01]  /*8450*/  VIADD R163, R12, 0xfffffffe ;  /* 0xfffffffe0ca37836 */ /* 0x000fe20000000000 */
[----:B------:R-:W-:Y:S04]  /*8460*/  BSSY B0, `(.L_x_3664) ;  /* 0x0000008000007945 */ /* 0x000fe80003800000 */
[----:B------:R-:W-:-:S07]  /*8470*/  ISETP.GE.AND P0, PT, R163, R0, PT ;  /* 0x00000000a300720c */ /* 0x000fce0003f06270 */
[----:B-1----:R-:W-:Y:S06]  /*8480*/  @P1 BRA `(.L_x_3665) ;  /* 0x0000000000141947 */ /* 0x002fec0003800000 */
[----:B------:R-:W2:Y:S02]  /*8490*/  LDL R13, [R1+0x1e8] ;  /* 0x0001e800010d7983 */ /* 0x000ea40000100800 */
[----:B--2---:R-:W-:-:S04]  /*84a0*/  IMAD R12, R13, 0x8, R2 ;  /* 0x000000080d0c7824 */ /* 0x004fc800078e0202 */
[----:B------:R-:W-:-:S05]  /*84b0*/  VIADD R12, R12, 0x38860 ;  /* 0x000388600c0c7836 */ /* 0x000fca0000000000 */
[----:B------:R-:W-:-:S04]  /*84c0*/  PRMT R12, RZ, 0x654, R12 ;  /* 0x00000654ff0c7816 */ /* 0x000fc8000000000c */
[----:B------:R0:W-:Y:S03]  /*84d0*/  SYNCS.ARRIVE.TRANS64.RED.A1T0 RZ, [R12+URZ], RZ ;  /* 0x000000ff0cff79a7 */ /* 0x0001e6000810043f */
.L_x_3665:
[----:B------:R-:W-:Y:S05]  /*84e0*/  BSYNC B0 ;  /* 0x0000000000007941 */ /* 0x000fea0003800000 */
.L_x_3664:
[----:B------:R-:W-:Y:S04]  /*84f0*/  BSSY B0, `(.L_x_3666) ;  /* 0x00003e2000007945 */ /* 0x000fe80003800000 */
[----:B------:R-:W-:Y:S05]  /*8500*/  @!P0 BRA `(.L_x_3667) ;  /* 0x0000003c00808947 */ /* 0x000fea0003800000 */
.L_x_3670:
        /* <DEDUP_REMOVED lines=60> */
[----:B01----:R-:W5:Y:S04]  /*88d0*/  LDL.64 R12, [R1+0x3e8] ;  /* 0x0003e800010c7983 */ /* 0x003f680000100a00 */
[----:B------:R-:W5:Y:S04]  /*88e0*/  LDL.64 R24, [R1+0x3f8] ;  /* 0x0003f80001187983 */ /* 0x000f680000100a00 */
[----:B------:R-:W5:Y:S04]  /*88f0*/  LDL.64 R20, [R1+0x408] ;  /* 0x0004080001147983 */ /* 0x000f680000100a00 */
[----:B------:R-:W5:Y:S04]  /*8900*/  LDL.64 R18, [R1+0x418] ;  /* 0x0004180001127983 */ /* 0x000f680000100a00 */
[----:B------:R-:W5:Y:S01]  /*8910*/  LDL.64 R14, [R1+0x428] ;  /* 0x00042800010e7983 */ /* 0x000f620000100a00 */
[----:B--2---:R-:W-:-:S04]  /*8920*/  IMAD R145, R168, 0x40, R160 ;  /* 0x00000040a8917824 */ /* 0x004fc800078e02a0 */
[----:B------:R-:W-:Y:S01]  /*8930*/  IMAD R145, R145, 0x4, R2 ;  /* 0x0000000491917824 */ /* 0x000fe200078e0202 */
        /* <DEDUP_REMOVED lines=195> */
[----:B0-----:R-:W2:Y:S04]  /*9570*/  LDL R12, [R1+0x234] ;  /* 0x00023400010c7983 */ /* 0x001ea80000100800 */
[----:B------:R-:W3:Y:S04]  /*9580*/  LDL R13, [R1+0x238] ;  /* 0x00023800010d7983 */ /* 0x000ee80000100800 */
[----:B-1----:R-:W4:Y:S04]  /*9590*/  LDL R14, [R1+0x23c] ;  /* 0x00023c00010e7983 */ /* 0x002f280000100800 */
        /* <DEDUP_REMOVED lines=125> */
[----:B--2---:R-:W-:Y:S04]  /*9d70*/  STL [R1+0x234], R12 ;  /* 0x0002340c01007387 */ /* 0x004fe80000100800 */
[----:B---3--:R-:W-:Y:S04]  /*9d80*/  STL [R1+0x238], R13 ;  /* 0x0002380d01007387 */ /* 0x008fe80000100800 */
        /* <DEDUP_REMOVED lines=157> */
[----:B------:R-:W-:Y:S01]  /*a760*/  VIADD R12, R168, 0x1 ;  /* 0x00000001a80c7836 */ /* 0x000fe20000000000 */
[----:B------:R-:W-:Y:S01]  /*a770*/  R2UR UR4, R4 ;  /* 0x00000000040472ca */ /* 0x000fe200000e0000 */
[----:B------:R-:W-:Y:S01]  /*a780*/  IMAD.MOV.U32 R13, RZ, RZ, 0x40000040 ;  /* 0x40000040ff0d7424 */ /* 0x000fe200078e00ff */
[----:B------:R-:W-:Y:S01]  /*a790*/  R2UR UR5, R5 ;  /* 0x00000000050572ca */ /* 0x000fe200000e0000 */
[----:B------:R-:W-:Y:S01]  /*a7a0*/  IMAD.MOV.U32 R15, RZ, RZ, 0x40000040 ;  /* 0x40000040ff0f7424 */ /* 0x000fe200078e00ff */
[----:B------:R-:W-:Y:S01]  /*a7b0*/  ISETP.NE.AND P0, PT, R12, 0x2, PT ;  /* 0x000000020c00780c */ /* 0x000fe20003f05270 */
[----:B------:R0:W-:Y:S01]  /*a7c0*/  STL [R1+0x1e8], R12 ;  /* 0x0001e80c01007387 */ /* 0x0001e20000100800 */
[----:B------:R-:W-:Y:S01]  /*a7d0*/  R2UR UR7, R13 ;  /* 0x000000000d0772ca */ /* 0x000fe200000e0000 */
[----:B------:R-:W-:-:S10]  /*a7e0*/  IMAD.MOV.U32 R13, RZ, RZ, 0x40000040 ;  /* 0x40000040ff0d7424 */ /* 0x000fd400078e00ff */
[----:B0-----:R-:W-:-:S04]  /*a7f0*/  @!P0 IMAD.MOV.U32 R12, RZ, RZ, RZ ;  /* 0x000000ffff0c8224 */ /* 0x001fc800078e00ff */
[----:B------:R-:W-:-:S04]  /*a800*/  IMAD R12, R12, 0x1000, R3 ;  /* 0x000010000c0c7824 */ /* 0x000fc800078e0203 */
[C---:B------:R-:W-:Y:S01]  /*a810*/  VIADD R14, R12.reuse, 0x80 ;  /* 0x000000800c0e7836 */ /* 0x040fe20000000000 */
[----:B------:R-:W-:Y:S01]  /*a820*/  R2UR UR6, R12 ;  /* 0x000000000c0672ca */ /* 0x000fe200000e0000 */
[----:B--2---:R-:W-:-:S12]  /*a830*/  WARPGROUP.ARRIVE ;  /* 0x00000000000079c5 */ /* 0x004fd80000000000 */
        /* <DEDUP_REMOVED lines=43> */
[----:B------:R-:W-:Y:S02]  /*aaf0*/  R2UR UR6, R14 ;  /* 0x000000000e0672ca */ /* 0x000fe400000e0000 */
[----:B------:R-:W-:Y:S02]  /*ab00*/  R2UR UR7, R15 ;  /* 0x000000000f0772ca */ /* 0x000fe400000e0000 */
        /* <DEDUP_REMOVED lines=38> */
[----:B------:R-:W-:Y:S01]  /*ad70*/  R2UR UR7, R13 ;  /* 0x000000000d0772ca */ /* 0x000fe200000e0000 */
[----:B------:R-:W2:Y:S01]  /*ad80*/  @!P0 LDL R12, [R1+0x1ec] ;  /* 0x0001ec00010c8983 */ /* 0x000ea20000100800 */
[----:B------:R-:W-:Y:S02]  /*ad90*/  R2UR UR4, R6 ;  /* 0x00000000060472ca */ /* 0x000fe400000e0000 */
[----:B------:R-:W-:Y:S01]  /*ada0*/  R2UR UR5, R7 ;  /* 0x00000000070572ca */ /* 0x000fe200000e0000 */
[----:B------:R-:W3:Y:S01]  /*adb0*/  LDL R13, [R1+0x1f0] ;  /* 0x0001f000010d7983 */ /* 0x000ee20000100800 */
[----:B------:R-:W-:-:S03]  /*adc0*/  WARPGROUP.DEPBAR.LE gsb0, 0x0 ;  /* 0x00008000000079c5 */ /* 0x000fc60000010000 */
        /* <DEDUP_REMOVED lines=67> */
[----:B0-----:R-:W5:Y:S04]  /*b200*/  LDL R139, [R1+0x248] ;  /* 0x00024800018b7983 */ /* 0x001f680000100800 */
[----:B-1----:R-:W2:Y:S04]  /*b210*/  LDL R143, [R1+0x238] ;  /* 0x00023800018f7983 */ /* 0x002ea80000100800 */
[----:B----4-:R-:W4:Y:S04]  /*b220*/  LDL R145, [R1+0x230] ;  /* 0x0002300001917983 */ /* 0x010f280000100800 */
[----:B------:R-:W5:Y:S04]  /*b230*/  LDL R144, [R1+0x234] ;  /* 0x0002340001907983 */ /* 0x000f680000100800 */
        /* <DEDUP_REMOVED lines=123> */
[----:B------:R-:W2:Y:S01]  /*b9f0*/  LDL R14, [R1+0x42c] ;  /* 0x00042c00010e7983 */ /* 0x000ea20000100800 */
[----:B---3--:R-:W-:-:S03]  /*ba00*/  VIADD R13, R13, 0x1 ;  /* 0x000000010d0d7836 */ /* 0x008fc60000000000 */
[----:B----4-:R0:W-:Y:S04]  /*ba10*/  STL [R1+0x230], R145 ;  /* 0x0002309101007387 */ /* 0x0101e80000100800 */
[----:B------:R0:W-:Y:S04]  /*ba20*/  STL [R1+0x1f0], R13 ;  /* 0x0001f00d01007387 */ /* 0x0001e80000100800 */
[----:B-----5:R0:W-:Y:S04]  /*ba30*/  STL [R1+0x234], R144 ;  /* 0x0002349001007387 */ /* 0x0201e80000100800 */
[----:B--2---:R0:W-:Y:S04]  /*ba40*/  STL [R1+0x238], R143 ;  /* 0x0002388f01007387 */ /* 0x0041e80000100800 */
        /* <DEDUP_REMOVED lines=133> */
[----:B--2---:R-:W-:-:S04]  /*c2a0*/  IMAD R12, R13, 0x8, R2 ;  /* 0x000000080d0c7824 */ /* 0x004fc800078e0202 */
[----:B------:R-:W-:-:S05]  /*c2b0*/  VIADD R12, R12, 0x38860 ;  /* 0x000388600c0c7836 */ /* 0x000fca0000000000 */
[----:B------:R-:W-:-:S04]  /*c2c0*/  PRMT R12, RZ, 0x654, R12 ;  /* 0x00000654ff0c7816 */ /* 0x000fc8000000000c */
[----:B------:R1:W-:Y:S03]  /*c2d0*/  SYNCS.ARRIVE.TRANS64.RED.A1T0 RZ, [R12+URZ], RZ ;  /* 0x000000ff0cff79a7 */ /* 0x0003e6000810043f */
.L_x_3669:
[----:B------:R-:W-:Y:S05]  /*c2e0*/  BSYNC B1 ;  /* 0x0000000000017941 */ /* 0x000fea0003800000 */
.L_x_3668:
[----:B------:R-:W-:Y:S01]  /*c2f0*/  VIADD R163, R163, 0xffffffff ;  /* 0xffffffffa3a37836 */ /* 0x000fe20000000000 */
[----:B------:R-:W-:Y:S06]  /*c300*/  @P0 BRA `(.L_x_3670) ;  /* 0xffffffc000800947 */ /* 0x000fec000383ffff */
.L_x_3667:
[----:B------:R-:W-:Y:S05]  /*c310*/  BSYNC B0 ;  /* 0x0000000000007941 */ /* 0x000fea0003800000 */
.L_x_3666:
        /* <DEDUP_REMOVED lines=78> */
[----:B------:R-:W-:Y:S04]  /*c800*/  STL.64 [R1+0x230], R66 ;  /* 0x0002304201007387 */ /* 0x000fe80000100a00 */
[----:B------:R-:W-:Y:S04]  /*c810*/  STL.64 [R1+0x240], R2 ;  /* 0x0002400201007387 */ /* 0x000fe80000100a00 */
[----:B------:R-:W-:Y:S04]  /*c820*/  STL.64 [R1+0x250], R62 ;  /* 0x0002503e01007387 */ /* 0x000fe80000100a00 */
[----:B------:R-:W-:Y:S04]  /*c830*/  STL.64 [R1+0x260], R60 ;  /* 0x0002603c01007387 */ /* 0x000fe80000100a00 */
[----:B------:R1:W-:Y:S04]  /*c840*/  STL.64 [R1+0x270], R58 ;  /* 0x0002703a01007387 */ /* 0x0003e80000100a00 */
[----:B------:R2:W-:Y:S04]  /*c850*/  STL.64 [R1+0x280], R56 ;  /* 0x0002803801007387 */ /* 0x0005e80000100a00 */
[----:B------:R3:W-:Y:S04]  /*c860*/  STL.64 [R1+0x290], R54 ;  /* 0x0002903601007387 */ /* 0x0007e80000100a00 */
[----:B-1----:R-:W4:Y:S04]  /*c870*/  LDL.64 R58, [R1+0x3b8] ;  /* 0x0003b800013a7983 */ /* 0x002f280000100a00 */
[----:B------:R-:W5:Y:S04]  /*c880*/  LDL.64 R66, [R1+0x3c8] ;  /* 0x0003c80001427983 */ /* 0x000f680000100a00 */
[----:B------:R-:W5:Y:S04]  /*c890*/  LDL.64 R64, [R1+0x3d8] ;  /* 0x0003d80001407983 */ /* 0x000f680000100a00 */
[----:B------:R-:W5:Y:S04]  /*c8a0*/  LDL.64 R62, [R1+0x3e8] ;  /* 0x0003e800013e7983 */ /* 0x000f680000100a00 */
[----:B------:R-:W5:Y:S04]  /*c8b0*/  LDL.64 R60, [R1+0x3f8] ;  /* 0x0003f800013c7983 */ /* 0x000f680000100a00 */
[----:B------:R-:W5:Y:S04]  /*c8c0*/  LDL.64 R2, [R1+0x408] ;  /* 0x0004080001027983 */ /* 0x000f680000100a00 */
[----:B--2---:R-:W2:Y:S04]  /*c8d0*/  LDL.64 R56, [R1+0x418] ;  /* 0x0004180001387983 */ /* 0x004ea80000100a00 */
[----:B---3--:R-:W3:Y:S01]  /*c8e0*/  LDL.64 R54, [R1+0x428] ;  /* 0x0004280001367983 */ /* 0x008ee20000100a00 */
        /* <DEDUP_REMOVED lines=50> */
[C---:B0-----:R-:W-:Y:S01]  /*cc10*/  FMUL.FTZ R117, R120.reuse, R117 ;  /* 0x0000007578757220 */ /* 0x041fe20000410000 */
        /* <DEDUP_REMOVED lines=47> */
[----:B------:R-:W-:-:S02]  /*cf10*/  VIADD R0, R121, 0x1 ;  /* 0x0000000179007836 */ /* 0x000fc40000000000 */
[----:B------:R-:W-:Y:S01]  /*cf20*/  VIADD R122, R122, 0x1 ;  /* 0x000000017a7a7836 */ /* 0x000fe20000000000 */
        /* <DEDUP_REMOVED lines=56> */
[C---:B---3--:R-:W-:Y:S01]  /*d2b0*/  FMUL.FTZ R55, R120.reuse, R55 ;  /* 0x0000003778377220 */ /* 0x048fe20000410000 */
[----:B------:R-:W-:Y:S01]  /*d2c0*/  FMUL.FTZ R54, R120, R54 ;  /* 0x0000003678367220 */ /* 0x000fe20000410000 */
        /* <DEDUP_REMOVED lines=15> */
[----:B------:R-:W-:Y:S01]  /*d3c0*/  STL [R1+0x1e8], R122 ;  /* 0x0001e87a01007387 */ /* 0x000fe20000100800 */
[----:B------:R-:W-:Y:S06]  /*d3d0*/  BAR.ARV 0xf, 0x100 ;  /* 0x03c4000000007b1d */ /* 0x000fec0000002000 */
[----:B------:R-:W-:Y:S01]  /*d3e0*/  ISETP.NE.AND P0, PT, R122, 0x2, PT ;  /* 0x000000027a00780c */ /* 0x000fe20003f05270 */
[----:B------:R0:W-:Y:S02]  /*d3f0*/  STL.64 [R1+0x2a0], R4 ;  /* 0x0002a00401007387 */ /* 0x0001e40000100a00 */
[----:B0-----:R-:W-:-:S10]  /*d400*/  IMAD.MOV.U32 R4, RZ, RZ, 0x1 ;  /* 0x00000001ff047424 */ /* 0x001fd400078e00ff */
[----:B------:R-:W-:Y:S05]  /*d410*/  @P0 BRA `(.L_x_3663) ;  /* 0x0000024800480947 */ /* 0x000fea0003800000 */
[----:B------:R-:W2:Y:S04]  /*d420*/  LDL R0, [R1+0x1ec] ;  /* 0x0001ec0001007983 */ /* 0x000ea80000100800 */
[----:B------:R0:W-:Y:S01]  /*d430*/  STL [R1+0x1e8], RZ ;  /* 0x0001e8ff01007387 */ /* 0x0001e20000100800 */
[----:B--2---:R-:W-:-:S05]  /*d440*/  LOP3.LUT R0, R0, 0x1, RZ, 0x3c, !PT ;  /* 0x0000000100007812 */ /* 0x004fca00078e3cff */
[----:B------:R0:W-:Y:S01]  /*d450*/  STL [R1+0x1ec], R0 ;  /* 0x0001ec0001007387 */ /* 0x0001e20000100800 */
[----:B------:R-:W-:Y:S05]  /*d460*/  BRA `(.L_x_3663) ;  /* 0x0000024800347947 */ /* 0x000fea0003800000 */
.L_x_3652:
[----:B------:R-:W0:Y:S01]  /*d470*/  S2R R3, SR_TID.X ;  /* 0x0000000000037919 */ /* 0x000e220000002100 */
[----:B-1----:R-:W1:Y:S01]  /*d480*/  LDC R0, c[0x0][0x448] ;  /* 0x00011200ff007b82 */ /* 0x002e620000000800 */
[----:B------:R-:W-:Y:S01]  /*d490*/  UISETP.NE.AND UP2, UPT, UR39, URZ, UPT ;  /* 0x0000003f2700728c */ /* 0x000fe2000bf45270 */
[----:B------:R-:W-:Y:S01]  /*d4a0*/  IMAD.MOV.U32 R4, RZ, RZ, 0x1 ;  /* 0x00000001ff047424 */ /* 0x000fe200078e00ff */
[----:B------:R-:W-:Y:S01]  /*d4b0*/  UIADD3 UR6, UP0, UR42, 0x38830, URZ ;  /* 0x000388302a067890 */ /* 0x000fe2000ff1e03f */
[----:B------:R-:W-:Y:S01]  /*d4c0*/  IMAD.MOV.U32 R5, RZ, RZ, RZ ;  /* 0x000000ffff057224 */ /* 0x000fe200078e00ff */
[----:B------:R-:W-:Y:S01]  /*d4d0*/  UIADD3 UR8, UP1, UR42, 0x38840, URZ ;  /* 0x000388402a087890 */ /* 0x000fe2000ff3e03f */
[----:B----4-:R-:W-:Y:S01]  /*d4e0*/  IMAD.MOV.U32 R12, RZ, RZ, 0x1 ;  /* 0x00000001ff0c7424 */ /* 0x010fe200078e00ff */
[----:B------:R-:W-:Y:S01]  /*d4f0*/  PLOP3.LUT P2, PT, PT, PT, UP2, 0x40, 0x0 ;  /* 0x000000000000781c */ /* 0x000fe20003f4e828 */
[----:B------:R-:W-:Y:S01]  /*d500*/  IMAD.MOV.U32 R8, RZ, RZ, 0x10000 ;  /* 0x00010000ff087424 */ /* 0x000fe200078e00ff */
[----:B------:R4:W-:Y:S01]  /*d510*/  STL.64 [R1+0x60], R4 ;  /* 0x0000600401007387 */ /* 0x0009e20000100a00 */
[----:B------:R-:W-:Y:S01]  /*d520*/  IMAD.MOV.U32 R11, RZ, RZ, 0x100 ;  /* 0x00000100ff0b7424 */ /* 0x000fe200078e00ff */
[----:B------:R-:W-:Y:S01]  /*d530*/  SEL R15, R12, 0x2, P2 ;  /* 0x000000020c0f7807 */ /* 0x000fe20001000000 */
[----:B------:R-:W-:Y:S01]  /*d540*/  UIADD3 UR4, UP2, UR42, 0x38850, URZ ;  /* 0x000388502a047890 */ /* 0x000fe2000ff5e03f */
[----:B------:R-:W-:Y:S01]  /*d550*/  IMAD.MOV.U32 R14, RZ, RZ, 0x2000 ;  /* 0x00002000ff0e7424 */ /* 0x000fe200078e00ff */
[----:B------:R-:W-:Y:S01]  /*d560*/  UIADD3 UR10, UP3, UR42, 0x38860, URZ ;  /* 0x000388602a0a7890 */ /* 0x000fe2000ff7e03f */
[----:B------:R-:W-:Y:S01]  /*d570*/  IMAD.MOV.U32 R6, RZ, RZ, 0x1 ;  /* 0x00000001ff067424 */ /* 0x000fe200078e00ff */
[----:B------:R-:W-:Y:S01]  /*d580*/  UIADD3.X UR7, URZ, UR43, URZ, UP0, !UPT ;  /* 0x0000002b3f077290 */ /* 0x000fe200087fe43f */
[----:B------:R-:W-:Y:S01]  /*d590*/  IMAD.MOV.U32 R9, RZ, RZ, R15 ;  /* 0x000000ffff097224 */ /* 0x000fe200078e000f */
[----:B------:R-:W-:Y:S01]  /*d5a0*/  UIADD3.X UR9, URZ, UR43, URZ, UP1, !UPT ;  /* 0x0000002b3f097290 */ /* 0x000fe20008ffe43f */
[----:B------:R-:W-:Y:S01]  /*d5b0*/  IMAD.MOV.U32 R7, RZ, RZ, RZ ;  /* 0x000000ffff077224 */ /* 0x000fe200078e00ff */
[----:B------:R-:W-:Y:S01]  /*d5c0*/  UIADD3.X UR5, URZ, UR43, URZ, UP2, !UPT ;  /* 0x0000002b3f057290 */ /* 0x000fe200097fe43f */
[----:B----4-:R-:W-:Y:S01]  /*d5d0*/  IMAD.MOV.U32 R5, RZ, RZ, 0x80 ;  /* 0x00000080ff057424 */ /* 0x010fe200078e00ff */
[----:B------:R-:W-:Y:S01]  /*d5e0*/  UIADD3.X UR11, URZ, UR43, URZ, UP3, !UPT ;  /* 0x0000002b3f0b7290 */ /* 0x000fe20009ffe43f */
[----:B------:R-:W-:Y:S01]  /*d5f0*/  IMAD.U32 R13, RZ, RZ, UR10 ;  /* 0x0000000aff0d7e24 */ /* 0x000fe2000f8e00ff */
[----:B-1----:R-:W-:Y:S01]  /*d600*/  ISETP.NE.AND P0, PT, R0, 0x1, PT ;  /* 0x000000010000780c */ /* 0x002fe20003f05270 */
[----:B------:R-:W-:Y:S01]  /*d610*/  IMAD.U32 R0, RZ, RZ, UR4 ;  /* 0x00000004ff007e24 */ /* 0x000fe2000f8e00ff */
[----:B------:R1:W-:Y:S01]  /*d620*/  STL.64 [R1+0x18], R14 ;  /* 0x0000180e01007387 */ /* 0x0003e20000100a00 */
[----:B------:R-:W-:-:S02]  /*d630*/  IMAD.U32 R38, RZ, RZ, UR37 ;  /* 0x00000025ff267e24 */ /* 0x000fc4000f8e00ff */
[----:B------:R-:W-:Y:S01]  /*d640*/  IMAD.U32 R56, RZ, RZ, UR37 ;  /* 0x00000025ff387e24 */ /* 0x000fe2000f8e00ff */
[----:B------:R-:W-:Y:S01]  /*d650*/  STL [R1+0x70], R89 ;  /* 0x0000705901007387 */ /* 0x000fe20000100800 */
[----:B0-----:R-:W-:-:S03]  /*d660*/  LOP3.LUT R3, R3, 0x7f, RZ, 0xc0, !PT ;  /* 0x0000007f03037812 */ /* 0x001fc600078ec0ff */
[----:B------:R-:W-:Y:S01]  /*d670*/  STL.64 [R1], RZ ;  /* 0x000000ff01007387 */ /* 0x000fe20000100a00 */
[----:B------:R-:W-:Y:S02]  /*d680*/  ISETP.NE.AND P1, PT, R3, RZ, PT ;  /* 0x000000ff0300720c */ /* 0x000fe40003f25270 */
[----:B------:R-:W0:Y:S01]  /*d690*/  @P0 LDC R3, c[0x0][0x44c] ;  /* 0x00011300ff030b82 */ /* 0x000e220000000800 */
[----:B-1----:R-:W-:Y:S01]  /*d6a0*/  IMAD.U32 R14, RZ, RZ, UR8 ;  /* 0x00000008ff0e7e24 */ /* 0x002fe2000f8e00ff */
[----:B------:R-:W-:Y:S01]  /*d6b0*/  SEL R4, RZ, 0x1, P1 ;  /* 0x00000001ff047807 */ /* 0x000fe20000800000 */
[----:B------:R-:W-:Y:S01]  /*d6c0*/  IMAD.U32 R15, RZ, RZ, UR9 ;  /* 0x00000009ff0f7e24 */ /* 0x000fe2000f8e00ff */
[----:B------:R-:W-:Y:S01]  /*d6d0*/  STL.64 [R1+0x38], RZ ;  /* 0x000038ff01007387 */ /* 0x000fe20000100a00 */
[----:B------:R-:W-:Y:S02]  /*d6e0*/  IADD3 R38, P1, R38, 0x38, RZ ;  /* 0x0000003826267810 */ /* 0x000fe40007f3e0ff */
[----:B------:R-:W-:Y:S01]  /*d6f0*/  IMAD.MOV.U32 R10, RZ, RZ, R4 ;  /* 0x000000ffff0a7224 */ /* 0x000fe200078e0004 */
[----:B------:R-:W1:Y:S01]  /*d700*/  @P0 LDC R20, c[0x0][0x450] ;  /* 0x00011400ff140b82 */ /* 0x000e620000000800 */
[----:B------:R4:W-:Y:S01]  /*d710*/  STL.128 [R1+0x20], R4 ;  /* 0x0000200401007387 */ /* 0x0009e20000100c00 */
[----:B------:R-:W-:Y:S01]  /*d720*/  IADD3 R56, P2, R56, 0x70, RZ ;  /* 0x0000007038387810 */ /* 0x000fe20007f5e0ff */
[----:B------:R-:W-:-:S02]  /*d730*/  IMAD.X R41, RZ, RZ, UR36, P1 ;  /* 0x00000024ff297e24 */ /* 0x000fc400088e06ff */
[----:B------:R2:W-:Y:S02]  /*d740*/  STL.128 [R1+0x50], R8 ;  /* 0x0000500801007387 */ /* 0x0005e40000100c00 */
[----:B------:R-:W-:Y:S02]  /*d750*/  IMAD.X R57, RZ, RZ, UR36, P2 ;  /* 0x00000024ff397e24 */ /* 0x000fe400090e06ff */
[----:B------:R0:W-:Y:S04]  /*d760*/  STL.64 [R1+0x10], R14 ;  /* 0x0000100e01007387 */ /* 0x0001e80000100a00 */
[----:B------:R0:W-:Y:S01]  /*d770*/  STL.64 [R1+0x30], R14 ;  /* 0x0000300e01007387 */ /* 0x0001e20000100a00 */
[----:B----4-:R-:W-:Y:S02]  /*d780*/  IMAD.U32 R5, RZ, RZ, UR5 ;  /* 0x00000005ff057e24 */ /* 0x010fe4000f8e00ff */
[----:B------:R-:W-:Y:S01]  /*d790*/  IMAD.U32 R7, RZ, RZ, UR11 ;  /* 0x0000000bff077e24 */ /* 0x000fe2000f8e00ff */
[----:B--2---:R-:W2:Y:S01]  /*d7a0*/  LDC.64 R8, c[0x0][0xad8] ;  /* 0x0002b600ff087b82 */ /* 0x004ea20000000a00 */
[----:B------:R-:W-:-:S02]  /*d7b0*/  IMAD.U32 R10, RZ, RZ, UR6 ;  /* 0x00000006ff0a7e24 */ /* 0x000fc4000f8e00ff */
[----:B------:R-:W-:Y:S02]  /*d7c0*/  IMAD.U32 R11, RZ, RZ, UR7 ;  /* 0x00000007ff0b7e24 */ /* 0x000fe4000f8e00ff */
[----:B------:R-:W-:Y:S02]  /*d7d0*/  IMAD.MOV.U32 R4, RZ, RZ, R0 ;  /* 0x000000ffff047224 */ /* 0x000fe400078e0000 */
[----:B------:R-:W-:Y:S01]  /*d7e0*/  IMAD.MOV.U32 R6, RZ, RZ, R13 ;  /* 0x000000ffff067224 */ /* 0x000fe200078e000d */
[----:B------:R4:W-:Y:S01]  /*d7f0*/  STL.64 [R1+0x8], R10 ;  /* 0x0000080a01007387 */ /* 0x0009e20000100a00 */
[----:B------:R-:W-:-:S03]  /*d800*/  VIADD R0, R164, 0x3f ;  /* 0x0000003fa4007836 */ /* 0x000fc60000000000 */
[----:B------:R4:W-:Y:S01]  /*d810*/  STL.128 [R1+0x40], R4 ;  /* 0x0000400401007387 */ /* 0x0009e20000100c00 */
[----:B0-----:R-:W-:-:S03]  /*d820*/  @P0 IMAD.HI.U32 R3, R0, R3, RZ ;  /* 0x0000000300030227 */ /* 0x001fc600078e00ff */
[----:B------:R4:W-:Y:S02]  /*d830*/  STL.64 [R1+0x68], R6 ;  /* 0x0000680601007387 */ /* 0x0009e40000100a00 */
[----:B-1----:R-:W-:-:S05]  /*d840*/  @P0 SHF.R.U32.HI R0, RZ, R20, R3 ;  /* 0x00000014ff000219 */ /* 0x002fca0000011603 */
[----:B------:R-:W-:Y:S01]  /*d850*/  IMAD.IADD R3, R189, 0x1, R0 ;  /* 0x00000001bd037824 */ /* 0x000fe200078e0200 */
[----:B--2---:R-:W-:-:S03]  /*d860*/  ISETP.GE.AND P3, PT, R9, 0x1, PT ;  /* 0x000000010900780c */ /* 0x004fc60003f66270 */
[----:B------:R-:W-:-:S10]  /*d870*/  IMAD.IADD R8, R3, 0x1, R8 ;  /* 0x0000000103087824 */ /* 0x000fd400078e0208 */
[----:B----4-:R-:W-:Y:S05]  /*d880*/  @!P3 BRA `(.L_x_3671) ;  /* 0x000000000048b947 */ /* 0x010fea0003800000 */
        /* <DEDUP_REMOVED lines=11> */
.L_x_3673:
[----:B------:R-:W-:-:S13]  /*d940*/  ISETP.NE.AND P1, PT, R9, 0x1, PT ;  /* 0x000000010900780c */ /* 0x000fda0003f25270 */
[----:B------:R-:W0:Y:S02]  /*d950*/  @P1 LDC.64 R4, c[0x0][0xae0] ;  /* 0x0002b800ff041b82 */ /* 0x000e240000000a00 */
[----:B0-----:R-:W-:-:S05]  /*d960*/  @P1 IMAD.HI.U32 R4, R0, R4, RZ ;  /* 0x0000000400041227 */ /* 0x001fca00078e00ff */
[----:B------:R-:W-:-:S07]  /*d970*/  @P1 SHF.R.U32.HI R0, RZ, R5, R4 ;  /* 0x00000005ff001219 */ /* 0x000fce0000011604 */
.L_x_3674:
[----:B------:R-:W-:Y:S05]  /*d980*/  BSYNC B0 ;  /* 0x0000000000007941 */ /* 0x000fea0003800000 */
.L_x_3672:
[----:B------:R-:W-:-:S05]  /*d990*/  IMAD R3, R0, R9, R9 ;  /* 0x0000000900037224 */ /* 0x000fca00078e0209 */
[----:B------:R-:W-:-:S07]  /*d9a0*/  VIMNMX R8, R8, R3, PT ;  /* 0x0000000308087248 */ /* 0x000fce0003fe0100 */
.L_x_3671:
        /* <DEDUP_REMOVED lines=24> */
.L_x_3677:
[----:B------:R-:W-:-:S13]  /*db30*/  ISETP.NE.AND P0, PT, R9, 0x1, PT ;  /* 0x000000010900780c */ /* 0x000fda0003f05270 */
[----:B------:R-:W0:Y:S02]  /*db40*/  @P0 LDC.64 R4, c[0x0][0xae0] ;  /* 0x0002b800ff040b82 */ /* 0x000e240000000a00 */
[----:B0-----:R-:W-:-:S05]  /*db50*/  @P0 IMAD.HI.U32 R4, R3, R4, RZ ;  /* 0x0000000403040227 */ /* 0x001fca00078e00ff */
[----:B------:R-:W-:-:S07]  /*db60*/  @P0 SHF.R.U32.HI R3, RZ, R5, R4 ;  /* 0x00000005ff030219 */ /* 0x000fce0000011604 */
.L_x_3678:
[----:B------:R-:W-:Y:S05]  /*db70*/  BSYNC B0 ;  /* 0x0000000000007941 */ /* 0x000fea0003800000 */
.L_x_3676:
[----:B------:R-:W-:-:S05]  /*db80*/  IMAD R3, R3, R9, RZ ;  /* 0x0000000903037224 */ /* 0x000fca00078e02ff */
[----:B------:R-:W-:-:S07]  /*db90*/  VIMNMX R0, R0, R3, !PT ;  /* 0x0000000300007248 */ /* 0x000fce0007fe0100 */
.L_x_3675:
        /* <DEDUP_REMOVED lines=39> */
.L_x_3680:
[----:B------:R-:W-:Y:S05]  /*de10*/  BSYNC B0 ;  /* 0x0000000000007941 */ /* 0x000fea0003800000 */
.L_x_3679:
[----:B------:R-:W-:Y:S01]  /*de20*/  IMAD R163, R194, R201, R163 ;  /* 0x000000c9c2a37224 */ /* 0x000fe200078e02a3 */
[----:B------:R-:W-:-:S04]  /*de30*/  PRMT R4, RZ, 0x7610, R4 ;  /* 0x00007610ff047816 */ /* 0x000fc80000000004 */
[----:B------:R-:W-:-:S04]  /*de40*/  VIADDMNMX R201, R163, R201, R8, PT ;  /* 0x000000c9a3c97246 */ /* 0x000fc80003800108 */
[----:B------:R-:W-:-:S13]  /*de50*/  ISETP.GT.AND P0, PT, R201, R163, PT ;  /* 0x000000a3c900720c */ /* 0x000fda0003f04270 */
[----:B------:R-:W-:Y:S05]  /*de60*/  @!P0 BRA `(.L_x_3663) ;  /* 0x0000023c00b48947 */ /* 0x000fea0003800000 */
[----:B------:R-:W0:Y:S01]  /*de70*/  S2R R36, SR_TID.X ;  /* 0x0000000000247919 */ /* 0x000e220000002100 */
[C---:B------:R-:W-:Y:S01]  /*de80*/  VIADD R6, R2.reuse, 0x36400 ;  /* 0x0003640002067836 */ /* 0x040fe20000000000 */
[----:B------:R-:W-:Y:S01]  /*de90*/  UIADD3 UR4, UP0, UR42, 0x38400, URZ ;  /* 0x000384002a047890 */ /* 0x000fe2000ff1e03f */
[----:B------:R-:W-:Y:S01]  /*dea0*/  VIADD R9, R2, 0x400 ;  /* 0x0000040002097836 */ /* 0x000fe20000000000 */
[----:B------:R-:W1:Y:S01]  /*deb0*/  SHFL.IDX PT, R0, R237, RZ, 0x1f ;  /* 0x00001fffed007589 */ /* 0x000e6200000e0000 */
[----:B------:R-:W-:Y:S01]  /*dec0*/  IMAD.MOV.U32 R13, RZ, RZ, RZ ;  /* 0x000000ffff0d7224 */ /* 0x000fe200078e00ff */
[----:B------:R-:W-:Y:S01]  /*ded0*/  LOP3.LUT P0, RZ, R6, 0x3ff, RZ, 0xc0, !PT ;  /* 0x000003ff06ff7812 */ /* 0x000fe2000780c0ff */
[----:B------:R-:W-:Y:S01]  /*dee0*/  VIADD R6, R2, 0x26400 ;  /* 0x0002640002067836 */ /* 0x000fe20000000000 */
[----:B------:R-:W-:Y:S01]  /*def0*/  UIADD3.X UR5, URZ, UR43, URZ, UP0, !UPT ;  /* 0x0000002b3f057290 */ /* 0x000fe200087fe43f */
[----:B------:R-:W-:Y:S02]  /*df00*/  IMAD.U32 R4, RZ, RZ, UR4 ;  /* 0x00000004ff047e24 */ /* 0x000fe4000f8e00ff */
[----:B------:R-:W-:Y:S01]  /*df10*/  IMAD.MOV.U32 R14, RZ, RZ, 0x1 ;  /* 0x00000001ff0e7424 */ /* 0x000fe200078e00ff */
[----:B------:R-:W-:Y:S01]  /*df20*/  SHF.R.U32.HI R7, RZ, 0x4, R6 ;  /* 0x00000004ff077819 */ /* 0x000fe20000011606 */
[----:B------:R-:W-:-:S02]  /*df30*/  IMAD.MOV.U32 R15, RZ, RZ, RZ ;  /* 0x000000ffff0f7224 */ /* 0x000fc400078e00ff */
[----:B------:R-:W-:Y:S01]  /*df40*/  IMAD.U32 R5, RZ, RZ, UR5 ;  /* 0x00000005ff057e24 */ /* 0x000fe2000f8e00ff */
[----:B------:R-:W-:Y:S01]  /*df50*/  LOP3.LUT R7, R7, 0x3fff, RZ, 0xc0, !PT ;  /* 0x00003fff07077812 */ /* 0x000fe200078ec0ff */
[----:B------:R-:W-:Y:S01]  /*df60*/  VIADD R33, R2, 0x20400 ;  /* 0x0002040002217836 */ /* 0x000fe20000000000 */
[----:B------:R-:W-:Y:S01]  /*df70*/  STL.128 [R1+0x80], R12 ;  /* 0x0000800c01007387 */ /* 0x000fe20000100c00 */
[----:B------:R-:W-:Y:S02]  /*df80*/  IMAD.U32 R42, RZ, RZ, UR37 ;  /* 0x00000025ff2a7e24 */ /* 0x000fe4000f8e00ff */
[----:B------:R-:W-:Y:S01]  /*df90*/  IMAD.U32 R52, RZ, RZ, UR37 ;  /* 0x00000025ff347e24 */ /* 0x000fe2000f8e00ff */
[----:B------:R2:W-:Y:S01]  /*dfa0*/  STL.64 [R1+0x78], R4 ;  /* 0x0000780401007387 */ /* 0x0005e20000100a00 */
[----:B------:R-:W-:Y:S02]  /*dfb0*/  IMAD.U32 R48, RZ, RZ, UR37 ;  /* 0x00000025ff307e24 */ /* 0x000fe4000f8e00ff */
[----:B------:R-:W-:-:S02]  /*dfc0*/  IMAD.U32 R59, RZ, RZ, UR37 ;  /* 0x00000025ff3b7e24 */ /* 0x000fc4000f8e00ff */
[----:B------:R-:W-:Y:S01]  /*dfd0*/  IMAD.U32 R45, RZ, RZ, UR37 ;  /* 0x00000025ff2d7e24 */ /* 0x000fe2000f8e00ff */
[----:B-1----:R-:W-:Y:S01]  /*dfe0*/  LEA.HI R3, R0, R0, RZ, 0x1 ;  /* 0x0000000000037211 */ /* 0x002fe200078f08ff */
[----:B------:R-:W-:Y:S02]  /*dff0*/  IMAD.U32 R55, RZ, RZ, UR37 ;  /* 0x00000025ff377e24 */ /* 0x000fe4000f8e00ff */
[----:B------:R-:W-:Y:S01]  /*e000*/  IMAD.U32 R61, RZ, RZ, UR37 ;  /* 0x00000025ff3d7e24 */ /* 0x000fe2000f8e00ff */
[----:B------:R-:W-:Y:S01]  /*e010*/  LOP3.LUT R3, R3, 0x6, RZ, 0xc0, !PT ;  /* 0x0000000603037812 */ /* 0x000fe200078ec0ff */
[----:B0-----:R-:W-:Y:S01]  /*e020*/  VIADD R8, R36, 0xffffff80 ;  /* 0xffffff8024087836 */ /* 0x001fe20000000000 */
[----:B--2---:R-:W-:Y:S01]  /*e030*/  LOP3.LUT R4, R7, 0x10000, RZ, 0xfc, !PT ;  /* 0x0001000007047812 */ /* 0x004fe200078efcff */
[----:B------:R-:W-:Y:S01]  /*e040*/  IMAD.MOV.U32 R5, RZ, RZ, 0x40000040 ;  /* 0x40000040ff057424 */ /* 0x000fe200078e00ff */
[----:B------:R0:W5:Y:S01]  /*e050*/  LDL R12, [R1+0x4e4] ;  /* 0x0004e400010c7983 */ /* 0x0001620000100800 */
[----:B------:R-:W-:-:S02]  /*e060*/  IMAD.IADD R0, R0, 0x1, -R3 ;  /* 0x0000000100007824 */ /* 0x000fc400078e0a03 */
[----:B------:R-:W-:Y:S01]  /*e070*/  VIADD R3, R2, 0x22400 ;  /* 0x0002240002037836 */ /* 0x000fe20000000000 */
[----:B------:R1:W-:Y:S01]  /*e080*/  STL [R1+0x94], R8 ;  /* 0x0000940801007387 */ /* 0x0003e20000100800 */
[----:B------:R-:W-:Y:S01]  /*e090*/  IMAD R6, R0, 0x8000, R9 ;  /* 0x0000800000067824 */ /* 0x000fe200078e0209 */
[----:B------:R-:W-:Y:S01]  /*e0a0*/  SHF.R.U32.HI R0, RZ, 0x4, R33 ;  /* 0x00000004ff007819 */ /* 0x000fe20000011621 */
[----:B------:R-:W-:Y:S01]  /*e0b0*/  IMAD.MOV.U32 R7, RZ, RZ, 0x40000040 ;  /* 0x40000040ff077424 */ /* 0x000fe200078e00ff */
[----:B------:R-:W-:Y:S01]  /*e0c0*/  SHF.R.U32.HI R3, RZ, 0x4, R3 ;  /* 0x00000004ff037819 */ /* 0x000fe20000011603 */
[----:B------:R-:W-:Y:S01]  /*e0d0*/  IMAD.U32 R26, RZ, RZ, UR37 ;  /* 0x00000025ff1a7e24 */ /* 0x000fe2000f8e00ff */
[----:B------:R-:W-:Y:S02]  /*e0e0*/  SHF.R.U32.HI R6, RZ, 0x4, R6 ;  /* 0x00000004ff067819 */ /* 0x000fe40000011606 */
[----:B------:R-:W-:Y:S02]  /*e0f0*/  LOP3.LUT R3, R3, 0x3fff, RZ, 0xc0, !PT ;  /* 0x00003fff03037812 */ /* 0x000fe400078ec0ff */
[----:B-1----:R-:W-:-:S02]  /*e100*/  SHF.R.U32.HI R8, RZ, 0x4, R9 ;  /* 0x00000004ff087819 */ /* 0x002fc40000011609 */
[----:B------:R-:W-:Y:S02]  /*e110*/  LOP3.LUT R10, R3, 0x10000, RZ, 0xfc, !PT ;  /* 0x00010000030a7812 */ /* 0x000fe400078efcff */
[----:B------:R-:W-:Y:S02]  /*e120*/  LOP3.LUT R8, R8, 0x3fff, RZ, 0xc0, !PT ;  /* 0x00003fff08087812 */ /* 0x000fe400078ec0ff */
[----:B------:R-:W-:Y:S02]  /*e130*/  LOP3.LUT R3, R6, 0x3fff, RZ, 0xc0, !PT ;  /* 0x00003fff06037812 */ /* 0x000fe400078ec0ff */
[----:B------:R-:W-:Y:S02]  /*e140*/  LOP3.LUT R9, R8, 0x10000, RZ, 0xfc, !PT ;  /* 0x0001000008097812 */ /* 0x000fe400078efcff */
[----:B------:R-:W-:Y:S02]  /*e150*/  LOP3.LUT R3, R3, 0x2000000, RZ, 0xfc, !PT ;  /* 0x0200000003037812 */ /* 0x000fe400078efcff */
[----:B------:R-:W-:Y:S01]  /*e160*/  LOP3.LUT R0, R0, 0x3fff, RZ, 0xc0, !PT ;  /* 0x00003fff00007812 */ /* 0x000fe200078ec0ff */
[----:B------:R-:W-:-:S02]  /*e170*/  IMAD.MOV.U32 R6, RZ, RZ, R9 ;  /* 0x000000ffff067224 */ /* 0x000fc400078e0009 */
[----:B------:R-:W-:Y:S01]  /*e180*/  IMAD.MOV.U32 R9, RZ, RZ, 0x40000040 ;  /* 0x40000040ff097424 */ /* 0x000fe200078e00ff */
[----:B------:R-:W-:Y:S01]  /*e190*/  LOP3.LUT R8, R0, 0x10000, RZ, 0xfc, !PT ;  /* 0x0001000000087812 */ /* 0x000fe200078efcff */
[----:B------:R-:W-:Y:S01]  /*e1a0*/  BSSY B6, `(.L_x_3681) ;  /* 0x0000038000067945 */ /* 0x000fe20003800000 */
[----:B------:R1:W-:Y:S01]  /*e1b0*/  STL.128 [R1+0xb0], R4 ;  /* 0x0000b00401007387 */ /* 0x0003e20000100c00 */
[----:B------:R-:W-:Y:S01]  /*e1c0*/  IADD3 R42, P2, R42, 0xb8, RZ ;  /* 0x000000b82a2a7810 */ /* 0x000fe20007f5e0ff */
[----:B------:R-:W-:Y:S02]  /*e1d0*/  IMAD.MOV.U32 R0, RZ, RZ, R165 ;  /* 0x000000ffff007224 */ /* 0x000fe400078e00a5 */
[----:B------:R0:W-:Y:S01]  /*e1e0*/  STL.64 [R1+0x98], R8 ;  /* 0x0000980801007387 */ /* 0x0001e20000100a00 */
[----:B-1----:R-:W-:-:S03]  /*e1f0*/  IMAD.MOV.U32 R6, RZ, RZ, R3 ;  /* 0x000000ffff067224 */ /* 0x002fc600078e0003 */
[----:B------:R0:W5:Y:S01]  /*e200*/  LDL R3, [R1+0x4d4] ;  /* 0x0004d40001037983 */ /* 0x0001620000100800 */
[----:B------:R-:W-:Y:S01]  /*e210*/  IMAD.MOV.U32 R4, RZ, RZ, R10 ;  /* 0x000000ffff047224 */ /* 0x000fe200078e000a */
[----:B------:R-:W-:Y:S01]  /*e220*/  IADD3 R52, P6, R52, 0xb0, RZ ;  /* 0x000000b034347810 */ /* 0x000fe20007fde0ff */
[----:B------:R-:W-:-:S03]  /*e230*/  IMAD.U32 R10, RZ, RZ, UR37 ;  /* 0x00000025ff0a7e24 */ /* 0x000fc6000f8e00ff */
[----:B------:R0:W-:Y:S01]  /*e240*/  STL.128 [R1+0xa0], R4 ;  /* 0x0000a00401007387 */ /* 0x0001e20000100c00 */
[----:B------:R-:W-:Y:S01]  /*e250*/  IADD3 R48, P5, R48, 0xa8, RZ ;  /* 0x000000a830307810 */ /* 0x000fe20007fbe0ff */
[----:B------:R-:W-:Y:S01]  /*e260*/  IMAD.X R43, RZ, RZ, UR36, P2 ;  /* 0x00000024ff2b7e24 */ /* 0x000fe200090e06ff */
[----:B------:R-:W-:Y:S01]  /*e270*/  IADD3 R59, P1, R59, 0xa0, RZ ;  /* 0x000000a03b3b7810 */ /* 0x000fe20007f3e0ff */
[----:B------:R-:W-:Y:S01]  /*e280*/  IMAD.X R53, RZ, RZ, UR36, P6 ;  /* 0x00000024ff357e24 */ /* 0x000fe2000b0e06ff */
[----:B------:R-:W-:Y:S01]  /*e290*/  IADD3 R45, P4, R45, 0x98, RZ ;  /* 0x000000982d2d7810 */ /* 0x000fe20007f9e0ff */
[----:B------:R-:W-:Y:S01]  /*e2a0*/  IMAD.X R47, RZ, RZ, UR36, P5 ;  /* 0x00000024ff2f7e24 */ /* 0x000fe2000a8e06ff */
[----:B------:R-:W-:Y:S02]  /*e2b0*/  IADD3 R34, P3, R10, 0x94, RZ ;  /* 0x000000940a227810 */ /* 0x000fe40007f7e0ff */
[----:B------:R-:W-:Y:S02]  /*e2c0*/  IADD3 R55, P2, R55, 0x88, RZ ;  /* 0x0000008837377810 */ /* 0x000fe40007f5e0ff */
[----:B------:R-:W-:-:S02]  /*e2d0*/  IADD3 R61, P6, R61, 0x80, RZ ;  /* 0x000000803d3d7810 */ /* 0x000fc40007fde0ff */
[----:B------:R-:W-:Y:S01]  /*e2e0*/  IADD3 R26, P5, R26, 0x78, RZ ;  /* 0x000000781a1a7810 */ /* 0x000fe20007fbe0ff */
[----:B------:R-:W-:Y:S02]  /*e2f0*/  IMAD.X R58, RZ, RZ, UR36, P1 ;  /* 0x00000024ff3a7e24 */ /* 0x000fe400088e06ff */
[----:B------:R-:W-:Y:S02]  /*e300*/  IMAD.X R46, RZ, RZ, UR36, P4 ;  /* 0x00000024ff2e7e24 */ /* 0x000fe4000a0e06ff */
[----:B------:R-:W-:Y:S02]  /*e310*/  IMAD.X R35, RZ, RZ, UR36, P3 ;  /* 0x00000024ff237e24 */ /* 0x000fe400098e06ff */
[----:B------:R-:W-:Y:S02]  /*e320*/  IMAD.X R54, RZ, RZ, UR36, P2 ;  /* 0x00000024ff367e24 */ /* 0x000fe400090e06ff */
[----:B------:R-:W-:Y:S02]  /*e330*/  IMAD.X R60, RZ, RZ, UR36, P6 ;  /* 0x00000024ff3c7e24 */ /* 0x000fe4000b0e06ff */
[----:B------:R-:W-:Y:S01]  /*e340*/  IMAD.X R27, RZ, RZ, UR36, P5 ;  /* 0x00000024ff1b7e24 */ /* 0x000fe2000a8e06ff */
[----:B0-----:R-:W-:Y:S06]  /*e350*/  @!P0 BRA `(.L_x_3682) ;  /* 0x0000000000708947 */ /* 0x001fec0003800000 */
        /* <DEDUP_REMOVED lines=12> */
[----:B-----5:R-:W-:Y:S02]  /*e420*/  IMAD.MOV.U32 R12, RZ, RZ, 0x1 ;  /* 0x00000001ff0c7424 */ /* 0x020fe400078e00ff */
[----:B------:R-:W-:-:S07]  /*e430*/  IMAD.MOV.U32 R13, RZ, RZ, RZ ;  /* 0x000000ffff0d7224 */ /* 0x000fce00078e00ff */
[----:B------:R-:W-:-:S07]  /*e440*/  LEPC R20, `(.L_x_3683) ;  /* 0x000000001014794e */ /* 0x000fce0000000000 */
[----:B0--3--:R-:W-:Y:S05]  /*e450*/  CALL.ABS.NOINC R14 ;  /* 0x000000000e007343 */ /* 0x009fea0003c00000 */
.L_x_3683:
        /* <DEDUP_REMOVED lines=12> */
.L_x_3682:
[----:B------:R-:W-:Y:S05]  /*e520*/  BSYNC B6 ;  /* 0x0000000000067941 */ /* 0x000fea0003800000 */
.L_x_3681:
[----:B-----5:R-:W-:Y:S01]  /*e530*/  SHF.R.S32.HI R4, RZ, 0x1f, R3 ;  /* 0x0000001fff047819 */ /* 0x020fe20000011403 */
[----:B------:R-:W-:Y:S01]  /*e540*/  UIADD3 UR6, UP0, UR37, 0x11c, URZ ;  /* 0x0000011c25067890 */ /* 0x000fe2000ff1e03f */
[----:B---3--:R-:W0:Y:S01]  /*e550*/  LDC.64 R28, c[0x0][0xad8] ;  /* 0x0002b600ff1c7b82 */ /* 0x008e220000000a00 */
[----:B------:R-:W-:Y:S01]  /*e560*/  UIADD3 UR4, UP1, UR37, 0x90, URZ ;  /* 0x0000009025047890 */ /* 0x000fe2000ff3e03f */
[----:B------:R-:W-:Y:S01]  /*e570*/  LEA.HI R4, R4, R3, RZ, 0x3 ;  /* 0x0000000304047211 */ /* 0x000fe200078f18ff */
[----:B------:R-:W-:Y:S01]  /*e580*/  UIADD3.X UR7, URZ, UR36, URZ, UP0, !UPT ;  /* 0x000000243f077290 */ /* 0x000fe200087fe43f */
[----:B------:R-:W-:Y:S01]  /*e590*/  IMAD.MOV.U32 R15, RZ, RZ, 0x2 ;  /* 0x00000002ff0f7424 */ /* 0x000fe200078e00ff */
[----:B------:R-:W-:Y:S01]  /*e5a0*/  UIADD3.X UR5, URZ, UR36, URZ, UP1, !UPT ;  /* 0x000000243f057290 */ /* 0x000fe20008ffe43f */
[C---:B------:R-:W-:Y:S01]  /*e5b0*/  LOP3.LUT R6, R4.reuse, 0xfffffff8, RZ, 0xc0, !PT ;  /* 0xfffffff804067812 */ /* 0x040fe200078ec0ff */
[----:B------:R-:W-:Y:S01]  /*e5c0*/  IMAD.SHL.U32 R4, R4, 0x40, RZ ;  /* 0x0000004004047824 */ /* 0x000fe200078e00ff */
[----:B------:R-:W1:Y:S01]  /*e5d0*/  LDC.64 R20, c[0x0][0xae0] ;  /* 0x0002b800ff147b82 */ /* 0x000e620000000a00 */
[----:B------:R-:W-:Y:S01]  /*e5e0*/  IMAD.U32 R8, RZ, RZ, UR4 ;  /* 0x00000004ff087e24 */ /* 0x000fe2000f8e00ff */
[----:B------:R-:W-:Y:S01]  /*e5f0*/  UIADD3 UR4, UP1, UR37, 0xc0, URZ ;  /* 0x000000c025047890 */ /* 0x000fe2000ff3e03f */
[----:B------:R-:W-:Y:S01]  /*e600*/  IMAD.IADD R10, R3, 0x1, -R6 ;  /* 0x00000001030a7824 */ /* 0x000fe200078e0a06 */
[----:B------:R-:W-:Y:S01]  /*e610*/  LOP3.LUT R9, R4, 0xfffffe00, RZ, 0xc0, !PT ;  /* 0xfffffe0004097812 */ /* 0x000fe200078ec0ff */
[----:B------:R-:W-:Y:S01]  /*e620*/  IMAD.U32 R6, RZ, RZ, UR6 ;  /* 0x00000006ff067e24 */ /* 0x000fe2000f8e00ff */
[----:B------:R-:W-:Y:S01]  /*e630*/  UIADD3 UR6, UP0, UR37, 0xd0, URZ ;  /* 0x000000d025067890 */ /* 0x000fe2000ff1e03f */
[C---:B------:R-:W-:Y:S01]  /*e640*/  IMAD.SHL.U32 R3, R10.reuse, 0x40, RZ ;  /* 0x000000400a037824 */ /* 0x040fe200078e00ff */
[----:B------:R-:W-:Y:S01]  /*e650*/  LOP3.LUT P0, RZ, R10, 0x2, RZ, 0xc0, !PT ;  /* 0x000000020aff7812 */ /* 0x000fe2000780c0ff */
[----:B------:R-:W-:Y:S01]  /*e660*/  IMAD.MOV.U32 R4, RZ, RZ, R6 ;  /* 0x000000ffff047224 */ /* 0x000fe200078e0006 */
[----:B------:R-:W-:Y:S01]  /*e670*/  STL.64 [R1+0xe0], R26 ;  /* 0x0000e01a01007387 */ /* 0x000fe20000100a00 */
[----:B------:R-:W-:Y:S01]  /*e680*/  IMAD R9, R0, 0x400, R9 ;  /* 0x0000040000097824 */ /* 0x000fe200078e0209 */
[----:B------:R-:W-:Y:S01]  /*e690*/  LOP3.LUT R3, R3, 0x1c0, RZ, 0xc0, !PT ;  /* 0x000001c003037812 */ /* 0x000fe200078ec0ff */
[----:B------:R-:W-:Y:S01]  /*e6a0*/  IMAD.U32 R5, RZ, RZ, UR7 ;  /* 0x00000007ff057e24 */ /* 0x000fe2000f8e00ff */
[----:B------:R-:W-:Y:S01]  /*e6b0*/  UIADD3.X UR7, URZ, UR36, URZ, UP0, !UPT ;  /* 0x000000243f077290 */ /* 0x000fe200087fe43f */
[----:B------:R-:W-:Y:S01]  /*e6c0*/  IMAD.U32 R7, RZ, RZ, UR5 ;  /* 0x00000005ff077e24 */ /* 0x000fe2000f8e00ff */
[----:B------:R-:W-:Y:S01]  /*e6d0*/  LOP3.LUT R11, R3, 0x8, R12, 0xf8, !PT ;  /* 0x00000008030b7812 */ /* 0x000fe200078ef80c */
[----:B------:R-:W-:Y:S01]  /*e6e0*/  IMAD.MOV.U32 R6, RZ, RZ, R8 ;  /* 0x000000ffff067224 */ /* 0x000fe200078e0008 */
[----:B------:R-:W-:Y:S01]  /*e6f0*/  SHF.R.U32.HI R12, RZ, 0x3, R3 ;  /* 0x00000003ff0c7819 */ /* 0x000fe20000011603 */
[----:B------:R-:W-:Y:S01]  /*e700*/  UIADD3.X UR5, URZ, UR36, URZ, UP1, !UPT ;  /* 0x000000243f057290 */ /* 0x000fe20008ffe43f */
[----:B------:R-:W-:Y:S01]  /*e710*/  IMAD.MOV.U32 R30, RZ, RZ, 0x10 ;  /* 0x00000010ff1e7424 */ /* 0x000fe200078e00ff */
[----:B------:R-:W-:Y:S01]  /*e720*/  LOP3.LUT P1, RZ, R10, 0x4, RZ, 0xc0, !PT ;  /* 0x000000040aff7812 */ /* 0x000fe2000782c0ff */
[----:B------:R2:W-:Y:S01]  /*e730*/  STL.128 [R1+0x120], R4 ;  /* 0x0001200401007387 */ /* 0x0005e20000100c00 */
[----:B------:R-:W-:Y:S01]  /*e740*/  LOP3.LUT R0, R11, R12, RZ, 0x3c, !PT ;  /* 0x0000000c0b007212 */ /* 0x000fe200078e3cff */
[----:B------:R-:W-:Y:S01]  /*e750*/  IMAD.MOV.U32 R8, RZ, RZ, R34 ;  /* 0x000000ffff087224 */ /* 0x000fe200078e0022 */
[----:B------:R-:W3:Y:S01]  /*e760*/  LDC.64 R12, c[0x0][0xad0] ;  /* 0x0002b400ff0c7b82 */ /* 0x000ee20000000a00 */
[----:B------:R-:W-:Y:S01]  /*e770*/  IMAD.U32 R10, RZ, RZ, UR4 ;  /* 0x00000004ff0a7e24 */ /* 0x000fe2000f8e00ff */
[----:B------:R-:W-:Y:S01]  /*e780*/  SEL R30, R30, 0xfffffff0, !P0 ;  /* 0xfffffff01e1e7807 */ /* 0x000fe20004000000 */
[----:B------:R-:W-:Y:S01]  /*e790*/  IMAD.IADD R0, R9, 0x1, R0 ;  /* 0x0000000109007824 */ /* 0x000fe200078e0200 */
[----:B------:R-:W-:Y:S01]  /*e7a0*/  STL.64 [R1+0xd0], R160 ;  /* 0x0000d0a001007387 */ /* 0x000fe20000100a00 */
[----:B------:R-:W-:Y:S01]  /*e7b0*/  IMAD.MOV.U32 R9, RZ, RZ, R35 ;  /* 0x000000ffff097224 */ /* 0x000fe200078e0023 */
[----:B------:R-:W-:Y:S01]  /*e7c0*/  ULDC UR4, c[0x0][0x3f4] ;  /* 0x0000fd0000047ab9 */ /* 0x000fe20000000800 */
[----:B------:R-:W-:Y:S01]  /*e7d0*/  IMAD.WIDE.U32 R14, R0, R15, UR42 ;  /* 0x0000002a000e7e25 */ /* 0x000fe2000f8e000f */
[----:B------:R-:W-:Y:S03]  /*e7e0*/  STL.U8 [R1+0xe8], RZ ;  /* 0x0000e8ff01007387 */ /* 0x000fe60000100000 */
[----:B------:R-:W-:Y:S01]  /*e7f0*/  IMAD.U32 R11, RZ, RZ, UR5 ;  /* 0x00000005ff0b7e24 */ /* 0x000fe2000f8e00ff */
[----:B------:R-:W-:Y:S01]  /*e800*/  IADD3 R14, P0, R14, 0x36400, RZ ;  /* 0x000364000e0e7810 */ /* 0x000fe20007f1e0ff */
[----:B--2---:R-:W2:Y:S01]  /*e810*/  LDC R6, c[0x0][0x450] ;  /* 0x00011400ff067b82 */ /* 0x004ea20000000800 */
[----:B------:R-:W-:Y:S01]  /*e820*/  IMAD.U32 R26, RZ, RZ, UR6 ;  /* 0x00000006ff1a7e24 */ /* 0x000fe2000f8e00ff */
[----:B------:R-:W-:Y:S01]  /*e830*/  STL.U8 [R1+0x140], RZ ;  /* 0x000140ff01007387 */ /* 0x000fe20000100000 */
[----:B------:R-:W-:-:S02]  /*e840*/  IMAD.U32 R27, RZ, RZ, UR7 ;  /* 0x00000007ff1b7e24 */ /* 0x000fc4000f8e00ff */
[----:B------:R-:W-:Y:S01]  /*e850*/  IMAD.MOV.U32 R31, RZ, RZ, 0x20 ;  /* 0x00000020ff1f7424 */ /* 0x000fe200078e00ff */
[----:B------:R4:W-:Y:S01]  /*e860*/  STL.128 [R1+0x130], R8 ;  /* 0x0001300801007387 */ /* 0x0009e20000100c00 */
[----:B------:R-:W-:Y:S01]  /*e870*/  IMAD.X R15, RZ, RZ, R15, P0 ;  /* 0x000000ffff0f7224 */ /* 0x000fe200000e060f */
[----:B------:R-:W2:Y:S01]  /*e880*/  LDC.64 R4, c[0x0][0x448] ;  /* 0x00011200ff047b82 */ /* 0x000ea20000000a00 */
[----:B------:R-:W-:Y:S01]  /*e890*/  VIADD R236, R36, 0xffffff80 ;  /* 0xffffff8024ec7836 */ /* 0x000fe20000000000 */
[----:B------:R0:W-:Y:S01]  /*e8a0*/  STL.64 [R1+0xd8], R26 ;  /* 0x0000d81a01007387 */ /* 0x0001e20000100a00 */
[----:B------:R-:W-:Y:S01]  /*e8b0*/  SEL R31, R31, 0xffffffe0, !P1 ;  /* 0xffffffe01f1f7807 */ /* 0x000fe20004800000 */
[----:B---3--:R-:W-:Y:S01]  /*e8c0*/  IMAD.MOV.U32 R7, RZ, RZ, R12 ;  /* 0x000000ffff077224 */ /* 0x008fe200078e000c */
[----:B------:R-:W-:Y:S01]  /*e8d0*/  ISETP.LT.AND P0, PT, RZ, UR4, PT ;  /* 0x00000004ff007c0c */ /* 0x000fe2000bf01270 */
[----:B------:R3:W-:Y:S01]  /*e8e0*/  STL.64 [R1+0xc8], R14 ;  /* 0x0000c80e01007387 */ /* 0x0007e20000100a00 */
[----:B------:R-:W-:-:S02]  /*e8f0*/  IMAD.U32 R36, RZ, RZ, UR37 ;  /* 0x00000025ff247e24 */ /* 0x000fc4000f8e00ff */
[----:B------:R-:W-:Y:S01]  /*e900*/  IMAD.U32 R49, RZ, RZ, UR37 ;  /* 0x00000025ff317e24 */ /* 0x000fe2000f8e00ff */
[----:B------:R3:W-:Y:S01]  /*e910*/  STL.64 [R1+0xc0], R30 ;  /* 0x0000c01e01007387 */ /* 0x0007e20000100a00 */
[----:B------:R-:W-:Y:S01]  /*e920*/  IMAD.U32 R64, RZ, RZ, UR37 ;  /* 0x00000025ff407e24 */ /* 0x000fe2000f8e00ff */
[----:B------:R-:W-:Y:S01]  /*e930*/  IADD3 R36, P1, R36, 0x140, RZ ;  /* 0x0000014024247810 */ /* 0x000fe20007f3e0ff */
[----:B------:R-:W-:Y:S01]  /*e940*/  IMAD.U32 R44, RZ, RZ, UR37 ;  /* 0x00000025ff2c7e24 */ /* 0x000fe2000f8e00ff */
[----:B------:R3:W-:Y:S01]  /*e950*/  STL [R1+0xec], R236 ;  /* 0x0000ecec01007387 */ /* 0x0007e20000100800 */
[----:B----4-:R-:W-:Y:S01]  /*e960*/  IMAD.MOV.U32 R8, RZ, RZ, RZ ;  /* 0x000000ffff087224 */ /* 0x010fe200078e00ff */
[----:B------:R-:W-:Y:S01]  /*e970*/  IADD3 R49, P2, R49, 0x128, RZ ;  /* 0x0000012831317810 */ /* 0x000fe20007f5e0ff */
[----:B0-----:R-:W-:Y:S01]  /*e980*/  IMAD.MOV.U32 R26, RZ, RZ, R13 ;  /* 0x000000ffff1a7224 */ /* 0x001fe200078e000d */
[----:B------:R-:W-:Y:S01]  /*e990*/  IADD3 R64, P3, R64, 0x120, RZ ;  /* 0x0000012040407810 */ /* 0x000fe20007f7e0ff */
[----:B------:R-:W-:Y:S01]  /*e9a0*/  IMAD.MOV.U32 R27, RZ, RZ, R28 ;  /* 0x000000ffff1b7224 */ /* 0x000fe200078e001c */
[----:B------:R-:W-:Y:S01]  /*e9b0*/  IADD3 R44, P4, R44, 0xec, RZ ;  /* 0x000000ec2c2c7810 */ /* 0x000fe20007f9e0ff */
[----:B------:R-:W-:-:S02]  /*e9c0*/  IMAD.MOV.U32 R9, RZ, RZ, R29 ;  /* 0x000000ffff097224 */ /* 0x000fc400078e001d */
[----:B-1----:R-:W-:Y:S01]  /*e9d0*/  IMAD.MOV.U32 R10, RZ, RZ, R20 ;  /* 0x000000ffff0a7224 */ /* 0x002fe200078e0014 */
[----:B------:R3:W-:Y:S01]  /*e9e0*/  STL.128 [R1+0xf0], R24 ;  /* 0x0000f01801007387 */ /* 0x0007e20000100c00 */
[----:B------:R-:W-:Y:S02]  /*e9f0*/  IMAD.MOV.U32 R11, RZ, RZ, R21 ;  /* 0x000000ffff0b7224 */ /* 0x000fe400078e0015 */
[----:B------:R-:W-:Y:S01]  /*ea00*/  IMAD.U32 R66, RZ, RZ, UR37 ;  /* 0x00000025ff427e24 */ /* 0x000fe2000f8e00ff */
[----:B--2---:R3:W-:Y:S01]  /*ea10*/  STL.128 [R1+0x110], R4 ;  /* 0x0001100401007387 */ /* 0x0047e20000100c00 */
[----:B------:R-:W-:Y:S02]  /*ea20*/  IMAD.U32 R51, RZ, RZ, UR37 ;  /* 0x00000025ff337e24 */ /* 0x000fe4000f8e00ff */
[----:B------:R-:W-:Y:S01]  /*ea30*/  IMAD.X R37, RZ, RZ, UR36, P1 ;  /* 0x00000024ff257e24 */ /* 0x000fe200088e06ff */
[----:B------:R3:W-:Y:S01]  /*ea40*/  STL.128 [R1+0x100], R8 ;  /* 0x0001000801007387 */ /* 0x0007e20000100c00 */
[----:B------:R-:W-:Y:S01]  /*ea50*/  IADD3 R66, P5, R66, 0xe8, RZ ;  /* 0x000000e842427810 */ /* 0x000fe20007fbe0ff */
[----:B------:R-:W-:Y:S01]  /*ea60*/  IMAD.X R62, RZ, RZ, UR36, P2 ;  /* 0x00000024ff3e7e24 */ /* 0x000fe200090e06ff */
[----:B------:R-:W-:Y:S01]  /*ea70*/  IADD3 R51, P6, R51, 0xd8, RZ ;  /* 0x000000d833337810 */ /* 0x000fe20007fde0ff */
[----:B------:R-:W-:-:S02]  /*ea80*/  IMAD.X R65, RZ, RZ, UR36, P3 ;  /* 0x00000024ff417e24 */ /* 0x000fc400098e06ff */
[----:B------:R-:W-:Y:S02]  /*ea90*/  IMAD.X R50, RZ, RZ, UR36, P4 ;  /* 0x00000024ff327e24 */ /* 0x000fe4000a0e06ff */
[----:B------:R-:W-:Y:S02]  /*eaa0*/  IMAD.X R67, RZ, RZ, UR36, P5 ;  /* 0x00000024ff437e24 */ /* 0x000fe4000a8e06ff */
[----:B------:R-:W-:Y:S01]  /*eab0*/  IMAD.X R63, RZ, RZ, UR36, P6 ;  /* 0x00000024ff3f7e24 */ /* 0x000fe2000b0e06ff */
[----:B------:R-:W-:Y:S06]  /*eac0*/  @P0 BRA `(.L_x_3684) ;  /* 0x0000000000400947 */ /* 0x000fec0003800000 */
[----:B------:R-:W2:Y:S02]  /*ead0*/  LDL R3, [R1+0x1f4] ;  /* 0x0001f40001037983 */ /* 0x000ea40000100800 */
[----:B--2---:R-:W-:-:S04]  /*eae0*/  LEA.HI R0, R3, R3, RZ, 0x1 ;  /* 0x0000000303007211 */ /* 0x004fc800078f08ff */
        /* <DEDUP_REMOVED lines=8> */
.L_x_3687:
[----:B-1----:R1:W2:Y:S02]  /*eb70*/  SYNCS.PHASECHK.TRANS64.TRYWAIT P0, [R2+URZ+0x38800], R3 ;  /* 0x03880003020075a7 */ /* 0x0022a4000800017f */
[----:B--2---:R-:W-:Y:S05]  /*eb80*/  @!P0 NANOSLEEP.SYNCS 0x989680 ;  /* 0x009896800000895d */ /* 0x004fea0003900000 */
[----:B------:R-:W2:Y:S02]  /*eb90*/  @!P0 SYNCS.PHASECHK.TRANS64 P0, [R2+URZ+0x38800], R3 ;  /* 0x03880003020085a7 */ /* 0x000ea4000800007f */
[----:B--2---:R-:W-:Y:S05]  /*eba0*/  @!P0 BRA `(.L_x_3687) ;  /* 0xfffffffc00f08947 */ /* 0x004fea000383ffff */
.L_x_3686:
[----:B------:R-:W-:Y:S05]  /*ebb0*/  BSYNC B0 ;  /* 0x0000000000007941 */ /* 0x000fea0003800000 */
.L_x_3685:
[----:B------:R-:W-:Y:S05]  /*ebc0*/  BRA `(.L_x_3688) ;  /* 0x0000002c00107947 */ /* 0x000fea0003800000 */
.L_x_3684:
[----:B------:R-:W-:Y:S01]  /*ebd0*/  LOP3.LUT P0, RZ, R33, 0x3ff, RZ, 0xc0, !PT ;  /* 0x000003ff21ff7812 */ /* 0x000fe2000780c0ff */
[----:B------:R-:W-:Y:S01]  /*ebe0*/  ULDC.64 UR4, c[0x0][0x3f8] ;  /* 0x0000fe0000047ab9 */ /* 0x000fe20000000a00 */
[----:B------:R-:W-:Y:S01]  /*ebf0*/  SHF.R.S32.HI R0, RZ, 0x1f, R32 ;  /* 0x0000001fff007819 */ /* 0x000fe20000011420 */
[----:B------:R-:W-:Y:S01]  /*ec00*/  ULDC.64 UR6, c[0x0][0x408] ;  /* 0x0001020000067ab9 */ /* 0x000fe20000000a00 */
[----:B---3--:R-:W-:Y:S01]  /*ec10*/  IMAD.WIDE.U32 R26, R32, UR4, RZ ;  /* 0x00000004201a7c25 */ /* 0x008fe2000f8e00ff */
[----:B------:R-:W-:Y:S03]  /*ec20*/  BSSY B6, `(.L_x_3689) ;  /* 0x0000019000067945 */ /* 0x000fe60003800000 */
        /* <DEDUP_REMOVED lines=24> */
.L_x_3690:
[----:B------:R-:W-:Y:S05]  /*edb0*/  BSYNC B6 ;  /* 0x0000000000067941 */ /* 0x000fea0003800000 */
.L_x_3689:
[----:B------:R-:W2:Y:S01]  /*edc0*/  LDL R3, [R1+0x70] ;  /* 0x0000700001037983 */ /* 0x000ea20000100800 */
[----:B------:R-:W-:Y:S01]  /*edd0*/  ULDC.U8 UR4, c[0x0][0x410] ;  /* 0x0001040000047ab9 */ /* 0x000fe20000000000 */
[----:B------:R-:W-:Y:S01]  /*ede0*/  BSSY B0, `(.L_x_3691) ;  /* 0x000029a000007945 */ /* 0x000fe20003800000 */
[----:B------:R-:W-:Y:S01]  /*edf0*/  ISETP.NE.AND P0, PT, RZ, UR4, PT ;  /* 0x00000004ff007c0c */ /* 0x000fe2000bf05270 */
[----:B--2---:R-:W-:-:S12]  /*ee00*/  IMAD R0, R3, 0x40, R152 ;  /* 0x0000004003007824 */ /* 0x004fd800078e0298 */
[----:B------:R-:W-:Y:S05]  /*ee10*/  @!P0 BRA `(.L_x_3692) ;  /* 0x0000001400708947 */ /* 0x000fea0003800000 */
[----:B------:R-:W2:Y:S01]  /*ee20*/  LDL R20, [R1+0x438] ;  /* 0x0004380001147983 */ /* 0x000ea20000100800 */
[----:B------:R-:W0:Y:S01]  /*ee30*/  LDC R35, c[0x0][0x448] ;  /* 0x00011200ff237b82 */ /* 0x000e220000000800 */
[----:B------:R-:W-:Y:S01]  /*ee40*/  ULDC.64 UR4, c[0x0][0x3f8] ;  /* 0x0000fe0000047ab9 */ /* 0x000fe20000000a00 */
[----:B------:R-:W-:Y:S01]  /*ee50*/  ULDC.64 UR6, c[0x0][0x408] ;  /* 0x0001020000067ab9 */ /* 0x000fe20000000a00 */
[----:B------:R-:W-:Y:S02]  /*ee60*/  IMAD.MOV.U32 R27, RZ, RZ, R25 ;  /* 0x000000ffff1b7224 */ /* 0x000fe400078e0019 */
[----:B------:R-:W-:Y:S01]  /*ee70*/  IMAD.MOV.U32 R33, RZ, RZ, R29 ;  /* 0x000000ffff217224 */ /* 0x000fe200078e001d */
[----:B0-----:R-:W-:-:S13]  /*ee80*/  ISETP.NE.AND P0, PT, R35, 0x1, PT ;  /* 0x000000012300780c */ /* 0x001fda0003f05270 */
[----:B------:R-:W0:Y:S08]  /*ee90*/  @P0 LDC R4, c[0x0][0x44c] ;  /* 0x00011300ff040b82 */ /* 0x000e300000000800 */
[----:B------:R-:W1:Y:S01]  /*eea0*/  @P0 LDC R5, c[0x0][0x450] ;  /* 0x00011400ff050b82 */ /* 0x000e620000000800 */
[----:B--2---:R-:W-:-:S04]  /*eeb0*/  IMAD R3, R20, 0x20, R0 ;  /* 0x0000002014037824 */ /* 0x004fc800078e0200 */
        /* <DEDUP_REMOVED lines=23> */
.L_x_4043:
        /* <DEDUP_REMOVED lines=8> */
[----:B------:R-:W3:Y:S01]  /*f0b0*/  LDL R11, [R1+0x43c] ;  /* 0x00043c00010b7983 */ /* 0x000ee20000100800 */
[----:B------:R-:W-:Y:S01]  /*f0c0*/  ULDC UR4, c[0x0][0x3f4] ;  /* 0x0000fd0000047ab9 */ /* 0x000fe20000000800 */
[----:B--2---:R-:W-:Y:S01]  /*f0d0*/  IMAD.MOV.U32 R4, RZ, RZ, R6 ;  /* 0x000000ffff047224 */ /* 0x004fe200078e0006 */
[----:B------:R-:W-:Y:S01]  /*f0e0*/  ISETP.GE.AND P2, PT, R154, UR4, PT ;  /* 0x000000049a007c0c */ /* 0x000fe2000bf46270 */
[----:B-1----:R-:W-:Y:S01]  /*f0f0*/  IMAD.MOV.U32 R5, RZ, RZ, R3 ;  /* 0x000000ffff057224 */ /* 0x002fe200078e0003 */
[----:B------:R-:W-:Y:S02]  /*f100*/  ISETP.GE.AND P3, PT, R162, UR4, PT ;  /* 0x00000004a2007c0c */ /* 0x000fe4000bf66270 */
[----:B------:R-:W-:-:S09]  /*f110*/  CS2R R30, SRZ ;  /* 0x00000000001e7805 */ /* 0x000fd2000001ff00 */
[----:B------:R-:W-:-:S04]  /*f120*/  @!P2 IMAD.WIDE R4, R154, 0x2, R4 ;  /* 0x000000029a04a825 */ /* 0x000fc800078e0204 */
[----:B------:R-:W-:Y:S01]  /*f130*/  @!P3 IMAD.SHL.U32 R9, R162, 0x2, RZ ;  /* 0x00000002a209b824 */ /* 0x000fe200078e00ff */
[----:B------:R1:W5:Y:S01]  /*f140*/  @!P2 LD.E.64 R30, desc[UR44][R4.64] ;  /* 0x0000002c041ea980 */ /* 0x000362000c101b00 */
[----:B------:R-:W-:Y:S02]  /*f150*/  CS2R R28, SRZ ;  /* 0x00000000001c7805 */ /* 0x000fe4000001ff00 */
[----:B------:R-:W-:Y:S02]  /*f160*/  CS2R R26, SRZ ;  /* 0x00000000001a7805 */ /* 0x000fe4000001ff00 */
[----:B------:R-:W-:Y:S02]  /*f170*/  CS2R R24, SRZ ;  /* 0x0000000000187805 */ /* 0x000fe4000001ff00 */
[-C--:B-1----:R-:W-:Y:S02]  /*f180*/  @!P3 IADD3 R4, P0, R6, R9.reuse, RZ ;  /* 0x000000090604b210 */ /* 0x082fe40007f1e0ff */
[----:B----4-:R-:W-:Y:S01]  /*f190*/  @!P3 IADD3 R6, P1, R8, R9, RZ ;  /* 0x000000090806b210 */ /* 0x010fe20007f3e0ff */
[----:B---3--:R-:W-:-:S02]  /*f1a0*/  IMAD.MOV.U32 R9, RZ, RZ, R7 ;  /* 0x000000ffff097224 */ /* 0x008fc400078e0007 */
[----:B------:R-:W-:-:S05]  /*f1b0*/  @!P2 IMAD.WIDE R8, R154, 0x2, R8 ;  /* 0x000000029a08a825 */ /* 0x000fca00078e0208 */
[----:B------:R1:W5:Y:S01]  /*f1c0*/  @!P2 LD.E.64 R28, desc[UR44][R8.64] ;  /* 0x0000002c081ca980 */ /* 0x000362000c101b00 */
[----:B------:R-:W-:-:S05]  /*f1d0*/  @!P3 SHF.L.U64.HI R12, R162, 0x1, R11 ;  /* 0x00000001a20cb819 */ /* 0x000fca000001020b */
[--C-:B------:R-:W-:Y:S02]  /*f1e0*/  @!P3 IMAD.X R5, R3, 0x1, R12.reuse, P0 ;  /* 0x000000010305b824 */ /* 0x100fe400000e060c */
[----:B------:R-:W-:-:S03]  /*f1f0*/  @!P3 IMAD.X R7, R7, 0x1, R12, P1 ;  /* 0x000000010707b824 */ /* 0x000fc600008e060c */
[----:B------:R1:W5:Y:S04]  /*f200*/  @!P3 LD.E.64 R26, desc[UR44][R4.64] ;  /* 0x0000002c041ab980 */ /* 0x000368000c101b00 */
[----:B------:R1:W5:Y:S02]  /*f210*/  @!P3 LD.E.64 R24, desc[UR44][R6.64] ;  /* 0x0000002c0618b980 */ /* 0x000364000c101b00 */
.L_x_3695:
[----:B------:R-:W-:Y:S05]  /*f220*/  BSYNC B1 ;  /* 0x0000000000017941 */ /* 0x000fea0003800000 */
.L_x_3694:
[----:B-1---5:R-:W-:Y:S01]  /*f230*/  IMAD.MOV.U32 R3, RZ, RZ, R28 ;  /* 0x000000ffff037224 */ /* 0x022fe200078e001c */
[----:B------:R-:W-:Y:S01]  /*f240*/  UMOV UR4, 0xffffffff ;  /* 0xffffffff00047882 */ /* 0x000fe20000000000 */
[----:B------:R-:W-:Y:S01]  /*f250*/  IMAD.MOV.U32 R4, RZ, RZ, R29 ;  /* 0x000000ffff047224 */ /* 0x000fe200078e001d */
[----:B------:R-:W-:Y:S01]  /*f260*/  CS2R R20, SRZ ;  /* 0x0000000000147805 */ /* 0x000fe2000001ff00 */
[----:B------:R-:W-:Y:S01]  /*f270*/  IMAD.MOV.U32 R5, RZ, RZ, R24 ;  /* 0x000000ffff057224 */ /* 0x000fe200078e0018 */
[----:B------:R-:W-:Y:S01]  /*f280*/  PRMT R71, R3, 0x7610, R71 ;  /* 0x0000761003477816 */ /* 0x000fe20000000047 */
[----:B--2---:R-:W-:Y:S01]  /*f290*/  IMAD.MOV.U32 R6, RZ, RZ, R25 ;  /* 0x000000ffff067224 */ /* 0x004fe200078e0019 */
[----:B------:R-:W-:Y:S01]  /*f2a0*/  PRMT R70, R4, 0x7610, R70 ;  /* 0x0000761004467816 */ /* 0x000fe20000000046 */
[----:B------:R-:W-:Y:S01]  /*f2b0*/  IMAD.MOV.U32 R3, RZ, RZ, R30 ;  /* 0x000000ffff037224 */ /* 0x000fe200078e001e */
[----:B------:R-:W-:Y:S01]  /*f2c0*/  PRMT R69, R5, 0x7610, R69 ;  /* 0x0000761005457816 */ /* 0x000fe20000000045 */
[----:B------:R-:W-:Y:S01]  /*f2d0*/  IMAD.MOV.U32 R4, RZ, RZ, R31 ;  /* 0x000000ffff047224 */ /* 0x000fe200078e001f */
[----:B------:R-:W-:Y:S01]  /*f2e0*/  PRMT R68, R68, 0x5410, R6 ;  /* 0x0000541044447816 */ /* 0x000fe20000000006 */
[----:B------:R-:W-:Y:S01]  /*f2f0*/  IMAD.MOV.U32 R5, RZ, RZ, R26 ;  /* 0x000000ffff057224 */ /* 0x000fe200078e001a */
[----:B------:R-:W-:Y:S01]  /*f300*/  PRMT R70, R70, 0x5410, R3 ;  /* 0x0000541046467816 */ /* 0x000fe20000000003 */
[----:B------:R-:W-:Y:S01]  /*f310*/  IMAD.MOV.U32 R6, RZ, RZ, R27 ;  /* 0x000000ffff067224 */ /* 0x000fe200078e001b */
[----:B------:R-:W-:-:S02]  /*f320*/  PRMT R78, R4, 0x7610, R78 ;  /* 0x00007610044e7816 */ /* 0x000fc4000000004e */
[----:B------:R-:W-:Y:S02]  /*f330*/  PRMT R69, R69, 0x5410, R5 ;  /* 0x0000541045457816 */ /* 0x000fe40000000005 */
[----:B------:R-:W-:Y:S01]  /*f340*/  PRMT R68, R6, 0x7610, R68 ;  /* 0x0000761006447816 */ /* 0x000fe20000000044 */
[----:B------:R-:W-:Y:S06]  /*f350*/  BRA.DIV UR4, `(.L_x_3696) ;  /* 0x0000032a04dc7947 */ /* 0x000fec000b800000 */
[----:B------:R1:W2:Y:S04]  /*f360*/  SHFL.IDX PT, R3, R33, 0x1, 0x1c1f ;  /* 0x003c1f0021037f89 */ /* 0x0002a800000e0000 */
[----:B------:R1:W0:Y:S04]  /*f370*/  SHFL.IDX PT, R6, R10, 0x1, 0x1c1f ;  /* 0x003c1f000a067f89 */ /* 0x00022800000e0000 */
[----:B---3--:R1:W3:Y:S04]  /*f380*/  SHFL.IDX PT, R7, R32, 0x1, 0x1c1f ;  /* 0x003c1f0020077f89 */ /* 0x0082e800000e0000 */
[----:B------:R1:W0:Y:S02]  /*f390*/  SHFL.IDX PT, R14, R34, 0x1, 0x1c1f ;  /* 0x003c1f00220e7f89 */ /* 0x00022400000e0000 */
.L_x_4049:
[----:B------:R-:W5:Y:S01]  /*f3a0*/  LDL R5, [R1+0x1f4] ;  /* 0x0001f40001057983 */ /* 0x000f620000100800 */
[----:B------:R-:W-:Y:S01]  /*f3b0*/  VIADD R0, R0, 0x20 ;  /* 0x0000002000007836 */ /* 0x000fe20000000000 */
[----:B------:R-:W-:Y:S01]  /*f3c0*/  BSSY B1, `(.L_x_3697) ;  /* 0x0000022000017945 */ /* 0x000fe20003800000 */
[----:B----4-:R-:W-:Y:S02]  /*f3d0*/  CS2R R8, SRZ ;  /* 0x0000000000087805 */ /* 0x010fe4000001ff00 */
[----:B------:R-:W-:Y:S02]  /*f3e0*/  CS2R R12, SRZ ;  /* 0x00000000000c7805 */ /* 0x000fe4000001ff00 */
[----:B01----:R-:W-:Y:S02]  /*f3f0*/  CS2R R10, SRZ ;  /* 0x00000000000a7805 */ /* 0x003fe4000001ff00 */
[----:B------:R-:W-:Y:S02]  /*f400*/  ISETP.GE.AND P0, PT, R0, R35, PT ;  /* 0x000000230000720c */ /* 0x000fe40003f06270 */
[----:B-----5:R-:W-:-:S04]  /*f410*/  LEA.HI R4, R5, R5, RZ, 0x1 ;  /* 0x0000000505047211 */ /* 0x020fc800078f08ff */
[----:B------:R-:W-:-:S05]  /*f420*/  LOP3.LUT R4, R4, 0xfffffffe, RZ, 0xc0, !PT ;  /* 0xfffffffe04047812 */ /* 0x000fca00078ec0ff */
[----:B------:R-:W-:-:S05]  /*f430*/  IMAD.IADD R4, R5, 0x1, -R4 ;  /* 0x0000000105047824 */ /* 0x000fca00078e0a04 */
[----:B------:R-:W-:Y:S01]  /*f440*/  SHF.L.U32 R33, R4, 0x1f, RZ ;  /* 0x0000001f04217819 */ /* 0x000fe200000006ff */
[----:B------:R-:W-:Y:S06]  /*f450*/  @P0 BRA `(.L_x_3698) ;  /* 0x0000000000600947 */ /* 0x000fec0003800000 */
[----:B------:R-:W4:Y:S01]  /*f460*/  LDL R15, [R1+0x43c] ;  /* 0x00043c00010f7983 */ /* 0x000f220000100800 */
[----:B------:R-:W-:Y:S01]  /*f470*/  ULDC UR4, c[0x0][0x3f4] ;  /* 0x0000fd0000047ab9 */ /* 0x000fe20000000800 */
[----:B------:R-:W-:Y:S01]  /*f480*/  IMAD.MOV.U32 R4, RZ, RZ, R6 ;  /* 0x000000ffff047224 */ /* 0x000fe200078e0006 */
[----:B------:R-:W-:Y:S01]  /*f490*/  ISETP.GE.AND P2, PT, R154, UR4, PT ;  /* 0x000000049a007c0c */ /* 0x000fe2000bf46270 */
[----:B--2---:R-:W-:Y:S01]  /*f4a0*/  IMAD.MOV.U32 R5, RZ, RZ, R3 ;  /* 0x000000ffff057224 */ /* 0x004fe200078e0003 */
[----:B------:R-:W-:Y:S02]  /*f4b0*/  ISETP.GE.AND P3, PT, R162, UR4, PT ;  /* 0x00000004a2007c0c */ /* 0x000fe4000bf66270 */
[----:B------:R-:W-:Y:S01]  /*f4c0*/  CS2R R12, SRZ ;  /* 0x00000000000c7805 */ /* 0x000fe2000001ff00 */
[----:B------:R-:W-:-:S08]  /*f4d0*/  IMAD.MOV.U32 R8, RZ, RZ, R14 ;  /* 0x000000ffff087224 */ /* 0x000fd000078e000e */
[----:B------:R-:W-:-:S04]  /*f4e0*/  @!P2 IMAD.WIDE R4, R154, 0x2, R4 ;  /* 0x000000029a04a825 */ /* 0x000fc800078e0204 */
[----:B------:R-:W-:Y:S01]  /*f4f0*/  @!P3 IMAD.SHL.U32 R9, R162, 0x2, RZ ;  /* 0x00000002a209b824 */ /* 0x000fe200078e00ff */
[----:B------:R0:W5:Y:S01]  /*f500*/  @!P2 LD.E.64 R12, desc[UR44][R4.64] ;  /* 0x0000002c040ca980 */ /* 0x000162000c101b00 */
[----:B------:R-:W-:Y:S02]  /*f510*/  CS2R R20, SRZ ;  /* 0x0000000000147805 */ /* 0x000fe4000001ff00 */
[----:B------:R-:W-:Y:S02]  /*f520*/  CS2R R10, SRZ ;  /* 0x00000000000a7805 */ /* 0x000fe4000001ff00 */
[-C--:B0-----:R-:W-:Y:S02]  /*f530*/  @!P3 IADD3 R4, P0, R6, R9.reuse, RZ ;  /* 0x000000090604b210 */ /* 0x081fe40007f1e0ff */
[----:B------:R-:W-:Y:S01]  /*f540*/  @!P3 IADD3 R6, P1, R14, R9, RZ ;  /* 0x000000090e06b210 */ /* 0x000fe20007f3e0ff */
[----:B---3--:R-:W-:Y:S01]  /*f550*/  IMAD.MOV.U32 R9, RZ, RZ, R7 ;  /* 0x000000ffff097224 */ /* 0x008fe200078e0007 */
[----:B----4-:R-:W-:Y:S01]  /*f560*/  @!P3 SHF.L.U64.HI R0, R162, 0x1, R15 ;  /* 0x00000001a200b819 */ /* 0x010fe2000001020f */
[----:B------:R-:W-:Y:S01]  /*f570*/  @!P2 IMAD.WIDE R14, R154, 0x2, R8 ;  /* 0x000000029a0ea825 */ /* 0x000fe200078e0208 */
[----:B------:R-:W-:-:S03]  /*f580*/  CS2R R8, SRZ ;  /* 0x0000000000087805 */ /* 0x000fc6000001ff00 */
[--C-:B------:R-:W-:Y:S01]  /*f590*/  @!P3 IMAD.X R5, R3, 0x1, R0.reuse, P0 ;  /* 0x000000010305b824 */ /* 0x100fe200000e0600 */
[----:B------:R0:W5:Y:S01]  /*f5a0*/  @!P2 LD.E.64 R20, desc[UR44][R14.64] ;  /* 0x0000002c0e14a980 */ /* 0x000162000c101b00 */
[----:B------:R-:W-:-:S03]  /*f5b0*/  @!P3 IMAD.X R7, R7, 0x1, R0, P1 ;  /* 0x000000010707b824 */ /* 0x000fc600008e0600 */
[----:B------:R0:W5:Y:S04]  /*f5c0*/  @!P3 LD.E.64 R10, desc[UR44][R4.64] ;  /* 0x0000002c040ab980 */ /* 0x000168000c101b00 */
[----:B------:R0:W5:Y:S02]  /*f5d0*/  @!P3 LD.E.64 R8, desc[UR44][R6.64] ;  /* 0x0000002c0608b980 */ /* 0x000164000c101b00 */
.L_x_3698:
[----:B------:R-:W-:Y:S05]  /*f5e0*/  BSYNC B1 ;  /* 0x0000000000017941 */ /* 0x000fea0003800000 */
.L_x_3697:
[----:B------:R-:W1:Y:S01]  /*f5f0*/  SYNCS.PHASECHK.TRANS64.TRYWAIT P0, [R2+URZ+0x38800], R33 ;  /* 0x03880021020075a7 */ /* 0x000e62000800017f */
[----:B------:R-:W-:Y:S04]  /*f600*/  BSSY B1, `(.L_x_3699) ;  /* 0x0000002000017945 */ /* 0x000fe80003800000 */
[----:B-1----:R-:W-:Y:S05]  /*f610*/  @!P0 BRA `(.L_x_3700) ;  /* 0x00000328009c8947 */ /* 0x002fea0003800000 */
.L_x_4050:
[----:B------:R-:W-:Y:S05]  /*f620*/  BSYNC B1 ;  /* 0x0000000000017941 */ /* 0x000fea0003800000 */
.L_x_3699:
[----:B0-----:R-:W4:Y:S01]  /*f630*/  LDL R6, [R1+0x70] ;  /* 0x0000700001067983 */ /* 0x001f220000100800 */
[C---:B------:R-:W-:Y:S01]  /*f640*/  IMAD.SHL.U32 R0, R157.reuse, 0x40, RZ ;  /* 0x000000409d007824 */ /* 0x040fe200078e00ff */
[----:B------:R-:W-:Y:S01]  /*f650*/  LOP3.LUT P1, RZ, R157, 0x4, RZ, 0xc0, !PT ;  /* 0x000000049dff7812 */ /* 0x000fe2000782c0ff */
[----:B-----5:R-:W-:Y:S01]  /*f660*/  IMAD.MOV.U32 R4, RZ, RZ, R21 ;  /* 0x000000ffff047224 */ /* 0x020fe200078e0015 */
[----:B------:R-:W-:Y:S01]  /*f670*/  BSSY B1, `(.L_x_3701) ;  /* 0x0000077000017945 */ /* 0x000fe20003800000 */
[----:B------:R-:W-:Y:S01]  /*f680*/  IMAD.MOV.U32 R5, RZ, RZ, R12 ;  /* 0x000000ffff057224 */ /* 0x000fe200078e000c */
[----:B--2---:R-:W-:Y:S02]  /*f690*/  LOP3.LUT R3, R0, 0x1c0, RZ, 0xc0, !PT ;  /* 0x000001c000037812 */ /* 0x004fe400078ec0ff */
[----:B------:R-:W-:Y:S01]  /*f6a0*/  PRMT R32, R32, 0x5410, R4 ;  /* 0x0000541020207816 */ /* 0x000fe20000000004 */
[----:B------:R-:W-:Y:S01]  /*f6b0*/  IMAD.MOV.U32 R4, RZ, RZ, R9 ;  /* 0x000000ffff047224 */ /* 0x000fe200078e0009 */
[----:B------:R-:W-:-:S02]  /*f6c0*/  LOP3.LUT R0, R3, 0x18, R22, 0xf8, !PT ;  /* 0x0000001803007812 */ /* 0x000fc400078ef816 */
[----:B------:R-:W-:Y:S02]  /*f6d0*/  SHF.R.U32.HI R3, RZ, 0x3, R3 ;  /* 0x00000003ff037819 */ /* 0x000fe40000011603 */
[----:B------:R-:W-:Y:S01]  /*f6e0*/  PRMT R14, R4, 0x7610, R14 ;  /* 0x00007610040e7816 */ /* 0x000fe2000000000e */
[----:B------:R-:W-:Y:S01]  /*f6f0*/  IMAD.MOV.U32 R4, RZ, RZ, R13 ;  /* 0x000000ffff047224 */ /* 0x000fe200078e000d */
[----:B------:R-:W-:Y:S02]  /*f700*/  LOP3.LUT R0, R0, R3, RZ, 0x3c, !PT ;  /* 0x0000000300007212 */ /* 0x000fe400078e3cff */
[----:B-1----:R-:W-:Y:S01]  /*f710*/  PRMT R33, R33, 0x5410, R5 ;  /* 0x0000541021217816 */ /* 0x002fe20000000005 */
[----:B------:R-:W-:Y:S02]  /*f720*/  IMAD.MOV.U32 R5, RZ, RZ, R10 ;  /* 0x000000ffff057224 */ /* 0x000fe400078e000a */
[----:B------:R-:W-:Y:S01]  /*f730*/  IMAD R3, R165, 0x200, R0 ;  /* 0x00000200a5037824 */ /* 0x000fe200078e0200 */
[----:B------:R-:W-:Y:S01]  /*f740*/  PRMT R33, R4, 0x7610, R33 ;  /* 0x0000761004217816 */ /* 0x000fe20000000021 */
[----:B------:R-:W-:Y:S01]  /*f750*/  IMAD.MOV.U32 R0, RZ, RZ, R20 ;  /* 0x000000ffff007224 */ /* 0x000fe200078e0014 */
[----:B------:R-:W-:Y:S01]  /*f760*/  PRMT R14, R14, 0x5410, R5 ;  /* 0x000054100e0e7816 */ /* 0x000fe20000000005 */
[----:B------:R-:W-:-:S02]  /*f770*/  IMAD R2, R3, 0x2, R2 ;  /* 0x0000000203027824 */ /* 0x000fc400078e0202 */
[----:B------:R-:W-:Y:S02]  /*f780*/  IMAD.MOV.U32 R3, RZ, RZ, R8 ;  /* 0x000000ffff037224 */ /* 0x000fe400078e0008 */
[----:B---3--:R-:W-:-:S03]  /*f790*/  VIADD R7, R2, 0x20400 ;  /* 0x0002040002077836 */ /* 0x008fc60000000000 */
[----:B------:R-:W-:Y:S01]  /*f7a0*/  PRMT R0, R0, 0x5410, R3 ;  /* 0x0000541000007816 */ /* 0x000fe20000000003 */
[----:B------:R-:W-:Y:S02]  /*f7b0*/  VIADD R3, R2, 0x20440 ;  /* 0x0002044002037836 */ /* 0x000fe40000000000 */
[----:B------:R-:W-:Y:S02]  /*f7c0*/  @P1 VIADD R3, R7, 0xffffffc0 ;  /* 0xffffffc007031836 */ /* 0x000fe40000000000 */
[----:B----4-:R-:W-:-:S05]  /*f7d0*/  IMAD R6, R6, -0x40, R35 ;  /* 0xffffffc006067824 */ /* 0x010fca00078e0223 */
[----:B------:R-:W-:Y:S01]  /*f7e0*/  VIMNMX R15, R6, 0x40, PT ;  /* 0x00000040060f7848 */ /* 0x000fe20003fe0100 */
[----:B------:R-:W-:-:S03]  /*f7f0*/  IMAD.MOV.U32 R6, RZ, RZ, R11 ;  /* 0x000000ffff067224 */ /* 0x000fc600078e000b */
[----:B------:R-:W-:Y:S02]  /*f800*/  ISETP.GE.AND P0, PT, R152, R15, PT ;  /* 0x0000000f9800720c */ /* 0x000fe40003f06270 */
[----:B------:R-:W-:-:S11]  /*f810*/  PRMT R32, R6, 0x7610, R32 ;  /* 0x0000761006207816 */ /* 0x000fd60000000020 */
[----:B------:R-:W-:Y:S05]  /*f820*/  @P0 BRA `(.L_x_3702) ;  /* 0x00000004006c0947 */ /* 0x000fea0003800000 */
[----:B------:R-:W0:Y:S01]  /*f830*/  LDC R5, c[0x0][0x3f4] ;  /* 0x0000fd00ff057b82 */ /* 0x000e220000000800 */
[----:B------:R-:W-:Y:S01]  /*f840*/  BSSY B2, `(.L_x_3703) ;  /* 0x000002e000027945 */ /* 0x000fe20003800000 */
[-C--:B0-----:R-:W-:Y:S02]  /*f850*/  ISETP.GE.AND P0, PT, R154, R5.reuse, PT ;  /* 0x000000059a00720c */ /* 0x081fe40003f06270 */
[----:B------:R-:W-:-:S11]  /*f860*/  ISETP.GE.AND P1, PT, R162, R5, PT ;  /* 0x00000005a200720c */ /* 0x000fd60003f26270 */
[----:B------:R-:W-:Y:S05]  /*f870*/  @P0 BRA `(.L_x_3704) ;  /* 0x0000000000a80947 */ /* 0x000fea0003800000 */
[----:B------:R-:W0:Y:S01]  /*f880*/  LDS.128 R4, [R2+0x20400] ;  /* 0x0204000002047984 */ /* 0x000e220000000c00 */
[----:B------:R-:W-:Y:S01]  /*f890*/  SHF.R.U32.HI R72, RZ, 0x10, R29 ;  /* 0x00000010ff487819 */ /* 0x000fe2000001161d */
[----:B------:R-:W-:Y:S01]  /*f8a0*/  HADD2.F32 R34, -RZ, R70.H1_H1 ;  /* 0x30000046ff227230 */ /* 0x000fe20000004100 */
[--C-:B------:R-:W-:Y:S01]  /*f8b0*/  SHF.R.U32.HI R35, RZ, 0x10, R31.reuse ;  /* 0x00000010ff237819 */ /* 0x100fe2000001161f */
[----:B------:R-:W-:Y:S01]  /*f8c0*/  HADD2.F32 R71, -RZ, R71.H0_H0 ;  /* 0x20000047ff477230 */ /* 0x000fe20000004100 */
[----:B------:R-:W-:Y:S01]  /*f8d0*/  SHF.R.U64 R77, R30, 0x10, R31 ;  /* 0x000000101e4d7819 */ /* 0x000fe2000000121f */
[----:B------:R-:W-:Y:S01]  /*f8e0*/  HADD2.F32 R72, -RZ, R72.H0_H0 ;  /* 0x20000048ff487230 */ /* 0x000fe20000004100 */
[----:B------:R-:W-:Y:S01]  /*f8f0*/  SHF.R.U64 R75, R28, 0x10, R29 ;  /* 0x000000101c4b7819 */ /* 0x000fe2000000121d */
[----:B------:R-:W-:Y:S02]  /*f900*/  HADD2.F32 R35, -RZ, R35.H0_H0 ;  /* 0x20000023ff237230 */ /* 0x000fe40000004100 */
[----:B------:R-:W-:-:S02]  /*f910*/  HADD2.F32 R70, -RZ, R70.H0_H0 ;  /* 0x20000046ff467230 */ /* 0x000fc40000004100 */
[--C-:B0-----:R-:W-:Y:S02]  /*f920*/  HADD2.F32 R31, -RZ, R7.reuse.H1_H1 ;  /* 0x30000007ff1f7230 */ /* 0x101fe40000004100 */
[----:B------:R-:W-:Y:S02]  /*f930*/  HADD2.F32 R30, -RZ, R7.H0_H0 ;  /* 0x20000007ff1e7230 */ /* 0x000fe40000004100 */
[--C-:B------:R-:W-:Y:S02]  /*f940*/  HADD2.F32 R7, -RZ, R4.reuse.H0_H0 ;  /* 0x20000004ff077230 */ /* 0x100fe40000004100 */
[C---:B------:R-:W-:Y:S01]  /*f950*/  FMUL.FTZ R73, R31.reuse, R72 ;  /* 0x000000481f497220 */ /* 0x040fe20000410000 */
[----:B------:R-:W-:Y:S02]  /*f960*/  HADD2.F32 R4, -RZ, R4.H1_H1 ;  /* 0x30000004ff047230 */ /* 0x000fe40000004100 */
[----:B------:R-:W-:Y:S01]  /*f970*/  FMUL.FTZ R31, R31, R35 ;  /* 0x000000231f1f7220 */ /* 0x000fe20000410000 */
[----:B------:R-:W-:-:S02]  /*f980*/  HADD2.F32 R28, -RZ, R6.H0_H0 ;  /* 0x20000006ff1c7230 */ /* 0x000fc40000004100 */
[C---:B------:R-:W-:Y:S01]  /*f990*/  FFMA.FTZ R73, R30.reuse, R35, -R73 ;  /* 0x000000231e497223 */ /* 0x040fe20000010849 */
[----:B------:R-:W-:Y:S02]  /*f9a0*/  HADD2.F32 R29, -RZ, R6.H1_H1 ;  /* 0x30000006ff1d7230 */ /* 0x000fe40000004100 */
[----:B------:R-:W-:Y:S01]  /*f9b0*/  FFMA.FTZ R76, R30, R72, R31 ;  /* 0x000000481e4c7223 */ /* 0x000fe2000001001f */
[--C-:B------:R-:W-:Y:S02]  /*f9c0*/  HADD2.F32 R6, -RZ, R5.reuse.H0_H0 ;  /* 0x20000005ff067230 */ /* 0x100fe40000004100 */
[C---:B------:R-:W-:Y:S01]  /*f9d0*/  FMUL.FTZ R74, R4.reuse, R71 ;  /* 0x00000047044a7220 */ /* 0x040fe20000410000 */
[----:B------:R-:W-:Y:S01]  /*f9e0*/  FMUL.FTZ R72, R4, R34 ;  /* 0x0000002204487220 */ /* 0x000fe20000410000 */
[----:B------:R-:W-:Y:S02]  /*f9f0*/  HADD2.F32 R5, -RZ, R5.H1_H1 ;  /* 0x30000005ff057230 */ /* 0x000fe40000004100 */
[----:B------:R-:W-:Y:S01]  /*fa00*/  FMUL.FTZ R35, R29, R70 ;  /* 0x000000461d237220 */ /* 0x000fe20000410000 */
[----:B------:R-:W-:-:S02]  /*fa10*/  HADD2.F32 R30, -RZ, R78.H0_H0 ;  /* 0x2000004eff1e7230 */ /* 0x000fc40000004100 */
[C---:B------:R-:W-:Y:S01]  /*fa20*/  FFMA.FTZ R74, R7.reuse, R34, -R74 ;  /* 0x00000022074a7223 */ /* 0x040fe2000001084a */
[----:B------:R-:W-:Y:S02]  /*fa30*/  HADD2.F32 R31, -RZ, R75.H0_H0 ;  /* 0x2000004bff1f7230 */ /* 0x000fe40000004100 */
[----:B------:R-:W-:Y:S01]  /*fa40*/  FFMA.FTZ R71, R7, R71, R72 ;  /* 0x0000004707477223 */ /* 0x000fe20000010048 */
[----:B------:R-:W-:Y:S02]  /*fa50*/  HADD2.F32 R4, -RZ, R77.H0_H0 ;  /* 0x2000004dff047230 */ /* 0x000fe40000004100 */
[-C--:B------:R-:W-:Y:S01]  /*fa60*/  FMUL.FTZ R29, R29, R30.reuse ;  /* 0x0000001e1d1d7220 */ /* 0x080fe20000410000 */
[C---:B------:R-:W-:Y:S01]  /*fa70*/  FFMA.FTZ R35, R28.reuse, R30, -R35 ;  /* 0x0000001e1c237223 */ /* 0x040fe20000010823 */
[C---:B------:R-:W-:Y:S01]  /*fa80*/  FMUL.FTZ R7, R5.reuse, R31 ;  /* 0x0000001f05077220 */ /* 0x040fe20000410000 */
[----:B------:R-:W-:Y:S01]  /*fa90*/  FMUL.FTZ R34, R5, R4 ;  /* 0x0000000405227220 */ /* 0x000fe20000410000 */
[----:B------:R-:W-:-:S02]  /*faa0*/  FFMA.FTZ R28, R28, R70, R29 ;  /* 0x000000461c1c7223 */ /* 0x000fc4000001001d */
[----:B------:R-:W-:Y:S01]  /*fab0*/  FFMA.FTZ R5, R6, R4, -R7 ;  /* 0x0000000406057223 */ /* 0x000fe20000010807 */
[----:B------:R-:W-:Y:S01]  /*fac0*/  F2FP.F16.F32.PACK_AB R7, R76, R73 ;  /* 0x000000494c07723e */ /* 0x000fe200000000ff */
[----:B------:R-:W-:Y:S01]  /*fad0*/  FFMA.FTZ R34, R6, R31, R34 ;  /* 0x0000001f06227223 */ /* 0x000fe20000010022 */
[----:B------:R-:W-:Y:S02]  /*fae0*/  F2FP.F16.F32.PACK_AB R4, R71, R74 ;  /* 0x0000004a4704723e */ /* 0x000fe400000000ff */
[----:B------:R-:W-:Y:S02]  /*faf0*/  F2FP.F16.F32.PACK_AB R6, R28, R35 ;  /* 0x000000231c06723e */ /* 0x000fe400000000ff */
[----:B------:R-:W-:-:S05]  /*fb00*/  F2FP.F16.F32.PACK_AB R5, R34, R5 ;  /* 0x000000052205723e */ /* 0x000fca00000000ff */
[----:B------:R0:W-:Y:S02]  /*fb10*/  STS.128 [R2+0x20400], R4 ;  /* 0x0204000402007388 */ /* 0x0001e40000000c00 */
.L_x_3704:
[----:B------:R-:W-:Y:S05]  /*fb20*/  BSYNC B2 ;  /* 0x0000000000027941 */ /* 0x000fea0003800000 */
.L_x_3703:
[----:B------:R-:W-:Y:S05]  /*fb30*/  @P1 BRA `(.L_x_3702) ;  /* 0x0000000000a81947 */ /* 0x000fea0003800000 */
[----:B0-----:R-:W0:Y:S01]  /*fb40*/  LDS.128 R4, [R3] ;  /* 0x0000000003047984 */ /* 0x001e220000000c00 */
[----:B------:R-:W-:Y:S01]  /*fb50*/  SHF.R.U32.HI R30, RZ, 0x10, R25 ;  /* 0x00000010ff1e7819 */ /* 0x000fe20000011619 */
[--C-:B------:R-:W-:Y:S01]  /*fb60*/  HADD2.F32 R28, -RZ, R69.reuse.H1_H1 ;  /* 0x30000045ff1c7230 */ /* 0x100fe20000004100 */
[--C-:B------:R-:W-:Y:S01]  /*fb70*/  SHF.R.U32.HI R29, RZ, 0x10, R27.reuse ;  /* 0x00000010ff1d7819 */ /* 0x100fe2000001161b */
[----:B------:R-:W-:Y:S01]  /*fb80*/  HADD2.F32 R69, -RZ, R69.H0_H0 ;  /* 0x20000045ff457230 */ /* 0x000fe20000004100 */
[----:B------:R-:W-:Y:S01]  /*fb90*/  SHF.R.U64 R71, R26, 0x10, R27 ;  /* 0x000000101a477819 */ /* 0x000fe2000000121b */
[----:B------:R-:W-:Y:S01]  /*fba0*/  HADD2.F32 R30, -RZ, R30.H0_H0 ;  /* 0x2000001eff1e7230 */ /* 0x000fe20000004100 */
[----:B------:R-:W-:Y:S01]  /*fbb0*/  SHF.R.U64 R35, R24, 0x10, R25 ;  /* 0x0000001018237819 */ /* 0x000fe20000001219 */
[----:B------:R-:W-:Y:S02]  /*fbc0*/  HADD2.F32 R29, -RZ, R29.H0_H0 ;  /* 0x2000001dff1d7230 */ /* 0x000fe40000004100 */
[----:B0-----:R-:W-:-:S02]  /*fbd0*/  HADD2.F32 R27, -RZ, R7.H1_H1 ;  /* 0x30000007ff1b7230 */ /* 0x001fc40000004100 */
[----:B------:R-:W-:Y:S02]  /*fbe0*/  HADD2.F32 R26, -RZ, R7.H0_H0 ;  /* 0x20000007ff1a7230 */ /* 0x000fe40000004100 */
[--C-:B------:R-:W-:Y:S02]  /*fbf0*/  HADD2.F32 R7, -RZ, R4.reuse.H0_H0 ;  /* 0x20000004ff077230 */ /* 0x100fe40000004100 */
[CC--:B------:R-:W-:Y:S01]  /*fc00*/  FMUL.FTZ R31, R27.reuse, R30.reuse ;  /* 0x0000001e1b1f7220 */ /* 0x0c0fe20000410000 */
[----:B------:R-:W-:Y:S01]  /*fc10*/  FMUL.FTZ R27, R27, R29 ;  /* 0x0000001d1b1b7220 */ /* 0x000fe20000410000 */
[----:B------:R-:W-:Y:S02]  /*fc20*/  HADD2.F32 R4, -RZ, R4.H1_H1 ;  /* 0x30000004ff047230 */ /* 0x000fe40000004100 */
[--C-:B------:R-:W-:Y:S02]  /*fc30*/  HADD2.F32 R24, -RZ, R6.reuse.H0_H0 ;  /* 0x20000006ff187230 */ /* 0x100fe40000004100 */
[----:B------:R-:W-:Y:S01]  /*fc40*/  FFMA.FTZ R70, R26, R30, R27 ;  /* 0x0000001e1a467223 */ /* 0x000fe2000001001b */
[----:B------:R-:W-:-:S02]  /*fc50*/  HADD2.F32 R25, -RZ, R6.H1_H1 ;  /* 0x30000006ff197230 */ /* 0x000fc40000004100 */
[----:B------:R-:W-:Y:S01]  /*fc60*/  FMUL.FTZ R34, R4, R69 ;  /* 0x0000004504227220 */ /* 0x000fe20000410000 */
[--C-:B------:R-:W-:Y:S02]  /*fc70*/  HADD2.F32 R27, -RZ, R68.reuse.H1_H1 ;  /* 0x30000044ff1b7230 */ /* 0x100fe40000004100 */
[----:B------:R-:W-:Y:S01]  /*fc80*/  FFMA.FTZ R31, R26, R29, -R31 ;  /* 0x0000001d1a1f7223 */ /* 0x000fe2000001081f */
[--C-:B------:R-:W-:Y:S02]  /*fc90*/  HADD2.F32 R6, -RZ, R5.reuse.H0_H0 ;  /* 0x20000005ff067230 */ /* 0x100fe40000004100 */
[-C--:B------:R-:W-:Y:S01]  /*fca0*/  FMUL.FTZ R30, R4, R28.reuse ;  /* 0x0000001c041e7220 */ /* 0x080fe20000410000 */
[----:B------:R-:W-:Y:S02]  /*fcb0*/  HADD2.F32 R68, -RZ, R68.H0_H0 ;  /* 0x20000044ff447230 */ /* 0x000fe40000004100 */
[----:B------:R-:W-:Y:S01]  /*fcc0*/  FFMA.FTZ R34, R7, R28, -R34 ;  /* 0x0000001c07227223 */ /* 0x000fe20000010822 */
[----:B------:R-:W-:-:S02]  /*fcd0*/  HADD2.F32 R5, -RZ, R5.H1_H1 ;  /* 0x30000005ff057230 */ /* 0x000fc40000004100 */
[----:B------:R-:W-:Y:S01]  /*fce0*/  FFMA.FTZ R69, R7, R69, R30 ;  /* 0x0000004507457223 */ /* 0x000fe2000001001e */
[----:B------:R-:W-:Y:S02]  /*fcf0*/  HADD2.F32 R26, -RZ, R35.H0_H0 ;  /* 0x20000023ff1a7230 */ /* 0x000fe40000004100 */
[CC--:B------:R-:W-:Y:S01]  /*fd00*/  FMUL.FTZ R29, R25.reuse, R27.reuse ;  /* 0x0000001b191d7220 */ /* 0x0c0fe20000410000 */
[----:B------:R-:W-:Y:S02]  /*fd10*/  HADD2.F32 R4, -RZ, R71.H0_H0 ;  /* 0x20000047ff047230 */ /* 0x000fe40000004100 */
[----:B------:R-:W-:Y:S01]  /*fd20*/  FMUL.FTZ R28, R25, R68 ;  /* 0x00000044191c7220 */ /* 0x000fe20000410000 */
        /* <DEDUP_REMOVED lines=10> */
[----:B------:R1:W-:Y:S02]  /*fdd0*/  STS.128 [R3], R4 ;  /* 0x0000000403007388 */ /* 0x0003e40000000c00 */
.L_x_3702:
[----:B------:R-:W-:Y:S05]  /*fde0*/  BSYNC B1 ;  /* 0x0000000000017941 */ /* 0x000fea0003800000 */
.L_x_3701:
[----:B01----:R-:W2:Y:S02]  /*fdf0*/  LDL R4, [R1+0x440] ;  /* 0x0004400001047983 */ /* 0x003ea40000100800 */
[----:B--2---:R-:W-:-:S13]  /*fe00*/  ISETP.GE.AND P0, PT, R4, R15, PT ;  /* 0x0000000f0400720c */ /* 0x004fda0003f06270 */
        /* <DEDUP_REMOVED lines=8> */
[----:B------:R-:W-:Y:S01]  /*fe90*/  HADD2.F32 R25, -RZ, R0.H0_H0 ;  /* 0x20000000ff197230 */ /* 0x000fe20000004100 */
[----:B------:R-:W-:Y:S02]  /*fea0*/  SHF.R.U32.HI R24, RZ, 0x10, R13 ;  /* 0x00000010ff187819 */ /* 0x000fe4000001160d */
[----:B------:R-:W-:Y:S01]  /*feb0*/  SHF.R.U64 R29, R20, 0x10, R21 ;  /* 0x00000010141d7819 */ /* 0x000fe20000001215 */
[----:B------:R-:W-:Y:S01]  /*fec0*/  HADD2.F32 R26, -RZ, R26.H0_H0 ;  /* 0x2000001aff1a7230 */ /* 0x000fe20000004100 */
[----:B------:R-:W-:Y:S01]  /*fed0*/  SHF.R.U64 R30, R12, 0x10, R13 ;  /* 0x000000100c1e7819 */ /* 0x000fe2000000120d */
[----:B------:R-:W-:Y:S02]  /*fee0*/  HADD2.F32 R24, -RZ, R24.H0_H0 ;  /* 0x20000018ff187230 */ /* 0x000fe40000004100 */
[----:B------:R-:W-:-:S02]  /*fef0*/  HADD2.F32 R21, -RZ, R33.H1_H1 ;  /* 0x30000021ff157230 */ /* 0x000fc40000004100 */
[----:B------:R-:W-:Y:S02]  /*ff00*/  HADD2.F32 R33, -RZ, R33.H0_H0 ;  /* 0x20000021ff217230 */ /* 0x000fe40000004100 */
[--C-:B0-----:R-:W-:Y:S02]  /*ff10*/  HADD2.F32 R15, -RZ, R7.reuse.H0_H0 ;  /* 0x20000007ff0f7230 */ /* 0x101fe40000004100 */
[----:B------:R-:W-:Y:S02]  /*ff20*/  HADD2.F32 R20, -RZ, R7.H1_H1 ;  /* 0x30000007ff147230 */ /* 0x000fe40000004100 */
[--C-:B------:R-:W-:Y:S02]  /*ff30*/  HADD2.F32 R7, -RZ, R4.reuse.H0_H0 ;  /* 0x20000004ff077230 */ /* 0x100fe40000004100 */
[----:B------:R-:W-:Y:S02]  /*ff40*/  HADD2.F32 R4, -RZ, R4.H1_H1 ;  /* 0x30000004ff047230 */ /* 0x000fe40000004100 */
[C---:B------:R-:W-:Y:S01]  /*ff50*/  FMUL.FTZ R28, R20.reuse, R26 ;  /* 0x0000001a141c7220 */ /* 0x040fe20000410000 */
[----:B------:R-:W-:Y:S01]  /*ff60*/  FMUL.FTZ R27, R20, R24 ;  /* 0x00000018141b7220 */ /* 0x000fe20000410000 */
[----:B------:R-:W-:-:S02]  /*ff70*/  HADD2.F32 R12, -RZ, R6.H0_H0 ;  /* 0x20000006ff0c7230 */ /* 0x000fc40000004100 */
[C---:B------:R-:W-:Y:S01]  /*ff80*/  FMUL.FTZ R20, R4.reuse, R25 ;  /* 0x0000001904147220 */ /* 0x040fe20000410000 */
[----:B------:R-:W-:Y:S01]  /*ff90*/  FFMA.FTZ R28, R15, R24, -R28 ;  /* 0x000000180f1c7223 */ /* 0x000fe2000001081c */
[-C--:B------:R-:W-:Y:S01]  /*ffa0*/  FMUL.FTZ R24, R4, R21.reuse ;  /* 0x0000001504187220 */ /* 0x080fe20000410000 */
[----:B------:R-:W-:Y:S02]  /*ffb0*/  HADD2.F32 R13, -RZ, R6.H1_H1 ;  /* 0x30000006ff0d7230 */ /* 0x000fe40000004100 */
[----:B------:R-:W-:Y:S01]  /*ffc0*/  FFMA.FTZ R21, R7, R21, -R20 ;  /* 0x0000001507157223 */ /* 0x000fe20000010814 */
[--C-:B------:R-:W-:Y:S02]  /*ffd0*/  HADD2.F32 R6, -RZ, R5.reuse.H0_H0 ;  /* 0x20000005ff067230 */ /* 0x100fe40000004100 */
[----:B------:R-:W-:Y:S01]  /*ffe0*/  FFMA.FTZ R27, R15, R26, R27 ;  /* 0x0000001a0f1b7223 */ /* 0x000fe2000001001b */
[----:B------:R-:W-:Y:S02]  /*fff0*/  HADD2.F32 R20, -RZ, R32.H1_H1 ;  /* 0x30000020ff147230 */ /* 0x000fe40000004100 */
[----:B------:R-:W-:Y:S01]  /*10000*/  FFMA.FTZ R24, R7, R25, R24 ;  /* 0x0000001907187223 */ /* 0x000fe20000010018 */
[----:B------:R-:W-:-:S02]  /*10010*/  HADD2.F32 R5, -RZ, R5.H1_H1 ;  /* 0x30000005ff057230 */ /* 0x000fc40000004100 */
[----:B------:R-:W-:Y:S02]  /*10020*/  HADD2.F32 R15, -RZ, R29.H0_H0 ;  /* 0x2000001dff0f7230 */ /* 0x000fe40000004100 */
[C---:B------:R-:W-:Y:S01]  /*10030*/  FMUL.FTZ R25, R13.reuse, R20 ;  /* 0x000000140d197220 */ /* 0x040fe20000410000 */
[----:B------:R-:W-:Y:S02]  /*10040*/  HADD2.F32 R4, -RZ, R30.H0_H0 ;  /* 0x2000001eff047230 */ /* 0x000fe40000004100 */
[----:B------:R-:W-:Y:S01]  /*10050*/  FMUL.FTZ R13, R13, R33 ;  /* 0x000000210d0d7220 */ /* 0x000fe20000410000 */
[C---:B------:R-:W-:Y:S01]  /*10060*/  FMUL.FTZ R7, R5.reuse, R15 ;  /* 0x0000000f05077220 */ /* 0x040fe20000410000 */
[C---:B------:R-:W-:Y:S01]  /*10070*/  FFMA.FTZ R25, R12.reuse, R33, -R25 ;  /* 0x000000210c197223 */ /* 0x040fe20000010819 */
[----:B------:R-:W-:Y:S01]  /*10080*/  FMUL.FTZ R26, R5, R4 ;  /* 0x00000004051a7220 */ /* 0x000fe20000410000 */
[----:B------:R-:W-:Y:S01]  /*10090*/  FFMA.FTZ R12, R12, R20, R13 ;  /* 0x000000140c0c7223 */ /* 0x000fe2000001000d */
[C---:B------:R-:W-:Y:S01]  /*100a0*/  FFMA.FTZ R5, R6.reuse, R4, -R7 ;  /* 0x0000000406057223 */ /* 0x040fe20000010807 */
[----:B------:R-:W-:Y:S01]  /*100b0*/  F2FP.F16.F32.PACK_AB R7, R27, R28 ;  /* 0x0000001c1b07723e */ /* 0x000fe200000000ff */
[----:B------:R-:W-:Y:S01]  /*100c0*/  FFMA.FTZ R26, R6, R15, R26 ;  /* 0x0000000f061a7223 */ /* 0x000fe2000001001a */
[----:B------:R-:W-:-:S02]  /*100d0*/  F2FP.F16.F32.PACK_AB R4, R24, R21 ;  /* 0x000000151804723e */ /* 0x000fc400000000ff */
[----:B------:R-:W-:Y:S02]  /*100e0*/  F2FP.F16.F32.PACK_AB R6, R12, R25 ;  /* 0x000000190c06723e */ /* 0x000fe400000000ff */
[----:B------:R-:W-:-:S05]  /*100f0*/  F2FP.F16.F32.PACK_AB R5, R26, R5 ;  /* 0x000000051a05723e */ /* 0x000fca00000000ff */
[----:B------:R0:W-:Y:S02]  /*10100*/  STS.128 [R2+0x21400], R4 ;  /* 0x0214000402007388 */ /* 0x0001e40000000c00 */
.L_x_3707:
[----:B------:R-:W-:Y:S05]  /*10110*/  BSYNC B1 ;  /* 0x0000000000017941 */ /* 0x000fea0003800000 */
.L_x_3706:
[----:B------:R-:W-:Y:S05]  /*10120*/  @P1 BRA `(.L_x_3705) ;  /* 0x0000001400941947 */ /* 0x000fea0003800000 */
[----:B0-----:R-:W0:Y:S01]  /*10130*/  LDS.128 R4, [R3+0x1000] ;  /* 0x0010000003047984 */ /* 0x001e220000000c00 */
[--C-:B------:R-:W-:Y:S01]  /*10140*/  SHF.R.U64 R25, R10, 0x10, R11.reuse ;  /* 0x000000100a197819 */ /* 0x100fe2000000120b */
[----:B------:R-:W-:Y:S01]  /*10150*/  HADD2.F32 R13, -RZ, R0.H1_H1 ;  /* 0x30000000ff0d7230 */ /* 0x000fe20000004100 */
[----:B------:R-:W-:Y:S01]  /*10160*/  SHF.R.U32.HI R10, RZ, 0x10, R11 ;  /* 0x00000010ff0a7819 */ /* 0x000fe2000001160b */
[--C-:B------:R-:W-:Y:S01]  /*10170*/  HADD2.F32 R11, -RZ, R14.reuse.H1_H1 ;  /* 0x3000000eff0b7230 */ /* 0x100fe20000004100 */
[--C-:B------:R-:W-:Y:S01]  /*10180*/  SHF.R.U32.HI R12, RZ, 0x10, R9.reuse ;  /* 0x00000010ff0c7819 */ /* 0x100fe20000011609 */
[----:B------:R-:W-:Y:S01]  /*10190*/  HADD2.F32 R14, -RZ, R14.H0_H0 ;  /* 0x2000000eff0e7230 */ /* 0x000fe20000004100 */
[----:B------:R-:W-:Y:S01]  /*101a0*/  SHF.R.U64 R24, R8, 0x10, R9 ;  /* 0x0000001008187819 */ /* 0x000fe20000001209 */
[----:B------:R-:W-:Y:S02]  /*101b0*/  HADD2.F32 R10, -RZ, R10.H0_H0 ;  /* 0x2000000aff0a7230 */ /* 0x000fe40000004100 */
[----:B------:R-:W-:-:S02]  /*101c0*/  HADD2.F32 R12, -RZ, R12.H0_H0 ;  /* 0x2000000cff0c7230 */ /* 0x000fc40000004100 */
[----:B------:R-:W-:Y:S02]  /*101d0*/  HADD2.F32 R32, -RZ, R32.H0_H0 ;  /* 0x20000020ff207230 */ /* 0x000fe40000004100 */
        /* <DEDUP_REMOVED lines=8> */
[----:B------:R-:W-:Y:S02]  /*10260*/  HADD2.F32 R7, -RZ, R6.H0_H0 ;  /* 0x20000006ff077230 */ /* 0x000fe40000004100 */
[----:B------:R-:W-:Y:S01]  /*10270*/  FFMA.FTZ R21, R8, R12, R21 ;  /* 0x0000000c08157223 */ /* 0x000fe20000010015 */
[----:B------:R-:W-:Y:S02]  /*10280*/  HADD2.F32 R5, -RZ, R5.H1_H1 ;  /* 0x30000005ff057230 */ /* 0x000fe40000004100 */
[C---:B------:R-:W-:Y:S01]  /*10290*/  FMUL.FTZ R9, R4.reuse, R13 ;  /* 0x0000000d04097220 */ /* 0x040fe20000410000 */
[----:B------:R-:W-:Y:S01]  /*102a0*/  FMUL.FTZ R15, R4, R11 ;  /* 0x0000000b040f7220 */ /* 0x000fe20000410000 */
[----:B------:R-:W-:Y:S02]  /*102b0*/  HADD2.F32 R8, -RZ, R24.H0_H0 ;  /* 0x20000018ff087230 */ /* 0x000fe40000004100 */
[----:B------:R-:W-:-:S02]  /*102c0*/  HADD2.F32 R6, -RZ, R6.H1_H1 ;  /* 0x30000006ff067230 */ /* 0x000fc40000004100 */
[C---:B------:R-:W-:Y:S01]  /*102d0*/  FFMA.FTZ R9, R0.reuse, R11, -R9 ;  /* 0x0000000b00097223 */ /* 0x040fe20000010809 */
[----:B------:R-:W-:Y:S02]  /*102e0*/  HADD2.F32 R4, -RZ, R25.H0_H0 ;  /* 0x20000019ff047230 */ /* 0x000fe40000004100 */
[----:B------:R-:W-:Y:S01]  /*102f0*/  FFMA.FTZ R0, R0, R13, R15 ;  /* 0x0000000d00007223 */ /* 0x000fe2000001000f */
[C---:B------:R-:W-:Y:S01]  /*10300*/  FMUL.FTZ R11, R5.reuse, R8 ;  /* 0x00000008050b7220 */ /* 0x040fe20000410000 */
[C---:B------:R-:W-:Y:S01]  /*10310*/  FMUL.FTZ R10, R6.reuse, R14 ;  /* 0x0000000e060a7220 */ /* 0x040fe20000410000 */
[----:B------:R-:W-:Y:S01]  /*10320*/  FMUL.FTZ R15, R6, R32 ;  /* 0x00000020060f7220 */ /* 0x000fe20000410000 */
[-C--:B------:R-:W-:Y:S01]  /*10330*/  FMUL.FTZ R13, R5, R4.reuse ;  /* 0x00000004050d7220 */ /* 0x080fe20000410000 */
[C---:B------:R-:W-:Y:S01]  /*10340*/  FFMA.FTZ R5, R2.reuse, R4, -R11 ;  /* 0x0000000402057223 */ /* 0x040fe2000001080b */
[C---:B------:R-:W-:Y:S01]  /*10350*/  FFMA.FTZ R6, R7.reuse, R32, -R10 ;  /* 0x0000002007067223 */ /* 0x040fe2000001080a */
[----:B------:R-:W-:Y:S01]  /*10360*/  FFMA.FTZ R15, R7, R14, R15 ;  /* 0x0000000e070f7223 */ /* 0x000fe2000001000f */
[----:B------:R-:W-:Y:S01]  /*10370*/  FFMA.FTZ R2, R2, R8, R13 ;  /* 0x0000000802027223 */ /* 0x000fe2000001000d */
[----:B------:R-:W-:-:S02]  /*10380*/  F2FP.F16.F32.PACK_AB R7, R21, R20 ;  /* 0x000000141507723e */ /* 0x000fc400000000ff */
[----:B------:R-:W-:Y:S02]  /*10390*/  F2FP.F16.F32.PACK_AB R4, R0, R9 ;  /* 0x000000090004723e */ /* 0x000fe400000000ff */
[----:B------:R-:W-:Y:S02]  /*103a0*/  F2FP.F16.F32.PACK_AB R6, R15, R6 ;  /* 0x000000060f06723e */ /* 0x000fe400000000ff */
[----:B------:R-:W-:-:S05]  /*103b0*/  F2FP.F16.F32.PACK_AB R5, R2, R5 ;  /* 0x000000050205723e */ /* 0x000fca00000000ff */
[----:B------:R1:W-:Y:S01]  /*103c0*/  STS.128 [R3+0x1000], R4 ;  /* 0x0010000403007388 */ /* 0x0003e20000000c00 */
[----:B------:R-:W-:Y:S05]  /*103d0*/  BRA `(.L_x_3705) ;  /* 0x0000001000e87947 */ /* 0x000fea0003800000 */
.L_x_3692:
        /* <DEDUP_REMOVED lines=33> */
.L_x_4056:
        /* <DEDUP_REMOVED lines=8> */
[----:B------:R-:W-:Y:S02]  /*10670*/  ULDC UR4, c[0x0][0x3f4] ;  /* 0x0000fd0000047ab9 */ /* 0x000fe40000000800 */
[----:B------:R-:W-:-:S13]  /*10680*/  ISETP.GE.AND P0, PT, R22, UR4, PT ;  /* 0x0000000416007c0c */ /* 0x000fda000bf06270 */
[----:B------:R-:W-:Y:S05]  /*10690*/  @P0 BRA `(.L_x_3710) ;  /* 0x0000000000100947 */ /* 0x000fea0003800000 */
[----:B-12---:R-:W-:-:S04]  /*106a0*/  IMAD.WIDE R4, R22, 0x2, R4 ;  /* 0x0000000216047825 */ /* 0x006fc800078e0204 */
[----:B---34-:R-:W-:Y:S01]  /*106b0*/  IMAD.WIDE R6, R22, 0x2, R6 ;  /* 0x0000000216067825 */ /* 0x018fe200078e0206 */
[----:B------:R1:W5:Y:S04]  /*106c0*/  LD.E.128 R24, desc[UR44][R4.64] ;  /* 0x0000002c04187980 */ /* 0x000368000c101d00 */
[----:B------:R1:W5:Y:S02]  /*106d0*/  LD.E.128 R28, desc[UR44][R6.64] ;  /* 0x0000002c061c7980 */ /* 0x000364000c101d00 */
.L_x_3710:
[----:B------:R-:W-:Y:S05]  /*106e0*/  BSYNC B1 ;  /* 0x0000000000017941 */ /* 0x000fea0003800000 */
.L_x_3709:
[----:B-12--5:R-:W-:Y:S01]  /*106f0*/  IMAD.MOV.U32 R4, RZ, RZ, R28 ;  /* 0x000000ffff047224 */ /* 0x026fe200078e001c */
[----:B------:R-:W-:Y:S01]  /*10700*/  UMOV UR4, 0xffffffff ;  /* 0xffffffff00047882 */ /* 0x000fe20000000000 */
[----:B------:R-:W-:Y:S02]  /*10710*/  IMAD.MOV.U32 R5, RZ, RZ, R29 ;  /* 0x000000ffff057224 */ /* 0x000fe400078e001d */
[----:B----4-:R-:W-:Y:S01]  /*10720*/  IMAD.MOV.U32 R6, RZ, RZ, R30 ;  /* 0x000000ffff067224 */ /* 0x010fe200078e001e */
[----:B------:R-:W-:Y:S01]  /*10730*/  PRMT R73, R4, 0x7610, R73 ;  /* 0x0000761004497816 */ /* 0x000fe20000000049 */
[----:B---3--:R-:W-:Y:S01]  /*10740*/  IMAD.MOV.U32 R7, RZ, RZ, R31 ;  /* 0x000000ffff077224 */ /* 0x008fe200078e001f */
        /* <DEDUP_REMOVED lines=9> */
[----:B------:R-:W-:Y:S02]  /*107e0*/  CS2R R4, SRZ ;  /* 0x0000000000047805 */ /* 0x000fe4000001ff00 */
[----:B------:R-:W-:Y:S02]  /*107f0*/  PRMT R72, R6, 0x7610, R72 ;  /* 0x0000761006487816 */ /* 0x000fe40000000048 */
[----:B------:R-:W-:Y:S01]  /*10800*/  PRMT R74, R7, 0x7610, R74 ;  /* 0x00007610074a7816 */ /* 0x000fe2000000004a */
[----:B------:R-:W-:Y:S06]  /*10810*/  BRA.DIV UR4, `(.L_x_3711) ;  /* 0x0000031a04a47947 */ /* 0x000fec000b800000 */
[----:B0-----:R-:W0:Y:S04]  /*10820*/  SHFL.IDX PT, R3, R3, 0x1, 0x1c1f ;  /* 0x003c1f0003037f89 */ /* 0x001e2800000e0000 */
[----:B------:R-:W1:Y:S04]  /*10830*/  SHFL.IDX PT, R6, R8, 0x1, 0x1c1f ;  /* 0x003c1f0008067f89 */ /* 0x000e6800000e0000 */
[----:B------:R2:W3:Y:S04]  /*10840*/  SHFL.IDX PT, R7, R32, 0x1, 0x1c1f ;  /* 0x003c1f0020077f89 */ /* 0x0004e800000e0000 */
[----:B------:R2:W4:Y:S01]  /*10850*/  SHFL.IDX PT, R14, R9, 0x1, 0x1c1f ;  /* 0x003c1f00090e7f89 */ /* 0x00052200000e0000 */
[----:B0-----:R-:W-:-:S02]  /*10860*/  IMAD.MOV.U32 R13, RZ, RZ, R3 ;  /* 0x000000ffff0d7224 */ /* 0x001fc400078e0003 */
[----:B-12---:R-:W-:-:S07]  /*10870*/  IMAD.MOV.U32 R12, RZ, RZ, R6 ;  /* 0x000000ffff0c7224 */ /* 0x006fce00078e0006 */
.L_x_4062:
[----:B------:R-:W2:Y:S01]  /*10880*/  LDL R6, [R1+0x1f4] ;  /* 0x0001f40001067983 */ /* 0x000ea20000100800 */
[----:B------:R-:W-:Y:S01]  /*10890*/  VIADD R0, R0, 0x20 ;  /* 0x0000002000007836 */ /* 0x000fe20000000000 */
[----:B------:R-:W-:Y:S01]  /*108a0*/  BSSY B1, `(.L_x_3712) ;  /* 0x0000015000017945 */ /* 0x000fe20003800000 */
[----:B---3--:R-:W-:Y:S01]  /*108b0*/  IMAD.MOV.U32 R15, RZ, RZ, R7 ;  /* 0x000000ffff0f7224 */ /* 0x008fe200078e0007 */
[----:B------:R-:W-:Y:S02]  /*108c0*/  CS2R R8, SRZ ;  /* 0x0000000000087805 */ /* 0x000fe4000001ff00 */
[----:B------:R-:W-:Y:S02]  /*108d0*/  CS2R R10, SRZ ;  /* 0x00000000000a7805 */ /* 0x000fe4000001ff00 */
[----:B------:R-:W-:Y:S02]  /*108e0*/  ISETP.GE.AND P0, PT, R0, R21, PT ;  /* 0x000000150000720c */ /* 0x000fe40003f06270 */
[----:B--2---:R-:W-:-:S04]  /*108f0*/  LEA.HI R3, R6, R6, RZ, 0x1 ;  /* 0x0000000606037211 */ /* 0x004fc800078f08ff */
[----:B------:R-:W-:-:S05]  /*10900*/  LOP3.LUT R3, R3, 0xfffffffe, RZ, 0xc0, !PT ;  /* 0xfffffffe03037812 */ /* 0x000fca00078ec0ff */
[----:B------:R-:W-:Y:S01]  /*10910*/  IMAD.IADD R3, R6, 0x1, -R3 ;  /* 0x0000000106037824 */ /* 0x000fe200078e0a03 */
[----:B------:R-:W-:-:S04]  /*10920*/  CS2R R6, SRZ ;  /* 0x0000000000067805 */ /* 0x000fc8000001ff00 */
        /* <DEDUP_REMOVED lines=12> */
.L_x_3713:
[----:B------:R-:W-:Y:S05]  /*109f0*/  BSYNC B1 ;  /* 0x0000000000017941 */ /* 0x000fea0003800000 */
.L_x_3712:
[----:B------:R-:W1:Y:S01]  /*10a00*/  SYNCS.PHASECHK.TRANS64.TRYWAIT P0, [R2+URZ+0x38800], R3 ;  /* 0x03880003020075a7 */ /* 0x000e62000800017f */
[----:B------:R-:W-:Y:S04]  /*10a10*/  BSSY B1, `(.L_x_3714) ;  /* 0x0000002000017945 */ /* 0x000fe80003800000 */
[----:B-1----:R-:W-:Y:S05]  /*10a20*/  @!P0 BRA `(.L_x_3715) ;  /* 0x0000031800988947 */ /* 0x002fea0003800000 */
.L_x_4063:
[----:B------:R-:W-:Y:S05]  /*10a30*/  BSYNC B1 ;  /* 0x0000000000017941 */ /* 0x000fea0003800000 */
.L_x_3714:
[----:B------:R-:W2:Y:S01]  /*10a40*/  LDL R0, [R1+0x70] ;  /* 0x0000700001007983 */ /* 0x000ea20000100800 */
[----:B0-----:R-:W0:Y:S03]  /*10a50*/  LDC R13, c[0x0][0x3f4] ;  /* 0x0000fd00ff0d7b82 */ /* 0x001e260000000800 */
[----:B------:R-:W3:Y:S01]  /*10a60*/  LDL R15, [R1+0x440] ;  /* 0x00044000010f7983 */ /* 0x000ee20000100800 */
[----:B-1---5:R-:W-:Y:S02]  /*10a70*/  IMAD.MOV.U32 R3, RZ, RZ, R4 ;  /* 0x000000ffff037224 */ /* 0x022fe400078e0004 */
[----:B------:R-:W-:-:S05]  /*10a80*/  IMAD.MOV.U32 R12, RZ, RZ, R5 ;  /* 0x000000ffff0c7224 */ /* 0x000fca00078e0005 */
[----:B------:R-:W-:Y:S01]  /*10a90*/  PRMT R20, R3, 0x5410, R12 ;  /* 0x0000541003147816 */ /* 0x000fe2000000000c */
[----:B----4-:R-:W-:Y:S01]  /*10aa0*/  IMAD.MOV.U32 R14, RZ, RZ, R6 ;  /* 0x000000ffff0e7224 */ /* 0x010fe200078e0006 */
[C---:B0-----:R-:W-:Y:S01]  /*10ab0*/  ISETP.GE.AND P0, PT, R22.reuse, R13, PT ;  /* 0x0000000d1600720c */ /* 0x041fe20003f06270 */
[----:B------:R-:W-:Y:S02]  /*10ac0*/  IMAD.MOV.U32 R12, RZ, RZ, R7 ;  /* 0x000000ffff0c7224 */ /* 0x000fe400078e0007 */
[----:B------:R-:W-:Y:S01]  /*10ad0*/  IMAD.IADD R68, R22, 0x1, R13 ;  /* 0x0000000116447824 */ /* 0x000fe200078e020d */
[----:B------:R-:W-:Y:S04]  /*10ae0*/  BSSY B1, `(.L_x_3716) ;  /* 0x000006c000017945 */ /* 0x000fe80003800000 */
[----:B------:R-:W-:Y:S01]  /*10af0*/  LOP3.LUT R68, R68, 0x38, RZ, 0xc0, !PT ;  /* 0x0000003844447812 */ /* 0x000fe200078ec0ff */
[----:B--2---:R-:W-:-:S05]  /*10b00*/  IMAD R0, R0, -0x40, R21 ;  /* 0xffffffc000007824 */ /* 0x004fca00078e0215 */
[----:B------:R-:W-:-:S04]  /*10b10*/  VIMNMX R3, R0, 0x40, PT ;  /* 0x0000004000037848 */ /* 0x000fc80003fe0100 */
[-C--:B------:R-:W-:Y:S02]  /*10b20*/  ISETP.GE.OR P1, PT, R152, R3.reuse, P0 ;  /* 0x000000039800720c */ /* 0x080fe40000726670 */
[----:B------:R-:W-:Y:S01]  /*10b30*/  PRMT R0, R14, 0x7610, R0 ;  /* 0x000076100e007816 */ /* 0x000fe20000000000 */
[----:B------:R-:W-:Y:S01]  /*10b40*/  IMAD.MOV.U32 R14, RZ, RZ, R8 ;  /* 0x000000ffff0e7224 */ /* 0x000fe200078e0008 */
[----:B---3--:R-:W-:Y:S01]  /*10b50*/  ISETP.GE.OR P0, PT, R15, R3, P0 ;  /* 0x000000030f00720c */ /* 0x008fe20000706670 */
[----:B------:R-:W-:Y:S01]  /*10b60*/  IMAD.MOV.U32 R3, RZ, RZ, R9 ;  /* 0x000000ffff037224 */ /* 0x000fe200078e0009 */
[----:B------:R-:W-:Y:S01]  /*10b70*/  PRMT R0, R0, 0x5410, R12 ;  /* 0x0000541000007816 */ /* 0x000fe2000000000c */
[----:B------:R-:W-:-:S03]  /*10b80*/  IMAD.MOV.U32 R21, RZ, RZ, R11 ;  /* 0x000000ffff157224 */ /* 0x000fc600078e000b */
[----:B------:R-:W-:Y:S01]  /*10b90*/  PRMT R71, R14, 0x5410, R3 ;  /* 0x000054100e477816 */ /* 0x000fe20000000003 */
[----:B------:R-:W-:Y:S02]  /*10ba0*/  IMAD.MOV.U32 R3, RZ, RZ, R10 ;  /* 0x000000ffff037224 */ /* 0x000fe400078e000a */
[----:B------:R-:W-:Y:S05]  /*10bb0*/  @P1 BRA `(.L_x_3717) ;  /* 0x0000000400781947 */ /* 0x000fea0003800000 */
[----:B------:R-:W-:Y:S01]  /*10bc0*/  IMAD.SHL.U32 R12, R157, 0x40, RZ ;  /* 0x000000409d0c7824 */ /* 0x000fe200078e00ff */
[--C-:B------:R-:W-:Y:S01]  /*10bd0*/  SHF.R.U64 R24, R24, 0x10, R25.reuse ;  /* 0x0000001018187819 */ /* 0x100fe20000001219 */
[----:B------:R-:W-:Y:S01]  /*10be0*/  IMAD.SHL.U32 R33, R165, 0x200, RZ ;  /* 0x00000200a5217824 */ /* 0x000fe200078e00ff */
[----:B------:R-:W-:Y:S01]  /*10bf0*/  SHF.R.U32.HI R79, RZ, 0x10, R25 ;  /* 0x00000010ff4f7819 */ /* 0x000fe20000011619 */
[----:B------:R-:W-:Y:S01]  /*10c00*/  HADD2.F32 R82, -RZ, R82.H0_H0 ;  /* 0x20000052ff527230 */ /* 0x000fe20000004100 */
[----:B------:R-:W-:Y:S01]  /*10c10*/  LOP3.LUT R13, R12, 0x1c0, RZ, 0xc0, !PT ;  /* 0x000001c00c0d7812 */ /* 0x000fe200078ec0ff */
[----:B------:R-:W-:Y:S01]  /*10c20*/  HADD2.F32 R80, -RZ, R80.H0_H0 ;  /* 0x20000050ff507230 */ /* 0x000fe20000004100 */
[----:B------:R-:W-:Y:S01]  /*10c30*/  SHF.R.U64 R25, R26, 0x10, R27 ;  /* 0x000000101a197819 */ /* 0x000fe2000000121b */
[----:B------:R-:W-:Y:S01]  /*10c40*/  HADD2.F32 R79, -RZ, R79.H0_H0 ;  /* 0x2000004fff4f7230 */ /* 0x000fe20000004100 */
[--C-:B------:R-:W-:Y:S02]  /*10c50*/  SHF.R.U32.HI R15, RZ, 0x3, R13.reuse ;  /* 0x00000003ff0f7819 */ /* 0x100fe4000001160d */
[----:B------:R-:W-:Y:S01]  /*10c60*/  LOP3.LUT R12, R13, 0x38, R22, 0xf8, !PT ;  /* 0x000000380d0c7812 */ /* 0x000fe200078ef816 */
[----:B------:R-:W-:Y:S01]  /*10c70*/  HADD2.F32 R25, -RZ, R25.H0_H0 ;  /* 0x20000019ff197230 */ /* 0x000fe20000004100 */
[----:B------:R-:W-:-:S02]  /*10c80*/  LOP3.LUT R32, R15, R68, R13, 0x1e, !PT ;  /* 0x000000440f207212 */ /* 0x000fc400078e1e0d */
[----:B------:R-:W-:Y:S02]  /*10c90*/  LOP3.LUT R69, R33, R12, R15, 0xf6, !PT ;  /* 0x0000000c21457212 */ /* 0x000fe400078ef60f */
[----:B------:R-:W-:Y:S02]  /*10ca0*/  LOP3.LUT R33, R32, R33, RZ, 0xfc, !PT ;  /* 0x0000002120217212 */ /* 0x000fe400078efcff */
[--C-:B------:R-:W-:Y:S01]  /*10cb0*/  SHF.R.U64 R26, R30, 0x10, R31.reuse ;  /* 0x000000101e1a7819 */ /* 0x100fe2000000121f */
[--C-:B------:R-:W-:Y:S01]  /*10cc0*/  IMAD R69, R69, 0x2, R2.reuse ;  /* 0x0000000245457824 */ /* 0x100fe200078e0202 */
[----:B------:R-:W-:Y:S01]  /*10cd0*/  SHF.R.U32.HI R85, RZ, 0x10, R31 ;  /* 0x00000010ff557819 */ /* 0x000fe2000001161f */
[----:B------:R-:W-:Y:S01]  /*10ce0*/  IMAD R70, R33, 0x2, R2 ;  /* 0x0000000221467824 */ /* 0x000fe200078e0202 */
[----:B------:R-:W-:Y:S02]  /*10cf0*/  SHF.R.U32.HI R81, RZ, 0x10, R29 ;  /* 0x00000010ff517819 */ /* 0x000fe4000001161d */
[----:B------:R-:W0:Y:S01]  /*10d00*/  LDS.128 R12, [R69+0x20400] ;  /* 0x02040000450c7984 */ /* 0x000e220000000c00 */
[----:B------:R-:W-:-:S02]  /*10d10*/  SHF.R.U32.HI R87, RZ, 0x10, R27 ;  /* 0x00000010ff577819 */ /* 0x000fc4000001161b */
[----:B------:R-:W-:Y:S01]  /*10d20*/  HADD2.F32 R81, -RZ, R81.H0_H0 ;  /* 0x20000051ff517230 */ /* 0x000fe20000004100 */
[----:B------:R-:W1:Y:S01]  /*10d30*/  LDS.128 R32, [R70+0x20400] ;  /* 0x0204000046207984 */ /* 0x000e620000000c00 */
[----:B------:R-:W-:Y:S01]  /*10d40*/  SHF.R.U64 R28, R28, 0x10, R29 ;  /* 0x000000101c1c7819 */ /* 0x000fe2000000121d */
[--C-:B0-----:R-:W-:Y:S02]  /*10d50*/  HADD2.F32 R76, -RZ, R15.reuse.H0_H0 ;  /* 0x2000000fff4c7230 */ /* 0x101fe40000004100 */
[----:B------:R-:W-:Y:S02]  /*10d60*/  HADD2.F32 R31, -RZ, R15.H1_H1 ;  /* 0x3000000fff1f7230 */ /* 0x000fe40000004100 */
[----:B-1----:R-:W-:Y:S02]  /*10d70*/  HADD2.F32 R15, -RZ, R33.H0_H0 ;  /* 0x20000021ff0f7230 */ /* 0x002fe40000004100 */
[----:B------:R-:W-:Y:S02]  /*10d80*/  HADD2.F32 R27, -RZ, R13.H0_H0 ;  /* 0x2000000dff1b7230 */ /* 0x000fe40000004100 */
[----:B------:R-:W-:-:S02]  /*10d90*/  HADD2.F32 R30, -RZ, R33.H1_H1 ;  /* 0x30000021ff1e7230 */ /* 0x000fc40000004100 */
[C---:B------:R-:W-:Y:S01]  /*10da0*/  FMUL.FTZ R84, R15.reuse, R82 ;  /* 0x000000520f547220 */ /* 0x040fe20000410000 */
[-C--:B------:R-:W-:Y:S01]  /*10db0*/  FMUL.FTZ R86, R15, R80.reuse ;  /* 0x000000500f567220 */ /* 0x080fe20000410000 */
[----:B------:R-:W-:Y:S02]  /*10dc0*/  HADD2.F32 R75, -RZ, R13.H1_H1 ;  /* 0x3000000dff4b7230 */ /* 0x000fe40000004100 */
[C---:B------:R-:W-:Y:S01]  /*10dd0*/  FFMA.FTZ R15, R27.reuse, R80, -R84 ;  /* 0x000000501b0f7223 */ /* 0x040fe20000010854 */
[----:B------:R-:W-:Y:S02]  /*10de0*/  HADD2.F32 R77, -RZ, R35.H0_H0 ;  /* 0x20000023ff4d7230 */ /* 0x000fe40000004100 */
[----:B------:R-:W-:Y:S01]  /*10df0*/  FMUL.FTZ R84, R30, R81 ;  /* 0x000000511e547220 */ /* 0x000fe20000410000 */
[--C-:B------:R-:W-:Y:S02]  /*10e00*/  HADD2.F32 R80, -RZ, R74.reuse.H1_H1 ;  /* 0x3000004aff507230 */ /* 0x100fe40000004100 */
[----:B------:R-:W-:Y:S01]  /*10e10*/  FFMA.FTZ R27, R27, R82, R86 ;  /* 0x000000521b1b7223 */ /* 0x000fe20000010056 */
[----:B------:R-:W-:-:S02]  /*10e20*/  HADD2.F32 R74, -RZ, R74.H0_H0 ;  /* 0x2000004aff4a7230 */ /* 0x000fc40000004100 */
[-C--:B------:R-:W-:Y:S01]  /*10e30*/  FMUL.FTZ R82, R30, R79.reuse ;  /* 0x0000004f1e527220 */ /* 0x080fe20000410000 */
[----:B------:R-:W-:Y:S01]  /*10e40*/  FFMA.FTZ R30, R75, R79, -R84 ;  /* 0x0000004f4b1e7223 */ /* 0x000fe20000010854 */
[C---:B------:R-:W-:Y:S01]  /*10e50*/  FMUL.FTZ R83, R77.reuse, R80 ;  /* 0x000000504d537220 */ /* 0x040fe20000410000 */
[----:B------:R-:W-:Y:S02]  /*10e60*/  HADD2.F32 R78, -RZ, R35.H1_H1 ;  /* 0x30000023ff4e7230 */ /* 0x000fe40000004100 */
[-C--:B------:R-:W-:Y:S01]  /*10e70*/  FMUL.FTZ R77, R77, R74.reuse ;  /* 0x0000004a4d4d7220 */ /* 0x080fe20000410000 */
[----:B------:R-:W-:Y:S02]  /*10e80*/  HADD2.F32 R79, -RZ, R85.H0_H0 ;  /* 0x20000055ff4f7230 */ /* 0x000fe40000004100 */
[----:B------:R-:W-:Y:S01]  /*10e90*/  FFMA.FTZ R82, R75, R81, R82 ;  /* 0x000000514b527223 */ /* 0x000fe20000010052 */
[----:B------:R-:W-:Y:S02]  /*10ea0*/  HADD2.F32 R75, -RZ, R87.H0_H0 ;  /* 0x20000057ff4b7230 */ /* 0x000fe40000004100 */
[C---:B------:R-:W-:Y:S01]  /*10eb0*/  FFMA.FTZ R83, R76.reuse, R74, -R83 ;  /* 0x0000004a4c537223 */ /* 0x040fe20000010853 */
[----:B------:R-:W-:Y:S01]  /*10ec0*/  FFMA.FTZ R77, R76, R80, R77 ;  /* 0x000000504c4d7223 */ /* 0x000fe2000001004d */
[----:B------:R-:W-:-:S02]  /*10ed0*/  HADD2.F32 R35, -RZ, R32.H0_H0 ;  /* 0x20000020ff237230 */ /* 0x000fc40000004100 */
[C---:B------:R-:W-:Y:S01]  /*10ee0*/  FMUL.FTZ R80, R78.reuse, R79 ;  /* 0x0000004f4e507220 */ /* 0x040fe20000410000 */
[--C-:B------:R-:W-:Y:S02]  /*10ef0*/  HADD2.F32 R76, -RZ, R73.reuse.H0_H0 ;  /* 0x20000049ff4c7230 */ /* 0x100fe40000004100 */
[-C--:B------:R-:W-:Y:S01]  /*10f00*/  FMUL.FTZ R84, R78, R75.reuse ;  /* 0x0000004b4e547220 */ /* 0x080fe20000410000 */
[----:B------:R-:W-:Y:S02]  /*10f10*/  HADD2.F32 R74, -RZ, R73.H1_H1 ;  /* 0x30000049ff4a7230 */ /* 0x000fe40000004100 */
[----:B------:R-:W-:Y:S01]  /*10f20*/  FFMA.FTZ R86, R31, R75, -R80 ;  /* 0x0000004b1f567223 */ /* 0x000fe20000010850 */
[----:B------:R-:W-:Y:S02]  /*10f30*/  HADD2.F32 R29, -RZ, R12.H0_H0 ;  /* 0x2000000cff1d7230 */ /* 0x000fe40000004100 */
[----:B------:R-:W-:Y:S01]  /*10f40*/  FMUL.FTZ R80, R35, R76 ;  /* 0x0000004c23507220 */ /* 0x000fe20000410000 */
[----:B------:R-:W-:-:S02]  /*10f50*/  HADD2.F32 R78, -RZ, R72.H1_H1 ;  /* 0x30000048ff4e7230 */ /* 0x000fc40000004100 */
[-C--:B------:R-:W-:Y:S01]  /*10f60*/  FMUL.FTZ R35, R35, R74.reuse ;  /* 0x0000004a23237220 */ /* 0x080fe20000410000 */
[----:B------:R-:W-:Y:S02]  /*10f70*/  HADD2.F32 R33, -RZ, R34.H0_H0 ;  /* 0x20000022ff217230 */ /* 0x000fe40000004100 */
[----:B------:R-:W-:Y:S01]  /*10f80*/  FFMA.FTZ R88, R31, R79, R84 ;  /* 0x0000004f1f587223 */ /* 0x000fe20000010054 */
[----:B------:R-:W-:Y:S02]  /*10f90*/  HADD2.F32 R72, -RZ, R72.H0_H0 ;  /* 0x20000048ff487230 */ /* 0x000fe40000004100 */
[----:B------:R-:W-:Y:S01]  /*10fa0*/  FFMA.FTZ R80, R29, R74, -R80 ;  /* 0x0000004a1d507223 */ /* 0x000fe20000010850 */
[----:B------:R-:W-:Y:S02]  /*10fb0*/  HADD2.F32 R13, -RZ, R14.H0_H0 ;  /* 0x2000000eff0d7230 */ /* 0x000fe40000004100 */
[----:B------:R-:W-:Y:S01]  /*10fc0*/  FMUL.FTZ R84, R33, R78 ;  /* 0x0000004e21547220 */ /* 0x000fe20000410000 */
[----:B------:R-:W-:-:S02]  /*10fd0*/  HADD2.F32 R32, -RZ, R32.H1_H1 ;  /* 0x30000020ff207230 */ /* 0x000fc40000004100 */
[----:B------:R-:W-:Y:S01]  /*10fe0*/  FMUL.FTZ R74, R33, R72 ;  /* 0x00000048214a7220 */ /* 0x000fe20000410000 */
[----:B------:R-:W-:Y:S02]  /*10ff0*/  HADD2.F32 R34, -RZ, R34.H1_H1 ;  /* 0x30000022ff227230 */ /* 0x000fe40000004100 */
[----:B------:R-:W-:Y:S01]  /*11000*/  FFMA.FTZ R35, R29, R76, R35 ;  /* 0x0000004c1d237223 */ /* 0x000fe20000010023 */
[----:B------:R-:W-:Y:S02]  /*11010*/  HADD2.F32 R31, -RZ, R28.H0_H0 ;  /* 0x2000001cff1f7230 */ /* 0x000fe40000004100 */
[C---:B------:R-:W-:Y:S01]  /*11020*/  FFMA.FTZ R84, R13.reuse, R72, -R84 ;  /* 0x000000480d547223 */ /* 0x040fe20000010854 */
[----:B------:R-:W-:Y:S02]  /*11030*/  HADD2.F32 R33, -RZ, R26.H0_H0 ;  /* 0x2000001aff217230 */ /* 0x000fe40000004100 */
[----:B------:R-:W-:Y:S01]  /*11040*/  FFMA.FTZ R26, R13, R78, R74 ;  /* 0x0000004e0d1a7223 */ /* 0x000fe2000001004a */
[----:B------:R-:W-:-:S02]  /*11050*/  HADD2.F32 R29, -RZ, R24.H0_H0 ;  /* 0x20000018ff1d7230 */ /* 0x000fc40000004100 */
        /* <DEDUP_REMOVED lines=20> */
.L_x_3717:
[----:B------:R-:W-:Y:S05]  /*111a0*/  BSYNC B1 ;  /* 0x0000000000017941 */ /* 0x000fea0003800000 */
.L_x_3716:
[----:B0-----:R-:W-:Y:S01]  /*111b0*/  PRMT R70, R3, 0x5410, R21 ;  /* 0x0000541003467816 */ /* 0x001fe20000000015 */
[----:B------:R-:W-:Y:S06]  /*111c0*/  @P0 BRA `(.L_x_3705) ;  /* 0x00000004006c0947 */ /* 0x000fec0003800000 */
[----:B------:R-:W2:Y:S04]  /*111d0*/  LDL R13, [R1+0x4cc] ;  /* 0x0004cc00010d7983 */ /* 0x000ea80000100800 */
[----:B------:R-:W2:Y:S04]  /*111e0*/  LDL R12, [R1+0x4d8] ;  /* 0x0004d800010c7983 */ /* 0x000ea80000100800 */
[----:B------:R-:W3:Y:S04]  /*111f0*/  LDL R24, [R1+0x4dc] ;  /* 0x0004dc0001187983 */ /* 0x000ee80000100800 */
[----:B------:R-:W4:Y:S01]  /*11200*/  LDL R73, [R1+0x4c8] ;  /* 0x0004c80001497983 */ /* 0x000f220000100800 */
[----:B------:R-:W-:Y:S01]  /*11210*/  SHF.R.U32.HI R72, RZ, 0x10, R11 ;  /* 0x00000010ff487819 */ /* 0x000fe2000001160b */
[--C-:B------:R-:W-:Y:S01]  /*11220*/  HADD2.F32 R31, -RZ, R20.reuse.H1_H1 ;  /* 0x30000014ff1f7230 */ /* 0x100fe20000004100 */
[----:B------:R-:W-:Y:S01]  /*11230*/  SHF.R.U32.HI R32, RZ, 0x10, R5 ;  /* 0x00000010ff207819 */ /* 0x000fe20000011605 */
[--C-:B------:R-:W-:Y:S01]  /*11240*/  HADD2.F32 R29, -RZ, R71.reuse.H1_H1 ;  /* 0x30000047ff1d7230 */ /* 0x100fe20000004100 */
[----:B------:R-:W-:Y:S01]  /*11250*/  SHF.R.U64 R69, R6, 0x10, R7 ;  /* 0x0000001006457819 */ /* 0x000fe20000001207 */
[----:B------:R-:W-:Y:S01]  /*11260*/  HADD2.F32 R20, -RZ, R20.H0_H0 ;  /* 0x20000014ff147230 */ /* 0x000fe20000004100 */
[----:B------:R-:W-:Y:S01]  /*11270*/  SHF.R.U32.HI R30, RZ, 0x10, R9 ;  /* 0x00000010ff1e7819 */ /* 0x000fe20000011609 */
[----:B------:R-:W-:Y:S01]  /*11280*/  HADD2.F32 R32, -RZ, R32.H0_H0 ;  /* 0x20000020ff207230 */ /* 0x000fe20000004100 */
[----:B------:R-:W-:Y:S01]  /*11290*/  SHF.R.U32.HI R35, RZ, 0x10, R7 ;  /* 0x00000010ff237819 */ /* 0x000fe20000011607 */
[----:B------:R-:W-:-:S02]  /*112a0*/  HADD2.F32 R71, -RZ, R71.H0_H0 ;  /* 0x20000047ff477230 */ /* 0x000fc40000004100 */
[----:B------:R-:W-:Y:S01]  /*112b0*/  HADD2.F32 R30, -RZ, R30.H0_H0 ;  /* 0x2000001eff1e7230 */ /* 0x000fe20000004100 */
[----:B--2---:R-:W-:-:S05]  /*112c0*/  LOP3.LUT R68, R12, R68, R13, 0x1e, !PT ;  /* 0x000000440c447212 */ /* 0x004fca00078e1e0d */
[----:B---3--:R-:W-:Y:S01]  /*112d0*/  IMAD.IADD R3, R24, 0x1, R68 ;  /* 0x0000000118037824 */ /* 0x008fe200078e0244 */
[----:B----4-:R-:W0:Y:S03]  /*112e0*/  LDS.128 R12, [R73+0x20400] ;  /* 0x02040000490c7984 */ /* 0x010e260000000c00 */
[----:B------:R-:W-:Y:S01]  /*112f0*/  IMAD R2, R3, 0x2, R2 ;  /* 0x0000000203027824 */ /* 0x000fe200078e0202 */
[----:B------:R-:W-:Y:S02]  /*11300*/  SHF.R.U64 R3, R8, 0x10, R9 ;  /* 0x0000001008037819 */ /* 0x000fe40000001209 */
[----:B------:R-:W-:Y:S02]  /*11310*/  SHF.R.U64 R8, R4, 0x10, R5 ;  /* 0x0000001004087819 */ /* 0x000fe40000001205 */
[----:B------:R-:W1:Y:S01]  /*11320*/  LDS.128 R24, [R2+0x20400] ;  /* 0x0204000002187984 */ /* 0x000e620000000c00 */
[----:B------:R-:W-:Y:S01]  /*11330*/  SHF.R.U64 R4, R10, 0x10, R11 ;  /* 0x000000100a047819 */ /* 0x000fe2000000120b */
[----:B------:R-:W-:-:S02]  /*11340*/  HADD2.F32 R3, -RZ, R3.H0_H0 ;  /* 0x20000003ff037230 */ /* 0x000fc40000004100 */
[--C-:B0-----:R-:W-:Y:S02]  /*11350*/  HADD2.F32 R6, -RZ, R13.reuse.H0_H0 ;  /* 0x2000000dff067230 */ /* 0x101fe40000004100 */
[----:B------:R-:W-:Y:S02]  /*11360*/  HADD2.F32 R13, -RZ, R13.H1_H1 ;  /* 0x3000000dff0d7230 */ /* 0x000fe40000004100 */
[----:B------:R-:W-:Y:S02]  /*11370*/  HADD2.F32 R5, -RZ, R12.H0_H0 ;  /* 0x2000000cff057230 */ /* 0x000fe40000004100 */
[--C-:B-1----:R-:W-:Y:S02]  /*11380*/  HADD2.F32 R11, -RZ, R25.reuse.H0_H0 ;  /* 0x20000019ff0b7230 */ /* 0x102fe40000004100 */
[----:B------:R-:W-:Y:S02]  /*11390*/  HADD2.F32 R25, -RZ, R25.H1_H1 ;  /* 0x30000019ff197230 */ /* 0x000fe40000004100 */
[----:B------:R-:W-:-:S02]  /*113a0*/  HADD2.F32 R10, -RZ, R24.H0_H0 ;  /* 0x20000018ff0a7230 */ /* 0x000fc40000004100 */
[C---:B------:R-:W-:Y:S01]  /*113b0*/  FMUL.FTZ R33, R11.reuse, R31 ;  /* 0x0000001f0b217220 */ /* 0x040fe20000410000 */
[-C--:B------:R-:W-:Y:S01]  /*113c0*/  FMUL.FTZ R11, R11, R29.reuse ;  /* 0x0000001d0b0b7220 */ /* 0x080fe20000410000 */
[C---:B------:R-:W-:Y:S01]  /*113d0*/  FMUL.FTZ R34, R25.reuse, R32 ;  /* 0x0000002019227220 */ /* 0x040fe20000410000 */
[----:B------:R-:W-:Y:S01]  /*113e0*/  FMUL.FTZ R68, R25, R30 ;  /* 0x0000001e19447220 */ /* 0x000fe20000410000 */
[C---:B------:R-:W-:Y:S01]  /*113f0*/  FFMA.FTZ R33, R6.reuse, R29, -R33 ;  /* 0x0000001d06217223 */ /* 0x040fe20000010821 */
[----:B------:R-:W-:Y:S01]  /*11400*/  FFMA.FTZ R31, R6, R31, R11 ;  /* 0x0000001f061f7223 */ /* 0x000fe2000001000b */
[C---:B------:R-:W-:Y:S01]  /*11410*/  FMUL.FTZ R6, R10.reuse, R20 ;  /* 0x000000140a067220 */ /* 0x040fe20000410000 */
[-C--:B------:R-:W-:Y:S01]  /*11420*/  FMUL.FTZ R11, R10, R71.reuse ;  /* 0x000000470a0b7220 */ /* 0x080fe20000410000 */
[----:B------:R-:W-:Y:S01]  /*11430*/  FFMA.FTZ R34, R13, R30, -R34 ;  /* 0x0000001e0d227223 */ /* 0x000fe20000010822 */
[----:B------:R-:W-:Y:S02]  /*11440*/  HADD2.F32 R21, -RZ, R26.H0_H0 ;  /* 0x2000001aff157230 */ /* 0x000fe40000004100 */
[C---:B------:R-:W-:Y:S01]  /*11450*/  FFMA.FTZ R71, R5.reuse, R71, -R6 ;  /* 0x0000004705477223 */ /* 0x040fe20000010806 */
[----:B------:R-:W-:Y:S01]  /*11460*/  FFMA.FTZ R20, R5, R20, R11 ;  /* 0x0000001405147223 */ /* 0x000fe2000001000b */
[----:B------:R-:W-:-:S02]  /*11470*/  HADD2.F32 R28, -RZ, R27.H0_H0 ;  /* 0x2000001bff1c7230 */ /* 0x000fc40000004100 */
[----:B------:R-:W-:Y:S01]  /*11480*/  FFMA.FTZ R68, R13, R32, R68 ;  /* 0x000000200d447223 */ /* 0x000fe20000010044 */
[----:B------:R-:W-:Y:S02]  /*11490*/  HADD2.F32 R30, -RZ, R0.H0_H0 ;  /* 0x20000000ff1e7230 */ /* 0x000fe40000004100 */
[--C-:B------:R-:W-:Y:S02]  /*114a0*/  HADD2.F32 R6, -RZ, R70.reuse.H0_H0 ;  /* 0x20000046ff067230 */ /* 0x100fe40000004100 */
[----:B------:R-:W-:Y:S02]  /*114b0*/  HADD2.F32 R5, -RZ, R70.H1_H1 ;  /* 0x30000046ff057230 */ /* 0x000fe40000004100 */
[C---:B------:R-:W-:Y:S01]  /*114c0*/  FMUL.FTZ R32, R21.reuse, R30 ;  /* 0x0000001e15207220 */ /* 0x040fe20000410000 */
[----:B------:R-:W-:Y:S02]  /*114d0*/  HADD2.F32 R10, -RZ, R0.H1_H1 ;  /* 0x30000000ff0a7230 */ /* 0x000fe40000004100 */
[----:B------:R-:W-:Y:S01]  /*114e0*/  FMUL.FTZ R70, R21, R6 ;  /* 0x0000000615467220 */ /* 0x000fe20000410000 */
[----:B------:R-:W-:-:S02]  /*114f0*/  HADD2.F32 R7, -RZ, R14.H0_H0 ;  /* 0x2000000eff077230 */ /* 0x000fc40000004100 */
[CC--:B------:R-:W-:Y:S01]  /*11500*/  FMUL.FTZ R11, R28.reuse, R5.reuse ;  /* 0x000000051c0b7220 */ /* 0x0c0fe20000410000 */
[----:B------:R-:W-:Y:S02]  /*11510*/  HADD2.F32 R9, -RZ, R15.H0_H0 ;  /* 0x2000000fff097230 */ /* 0x000fe40000004100 */
[----:B------:R-:W-:Y:S02]  /*11520*/  HADD2.F32 R0, -RZ, R72.H0_H0 ;  /* 0x20000048ff007230 */ /* 0x000fe40000004100 */
[----:B------:R-:W-:Y:S01]  /*11530*/  FMUL.FTZ R72, R28, R10 ;  /* 0x0000000a1c487220 */ /* 0x000fe20000410000 */
[C---:B------:R-:W-:Y:S01]  /*11540*/  FFMA.FTZ R32, R7.reuse, R6, -R32 ;  /* 0x0000000607207223 */ /* 0x040fe20000010820 */
[----:B------:R-:W-:Y:S01]  /*11550*/  FFMA.FTZ R70, R7, R30, R70 ;  /* 0x0000001e07467223 */ /* 0x000fe20000010046 */
[C---:B------:R-:W-:Y:S01]  /*11560*/  FFMA.FTZ R10, R9.reuse, R10, R11 ;  /* 0x0000000a090a7223 */ /* 0x040fe2000001000b */
[----:B------:R-:W-:Y:S01]  /*11570*/  FFMA.FTZ R72, R9, R5, -R72 ;  /* 0x0000000509487223 */ /* 0x000fe20000010848 */
[----:B------:R-:W-:-:S02]  /*11580*/  HADD2.F32 R24, -RZ, R24.H1_H1 ;  /* 0x30000018ff187230 */ /* 0x000fc40000004100 */
[----:B------:R-:W-:Y:S02]  /*11590*/  HADD2.F32 R26, -RZ, R26.H1_H1 ;  /* 0x3000001aff1a7230 */ /* 0x000fe40000004100 */
[----:B------:R-:W-:Y:S02]  /*115a0*/  HADD2.F32 R27, -RZ, R27.H1_H1 ;  /* 0x3000001bff1b7230 */ /* 0x000fe40000004100 */
[----:B------:R-:W-:Y:S02]  /*115b0*/  HADD2.F32 R6, -RZ, R35.H0_H0 ;  /* 0x20000023ff067230 */ /* 0x000fe40000004100 */
[----:B------:R-:W-:Y:S02]  /*115c0*/  HADD2.F32 R7, -RZ, R8.H0_H0 ;  /* 0x20000008ff077230 */ /* 0x000fe40000004100 */
[C---:B------:R-:W-:Y:S01]  /*115d0*/  FMUL.FTZ R30, R27.reuse, R0 ;  /* 0x000000001b1e7220 */ /* 0x040fe20000410000 */
[----:B------:R-:W-:Y:S02]  /*115e0*/  HADD2.F32 R9, -RZ, R69.H0_H0 ;  /* 0x20000045ff097230 */ /* 0x000fe40000004100 */
[----:B------:R-:W-:Y:S01]  /*115f0*/  FMUL.FTZ R28, R27, R6 ;  /* 0x000000061b1c7220 */ /* 0x000fe20000410000 */
[----:B------:R-:W-:-:S02]  /*11600*/  HADD2.F32 R5, -RZ, R4.H0_H0 ;  /* 0x20000004ff057230 */ /* 0x000fc40000004100 */
[----:B------:R-:W-:Y:S01]  /*11610*/  FMUL.FTZ R11, R24, R7 ;  /* 0x00000007180b7220 */ /* 0x000fe20000410000 */
[----:B------:R-:W-:Y:S02]  /*11620*/  HADD2.F32 R12, -RZ, R12.H1_H1 ;  /* 0x3000000cff0c7230 */ /* 0x000fe40000004100 */
[----:B------:R-:W-:Y:S01]  /*11630*/  FMUL.FTZ R13, R26, R9 ;  /* 0x000000091a0d7220 */ /* 0x000fe20000410000 */
[----:B------:R-:W-:Y:S02]  /*11640*/  HADD2.F32 R14, -RZ, R14.H1_H1 ;  /* 0x3000000eff0e7230 */ /* 0x000fe40000004100 */
[----:B------:R-:W-:Y:S01]  /*11650*/  FMUL.FTZ R24, R24, R3 ;  /* 0x0000000318187220 */ /* 0x000fe20000410000 */
[----:B------:R-:W-:Y:S02]  /*11660*/  HADD2.F32 R15, -RZ, R15.H1_H1 ;  /* 0x3000000fff0f7230 */ /* 0x000fe40000004100 */
[----:B------:R-:W-:Y:S01]  /*11670*/  FMUL.FTZ R26, R26, R5 ;  /* 0x000000051a1a7220 */ /* 0x000fe20000410000 */
[----:B------:R-:W-:Y:S01]  /*11680*/  FFMA.FTZ R4, R12, R3, -R11 ;  /* 0x000000030c047223 */ /* 0x000fe2000001080b */
[----:B------:R-:W-:Y:S01]  /*11690*/  FFMA.FTZ R13, R14, R5, -R13 ;  /* 0x000000050e0d7223 */ /* 0x000fe2000001080d */
[----:B------:R-:W-:Y:S01]  /*116a0*/  FFMA.FTZ R3, R12, R7, R24 ;  /* 0x000000070c037223 */ /* 0x000fe20000010018 */
[C---:B------:R-:W-:Y:S01]  /*116b0*/  FFMA.FTZ R21, R15.reuse, R0, -R28 ;  /* 0x000000000f157223 */ /* 0x040fe2000001081c */
[----:B------:R-:W-:Y:S01]  /*116c0*/  FFMA.FTZ R25, R15, R6, R30 ;  /* 0x000000060f197223 */ /* 0x000fe2000001001e */
[----:B------:R-:W-:Y:S01]  /*116d0*/  FFMA.FTZ R15, R14, R9, R26 ;  /* 0x000000090e0f7223 */ /* 0x000fe2000001001a */
[----:B------:R-:W-:-:S02]  /*116e0*/  F2FP.F16.F32.PACK_AB R5, R34, R33 ;  /* 0x000000212205723e */ /* 0x000fc400000000ff */
[----:B------:R-:W-:Y:S02]  /*116f0*/  F2FP.F16.F32.PACK_AB R7, R21, R72 ;  /* 0x000000481507723e */ /* 0x000fe400000000ff */
        /* <DEDUP_REMOVED lines=8> */
.L_x_3705:
[----:B------:R-:W-:Y:S05]  /*11780*/  BSYNC B0 ;  /* 0x0000000000007941 */ /* 0x000fea0003800000 */
.L_x_3691:
[----:B------:R-:W-:Y:S01]  /*11790*/  @!PT LDS RZ, [RZ] ;  /* 0x00000000fffff984 */ /* 0x000fe20000000800 */
[----:B------:R-:W-:Y:S01]  /*117a0*/  @!PT LDS RZ, [RZ] ;  /* 0x00000000fffff984 */ /* 0x000fe20000000800 */
[----:B------:R-:W-:Y:S01]  /*117b0*/  @!PT LDS RZ, [RZ] ;  /* 0x00000000fffff984 */ /* 0x000fe20000000800 */
[----:B------:R-:W-:Y:S01]  /*117c0*/  @!PT LDS RZ, [RZ] ;  /* 0x00000000fffff984 */ /* 0x000fe20000000800 */
[----:B------:R3:W-:Y:S06]  /*117d0*/  MEMBAR.ALL.CTA ;  /* 0x0000000000007992 */ /* 0x0007ec0000008000 */
[----:B---3--:R-:W3:Y:S01]  /*117e0*/  FENCE.VIEW.ASYNC.S ;  /* 0x00000000000073c6 */ /* 0x008ee20000000000 */
[----:B------:R-:W-:Y:S05]  /*117f0*/  WARPSYNC.ALL ;  /* 0x0000000000007948 */ /* 0x000fea0003800000 */
[----:B---3--:R-:W-:Y:S06]  /*11800*/  BAR.SYNC.DEFER_BLOCKING 0xd, 0x80 ;  /* 0x0342000000007b1d */ /* 0x008fec0000010000 */
.L_x_3688:
[----:B0123--:R-:W-:Y:S01]  /*11810*/  IMAD.U32 R6, RZ, RZ, UR42 ;  /* 0x0000002aff067e24 */ /* 0x00ffe2000f8e00ff */
[----:B------:R-:W-:Y:S01]  /*11820*/  UIADD3 UR4, UP0, UR37, 0x1f8, URZ ;  /* 0x000001f825047890 */ /* 0x000fe2000ff1e03f */
[----:B------:R-:W-:Y:S01]  /*11830*/  IMAD.U32 R7, RZ, RZ, UR43 ;  /* 0x0000002bff077e24 */ /* 0x000fe2000f8e00ff */
[----:B------:R-:W-:Y:S01]  /*11840*/  STL.64 [R1+0x1e0], R36 ;  /* 0x0001e02401007387 */ /* 0x000fe20000100a00 */
[----:B------:R-:W-:Y:S01]  /*11850*/  IMAD.MOV.U32 R4, RZ, RZ, R59 ;  /* 0x000000ffff047224 */ /* 0x000fe200078e003b */
[----:B------:R-:W-:Y:S01]  /*11860*/  UIADD3.X UR5, URZ, UR36, URZ, UP0, !UPT ;  /* 0x000000243f057290 */ /* 0x000fe200087fe43f */
[----:B------:R-:W-:Y:S01]  /*11870*/  IMAD.MOV.U32 R5, RZ, RZ, R58 ;  /* 0x000000ffff057224 */ /* 0x000fe200078e003a */
[----:B------:R-:W-:Y:S01]  /*11880*/  BSSY B0, `(.L_x_3718) ;  /* 0x0000033000007945 */ /* 0x000fe20003800000 */
[----:B------:R-:W-:Y:S02]  /*11890*/  IMAD.MOV.U32 R8, RZ, RZ, R61 ;  /* 0x000000ffff087224 */ /* 0x000fe400078e003d */
[----:B------:R-:W-:Y:S01]  /*118a0*/  IMAD.MOV.U32 R9, RZ, RZ, R60 ;  /* 0x000000ffff097224 */ /* 0x000fe200078e003c */
[----:B------:R0:W-:Y:S01]  /*118b0*/  STL.128 [R1+0x170], R4 ;  /* 0x0001700401007387 */ /* 0x0001e20000100c00 */
[----:B------:R-:W-:-:S02]  /*118c0*/  IMAD.MOV.U32 R10, RZ, RZ, R66 ;  /* 0x000000ffff0a7224 */ /* 0x000fc400078e0042 */
[----:B------:R-:W-:Y:S02]  /*118d0*/  IMAD.MOV.U32 R11, RZ, RZ, R67 ;  /* 0x000000ffff0b7224 */ /* 0x000fe400078e0043 */
[----:B------:R-:W-:Y:S02]  /*118e0*/  IMAD.U32 R2, RZ, RZ, UR38 ;  /* 0x00000026ff027e24 */ /* 0x000fe4000f8e00ff */
[----:B------:R-:W-:Y:S01]  /*118f0*/  IMAD.U32 R3, RZ, RZ, UR46 ;  /* 0x0000002eff037e24 */ /* 0x000fe2000f8e00ff */
[----:B------:R1:W-:Y:S01]  /*11900*/  STL.128 [R1+0x150], R8 ;  /* 0x0001500801007387 */ /* 0x0003e20000100c00 */
[----:B------:R-:W-:-:S03]  /*11910*/  IMAD.U32 R0, RZ, RZ, UR41 ;  /* 0x00000029ff007e24 */ /* 0x000fc6000f8e00ff */
[----:B------:R-:W-:Y:S01]  /*11920*/  STL.64 [R1+0x148], R2 ;  /* 0x0001480201007387 */ /* 0x000fe20000100a00 */
[----:B0-----:R-:W-:Y:S02]  /*11930*/  IMAD.MOV.U32 R4, RZ, RZ, R64 ;  /* 0x000000ffff047224 */ /* 0x001fe400078e0040 */
[----:B------:R-:W-:Y:S02]  /*11940*/  IMAD.MOV.U32 R5, RZ, RZ, R65 ;  /* 0x000000ffff057224 */ /* 0x000fe400078e0041 */
[----:B------:R-:W-:Y:S02]  /*11950*/  IMAD.MOV.U32 R6, RZ, RZ, R40 ;  /* 0x000000ffff067224 */ /* 0x000fe400078e0028 */
[----:B------:R-:W-:Y:S02]  /*11960*/  IMAD.MOV.U32 R7, RZ, RZ, R39 ;  /* 0x000000ffff077224 */ /* 0x000fe400078e0027 */
[----:B-1----:R-:W-:Y:S02]  /*11970*/  IMAD.MOV.U32 R8, RZ, RZ, R55 ;  /* 0x000000ffff087224 */ /* 0x002fe400078e0037 */
[----:B------:R-:W-:Y:S01]  /*11980*/  IMAD.MOV.U32 R9, RZ, RZ, R54 ;  /* 0x000000ffff097224 */ /* 0x000fe200078e0036 */
[----:B------:R0:W-:Y:S01]  /*11990*/  STL.128 [R1+0x1b0], R4 ;  /* 0x0001b00401007387 */ /* 0x0001e20000100c00 */
[----:B------:R-:W-:-:S02]  /*119a0*/  IMAD.MOV.U32 R10, RZ, RZ, R52 ;  /* 0x000000ffff0a7224 */ /* 0x000fc400078e0034 */
[----:B------:R-:W-:-:S05]  /*119b0*/  IMAD.MOV.U32 R11, RZ, RZ, R53 ;  /* 0x000000ffff0b7224 */ /* 0x000fca00078e0035 */
[----:B------:R1:W-:Y:S01]  /*119c0*/  STL.128 [R1+0x190], R8 ;  /* 0x0001900801007387 */ /* 0x0003e20000100c00 */
[----:B0-----:R-:W-:Y:S02]  /*119d0*/  IMAD.MOV.U32 R4, RZ, RZ, R51 ;  /* 0x000000ffff047224 */ /* 0x001fe400078e0033 */
[----:B------:R-:W-:Y:S02]  /*119e0*/  IMAD.MOV.U32 R5, RZ, RZ, R63 ;  /* 0x000000ffff057224 */ /* 0x000fe400078e003f */
[----:B------:R-:W-:Y:S02]  /*119f0*/  IMAD.MOV.U32 R6, RZ, RZ, R49 ;  /* 0x000000ffff067224 */ /* 0x000fe400078e0031 */
[----:B------:R-:W-:Y:S02]  /*11a00*/  IMAD.MOV.U32 R7, RZ, RZ, R62 ;  /* 0x000000ffff077224 */ /* 0x000fe400078e003e */
[----:B-1----:R-:W-:Y:S02]  /*11a10*/  IMAD.U32 R9, RZ, RZ, UR47 ;  /* 0x0000002fff097e24 */ /* 0x002fe4000f8e00ff */
[----:B------:R-:W-:Y:S01]  /*11a20*/  IMAD.U32 R8, RZ, RZ, UR4 ;  /* 0x00000004ff087e24 */ /* 0x000fe2000f8e00ff */
[----:B------:R0:W-:Y:S02]  /*11a30*/  STL.128 [R1+0x1c0], R4 ;  /* 0x0001c00401007387 */ /* 0x0001e40000100c00 */
[----:B0-----:R-:W-:-:S02]  /*11a40*/  IMAD.MOV.U32 R4, RZ, RZ, R18 ;  /* 0x000000ffff047224 */ /* 0x001fc400078e0012 */
[----:B------:R-:W-:Y:S02]  /*11a50*/  IMAD.MOV.U32 R5, RZ, RZ, R19 ;  /* 0x000000ffff057224 */ /* 0x000fe400078e0013 */
[----:B------:R-:W-:Y:S02]  /*11a60*/  IMAD.MOV.U32 R18, RZ, RZ, R45 ;  /* 0x000000ffff127224 */ /* 0x000fe400078e002d */
[----:B------:R-:W-:Y:S02]  /*11a70*/  IMAD.MOV.U32 R19, RZ, RZ, R46 ;  /* 0x000000ffff137224 */ /* 0x000fe400078e002e */
[----:B------:R-:W-:Y:S02]  /*11a80*/  IMAD.MOV.U32 R6, RZ, RZ, R48 ;  /* 0x000000ffff067224 */ /* 0x000fe400078e0030 */
[----:B------:R-:W-:Y:S01]  /*11a90*/  IMAD.MOV.U32 R7, RZ, RZ, R47 ;  /* 0x000000ffff077224 */ /* 0x000fe200078e002f */
[----:B------:R-:W-:Y:S04]  /*11aa0*/  STL.128 [R1+0x160], R16 ;  /* 0x0001601001007387 */ /* 0x000fe80000100c00 */
[----:B------:R0:W-:Y:S02]  /*11ab0*/  STL.128 [R1+0x1d0], R4 ;  /* 0x0001d00401007387 */ /* 0x0001e40000100c00 */
[----:B0-----:R-:W-:-:S02]  /*11ac0*/  IMAD.MOV.U32 R6, RZ, RZ, R38 ;  /* 0x000000ffff067224 */ /* 0x001fc400078e0026 */
[----:B------:R-:W-:Y:S02]  /*11ad0*/  IMAD.MOV.U32 R7, RZ, RZ, R41 ;  /* 0x000000ffff077224 */ /* 0x000fe400078e0029 */
[----:B------:R-:W-:Y:S02]  /*11ae0*/  IMAD.MOV.U32 R4, RZ, RZ, R0 ;  /* 0x000000ffff047224 */ /* 0x000fe400078e0000 */
[----:B------:R-:W-:Y:S02]  /*11af0*/  IMAD.MOV.U32 R5, RZ, RZ, R9 ;  /* 0x000000ffff057224 */ /* 0x000fe400078e0009 */
[----:B------:R-:W-:Y:S02]  /*11b00*/  IMAD.U32 R9, RZ, RZ, UR5 ;  /* 0x00000005ff097e24 */ /* 0x000fe4000f8e00ff */
[----:B------:R-:W-:Y:S01]  /*11b10*/  IMAD.U32 R0, RZ, RZ, UR37 ;  /* 0x00000025ff007e24 */ /* 0x000fe2000f8e00ff */
[----:B------:R0:W-:Y:S03]  /*11b20*/  STL.128 [R1+0x180], R4 ;  /* 0x0001800401007387 */ /* 0x0001e60000100c00 */
[----:B------:R-:W-:-:S02]  /*11b30*/  VIADD R0, R0, 0x148 ;  /* 0x0000014800007836 */ /* 0x000fc40000000000 */
[----:B0-----:R-:W-:Y:S02]  /*11b40*/  IMAD.MOV.U32 R4, RZ, RZ, R42 ;  /* 0x000000ffff047224 */ /* 0x001fe400078e002a */
[----:B------:R-:W-:Y:S02]  /*11b50*/  IMAD.MOV.U32 R5, RZ, RZ, R43 ;  /* 0x000000ffff057224 */ /* 0x000fe400078e002b */
[----:B------:R-:W-:Y:S02]  /*11b60*/  IMAD.MOV.U32 R6, RZ, RZ, R8 ;  /* 0x000000ffff067224 */ /* 0x000fe400078e0008 */
[----:B------:R-:W-:-:S05]  /*11b70*/  IMAD.MOV.U32 R7, RZ, RZ, R9 ;  /* 0x000000ffff077224 */ /* 0x000fca00078e0009 */
[----:B------:R0:W-:Y:S02]  /*11b80*/  STL.128 [R1+0x1a0], R4 ;  /* 0x0001a00401007387 */ /* 0x0001e40000100c00 */
[----:B0-----:R-:W-:-:S07]  /*11b90*/  VIADD R4, R201, 0xffffffff ;  /* 0xffffffffc9047836 */ /* 0x001fce0000000000 */
[----:B------:R-:W-:Y:S05]  /*11ba0*/  CALL.REL.NOINC `($_ZN7cutlass13device_kernelIN5flash11enable_sm90INS1_16FlashAttnFwdSm90INS1_25CollectiveMainloopFwdSm90ILi2EN4cute5tupleIJNS5_1CILi1EEES8_S8_EEENS6_IJNS7_ILi64EEESA_SA_EEELi512ENS_6half_tEfNS_4arch4Sm90ELb0ELb1ELb1ELb1ELb0ELb1ELb1ELb0ELb0ELb1ELb1ELb0EEENS1_21CollectiveEpilogueFwdINS6_IJSA_NS7_ILi512EEESA_EEES9_SC_SE_Li256ELb1ELb1ELb1ELb0EEENS1_36VarlenDynamicPersistentTileSchedulerILi64ELi64ELi256ELi128ELb1ELb1ELb1ELb1ELb0ELb1EEEEEEEEEvNT_6ParamsE$_ZZN5flash25CollectiveMainloopFwdSm90ILi2EN4cute5tupleIJNS1_1CILi1EEES4_S4_EEENS2_IJNS3_ILi64EEES6_S6_EEELi512EN7cutlass6half_tEfNS8_4arch4Sm90ELb0ELb1ELb1ELb1ELb0ELb1ELb1ELb0ELb0ELb1ELb1ELb0EE3mmaINS_16FlashAttnFwdSm90ISC_NS_21CollectiveEpilogueFwdINS2_IJS6_NS3_ILi512EEES6_EEES5_S9_SB_Li256ELb1ELb1ELb1ELb0EEENS_36VarlenDynamicPersistentTileSchedulerILi64ELi64ELi256ELi128ELb1ELb1ELb1ELb1ELb0ELb1EEEE13SharedStorageENS1_6TensorINS1_11ArrayEngineIfLm128EEENS1_6LayoutINS2_IJNS2_IJNS3_ILi2EEESR_NS3_ILi32EEEEEES4_S4_EEENS2_IJNS2_IJS4_SR_NS3_ILi4EEEEEENS3_ILi0EEESX_EEEEEEENS_7SoftmaxILi2ELi0EEEEEbRKNSC_6ParamsENS8_25PipelineTmaAsyncNoClusterILi2ENS8_16PipelineTmaAsyncILi2EEEEES19_RNS8_13PipelineStateILj2EEERT0_RT1_iRiRKNS_16SeqlenInfoQKNewKILb1ELb1EEENS2_IJiiiiEEERT_ENKUliT_T0_T1_E_clIZSD_ISM_S10_S12_EbS15_S19_S19_S1C_S1E_S1G_iS1H_S1L_S1M_S1O_EUlRS1P_iE0_NS3_ILb1EEES1W_EEDaiS1P_S1Q_S1R_) ;  /* 0x0000033000187944 */ /* 0x000fea0003c00000 */
[----:B------:R-:W-:Y:S05]  /*11bb0*/  BSYNC B0 ;  /* 0x0000000000007941 */ /* 0x000fea0003800000 */
.L_x_3718:
        /* <DEDUP_REMOVED lines=26> */
.L_x_3721:
[----:B------:R-:W-:-:S13]  /*11d60*/  ISETP.NE.AND P0, PT, R3, 0x1, PT ;  /* 0x000000010300780c */ /* 0x000fda0003f05270 */
[----:B------:R-:W0:Y:S02]  /*11d70*/  @P0 LDC.64 R4, c[0x0][0xae0] ;  /* 0x0002b800ff040b82 */ /* 0x000e240000000a00 */
[----:B0-----:R-:W-:-:S05]  /*11d80*/  @P0 IMAD.HI.U32 R4, R7, R4, RZ ;  /* 0x0000000407040227 */ /* 0x001fca00078e00ff */
[----:B------:R-:W-:-:S07]  /*11d90*/  @P0 SHF.R.U32.HI R7, RZ, R5, R4 ;  /* 0x00000005ff070219 */ /* 0x000fce0000011604 */
.L_x_3722:
[----:B------:R-:W-:Y:S05]  /*11da0*/  BSYNC B0 ;  /* 0x0000000000007941 */ /* 0x000fea0003800000 */
.L_x_3720:
[----:B------:R-:W-:-:S05]  /*11db0*/  IMAD R3, R7, R3, R3 ;  /* 0x0000000307037224 */ /* 0x000fca00078e0203 */
[----:B------:R-:W-:-:S07]  /*11dc0*/  VIMNMX R2, R2, R3, PT ;  /* 0x0000000302027248 */ /* 0x000fce0003fe0100 */
.L_x_3719:
[----:B------:R-:W-:-:S04]  /*11dd0*/  SHF.R.S32.HI R3, RZ, 0x1f, R2 ;  /* 0x0000001fff037819 */ /* 0x000fc80000011402 */
[----:B------:R-:W-:-:S04]  /*11de0*/  LEA.HI R3, R3, R2, RZ, 0x6 ;  /* 0x0000000203037211 */ /* 0x000fc800078f30ff */
[----:B------:R-:W-:-:S04]  /*11df0*/  SHF.R.S32.HI R12, RZ, 0x6, R3 ;  /* 0x00000006ff0c7819 */ /* 0x000fc80000011403 */
[----:B------:R-:W-:-:S04]  /*11e00*/  VIMNMX R12, R163, R12, !PT ;  /* 0x0000000ca30c7248 */ /* 0x000fc80007fe0100 */
[----:B------:R-:W-:-:S13]  /*11e10*/  ISETP.GE.AND P0, PT, R0, R12, PT ;  /* 0x0000000c0000720c */ /* 0x000fda0003f06270 */
[----:B------:R-:W-:Y:S05]  /*11e20*/  @!P0 BRA `(.L_x_3723) ;  /* 0x000000a400d08947 */ /* 0x000fea0003800000 */
.L_x_3752:
        /* <DEDUP_REMOVED lines=20> */
.L_x_3725:
[----:B------:R-:W-:Y:S05]  /*11f70*/  BSYNC B0 ;  /* 0x0000000000007941 */ /* 0x000fea0003800000 */
.L_x_3724:
        /* <DEDUP_REMOVED lines=13> */
.L_x_3727:
[----:B------:R-:W-:Y:S05]  /*12050*/  BSYNC B0 ;  /* 0x0000000000007941 */ /* 0x000fea0003800000 */
.L_x_3726:
        /* <DEDUP_REMOVED lines=8> */
.L_x_3729:
[----:B------:R-:W-:Y:S05]  /*120e0*/  BSYNC B0 ;  /* 0x0000000000007941 */ /* 0x000fea0003800000 */
.L_x_3728:
        /* <DEDUP_REMOVED lines=58> */
.L_x_3732:
[----:B------:R-:W-:Y:S05]  /*12490*/  BSYNC B0 ;  /* 0x0000000000007941 */ /* 0x000fea0003800000 */
.L_x_3731:
        /* <DEDUP_REMOVED lines=13> */
.L_x_3734:
[----:B------:R-:W-:Y:S05]  /*12570*/  BSYNC B0 ;  /* 0x0000000000007941 */ /* 0x000fea0003800000 */
.L_x_3733:
        /* <DEDUP_REMOVED lines=8> */
.L_x_3736:
[----:B------:R-:W-:Y:S05]  /*12600*/  BSYNC B0 ;  /* 0x0000000000007941 */ /* 0x000fea0003800000 */
.L_x_3735:
[----:B------:R-:W2:Y:S04]  /*12610*/  LD.E R10, desc[UR44][R16.64+0x88] ;  /* 0x0000882c100a7980 */ /* 0x000ea8000c101900 */
[----:B------:R-:W3:Y:S04]  /*12620*/  LD.E R11, desc[UR44][R16.64+0x1e8] ;  /* 0x0001e82c100b7980 */ /* 0x000ee8000c101900 */
[----:B------:R-:W3:Y:S04]  /*12630*/  LD.E.64 R4, desc[UR44][R16.64+0xb8] ;  /* 0x0000b82c10047980 */ /* 0x000ee8000c101b00 */
[----:B------:R-:W4:Y:S04]  /*12640*/  LD.E.64 R14, desc[UR44][R16.64+0xb0] ;  /* 0x0000b02c100e7980 */ /* 0x000f28000c101b00 */
[----:B------:R-:W4:Y:S04]  /*12650*/  LD.E.64 R18, desc[UR44][R16.64+0xb0] ;  /* 0x0000b02c10127980 */ /* 0x000f28000c101b00 */
[----:B-1---5:R-:W4:Y:S04]  /*12660*/  LD.E.64 R6, desc[UR44][R16.64+0xb0] ;  /* 0x0000b02c10067980 */ /* 0x022f28000c101b00 */
[----:B------:R-:W4:Y:S01]  /*12670*/  LD.E.64 R8, desc[UR44][R16.64+0xb0] ;  /* 0x0000b02c10087980 */ /* 0x000f22000c101b00 */
[----:B------:R-:W-:Y:S05]  /*12680*/  WARPSYNC.ALL ;  /* 0x0000000000007948 */ /* 0x000fea0003800000 */
[----:B--2---:R-:W-:Y:S01]  /*12690*/  ISETP.NE.U32.AND P0, PT, R10, RZ, PT ;  /* 0x000000ff0a00720c */ /* 0x004fe20003f05070 */
[----:B---3--:R-:W-:Y:S01]  /*126a0*/  IMAD R4, R11, 0x1000, R4 ;  /* 0x000010000b047824 */ /* 0x008fe200078e0204 */
[----:B------:R-:W-:Y:S01]  /*126b0*/  R2UR UR7, R5 ;  /* 0x00000000050772ca */ /* 0x000fe200000e0000 */
[----:B------:R-:W2:Y:S01]  /*126c0*/  LD.E.64 R10, desc[UR44][R16.64+0xb0] ;  /* 0x0000b02c100a7980 */ /* 0x000ea2000c101b00 */
[----:B------:R-:W-:Y:S01]  /*126d0*/  WARPGROUP.ARRIVE ;  /* 0x00000000000079c5 */ /* 0x000fe20000000000 */
[----:B----4-:R-:W-:-:S08]  /*126e0*/  R2UR UR4, R14 ;  /* 0x000000000e0472ca */ /* 0x010fd000000e0000 */
[----:B------:R-:W-:Y:S01]  /*126f0*/  VOTEU.ANY UP0, P0 ;  /* 0x00000000003f7886 */ /* 0x000fe20000000100 */
[C---:B------:R-:W-:Y:S01]  /*12700*/  R2UR UR6, R4.reuse ;  /* 0x00000000040672ca */ /* 0x040fe200000e0000 */
[----:B------:R-:W-:Y:S01]  /*12710*/  VIADD R20, R4, 0x2 ;  /* 0x0000000204147836 */ /* 0x000fe20000000000 */
[----:B------:R-:W-:Y:S01]  /*12720*/  R2UR UR5, R15 ;  /* 0x000000000f0572ca */ /* 0x000fe200000e0000 */
[----:B------:R-:W-:-:S12]  /*12730*/  VIADD R18, R18, 0x2 ;  /* 0x0000000212127836 */ /* 0x000fd80000000000 */
[----:B------:R-:W-:Y:S01]  /*12740*/  HGMMA.64x64x16.F32 R24, gdesc[UR4], R24, UP0, gsb0 ;  /* 0x00e00000041879f0 */ /* 0x000fe2000b800818 */
[----:B------:R-:W-:Y:S01]  /*12750*/  IMAD.MOV.U32 R21, RZ, RZ, R5 ;  /* 0x000000ffff157224 */ /* 0x000fe200078e0005 */
        /* <DEDUP_REMOVED lines=175> */
[----:B------:R-:W4:Y:S01]  /*13250*/  LD.E.64 R10, desc[UR44][R16.64+0xb0] ;  /* 0x0000b02c100a7980 */ /* 0x000f22000c101b00 */
[----:B------:R-:W-:-:S03]  /*13260*/  VIADD R58, R4, 0x800 ;  /* 0x00000800043a7836 */ /* 0x000fc60000000000 */
[----:B------:R-:W-:Y:S01]  /*13270*/  ST.E desc[UR44][R16.64+0x88], R3 ;  /* 0x0000880310007985 */ /* 0x000fe2000c10192c */
[----:B------:R-:W-:-:S03]  /*13280*/  WARPGROUP.ARRIVE ;  /* 0x00000000000079c5 */ /* 0x000fc60000000000 */
[----:B------:R-:W1:Y:S03]  /*13290*/  SHFL.IDX PT, R13, R13, RZ, 0x1f ;  /* 0x00001fff0d0d7589 */ /* 0x000e6600000e0000 */
[----:B------:R-:W-:Y:S01]  /*132a0*/  HGMMA.64x64x16.F32 R24, gdesc[UR4], R24, gsb0 ;  /* 0x00e00000041879f0 */ /* 0x000fe20008000818 */
[----:B------:R-:W-:Y:S01]  /*132b0*/  IMAD.MOV.U32 R15, RZ, RZ, R5 ;  /* 0x000000ffff0f7224 */ /* 0x000fe200078e0005 */
[----:B------:R-:W-:Y:S02]  /*132c0*/  UMOV UR4, 0x1 ;  /* 0x0000000100047882 */ /* 0x000fe40000000000 */
[----:B------:R-:W-:Y:S02]  /*132d0*/  UISETP.NE.U32.AND UP0, UPT, UR4, URZ, UPT ;  /* 0x0000003f0400728c */ /* 0x000fe4000bf05070 */
[----:B------:R-:W-:Y:S02]  /*132e0*/  R2UR UR11, R15 ;  /* 0x000000000f0b72ca */ /* 0x000fe400000e0000 */
[----:B-1----:R-:W-:-:S04]  /*132f0*/  ISETP.GT.AND P1, PT, R13, 0x7f, PT ;  /* 0x0000007f0d00780c */ /* 0x002fc80003f24270 */
[----:B------:R-:W-:-:S04]  /*13300*/  SEL R13, RZ, 0x2, !P1 ;  /* 0x00000002ff0d7807 */ /* 0x000fc80004800000 */
[----:B--2---:R-:W-:Y:S01]  /*13310*/  IADD3 R18, R18, 0x800, R13 ;  /* 0x0000080012127810 */ /* 0x004fe20007ffe00d */
[----:B------:R-:W-:Y:S01]  /*13320*/  IMAD.IADD R14, R13, 0x1, R58 ;  /* 0x000000010d0e7824 */ /* 0x000fe200078e023a */
[----:B------:R-:W-:Y:S02]  /*13330*/  R2UR UR9, R19 ;  /* 0x00000000130972ca */ /* 0x000fe400000e0000 */
[----:B------:R-:W-:Y:S02]  /*13340*/  R2UR UR8, R18 ;  /* 0x00000000120872ca */ /* 0x000fe400000e0000 */
[----:B------:R-:W-:Y:S01]  /*13350*/  R2UR UR10, R14 ;  /* 0x000000000e0a72ca */ /* 0x000fe200000e0000 */
        /* <DEDUP_REMOVED lines=137> */
[----:B------:R-:W1:Y:S01]  /*13bf0*/  S2R R59, SR_TID.X ;  /* 0x00000000003b7919 */ /* 0x000e620000002100 */
[----:B------:R-:W-:Y:S02]  /*13c00*/  WARPGROUP.DEPBAR.LE gsb0, 0x0 ;  /* 0x00008000000079c5 */ /* 0x000fe40000010000 */
[----:B------:R-:W4:Y:S01]  /*13c10*/  LD.E.64 R18, desc[UR44][R16.64+0xb0] ;  /* 0x0000b02c10127980 */ /* 0x000f22000c101b00 */
[----:B------:R-:W-:Y:S01]  /*13c20*/  IMAD.MOV.U32 R14, RZ, RZ, 0x38 ;  /* 0x00000038ff0e7424 */ /* 0x000fe200078e00ff */
[----:B-1----:R-:W-:Y:S01]  /*13c30*/  LOP3.LUT R59, R59, 0x7f, RZ, 0xc0, !PT ;  /* 0x0000007f3b3b7812 */ /* 0x002fe200078ec0ff */
[----:B------:R-:W-:Y:S01]  /*13c40*/  IMAD.MOV.U32 R15, RZ, RZ, 0xe00 ;  /* 0x00000e00ff0f7424 */ /* 0x000fe200078e00ff */
[----:B------:R-:W-:Y:S01]  /*13c50*/  ST.E desc[UR44][R16.64+0x88], R3 ;  /* 0x0000880310007985 */ /* 0x000fe2000c10192c */
[----:B------:R-:W-:Y:S01]  /*13c60*/  WARPGROUP.ARRIVE ;  /* 0x00000000000079c5 */ /* 0x000fe20000000000 */
[----:B------:R-:W-:-:S02]  /*13c70*/  SEL R14, R14, 0x36, P1 ;  /* 0x000000360e0e7807 */ /* 0x000fc40000800000 */
[----:B------:R-:W-:Y:S02]  /*13c80*/  SEL R15, R15, 0xd80, P1 ;  /* 0x00000d800f0f7807 */ /* 0x000fe40000800000 */
[----:B------:R-:W-:Y:S01]  /*13c90*/  ISETP.NE.AND P0, PT, R59, RZ, PT ;  /* 0x000000ff3b00720c */ /* 0x000fe20003f05270 */
        /* <DEDUP_REMOVED lines=74> */
[----:B------:R-:W3:Y:S04]  /*14140*/  LDL.64 R14, [R1+0x110] ;  /* 0x00011000010e7983 */ /* 0x000ee80000100a00 */
[----:B-1----:R-:W4:Y:S04]  /*14150*/  LDL R59, [R1+0xec] ;  /* 0x0000ec00013b7983 */ /* 0x002f280000100800 */
[----:B------:R-:W4:Y:S04]  /*14160*/  LDL R56, [R1+0x70] ;  /* 0x0000700001387983 */ /* 0x000f280000100800 */
[----:B------:R-:W4:Y:S04]  /*14170*/  LDL R20, [R1+0x118] ;  /* 0x0001180001147983 */ /* 0x000f280000100800 */
[----:B------:R-:W4:Y:S04]  /*14180*/  LDL.128 R8, [R1+0x100] ;  /* 0x0001000001087983 */ /* 0x000f280000100c00 */
[----:B--2---:R-:W2:Y:S04]  /*14190*/  LD.E R57, desc[UR44][R4.64] ;  /* 0x0000002c04397980 */ /* 0x004ea8000c101900 */
[----:B------:R-:W2:Y:S01]  /*141a0*/  LDL.128 R4, [R1+0xf0] ;  /* 0x0000f00001047983 */ /* 0x000ea20000100c00 */
[----:B---3--:R-:W-:-:S02]  /*141b0*/  ISETP.NE.AND P1, PT, R14, 0x1, PT ;  /* 0x000000010e00780c */ /* 0x008fc40003f25270 */
[----:B----4-:R-:W-:Y:S01]  /*141c0*/  ISETP.GE.AND P2, PT, R9, 0x1, PT ;  /* 0x000000010900780c */ /* 0x010fe20003f46270 */
[----:B------:R-:W-:Y:S01]  /*141d0*/  BSSY B0, `(.L_x_3738) ;  /* 0x0000079000007945 */ /* 0x000fe20003800000 */
[-C--:B--2---:R-:W-:Y:S01]  /*141e0*/  FMUL.FTZ R21, R28, R57.reuse ;  /* 0x000000391c157220 */ /* 0x084fe20000410000 */
[-C--:B------:R-:W-:Y:S01]  /*141f0*/  FMUL.FTZ R28, R38, R57.reuse ;  /* 0x00000039261c7220 */ /* 0x080fe20000410000 */
[-C--:B------:R-:W-:Y:S01]  /*14200*/  FMUL.FTZ R38, R40, R57.reuse ;  /* 0x0000003928267220 */ /* 0x080fe20000410000 */
[----:B------:R-:W-:Y:S01]  /*14210*/  SHF.R.S32.HI R40, RZ, 0x1f, R59 ;  /* 0x0000001fff287819 */ /* 0x000fe2000001143b */
[-C--:B------:R-:W-:Y:S01]  /*14220*/  FMUL.FTZ R13, R26, R57.reuse ;  /* 0x000000391a0d7220 */ /* 0x080fe20000410000 */
[-C--:B------:R-:W-:Y:S01]  /*14230*/  FMUL.FTZ R26, R34, R57.reuse ;  /* 0x00000039221a7220 */ /* 0x080fe20000410000 */
[----:B------:R-:W-:Y:S01]  /*14240*/  FMUL.FTZ R18, R27, R57 ;  /* 0x000000391b127220 */ /* 0x000fe20000410000 */
[----:B------:R-:W-:Y:S01]  /*14250*/  LEA.HI R34, R40, R59, RZ, 0x7 ;  /* 0x0000003b28227211 */ /* 0x000fe200078f38ff */
[-C--:B------:R-:W-:Y:S01]  /*14260*/  FMUL.FTZ R27, R35, R57.reuse ;  /* 0x00000039231b7220 */ /* 0x080fe20000410000 */
[-C--:B------:R-:W-:Y:S01]  /*14270*/  FMUL.FTZ R35, R36, R57.reuse ;  /* 0x0000003924237220 */ /* 0x080fe20000410000 */
[-C--:B------:R-:W-:Y:S01]  /*14280*/  FMUL.FTZ R58, R29, R57.reuse ;  /* 0x000000391d3a7220 */ /* 0x080fe20000410000 */
[----:B------:R-:W-:Y:S01]  /*14290*/  LOP3.LUT R36, R34, 0xffffff80, RZ, 0xc0, !PT ;  /* 0xffffff8022247812 */ /* 0x000fe200078ec0ff */
[-C--:B------:R-:W-:Y:S01]  /*142a0*/  FMUL.FTZ R24, R24, R57.reuse ;  /* 0x0000003918187220 */ /* 0x080fe20000410000 */
[-C--:B------:R-:W-:Y:S01]  /*142b0*/  FMUL.FTZ R29, R39, R57.reuse ;  /* 0x00000039271d7220 */ /* 0x080fe20000410000 */
[-C--:B------:R-:W-:Y:S01]  /*142c0*/  FMUL.FTZ R39, R41, R57.reuse ;  /* 0x0000003929277220 */ /* 0x080fe20000410000 */
[-C--:B------:R-:W-:Y:S01]  /*142d0*/  FMUL.FTZ R41, R44, R57.reuse ;  /* 0x000000392c297220 */ /* 0x080fe20000410000 */
[----:B------:R-:W-:Y:S01]  /*142e0*/  IMAD.IADD R44, R59, 0x1, -R36 ;  /* 0x000000013b2c7824 */ /* 0x000fe200078e0a24 */
[----:B0-----:R0:W1:Y:S01]  /*142f0*/  MUFU.TANH R3, R24 ;  /* 0x0000001800037308 */ /* 0x0010620000002400 */
[-C--:B------:R-:W-:Y:S01]  /*14300*/  FMUL.FTZ R19, R25, R57.reuse ;  /* 0x0000003919137220 */ /* 0x080fe20000410000 */
[-C--:B------:R-:W-:Y:S01]  /*14310*/  FMUL.FTZ R25, R31, R57.reuse ;  /* 0x000000391f197220 */ /* 0x080fe20000410000 */
[-C--:B------:R-:W-:Y:S01]  /*14320*/  FMUL.FTZ R31, R43, R57.reuse ;  /* 0x000000392b1f7220 */ /* 0x080fe20000410000 */
[-C--:B0-----:R-:W-:Y:S01]  /*14330*/  FMUL.FTZ R24, R30, R57.reuse ;  /* 0x000000391e187220 */ /* 0x081fe20000410000 */
[-C--:B------:R-:W-:Y:S01]  /*14340*/  FMUL.FTZ R30, R42, R57.reuse ;  /* 0x000000392a1e7220 */ /* 0x080fe20000410000 */
[-C--:B------:R-:W-:Y:S01]  /*14350*/  FMUL.FTZ R42, R45, R57.reuse ;  /* 0x000000392d2a7220 */ /* 0x080fe20000410000 */
[----:B------:R-:W-:Y:S01]  /*14360*/  SHF.R.S32.HI R45, RZ, 0x1f, R44 ;  /* 0x0000001fff2d7819 */ /* 0x000fe2000001142c */
        /* <DEDUP_REMOVED lines=16> */
[----:B------:R-:W-:Y:S02]  /*14470*/  IMAD R40, R56, 0x4, R45 ;  /* 0x0000000438287824 */ /* 0x000fe400078e022d */
[----:B------:R-:W-:Y:S02]  /*14480*/  IMAD.IADD R59, R60, 0x1, -R59 ;  /* 0x000000013c3b7824 */ /* 0x000fe400078e0a3b */
[----:B------:R-:W-:-:S04]  /*14490*/  IMAD.U32 R40, R40, 0x10, R47 ;  /* 0x0000001028287824 */ /* 0x000fc800078e002f */
[----:B------:R-:W-:-:S04]  /*144a0*/  IMAD R48, R59, 0x8, R40 ;  /* 0x000000083b307824 */ /* 0x000fc800078e0228 */
[----:B------:R-:W-:-:S04]  /*144b0*/  @P1 IMAD.HI.U32 R15, R48, R15, RZ ;  /* 0x0000000f300f1227 */ /* 0x000fc800078e00ff */
[----:B------:R-:W-:Y:S01]  /*144c0*/  FMUL.FTZ R40, R51, R57 ;  /* 0x0000003933287220 */ /* 0x000fe20000410000 */
[----:B------:R-:W-:Y:S01]  /*144d0*/  @P1 SHF.R.U32.HI R48, RZ, R20, R15 ;  /* 0x00000014ff301219 */ /* 0x000fe2000001160f */
[----:B------:R-:W-:Y:S01]  /*144e0*/  IMAD.SHL.U32 R51, R0, 0x40, RZ ;  /* 0x0000004000337824 */ /* 0x000fe200078e00ff */
[----:B------:R-:W-:-:S03]  /*144f0*/  LOP3.LUT R15, R46, 0x7ffffffc, RZ, 0xc0, !PT ;  /* 0x7ffffffc2e0f7812 */ /* 0x000fc600078ec0ff */
[----:B------:R-:W0:Y:S02]  /*14500*/  SHFL.IDX PT, R47, R48, RZ, 0x1c1f ;  /* 0x001c1fff302f7589 */ /* 0x000e2400000e0000 */
[----:B------:R-:W-:Y:S01]  /*14510*/  IMAD.IADD R46, R44, 0x1, -R15 ;  /* 0x000000012c2e7824 */ /* 0x000fe200078e0a0f */
        /* <DEDUP_REMOVED lines=11> */
[----:B------:R-:W2:Y:S04]  /*145d0*/  MUFU.TANH R19, R19 ;  /* 0x0000001300137308 */ /* 0x000ea80000002400 */
        /* <DEDUP_REMOVED lines=48> */
.L_x_3741:
[----:B------:R-:W-:-:S13]  /*148e0*/  ISETP.NE.AND P1, PT, R9, 0x1, PT ;  /* 0x000000010900780c */ /* 0x000fda0003f25270 */
[----:B------:R-:W-:-:S05]  /*148f0*/  @P1 IMAD.HI.U32 R20, R8, R10, RZ ;  /* 0x0000000a08141227 */ /* 0x000fca00078e00ff */
[----:B------:R-:W-:-:S07]  /*14900*/  @P1 SHF.R.U32.HI R8, RZ, R11, R20 ;  /* 0x0000000bff081219 */ /* 0x000fce0000011614 */
.L_x_3742:
[----:B------:R-:W-:Y:S05]  /*14910*/  BSYNC B1 ;  /* 0x0000000000017941 */ /* 0x000fea0003800000 */
.L_x_3740:
[----:B------:R-:W-:-:S04]  /*14920*/  IMAD R15, R8, R9, -R51 ;  /* 0x00000009080f7224 */ /* 0x000fc800078e0a33 */
[----:B------:R-:W-:-:S05]  /*14930*/  IMAD R8, R46, -0x2, R15 ;  /* 0xfffffffe2e087824 */ /* 0x000fca00078e020f */
[----:B------:R-:W-:Y:S02]  /*14940*/  VIMNMX R7, R7, R8, !PT ;  /* 0x0000000807077248 */ /* 0x000fe40007fe0100 */
[----:B------:R-:W-:-:S07]  /*14950*/  VIADDMNMX R6, R8, R9, R6, PT ;  /* 0x0000000908067246 */ /* 0x000fce0003800106 */
.L_x_3739:
[----:B------:R-:W-:Y:S05]  /*14960*/  BSYNC B0 ;  /* 0x0000000000007941 */ /* 0x000fea0003800000 */
.L_x_3738:
[C---:B------:R-:W-:Y:S01]  /*14970*/  ISETP.GE.AND P1, PT, R55.reuse, 0x2, PT ;  /* 0x000000023700780c */ /* 0x040fe20003f26270 */
[----:B------:R-:W-:Y:S01]  /*14980*/  BSSY B0, `(.L_x_3743) ;  /* 0x0000062000007945 */ /* 0x000fe20003800000 */
[----:B------:R-:W-:Y:S02]  /*14990*/  ISETP.GE.AND P3, PT, R55, 0xa, PT ;  /* 0x0000000a3700780c */ /* 0x000fe40003f66270 */
        /* <DEDUP_REMOVED lines=10> */
[----:B------:R-:W-:Y:S02]  /*14a40*/  ISETP.GE.AND P3, PT, R55, 0x11, PT ;  /* 0x000000113700780c */ /* 0x000fe40003f66270 */
[----:B------:R-:W-:Y:S02]  /*14a50*/  FSEL R58, R58, -INF , !P1 ;  /* 0xff8000003a3a7808 */ /* 0x000fe40004800000 */
[C---:B------:R-:W-:Y:S02]  /*14a60*/  ISETP.LT.OR P2, PT, R6.reuse, 0x9, P2 ;  /* 0x000000090600780c */ /* 0x040fe40001741670 */
        /* <DEDUP_REMOVED lines=47> */
[----:B------:R-:W-:Y:S01]  /*14d60*/  ISETP.GE.AND P4, PT, R55, 0x39, PT ;  /* 0x000000393700780c */ /* 0x000fe20003f86270 */
[----:B------:R-:W0:Y:S03]  /*14d70*/  SHFL.IDX PT, R49, R48, 0x1, 0x1c1f ;  /* 0x003c1f0030317f89 */ /* 0x000e2600000e0000 */
[----:B------:R-:W-:-:S04]  /*14d80*/  ISETP.GT.AND P5, PT, R7, 0x38, !P4 ;  /* 0x000000380700780c */ /* 0x000fc800067a4270 */
[----:B------:R-:W-:-:S04]  /*14d90*/  ISETP.LT.OR P5, PT, R6, 0x39, P5 ;  /* 0x000000390600780c */ /* 0x000fc80002fa1670 */
[----:B------:R-:W-:Y:S02]  /*14da0*/  FSEL R15, R52, -INF , !P5 ;  /* 0xff800000340f7808 */ /* 0x000fe40006800000 */
[----:B------:R-:W-:-:S04]  /*14db0*/  ISETP.GE.AND P5, PT, R55, 0x1, PT ;  /* 0x000000013700780c */ /* 0x000fc80003fa6270 */
[----:B------:R-:W-:-:S04]  /*14dc0*/  ISETP.GT.AND P6, PT, R7, RZ, !P5 ;  /* 0x000000ff0700720c */ /* 0x000fc80006fc4270 */
[----:B------:R-:W-:-:S04]  /*14dd0*/  ISETP.LT.OR P6, PT, R6, 0x1, P6 ;  /* 0x000000010600780c */ /* 0x000fc800037c1670 */
[----:B-1----:R-:W-:Y:S02]  /*14de0*/  FSEL R47, R3, -INF , !P6 ;  /* 0xff800000032f7808 */ /* 0x002fe40007000000 */
        /* <DEDUP_REMOVED lines=19> */
.L_x_3746:
[----:B------:R-:W-:-:S13]  /*14f20*/  ISETP.NE.AND P6, PT, R9, 0x1, PT ;  /* 0x000000010900780c */ /* 0x000fda0003fc5270 */
[----:B------:R-:W-:-:S05]  /*14f30*/  @P6 IMAD.HI.U32 R10, R4, R10, RZ ;  /* 0x0000000a040a6227 */ /* 0x000fca00078e00ff */
[----:B------:R-:W-:-:S07]  /*14f40*/  @P6 SHF.R.U32.HI R4, RZ, R11, R10 ;  /* 0x0000000bff046219 */ /* 0x000fce000001160a */
.L_x_3747:
[----:B------:R-:W-:Y:S05]  /*14f50*/  BSYNC B1 ;  /* 0x0000000000017941 */ /* 0x000fea0003800000 */
.L_x_3745:
[----:B------:R-:W-:-:S04]  /*14f60*/  IMAD R5, R4, R9, -R51 ;  /* 0x0000000904057224 */ /* 0x000fc800078e0a33 */
[----:B------:R-:W-:-:S05]  /*14f70*/  IMAD R46, R46, -0x2, R5 ;  /* 0xfffffffe2e2e7824 */ /* 0x000fca00078e0205 */
[----:B------:R-:W-:Y:S02]  /*14f80*/  VIADDMNMX R6, R46, R9, R6, PT ;  /* 0x000000092e067246 */ /* 0x000fe40003800106 */
[----:B------:R-:W-:-:S07]  /*14f90*/  VIMNMX R7, R7, R46, !PT ;  /* 0x0000002e07077248 */ /* 0x000fce0007fe0100 */
.L_x_3744:
[----:B------:R-:W-:Y:S05]  /*14fa0*/  BSYNC B0 ;  /* 0x0000000000007941 */ /* 0x000fea0003800000 */
.L_x_3743:
[----:B------:R-:W-:Y:S02]  /*14fb0*/  ISETP.GT.AND P5, PT, R7, RZ, !P5 ;  /* 0x000000ff0700720c */ /* 0x000fe40006fa4270 */
[----:B------:R-:W-:Y:S02]  /*14fc0*/  ISETP.NE.AND P6, PT, R64, RZ, PT ;  /* 0x000000ff4000720c */ /* 0x000fe40003fc5270 */
[----:B------:R-:W-:-:S04]  /*14fd0*/  ISETP.LT.OR P5, PT, R6, 0x1, P5 ;  /* 0x000000010600780c */ /* 0x000fc80002fa1670 */
[----:B------:R-:W-:Y:S02]  /*14fe0*/  FSEL R10, R13, -INF , !P5 ;  /* 0xff8000000d0a7808 */ /* 0x000fe40006800000 */
[----:B------:R-:W-:Y:S02]  /*14ff0*/  ISETP.NE.AND P5, PT, R8, RZ, PT ;  /* 0x000000ff0800720c */ /* 0x000fe40003fa5270 */
[----:B------:R-:W2:Y:S02]  /*15000*/  LD.E.64 R8, desc[UR44][R16.64+0x200] ;  /* 0x0002002c10087980 */ /* 0x000ea4000c101b00 */
        /* <DEDUP_REMOVED lines=43> */
[----:B------:R-:W-:Y:S02]  /*152c0*/  ISETP.LT.OR P2, PT, R6, 0x31, P2 ;  /* 0x000000310600780c */ /* 0x000fe40001741670 */
[----:B------:R-:W-:Y:S02]  /*152d0*/  FSEL R36, R36, -INF , !P1 ;  /* 0xff80000024247808 */ /* 0x000fe40004800000 */
[----:B------:R-:W-:Y:S02]  /*152e0*/  ISETP.GT.AND P4, PT, R7, 0x38, !P4 ;  /* 0x000000380700780c */ /* 0x000fe40006784270 */
[----:B------:R-:W-:Y:S02]  /*152f0*/  ISETP.LT.OR P3, PT, R6, 0x32, P3 ;  /* 0x000000320600780c */ /* 0x000fe40001f61670 */
[----:B------:R-:W-:-:S02]  /*15300*/  FSEL R14, R14, -INF , !P2 ;  /* 0xff8000000e0e7808 */ /* 0x000fc40005000000 */
[----:B------:R-:W-:Y:S02]  /*15310*/  ISETP.GT.AND P1, PT, R7, 0x39, !P6 ;  /* 0x000000390700780c */ /* 0x000fe40007724270 */
[----:B------:R-:W-:Y:S02]  /*15320*/  ISETP.LT.OR P4, PT, R6, 0x39, P4 ;  /* 0x000000390600780c */ /* 0x000fe40002781670 */
[----:B------:R-:W-:Y:S01]  /*15330*/  FSEL R40, R40, -INF , !P3 ;  /* 0xff80000028287808 */ /* 0x000fe20005800000 */
[----:B------:R-:W-:Y:S01]  /*15340*/  UIADD3 UR4, UP0, UR37, 0x200, URZ ;  /* 0x0000020025047890 */ /* 0x000fe2000ff1e03f */
[----:B------:R-:W-:Y:S02]  /*15350*/  ISETP.LT.OR P1, PT, R6, 0x3a, P1 ;  /* 0x0000003a0600780c */ /* 0x000fe40000f21670 */
[----:B------:R-:W-:Y:S01]  /*15360*/  FSEL R44, R44, -INF , !P4 ;  /* 0xff8000002c2c7808 */ /* 0x000fe20006000000 */
[----:B------:R-:W-:Y:S02]  /*15370*/  ULOP3.LUT UR4, UR4, 0x4, URZ, 0xfc, !UPT ;  /* 0x0000000404047892 */ /* 0x000fe4000f8efc3f */
[----:B------:R-:W-:Y:S01]  /*15380*/  UIADD3.X UR5, URZ, UR36, URZ, UP0, !UPT ;  /* 0x000000243f057290 */ /* 0x000fe200087fe43f */
[----:B------:R-:W-:-:S02]  /*15390*/  FSEL R45, R45, -INF , !P1 ;  /* 0xff8000002d2d7808 */ /* 0x000fc40004800000 */
        /* <DEDUP_REMOVED lines=33> */
[----:B------:R-:W-:Y:S01]  /*155b0*/  FMNMX.FTZ R6, R44, R5, !PT ;  /* 0x000000052c067209 */ /* 0x000fe20007810000 */
[----:B------:R-:W-:Y:S02]  /*155c0*/  IMAD.U32 R4, RZ, RZ, UR4 ;  /* 0x00000004ff047e24 */ /* 0x000fe4000f8e00ff */
[----:B------:R-:W-:Y:S01]  /*155d0*/  IMAD.U32 R5, RZ, RZ, UR5 ;  /* 0x00000005ff057e24 */ /* 0x000fe2000f8e00ff */
        /* <DEDUP_REMOVED lines=43> */
.L_x_3749:
[----:B------:R-:W-:Y:S05]  /*15890*/  BSYNC B0 ;  /* 0x0000000000007941 */ /* 0x000fea0003800000 */
.L_x_3748:
        /* <DEDUP_REMOVED lines=19> */
[----:B------:R-:W-:Y:S01]  /*159d0*/  FSEL R3, R4, RZ, P1 ;  /* 0x000000ff04037208 */ /* 0x000fe20000800000 */
[-CC-:B------:R-:W-:Y:S01]  /*159e0*/  FFMA.FTZ R168, R47, R2.reuse, -R6.reuse ;  /* 0x000000022fa87223 */ /* 0x180fe20000010806 */
[-CC-:B------:R-:W-:Y:S01]  /*159f0*/  FFMA.FTZ R7, R20, R2.reuse, -R6.reuse ;  /* 0x0000000214077223 */ /* 0x180fe20000010806 */
[-CC-:B------:R-:W-:Y:S01]  /*15a00*/  FFMA.FTZ R170, R21, R2.reuse, -R6.reuse ;  /* 0x0000000215aa7223 */ /* 0x180fe20000010806 */
[-CC-:B0-----:R-:W-:Y:S01]  /*15a10*/  FFMA.FTZ R9, R58, R2.reuse, -R6.reuse ;  /* 0x000000023a097223 */ /* 0x181fe20000010806 */
[-CC-:B------:R-:W-:Y:S01]  /*15a20*/  FFMA.FTZ R10, R10, R2.reuse, -R3.reuse ;  /* 0x000000020a0a7223 */ /* 0x180fe20000010803 */
[-CC-:B------:R-:W-:Y:S01]  /*15a30*/  FFMA.FTZ R18, R18, R2.reuse, -R3.reuse ;  /* 0x0000000212127223 */ /* 0x180fe20000010803 */
[----:B------:R-:W5:Y:S01]  /*15a40*/  MUFU.EX2 R168, R168 ;  /* 0x000000a800a87308 */ /* 0x000f620000000800 */
[-CC-:B------:R-:W-:Y:S01]  /*15a50*/  FFMA.FTZ R24, R24, R2.reuse, -R3.reuse ;  /* 0x0000000218187223 */ /* 0x180fe20000010803 */
[-CC-:B------:R-:W-:Y:S01]  /*15a60*/  FFMA.FTZ R25, R25, R2.reuse, -R3.reuse ;  /* 0x0000000219197223 */ /* 0x180fe20000010803 */
[-CC-:B------:R-:W-:Y:S01]  /*15a70*/  FFMA.FTZ R172, R32, R2.reuse, -R6.reuse ;  /* 0x0000000220ac7223 */ /* 0x180fe20000010806 */
[-CC-:B------:R-:W-:Y:S01]  /*15a80*/  FFMA.FTZ R26, R26, R2.reuse, -R3.reuse ;  /* 0x000000021a1a7223 */ /* 0x180fe20000010803 */
[-CC-:B------:R-:W-:Y:S01]  /*15a90*/  FFMA.FTZ R21, R33, R2.reuse, -R6.reuse ;  /* 0x0000000221157223 */ /* 0x180fe20000010806 */
[-C--:B------:R-:W-:Y:S01]  /*15aa0*/  FFMA.FTZ R27, R27, R2.reuse, -R3 ;  /* 0x000000021b1b7223 */ /* 0x080fe20000010803 */
        /* <DEDUP_REMOVED lines=10> */
[----:B-----5:R-:W-:Y:S01]  /*15b50*/  FADD.FTZ R4, R168, R51 ;  /* 0x00000033a8047221 */ /* 0x020fe20000010000 */
[-CC-:B------:R-:W-:Y:S01]  /*15b60*/  FFMA.FTZ R28, R28, R2.reuse, -R3.reuse ;  /* 0x000000021c1c7223 */ /* 0x180fe20000010803 */
[-CC-:B------:R-:W-:Y:S01]  /*15b70*/  FFMA.FTZ R29, R29, R2.reuse, -R3.reuse ;  /* 0x000000021d1d7223 */ /* 0x180fe20000010803 */
[-CC-:B------:R-:W-:Y:S01]  /*15b80*/  FFMA.FTZ R30, R30, R2.reuse, -R3.reuse ;  /* 0x000000021e1e7223 */ /* 0x180fe20000010803 */
[-CC-:B------:R-:W-:Y:S01]  /*15b90*/  FFMA.FTZ R31, R31, R2.reuse, -R3.reuse ;  /* 0x000000021f1f7223 */ /* 0x180fe20000010803 */
[-CC-:B------:R-:W-:Y:S01]  /*15ba0*/  FFMA.FTZ R34, R34, R2.reuse, -R3.reuse ;  /* 0x0000000222227223 */ /* 0x180fe20000010803 */
[-C--:B------:R-:W-:Y:S01]  /*15bb0*/  FFMA.FTZ R36, R36, R2.reuse, -R3 ;  /* 0x0000000224247223 */ /* 0x080fe20000010803 */
[----:B------:R-:W2:Y:S01]  /*15bc0*/  MUFU.EX2 R169, R18 ;  /* 0x0000001200a97308 */ /* 0x000ea20000000800 */
[----:B0-----:R-:W-:Y:S01]  /*15bd0*/  FADD.FTZ R6, R10, R53 ;  /* 0x000000350a067221 */ /* 0x001fe20000010000 */
[-CC-:B------:R-:W-:Y:S01]  /*15be0*/  FFMA.FTZ R14, R14, R2.reuse, -R3.reuse ;  /* 0x000000020e0e7223 */ /* 0x180fe20000010803 */
[-CC-:B------:R-:W-:Y:S01]  /*15bf0*/  FFMA.FTZ R40, R40, R2.reuse, -R3.reuse ;  /* 0x0000000228287223 */ /* 0x180fe20000010803 */
[-CC-:B------:R-:W-:Y:S01]  /*15c00*/  FFMA.FTZ R44, R44, R2.reuse, -R3.reuse ;  /* 0x000000022c2c7223 */ /* 0x180fe20000010803 */
[----:B------:R-:W-:-:S03]  /*15c10*/  FFMA.FTZ R2, R45, R2, -R3 ;  /* 0x000000022d027223 */ /* 0x000fc60000010803 */
        /* <DEDUP_REMOVED lines=55> */
[----:B-1----:R-:W-:Y:S01]  /*15f90*/  FADD.FTZ R6, R44, R5 ;  /* 0x000000052c067221 */ /* 0x002fe20000010000 */
[----:B--2---:R-:W-:-:S05]  /*15fa0*/  FADD.FTZ R39, R15, R4 ;  /* 0x000000040f277221 */ /* 0x004fca0000010000 */
[----:B------:R-:W-:Y:S01]  /*15fb0*/  ST.E desc[UR44][R16.64+0x210], R39 ;  /* 0x0002102710007985 */ /* 0x000fe2000c10192c */
[----:B0-----:R-:W-:-:S05]  /*15fc0*/  FADD.FTZ R41, R183, R6 ;  /* 0x00000006b7297221 */ /* 0x001fca0000010000 */
        /* <DEDUP_REMOVED lines=22> */
[----:B------:R-:W-:Y:S01]  /*16130*/  STSM.16.M88.4 [R18], R168 ;  /* 0x000000a812007844 */ /* 0x000fe20000000200 */
[--C-:B---3--:R-:W-:Y:S02]  /*16140*/  IMAD R5, R3, 0x2, R18.reuse ;  /* 0x0000000203057824 */ /* 0x108fe400078e0212 */
[C---:B------:R-:W-:Y:S02]  /*16150*/  IMAD R4, R2.reuse, 0x2, R18 ;  /* 0x0000000202047824 */ /* 0x040fe400078e0212 */
[----:B------:R-:W-:-:S03]  /*16160*/  IMAD R6, R2, 0x2, R5 ;  /* 0x0000000202067824 */ /* 0x000fc600078e0205 */
[----:B------:R0:W-:Y:S04]  /*16170*/  STSM.16.M88.4 [R4], R172 ;  /* 0x000000ac04007844 */ /* 0x0001e80000000200 */
[----:B------:R1:W-:Y:S04]  /*16180*/  STSM.16.M88.4 [R5], R176 ;  /* 0x000000b005007844 */ /* 0x0003e80000000200 */
[----:B------:R2:W-:Y:S04]  /*16190*/  STSM.16.M88.4 [R6], R180 ;  /* 0x000000b406007844 */ /* 0x0005e80000000200 */
[----:B------:R-:W3:Y:S01]  /*161a0*/  LD.E R8, desc[UR44][R16.64+0x230] ;  /* 0x0002302c10087980 */ /* 0x000ee2000c101900 */
[----:B------:R-:W-:-:S04]  /*161b0*/  UIADD3 UR4, UP0, UR37, 0x230, URZ ;  /* 0x0000023025047890 */ /* 0x000fc8000ff1e03f */
[----:B------:R-:W-:Y:S02]  /*161c0*/  ULOP3.LUT UR5, UR4, 0x4, URZ, 0xfc, !UPT ;  /* 0x0000000404057892 */ /* 0x000fe4000f8efc3f */
[----:B------:R-:W-:-:S04]  /*161d0*/  UIADD3.X UR6, URZ, UR36, URZ, UP0, !UPT ;  /* 0x000000243f067290 */ /* 0x000fc800087fe43f */
[----:B------:R-:W-:Y:S02]  /*161e0*/  IMAD.U32 R2, RZ, RZ, UR5 ;  /* 0x00000005ff027e24 */ /* 0x000fe4000f8e00ff */
[----:B------:R-:W-:Y:S02]  /*161f0*/  IMAD.U32 R3, RZ, RZ, UR6 ;  /* 0x00000006ff037e24 */ /* 0x000fe4000f8e00ff */
[----:B---3--:R-:W-:-:S05]  /*16200*/  FMUL.FTZ R7, R13, R8 ;  /* 0x000000080d077220 */ /* 0x008fca0000410000 */
[----:B------:R-:W-:Y:S04]  /*16210*/  ST.E desc[UR44][R16.64+0x230], R7 ;  /* 0x0002300710007985 */ /* 0x000fe8000c10192c */
[----:B0-----:R-:W1:Y:S02]  /*16220*/  LD.E R4, desc[UR44][R2.64] ;  /* 0x0000002c02047980 */ /* 0x001e64000c101900 */
[----:B-1----:R-:W-:-:S05]  /*16230*/  FMUL.FTZ R5, R13, R4 ;  /* 0x000000040d057220 */ /* 0x002fca0000410000 */
[----:B------:R0:W-:Y:S04]  /*16240*/  ST.E desc[UR44][R2.64], R5 ;  /* 0x0000000502007985 */ /* 0x0001e8000c10192c */
        /* <DEDUP_REMOVED lines=60> */
[----:B--2---:R-:W2:Y:S04]  /*16610*/  LD.E R6, desc[UR44][R16.64+0x414] ;  /* 0x0004142c10067980 */ /* 0x004ea8000c101900 */
[----:B------:R-:W2:Y:S01]  /*16620*/  LD.E R8, desc[UR44][R16.64+0x420] ;  /* 0x0004202c10087980 */ /* 0x000ea2000c101900 */
[----:B------:R-:W-:Y:S01]  /*16630*/  ULOP3.LUT UR5, UR4, 0x8, URZ, 0xfc, !UPT ;  /* 0x0000000804057892 */ /* 0x000fe2000f8efc3f */
[C---:B0-----:R-:W-:Y:S01]  /*16640*/  FMUL.FTZ R5, R13.reuse, R66 ;  /* 0x000000420d057220 */ /* 0x041fe20000410000 */
[----:B---3--:R-:W-:-:S04]  /*16650*/  FMUL.FTZ R27, R13, R132 ;  /* 0x000000840d1b7220 */ /* 0x008fc80000410000 */
[----:B------:R0:W-:Y:S01]  /*16660*/  ST.E desc[UR44][R16.64+0x240], R5 ;  /* 0x0002400510007985 */ /* 0x0001e2000c10192c */
[C---:B----4-:R-:W-:Y:S01]  /*16670*/  FMUL.FTZ R7, R13.reuse, R68 ;  /* 0x000000440d077220 */ /* 0x050fe20000410000 */
[C---:B-----5:R-:W-:Y:S01]  /*16680*/  FMUL.FTZ R9, R13.reuse, R70 ;  /* 0x000000460d097220 */ /* 0x060fe20000410000 */
[C---:B------:R-:W-:Y:S01]  /*16690*/  FMUL.FTZ R15, R13.reuse, R72 ;  /* 0x000000480d0f7220 */ /* 0x040fe20000410000 */
[C---:B------:R-:W-:Y:S01]  /*166a0*/  FMUL.FTZ R19, R13.reuse, R74 ;  /* 0x0000004a0d137220 */ /* 0x040fe20000410000 */
[----:B------:R-:W-:Y:S01]  /*166b0*/  ST.E desc[UR44][R16.64+0x424], R27 ;  /* 0x0004241b10007985 */ /* 0x000fe2000c10192c */
[----:B0-----:R-:W-:-:S03]  /*166c0*/  FMUL.FTZ R5, R13, R80 ;  /* 0x000000500d057220 */ /* 0x001fc60000410000 */
[----:B------:R0:W-:Y:S01]  /*166d0*/  ST.E desc[UR44][R16.64+0x244], R7 ;  /* 0x0002440710007985 */ /* 0x0001e2000c10192c */
[----:B------:R-:W-:-:S03]  /*166e0*/  FMUL.FTZ R21, R13, R76 ;  /* 0x0000004c0d157220 */ /* 0x000fc60000410000 */
[----:B------:R1:W-:Y:S01]  /*166f0*/  ST.E desc[UR44][R16.64+0x250], R9 ;  /* 0x0002500910007985 */ /* 0x0003e2000c10192c */
[----:B------:R-:W-:-:S03]  /*16700*/  FMUL.FTZ R25, R13, R78 ;  /* 0x0000004e0d197220 */ /* 0x000fc60000410000 */
[----:B------:R3:W-:Y:S04]  /*16710*/  ST.E desc[UR44][R16.64+0x254], R15 ;  /* 0x0002540f10007985 */ /* 0x0007e8000c10192c */
[----:B------:R4:W-:Y:S01]  /*16720*/  ST.E desc[UR44][R16.64+0x260], R19 ;  /* 0x0002601310007985 */ /* 0x0009e2000c10192c */
[C---:B0-----:R-:W-:Y:S01]  /*16730*/  FMUL.FTZ R7, R13.reuse, R82 ;  /* 0x000000520d077220 */ /* 0x041fe20000410000 */
[C---:B------:R-:W-:Y:S02]  /*16740*/  FMUL.FTZ R27, R13.reuse, R84 ;  /* 0x000000540d1b7220 */ /* 0x040fe40000410000 */
[----:B------:R0:W-:Y:S01]  /*16750*/  ST.E desc[UR44][R16.64+0x274], R5 ;  /* 0x0002740510007985 */ /* 0x0001e2000c10192c */
[C---:B------:R-:W-:Y:S01]  /*16760*/  FMUL.FTZ R29, R13.reuse, R86 ;  /* 0x000000560d1d7220 */ /* 0x040fe20000410000 */
[C---:B-1----:R-:W-:Y:S01]  /*16770*/  FMUL.FTZ R9, R13.reuse, R88 ;  /* 0x000000580d097220 */ /* 0x042fe20000410000 */
[C---:B---3--:R-:W-:Y:S01]  /*16780*/  FMUL.FTZ R15, R13.reuse, R90 ;  /* 0x0000005a0d0f7220 */ /* 0x048fe20000410000 */
[C---:B----4-:R-:W-:Y:S01]  /*16790*/  FMUL.FTZ R19, R13.reuse, R92 ;  /* 0x0000005c0d137220 */ /* 0x050fe20000410000 */
[----:B------:R1:W-:Y:S01]  /*167a0*/  ST.E desc[UR44][R16.64+0x264], R21 ;  /* 0x0002641510007985 */ /* 0x0003e2000c10192c */
[----:B0-----:R-:W-:-:S03]  /*167b0*/  FMUL.FTZ R5, R13, R98 ;  /* 0x000000620d057220 */ /* 0x001fc60000410000 */
[----:B------:R0:W-:Y:S04]  /*167c0*/  ST.E desc[UR44][R16.64+0x270], R25 ;  /* 0x0002701910007985 */ /* 0x0001e8000c10192c */
[----:B------:R3:W-:Y:S04]  /*167d0*/  ST.E desc[UR44][R16.64+0x280], R7 ;  /* 0x0002800710007985 */ /* 0x0007e8000c10192c */
[----:B------:R4:W-:Y:S01]  /*167e0*/  ST.E desc[UR44][R16.64+0x284], R27 ;  /* 0x0002841b10007985 */ /* 0x0009e2000c10192c */
[----:B-1----:R-:W-:-:S03]  /*167f0*/  FMUL.FTZ R21, R13, R94 ;  /* 0x0000005e0d157220 */ /* 0x002fc60000410000 */
[----:B------:R1:W-:Y:S01]  /*16800*/  ST.E desc[UR44][R16.64+0x290], R29 ;  /* 0x0002901d10007985 */ /* 0x0003e2000c10192c */
[----:B0-----:R-:W-:-:S03]  /*16810*/  FMUL.FTZ R25, R13, R96 ;  /* 0x000000600d197220 */ /* 0x001fc60000410000 */
[----:B------:R0:W-:Y:S01]  /*16820*/  ST.E desc[UR44][R16.64+0x294], R9 ;  /* 0x0002940910007985 */ /* 0x0001e2000c10192c */
[----:B---3--:R-:W-:-:S03]  /*16830*/  FMUL.FTZ R7, R13, R100 ;  /* 0x000000640d077220 */ /* 0x008fc60000410000 */
[----:B------:R3:W-:Y:S01]  /*16840*/  ST.E desc[UR44][R16.64+0x2a0], R15 ;  /* 0x0002a00f10007985 */ /* 0x0007e2000c10192c */
[----:B----4-:R-:W-:-:S03]  /*16850*/  FMUL.FTZ R27, R13, R104 ;  /* 0x000000680d1b7220 */ /* 0x010fc60000410000 */
[----:B------:R4:W-:Y:S01]  /*16860*/  ST.E desc[UR44][R16.64+0x2a4], R19 ;  /* 0x0002a41310007985 */ /* 0x0009e2000c10192c */
[C---:B-1----:R-:W-:Y:S01]  /*16870*/  FMUL.FTZ R29, R13.reuse, R106 ;  /* 0x0000006a0d1d7220 */ /* 0x042fe20000410000 */
[C---:B0-----:R-:W-:Y:S02]  /*16880*/  FMUL.FTZ R9, R13.reuse, R102 ;  /* 0x000000660d097220 */ /* 0x041fe40000410000 */
[----:B------:R0:W-:Y:S01]  /*16890*/  ST.E desc[UR44][R16.64+0x2c0], R5 ;  /* 0x0002c00510007985 */ /* 0x0001e2000c10192c */
[C---:B---3--:R-:W-:Y:S01]  /*168a0*/  FMUL.FTZ R15, R13.reuse, R108 ;  /* 0x0000006c0d0f7220 */ /* 0x048fe20000410000 */
[C---:B----4-:R-:W-:Y:S02]  /*168b0*/  FMUL.FTZ R19, R13.reuse, R110 ;  /* 0x0000006e0d137220 */ /* 0x050fe40000410000 */
        /* <DEDUP_REMOVED lines=9> */
[----:B---3--:R-:W-:-:S03]  /*16950*/  FMUL.FTZ R7, R13, R118 ;  /* 0x000000760d077220 */ /* 0x008fc60000410000 */
[----:B------:R3:W-:Y:S01]  /*16960*/  ST.E desc[UR44][R16.64+0x2e4], R15 ;  /* 0x0002e40f10007985 */ /* 0x0007e2000c10192c */
[----:B-1----:R-:W-:-:S03]  /*16970*/  FMUL.FTZ R9, R13, R120 ;  /* 0x000000780d097220 */ /* 0x002fc60000410000 */
[----:B------:R1:W-:Y:S01]  /*16980*/  ST.E desc[UR44][R16.64+0x2f0], R19 ;  /* 0x0002f01310007985 */ /* 0x0003e2000c10192c */
[C---:B----4-:R-:W-:Y:S01]  /*16990*/  FMUL.FTZ R27, R13.reuse, R124 ;  /* 0x0000007c0d1b7220 */ /* 0x050fe20000410000 */
[C---:B0-----:R-:W-:Y:S02]  /*169a0*/  FMUL.FTZ R29, R13.reuse, R126 ;  /* 0x0000007e0d1d7220 */ /* 0x041fe40000410000 */
[----:B------:R0:W-:Y:S01]  /*169b0*/  ST.E desc[UR44][R16.64+0x2f4], R5 ;  /* 0x0002f40510007985 */ /* 0x0001e2000c10192c */
[C---:B---3--:R-:W-:Y:S01]  /*169c0*/  FMUL.FTZ R15, R13.reuse, R122 ;  /* 0x0000007a0d0f7220 */ /* 0x048fe20000410000 */
[C---:B-1----:R-:W-:Y:S02]  /*169d0*/  FMUL.FTZ R19, R13.reuse, R128 ;  /* 0x000000800d137220 */ /* 0x042fe40000410000 */
        /* <DEDUP_REMOVED lines=48> */
[----:B-1----:R-:W-:-:S03]  /*16ce0*/  FMUL.FTZ R25, R13, R20 ;  /* 0x000000140d197220 */ /* 0x002fc60000410000 */
[----:B------:R1:W-:Y:S01]  /*16cf0*/  ST.E desc[UR44][R16.64+0x3d0], R29 ;  /* 0x0003d01d10007985 */ /* 0x0003e2000c10192c */
[C---:B--2---:R-:W-:Y:S01]  /*16d00*/  FMUL.FTZ R15, R13.reuse, R26 ;  /* 0x0000001a0d0f7220 */ /* 0x044fe20000410000 */
[C---:B0-----:R-:W-:Y:S02]  /*16d10*/  FMUL.FTZ R19, R13.reuse, R24 ;  /* 0x000000180d137220 */ /* 0x041fe40000410000 */
[----:B------:R0:W-:Y:S01]  /*16d20*/  ST.E desc[UR44][R16.64+0x3c0], R5 ;  /* 0x0003c00510007985 */ /* 0x0001e2000c10192c */
[C---:B---3--:R-:W-:Y:S01]  /*16d30*/  FMUL.FTZ R27, R13.reuse, R10 ;  /* 0x0000000a0d1b7220 */ /* 0x048fe20000410000 */
[C---:B-1----:R-:W-:Y:S01]  /*16d40*/  FMUL.FTZ R29, R13.reuse, R4 ;  /* 0x000000040d1d7220 */ /* 0x042fe20000410000 */
[----:B------:R-:W-:Y:S01]  /*16d50*/  FMUL.FTZ R13, R13, R8 ;  /* 0x000000080d0d7220 */ /* 0x000fe20000410000 */
[----:B------:R-:W-:Y:S02]  /*16d60*/  IMAD.U32 R4, RZ, RZ, UR5 ;  /* 0x00000005ff047e24 */ /* 0x000fe4000f8e00ff */
[----:B0-----:R-:W-:Y:S01]  /*16d70*/  IMAD.U32 R5, RZ, RZ, UR6 ;  /* 0x00000006ff057e24 */ /* 0x001fe2000f8e00ff */
        /* <DEDUP_REMOVED lines=10> */
[----:B------:R-:W1:Y:S01]  /*16e20*/  LD.E R8, desc[UR44][R4.64] ;  /* 0x0000002c04087980 */ /* 0x000e62000c101900 */
[----:B------:R-:W-:Y:S01]  /*16e30*/  ULOP3.LUT UR4, UR4, 0xc, URZ, 0xfc, !UPT ;  /* 0x0000000c04047892 */ /* 0x000fe2000f8efc3f */
[----:B0-----:R-:W-:-:S05]  /*16e40*/  IMAD.U32 R7, RZ, RZ, UR6 ;  /* 0x00000006ff077e24 */ /* 0x001fca000f8e00ff */
[----:B------:R-:W-:Y:S02]  /*16e50*/  IMAD.U32 R6, RZ, RZ, UR4 ;  /* 0x00000004ff067e24 */ /* 0x000fe4000f8e00ff */
[----:B-1----:R-:W-:-:S05]  /*16e60*/  FMUL.FTZ R9, R11, R8 ;  /* 0x000000080b097220 */ /* 0x002fca0000410000 */
[----:B------:R-:W-:Y:S04]  /*16e70*/  ST.E desc[UR44][R4.64], R9 ;  /* 0x0000000904007985 */ /* 0x000fe8000c10192c */
[----:B------:R-:W2:Y:S02]  /*16e80*/  LD.E R8, desc[UR44][R6.64] ;  /* 0x0000002c06087980 */ /* 0x000ea4000c101900 */
[----:B--2---:R-:W-:-:S05]  /*16e90*/  FMUL.FTZ R15, R11, R8 ;  /* 0x000000080b0f7220 */ /* 0x004fca0000410000 */
[----:B------:R0:W-:Y:S04]  /*16ea0*/  ST.E desc[UR44][R6.64], R15 ;  /* 0x0000000f06007985 */ /* 0x0001e8000c10192c */
        /* <DEDUP_REMOVED lines=62> */
[----:B0-----:R-:W5:Y:S01]  /*17290*/  LD.E R15, desc[UR44][R16.64+0x230] ;  /* 0x0002302c100f7980 */ /* 0x001f62000c101900 */
[C---:B--2---:R-:W-:Y:S01]  /*172a0*/  FMUL.FTZ R29, R11.reuse, R136 ;  /* 0x000000880b1d7220 */ /* 0x044fe20000410000 */
[----:B---3--:R-:W-:-:S04]  /*172b0*/  FMUL.FTZ R9, R11, R78 ;  /* 0x0000004e0b097220 */ /* 0x008fc80000410000 */
[----:B------:R0:W-:Y:S01]  /*172c0*/  ST.E desc[UR44][R16.64+0x42c], R29 ;  /* 0x00042c1d10007985 */ /* 0x0001e2000c10192c */
[C---:B----4-:R-:W-:Y:S01]  /*172d0*/  FMUL.FTZ R13, R11.reuse, R80 ;  /* 0x000000500b0d7220 */ /* 0x050fe20000410000 */
[C---:B-----5:R-:W-:Y:S01]  /*172e0*/  FMUL.FTZ R19, R11.reuse, R82 ;  /* 0x000000520b137220 */ /* 0x060fe20000410000 */
[C---:B------:R-:W-:Y:S01]  /*172f0*/  FMUL.FTZ R21, R11.reuse, R84 ;  /* 0x000000540b157220 */ /* 0x040fe20000410000 */
        /* <DEDUP_REMOVED lines=104> */
[C---:B---3--:R-:W-:Y:S02]  /*17980*/  FMUL.FTZ R31, R11.reuse, R8 ;  /* 0x000000080b1f7220 */ /* 0x048fe40000410000 */
[----:B------:R-:W-:Y:S01]  /*17990*/  ST.E desc[UR44][R16.64+0x230], R15 ;  /* 0x0002300f10007985 */ /* 0x000fe2000c10192c */
[----:B0-----:R-:W-:-:S03]  /*179a0*/  FMUL.FTZ R33, R11, R18 ;  /* 0x000000120b217220 */ /* 0x001fc60000410000 */
[----:B------:R-:W2:Y:S01]  /*179b0*/  LD.E R10, desc[UR44][R16.64+0x1e8] ;  /* 0x0001e82c100a7980 */ /* 0x000ea2000c101900 */
[----:B-1----:R-:W-:-:S03]  /*179c0*/  FMUL.FTZ R35, R11, R14 ;  /* 0x0000000e0b237220 */ /* 0x002fc60000410000 */
        /* <DEDUP_REMOVED lines=11> */
[----:B0-----:R-:W4:Y:S04]  /*17a80*/  LD.E R21, desc[UR44][R2.64] ;  /* 0x0000002c02157980 */ /* 0x001f28000c101900 */
[----:B------:R-:W2:Y:S04]  /*17a90*/  LD.E.64 R8, desc[UR44][R16.64+0xa8] ;  /* 0x0000a82c10087980 */ /* 0x000ea8000c101b00 */
[----:B----4-:R0:W-:Y:S04]  /*17aa0*/  ST.E desc[UR44][R2.64], R21 ;  /* 0x0000001502007985 */ /* 0x0101e8000c10192c */
[----:B-1----:R-:W4:Y:S04]  /*17ab0*/  LD.E R25, desc[UR44][R4.64] ;  /* 0x0000002c04197980 */ /* 0x002f28000c101900 */
[----:B----4-:R1:W-:Y:S04]  /*17ac0*/  ST.E desc[UR44][R4.64], R25 ;  /* 0x0000001904007985 */ /* 0x0103e8000c10192c */
[----:B---3--:R-:W3:Y:S04]  /*17ad0*/  LD.E R27, desc[UR44][R6.64] ;  /* 0x0000002c061b7980 */ /* 0x008ee8000c101900 */
[----:B---3--:R3:W-:Y:S04]  /*17ae0*/  ST.E desc[UR44][R6.64], R27 ;  /* 0x0000001b06007985 */ /* 0x0087e8000c10192c */
[----:B------:R-:W4:Y:S04]  /*17af0*/  LD.E R11, desc[UR44][R16.64+0x240] ;  /* 0x0002402c100b7980 */ /* 0x000f28000c101900 */
[----:B------:R-:W5:Y:S04]  /*17b00*/  LD.E R13, desc[UR44][R16.64+0x244] ;  /* 0x0002442c100d7980 */ /* 0x000f68000c101900 */
[----:B------:R-:W2:Y:S04]  /*17b10*/  LD.E R14, desc[UR44][R16.64+0x248] ;  /* 0x0002482c100e7980 */ /* 0x000ea8000c101900 */
[----:B------:R-:W2:Y:S04]  /*17b20*/  LD.E R15, desc[UR44][R16.64+0x24c] ;  /* 0x00024c2c100f7980 */ /* 0x000ea8000c101900 */
[----:B------:R-:W2:Y:S04]  /*17b30*/  LD.E R18, desc[UR44][R16.64+0x250] ;  /* 0x0002502c10127980 */ /* 0x000ea8000c101900 */
[----:B------:R-:W2:Y:S04]  /*17b40*/  LD.E R19, desc[UR44][R16.64+0x254] ;  /* 0x0002542c10137980 */ /* 0x000ea8000c101900 */
[----:B------:R-:W2:Y:S04]  /*17b50*/  LD.E R20, desc[UR44][R16.64+0x258] ;  /* 0x0002582c10147980 */ /* 0x000ea8000c101900 */
[----:B0-----:R-:W2:Y:S04]  /*17b60*/  LD.E R21, desc[UR44][R16.64+0x25c] ;  /* 0x00025c2c10157980 */ /* 0x001ea8000c101900 */
[----:B------:R-:W2:Y:S04]  /*17b70*/  LD.E R24, desc[UR44][R16.64+0x260] ;  /* 0x0002602c10187980 */ /* 0x000ea8000c101900 */
[----:B-1----:R-:W2:Y:S04]  /*17b80*/  LD.E R25, desc[UR44][R16.64+0x264] ;  /* 0x0002642c10197980 */ /* 0x002ea8000c101900 */
[----:B------:R-:W2:Y:S04]  /*17b90*/  LD.E R26, desc[UR44][R16.64+0x268] ;  /* 0x0002682c101a7980 */ /* 0x000ea8000c101900 */
        /* <DEDUP_REMOVED lines=113> */
[----:B----4-:R-:W-:Y:S04]  /*182b0*/  ST.E desc[UR44][R16.64+0x240], R11 ;  /* 0x0002400b10007985 */ /* 0x010fe8000c10192c */
[----:B-----5:R-:W-:Y:S04]  /*182c0*/  ST.E desc[UR44][R16.64+0x244], R13 ;  /* 0x0002440d10007985 */ /* 0x020fe8000c10192c */
[----:B--2---:R-:W-:Y:S04]  /*182d0*/  ST.E desc[UR44][R16.64+0x248], R14 ;  /* 0x0002480e10007985 */ /* 0x004fe8000c10192c */
        /* <DEDUP_REMOVED lines=8> */
[----:B---3--:R-:W-:Y:S04]  /*18360*/  ST.E desc[UR44][R16.64+0x26c], R27 ;  /* 0x00026c1b10007985 */ /* 0x008fe8000c10192c */
        /* <DEDUP_REMOVED lines=651> */
[----:B------:R-:W-:Y:S04]  /*1ac20*/  ST.E desc[UR44][R2.64], R25 ;  /* 0x0000001902007985 */ /* 0x000fe8000c10192c */
        /* <DEDUP_REMOVED lines=130> */
[----:B------:R-:W2:Y:S04]  /*1b450*/  LD.E R11, desc[UR44][R4.64] ;  /* 0x0000002c040b7980 */ /* 0x000ea8000c101900 */
[----:B--2---:R1:W-:Y:S04]  /*1b460*/  ST.E desc[UR44][R4.64], R11 ;  /* 0x0000000b04007985 */ /* 0x0043e8000c10192c */
[----:B------:R-:W2:Y:S04]  /*1b470*/  LD.E R13, desc[UR44][R6.64] ;  /* 0x0000002c060d7980 */ /* 0x000ea8000c101900 */
[----:B--2---:R2:W-:Y:S04]  /*1b480*/  ST.E desc[UR44][R6.64], R13 ;  /* 0x0000000d06007985 */ /* 0x0045e8000c10192c */
[----:B0-----:R-:W3:Y:S04]  /*1b490*/  LD.E R2, desc[UR44][R16.64+0x240] ;  /* 0x0002402c10027980 */ /* 0x001ee8000c101900 */
[----:B------:R-:W4:Y:S04]  /*1b4a0*/  LD.E R3, desc[UR44][R16.64+0x244] ;  /* 0x0002442c10037980 */ /* 0x000f28000c101900 */
        /* <DEDUP_REMOVED lines=122> */
[----:B---3--:R0:W-:Y:S04]  /*1bc50*/  ST.E desc[UR44][R16.64+0x240], R2 ;  /* 0x0002400210007985 */ /* 0x0081e8000c10192c */
[----:B----4-:R0:W-:Y:S04]  /*1bc60*/  ST.E desc[UR44][R16.64+0x244], R3 ;  /* 0x0002440310007985 */ /* 0x0101e8000c10192c */
[----:B-----5:R0:W-:Y:S04]  /*1bc70*/  ST.E desc[UR44][R16.64+0x248], R4 ;  /* 0x0002480410007985 */ /* 0x0201e8000c10192c */
        /* <DEDUP_REMOVED lines=137> */
.L_x_3751:
[----:B------:R-:W-:Y:S05]  /*1c510*/  BSYNC B0 ;  /* 0x0000000000007941 */ /* 0x000fea0003800000 */
.L_x_3750:
[C---:B------:R-:W-:Y:S01]  /*1c520*/  ISETP.GT.AND P0, PT, R0.reuse, R12, PT ;  /* 0x0000000c0000720c */ /* 0x040fe20003f04270 */
[----:B------:R-:W-:-:S12]  /*1c530*/  VIADD R0, R0, 0xffffffff ;  /* 0xffffffff00007836 */ /* 0x000fd80000000000 */
[----:B------:R-:W-:Y:S05]  /*1c540*/  @P0 BRA `(.L_x_3752) ;  /* 0xffffff5800380947 */ /* 0x000fea000383ffff */
[----:B0-----:R-:W2:Y:S02]  /*1c550*/  LDL R6, [R1+0x70] ;  /* 0x0000700001067983 */ /* 0x001ea40000100800 */
[----:B--2---:R-:W-:-:S07]  /*1c560*/  IMAD.SHL.U32 R6, R6, 0x40, RZ ;  /* 0x0000004006067824 */ /* 0x004fce00078e00ff */
.L_x_3723:
[----:B------:R-:W0:Y:S01]  /*1c570*/  LDC R2, c[0x0][0x448] ;  /* 0x00011200ff027b82 */ /* 0x000e220000000800 */
[----:B------:R-:W-:Y:S01]  /*1c580*/  VIADD R6, R6, 0x3f ;  /* 0x0000003f06067836 */ /* 0x000fe20000000000 */
[----:B------:R-:W-:-:S06]  /*1c590*/  ULDC UR4, c[0x0][0xad4] ;  /* 0x0002b50000047ab9 */ /* 0x000fcc0000000800 */
[----:B------:R-:W2:Y:S01]  /*1c5a0*/  LDC R7, c[0x0][0xadc] ;  /* 0x0002b700ff077b82 */ /* 0x000ea20000000800 */
[----:B0-----:R-:W-:-:S13]  /*1c5b0*/  ISETP.NE.AND P0, PT, R2, 0x1, PT ;  /* 0x000000010200780c */ /* 0x001fda0003f05270 */
[----:B------:R-:W0:Y:S08]  /*1c5c0*/  @P0 LDC R3, c[0x0][0x44c] ;  /* 0x00011300ff030b82 */ /* 0x000e300000000800 */
[----:B------:R-:W3:Y:S01]  /*1c5d0*/  @P0 LDC R5, c[0x0][0x450] ;  /* 0x00011400ff050b82 */ /* 0x000ee20000000800 */
[----:B0-----:R-:W-:-:S05]  /*1c5e0*/  @P0 IMAD.HI.U32 R2, R6, R3, RZ ;  /* 0x0000000306020227 */ /* 0x001fca00078e00ff */
[----:B---3--:R-:W-:Y:S02]  /*1c5f0*/  @P0 SHF.R.U32.HI R6, RZ, R5, R2 ;  /* 0x00000005ff060219 */ /* 0x008fe40000011602 */
[----:B--2---:R-:W-:-:S03]  /*1c600*/  ISETP.GE.AND P0, PT, R7, 0x1, PT ;  /* 0x000000010700780c */ /* 0x004fc60003f06270 */
[----:B------:R-:W-:-:S04]  /*1c610*/  IMAD.IADD R6, R189, 0x1, R6 ;  /* 0x00000001bd067824 */ /* 0x000fc800078e0206 */
[----:B-1----:R-:W-:-:S06]  /*1c620*/  VIADD R4, R6, -UR4 ;  /* 0x8000000406047c36 */ /* 0x002fcc0008000000 */
        /* <DEDUP_REMOVED lines=11> */
.L_x_3755:
[----:B------:R-:W-:-:S13]  /*1c6e0*/  ISETP.NE.AND P0, PT, R7, 0x1, PT ;  /* 0x000000010700780c */ /* 0x000fda0003f05270 */
[----:B------:R-:W0:Y:S02]  /*1c6f0*/  @P0 LDC.64 R2, c[0x0][0xae0] ;  /* 0x0002b800ff020b82 */ /* 0x000e240000000a00 */
[----:B0-----:R-:W-:-:S05]  /*1c700*/  @P0 IMAD.HI.U32 R2, R6, R2, RZ ;  /* 0x0000000206020227 */ /* 0x001fca00078e00ff */
[----:B------:R-:W-:-:S07]  /*1c710*/  @P0 SHF.R.U32.HI R6, RZ, R3, R2 ;  /* 0x00000003ff060219 */ /* 0x000fce0000011602 */
.L_x_3756:
[----:B------:R-:W-:Y:S05]  /*1c720*/  BSYNC B0 ;  /* 0x0000000000007941 */ /* 0x000fea0003800000 */
.L_x_3754:
[----:B------:R-:W-:-:S05]  /*1c730*/  IMAD R3, R6, R7, RZ ;  /* 0x0000000706037224 */ /* 0x000fca00078e02ff */
[----:B------:R-:W-:-:S07]  /*1c740*/  VIMNMX R4, R4, R3, !PT ;  /* 0x0000000304047248 */ /* 0x000fce0007fe0100 */
.L_x_3753:
[----:B------:R-:W-:-:S05]  /*1c750*/  VIADD R4, R4, 0x3f ;  /* 0x0000003f04047836 */ /* 0x000fca0000000000 */
[----:B------:R-:W-:-:S04]  /*1c760*/  SHF.R.S32.HI R3, RZ, 0x1f, R4 ;  /* 0x0000001fff037819 */ /* 0x000fc80000011404 */
[----:B------:R-:W-:-:S04]  /*1c770*/  LEA.HI R3, R3, R4, RZ, 0x6 ;  /* 0x0000000403037211 */ /* 0x000fc800078f30ff */
[----:B------:R-:W-:-:S04]  /*1c780*/  SHF.R.S32.HI R10, RZ, 0x6, R3 ;  /* 0x00000006ff0a7819 */ /* 0x000fc80000011403 */
[----:B------:R-:W-:-:S04]  /*1c790*/  VIMNMX R10, R163, R10, !PT ;  /* 0x0000000aa30a7248 */ /* 0x000fc80007fe0100 */
[----:B------:R-:W-:-:S13]  /*1c7a0*/  ISETP.GE.AND P0, PT, R0, R10, PT ;  /* 0x0000000a0000720c */ /* 0x000fda0003f06270 */
[----:B------:R-:W-:Y:S05]  /*1c7b0*/  @!P0 BRA `(.L_x_3757) ;  /* 0x0000009800288947 */ /* 0x000fea0003800000 */
.L_x_3776:
        /* <DEDUP_REMOVED lines=20> */
[----:B------:R0:W-:Y:S01]  /*1c900*/  @!P1 ST.E desc[UR44][R16.64+0x1ec], R9 ;  /* 0x0001ec0910009985 */ /* 0x0001e2000c10192c */
[----:B------:R-:W-:Y:S05]  /*1c910*/  @!P2 BRA `(.L_x_3759) ;  /* 0x000000000004a947 */ /* 0x000fea0003800000 */
[----:B------:R-:W-:Y:S01]  /*1c920*/  BPT.TRAP 0x1 ;  /* 0x000000040000795c */ /* 0x000fe20000300000 */
.L_x_3759:
[----:B------:R-:W-:Y:S05]  /*1c930*/  BSYNC B0 ;  /* 0x0000000000007941 */ /* 0x000fea0003800000 */
.L_x_3758:
        /* <DEDUP_REMOVED lines=13> */
.L_x_3761:
[----:B------:R-:W-:Y:S05]  /*1ca10*/  BSYNC B0 ;  /* 0x0000000000007941 */ /* 0x000fea0003800000 */
.L_x_3760:
        /* <DEDUP_REMOVED lines=8> */
.L_x_3763:
[----:B------:R-:W-:Y:S05]  /*1caa0*/  BSYNC B0 ;  /* 0x0000000000007941 */ /* 0x000fea0003800000 */
.L_x_3762:
        /* <DEDUP_REMOVED lines=58> */
.L_x_3766:
[----:B------:R-:W-:Y:S05]  /*1ce50*/  BSYNC B0 ;  /* 0x0000000000007941 */ /* 0x000fea0003800000 */
.L_x_3765:
        /* <DEDUP_REMOVED lines=13> */
.L_x_3768:
[----:B------:R-:W-:Y:S05]  /*1cf30*/  BSYNC B0 ;  /* 0x0000000000007941 */ /* 0x000fea0003800000 */
.L_x_3767:
        /* <DEDUP_REMOVED lines=8> */
.L_x_3770:
[----:B------:R-:W-:Y:S05]  /*1cfc0*/  BSYNC B0 ;  /* 0x0000000000007941 */ /* 0x000fea0003800000 */
.L_x_3769:
[----:B------:R-:W2:Y:S01]  /*1cfd0*/  S2R R4, SR_TID.X ;  /* 0x0000000000047919 */ /* 0x000ea20000002100 */
[----:B------:R-:W3:Y:S01]  /*1cfe0*/  LD.E R11, desc[UR44][R16.64+0x1e8] ;  /* 0x0001e82c100b7980 */ /* 0x000ee2000c101900 */
[----:B--2---:R-:W-:-:S03]  /*1cff0*/  LOP3.LUT R8, R4, 0x7f, RZ, 0xc0, !PT ;  /* 0x0000007f04087812 */ /* 0x004fc600078ec0ff */
[----:B------:R-:W3:Y:S01]  /*1d000*/  LD.E.64 R4, desc[UR44][R16.64+0xb8] ;  /* 0x0000b82c10047980 */ /* 0x000ee2000c101b00 */
[----:B------:R-:W-:Y:S05]  /*1d010*/  WARPSYNC.ALL ;  /* 0x0000000000007948 */ /* 0x000fea0003800000 */
[----:B------:R-:W-:Y:S01]  /*1d020*/  ISETP.NE.AND P2, PT, R8, RZ, PT ;  /* 0x000000ff0800720c */ /* 0x000fe20003f45270 */
[----:B------:R-:W2:Y:S04]  /*1d030*/  LD.E R12, desc[UR44][R16.64+0x88] ;  /* 0x0000882c100c7980 */ /* 0x000ea8000c101900 */
[----:B------:R-:W4:Y:S04]  /*1d040*/  LD.E.64 R14, desc[UR44][R16.64+0xb0] ;  /* 0x0000b02c100e7980 */ /* 0x000f28000c101b00 */
[----:B------:R-:W4:Y:S04]  /*1d050*/  LD.E.64 R18, desc[UR44][R16.64+0xb0] ;  /* 0x0000b02c10127980 */ /* 0x000f28000c101b00 */
[----:B-1---5:R-:W4:Y:S04]  /*1d060*/  LD.E.64 R6, desc[UR44][R16.64+0xb0] ;  /* 0x0000b02c10067980 */ /* 0x022f28000c101b00 */
[----:B------:R-:W4:Y:S01]  /*1d070*/  LD.E.64 R8, desc[UR44][R16.64+0xb0] ;  /* 0x0000b02c10087980 */ /* 0x000f22000c101b00 */
[----:B---3--:R-:W-:Y:S01]  /*1d080*/  IMAD R4, R11, 0x1000, R4 ;  /* 0x000010000b047824 */ /* 0x008fe200078e0204 */
[----:B------:R-:W-:-:S04]  /*1d090*/  R2UR UR7, R5 ;  /* 0x00000000050772ca */ /* 0x000fc800000e0000 */
[C---:B------:R-:W-:Y:S01]  /*1d0a0*/  R2UR UR6, R4.reuse ;  /* 0x00000000040672ca */ /* 0x040fe200000e0000 */
[----:B------:R-:W-:Y:S02]  /*1d0b0*/  VIADD R20, R4, 0x2 ;  /* 0x0000000204147836 */ /* 0x000fe40000000000 */
[----:B------:R-:W-:Y:S01]  /*1d0c0*/  IMAD.MOV.U32 R21, RZ, RZ, R5 ;  /* 0x000000ffff157224 */ /* 0x000fe200078e0005 */
[----:B--2---:R-:W-:Y:S02]  /*1d0d0*/  ISETP.NE.U32.AND P1, PT, R12, RZ, PT ;  /* 0x000000ff0c00720c */ /* 0x004fe40003f25070 */
        /* <DEDUP_REMOVED lines=419> */
[----:B------:R-:W3:Y:S01]  /*1eb10*/  LD.E.64 R4, desc[UR44][R16.64+0x200] ;  /* 0x0002002c10047980 */ /* 0x000ee2000c101b00 */
[----:B------:R-:W-:-:S04]  /*1eb20*/  UIADD3 UR4, UP0, UR37, 0x200, URZ ;  /* 0x0000020025047890 */ /* 0x000fc8000ff1e03f */
[----:B------:R-:W-:Y:S02]  /*1eb30*/  ULOP3.LUT UR4, UR4, 0x4, URZ, 0xfc, !UPT ;  /* 0x0000000404047892 */ /* 0x000fe4000f8efc3f */
[----:B------:R-:W-:Y:S01]  /*1eb40*/  UIADD3.X UR5, URZ, UR36, URZ, UP0, !UPT ;  /* 0x000000243f057290 */ /* 0x000fe200087fe43f */
[-C--:B--2---:R-:W-:Y:S01]  /*1eb50*/  FMUL.FTZ R19, R24, R6.reuse ;  /* 0x0000000618137220 */ /* 0x084fe20000410000 */
[-C--:B------:R-:W-:Y:S01]  /*1eb60*/  FMUL.FTZ R18, R25, R6.reuse ;  /* 0x0000000619127220 */ /* 0x080fe20000410000 */
[-C--:B------:R-:W-:Y:S01]  /*1eb70*/  FMUL.FTZ R21, R28, R6.reuse ;  /* 0x000000061c157220 */ /* 0x080fe20000410000 */
[-C--:B------:R-:W-:Y:S01]  /*1eb80*/  FMUL.FTZ R25, R29, R6.reuse ;  /* 0x000000061d197220 */ /* 0x080fe20000410000 */
[-C--:B------:R-:W-:Y:S01]  /*1eb90*/  FMUL.FTZ R12, R26, R6.reuse ;  /* 0x000000061a0c7220 */ /* 0x080fe20000410000 */
[-C--:B------:R-:W-:Y:S01]  /*1eba0*/  FMUL.FTZ R26, R32, R6.reuse ;  /* 0x00000006201a7220 */ /* 0x080fe20000410000 */
[----:B------:R-:W3:Y:S01]  /*1ebb0*/  MUFU.TANH R19, R19 ;  /* 0x0000001300137308 */ /* 0x000ee20000002400 */
        /* <DEDUP_REMOVED lines=13> */
[-C--:B0-----:R-:W-:Y:S01]  /*1ec90*/  FMUL.FTZ R3, R27, R6.reuse ;  /* 0x000000061b037220 */ /* 0x081fe20000410000 */
[----:B------:R-:W-:Y:S01]  /*1eca0*/  FMUL.FTZ R27, R38, R6 ;  /* 0x00000006261b7220 */ /* 0x000fe20000410000 */
[----:B------:R-:W0:Y:S01]  /*1ecb0*/  MUFU.TANH R21, R21 ;  /* 0x0000001500157308 */ /* 0x000e220000002400 */
[----:B---3--:R-:W-:Y:S01]  /*1ecc0*/  FMNMX.FTZ R7, R19, R4, !PT ;  /* 0x0000000413077209 */ /* 0x008fe20007810000 */
[-C--:B------:R-:W-:Y:S01]  /*1ecd0*/  FMUL.FTZ R38, R49, R6.reuse ;  /* 0x0000000631267220 */ /* 0x080fe20000410000 */
[-C--:B------:R-:W-:Y:S01]  /*1ece0*/  FMUL.FTZ R29, R39, R6.reuse ;  /* 0x00000006271d7220 */ /* 0x080fe20000410000 */
[-C--:B------:R-:W-:Y:S01]  /*1ecf0*/  FMUL.FTZ R39, R52, R6.reuse ;  /* 0x0000000634277220 */ /* 0x080fe20000410000 */
[-C--:B------:R-:W-:Y:S01]  /*1ed00*/  FMUL.FTZ R40, R53, R6.reuse ;  /* 0x0000000635287220 */ /* 0x080fe20000410000 */
[-C--:B------:R-:W-:Y:S01]  /*1ed10*/  FMUL.FTZ R32, R42, R6.reuse ;  /* 0x000000062a207220 */ /* 0x080fe20000410000 */
[-C--:B------:R-:W-:Y:S01]  /*1ed20*/  FMUL.FTZ R41, R43, R6.reuse ;  /* 0x000000062b297220 */ /* 0x080fe20000410000 */
[----:B------:R-:W3:Y:S01]  /*1ed30*/  MUFU.TANH R25, R25 ;  /* 0x0000001900197308 */ /* 0x000ee20000002400 */
[----:B--2---:R-:W-:Y:S01]  /*1ed40*/  FMNMX.FTZ R8, R18, R7, !PT ;  /* 0x0000000712087209 */ /* 0x004fe20007810000 */
[-C--:B------:R-:W-:Y:S01]  /*1ed50*/  FMUL.FTZ R42, R46, R6.reuse ;  /* 0x000000062e2a7220 */ /* 0x080fe20000410000 */
[-C--:B------:R-:W-:Y:S01]  /*1ed60*/  FMUL.FTZ R43, R47, R6.reuse ;  /* 0x000000062f2b7220 */ /* 0x080fe20000410000 */
[-C--:B------:R-:W-:Y:S01]  /*1ed70*/  FMUL.FTZ R45, R51, R6.reuse ;  /* 0x00000006332d7220 */ /* 0x080fe20000410000 */
[-C--:B------:R-:W-:Y:S01]  /*1ed80*/  FMUL.FTZ R46, R54, R6.reuse ;  /* 0x00000006362e7220 */ /* 0x080fe20000410000 */
[----:B------:R-:W-:-:S02]  /*1ed90*/  FMUL.FTZ R47, R55, R6 ;  /* 0x00000006372f7220 */ /* 0x000fc40000410000 */
[----:B------:R-:W2:Y:S01]  /*1eda0*/  MUFU.TANH R26, R26 ;  /* 0x0000001a001a7308 */ /* 0x000ea20000002400 */
[----:B0-----:R-:W-:-:S07]  /*1edb0*/  FMNMX.FTZ R8, R21, R8, !PT ;  /* 0x0000000815087209 */ /* 0x001fce0007810000 */
[----:B------:R-:W0:Y:S01]  /*1edc0*/  MUFU.TANH R28, R28 ;  /* 0x0000001c001c7308 */ /* 0x000e220000002400 */
[----:B---3--:R-:W-:-:S07]  /*1edd0*/  FMNMX.FTZ R7, R25, R8, !PT ;  /* 0x0000000819077209 */ /* 0x008fce0007810000 */
[----:B------:R-:W3:Y:S01]  /*1ede0*/  MUFU.TANH R30, R30 ;  /* 0x0000001e001e7308 */ /* 0x000ee20000002400 */
[----:B--2---:R-:W-:-:S07]  /*1edf0*/  FMNMX.FTZ R7, R26, R7, !PT ;  /* 0x000000071a077209 */ /* 0x004fce0007810000 */
        /* <DEDUP_REMOVED lines=19> */
[----:B0-----:R-:W-:Y:S01]  /*1ef30*/  FMNMX.FTZ R9, R39, R44, !PT ;  /* 0x0000002c27097209 */ /* 0x001fe20007810000 */
[----:B------:R-:W-:-:S06]  /*1ef40*/  FMUL.FTZ R44, R50, R6 ;  /* 0x00000006322c7220 */ /* 0x000fcc0000410000 */
[----:B------:R-:W0:Y:S01]  /*1ef50*/  MUFU.TANH R3, R3 ;  /* 0x0000000300037308 */ /* 0x000e220000002400 */
[----:B---3--:R-:W-:-:S07]  /*1ef60*/  FMNMX.FTZ R8, R12, R5, !PT ;  /* 0x000000050c087209 */ /* 0x008fce0007810000 */
[----:B------:R-:W3:Y:S01]  /*1ef70*/  MUFU.TANH R14, R14 ;  /* 0x0000000e000e7308 */ /* 0x000ee20000002400 */
[----:B--2---:R-:W-:-:S05]  /*1ef80*/  FMNMX.FTZ R9, R40, R9, !PT ;  /* 0x0000000928097209 */ /* 0x004fca0007810000 */
[----:B------:R-:W2:Y:S02]  /*1ef90*/  SHFL.BFLY PT, R48, R9, 0x2, 0x1f ;  /* 0x0c401f0009307f89 */ /* 0x000ea400000e0000 */
[----:B------:R-:W4:Y:S01]  /*1efa0*/  MUFU.TANH R15, R15 ;  /* 0x0000000f000f7308 */ /* 0x000f220000002400 */
[----:B0-----:R-:W-:Y:S01]  /*1efb0*/  FMNMX.FTZ R7, R3, R8, !PT ;  /* 0x0000000803077209 */ /* 0x001fe20007810000 */
[----:B------:R-:W-:Y:S06]  /*1efc0*/  ST.E desc[UR44][R16.64+0x200], R9 ;  /* 0x0002000910007985 */ /* 0x000fec000c10192c */
[----:B------:R-:W0:Y:S01]  /*1efd0*/  MUFU.TANH R20, R20 ;  /* 0x0000001400147308 */ /* 0x000e220000002400 */
[----:B---3--:R-:W-:-:S07]  /*1efe0*/  FMNMX.FTZ R8, R14, R7, !PT ;  /* 0x000000070e087209 */ /* 0x008fce0007810000 */
[----:B------:R-:W3:Y:S01]  /*1eff0*/  MUFU.TANH R24, R24 ;  /* 0x0000001800187308 */ /* 0x000ee20000002400 */
[----:B----4-:R-:W-:Y:S02]  /*1f000*/  FMNMX.FTZ R7, R15, R8, !PT ;  /* 0x000000080f077209 */ /* 0x010fe40007810000 */
[----:B--2---:R-:W-:-:S05]  /*1f010*/  FMNMX.FTZ R48, R9, R48, !PT ;  /* 0x0000003009307209 */ /* 0x004fca0007810000 */
[----:B------:R-:W2:Y:S01]  /*1f020*/  MUFU.TANH R27, R27 ;  /* 0x0000001b001b7308 */ /* 0x000ea20000002400 */
[----:B0-----:R-:W-:Y:S01]  /*1f030*/  FMNMX.FTZ R7, R20, R7, !PT ;  /* 0x0000000714077209 */ /* 0x001fe20007810000 */
[----:B------:R-:W0:Y:S06]  /*1f040*/  SHFL.BFLY PT, R13, R48, 0x1, 0x1f ;  /* 0x0c201f00300d7f89 */ /* 0x000e2c00000e0000 */
[----:B------:R-:W4:Y:S01]  /*1f050*/  MUFU.TANH R29, R29 ;  /* 0x0000001d001d7308 */ /* 0x000f220000002400 */
[----:B---3--:R-:W-:-:S07]  /*1f060*/  FMNMX.FTZ R8, R24, R7, !PT ;  /* 0x0000000718087209 */ /* 0x008fce0007810000 */
[----:B------:R-:W3:Y:S01]  /*1f070*/  MUFU.TANH R32, R32 ;  /* 0x0000002000207308 */ /* 0x000ee20000002400 */
[----:B--2---:R-:W-:-:S07]  /*1f080*/  FMNMX.FTZ R8, R27, R8, !PT ;  /* 0x000000081b087209 */ /* 0x004fce0007810000 */
[----:B------:R-:W2:Y:S01]  /*1f090*/  MUFU.TANH R41, R41 ;  /* 0x0000002900297308 */ /* 0x000ea20000002400 */
[----:B----4-:R-:W-:Y:S02]  /*1f0a0*/  FMNMX.FTZ R7, R29, R8, !PT ;  /* 0x000000081d077209 */ /* 0x010fe40007810000 */
[----:B0-----:R-:W-:-:S05]  /*1f0b0*/  FMNMX.FTZ R13, R48, R13, !PT ;  /* 0x0000000d300d7209 */ /* 0x001fca0007810000 */
        /* <DEDUP_REMOVED lines=12> */
[----:B------:R-:W-:-:S03]  /*1f180*/  IMAD.U32 R6, RZ, RZ, UR4 ;  /* 0x00000004ff067e24 */ /* 0x000fc6000f8e00ff */
[----:B---3--:R-:W-:Y:S01]  /*1f190*/  FMNMX.FTZ R8, R46, R7, !PT ;  /* 0x000000072e087209 */ /* 0x008fe20007810000 */
[----:B------:R-:W-:-:S03]  /*1f1a0*/  IMAD.U32 R7, RZ, RZ, UR5 ;  /* 0x00000005ff077e24 */ /* 0x000fc6000f8e00ff */
        /* <DEDUP_REMOVED lines=17> */
[----:B------:R-:W-:-:S05]  /*1f2c0*/  FMUL.FTZ R13, R51, R52 ;  /* 0x00000034330d7220 */ /* 0x000fca0000410000 */
[----:B------:R-:W4:Y:S08]  /*1f2d0*/  MUFU.EX2 R11, R11 ;  /* 0x0000000b000b7308 */ /* 0x000f300000000800 */
[----:B------:R-:W0:Y:S01]  /*1f2e0*/  MUFU.EX2 R13, R13 ;  /* 0x0000000d000d7308 */ /* 0x000e220000000800 */
        /* <DEDUP_REMOVED lines=17> */
.L_x_3773:
[----:B------:R-:W-:Y:S05]  /*1f400*/  BSYNC B0 ;  /* 0x0000000000007941 */ /* 0x000fea0003800000 */
.L_x_3772:
        /* <DEDUP_REMOVED lines=19> */
[-CC-:B------:R-:W-:Y:S01]  /*1f540*/  FFMA.FTZ R14, R14, R2.reuse, -R51.reuse ;  /* 0x000000020e0e7223 */ /* 0x180fe20000010833 */
[----:B------:R-:W0:Y:S01]  /*1f550*/  MUFU.EX2 R168, R168 ;  /* 0x000000a800a87308 */ /* 0x000e220000000800 */
[-C--:B------:R-:W-:Y:S01]  /*1f560*/  FFMA.FTZ R15, R15, R2.reuse, -R51 ;  /* 0x000000020f0f7223 */ /* 0x080fe20000010833 */
[-CC-:B------:R-:W-:Y:S01]  /*1f570*/  FFMA.FTZ R25, R25, R2.reuse, -R49.reuse ;  /* 0x0000000219197223 */ /* 0x180fe20000010831 */
        /* <DEDUP_REMOVED lines=10> */
[-CC-:B------:R-:W-:Y:S01]  /*1f620*/  FFMA.FTZ R32, R32, R2.reuse, -R51.reuse ;  /* 0x0000000220207223 */ /* 0x180fe20000010833 */
        /* <DEDUP_REMOVED lines=10> */
[----:B------:R1:W0:Y:S01]  /*1f6d0*/  MUFU.EX2 R169, R3 ;  /* 0x0000000300a97308 */ /* 0x0002220000000800 */
[----:B----4-:R-:W-:Y:S01]  /*1f6e0*/  FADD.FTZ R8, R12, R55 ;  /* 0x000000370c087221 */ /* 0x010fe20000010000 */
[-C--:B------:R-:W-:Y:S01]  /*1f6f0*/  FFMA.FTZ R45, R45, R2.reuse, -R51 ;  /* 0x000000022d2d7223 */ /* 0x080fe20000010833 */
[-C--:B------:R-:W-:Y:S01]  /*1f700*/  FFMA.FTZ R182, R39, R2.reuse, -R49 ;  /* 0x0000000227b67223 */ /* 0x080fe20000010831 */
[-C--:B------:R-:W-:Y:S01]  /*1f710*/  FFMA.FTZ R46, R46, R2.reuse, -R51 ;  /* 0x000000022e2e7223 */ /* 0x080fe20000010833 */
[----:B------:R-:W-:-:S03]  /*1f720*/  FFMA.FTZ R35, R40, R2, -R49 ;  /* 0x0000000228237223 */ /* 0x000fc60000010831 */
[----:B------:R-:W2:Y:S01]  /*1f730*/  MUFU.EX2 R170, R170 ;  /* 0x000000aa00aa7308 */ /* 0x000ea20000000800 */
[----:B-1----:R-:W-:-:S07]  /*1f740*/  FADD.FTZ R3, R9, R4 ;  /* 0x0000000409037221 */ /* 0x002fce0000010000 */
[----:B------:R-:W1:Y:S01]  /*1f750*/  MUFU.EX2 R14, R14 ;  /* 0x0000000e000e7308 */ /* 0x000e620000000800 */
[----:B0-----:R-:W-:-:S07]  /*1f760*/  FADD.FTZ R5, R169, R8 ;  /* 0x00000008a9057221 */ /* 0x001fce0000010000 */
[----:B------:R0:W3:Y:S01]  /*1f770*/  MUFU.EX2 R7, R25 ;  /* 0x0000001900077308 */ /* 0x0000e20000000800 */
[----:B--2---:R-:W-:-:S07]  /*1f780*/  FADD.FTZ R4, R170, R3 ;  /* 0x00000003aa047221 */ /* 0x004fce0000010000 */
[----:B------:R-:W2:Y:S01]  /*1f790*/  MUFU.EX2 R15, R15 ;  /* 0x0000000f000f7308 */ /* 0x000ea20000000800 */
[----:B-1----:R-:W-:Y:S01]  /*1f7a0*/  FADD.FTZ R8, R14, R5 ;  /* 0x000000050e087221 */ /* 0x002fe20000010000 */
[-C--:B0-----:R-:W-:Y:S01]  /*1f7b0*/  FFMA.FTZ R25, R34, R2.reuse, -R49 ;  /* 0x0000000222197223 */ /* 0x081fe20000010831 */
[----:B------:R-:W-:-:S05]  /*1f7c0*/  FFMA.FTZ R2, R47, R2, -R51 ;  /* 0x000000022f027223 */ /* 0x000fca0000010833 */
[----:B------:R-:W0:Y:S01]  /*1f7d0*/  MUFU.EX2 R172, R172 ;  /* 0x000000ac00ac7308 */ /* 0x000e220000000800 */
[----:B---3--:R-:W-:-:S07]  /*1f7e0*/  FADD.FTZ R3, R7, R4 ;  /* 0x0000000407037221 */ /* 0x008fce0000010000 */
        /* <DEDUP_REMOVED lines=45> */
[----:B0-----:R-:W-:Y:S01]  /*1fac0*/  FADD.FTZ R8, R46, R5 ;  /* 0x000000052e087221 */ /* 0x001fe20000010000 */
[----:B-1----:R-:W-:-:S05]  /*1fad0*/  FADD.FTZ R29, R35, R4 ;  /* 0x00000004231d7221 */ /* 0x002fca0000010000 */
        /* <DEDUP_REMOVED lines=103> */
[----:B--2---:R-:W2:Y:S01]  /*20150*/  LD.E R8, desc[UR44][R16.64+0x420] ;  /* 0x0004202c10087980 */ /* 0x004ea2000c101900 */
        /* <DEDUP_REMOVED lines=101> */
[----:B------:R-:W-:-:S03]  /*207b0*/  FMUL.FTZ R31, R13, R6 ;  /* 0x000000060d1f7220 */ /* 0x000fc60000410000 */
        /* <DEDUP_REMOVED lines=11> */
[C---:B-1----:R-:W-:Y:S01]  /*20870*/  FMUL.FTZ R29, R13.reuse, R4 ;  /* 0x000000040d1d7220 */ /* 0x042fe20000410000 */
[----:B--2---:R-:W-:Y:S01]  /*20880*/  FMUL.FTZ R13, R13, R8 ;  /* 0x000000080d0d7220 */ /* 0x004fe20000410000 */
        /* <DEDUP_REMOVED lines=208> */
[----:B------:R3:W-:Y:S04]  /*21590*/  ST.E desc[UR44][R16.64+0x230], R15 ;  /* 0x0002300f10007985 */ /* 0x0007e8000c10192c */
        /* <DEDUP_REMOVED lines=134> */
[----:B------:R-:W-:Y:S04]  /*21e00*/  ST.E desc[UR44][R16.64+0x248], R14 ;  /* 0x0002480e10007985 */ /* 0x000fe8000c10192c */
[----:B---3--:R-:W-:Y:S04]  /*21e10*/  ST.E desc[UR44][R16.64+0x24c], R15 ;  /* 0x00024c0f10007985 */ /* 0x008fe8000c10192c */
[----:B------:R-:W-:Y:S04]  /*21e20*/  ST.E desc[UR44][R16.64+0x250], R18 ;  /* 0x0002501210007985 */ /* 0x000fe8000c10192c */
[----:B------:R-:W-:Y:S04]  /*21e30*/  ST.E desc[UR44][R16.64+0x254], R19 ;  /* 0x0002541310007985 */ /* 0x000fe8000c10192c */
[----:B------:R-:W-:Y:S04]  /*21e40*/  ST.E desc[UR44][R16.64+0x258], R20 ;  /* 0x0002581410007985 */ /* 0x000fe8000c10192c */
[----:B------:R-:W-:Y:S04]  /*21e50*/  ST.E desc[UR44][R16.64+0x25c], R21 ;  /* 0x00025c1510007985 */ /* 0x000fe8000c10192c */
[----:B------:R0:W-:Y:S04]  /*21e60*/  ST.E desc[UR44][R16.64+0x260], R24 ;  /* 0x0002601810007985 */ /* 0x0001e8000c10192c */
[----:B------:R-:W-:Y:S04]  /*21e70*/  ST.E desc[UR44][R16.64+0x264], R25 ;  /* 0x0002641910007985 */ /* 0x000fe8000c10192c */
[----:B------:R-:W-:Y:S04]  /*21e80*/  ST.E desc[UR44][R16.64+0x268], R26 ;  /* 0x0002681a10007985 */ /* 0x000fe8000c10192c */
[----:B--2---:R-:W-:Y:S04]  /*21e90*/  ST.E desc[UR44][R16.64+0x26c], R27 ;  /* 0x00026c1b10007985 */ /* 0x004fe8000c10192c */
        /* <DEDUP_REMOVED lines=1050> */
.L_x_3775:
[----:B------:R-:W-:Y:S05]  /*26040*/  BSYNC B0 ;  /* 0x0000000000007941 */ /* 0x000fea0003800000 */
.L_x_3774:
[----:B------:R-:W-:Y:S05]  /*26050*/  @P0 BRA `(.L_x_3776) ;  /* 0xffffff6400d80947 */ /* 0x000fea000383ffff */
.L_x_3757:
[----:B------:R-:W-:-:S13]  /*26060*/  ISETP.GE.AND P0, PT, R0, R163, PT ;  /* 0x000000a30000720c */ /* 0x000fda0003f06270 */
[----:B------:R-:W-:Y:S05]  /*26070*/  @!P0 BRA `(.L_x_3777) ;  /* 0x000000a800088947 */ /* 0x000fea0003800000 */
.L_x_3806:
        /* <DEDUP_REMOVED lines=20> */
.L_x_3779:
[----:B------:R-:W-:Y:S05]  /*261c0*/  BSYNC B0 ;  /* 0x0000000000007941 */ /* 0x000fea0003800000 */
.L_x_3778:
        /* <DEDUP_REMOVED lines=13> */
.L_x_3781:
[----:B------:R-:W-:Y:S05]  /*262a0*/  BSYNC B0 ;  /* 0x0000000000007941 */ /* 0x000fea0003800000 */
.L_x_3780:
        /* <DEDUP_REMOVED lines=8> */
.L_x_3783:
[----:B------:R-:W-:Y:S05]  /*26330*/  BSYNC B0 ;  /* 0x0000000000007941 */ /* 0x000fea0003800000 */
.L_x_3782:
        /* <DEDUP_REMOVED lines=58> */
.L_x_3786:
[----:B------:R-:W-:Y:S05]  /*266e0*/  BSYNC B0 ;  /* 0x0000000000007941 */ /* 0x000fea0003800000 */
.L_x_3785:
        /* <DEDUP_REMOVED lines=13> */
.L_x_3788:
[----:B------:R-:W-:Y:S05]  /*267c0*/  BSYNC B0 ;  /* 0x0000000000007941 */ /* 0x000fea0003800000 */
.L_x_3787:
        /* <DEDUP_REMOVED lines=8> */
.L_x_3790:
[----:B------:R-:W-:Y:S05]  /*26850*/  BSYNC B0 ;  /* 0x0000000000007941 */ /* 0x000fea0003800000 */
.L_x_3789:
        /* <DEDUP_REMOVED lines=460> */
[----:B------:R-:W-:-:S02]  /*28520*/  FMUL.FTZ R28, R38, R56 ;  /* 0x00000038261c7220 */ /* 0x000fc40000410000 */
[----:B------:R-:W-:Y:S01]  /*28530*/  IMAD.IADD R38, R58, 0x1, -R37 ;  /* 0x000000013a267824 */ /* 0x000fe200078e0a25 */
[----:B0-----:R0:W1:Y:S01]  /*28540*/  MUFU.TANH R3, R24 ;  /* 0x0000001800037308 */ /* 0x0010620000002400 */
[-C--:B------:R-:W-:Y:S01]  /*28550*/  FMUL.FTZ R57, R29, R56.reuse ;  /* 0x000000381d397220 */ /* 0x080fe20000410000 */
        /* <DEDUP_REMOVED lines=9> */
[----:B------:R-:W-:Y:S01]  /*285f0*/  LEA.HI R44, R45, R38, RZ, 0x2 ;  /* 0x000000262d2c7211 */ /* 0x000fe200078f10ff */
[-C--:B------:R-:W-:Y:S01]  /*28600*/  FMUL.FTZ R34, R46, R56.reuse ;  /* 0x000000382e227220 */ /* 0x080fe20000410000 */
[----:B------:R-:W-:Y:S01]  /*28610*/  LOP3.LUT R59, R43, 0xfffffffc, RZ, 0xc0, !PT ;  /* 0xfffffffc2b3b7812 */ /* 0x000fe200078ec0ff */
[----:B------:R-:W-:Y:S01]  /*28620*/  FMUL.FTZ R37, R47, R56 ;  /* 0x000000382f257220 */ /* 0x000fe20000410000 */
        /* <DEDUP_REMOVED lines=34> */
[----:B------:R-:W4:Y:S01]  /*28850*/  MUFU.TANH R15, R15 ;  /* 0x0000000f000f7308 */ /* 0x000f220000002400 */
[----:B------:R-:W-:-:S07]  /*28860*/  FMUL.FTZ R53, R53, R56 ;  /* 0x0000003835357220 */ /* 0x000fce0000410000 */
        /* <DEDUP_REMOVED lines=29> */
[--C-:B0-----:R-:W-:Y:S02]  /*28a40*/  IMAD.IADD R6, R48, 0x1, R47.reuse ;  /* 0x0000000130067824 */ /* 0x101fe400078e022f */
[----:B------:R-:W-:Y:S01]  /*28a50*/  IMAD.IADD R7, R50, 0x1, R47 ;  /* 0x0000000132077824 */ /* 0x000fe200078e022f */
[----:B------:R0:W1:Y:S02]  /*28a60*/  MUFU.TANH R44, R53 ;  /* 0x00000035002c7308 */ /* 0x0000640000002400 */
[----:B0-----:R-:W-:Y:S01]  /*28a70*/  IMAD.IADD R53, R8, 0x1, -R51 ;  /* 0x0000000108357824 */ /* 0x001fe200078e0a33 */
        /* <DEDUP_REMOVED lines=11> */
.L_x_3795:
[----:B------:R-:W-:-:S13]  /*28b30*/  ISETP.NE.AND P1, PT, R9, 0x1, PT ;  /* 0x000000010900780c */ /* 0x000fda0003f25270 */
[----:B------:R-:W-:-:S05]  /*28b40*/  @P1 IMAD.HI.U32 R38, R8, R10, RZ ;  /* 0x0000000a08261227 */ /* 0x000fca00078e00ff */
[----:B------:R-:W-:-:S07]  /*28b50*/  @P1 SHF.R.U32.HI R8, RZ, R11, R38 ;  /* 0x0000000bff081219 */ /* 0x000fce0000011626 */
.L_x_3796:
[----:B------:R-:W-:Y:S05]  /*28b60*/  BSYNC B1 ;  /* 0x0000000000017941 */ /* 0x000fea0003800000 */
.L_x_3794:
[----:B------:R-:W-:-:S04]  /*28b70*/  IMAD R19, R8, R9, -R51 ;  /* 0x0000000908137224 */ /* 0x000fc800078e0a33 */
[----:B------:R-:W-:-:S05]  /*28b80*/  IMAD R8, R46, -0x2, R19 ;  /* 0xfffffffe2e087824 */ /* 0x000fca00078e0213 */
[----:B------:R-:W-:Y:S02]  /*28b90*/  VIMNMX R7, R7, R8, !PT ;  /* 0x0000000807077248 */ /* 0x000fe40007fe0100 */
[----:B------:R-:W-:-:S07]  /*28ba0*/  VIADDMNMX R6, R8, R9, R6, PT ;  /* 0x0000000908067246 */ /* 0x000fce0003800106 */
.L_x_3793:
[----:B------:R-:W-:Y:S05]  /*28bb0*/  BSYNC B0 ;  /* 0x0000000000007941 */ /* 0x000fea0003800000 */
.L_x_3792:
        /* <DEDUP_REMOVED lines=73> */
[----:B------:R-:W-:Y:S02]  /*29050*/  ISETP.GT.AND P6, PT, R7, 0x39, !P6 ;  /* 0x000000390700780c */ /* 0x000fe400077c4270 */
[----:B------:R-:W0:Y:S02]  /*29060*/  SHFL.IDX PT, R7, R58, 0x1, 0x1c1f ;  /* 0x003c1f003a077f89 */ /* 0x000e2400000e0000 */
        /* <DEDUP_REMOVED lines=16> */
.L_x_3800:
[----:B------:R-:W-:-:S13]  /*29170*/  ISETP.NE.AND P6, PT, R9, 0x1, PT ;  /* 0x000000010900780c */ /* 0x000fda0003fc5270 */
[----:B------:R-:W-:-:S05]  /*29180*/  @P6 IMAD.HI.U32 R10, R4, R10, RZ ;  /* 0x0000000a040a6227 */ /* 0x000fca00078e00ff */
[----:B------:R-:W-:-:S07]  /*29190*/  @P6 SHF.R.U32.HI R4, RZ, R11, R10 ;  /* 0x0000000bff046219 */ /* 0x000fce000001160a */
.L_x_3801:
[----:B------:R-:W-:Y:S05]  /*291a0*/  BSYNC B1 ;  /* 0x0000000000017941 */ /* 0x000fea0003800000 */
.L_x_3799:
[----:B------:R-:W-:-:S04]  /*291b0*/  IMAD R5, R4, R9, -R51 ;  /* 0x0000000904057224 */ /* 0x000fc800078e0a33 */
[----:B------:R-:W-:-:S05]  /*291c0*/  IMAD R46, R46, -0x2, R5 ;  /* 0xfffffffe2e2e7824 */ /* 0x000fca00078e0205 */
[----:B------:R-:W-:Y:S02]  /*291d0*/  VIADDMNMX R6, R46, R9, R6, PT ;  /* 0x000000092e067246 */ /* 0x000fe40003800106 */
[----:B------:R-:W-:-:S07]  /*291e0*/  VIMNMX R3, R3, R46, !PT ;  /* 0x0000002e03037248 */ /* 0x000fce0007fe0100 */
.L_x_3798:
[----:B------:R-:W-:Y:S05]  /*291f0*/  BSYNC B0 ;  /* 0x0000000000007941 */ /* 0x000fea0003800000 */
.L_x_3797:
        /* <DEDUP_REMOVED lines=43> */
[----:B------:R-:W-:Y:S02]  /*294b0*/  ISETP.NE.AND P6, PT, R49, RZ, PT ;  /* 0x000000ff3100720c */ /* 0x000fe40003fc5270 */
[----:B------:R-:W-:-:S04]  /*294c0*/  ISETP.GT.AND P5, PT, R3, 0x28, !P5 ;  /* 0x000000280300780c */ /* 0x000fc80006fa4270 */
[C---:B------:R-:W-:Y:S02]  /*294d0*/  ISETP.LT.OR P5, PT, R6.reuse, 0x29, P5 ;  /* 0x000000290600780c */ /* 0x040fe40002fa1670 */
[----:B------:R-:W-:Y:S02]  /*294e0*/  ISETP.LT.OR P1, PT, R6, 0x2a, P1 ;  /* 0x0000002a0600780c */ /* 0x000fe40000f21670 */
[----:B------:R-:W-:Y:S02]  /*294f0*/  FSEL R34, R34, -INF , !P5 ;  /* 0xff80000022227808 */ /* 0x000fe40006800000 */
[----:B------:R-:W-:Y:S02]  /*29500*/  ISETP.GT.AND P3, PT, R3, 0x31, !P3 ;  /* 0x000000310300780c */ /* 0x000fe40005f64270 */
[----:B------:R-:W-:Y:S02]  /*29510*/  ISETP.LT.OR P2, PT, R6, 0x31, P2 ;  /* 0x000000310600780c */ /* 0x000fe40001741670 */
[----:B------:R-:W-:-:S02]  /*29520*/  FSEL R37, R37, -INF , !P1 ;  /* 0xff80000025257808 */ /* 0x000fc40004800000 */
[C---:B------:R-:W-:Y:S02]  /*29530*/  ISETP.GT.AND P4, PT, R3.reuse, 0x38, !P4 ;  /* 0x000000380300780c */ /* 0x040fe40006784270 */
[----:B------:R-:W-:Y:S02]  /*29540*/  ISETP.GT.AND P1, PT, R3, 0x39, !P6 ;  /* 0x000000390300780c */ /* 0x000fe40007724270 */
[----:B------:R-:W-:Y:S02]  /*29550*/  ISETP.LT.OR P3, PT, R6, 0x32, P3 ;  /* 0x000000320600780c */ /* 0x000fe40001f61670 */
[----:B------:R-:W-:Y:S02]  /*29560*/  FSEL R12, R12, -INF , !P2 ;  /* 0xff8000000c0c7808 */ /* 0x000fe40005000000 */
[C---:B------:R-:W-:Y:S02]  /*29570*/  ISETP.LT.OR P4, PT, R6.reuse, 0x39, P4 ;  /* 0x000000390600780c */ /* 0x040fe40002781670 */
[----:B------:R-:W-:Y:S01]  /*29580*/  FSEL R21, R21, -INF , !P3 ;  /* 0xff80000015157808 */ /* 0x000fe20005800000 */
[----:B------:R-:W-:Y:S01]  /*29590*/  UIADD3 UR4, UP0, UR37, 0x200, URZ ;  /* 0x0000020025047890 */ /* 0x000fe2000ff1e03f */
[----:B------:R-:W-:-:S02]  /*295a0*/  ISETP.LT.OR P1, PT, R6, 0x3a, P1 ;  /* 0x0000003a0600780c */ /* 0x000fc40000f21670 */
[----:B------:R-:W-:Y:S01]  /*295b0*/  FSEL R48, R13, -INF , !P4 ;  /* 0xff8000000d307808 */ /* 0x000fe20006000000 */
[----:B------:R-:W-:Y:S02]  /*295c0*/  ULOP3.LUT UR4, UR4, 0x4, URZ, 0xfc, !UPT ;  /* 0x0000000404047892 */ /* 0x000fe4000f8efc3f */
[----:B------:R-:W-:Y:S01]  /*295d0*/  UIADD3.X UR5, URZ, UR36, URZ, UP0, !UPT ;  /* 0x000000243f057290 */ /* 0x000fe200087fe43f */
        /* <DEDUP_REMOVED lines=60> */
[----:B0-----:R-:W-:Y:S01]  /*299a0*/  FMUL.FTZ R15, R49, R50 ;  /* 0x00000032310f7220 */ /* 0x001fe20000410000 */
        /* <DEDUP_REMOVED lines=19> */
.L_x_3803:
[----:B------:R-:W-:Y:S05]  /*29ae0*/  BSYNC B0 ;  /* 0x0000000000007941 */ /* 0x000fea0003800000 */
.L_x_3802:
        /* <DEDUP_REMOVED lines=9> */
[----:B------:R-:W0:Y:S04]  /*29b80*/  LD.E R4, desc[UR44][R4.64] ;  /* 0x0000002c04047980 */ /* 0x000e28000c101900 */
[----:B------:R-:W4:Y:S04]  /*29b90*/  LD.E R49, desc[UR44][R16.64+0x210] ;  /* 0x0002102c10317980 */ /* 0x000f28000c101900 */
[----:B------:R-:W5:Y:S01]  /*29ba0*/  LD.E R51, desc[UR44][R16.64+0x214] ;  /* 0x0002142c10337980 */ /* 0x000f62000c101900 */
[C---:B--2---:R-:W-:Y:S01]  /*29bb0*/  FSETP.NEU.FTZ.AND P1, PT, R10.reuse, -INF , PT ;  /* 0xff8000000a00780b */ /* 0x044fe20003f3d000 */
[----:B---3--:R-:W-:Y:S01]  /*29bc0*/  FMUL.FTZ R6, R10, R11 ;  /* 0x0000000b0a067220 */ /* 0x008fe20000410000 */
[----:B0-----:R-:W-:-:S04]  /*29bd0*/  FMUL.FTZ R2, R11, R4 ;  /* 0x000000040b027220 */ /* 0x001fc80000410000 */
[----:B------:R-:W-:Y:S02]  /*29be0*/  FSEL R6, R6, RZ, P1 ;  /* 0x000000ff06067208 */ /* 0x000fe40000800000 */
[----:B------:R-:W-:-:S03]  /*29bf0*/  FSETP.NEU.FTZ.AND P1, PT, R4, -INF , PT ;  /* 0xff8000000400780b */ /* 0x000fc60003f3d000 */
[-CC-:B------:R-:W-:Y:S01]  /*29c00*/  FFMA.FTZ R168, R47, R11.reuse, -R6.reuse ;  /* 0x0000000b2fa87223 */ /* 0x180fe20000010806 */
[----:B------:R-:W-:Y:S01]  /*29c10*/  FSEL R2, R2, RZ, P1 ;  /* 0x000000ff02027208 */ /* 0x000fe20000800000 */
[-CC-:B------:R-:W-:Y:S01]  /*29c20*/  FFMA.FTZ R9, R38, R11.reuse, -R6.reuse ;  /* 0x0000000b26097223 */ /* 0x180fe20000010806 */
[-CC-:B------:R-:W-:Y:S01]  /*29c30*/  FFMA.FTZ R170, R20, R11.reuse, -R6.reuse ;  /* 0x0000000b14aa7223 */ /* 0x180fe20000010806 */
[-CC-:B------:R-:W-:Y:S01]  /*29c40*/  FFMA.FTZ R47, R57, R11.reuse, -R6.reuse ;  /* 0x0000000b392f7223 */ /* 0x180fe20000010806 */
[-C--:B------:R-:W-:Y:S01]  /*29c50*/  FFMA.FTZ R172, R31, R11.reuse, -R6 ;  /* 0x0000000b1fac7223 */ /* 0x080fe20000010806 */
[-CC-:B------:R-:W-:Y:S01]  /*29c60*/  FFMA.FTZ R14, R14, R11.reuse, -R2.reuse ;  /* 0x0000000b0e0e7223 */ /* 0x180fe20000010802 */
[----:B------:R-:W4:Y:S01]  /*29c70*/  MUFU.EX2 R168, R168 ;  /* 0x000000a800a87308 */ /* 0x000f220000000800 */
[-CC-:B------:R-:W-:Y:S01]  /*29c80*/  FFMA.FTZ R46, R46, R11.reuse, -R2.reuse ;  /* 0x0000000b2e2e7223 */ /* 0x180fe20000010802 */
[-CC-:B------:R-:W-:Y:S01]  /*29c90*/  FFMA.FTZ R24, R24, R11.reuse, -R2.reuse ;  /* 0x0000000b18187223 */ /* 0x180fe20000010802 */
[-CC-:B------:R-:W-:Y:S01]  /*29ca0*/  FFMA.FTZ R25, R25, R11.reuse, -R2.reuse ;  /* 0x0000000b19197223 */ /* 0x180fe20000010802 */
[-C--:B------:R-:W-:Y:S01]  /*29cb0*/  FFMA.FTZ R26, R26, R11.reuse, -R2 ;  /* 0x0000000b1a1a7223 */ /* 0x080fe20000010802 */
[-C--:B------:R-:W-:Y:S01]  /*29cc0*/  FFMA.FTZ R31, R33, R11.reuse, -R6 ;  /* 0x0000000b211f7223 */ /* 0x080fe20000010806 */
[-C--:B------:R-:W-:Y:S01]  /*29cd0*/  FFMA.FTZ R27, R27, R11.reuse, -R2 ;  /* 0x0000000b1b1b7223 */ /* 0x080fe20000010802 */
[-CC-:B------:R-:W-:Y:S01]  /*29ce0*/  FFMA.FTZ R174, R35, R11.reuse, -R6.reuse ;  /* 0x0000000b23ae7223 */ /* 0x180fe20000010806 */
[----:B------:R-:W5:Y:S01]  /*29cf0*/  MUFU.EX2 R14, R14 ;  /* 0x0000000e000e7308 */ /* 0x000f620000000800 */
        /* <DEDUP_REMOVED lines=8> */
[-CC-:B------:R-:W-:Y:S01]  /*29d80*/  FFMA.FTZ R182, R18, R11.reuse, -R6.reuse ;  /* 0x0000000b12b67223 */ /* 0x180fe20000010806 */
[-C--:B------:R-:W-:Y:S01]  /*29d90*/  FFMA.FTZ R41, R44, R11.reuse, -R6 ;  /* 0x0000000b2c297223 */ /* 0x080fe20000010806 */
[----:B----4-:R-:W-:Y:S01]  /*29da0*/  FADD.FTZ R4, R168, R49 ;  /* 0x00000031a8047221 */ /* 0x010fe20000010000 */
[-CC-:B------:R-:W-:Y:S01]  /*29db0*/  FFMA.FTZ R28, R28, R11.reuse, -R2.reuse ;  /* 0x0000000b1c1c7223 */ /* 0x180fe20000010802 */
[-CC-:B------:R-:W-:Y:S01]  /*29dc0*/  FFMA.FTZ R29, R29, R11.reuse, -R2.reuse ;  /* 0x0000000b1d1d7223 */ /* 0x180fe20000010802 */
[-CC-:B------:R-:W-:Y:S01]  /*29dd0*/  FFMA.FTZ R30, R30, R11.reuse, -R2.reuse ;  /* 0x0000000b1e1e7223 */ /* 0x180fe20000010802 */
[-CC-:B------:R-:W-:Y:S01]  /*29de0*/  FFMA.FTZ R32, R32, R11.reuse, -R2.reuse ;  /* 0x0000000b20207223 */ /* 0x180fe20000010802 */
[----:B------:R-:W1:Y:S01]  /*29df0*/  MUFU.EX2 R169, R46 ;  /* 0x0000002e00a97308 */ /* 0x000e620000000800 */
[----:B-----5:R-:W-:Y:S01]  /*29e00*/  FADD.FTZ R6, R14, R51 ;  /* 0x000000330e067221 */ /* 0x020fe20000010000 */
[-CC-:B------:R-:W-:Y:S01]  /*29e10*/  FFMA.FTZ R34, R34, R11.reuse, -R2.reuse ;  /* 0x0000000b22227223 */ /* 0x180fe20000010802 */
[-CC-:B------:R-:W-:Y:S01]  /*29e20*/  FFMA.FTZ R37, R37, R11.reuse, -R2.reuse ;  /* 0x0000000b25257223 */ /* 0x180fe20000010802 */
[-CC-:B------:R-:W-:Y:S01]  /*29e30*/  FFMA.FTZ R12, R12, R11.reuse, -R2.reuse ;  /* 0x0000000b0c0c7223 */ /* 0x180fe20000010802 */
[-CC-:B------:R-:W-:Y:S01]  /*29e40*/  FFMA.FTZ R21, R21, R11.reuse, -R2.reuse ;  /* 0x0000000b15157223 */ /* 0x180fe20000010802 */
[-CC-:B------:R-:W-:Y:S01]  /*29e50*/  FFMA.FTZ R48, R48, R11.reuse, -R2.reuse ;  /* 0x0000000b30307223 */ /* 0x180fe20000010802 */
[----:B------:R-:W-:Y:S01]  /*29e60*/  FFMA.FTZ R2, R45, R11, -R2 ;  /* 0x0000000b2d027223 */ /* 0x000fe20000010802 */
        /* <DEDUP_REMOVED lines=85> */
[----:B------:R0:W-:Y:S04]  /*2a3c0*/  STSM.16.M88.4 [R5], R172 ;  /* 0x000000ac05007844 */ /* 0x0001e80000000200 */
[----:B------:R-:W-:Y:S04]  /*2a3d0*/  STSM.16.M88.4 [R45], R176 ;  /* 0x000000b02d007844 */ /* 0x000fe80000000200 */
[----:B------:R1:W-:Y:S04]  /*2a3e0*/  STSM.16.M88.4 [R4], R180 ;  /* 0x000000b404007844 */ /* 0x0003e80000000200 */
[----:B------:R-:W2:Y:S01]  /*2a3f0*/  LD.E R6, desc[UR44][R16.64+0x230] ;  /* 0x0002302c10067980 */ /* 0x000ea2000c101900 */
[----:B------:R-:W-:-:S04]  /*2a400*/  UIADD3 UR4, UP0, UR37, 0x230, URZ ;  /* 0x0000023025047890 */ /* 0x000fc8000ff1e03f */
[----:B------:R-:W-:Y:S02]  /*2a410*/  ULOP3.LUT UR5, UR4, 0x4, URZ, 0xfc, !UPT ;  /* 0x0000000404057892 */ /* 0x000fe4000f8efc3f */
[----:B------:R-:W-:-:S04]  /*2a420*/  UIADD3.X UR7, URZ, UR36, URZ, UP0, !UPT ;  /* 0x000000243f077290 */ /* 0x000fc800087fe43f */
[----:B------:R-:W-:Y:S02]  /*2a430*/  IMAD.U32 R2, RZ, RZ, UR5 ;  /* 0x00000005ff027e24 */ /* 0x000fe4000f8e00ff */
[----:B------:R-:W-:Y:S02]  /*2a440*/  IMAD.U32 R3, RZ, RZ, UR7 ;  /* 0x00000007ff037e24 */ /* 0x000fe4000f8e00ff */
[----:B--2---:R-:W-:-:S05]  /*2a450*/  FMUL.FTZ R7, R15, R6 ;  /* 0x000000060f077220 */ /* 0x004fca0000410000 */
[----:B------:R-:W-:Y:S04]  /*2a460*/  ST.E desc[UR44][R16.64+0x230], R7 ;  /* 0x0002300710007985 */ /* 0x000fe8000c10192c */
[----:B------:R-:W0:Y:S02]  /*2a470*/  LD.E R6, desc[UR44][R2.64] ;  /* 0x0000002c02067980 */ /* 0x000e24000c101900 */
[----:B0-----:R-:W-:-:S05]  /*2a480*/  FMUL.FTZ R5, R15, R6 ;  /* 0x000000060f057220 */ /* 0x001fca0000410000 */
[----:B------:R0:W-:Y:S04]  /*2a490*/  ST.E desc[UR44][R2.64], R5 ;  /* 0x0000000502007985 */ /* 0x0001e8000c10192c */
[----:B------:R-:W0:Y:S04]  /*2a4a0*/  LD.E R60, desc[UR44][R16.64+0x240] ;  /* 0x0002402c103c7980 */ /* 0x000e28000c101900 */
        /* <DEDUP_REMOVED lines=60> */
[----:B------:R-:W5:Y:S01]  /*2a870*/  LD.E R8, desc[UR44][R16.64+0x420] ;  /* 0x0004202c10087980 */ /* 0x000f62000c101900 */
[----:B------:R-:W-:Y:S01]  /*2a880*/  ULOP3.LUT UR5, UR4, 0x8, URZ, 0xfc, !UPT ;  /* 0x0000000804057892 */ /* 0x000fe2000f8efc3f */
[C---:B0-----:R-:W-:Y:S01]  /*2a890*/  FMUL.FTZ R5, R15.reuse, R60 ;  /* 0x0000003c0f057220 */ /* 0x041fe20000410000 */
[----:B--2---:R-:W-:-:S04]  /*2a8a0*/  FMUL.FTZ R27, R15, R130 ;  /* 0x000000820f1b7220 */ /* 0x004fc80000410000 */
[----:B------:R0:W-:Y:S01]  /*2a8b0*/  ST.E desc[UR44][R16.64+0x240], R5 ;  /* 0x0002400510007985 */ /* 0x0001e2000c10192c */
[C---:B---3--:R-:W-:Y:S01]  /*2a8c0*/  FMUL.FTZ R7, R15.reuse, R62 ;  /* 0x0000003e0f077220 */ /* 0x048fe20000410000 */
[C---:B----4-:R-:W-:Y:S01]  /*2a8d0*/  FMUL.FTZ R9, R15.reuse, R64 ;  /* 0x000000400f097220 */ /* 0x050fe20000410000 */
[C---:B-----5:R-:W-:Y:S01]  /*2a8e0*/  FMUL.FTZ R11, R15.reuse, R66 ;  /* 0x000000420f0b7220 */ /* 0x060fe20000410000 */
        /* <DEDUP_REMOVED lines=14> */
[C---:B--2---:R-:W-:Y:S01]  /*2a9d0*/  FMUL.FTZ R11, R15.reuse, R84 ;  /* 0x000000540f0b7220 */ /* 0x044fe20000410000 */
[C---:B---3--:R-:W-:Y:S01]  /*2a9e0*/  FMUL.FTZ R19, R15.reuse, R86 ;  /* 0x000000560f137220 */ /* 0x048fe20000410000 */
        /* <DEDUP_REMOVED lines=9> */
[----:B--2---:R-:W-:-:S03]  /*2aa80*/  FMUL.FTZ R7, R15, R94 ;  /* 0x0000005e0f077220 */ /* 0x004fc60000410000 */
[----:B------:R2:W-:Y:S01]  /*2aa90*/  ST.E desc[UR44][R16.64+0x2a0], R11 ;  /* 0x0002a00b10007985 */ /* 0x0005e2000c10192c */
[----:B---3--:R-:W-:-:S03]  /*2aaa0*/  FMUL.FTZ R27, R15, R98 ;  /* 0x000000620f1b7220 */ /* 0x008fc60000410000 */
[----:B------:R3:W-:Y:S01]  /*2aab0*/  ST.E desc[UR44][R16.64+0x2a4], R19 ;  /* 0x0002a41310007985 */ /* 0x0007e2000c10192c */
[C---:B-1----:R-:W-:Y:S01]  /*2aac0*/  FMUL.FTZ R29, R15.reuse, R100 ;  /* 0x000000640f1d7220 */ /* 0x042fe20000410000 */
[C---:B0-----:R-:W-:Y:S02]  /*2aad0*/  FMUL.FTZ R9, R15.reuse, R96 ;  /* 0x000000600f097220 */ /* 0x041fe40000410000 */
        /* <DEDUP_REMOVED lines=16> */
[C---:B---3--:R-:W-:Y:S01]  /*2abe0*/  FMUL.FTZ R27, R15.reuse, R118 ;  /* 0x000000760f1b7220 */ /* 0x048fe20000410000 */
[C---:B0-----:R-:W-:Y:S02]  /*2abf0*/  FMUL.FTZ R29, R15.reuse, R120 ;  /* 0x000000780f1d7220 */ /* 0x041fe40000410000 */
[----:B------:R0:W-:Y:S01]  /*2ac00*/  ST.E desc[UR44][R16.64+0x2f4], R5 ;  /* 0x0002f40510007985 */ /* 0x0001e2000c10192c */
[C---:B--2---:R-:W-:Y:S01]  /*2ac10*/  FMUL.FTZ R11, R15.reuse, R116 ;  /* 0x000000740f0b7220 */ /* 0x044fe20000410000 */
        /* <DEDUP_REMOVED lines=71> */
[----:B0-----:R-:W-:-:S02]  /*2b090*/  IMAD.U32 R7, RZ, RZ, UR7 ;  /* 0x00000007ff077e24 */ /* 0x001fc4000f8e00ff */
[----:B-1----:R-:W-:-:S03]  /*2b0a0*/  FMUL.FTZ R9, R13, R6 ;  /* 0x000000060d097220 */ /* 0x002fc60000410000 */
[----:B------:R-:W-:Y:S02]  /*2b0b0*/  IMAD.U32 R6, RZ, RZ, UR6 ;  /* 0x00000006ff067e24 */ /* 0x000fe4000f8e00ff */
        /* <DEDUP_REMOVED lines=195> */
[----:B----4-:R-:W-:Y:S04]  /*2bcf0*/  ST.E desc[UR44][R2.64], R15 ;  /* 0x0000000f02007985 */ /* 0x010fe8000c10192c */
[----:B-1----:R-:W4:Y:S01]  /*2bd00*/  LD.E R19, desc[UR44][R4.64] ;  /* 0x0000002c04137980 */ /* 0x002f22000c101900 */
[----:B------:R-:W-:-:S02]  /*2bd10*/  IMAD.U32 R10, RZ, RZ, UR6 ;  /* 0x00000006ff0a7e24 */ /* 0x000fc4000f8e00ff */
[----:B------:R-:W-:Y:S01]  /*2bd20*/  IMAD.U32 R11, RZ, RZ, UR7 ;  /* 0x00000007ff0b7e24 */ /* 0x000fe2000f8e00ff */
[----:B----4-:R-:W-:Y:S04]  /*2bd30*/  ST.E desc[UR44][R4.64], R19 ;  /* 0x0000001304007985 */ /* 0x010fe8000c10192c */
[----:B--2---:R-:W2:Y:S04]  /*2bd40*/  LD.E R21, desc[UR44][R10.64] ;  /* 0x0000002c0a157980 */ /* 0x004ea8000c101900 */
[----:B--2---:R0:W-:Y:S04]  /*2bd50*/  ST.E desc[UR44][R10.64], R21 ;  /* 0x000000150a007985 */ /* 0x0041e8000c10192c */
[----:B---3--:R-:W2:Y:S04]  /*2bd60*/  LD.E R9, desc[UR44][R16.64+0x240] ;  /* 0x0002402c10097980 */ /* 0x008ea8000c101900 */
[----:B------:R-:W3:Y:S04]  /*2bd70*/  LD.E R12, desc[UR44][R16.64+0x24c] ;  /* 0x00024c2c100c7980 */ /* 0x000ee8000c101900 */
[----:B0-----:R-:W4:Y:S04]  /*2bd80*/  LD.E R10, desc[UR44][R16.64+0x244] ;  /* 0x0002442c100a7980 */ /* 0x001f28000c101900 */
[----:B------:R-:W5:Y:S04]  /*2bd90*/  LD.E R11, desc[UR44][R16.64+0x248] ;  /* 0x0002482c100b7980 */ /* 0x000f68000c101900 */
        /* <DEDUP_REMOVED lines=120> */
[----:B----4-:R0:W-:Y:S04]  /*2c520*/  ST.E desc[UR44][R16.64+0x244], R10 ;  /* 0x0002440a10007985 */ /* 0x0101e8000c10192c */
[----:B-----5:R1:W-:Y:S04]  /*2c530*/  ST.E desc[UR44][R16.64+0x248], R11 ;  /* 0x0002480b10007985 */ /* 0x0203e8000c10192c */
[----:B--2---:R-:W-:Y:S01]  /*2c540*/  ST.E desc[UR44][R16.64+0x240], R9 ;  /* 0x0002400910007985 */ /* 0x004fe2000c10192c */
[----:B0-----:R-:W-:-:S02]  /*2c550*/  IMAD.U32 R10, RZ, RZ, UR6 ;  /* 0x00000006ff0a7e24 */ /* 0x001fc4000f8e00ff */
[----:B-1----:R-:W-:Y:S01]  /*2c560*/  IMAD.U32 R11, RZ, RZ, UR7 ;  /* 0x00000007ff0b7e24 */ /* 0x002fe2000f8e00ff */
[----:B---3--:R-:W-:Y:S04]  /*2c570*/  ST.E desc[UR44][R16.64+0x24c], R12 ;  /* 0x00024c0c10007985 */ /* 0x008fe8000c10192c */
        /* <DEDUP_REMOVED lines=255> */
[----:B------:R-:W-:Y:S01]  /*2d570*/  R2UR UR10, R8 ;  /* 0x00000000080a72ca */ /* 0x000fe200000e0000 */
[----:B------:R-:W-:Y:S01]  /*2d580*/  IMAD.U32 R8, RZ, RZ, UR6 ;  /* 0x00000006ff087e24 */ /* 0x000fe2000f8e00ff */
[----:B------:R-:W-:Y:S01]  /*2d590*/  R2UR UR11, R9 ;  /* 0x00000000090b72ca */ /* 0x000fe200000e0000 */
[----:B------:R-:W-:Y:S01]  /*2d5a0*/  IMAD.U32 R9, RZ, RZ, UR7 ;  /* 0x00000007ff097e24 */ /* 0x000fe2000f8e00ff */
        /* <DEDUP_REMOVED lines=131> */
[----:B------:R-:W-:Y:S02]  /*2dde0*/  VIADD R8, R6, 0x100 ;  /* 0x0000010006087836 */ /* 0x000fe40000000000 */
[----:B------:R-:W-:-:S03]  /*2ddf0*/  IMAD.MOV.U32 R9, RZ, RZ, R7 ;  /* 0x000000ffff097224 */ /* 0x000fc600078e0007 */
[----:B------:R-:W-:Y:S01]  /*2de00*/  R2UR UR10, R8 ;  /* 0x00000000080a72ca */ /* 0x000fe200000e0000 */
[----:B------:R-:W-:Y:S01]  /*2de10*/  IMAD.U32 R8, RZ, RZ, UR6 ;  /* 0x00000006ff087e24 */ /* 0x000fe2000f8e00ff */
[----:B------:R-:W-:Y:S01]  /*2de20*/  R2UR UR11, R9 ;  /* 0x00000000090b72ca */ /* 0x000fe200000e0000 */
[----:B------:R-:W-:Y:S02]  /*2de30*/  IMAD.U32 R9, RZ, RZ, UR7 ;  /* 0x00000007ff097e24 */ /* 0x000fe4000f8e00ff */
        /* <DEDUP_REMOVED lines=267> */
[----:B------:R-:W-:Y:S02]  /*2eef0*/  IMAD.U32 R6, RZ, RZ, UR6 ;  /* 0x00000006ff067e24 */ /* 0x000fe4000f8e00ff */
[----:B------:R-:W-:Y:S01]  /*2ef00*/  IMAD.U32 R7, RZ, RZ, UR7 ;  /* 0x00000007ff077e24 */ /* 0x000fe2000f8e00ff */
[----:B------:R-:W-:Y:S02]  /*2ef10*/  WARPGROUP.DEPBAR.LE gsb0, 0x0 ;  /* 0x00008000000079c5 */ /* 0x000fe40000010000 */
[----:B------:R-:W-:Y:S04]  /*2ef20*/  ST.E desc[UR44][R16.64+0x230], R24 ;  /* 0x0002301810007985 */ /* 0x000fe8000c10192c */
[----:B------:R-:W-:Y:S04]  /*2ef30*/  ST.E desc[UR44][R2.64], R25 ;  /* 0x0000001902007985 */ /* 0x000fe8000c10192c */
[----:B------:R-:W-:Y:S04]  /*2ef40*/  ST.E desc[UR44][R4.64], R26 ;  /* 0x0000001a04007985 */ /* 0x000fe8000c10192c */
[----:B------:R0:W-:Y:S04]  /*2ef50*/  ST.E desc[UR44][R6.64], R27 ;  /* 0x0000001b06007985 */ /* 0x0001e8000c10192c */
        /* <DEDUP_REMOVED lines=126> */
[----:B------:R-:W2:Y:S01]  /*2f740*/  LD.E R7, desc[UR44][R2.64] ;  /* 0x0000002c02077980 */ /* 0x000ea2000c101900 */
[----:B------:R-:W-:-:S02]  /*2f750*/  IMAD.U32 R10, RZ, RZ, UR6 ;  /* 0x00000006ff0a7e24 */ /* 0x000fc4000f8e00ff */
[----:B------:R-:W-:Y:S01]  /*2f760*/  IMAD.U32 R11, RZ, RZ, UR7 ;  /* 0x00000007ff0b7e24 */ /* 0x000fe2000f8e00ff */
[----:B--2---:R0:W-:Y:S04]  /*2f770*/  ST.E desc[UR44][R2.64], R7 ;  /* 0x0000000702007985 */ /* 0x0041e8000c10192c */
[----:B------:R-:W2:Y:S01]  /*2f780*/  LD.E R9, desc[UR44][R4.64] ;  /* 0x0000002c04097980 */ /* 0x000ea2000c101900 */
[----:B------:R-:W-:Y:S02]  /*2f790*/  IMAD.U32 R12, RZ, RZ, UR6 ;  /* 0x00000006ff0c7e24 */ /* 0x000fe4000f8e00ff */
[----:B------:R-:W-:Y:S01]  /*2f7a0*/  IMAD.U32 R13, RZ, RZ, UR7 ;  /* 0x00000007ff0d7e24 */ /* 0x000fe2000f8e00ff */
[----:B--2---:R1:W-:Y:S04]  /*2f7b0*/  ST.E desc[UR44][R4.64], R9 ;  /* 0x0000000904007985 */ /* 0x0043e8000c10192c */
[----:B------:R-:W2:Y:S04]  /*2f7c0*/  LD.E R15, desc[UR44][R10.64] ;  /* 0x0000002c0a0f7980 */ /* 0x000ea8000c101900 */
[----:B--2---:R2:W-:Y:S04]  /*2f7d0*/  ST.E desc[UR44][R12.64], R15 ;  /* 0x0000000f0c007985 */ /* 0x0045e8000c10192c */
[----:B0-----:R-:W3:Y:S04]  /*2f7e0*/  LD.E R2, desc[UR44][R16.64+0x240] ;  /* 0x0002402c10027980 */ /* 0x001ee8000c101900 */
[----:B------:R-:W4:Y:S04]  /*2f7f0*/  LD.E R3, desc[UR44][R16.64+0x244] ;  /* 0x0002442c10037980 */ /* 0x000f28000c101900 */
        /* <DEDUP_REMOVED lines=126> */
[----:B------:R0:W-:Y:S04]  /*2ffe0*/  ST.E desc[UR44][R16.64+0x250], R6 ;  /* 0x0002500610007985 */ /* 0x0001e8000c10192c */
[----:B------:R0:W-:Y:S04]  /*2fff0*/  ST.E desc[UR44][R16.64+0x254], R7 ;  /* 0x0002540710007985 */ /* 0x0001e8000c10192c */
[----:B------:R0:W-:Y:S04]  /*30000*/  ST.E desc[UR44][R16.64+0x258], R8 ;  /* 0x0002580810007985 */ /* 0x0001e8000c10192c */
[----:B------:R0:W-:Y:S04]  /*30010*/  ST.E desc[UR44][R16.64+0x25c], R9 ;  /* 0x00025c0910007985 */ /* 0x0001e8000c10192c */
[----:B------:R0:W-:Y:S04]  /*30020*/  ST.E desc[UR44][R16.64+0x260], R10 ;  /* 0x0002600a10007985 */ /* 0x0001e8000c10192c */
        /* <DEDUP_REMOVED lines=131> */
.L_x_3805:
[----:B------:R-:W-:Y:S05]  /*30860*/  BSYNC B0 ;  /* 0x0000000000007941 */ /* 0x000fea0003800000 */
.L_x_3804:
[C---:B------:R-:W-:Y:S01]  /*30870*/  ISETP.GT.AND P0, PT, R0.reuse, R163, PT ;  /* 0x000000a30000720c */ /* 0x040fe20003f04270 */
[----:B------:R-:W-:-:S12]  /*30880*/  VIADD R0, R0, 0xffffffff ;  /* 0xffffffff00007836 */ /* 0x000fd80000000000 */
[----:B------:R-:W-:Y:S05]  /*30890*/  @P0 BRA `(.L_x_3806) ;  /* 0xffffff5400f80947 */ /* 0x000fea000383ffff */
.L_x_3777:
[----:B0-----:R-:W2:Y:S01]  /*308a0*/  LDL R5, [R1+0x210] ;  /* 0x0002100001057983 */ /* 0x001ea20000100800 */
[----:B------:R-:W-:Y:S05]  /*308b0*/  WARPSYNC.ALL ;  /* 0x0000000000007948 */ /* 0x000fea0003800000 */
[----:B------:R-:W3:Y:S01]  /*308c0*/  LDL R6, [R1+0x214] ;  /* 0x0002140001067983 */ /* 0x000ee20000100800 */
[----:B------:R-:W-:Y:S02]  /*308d0*/  IMAD.MOV.U32 R8, RZ, RZ, -0x800000 ;  /* 0xff800000ff087424 */ /* 0x000fe400078e00ff */
        /* <DEDUP_REMOVED lines=9> */
[----:B---3--:R-:W1:Y:S02]  /*30970*/  SHFL.BFLY PT, R3, R6, 0x2, 0x1f ;  /* 0x0c401f0006037f89 */ /* 0x008e6400000e0000 */
[----:B-1----:R-:W-:-:S05]  /*30980*/  FADD.FTZ R4, R3, R6 ;  /* 0x0000000603047221 */ /* 0x002fca0000010000 */
[----:B------:R-:W0:Y:S02]  /*30990*/  SHFL.BFLY PT, R3, R4, 0x1, 0x1f ;  /* 0x0c201f0004037f89 */ /* 0x000e2400000e0000 */
[----:B0-----:R-:W-:Y:S02]  /*309a0*/  FADD.FTZ R20, R4, R3 ;  /* 0x0000000304147221 */ /* 0x001fe40000010000 */
[----:B------:R-:W3:Y:S03]  /*309b0*/  LDL.64 R2, [R1+0xd8] ;  /* 0x0000d80001027983 */ /* 0x000ee60000100a00 */
[----:B------:R-:W-:-:S13]  /*309c0*/  FSETP.NE.FTZ.AND P2, PT, R20, RZ, PT ;  /* 0x000000ff1400720b */ /* 0x000fda0003f55000 */
[----:B------:R-:W4:Y:S04]  /*309d0*/  @P2 LDL R7, [R1+0x220] ;  /* 0x0002200001072983 */ /* 0x000f280000100800 */
[----:B------:R-:W5:Y:S01]  /*309e0*/  @P2 LDL R9, [R1+0x204] ;  /* 0x0002040001092983 */ /* 0x000f620000100800 */
[----:B--2---:R-:W-:-:S13]  /*309f0*/  FSETP.NE.FTZ.AND P1, PT, R13, RZ, PT ;  /* 0x000000ff0d00720b */ /* 0x004fda0003f35000 */
[----:B------:R-:W2:Y:S04]  /*30a00*/  @P1 LDL R0, [R1+0x220] ;  /* 0x0002200001001983 */ /* 0x000ea80000100800 */
[----:B------:R-:W3:Y:S01]  /*30a10*/  @P1 LDL R5, [R1+0x200] ;  /* 0x0002000001051983 */ /* 0x000ee20000100800 */
[----:B------:R-:W0:Y:S08]  /*30a20*/  @P2 MUFU.LG2 R11, R20 ;  /* 0x00000014000b2308 */ /* 0x000e300000000c00 */
[----:B------:R-:W1:Y:S01]  /*30a30*/  @P1 MUFU.LG2 R6, R13 ;  /* 0x0000000d00061308 */ /* 0x000e620000000c00 */
[----:B------:R-:W-:Y:S01]  /*30a40*/  STL [R1+0x214], R20 ;  /* 0x0002141401007387 */ /* 0x000fe20000100800 */
[----:B0-----:R-:W-:Y:S01]  /*30a50*/  @P2 FMUL.FTZ R11, R11, 0.69314718246459960938 ;  /* 0x3f3172180b0b2820 */ /* 0x001fe20000410000 */
[----:B----4-:R-:W-:Y:S01]  /*30a60*/  @P2 FMUL.FTZ R4, R7, 0.69314718246459960938 ;  /* 0x3f31721807042820 */ /* 0x010fe20000410000 */
[----:B-1----:R-:W-:-:S03]  /*30a70*/  @P1 FMUL.FTZ R7, R6, 0.69314718246459960938 ;  /* 0x3f31721806071820 */ /* 0x002fc60000410000 */
[----:B-----5:R-:W-:Y:S02]  /*30a80*/  @P2 FFMA.FTZ R10, R4, R9, R11 ;  /* 0x00000009040a2223 */ /* 0x020fe4000001000b */
[----:B------:R-:W4:Y:S04]  /*30a90*/  LDL R9, [R1+0x1e8] ;  /* 0x0001e80001097983 */ /* 0x000f280000100800 */
[----:B------:R0:W-:Y:S01]  /*30aa0*/  STL [R1+0x214], R10 ;  /* 0x0002140a01007387 */ /* 0x0001e20000100800 */
[----:B--2---:R-:W-:-:S04]  /*30ab0*/  @P1 FMUL.FTZ R0, R0, 0.69314718246459960938 ;  /* 0x3f31721800001820 */ /* 0x004fc80000410000 */
[----:B---3--:R-:W-:-:S05]  /*30ac0*/  @P1 FFMA.FTZ R8, R0, R5, R7 ;  /* 0x0000000500081223 */ /* 0x008fca0000010007 */
[----:B------:R-:W-:Y:S04]  /*30ad0*/  STL [R1+0x210], R8 ;  /* 0x0002100801007387 */ /* 0x000fe80000100800 */
[----:B------:R-:W2:Y:S02]  /*30ae0*/  LD.E R0, desc[UR44][R2.64+0x4] ;  /* 0x0000042c02007980 */ /* 0x000ea4000c101900 */
[----:B--2---:R-:W-:-:S13]  /*30af0*/  ISETP.NE.AND P0, PT, R0, RZ, PT ;  /* 0x000000ff0000720c */ /* 0x004fda0003f05270 */
[----:B------:R-:W2:Y:S04]  /*30b00*/  @!P0 LDL.64 R6, [R1+0xe0] ;  /* 0x0000e00001068983 */ /* 0x000ea80000100a00 */
[----:B------:R-:W4:Y:S01]  /*30b10*/  @!P0 LD.E R12, desc[UR44][R2.64] ;  /* 0x0000002c020c8980 */ /* 0x000f22000c101900 */
[----:B------:R-:W-:-:S06]  /*30b20*/  IMAD.MOV.U32 R0, RZ, RZ, RZ ;  /* 0x000000ffff007224 */ /* 0x000fcc00078e00ff */
[----:B------:R-:W1:Y:S01]  /*30b30*/  @P1 MUFU.RCP R0, R13 ;  /* 0x0000000d00001308 */ /* 0x000e620000001000 */
[----:B--2---:R-:W0:Y:S01]  /*30b40*/  @!P0 LD.E.64 R4, desc[UR44][R6.64] ;  /* 0x0000002c06048980 */ /* 0x004e22000c101b00 */
[----:B----4-:R-:W-:-:S04]  /*30b50*/  @!P0 IMAD R11, R9, 0x40, R12 ;  /* 0x00000040090b8824 */ /* 0x010fc800078e020c */
[----:B0-----:R-:W-:-:S05]  /*30b60*/  @!P0 IMAD.WIDE R10, R11, 0x4, R4 ;  /* 0x000000040b0a8825 */ /* 0x001fca00078e0204 */
[----:B-1----:R0:W-:Y:S04]  /*30b70*/  @!P0 ST.E desc[UR44][R10.64], R0 ;  /* 0x000000000a008985 */ /* 0x0021e8000c10192c */
[----:B------:R-:W2:Y:S04]  /*30b80*/  @!P0 LDL.64 R2, [R1+0xd8] ;  /* 0x0000d80001028983 */ /* 0x000ea80000100a00 */
[----:B--2---:R-:W2:Y:S02]  /*30b90*/  @!P0 LD.E R4, desc[UR44][R2.64+0x4] ;  /* 0x0000042c02048980 */ /* 0x004ea4000c101900 */
        /* <DEDUP_REMOVED lines=67> */
[----:B------:R-:W5:Y:S04]  /*30fd0*/  LDL R120, [R1+0x1f0] ;  /* 0x0001f00001787983 */ /* 0x000f680000100800 */
[----:B------:R-:W5:Y:S01]  /*30fe0*/  LDL R122, [R1+0x1f4] ;  /* 0x0001f400017a7983 */ /* 0x000f620000100800 */
[----:B--2---:R-:W-:-:S05]  /*30ff0*/  VIADD R119, R119, 0x1 ;  /* 0x0000000177777836 */ /* 0x004fca0000000000 */
[----:B------:R-:W-:Y:S01]  /*31000*/  ISETP.NE.AND P0, PT, R119, 0x2, PT ;  /* 0x000000027700780c */ /* 0x000fe20003f05270 */
[-C--:B---3--:R-:W-:Y:S01]  /*31010*/  FMUL.FTZ R19, R19, R0.reuse ;  /* 0x0000000013137220 */ /* 0x088fe20000410000 */
[----:B------:R-:W-:Y:S01]  /*31020*/  FMUL.FTZ R18, R18, R0 ;  /* 0x0000000012127220 */ /* 0x000fe20000410000 */
[-C--:B----4-:R-:W-:Y:S01]  /*31030*/  FMUL.FTZ R15, R15, R118.reuse ;  /* 0x000000760f0f7220 */ /* 0x090fe20000410000 */
[----:B------:R-:W-:Y:S01]  /*31040*/  FMUL.FTZ R14, R14, R118 ;  /* 0x000000760e0e7220 */ /* 0x000fe20000410000 */
        /* <DEDUP_REMOVED lines=10> */
[----:B------:R-:W-:Y:S04]  /*310f0*/  STL.64 [R1+0x420], R18 ;  /* 0x0004201201007387 */ /* 0x000fe80000100a00 */
[----:B------:R-:W-:Y:S04]  /*31100*/  STL.64 [R1+0x428], R14 ;  /* 0x0004280e01007387 */ /* 0x000fe80000100a00 */
[----:B------:R0:W-:Y:S04]  /*31110*/  STL.64 [R1+0x230], R12 ;  /* 0x0002300c01007387 */ /* 0x0001e80000100a00 */
[----:B------:R-:W-:Y:S04]  /*31120*/  STL.64 [R1+0x240], R10 ;  /* 0x0002400a01007387 */ /* 0x000fe80000100a00 */
[----:B------:R1:W-:Y:S04]  /*31130*/  STL.64 [R1+0x250], R8 ;  /* 0x0002500801007387 */ /* 0x0003e80000100a00 */
[----:B------:R-:W-:Y:S04]  /*31140*/  STL.64 [R1+0x260], R6 ;  /* 0x0002600601007387 */ /* 0x000fe80000100a00 */
[----:B------:R2:W-:Y:S04]  /*31150*/  STL.64 [R1+0x280], R2 ;  /* 0x0002800201007387 */ /* 0x0005e80000100a00 */
[----:B0-----:R-:W3:Y:S04]  /*31160*/  LDL.64 R12, [R1+0x388] ;  /* 0x00038800010c7983 */ /* 0x001ee80000100a00 */
[----:B------:R-:W4:Y:S04]  /*31170*/  LDL.64 R18, [R1+0x3b8] ;  /* 0x0003b80001127983 */ /* 0x000f280000100a00 */
[----:B------:R-:W5:Y:S04]  /*31180*/  LDL.64 R14, [R1+0x3c8] ;  /* 0x0003c800010e7983 */ /* 0x000f680000100a00 */
[----:B-1----:R-:W5:Y:S04]  /*31190*/  LDL.64 R8, [R1+0x3d8] ;  /* 0x0003d80001087983 */ /* 0x002f680000100a00 */
[----:B------:R-:W5:Y:S04]  /*311a0*/  LDL.64 R10, [R1+0x3f8] ;  /* 0x0003f800010a7983 */ /* 0x000f680000100a00 */
[----:B--2---:R-:W2:Y:S04]  /*311b0*/  LDL.64 R2, [R1+0x408] ;  /* 0x0004080001027983 */ /* 0x004ea80000100a00 */
[----:B------:R-:W2:Y:S04]  /*311c0*/  LDL.64 R6, [R1+0x418] ;  /* 0x0004180001067983 */ /* 0x000ea80000100a00 */
[----:B------:R-:W2:Y:S01]  /*311d0*/  @!P0 LDL R121, [R1+0x1ec] ;  /* 0x0001ec0001798983 */ /* 0x000ea20000100800 */
[-C--:B------:R-:W-:Y:S01]  /*311e0*/  FMUL.FTZ R5, R5, R0.reuse ;  /* 0x0000000005057220 */ /* 0x080fe20000410000 */
[----:B------:R-:W-:-:S05]  /*311f0*/  FMUL.FTZ R4, R4, R0 ;  /* 0x0000000004047220 */ /* 0x000fca0000410000 */
[----:B------:R0:W-:Y:S04]  /*31200*/  STL.64 [R1+0x270], R4 ;  /* 0x0002700401007387 */ /* 0x0001e80000100a00 */
[----:B0-----:R-:W2:Y:S01]  /*31210*/  LDL.64 R4, [R1+0x3e8] ;  /* 0x0003e80001047983 */ /* 0x001ea20000100a00 */
        /* <DEDUP_REMOVED lines=143> */
[----:B------:R-:W-:Y:S01]  /*31b10*/  @!P0 LOP3.LUT R0, R121, 0x1, RZ, 0x3c, !PT ;  /* 0x0000000179008812 */ /* 0x000fe200078e3cff */
        /* <DEDUP_REMOVED lines=28> */
[----:B------:R-:W-:Y:S01]  /*31ce0*/  @!P0 STL [R1+0x1e8], RZ ;  /* 0x0001e8ff01008387 */ /* 0x000fe20000100800 */
[-C--:B------:R-:W-:Y:S01]  /*31cf0*/  FMUL.FTZ R5, R5, R118.reuse ;  /* 0x0000007605057220 */ /* 0x080fe20000410000 */
[----:B------:R-:W-:-:S05]  /*31d00*/  FMUL.FTZ R4, R4, R118 ;  /* 0x0000007604047220 */ /* 0x000fca0000410000 */
[----:B------:R0:W-:Y:S02]  /*31d10*/  STL.64 [R1+0x3e8], R4 ;  /* 0x0003e80401007387 */ /* 0x0001e40000100a00 */
[----:B0-----:R-:W-:Y:S01]  /*31d20*/  IMAD.MOV.U32 R4, RZ, RZ, 0x1 ;  /* 0x00000001ff047424 */ /* 0x001fe200078e00ff */
[----:B------:R-:W-:Y:S06]  /*31d30*/  BAR.ARV 0xe, 0x100 ;  /* 0x0384000000007b1d */ /* 0x000fec0000002000 */
.L_x_3663:
[----:B------:R-:W-:Y:S05]  /*31d40*/  BSYNC B7 ;  /* 0x0000000000077941 */ /* 0x000fea0003800000 */
.L_x_3651:
[----:B------:R-:W1:Y:S08]  /*31d50*/  S2UR UR5, SR_CgaCtaId ;  /* 0x00000000000579c3 */ /* 0x000e700000008800 */
[----:B------:R-:W-:Y:S01]  /*31d60*/  BAR.SYNC.DEFER_BLOCKING 0x5, 0x180 ;  /* 0x0146000000007b1d */ /* 0x000fe20000010000 */
[----:B0-----:R-:W-:-:S04]  /*31d70*/  PRMT R0, R4, 0x9910, RZ ;  /* 0x0000991004007816 */ /* 0x001fc800000000ff */
[----:B------:R-:W-:Y:S01]  /*31d80*/  ISETP.NE.AND P0, PT, R0, RZ, PT ;  /* 0x000000ff0000720c */ /* 0x000fe20003f05270 */
[----:B------:R-:W-:Y:S01]  /*31d90*/  UMOV UR4, 0x400 ;  /* 0x0000040000047882 */ /* 0x000fe20000000000 */
[----:B------:R-:W-:Y:S01]  /*31da0*/  BSSY B0, `(.L_x_3807) ;  /* 0x00004bd000007945 */ /* 0x000fe20003800000 */
[----:B-1----:R-:W-:-:S06]  /*31db0*/  ULEA UR4, UR5, UR4, 0x18 ;  /* 0x0000000405047291 */ /* 0x002fcc000f8ec03f */
[----:B------:R-:W-:-:S05]  /*31dc0*/  IMAD.U32 R2, RZ, RZ, UR4 ;  /* 0x00000004ff027e24 */ /* 0x000fca000f8e00ff */
[----:B------:R0:W1:Y:S01]  /*31dd0*/  LDS.128 R88, [R2+0x388d0] ;  /* 0x0388d00002587984 */ /* 0x0000620000000c00 */
[----:B------:R-:W-:Y:S06]  /*31de0*/  BAR.ARV 0x4, 0x180 ;  /* 0x0106000000007b1d */ /* 0x000fec0000002000 */
[----:B------:R-:W-:Y:S05]  /*31df0*/  @!P0 BRA `(.L_x_3808) ;  /* 0x0000003c00588947 */ /* 0x000fea0003800000 */
[----:B------:R-:W4:Y:S04]  /*31e00*/  LDL.128 R56, [R1+0x230] ;  /* 0x0002300001387983 */ /* 0x000f280000100c00 */
[----:B------:R-:W4:Y:S04]  /*31e10*/  LDL.128 R60, [R1+0x250] ;  /* 0x00025000013c7983 */ /* 0x000f280000100c00 */
[----:B------:R-:W4:Y:S04]  /*31e20*/  LDL.128 R44, [R1+0x240] ;  /* 0x00024000012c7983 */ /* 0x000f280000100c00 */
[----:B------:R-:W4:Y:S04]  /*31e30*/  LDL.128 R52, [R1+0x260] ;  /* 0x0002600001347983 */ /* 0x000f280000100c00 */
[----:B------:R-:W4:Y:S04]  /*31e40*/  LDL.128 R84, [R1+0x270] ;  /* 0x0002700001547983 */ /* 0x000f280000100c00 */
[----:B------:R-:W4:Y:S01]  /*31e50*/  LDL.128 R80, [R1+0x280] ;  /* 0x0002800001507983 */ /* 0x000f220000100c00 */
[C---:B------:R-:W-:Y:S01]  /*31e60*/  IADD3 R9, P1, R158.reuse, 0x20, RZ ;  /* 0x000000209e097810 */ /* 0x040fe20007f3e0ff */
[----:B------:R-:W-:Y:S01]  /*31e70*/  ULDC.64 UR4, c[0x0][0xd08] ;  /* 0x0003420000047ab9 */ /* 0x000fe20000000a00 */
[C---:B------:R-:W-:Y:S01]  /*31e80*/  IADD3 R97, P0, R158.reuse, 0x40, RZ ;  /* 0x000000409e617810 */ /* 0x040fe20007f1e0ff */
[----:B------:R-:W4:Y:S01]  /*31e90*/  LDL.128 R112, [R1+0x290] ;  /* 0x0002900001707983 */ /* 0x000f220000100c00 */
[----:B------:R-:W-:-:S02]  /*31ea0*/  IADD3 R27, P4, R158, 0x60, RZ ;  /* 0x000000609e1b7810 */ /* 0x000fc40007f9e0ff */
[----:B------:R-:W-:Y:S01]  /*31eb0*/  LOP3.LUT R8, R9, 0x380, RZ, 0xc0, !PT ;  /* 0x0000038009087812 */ /* 0x000fe200078ec0ff */
[----:B------:R-:W4:Y:S01]  /*31ec0*/  LDL.128 R116, [R1+0x2b0] ;  /* 0x0002b00001747983 */ /* 0x000f220000100c00 */
[C---:B------:R-:W-:Y:S02]  /*31ed0*/  IADD3 R121, P3, R158.reuse, 0x2000, RZ ;  /* 0x000020009e797810 */ /* 0x040fe40007f7e0ff */
[----:B------:R-:W-:Y:S01]  /*31ee0*/  LOP3.LUT R96, R97, 0x380, RZ, 0xc0, !PT ;  /* 0x0000038061607812 */ /* 0x000fe200078ec0ff */
[----:B------:R-:W4:Y:S01]  /*31ef0*/  LDL.128 R4, [R1+0x2a0] ;  /* 0x0002a00001047983 */ /* 0x000f220000100c00 */
[----:B------:R-:W-:Y:S02]  /*31f00*/  IADD3 R25, P6, R158, 0x2020, RZ ;  /* 0x000020209e197810 */ /* 0x000fe40007fde0ff */
[----:B------:R-:W-:Y:S01]  /*31f10*/  LOP3.LUT R26, R27, 0x380, RZ, 0xc0, !PT ;  /* 0x000003801b1a7812 */ /* 0x000fe200078ec0ff */
[----:B------:R-:W4:Y:S01]  /*31f20*/  LDL.128 R36, [R1+0x310] ;  /* 0x0003100001247983 */ /* 0x000f220000100c00 */
[----:B------:R-:W-:-:S02]  /*31f30*/  SHF.R.U64 R8, R8, 0x3, RZ ;  /* 0x0000000308087819 */ /* 0x000fc400000012ff */
[----:B------:R-:W-:Y:S01]  /*31f40*/  IADD3 R123, P5, R158, 0x2040, RZ ;  /* 0x000020409e7b7810 */ /* 0x000fe20007fbe0ff */
[----:B--2---:R-:W2:Y:S01]  /*31f50*/  LDL.128 R48, [R1+0x340] ;  /* 0x0003400001307983 */ /* 0x004ea20000100c00 */
[----:B------:R-:W-:Y:S02]  /*31f60*/  LOP3.LUT R120, R121, 0x380, RZ, 0xc0, !PT ;  /* 0x0000038079787812 */ /* 0x000fe400078ec0ff */
[----:B------:R-:W-:Y:S01]  /*31f70*/  SHF.R.U64 R96, R96, 0x3, RZ ;  /* 0x0000000360607819 */ /* 0x000fe200000012ff */
[----:B------:R-:W2:Y:S01]  /*31f80*/  LDL.128 R68, [R1+0x390] ;  /* 0x0003900001447983 */ /* 0x000ea20000100c00 */
[----:B------:R-:W-:Y:S02]  /*31f90*/  LOP3.LUT R24, R25, 0x380, RZ, 0xc0, !PT ;  /* 0x0000038019187812 */ /* 0x000fe400078ec0ff */
[----:B------:R-:W-:Y:S01]  /*31fa0*/  SHF.R.U64 R26, R26, 0x3, RZ ;  /* 0x000000031a1a7819 */ /* 0x000fe200000012ff */
[----:B------:R-:W2:Y:S01]  /*31fb0*/  LDL.128 R76, [R1+0x3b0] ;  /* 0x0003b000014c7983 */ /* 0x000ea20000100c00 */
[----:B------:R-:W-:Y:S01]  /*31fc0*/  LOP3.LUT R8, R8, R9, RZ, 0x3c, !PT ;  /* 0x0000000908087212 */ /* 0x000fe200078e3cff */
[----:B------:R-:W-:Y:S01]  /*31fd0*/  IMAD.X R9, RZ, RZ, R159, P1 ;  /* 0x000000ffff097224 */ /* 0x000fe200008e069f */
[----:B------:R-:W-:Y:S01]  /*31fe0*/  LOP3.LUT R122, R123, 0x380, RZ, 0xc0, !PT ;  /* 0x000003807b7a7812 */ /* 0x000fe200078ec0ff */
[----:B------:R-:W2:Y:S01]  /*31ff0*/  LDL.128 R72, [R1+0x3a0] ;  /* 0x0003a00001487983 */ /* 0x000ea20000100c00 */
[----:B------:R-:W-:-:S02]  /*32000*/  SHF.R.U64 R120, R120, 0x3, RZ ;  /* 0x0000000378787819 */ /* 0x000fc400000012ff */
[C---:B------:R-:W-:Y:S01]  /*32010*/  IADD3 R19, P2, R158.reuse, 0x2060, RZ ;  /* 0x000020609e137810 */ /* 0x040fe20007f5e0ff */
[----:B------:R-:W2:Y:S01]  /*32020*/  LDL.128 R104, [R1+0x410] ;  /* 0x0004100001687983 */ /* 0x000ea20000100c00 */
[----:B------:R-:W-:Y:S02]  /*32030*/  IADD3 R15, P1, R158, 0x4000, RZ ;  /* 0x000040009e0f7810 */ /* 0x000fe40007f3e0ff */
[----:B------:R-:W-:Y:S01]  /*32040*/  LOP3.LUT R96, R96, R97, RZ, 0x3c, !PT ;  /* 0x0000006160607212 */ /* 0x000fe200078e3cff */
[--C-:B------:R-:W-:Y:S01]  /*32050*/  IMAD.X R97, RZ, RZ, R159.reuse, P0 ;  /* 0x000000ffff617224 */ /* 0x100fe200000e069f */
[----:B------:R-:W-:Y:S01]  /*32060*/  SHF.R.U64 R24, R24, 0x3, RZ ;  /* 0x0000000318187819 */ /* 0x000fe200000012ff */
[----:B------:R-:W2:Y:S01]  /*32070*/  LDL.128 R100, [R1+0x400] ;  /* 0x0004000001647983 */ /* 0x000ea20000100c00 */
[----:B------:R-:W-:Y:S01]  /*32080*/  LOP3.LUT R26, R26, R27, RZ, 0x3c, !PT ;  /* 0x0000001b1a1a7212 */ /* 0x000fe200078e3cff */
[--C-:B------:R-:W-:Y:S01]  /*32090*/  IMAD.X R27, RZ, RZ, R159.reuse, P4 ;  /* 0x000000ffff1b7224 */ /* 0x100fe200020e069f */
[----:B------:R-:W-:Y:S01]  /*320a0*/  SHF.R.U64 R122, R122, 0x3, RZ ;  /* 0x000000037a7a7819 */ /* 0x000fe200000012ff */
[----:B------:R-:W2:Y:S01]  /*320b0*/  LDL.128 R108, [R1+0x420] ;  /* 0x00042000016c7983 */ /* 0x000ea20000100c00 */
[----:B------:R-:W-:Y:S01]  /*320c0*/  LOP3.LUT R120, R120, R121, RZ, 0x3c, !PT ;  /* 0x0000007978787212 */ /* 0x000fe200078e3cff */
[----:B------:R-:W-:Y:S01]  /*320d0*/  IMAD.X R121, RZ, RZ, R159, P3 ;  /* 0x000000ffff797224 */ /* 0x000fe200018e069f */
[----:B------:R-:W-:-:S02]  /*320e0*/  IADD3 R21, P0, R158, 0x4020, RZ ;  /* 0x000040209e157810 */ /* 0x000fc40007f1e0ff */
[----:B------:R-:W-:Y:S02]  /*320f0*/  LOP3.LUT R18, R19, 0x380, RZ, 0xc0, !PT ;  /* 0x0000038013127812 */ /* 0x000fe400078ec0ff */
[----:B------:R-:W-:Y:S02]  /*32100*/  IADD3 R13, P4, R158, 0x4040, RZ ;  /* 0x000040409e0d7810 */ /* 0x000fe40007f9e0ff */
[----:B------:R-:W-:Y:S02]  /*32110*/  LOP3.LUT R14, R15, 0x380, RZ, 0xc0, !PT ;  /* 0x000003800f0e7812 */ /* 0x000fe400078ec0ff */
[----:B------:R-:W-:Y:S01]  /*32120*/  LOP3.LUT R24, R24, R25, RZ, 0x3c, !PT ;  /* 0x0000001918187212 */ /* 0x000fe200078e3cff */
[--C-:B------:R-:W-:Y:S01]  /*32130*/  IMAD.X R25, RZ, RZ, R159.reuse, P6 ;  /* 0x000000ffff197224 */ /* 0x100fe200030e069f */
[----:B------:R-:W-:Y:S02]  /*32140*/  IADD3 R11, P3, R158, 0x4060, RZ ;  /* 0x000040609e0b7810 */ /* 0x000fe40007f7e0ff */
[----:B------:R-:W-:Y:S01]  /*32150*/  LOP3.LUT R122, R122, R123, RZ, 0x3c, !PT ;  /* 0x0000007b7a7a7212 */ /* 0x000fe200078e3cff */
[----:B------:R-:W-:Y:S01]  /*32160*/  IMAD.X R123, RZ, RZ, R159, P5 ;  /* 0x000000ffff7b7224 */ /* 0x000fe200028e069f */
[----:B------:R-:W-:-:S02]  /*32170*/  LOP3.LUT R20, R21, 0x380, RZ, 0xc0, !PT ;  /* 0x0000038015147812 */ /* 0x000fc400078ec0ff */
[C---:B---3--:R-:W-:Y:S02]  /*32180*/  LOP3.LUT R29, R158.reuse, 0x380, RZ, 0xc0, !PT ;  /* 0x000003809e1d7812 */ /* 0x048fe400078ec0ff */
[----:B------:R-:W-:Y:S02]  /*32190*/  IADD3 R33, P6, R158, 0x6000, RZ ;  /* 0x000060009e217810 */ /* 0x000fe40007fde0ff */
[----:B------:R-:W-:Y:S02]  /*321a0*/  SHF.R.U64 R18, R18, 0x3, RZ ;  /* 0x0000000312127819 */ /* 0x000fe400000012ff */
[----:B------:R-:W-:Y:S02]  /*321b0*/  LOP3.LUT R12, R13, 0x380, RZ, 0xc0, !PT ;  /* 0x000003800d0c7812 */ /* 0x000fe400078ec0ff */
[----:B------:R-:W-:Y:S02]  /*321c0*/  SHF.R.U64 R14, R14, 0x3, RZ ;  /* 0x000000030e0e7819 */ /* 0x000fe400000012ff */
[----:B------:R-:W-:-:S02]  /*321d0*/  IADD3 R41, P5, R158, 0x6020, RZ ;  /* 0x000060209e297810 */ /* 0x000fc40007fbe0ff */
[----:B------:R-:W-:Y:S02]  /*321e0*/  LOP3.LUT R10, R11, 0x380, RZ, 0xc0, !PT ;  /* 0x000003800b0a7812 */ /* 0x000fe400078ec0ff */
[----:B------:R-:W-:Y:S02]  /*321f0*/  SHF.R.U64 R20, R20, 0x3, RZ ;  /* 0x0000000314147819 */ /* 0x000fe400000012ff */
[----:B------:R-:W-:Y:S02]  /*32200*/  SHF.R.U64 R29, R29, 0x3, RZ ;  /* 0x000000031d1d7819 */ /* 0x000fe400000012ff */
[----:B-----5:R-:W-:Y:S02]  /*32210*/  LOP3.LUT R32, R33, 0x380, RZ, 0xc0, !PT ;  /* 0x0000038021207812 */ /* 0x020fe400078ec0ff */
[----:B------:R-:W-:Y:S01]  /*32220*/  LOP3.LUT R18, R18, R19, RZ, 0x3c, !PT ;  /* 0x0000001312127212 */ /* 0x000fe200078e3cff */
[----:B------:R-:W-:Y:S01]  /*32230*/  IMAD.X R19, RZ, RZ, R159, P2 ;  /* 0x000000ffff137224 */ /* 0x000fe200010e069f */
[----:B------:R-:W-:-:S02]  /*32240*/  SHF.R.U64 R12, R12, 0x3, RZ ;  /* 0x000000030c0c7819 */ /* 0x000fc400000012ff */
[----:B------:R-:W-:Y:S01]  /*32250*/  LOP3.LUT R14, R14, R15, RZ, 0x3c, !PT ;  /* 0x0000000f0e0e7212 */ /* 0x000fe200078e3cff */
[--C-:B------:R-:W-:Y:S01]  /*32260*/  IMAD.X R15, RZ, RZ, R159.reuse, P1 ;  /* 0x000000ffff0f7224 */ /* 0x100fe200008e069f */
[----:B------:R-:W-:Y:S02]  /*32270*/  LOP3.LUT R40, R41, 0x380, RZ, 0xc0, !PT ;  /* 0x0000038029287812 */ /* 0x000fe400078ec0ff */
[----:B------:R-:W-:Y:S02]  /*32280*/  SHF.R.U64 R10, R10, 0x3, RZ ;  /* 0x000000030a0a7819 */ /* 0x000fe400000012ff */
[C---:B------:R-:W-:Y:S02]  /*32290*/  IADD3 R93, P2, R158.reuse, 0x6040, RZ ;  /* 0x000060409e5d7810 */ /* 0x040fe40007f5e0ff */
[----:B------:R-:W-:Y:S02]  /*322a0*/  IADD3 R95, P1, R158, 0x6060, RZ ;  /* 0x000060609e5f7810 */ /* 0x000fe40007f3e0ff */
[----:B------:R-:W-:Y:S01]  /*322b0*/  LOP3.LUT R20, R20, R21, RZ, 0x3c, !PT ;  /* 0x0000001514147212 */ /* 0x000fe200078e3cff */
[--C-:B------:R-:W-:Y:S01]  /*322c0*/  IMAD.X R21, RZ, RZ, R159.reuse, P0 ;  /* 0x000000ffff157224 */ /* 0x100fe200000e069f */
[----:B------:R-:W-:Y:S01]  /*322d0*/  LOP3.LUT R28, R29, R158, RZ, 0x3c, !PT ;  /* 0x0000009e1d1c7212 */ /* 0x000fe200078e3cff */
[----:B------:R-:W-:Y:S01]  /*322e0*/  IMAD.MOV.U32 R29, RZ, RZ, R159 ;  /* 0x000000ffff1d7224 */ /* 0x000fe200078e009f */
[----:B------:R-:W-:-:S02]  /*322f0*/  SHF.R.U64 R32, R32, 0x3, RZ ;  /* 0x0000000320207819 */ /* 0x000fc400000012ff */
[----:B------:R-:W-:Y:S01]  /*32300*/  LOP3.LUT R12, R12, R13, RZ, 0x3c, !PT ;  /* 0x0000000d0c0c7212 */ /* 0x000fe200078e3cff */
[--C-:B------:R-:W-:Y:S01]  /*32310*/  IMAD.X R13, RZ, RZ, R159.reuse, P4 ;  /* 0x000000ffff0d7224 */ /* 0x100fe200020e069f */
[----:B------:R-:W-:Y:S02]  /*32320*/  SHF.R.U64 R40, R40, 0x3, RZ ;  /* 0x0000000328287819 */ /* 0x000fe400000012ff */
[----:B------:R-:W-:Y:S01]  /*32330*/  LOP3.LUT R10, R10, R11, RZ, 0x3c, !PT ;  /* 0x0000000b0a0a7212 */ /* 0x000fe200078e3cff */
[--C-:B------:R-:W-:Y:S01]  /*32340*/  IMAD.X R11, RZ, RZ, R159.reuse, P3 ;  /* 0x000000ffff0b7224 */ /* 0x100fe200018e069f */
[----:B------:R-:W-:Y:S02]  /*32350*/  LOP3.LUT R92, R93, 0x380, RZ, 0xc0, !PT ;  /* 0x000003805d5c7812 */ /* 0x000fe400078ec0ff */
[----:B------:R-:W-:Y:S02]  /*32360*/  LOP3.LUT R94, R95, 0x380, RZ, 0xc0, !PT ;  /* 0x000003805f5e7812 */ /* 0x000fe400078ec0ff */
[----:B------:R-:W-:Y:S01]  /*32370*/  LOP3.LUT R32, R32, R33, RZ, 0x3c, !PT ;  /* 0x0000002120207212 */ /* 0x000fe200078e3cff */
[--C-:B------:R-:W-:Y:S01]  /*32380*/  IMAD.X R33, RZ, RZ, R159.reuse, P6 ;  /* 0x000000ffff217224 */ /* 0x100fe200030e069f */
[----:B------:R-:W-:Y:S01]  /*32390*/  LOP3.LUT R40, R40, R41, RZ, 0x3c, !PT ;  /* 0x0000002928287212 */ /* 0x000fe200078e3cff */
[----:B------:R-:W-:Y:S01]  /*323a0*/  IMAD.X R41, RZ, RZ, R159, P5 ;  /* 0x000000ffff297224 */ /* 0x000fe200028e069f */
[----:B------:R-:W-:-:S02]  /*323b0*/  MOV R122, R122 ;  /* 0x0000007a007a7202 */ /* 0x000fc40000000f00 */
[----:B------:R-:W-:Y:S02]  /*323c0*/  MOV R65, R28 ;  /* 0x0000001c00417202 */ /* 0x000fe40000000f00 */
[----:B------:R-:W-:Y:S01]  /*323d0*/  MOV R123, R18 ;  /* 0x00000012007b7202 */ /* 0x000fe20000000f00 */
[----:B------:R-:W3:Y:S01]  /*323e0*/  LDL.128 R28, [R1+0x2f0] ;  /* 0x0002f000011c7983 */ /* 0x000ee20000100c00 */
[----:B------:R-:W-:Y:S02]  /*323f0*/  MOV R20, R20 ;  /* 0x0000001400147202 */ /* 0x000fe40000000f00 */
[----:B------:R-:W-:Y:S02]  /*32400*/  SHF.R.U64 R92, R92, 0x3, RZ ;  /* 0x000000035c5c7819 */ /* 0x000fe400000012ff */
[----:B------:R-:W-:Y:S02]  /*32410*/  SHF.R.U64 R94, R94, 0x3, RZ ;  /* 0x000000035e5e7819 */ /* 0x000fe400000012ff */
[----:B------:R-:W-:-:S02]  /*32420*/  MOV R64, R8 ;  /* 0x0000000800407202 */ /* 0x000fc40000000f00 */
[----:B------:R-:W-:Y:S02]  /*32430*/  MOV R19, R14 ;  /* 0x0000000e00137202 */ /* 0x000fe40000000f00 */
[----:B------:R-:W-:Y:S02]  /*32440*/  MOV R21, R12 ;  /* 0x0000000c00157202 */ /* 0x000fe40000000f00 */
[----:B------:R-:W-:Y:S01]  /*32450*/  MOV R120, R120 ;  /* 0x0000007800787202 */ /* 0x000fe20000000f00 */
[----:B------:R-:W3:Y:S01]  /*32460*/  LDL.128 R12, [R1+0x2d0] ;  /* 0x0002d000010c7983 */ /* 0x000ee20000100c00 */
[----:B------:R-:W-:Y:S02]  /*32470*/  MOV R0, R10 ;  /* 0x0000000a00007202 */ /* 0x000fe40000000f00 */
[----:B-1----:R-:W-:Y:S01]  /*32480*/  MOV R88, R26 ;  /* 0x0000001a00587202 */ /* 0x002fe20000000f00 */
[----:B------:R-:W3:Y:S01]  /*32490*/  LDL.128 R8, [R1+0x2c0] ;  /* 0x0002c00001087983 */ /* 0x000ee20000100c00 */
[----:B------:R-:W-:-:S02]  /*324a0*/  MOV R121, R24 ;  /* 0x0000001800797202 */ /* 0x000fc40000000f00 */
[----:B------:R-:W-:Y:S01]  /*324b0*/  MOV R96, R96 ;  /* 0x0000006000607202 */ /* 0x000fe20000000f00 */
[----:B------:R-:W3:Y:S01]  /*324c0*/  LDL.128 R24, [R1+0x2e0] ;  /* 0x0002e00001187983 */ /* 0x000ee20000100c00 */
[----:B------:R-:W-:Y:S02]  /*324d0*/  MOV R3, R32 ;  /* 0x0000002000037202 */ /* 0x000fe40000000f00 */
[----:B------:R-:W-:Y:S01]  /*324e0*/  LOP3.LUT R92, R92, R93, RZ, 0x3c, !PT ;  /* 0x0000005d5c5c7212 */ /* 0x000fe200078e3cff */
[----:B------:R-:W3:Y:S01]  /*324f0*/  LDL.128 R32, [R1+0x300] ;  /* 0x0003000001207983 */ /* 0x000ee20000100c00 */
[----:B------:R-:W-:Y:S01]  /*32500*/  LOP3.LUT R94, R94, R95, RZ, 0x3c, !PT ;  /* 0x0000005f5e5e7212 */ /* 0x000fe200078e3cff */
[--C-:B------:R-:W-:Y:S01]  /*32510*/  IMAD.X R93, RZ, RZ, R159.reuse, P2 ;  /* 0x000000ffff5d7224 */ /* 0x100fe200010e069f */
[----:B------:R-:W-:Y:S01]  /*32520*/  MOV R18, R40 ;  /* 0x0000002800127202 */ /* 0x000fe20000000f00 */
[----:B------:R-:W-:Y:S01]  /*32530*/  IMAD.X R95, RZ, RZ, R159, P1 ;  /* 0x000000ffff5f7224 */ /* 0x000fe200008e069f */
[----:B------:R-:W3:Y:S02]  /*32540*/  LDL.128 R40, [R1+0x320] ;  /* 0x0003200001287983 */ /* 0x000ee40000100c00 */
[----:B------:R-:W-:-:S02]  /*32550*/  MOV R124, R92 ;  /* 0x0000005c007c7202 */ /* 0x000fc40000000f00 */
[----:B------:R-:W-:Y:S02]  /*32560*/  MOV R125, R94 ;  /* 0x0000005e007d7202 */ /* 0x000fe40000000f00 */
[----:B------:R-:W3:Y:S01]  /*32570*/  LDL.128 R92, [R1+0x3e0] ;  /* 0x0003e000015c7983 */ /* 0x000ee20000100c00 */
[----:B----4-:R-:W-:Y:S02]  /*32580*/  F2FP.F16.F32.PACK_AB R56, R57, R56 ;  /* 0x000000383938723e */ /* 0x010fe400000000ff */
[----:B------:R-:W-:Y:S02]  /*32590*/  F2FP.F16.F32.PACK_AB R57, R59, R58 ;  /* 0x0000003a3b39723e */ /* 0x000fe400000000ff */
[----:B------:R-:W-:Y:S02]  /*325a0*/  F2FP.F16.F32.PACK_AB R60, R61, R60 ;  /* 0x0000003c3d3c723e */ /* 0x000fe400000000ff */
[----:B------:R-:W-:Y:S02]  /*325b0*/  F2FP.F16.F32.PACK_AB R61, R63, R62 ;  /* 0x0000003e3f3d723e */ /* 0x000fe400000000ff */
[----:B------:R-:W-:-:S02]  /*325c0*/  F2FP.F16.F32.PACK_AB R58, R45, R44 ;  /* 0x0000002c2d3a723e */ /* 0x000fc400000000ff */
[----:B------:R-:W-:Y:S01]  /*325d0*/  F2FP.F16.F32.PACK_AB R59, R47, R46 ;  /* 0x0000002e2f3b723e */ /* 0x000fe200000000ff */
[----:B------:R-:W-:Y:S01]  /*325e0*/  BAR.SYNC.DEFER_BLOCKING 0x1, 0x100 ;  /* 0x0044000000007b1d */ /* 0x000fe20000010000 */
[----:B------:R-:W-:Y:S02]  /*325f0*/  F2FP.F16.F32.PACK_AB R62, R53, R52 ;  /* 0x00000034353e723e */ /* 0x000fe400000000ff */
[----:B------:R-:W-:Y:S02]  /*32600*/  F2FP.F16.F32.PACK_AB R63, R55, R54 ;  /* 0x00000036373f723e */ /* 0x000fe400000000ff */
[----:B------:R-:W-:Y:S02]  /*32610*/  F2FP.F16.F32.PACK_AB R84, R85, R84 ;  /* 0x000000545554723e */ /* 0x000fe400000000ff */
[----:B------:R-:W-:Y:S01]  /*32620*/  F2FP.F16.F32.PACK_AB R85, R87, R86 ;  /* 0x000000565755723e */ /* 0x000fe200000000ff */
[----:B------:R-:W4:Y:S01]  /*32630*/  LDL.128 R44, [R1+0x330] ;  /* 0x00033000012c7983 */ /* 0x000f220000100c00 */
[----:B------:R-:W-:-:S02]  /*32640*/  F2FP.F16.F32.PACK_AB R86, R81, R80 ;  /* 0x000000505156723e */ /* 0x000fc400000000ff */
[----:B------:R-:W-:Y:S01]  /*32650*/  F2FP.F16.F32.PACK_AB R87, R83, R82 ;  /* 0x000000525357723e */ /* 0x000fe200000000ff */
[----:B------:R-:W4:Y:S04]  /*32660*/  LDL.128 R52, [R1+0x350] ;  /* 0x0003500001347983 */ /* 0x000f280000100c00 */
[----:B------:R-:W4:Y:S04]  /*32670*/  LDL.128 R80, [R1+0x3c0] ;  /* 0x0003c00001507983 */ /* 0x000f280000100c00 */
[----:B------:R1:W-:Y:S04]  /*32680*/  STSM.16.M88.4 [R65], R56 ;  /* 0x0000003841007844 */ /* 0x0003e80000000200 */
[----:B------:R0:W-:Y:S04]  /*32690*/  STSM.16.M88.4 [R64], R60 ;  /* 0x0000003c40007844 */ /* 0x0001e80000000200 */
[----:B------:R0:W-:Y:S04]  /*326a0*/  STSM.16.M88.4 [R96], R84 ;  /* 0x0000005460007844 */ /* 0x0001e80000000200 */
[----:B-1----:R-:W4:Y:S04]  /*326b0*/  LDL.128 R56, [R1+0x360] ;  /* 0x0003600001387983 */ /* 0x002f280000100c00 */
[----:B0-----:R-:W4:Y:S04]  /*326c0*/  LDL.128 R60, [R1+0x370] ;  /* 0x00037000013c7983 */ /* 0x001f280000100c00 */
[----:B------:R-:W4:Y:S04]  /*326d0*/  LDL.128 R64, [R1+0x380] ;  /* 0x0003800001407983 */ /* 0x000f280000100c00 */
[----:B------:R-:W4:Y:S04]  /*326e0*/  LDL.128 R84, [R1+0x3d0] ;  /* 0x0003d00001547983 */ /* 0x000f280000100c00 */
[----:B------:R-:W4:Y:S01]  /*326f0*/  LDL.128 R96, [R1+0x3f0] ;  /* 0x0003f00001607983 */ /* 0x000f220000100c00 */
[----:B------:R-:W-:-:S02]  /*32700*/  ISETP.NE.U32.AND P0, PT, RZ, UR4, PT ;  /* 0x00000004ff007c0c */ /* 0x000fc4000bf05070 */
[----:B------:R-:W-:Y:S02]  /*32710*/  F2FP.F16.F32.PACK_AB R112, R113, R112 ;  /* 0x000000707170723e */ /* 0x000fe400000000ff */
[----:B------:R-:W-:Y:S02]  /*32720*/  F2FP.F16.F32.PACK_AB R113, R115, R114 ;  /* 0x000000727371723e */ /* 0x000fe400000000ff */
[----:B------:R-:W-:Y:S02]  /*32730*/  F2FP.F16.F32.PACK_AB R116, R117, R116 ;  /* 0x000000747574723e */ /* 0x000fe400000000ff */
[----:B------:R-:W-:Y:S02]  /*32740*/  F2FP.F16.F32.PACK_AB R114, R5, R4 ;  /* 0x000000040572723e */ /* 0x000fe400000000ff */
[----:B------:R-:W-:Y:S01]  /*32750*/  F2FP.F16.F32.PACK_AB R115, R7, R6 ;  /* 0x000000060773723e */ /* 0x000fe200000000ff */
[----:B------:R-:W0:Y:S01]  /*32760*/  LDC.64 R4, c[0x0][0xd00] ;  /* 0x00034000ff047b82 */ /* 0x000e220000000a00 */
[----:B------:R-:W-:-:S02]  /*32770*/  F2FP.F16.F32.PACK_AB R117, R119, R118 ;  /* 0x000000767775723e */ /* 0x000fc400000000ff */
[----:B------:R-:W-:Y:S02]  /*32780*/  ISETP.NE.AND.EX P0, PT, RZ, UR5, PT, P0 ;  /* 0x00000005ff007c0c */ /* 0x000fe4000bf05300 */
[----:B------:R-:W-:Y:S02]  /*32790*/  F2FP.F16.F32.PACK_AB R36, R37, R36 ;  /* 0x000000242524723e */ /* 0x000fe400000000ff */
[----:B------:R-:W-:Y:S01]  /*327a0*/  F2FP.F16.F32.PACK_AB R37, R39, R38 ;  /* 0x000000262725723e */ /* 0x000fe200000000ff */
[----:B------:R-:W-:Y:S01]  /*327b0*/  STSM.16.M88.4 [R88], R112 ;  /* 0x0000007058007844 */ /* 0x000fe20000000200 */
[----:B--2---:R-:W-:Y:S01]  /*327c0*/  F2FP.F16.F32.PACK_AB R68, R69, R68 ;  /* 0x000000444544723e */ /* 0x004fe200000000ff */
[----:B------:R-:W1:Y:S01]  /*327d0*/  LDC.64 R6, c[0x0][0xd00] ;  /* 0x00034000ff067b82 */ /* 0x000e620000000a00 */
        /* <DEDUP_REMOVED lines=9> */
[----:B0-----:R-:W-:-:S04]  /*32870*/  ISETP.NE.U32.AND P1, PT, R4, RZ, PT ;  /* 0x000000ff0400720c */ /* 0x001fc80003f25070 */
[----:B------:R-:W-:Y:S02]  /*32880*/  ISETP.NE.AND.EX P1, PT, R5, RZ, PT, P1 ;  /* 0x000000ff0500720c */ /* 0x000fe40003f25310 */
[----:B---3--:R-:W-:Y:S02]  /*32890*/  F2FP.F16.F32.PACK_AB R28, R29, R28 ;  /* 0x0000001c1d1c723e */ /* 0x008fe400000000ff */
[----:B------:R-:W-:Y:S02]  /*328a0*/  F2FP.F16.F32.PACK_AB R29, R31, R30 ;  /* 0x0000001e1f1d723e */ /* 0x000fe400000000ff */
[----:B------:R-:W-:Y:S02]  /*328b0*/  F2FP.F16.F32.PACK_AB R12, R13, R12 ;  /* 0x0000000c0d0c723e */ /* 0x000fe400000000ff */
[----:B------:R-:W-:Y:S02]  /*328c0*/  F2FP.F16.F32.PACK_AB R13, R15, R14 ;  /* 0x0000000e0f0d723e */ /* 0x000fe400000000ff */
[----:B------:R-:W-:-:S02]  /*328d0*/  F2FP.F16.F32.PACK_AB R118, R9, R8 ;  /* 0x000000080976723e */ /* 0x000fc400000000ff */
[----:B------:R-:W-:Y:S01]  /*328e0*/  F2FP.F16.F32.PACK_AB R119, R11, R10 ;  /* 0x0000000a0b77723e */ /* 0x000fe200000000ff */
[----:B------:R-:W0:Y:S01]  /*328f0*/  @P0 LDC.64 R8, c[0x0][0xd08] ;  /* 0x00034200ff080b82 */ /* 0x000e220000000a00 */
[----:B------:R-:W-:Y:S02]  /*32900*/  F2FP.F16.F32.PACK_AB R14, R25, R24 ;  /* 0x00000018190e723e */ /* 0x000fe400000000ff */
[----:B------:R-:W-:Y:S02]  /*32910*/  F2FP.F16.F32.PACK_AB R15, R27, R26 ;  /* 0x0000001a1b0f723e */ /* 0x000fe400000000ff */
[----:B------:R-:W-:Y:S02]  /*32920*/  F2FP.F16.F32.PACK_AB R30, R33, R32 ;  /* 0x00000020211e723e */ /* 0x000fe400000000ff */
[----:B------:R-:W-:Y:S01]  /*32930*/  F2FP.F16.F32.PACK_AB R31, R35, R34 ;  /* 0x00000022231f723e */ /* 0x000fe200000000ff */
[----:B------:R-:W-:Y:S01]  /*32940*/  STSM.16.M88.4 [R120], R116 ;  /* 0x0000007478007844 */ /* 0x000fe20000000200 */
[----:B------:R-:W-:-:S02]  /*32950*/  F2FP.F16.F32.PACK_AB R38, R41, R40 ;  /* 0x000000282926723e */ /* 0x000fc400000000ff */
[----:B------:R-:W-:Y:S01]  /*32960*/  F2FP.F16.F32.PACK_AB R39, R43, R42 ;  /* 0x0000002a2b27723e */ /* 0x000fe200000000ff */
[----:B------:R-:W-:Y:S04]  /*32970*/  STSM.16.M88.4 [R121], R12 ;  /* 0x0000000c79007844 */ /* 0x000fe80000000200 */
[----:B------:R-:W-:Y:S04]  /*32980*/  STSM.16.M88.4 [R122], R28 ;  /* 0x0000001c7a007844 */ /* 0x000fe80000000200 */
[----:B------:R-:W-:Y:S01]  /*32990*/  STSM.16.M88.4 [R123], R36 ;  /* 0x000000247b007844 */ /* 0x000fe20000000200 */
[----:B------:R-:W-:Y:S01]  /*329a0*/  ULDC UR4, c[0x0][0xb88] ;  /* 0x0002e20000047ab9 */ /* 0x000fe20000000800 */
[----:B-1----:R-:W-:-:S04]  /*329b0*/  IMAD.WIDE R6, R193, 0x4, R6 ;  /* 0x00000004c1067825 */ /* 0x002fc800078e0206 */
[----:B0-----:R-:W-:Y:S01]  /*329c0*/  @P0 IMAD.WIDE R8, R193, 0x4, R8 ;  /* 0x00000004c1080825 */ /* 0x001fe200078e0208 */
[----:B----4-:R-:W-:Y:S02]  /*329d0*/  F2FP.F16.F32.PACK_AB R44, R45, R44 ;  /* 0x0000002c2d2c723e */ /* 0x010fe400000000ff */
[----:B------:R-:W-:Y:S02]  /*329e0*/  F2FP.F16.F32.PACK_AB R45, R47, R46 ;  /* 0x0000002e2f2d723e */ /* 0x000fe400000000ff */
[----:B------:R-:W-:Y:S02]  /*329f0*/  F2FP.F16.F32.PACK_AB R52, R53, R52 ;  /* 0x000000343534723e */ /* 0x000fe400000000ff */
[----:B------:R-:W-:Y:S02]  /*32a00*/  F2FP.F16.F32.PACK_AB R46, R49, R48 ;  /* 0x00000030312e723e */ /* 0x000fe400000000ff */
[----:B------:R-:W-:Y:S02]  /*32a10*/  F2FP.F16.F32.PACK_AB R47, R51, R50 ;  /* 0x00000032332f723e */ /* 0x000fe400000000ff */
[----:B------:R-:W-:-:S02]  /*32a20*/  F2FP.F16.F32.PACK_AB R53, R55, R54 ;  /* 0x000000363735723e */ /* 0x000fc400000000ff */
[----:B------:R-:W-:Y:S01]  /*32a30*/  F2FP.F16.F32.PACK_AB R78, R81, R80 ;  /* 0x00000050514e723e */ /* 0x000fe200000000ff */
[----:B------:R0:W-:Y:S01]  /*32a40*/  STSM.16.M88.4 [R19], R44 ;  /* 0x0000002c13007844 */ /* 0x0001e20000000200 */
        /* <DEDUP_REMOVED lines=9> */
[----:B------:R-:W-:Y:S01]  /*32ae0*/  F2FP.F16.F32.PACK_AB R96, R97, R96 ;  /* 0x000000606160723e */ /* 0x000fe200000000ff */
[----:B------:R-:W-:Y:S01]  /*32af0*/  STSM.16.M88.4 [R20], R52 ;  /* 0x0000003414007844 */ /* 0x000fe20000000200 */
[----:B------:R-:W-:-:S02]  /*32b00*/  F2FP.F16.F32.PACK_AB R86, R93, R92 ;  /* 0x0000005c5d56723e */ /* 0x000fc400000000ff */
[----:B------:R-:W-:Y:S02]  /*32b10*/  F2FP.F16.F32.PACK_AB R87, R95, R94 ;  /* 0x0000005e5f57723e */ /* 0x000fe400000000ff */
[----:B------:R-:W-:Y:S01]  /*32b20*/  F2FP.F16.F32.PACK_AB R97, R99, R98 ;  /* 0x000000626361723e */ /* 0x000fe200000000ff */
[----:B------:R-:W-:Y:S01]  /*32b30*/  STSM.16.M88.4 [R21], R60 ;  /* 0x0000003c15007844 */ /* 0x000fe20000000200 */
[----:B------:R-:W-:Y:S02]  /*32b40*/  F2FP.F16.F32.PACK_AB R98, R101, R100 ;  /* 0x000000646562723e */ /* 0x000fe400000000ff */
[----:B------:R-:W-:Y:S01]  /*32b50*/  F2FP.F16.F32.PACK_AB R99, R103, R102 ;  /* 0x000000666763723e */ /* 0x000fe200000000ff */
[----:B------:R1:W-:Y:S04]  /*32b60*/  STSM.16.M88.4 [R0], R68 ;  /* 0x0000004400007844 */ /* 0x0003e80000000200 */
[----:B------:R2:W-:Y:S04]  /*32b70*/  STSM.16.M88.4 [R3], R76 ;  /* 0x0000004c03007844 */ /* 0x0005e80000000200 */
[----:B------:R2:W-:Y:S04]  /*32b80*/  STSM.16.M88.4 [R18], R84 ;  /* 0x0000005412007844 */ /* 0x0005e80000000200 */
[----:B------:R2:W-:Y:S04]  /*32b90*/  STSM.16.M88.4 [R124], R96 ;  /* 0x000000607c007844 */ /* 0x0005e80000000200 */
[----:B------:R2:W-:Y:S01]  /*32ba0*/  STSM.16.M88.4 [R125], R104 ;  /* 0x000000687d007844 */ /* 0x0005e20000000200 */
[----:B0-----:R-:W-:Y:S01]  /*32bb0*/  IMAD.MOV.U32 R19, RZ, RZ, RZ ;  /* 0x000000ffff137224 */ /* 0x001fe200078e00ff */
[----:B------:R-:W-:Y:S01]  /*32bc0*/  BAR.SYNC.DEFER_BLOCKING 0x1, 0x100 ;  /* 0x0044000000007b1d */ /* 0x000fe20000010000 */
[----:B-1----:R-:W-:Y:S01]  /*32bd0*/  IMAD.U32 R0, RZ, RZ, UR4 ;  /* 0x00000004ff007e24 */ /* 0x002fe2000f8e00ff */
[----:B------:R-:W-:-:S04]  /*32be0*/  ISETP.NE.AND P2, PT, R188, RZ, PT ;  /* 0x000000ffbc00720c */ /* 0x000fc80003f45270 */
[----:B------:R-:W-:Y:S01]  /*32bf0*/  ULDC UR4, c[0x0][0xbd4] ;  /* 0x0002f50000047ab9 */ /* 0x000fe20000000800 */
[----:B------:R2:W5:Y:S04]  /*32c00*/  @P1 LDG.E R19, desc[UR44][R6.64] ;  /* 0x0000002c06131981 */ /* 0x000568000c1e1900 */
[----:B------:R2:W5:Y:S01]  /*32c10*/  @P0 LDG.E R0, desc[UR44][R8.64] ;  /* 0x0000002c08000981 */ /* 0x000562000c1e1900 */
[----:B------:R-:W-:Y:S01]  /*32c20*/  SEL R188, R188, UR4, P2 ;  /* 0x00000004bcbc7c07 */ /* 0x000fe20009000000 */
[----:B------:R-:W-:Y:S06]  /*32c30*/  @P0 BRA `(.L_x_3809) ;  /* 0x0000000000100947 */ /* 0x000fec0003800000 */
[----:B------:R-:W-:Y:S05]  /*32c40*/  @!P1 BRA `(.L_x_3809) ;  /* 0x00000000000c9947 */ /* 0x000fea0003800000 */
[----:B--2---:R-:W2:Y:S04]  /*32c50*/  LDG.E R3, desc[UR44][R6.64] ;  /* 0x0000002c06037981 */ /* 0x004ea8000c1e1900 */
[----:B-----5:R-:W2:Y:S02]  /*32c60*/  LDG.E R0, desc[UR44][R6.64+0x4] ;  /* 0x0000042c06007981 */ /* 0x020ea4000c1e1900 */
[----:B--2---:R-:W-:-:S07]  /*32c70*/  IMAD.IADD R0, R0, 0x1, -R3 ;  /* 0x0000000100007824 */ /* 0x004fce00078e0a03 */
.L_x_3809:
[----:B--2---:R-:W0:Y:S01]  /*32c80*/  SHFL.IDX PT, R3, R237, RZ, 0x1f ;  /* 0x00001fffed037589 */ /* 0x004e2200000e0000 */
[----:B------:R-:W-:Y:S02]  /*32c90*/  ISETP.NE.U32.AND P0, PT, R4, RZ, PT ;  /* 0x000000ff0400720c */ /* 0x000fe40003f05070 */
[----:B------:R-:W-:Y:S02]  /*32ca0*/  ISETP.GT.AND P3, PT, R188, 0x1, PT ;  /* 0x00000001bc00780c */ /* 0x000fe40003f64270 */
[----:B------:R-:W-:Y:S02]  /*32cb0*/  ISETP.NE.AND.EX P0, PT, R5, RZ, PT, P0 ;  /* 0x000000ff0500720c */ /* 0x000fe40003f05300 */
[----:B0-----:R-:W-:Y:S02]  /*32cc0*/  ISETP.NE.AND P1, PT, R3, RZ, PT ;  /* 0x000000ff0300720c */ /* 0x001fe40003f25270 */
[----:B-----5:R-:W-:-:S11]  /*32cd0*/  SHF.R.S32.HI R3, RZ, 0x1f, R19 ;  /* 0x0000001fff037819 */ /* 0x020fd60000011413 */
[----:B------:R-:W-:Y:S05]  /*32ce0*/  @P1 BRA `(.L_x_3810) ;  /* 0x0000000400141947 */ /* 0x000fea0003800000 */
[----:B------:R-:W2:Y:S01]  /*32cf0*/  LDL R6, [R1+0x4d0] ;  /* 0x0004d00001067983 */ /* 0x000ea20000100800 */
[----:B------:R-:W0:Y:S03]  /*32d00*/  LDC R33, c[0x0][0xce8] ;  /* 0x00033a00ff217b82 */ /* 0x000e260000000800 */
[----:B------:R-:W3:Y:S04]  /*32d10*/  LDL R7, [R1+0x4e0] ;  /* 0x0004e00001077983 */ /* 0x000ee80000100800 */
[----:B------:R-:W4:Y:S01]  /*32d20*/  LDL R21, [R1+0x434] ;  /* 0x0004340001157983 */ /* 0x000f220000100800 */
[----:B------:R-:W-:Y:S02]  /*32d30*/  IMAD.IADD R24, R160, 0x1, R164 ;  /* 0x00000001a0187824 */ /* 0x000fe400078e02a4 */
[----:B0-----:R-:W-:Y:S01]  /*32d40*/  IMAD R37, R0, R33, RZ ;  /* 0x0000002100257224 */ /* 0x001fe200078e02ff */
[----:B------:R-:W-:Y:S01]  /*32d50*/  ISETP.GT.AND P5, PT, R188, 0x1, PT ;  /* 0x00000001bc00780c */ /* 0x000fe20003fa4270 */
[----:B------:R-:W-:-:S05]  /*32d60*/  IMAD.MOV.U32 R18, RZ, RZ, 0xab8 ;  /* 0x00000ab8ff127424 */ /* 0x000fca00078e00ff */
[----:B------:R-:W-:-:S04]  /*32d70*/  SEL R18, R18, 0xa78, P5 ;  /* 0x00000a7812127807 */ /* 0x000fc80002800000 */
[----:B------:R-:W0:Y:S08]  /*32d80*/  LDC.64 R12, c[0x0][R18+0x220] ;  /* 0x00008800120c7b82 */ /* 0x000e300000000a00 */
[----:B------:R-:W1:Y:S01]  /*32d90*/  LDC.64 R10, c[0x0][R18+0x218] ;  /* 0x00008600120a7b82 */ /* 0x000e620000000a00 */
[----:B------:R-:W-:-:S07]  /*32da0*/  ISETP.NE.AND P6, PT, R33, 0x1, PT ;  /* 0x000000012100780c */ /* 0x000fce0003fc5270 */
[----:B------:R-:W5:Y:S01]  /*32db0*/  LDC.64 R8, c[0x0][R18+0x228] ;  /* 0x00008a0012087b82 */ /* 0x000f620000000a00 */
[----:B------:R-:W-:-:S07]  /*32dc0*/  ISETP.NE.U32.AND P2, PT, R4, RZ, PT ;  /* 0x000000ff0400720c */ /* 0x000fce0003f45070 */
[----:B------:R-:W0:Y:S01]  /*32dd0*/  @P6 LDC R14, c[0x0][0xcec] ;  /* 0x00033b00ff0e6b82 */ /* 0x000e220000000800 */
[----:B--2---:R-:W-:-:S07]  /*32de0*/  IMAD.MOV R6, RZ, RZ, -R6 ;  /* 0x000000ffff067224 */ /* 0x004fce00078e0a06 */
[----:B------:R-:W2:Y:S01]  /*32df0*/  @P6 LDC R20, c[0x0][0xcf0] ;  /* 0x00033c00ff146b82 */ /* 0x000ea20000000800 */
[----:B---3--:R-:W-:-:S04]  /*32e00*/  ISETP.NE.AND P1, PT, R7, R6, PT ;  /* 0x000000060700720c */ /* 0x008fc80003f25270 */
[----:B------:R-:W-:-:S13]  /*32e10*/  ISETP.GE.OR P4, PT, R24, R37, P1 ;  /* 0x000000251800720c */ /* 0x000fda0000f86670 */
[----:B------:R-:W3:Y:S01]  /*32e20*/  @!P4 LDL R27, [R1+0x210] ;  /* 0x00021000011bc983 */ /* 0x000ee20000100800 */
[----:B------:R-:W5:Y:S01]  /*32e30*/  LDC.64 R6, c[0x0][R18+0x210] ;  /* 0x0000840012067b82 */ /* 0x000f620000000a00 */
[----:B------:R-:W-:Y:S01]  /*32e40*/  ISETP.NE.AND.EX P2, PT, R5, RZ, PT, P2 ;  /* 0x000000ff0500720c */ /* 0x000fe20003f45320 */
[----:B----4-:R-:W-:Y:S01]  /*32e50*/  IMAD.IADD R35, R21, 0x1, R164 ;  /* 0x0000000115237824 */ /* 0x010fe200078e02a4 */
[----:B------:R-:W-:Y:S01]  /*32e60*/  SHF.R.S32.HI R15, RZ, 0x1f, R193 ;  /* 0x0000001fff0f7819 */ /* 0x000fe200000114c1 */
[----:B------:R-:W-:Y:S01]  /*32e70*/  BSSY B1, `(.L_x_3810) ;  /* 0x000002c000017945 */ /* 0x000fe20003800000 */
[----:B------:R-:W-:Y:S01]  /*32e80*/  SEL R29, R193, RZ, !P2 ;  /* 0x000000ffc11d7207 */ /* 0x000fe20005000000 */
[----:B0-----:R-:W-:Y:S01]  /*32e90*/  @P6 IMAD.HI.U32 R25, R35, R14, RZ ;  /* 0x0000000e23196227 */ /* 0x001fe200078e00ff */
[----:B------:R-:W-:Y:S01]  /*32ea0*/  SEL R31, R15, RZ, !P2 ;  /* 0x000000ff0f1f7207 */ /* 0x000fe20005000000 */
[----:B------:R-:W0:Y:S02]  /*32eb0*/  LDC.64 R4, c[0x0][0xca8] ;  /* 0x00032a00ff047b82 */ /* 0x000e240000000a00 */
[----:B------:R-:W-:-:S02]  /*32ec0*/  IMAD R13, R13, R29, RZ ;  /* 0x0000001d0d0d7224 */ /* 0x000fc400078e02ff */
[----:B------:R-:W-:-:S04]  /*32ed0*/  IMAD.WIDE.U32 R14, R12, R29, RZ ;  /* 0x0000001d0c0e7225 */ /* 0x000fc800078e00ff */
[----:B------:R-:W-:Y:S02]  /*32ee0*/  IMAD R31, R12, R31, R13 ;  /* 0x0000001f0c1f7224 */ /* 0x000fe400078e020d */
[-C--:B-1----:R-:W-:Y:S01]  /*32ef0*/  IMAD R29, R11, R166.reuse, RZ ;  /* 0x000000a60b1d7224 */ /* 0x082fe200078e02ff */
[----:B------:R-:W-:Y:S01]  /*32f00*/  SEL R11, R194, RZ, P5 ;  /* 0x000000ffc20b7207 */ /* 0x000fe20002800000 */
[----:B------:R-:W-:-:S04]  /*32f10*/  IMAD.WIDE.U32 R12, R10, R166, RZ ;  /* 0x000000a60a0c7225 */ /* 0x000fc800078e00ff */
[----:B------:R-:W-:Y:S01]  /*32f20*/  IMAD.MOV.U32 R21, RZ, RZ, R35 ;  /* 0x000000ffff157224 */ /* 0x000fe200078e0023 */
[----:B--2---:R-:W-:Y:S01]  /*32f30*/  @P6 SHF.R.U32.HI R21, RZ, R20, R25 ;  /* 0x00000014ff156219 */ /* 0x004fe20000011619 */
[----:B------:R-:W-:Y:S01]  /*32f40*/  IMAD.IADD R29, R13, 0x1, R29 ;  /* 0x000000010d1d7824 */ /* 0x000fe200078e021d */
[----:B------:R-:W-:Y:S01]  /*32f50*/  IADD3 R14, P2, P6, R14, R12, R19 ;  /* 0x0000000c0e0e7210 */ /* 0x000fe20007e5e013 */
[----:B------:R-:W-:Y:S02]  /*32f60*/  IMAD.IADD R10, R15, 0x1, R31 ;  /* 0x000000010f0a7824 */ /* 0x000fe400078e021f */
[-C--:B-----5:R-:W-:Y:S01]  /*32f70*/  IMAD R13, R9, R11.reuse, RZ ;  /* 0x0000000b090d7224 */ /* 0x0a0fe200078e02ff */
[----:B0-----:R-:W0:Y:S01]  /*32f80*/  @!P5 LDC R4, c[0x0][0xc50] ;  /* 0x00031400ff04db82 */ /* 0x001e220000000800 */
[----:B------:R-:W-:Y:S01]  /*32f90*/  IMAD.WIDE.U32 R8, R8, R11, RZ ;  /* 0x0000000b08087225 */ /* 0x000fe200078e00ff */
[----:B------:R-:W-:-:S03]  /*32fa0*/  IADD3.X R10, R10, R29, R3, P2, P6 ;  /* 0x0000001d0a0a7210 */ /* 0x000fc600017ec403 */
[----:B------:R-:W-:Y:S02]  /*32fb0*/  IMAD.MOV R12, RZ, RZ, -R21 ;  /* 0x000000ffff0c7224 */ /* 0x000fe400078e0a15 */
[----:B------:R-:W-:Y:S01]  /*32fc0*/  IMAD.IADD R13, R9, 0x1, R13 ;  /* 0x00000001090d7824 */ /* 0x000fe200078e020d */
[----:B------:R-:W1:Y:S01]  /*32fd0*/  @!P5 LDC R5, c[0x0][0xc54] ;  /* 0x00031500ff05db82 */ /* 0x000e620000000800 */
[----:B------:R-:W-:Y:S01]  /*32fe0*/  IADD3 R8, P2, P5, R21, R14, R8 ;  /* 0x0000000e15087210 */ /* 0x000fe20007d5e008 */
[----:B------:R-:W-:Y:S01]  /*32ff0*/  IMAD R11, R33, R12, R35 ;  /* 0x0000000c210b7224 */ /* 0x000fe200078e0223 */
[----:B------:R-:W-:-:S04]  /*33000*/  SHF.R.S32.HI R21, RZ, 0x1f, R21 ;  /* 0x0000001fff157819 */ /* 0x000fc80000011415 */
[----:B------:R-:W-:Y:S01]  /*33010*/  IADD3.X R9, R21, R10, R13, P2, P5 ;  /* 0x0000000a15097210 */ /* 0x000fe200017ea40d */
[-C--:B------:R-:W-:Y:S01]  /*33020*/  IMAD R7, R7, R11.reuse, RZ ;  /* 0x0000000b07077224 */ /* 0x080fe200078e02ff */
[----:B------:R-:W-:Y:S01]  /*33030*/  SHF.R.S32.HI R13, RZ, 0x1f, R11 ;  /* 0x0000001fff0d7819 */ /* 0x000fe2000001140b */
[----:B------:R-:W-:-:S04]  /*33040*/  IMAD.WIDE.U32 R8, R6, R11, R8 ;  /* 0x0000000b06087225 */ /* 0x000fc800078e0008 */
[----:B------:R-:W-:-:S04]  /*33050*/  IMAD R7, R6, R13, R7 ;  /* 0x0000000d06077224 */ /* 0x000fc800078e0207 */
[----:B------:R-:W-:Y:S01]  /*33060*/  IMAD.IADD R6, R9, 0x1, R7 ;  /* 0x0000000109067824 */ /* 0x000fe200078e0207 */
[----:B0-----:R-:W-:-:S04]  /*33070*/  LEA R9, P2, R8, R4, 0x2 ;  /* 0x0000000408097211 */ /* 0x001fc800078410ff */
[----:B-1----:R-:W-:Y:S01]  /*33080*/  LEA.HI.X R10, R8, R5, R6, 0x2, P2 ;  /* 0x00000005080a7211 */ /* 0x002fe200010f1406 */
[----:B------:R-:W-:Y:S01]  /*33090*/  VIADD R8, R24, 0x8 ;  /* 0x0000000818087836 */ /* 0x000fe20000000000 */
[----:B------:R-:W-:Y:S04]  /*330a0*/  SHFL.IDX PT, R6, R9, RZ, 0x1c1f ;  /* 0x001c1fff09067589 */ /* 0x000fe800000e0000 */
[----:B------:R-:W3:Y:S01]  /*330b0*/  SHFL.IDX PT, R7, R10, RZ, 0x1c1f ;  /* 0x001c1fff0a077589 */ /* 0x000ee200000e0000 */
[----:B------:R-:W-:-:S03]  /*330c0*/  ISETP.GE.OR P1, PT, R8, R37, P1 ;  /* 0x000000250800720c */ /* 0x000fc60000f26670 */
[----:B------:R0:W1:Y:S04]  /*330d0*/  SHFL.IDX PT, R4, R9, 0x1, 0x1c1f ;  /* 0x003c1f0009047f89 */ /* 0x00006800000e0000 */
[----:B------:R0:W2:Y:S04]  /*330e0*/  SHFL.IDX PT, R5, R10, 0x1, 0x1c1f ;  /* 0x003c1f000a057f89 */ /* 0x0000a800000e0000 */
[----:B---3--:R0:W-:Y:S02]  /*330f0*/  @!P4 ST.E desc[UR44][R6.64], R27 ;  /* 0x0000001b0600c985 */ /* 0x0081e4000c10192c */
[----:B-12---:R-:W-:Y:S05]  /*33100*/  @P1 BRA `(.L_x_3811) ;  /* 0x0000000000081947 */ /* 0x006fea0003800000 */
[----:B0-----:R-:W2:Y:S04]  /*33110*/  LDL R7, [R1+0x214] ;  /* 0x0002140001077983 */ /* 0x001ea80000100800 */
[----:B--2---:R1:W-:Y:S02]  /*33120*/  ST.E desc[UR44][R4.64], R7 ;  /* 0x0000000704007985 */ /* 0x0043e4000c10192c */
.L_x_3811:
[----:B------:R-:W-:Y:S05]  /*33130*/  BSYNC B1 ;  /* 0x0000000000017941 */ /* 0x000fea0003800000 */
.L_x_3810:
[----:B------:R-:W-:Y:S01]  /*33140*/  SEL R21, R193, RZ, !P0 ;  /* 0x000000ffc1157207 */ /* 0x000fe20004000000 */
[----:B------:R-:W-:Y:S06]  /*33150*/  @P3 BRA `(.L_x_3812) ;  /* 0x0000000c00f43947 */ /* 0x000fec0003800000 */
[----:B------:R-:W2:Y:S01]  /*33160*/  LDL R76, [R1+0x444] ;  /* 0x00044400014c7983 */ /* 0x000ea20000100800 */
[----:B-1----:R-:W-:Y:S01]  /*33170*/  IMAD R4, R228, 0x40, R190 ;  /* 0x00000040e4047824 */ /* 0x002fe200078e02be */
[----:B------:R-:W1:Y:S01]  /*33180*/  LDC R81, c[0x0][0xce8] ;  /* 0x00033a00ff517b82 */ /* 0x000e620000000800 */
[----:B------:R-:W-:Y:S01]  /*33190*/  IMAD.MOV.U32 R5, RZ, RZ, 0x2 ;  /* 0x00000002ff057424 */ /* 0x000fe200078e00ff */
[----:B------:R-:W-:-:S03]  /*331a0*/  ULDC.64 UR4, c[0x0][0xba0] ;  /* 0x0002e80000047ab9 */ /* 0x000fc60000000a00 */
[----:B------:R-:W-:-:S03]  /*331b0*/  IMAD.WIDE R4, R4, R5, UR42 ;  /* 0x0000002a04047e25 */ /* 0x000fc6000f8e0205 */
[C---:B------:R-:W-:Y:S02]  /*331c0*/  IADD3 R41, P2, R4.reuse, 0x7000, RZ ;  /* 0x0000700004297810 */ /* 0x040fe40007f5e0ff */
[----:B------:R-:W-:Y:S02]  /*331d0*/  IADD3 R33, P0, R4, 0x5000, RZ ;  /* 0x0000500004217810 */ /* 0x000fe40007f1e0ff */
[----:B------:R-:W-:Y:S01]  /*331e0*/  LOP3.LUT R40, R41, 0x380, RZ, 0xc0, !PT ;  /* 0x0000038029287812 */ /* 0x000fe200078ec0ff */
[----:B------:R-:W-:Y:S01]  /*331f0*/  IMAD R18, R3, UR4, RZ ;  /* 0x0000000403127c24 */ /* 0x000fe2000f8e02ff */
[----:B------:R-:W-:Y:S01]  /*33200*/  LOP3.LUT R32, R33, 0x380, RZ, 0xc0, !PT ;  /* 0x0000038021207812 */ /* 0x000fe200078ec0ff */
[----:B------:R-:W3:Y:S01]  /*33210*/  LDC R3, c[0x0][0xbc8] ;  /* 0x0002f200ff037b82 */ /* 0x000ee20000000800 */
[----:B------:R-:W-:Y:S02]  /*33220*/  SHF.R.U64 R40, R40, 0x3, RZ ;  /* 0x0000000328287819 */ /* 0x000fe400000012ff */
[----:B------:R-:W-:-:S02]  /*33230*/  IADD3 R37, P1, R4, 0x6000, RZ ;  /* 0x0000600004257810 */ /* 0x000fc40007f3e0ff */
[----:B------:R-:W-:Y:S01]  /*33240*/  LOP3.LUT R40, R40, R41, RZ, 0x3c, !PT ;  /* 0x0000002928287212 */ /* 0x000fe200078e3cff */
[--C-:B------:R-:W-:Y:S01]  /*33250*/  IMAD.X R41, RZ, RZ, R5.reuse, P2 ;  /* 0x000000ffff297224 */ /* 0x100fe200010e0605 */
[----:B------:R-:W-:Y:S02]  /*33260*/  IADD3 R69, P2, R4, 0xe000, RZ ;  /* 0x0000e00004457810 */ /* 0x000fe40007f5e0ff */
[----:B------:R-:W-:Y:S02]  /*33270*/  SHF.R.U64 R32, R32, 0x3, RZ ;  /* 0x0000000320207819 */ /* 0x000fe400000012ff */
[----:B------:R-:W-:Y:S01]  /*33280*/  LOP3.LUT R68, R69, 0x380, RZ, 0xc0, !PT ;  /* 0x0000038045447812 */ /* 0x000fe200078ec0ff */
[----:B------:R-:W-:Y:S01]  /*33290*/  IMAD R77, R19, UR5, R18 ;  /* 0x00000005134d7c24 */ /* 0x000fe2000f8e0212 */
[----:B------:R-:W-:Y:S01]  /*332a0*/  LOP3.LUT R36, R37, 0x380, RZ, 0xc0, !PT ;  /* 0x0000038025247812 */ /* 0x000fe200078ec0ff */
[----:B------:R-:W5:Y:S01]  /*332b0*/  LD.E.128 R40, desc[UR44][R40.64] ;  /* 0x0000002c28287980 */ /* 0x000f62000c101d00 */
[----:B------:R-:W-:Y:S01]  /*332c0*/  SHF.R.U64 R68, R68, 0x3, RZ ;  /* 0x0000000344447819 */ /* 0x000fe200000012ff */
[----:B------:R-:W-:Y:S01]  /*332d0*/  IMAD.WIDE.U32 R18, R19, UR4, RZ ;  /* 0x0000000413127c25 */ /* 0x000fe2000f8e00ff */
[----:B------:R-:W-:Y:S01]  /*332e0*/  LOP3.LUT R32, R32, R33, RZ, 0x3c, !PT ;  /* 0x0000002120207212 */ /* 0x000fe200078e3cff */
[----:B------:R-:W-:Y:S01]  /*332f0*/  ULDC.64 UR4, c[0x0][0xbe8] ;  /* 0x0002fa0000047ab9 */ /* 0x000fe20000000a00 */
[----:B------:R-:W-:Y:S01]  /*33300*/  LOP3.LUT R68, R68, R69, RZ, 0x3c, !PT ;  /* 0x0000004544447212 */ /* 0x000fe200078e3cff */
[--C-:B------:R-:W-:Y:S01]  /*33310*/  IMAD.X R69, RZ, RZ, R5.reuse, P2 ;  /* 0x000000ffff457224 */ /* 0x100fe200010e0605 */
[----:B-1----:R-:W-:Y:S01]  /*33320*/  ISETP.NE.AND P2, PT, R81, 0x1, PT ;  /* 0x000000015100780c */ /* 0x002fe20003f45270 */
[----:B------:R-:W-:Y:S01]  /*33330*/  IMAD.X R33, RZ, RZ, R5, P0 ;  /* 0x000000ffff217224 */ /* 0x000fe200000e0605 */
[----:B0-----:R-:W-:-:S02]  /*33340*/  IADD3 R9, P3, R4, 0x1000, RZ ;  /* 0x0000100004097810 */ /* 0x001fc40007f7e0ff */
[----:B------:R-:W-:Y:S01]  /*33350*/  SHF.R.U64 R36, R36, 0x3, RZ ;  /* 0x0000000324247819 */ /* 0x000fe200000012ff */
[----:B------:R-:W-:Y:S01]  /*33360*/  IMAD.IADD R19, R19, 0x1, R77 ;  /* 0x0000000113137824 */ /* 0x000fe200078e024d */
[----:B------:R-:W-:Y:S01]  /*33370*/  IADD3 R61, P0, R4, 0xc000, RZ ;  /* 0x0000c000043d7810 */ /* 0x000fe20007f1e0ff */
[----:B------:R-:W5:Y:S01]  /*33380*/  LD.E.128 R32, desc[UR44][R32.64] ;  /* 0x0000002c20207980 */ /* 0x000f62000c101d00 */
[----:B------:R-:W-:Y:S02]  /*33390*/  LOP3.LUT R8, R9, 0x380, RZ, 0xc0, !PT ;  /* 0x0000038009087812 */ /* 0x000fe400078ec0ff */
[----:B------:R-:W-:Y:S01]  /*333a0*/  LOP3.LUT R36, R36, R37, RZ, 0x3c, !PT ;  /* 0x0000002524247212 */ /* 0x000fe200078e3cff */
[----:B------:R-:W-:Y:S01]  /*333b0*/  IMAD.X R37, RZ, RZ, R5, P1 ;  /* 0x000000ffff257224 */ /* 0x000fe200008e0605 */
[----:B------:R-:W-:Y:S01]  /*333c0*/  LOP3.LUT R60, R61, 0x380, RZ, 0xc0, !PT ;  /* 0x000003803d3c7812 */ /* 0x000fe200078ec0ff */
[----:B------:R-:W0:Y:S01]  /*333d0*/  @P2 LDC R83, c[0x0][0xcec] ;  /* 0x00033b00ff532b82 */ /* 0x000e220000000800 */
[----:B------:R-:W-:Y:S01]  /*333e0*/  IADD3 R65, P1, R4, 0xd000, RZ ;  /* 0x0000d00004417810 */ /* 0x000fe20007f3e0ff */
[----:B------:R-:W-:Y:S01]  /*333f0*/  IMAD.WIDE.U32 R18, R166, UR4, R18 ;  /* 0x00000004a6127c25 */ /* 0x000fe2000f8e0012 */
[----:B------:R-:W-:Y:S01]  /*33400*/  SHF.R.U64 R8, R8, 0x3, RZ ;  /* 0x0000000308087819 */ /* 0x000fe200000012ff */
[----:B------:R-:W5:Y:S01]  /*33410*/  LD.E.128 R36, desc[UR44][R36.64] ;  /* 0x0000002c24247980 */ /* 0x000f62000c101d00 */
[----:B------:R-:W-:-:S02]  /*33420*/  SHF.R.U64 R60, R60, 0x3, RZ ;  /* 0x000000033c3c7819 */ /* 0x000fc400000012ff */
[----:B------:R-:W-:Y:S01]  /*33430*/  SHF.R.S32.HI R20, RZ, 0x1f, R21 ;  /* 0x0000001fff147819 */ /* 0x000fe20000011415 */
[----:B------:R-:W-:Y:S01]  /*33440*/  IMAD R19, R166, UR5, R19 ;  /* 0x00000005a6137c24 */ /* 0x000fe2000f8e0213 */
[----:B------:R-:W-:Y:S01]  /*33450*/  LOP3.LUT R64, R65, 0x380, RZ, 0xc0, !PT ;  /* 0x0000038041407812 */ /* 0x000fe200078ec0ff */
[----:B------:R-:W1:Y:S01]  /*33460*/  @P2 LDC R85, c[0x0][0xcf0] ;  /* 0x00033c00ff552b82 */ /* 0x000e620000000800 */
[----:B------:R-:W-:Y:S01]  /*33470*/  LOP3.LUT R8, R8, R9, RZ, 0x3c, !PT ;  /* 0x0000000908087212 */ /* 0x000fe200078e3cff */
[----:B------:R-:W-:Y:S01]  /*33480*/  ULDC.64 UR4, c[0x0][0xbf0] ;  /* 0x0002fc0000047ab9 */ /* 0x000fe20000000a00 */
[C---:B------:R-:W-:Y:S01]  /*33490*/  IADD3 R13, P4, R4.reuse, 0x2000, RZ ;  /* 0x00002000040d7810 */ /* 0x040fe20007f9e0ff */
[--C-:B------:R-:W-:Y:S01]  /*334a0*/  IMAD.X R9, RZ, RZ, R5.reuse, P3 ;  /* 0x000000ffff097224 */ /* 0x100fe200018e0605 */
[----:B------:R-:W-:Y:S01]  /*334b0*/  IADD3 R25, P5, R4, 0x3000, RZ ;  /* 0x0000300004197810 */ /* 0x000fe20007fbe0ff */
[----:B------:R-:W-:Y:S01]  /*334c0*/  IMAD R20, R20, UR4, RZ ;  /* 0x0000000414147c24 */ /* 0x000fe2000f8e02ff */
[----:B------:R-:W-:Y:S01]  /*334d0*/  IADD3 R29, P6, R4, 0x4000, RZ ;  /* 0x00004000041d7810 */ /* 0x000fe20007fde0ff */
[----:B------:R-:W5:Y:S01]  /*334e0*/  LD.E.128 R68, desc[UR44][R68.64] ;  /* 0x0000002c44447980 */ /* 0x000f62000c101d00 */
[----:B------:R-:W-:Y:S01]  /*334f0*/  LOP3.LUT R60, R60, R61, RZ, 0x3c, !PT ;  /* 0x0000003d3c3c7212 */ /* 0x000fe200078e3cff */
[----:B------:R-:W-:Y:S01]  /*33500*/  IMAD.X R61, RZ, RZ, R5, P0 ;  /* 0x000000ffff3d7224 */ /* 0x000fe200000e0605 */
[----:B------:R-:W-:-:S02]  /*33510*/  IADD3 R45, P3, R4, 0x8000, RZ ;  /* 0x00008000042d7810 */ /* 0x000fc40007f7e0ff */
[----:B------:R-:W-:Y:S02]  /*33520*/  SHF.R.U64 R64, R64, 0x3, RZ ;  /* 0x0000000340407819 */ /* 0x000fe400000012ff */
[----:B---3--:R-:W-:Y:S01]  /*33530*/  ISETP.GE.AND P0, PT, R187, R3, PT ;  /* 0x00000003bb00720c */ /* 0x008fe20003f06270 */
[----:B------:R-:W-:Y:S01]  /*33540*/  IMAD R79, R21, UR5, R20 ;  /* 0x00000005154f7c24 */ /* 0x000fe2000f8e0214 */
[----:B------:R-:W-:Y:S01]  /*33550*/  LOP3.LUT R12, R13, 0x380, RZ, 0xc0, !PT ;  /* 0x000003800d0c7812 */ /* 0x000fe200078ec0ff */
[----:B------:R-:W-:Y:S01]  /*33560*/  IMAD.WIDE.U32 R18, R21, UR4, R18 ;  /* 0x0000000415127c25 */ /* 0x000fe2000f8e0012 */
[----:B------:R-:W-:Y:S01]  /*33570*/  LOP3.LUT R24, R25, 0x380, RZ, 0xc0, !PT ;  /* 0x0000038019187812 */ /* 0x000fe200078ec0ff */
[----:B------:R-:W-:Y:S01]  /*33580*/  ULDC.64 UR4, c[0x0][0xbe0] ;  /* 0x0002f80000047ab9 */ /* 0x000fe20000000a00 */
[----:B------:R-:W-:Y:S01]  /*33590*/  LOP3.LUT R28, R29, 0x380, RZ, 0xc0, !PT ;  /* 0x000003801d1c7812 */ /* 0x000fe200078ec0ff */
[----:B------:R-:W5:Y:S01]  /*335a0*/  LD.E.128 R60, desc[UR44][R60.64] ;  /* 0x0000002c3c3c7980 */ /* 0x000f62000c101d00 */
[----:B------:R-:W-:-:S02]  /*335b0*/  LOP3.LUT R44, R45, 0x380, RZ, 0xc0, !PT ;  /* 0x000003802d2c7812 */ /* 0x000fc400078ec0ff */
[----:B------:R-:W-:Y:S01]  /*335c0*/  LOP3.LUT R64, R64, R65, RZ, 0x3c, !PT ;  /* 0x0000004140407212 */ /* 0x000fe200078e3cff */
[----:B------:R-:W-:Y:S01]  /*335d0*/  IMAD.X R65, RZ, RZ, R5, P1 ;  /* 0x000000ffff417224 */ /* 0x000fe200008e0605 */
[----:B------:R-:W-:Y:S02]  /*335e0*/  SEL R21, RZ, 0xffffffff, P0 ;  /* 0xffffffffff157807 */ /* 0x000fe40000000000 */
[----:B------:R-:W-:Y:S02]  /*335f0*/  SHF.R.U64 R12, R12, 0x3, RZ ;  /* 0x000000030c0c7819 */ /* 0x000fe400000012ff */
[----:B------:R-:W-:Y:S02]  /*33600*/  SHF.R.U64 R24, R24, 0x3, RZ ;  /* 0x0000000318187819 */ /* 0x000fe400000012ff */
[----:B------:R-:W-:Y:S02]  /*33610*/  SHF.R.U64 R28, R28, 0x3, RZ ;  /* 0x000000031c1c7819 */ /* 0x000fe400000012ff */
[----:B------:R-:W-:-:S02]  /*33620*/  ISETP.GE.AND P1, PT, R190, R3, PT ;  /* 0x00000003be00720c */ /* 0x000fc40003f26270 */
[----:B------:R-:W-:Y:S01]  /*33630*/  SHF.R.U64 R44, R44, 0x3, RZ ;  /* 0x000000032c2c7819 */ /* 0x000fe200000012ff */
[----:B------:R-:W-:Y:S01]  /*33640*/  IMAD.SHL.U32 R21, R21, 0x2, RZ ;  /* 0x0000000215157824 */ /* 0x000fe200078e00ff */
[----:B------:R-:W-:Y:S01]  /*33650*/  LOP3.LUT R12, R12, R13, RZ, 0x3c, !PT ;  /* 0x0000000d0c0c7212 */ /* 0x000fe200078e3cff */
[--C-:B------:R-:W-:Y:S01]  /*33660*/  IMAD.X R13, RZ, RZ, R5.reuse, P4 ;  /* 0x000000ffff0d7224 */ /* 0x100fe200020e0605 */
[----:B------:R-:W-:Y:S01]  /*33670*/  LOP3.LUT R24, R24, R25, RZ, 0x3c, !PT ;  /* 0x0000001918187212 */ /* 0x000fe200078e3cff */
[--C-:B------:R-:W-:Y:S01]  /*33680*/  IMAD.X R25, RZ, RZ, R5.reuse, P5 ;  /* 0x000000ffff197224 */ /* 0x100fe200028e0605 */
[----:B------:R-:W-:Y:S01]  /*33690*/  LOP3.LUT R28, R28, R29, RZ, 0x3c, !PT ;  /* 0x0000001d1c1c7212 */ /* 0x000fe200078e3cff */
[----:B------:R-:W-:Y:S01]  /*336a0*/  IMAD.X R29, RZ, RZ, R5, P6 ;  /* 0x000000ffff1d7224 */ /* 0x000fe200030e0605 */
[----:B------:R-:W-:Y:S02]  /*336b0*/  SEL R20, RZ, 0x1, P1 ;  /* 0x00000001ff147807 */ /* 0x000fe40000800000 */
[----:B------:R-:W-:Y:S01]  /*336c0*/  LOP3.LUT R11, R4, 0x380, RZ, 0xc0, !PT ;  /* 0x00000380040b7812 */ /* 0x000fe200078ec0ff */
[----:B------:R-:W-:Y:S01]  /*336d0*/  IMAD.IADD R19, R19, 0x1, R79 ;  /* 0x0000000113137824 */ /* 0x000fe200078e024f */
[----:B------:R-:W-:Y:S01]  /*336e0*/  LOP3.LUT R44, R44, R45, RZ, 0x3c, !PT ;  /* 0x0000002d2c2c7212 */ /* 0x000fe200078e3cff */
[----:B------:R-:W-:Y:S01]  /*336f0*/  IMAD.X R45, RZ, RZ, R5, P3 ;  /* 0x000000ffff2d7224 */ /* 0x000fe200018e0605 */
[----:B------:R-:W-:Y:S01]  /*33700*/  ISETP.GE.AND P0, PT, R186, R3, PT ;  /* 0x00000003ba00720c */ /* 0x000fe20003f06270 */
[----:B------:R-:W5:Y:S01]  /*33710*/  LD.E.128 R12, desc[UR44][R12.64] ;  /* 0x0000002c0c0c7980 */ /* 0x000f62000c101d00 */
[----:B------:R-:W-:-:S02]  /*33720*/  IADD3 R49, P4, R4, 0x9000, RZ ;  /* 0x0000900004317810 */ /* 0x000fc40007f9e0ff */
[C---:B------:R-:W-:Y:S01]  /*33730*/  IADD3 R53, P5, R4.reuse, 0xa000, RZ ;  /* 0x0000a00004357810 */ /* 0x040fe20007fbe0ff */
[----:B------:R-:W5:Y:S01]  /*33740*/  LD.E.128 R24, desc[UR44][R24.64] ;  /* 0x0000002c18187980 */ /* 0x000f62000c101d00 */
[C---:B------:R-:W-:Y:S02]  /*33750*/  IADD3 R57, P6, R4.reuse, 0xb000, RZ ;  /* 0x0000b00004397810 */ /* 0x040fe40007fde0ff */
[----:B------:R-:W-:Y:S01]  /*33760*/  IADD3 R7, P3, R4, 0xf000, RZ ;  /* 0x0000f00004077810 */ /* 0x000fe20007f7e0ff */
[----:B------:R-:W5:Y:S01]  /*33770*/  LD.E.128 R28, desc[UR44][R28.64] ;  /* 0x0000002c1c1c7980 */ /* 0x000f62000c101d00 */
[----:B------:R-:W-:Y:S02]  /*33780*/  LOP3.LUT R48, R49, 0x380, RZ, 0xc0, !PT ;  /* 0x0000038031307812 */ /* 0x000fe400078ec0ff */
[----:B------:R-:W-:Y:S01]  /*33790*/  LOP3.LUT R52, R53, 0x380, RZ, 0xc0, !PT ;  /* 0x0000038035347812 */ /* 0x000fe200078ec0ff */
[----:B------:R-:W-:Y:S01]  /*337a0*/  IMAD.X R73, RZ, RZ, R5, P3 ;  /* 0x000000ffff497224 */ /* 0x000fe200018e0605 */
[----:B------:R-:W-:Y:S01]  /*337b0*/  LOP3.LUT R56, R57, 0x380, RZ, 0xc0, !PT ;  /* 0x0000038039387812 */ /* 0x000fe200078ec0ff */
[----:B------:R-:W5:Y:S01]  /*337c0*/  LD.E.128 R44, desc[UR44][R44.64] ;  /* 0x0000002c2c2c7980 */ /* 0x000f62000c101d00 */
[----:B------:R-:W-:-:S02]  /*337d0*/  LOP3.LUT R6, R7, 0x380, RZ, 0xc0, !PT ;  /* 0x0000038007067812 */ /* 0x000fc400078ec0ff */
[----:B------:R-:W-:Y:S01]  /*337e0*/  ISETP.GE.AND P1, PT, R185, R3, PT ;  /* 0x00000003b900720c */ /* 0x000fe20003f26270 */
[----:B------:R-:W5:Y:S01]  /*337f0*/  LD.E.128 R64, desc[UR44][R64.64] ;  /* 0x0000002c40407980 */ /* 0x000f62000c101d00 */
[----:B------:R-:W-:Y:S02]  /*33800*/  SHF.R.U64 R48, R48, 0x3, RZ ;  /* 0x0000000330307819 */ /* 0x000fe400000012ff */
[----:B------:R-:W-:Y:S02]  /*33810*/  SHF.R.U64 R52, R52, 0x3, RZ ;  /* 0x0000000334347819 */ /* 0x000fe400000012ff */
[----:B------:R-:W-:Y:S02]  /*33820*/  SHF.R.U64 R56, R56, 0x3, RZ ;  /* 0x0000000338387819 */ /* 0x000fe400000012ff */
[----:B------:R-:W-:Y:S02]  /*33830*/  SHF.R.U64 R11, R11, 0x3, RZ ;  /* 0x000000030b0b7819 */ /* 0x000fe400000012ff */
[----:B------:R-:W-:-:S02]  /*33840*/  SHF.R.U64 R6, R6, 0x3, RZ ;  /* 0x0000000306067819 */ /* 0x000fc400000012ff */
[----:B------:R-:W-:Y:S01]  /*33850*/  LOP3.LUT R48, R48, R49, RZ, 0x3c, !PT ;  /* 0x0000003130307212 */ /* 0x000fe200078e3cff */
[--C-:B------:R-:W-:Y:S01]  /*33860*/  IMAD.X R49, RZ, RZ, R5.reuse, P4 ;  /* 0x000000ffff317224 */ /* 0x100fe200020e0605 */
[----:B------:R-:W-:Y:S01]  /*33870*/  LOP3.LUT R52, R52, R53, RZ, 0x3c, !PT ;  /* 0x0000003534347212 */ /* 0x000fe200078e3cff */
[--C-:B------:R-:W-:Y:S01]  /*33880*/  IMAD.X R53, RZ, RZ, R5.reuse, P5 ;  /* 0x000000ffff357224 */ /* 0x100fe200028e0605 */
[----:B------:R-:W-:Y:S01]  /*33890*/  LOP3.LUT R56, R56, R57, RZ, 0x3c, !PT ;  /* 0x0000003938387212 */ /* 0x000fe200078e3cff */
[----:B------:R-:W-:Y:S01]  /*338a0*/  IMAD.X R57, RZ, RZ, R5, P6 ;  /* 0x000000ffff397224 */ /* 0x000fe200030e0605 */
[----:B------:R-:W-:Y:S01]  /*338b0*/  LOP3.LUT R4, R11, R4, RZ, 0x3c, !PT ;  /* 0x000000040b047212 */ /* 0x000fe200078e3cff */
[----:B------:R-:W5:Y:S01]  /*338c0*/  LD.E.128 R48, desc[UR44][R48.64] ;  /* 0x0000002c30307980 */ /* 0x000f62000c101d00 */
[----:B------:R-:W-:-:S03]  /*338d0*/  LOP3.LUT R72, R6, R7, RZ, 0x3c, !PT ;  /* 0x0000000706487212 */ /* 0x000fc600078e3cff */
[----:B------:R-:W5:Y:S04]  /*338e0*/  LD.E.128 R8, desc[UR44][R8.64] ;  /* 0x0000002c08087980 */ /* 0x000f68000c101d00 */
[----:B------:R-:W5:Y:S04]  /*338f0*/  LD.E.128 R4, desc[UR44][R4.64] ;  /* 0x0000002c04047980 */ /* 0x000f68000c101d00 */
[----:B------:R-:W5:Y:S04]  /*33900*/  LD.E.128 R52, desc[UR44][R52.64] ;  /* 0x0000002c34347980 */ /* 0x000f68000c101d00 */
[----:B------:R-:W5:Y:S04]  /*33910*/  LD.E.128 R56, desc[UR44][R56.64] ;  /* 0x0000002c38387980 */ /* 0x000f68000c101d00 */
[----:B------:R-:W5:Y:S01]  /*33920*/  LD.E.128 R72, desc[UR44][R72.64] ;  /* 0x0000002c48487980 */ /* 0x000f62000c101d00 */
[----:B------:R-:W-:Y:S01]  /*33930*/  @!PT LDS RZ, [RZ] ;  /* 0x00000000fffff984 */ /* 0x000fe20000000800 */
[----:B------:R-:W-:Y:S01]  /*33940*/  @!PT LDS RZ, [RZ] ;  /* 0x00000000fffff984 */ /* 0x000fe20000000800 */
[----:B------:R-:W-:Y:S01]  /*33950*/  @!PT LDS RZ, [RZ] ;  /* 0x00000000fffff984 */ /* 0x000fe20000000800 */
[----:B------:R-:W-:Y:S01]  /*33960*/  @!PT LDS RZ, [RZ] ;  /* 0x00000000fffff984 */ /* 0x000fe20000000800 */
[----:B------:R3:W-:Y:S06]  /*33970*/  MEMBAR.ALL.CTA ;  /* 0x0000000000007992 */ /* 0x0007ec0000008000 */
[----:B---3--:R-:W3:Y:S01]  /*33980*/  FENCE.VIEW.ASYNC.S ;  /* 0x00000000000073c6 */ /* 0x008ee20000000000 */
[----:B------:R-:W-:Y:S01]  /*33990*/  BSSY B1, `(.L_x_3813) ;  /* 0x0000053000017945 */ /* 0x000fe20003800000 */
[----:B--2---:R-:W-:Y:S01]  /*339a0*/  IMAD R77, R76, 0x20, R228 ;  /* 0x000000204c4d7824 */ /* 0x004fe200078e02e4 */
[----:B------:R-:W-:-:S03]  /*339b0*/  LOP3.LUT R76, R21, 0x2, R20, 0xe2, !PT ;  /* 0x00000002154c7812 */ /* 0x000fc600078ee214 */
[----:B------:R-:W-:Y:S01]  /*339c0*/  IMAD.IADD R80, R164, 0x1, R77 ;  /* 0x00000001a4507824 */ /* 0x000fe200078e024d */
[----:B------:R-:W-:-:S03]  /*339d0*/  SEL R77, RZ, 0xffffffff, P0 ;  /* 0xffffffffff4d7807 */ /* 0x000fc60000000000 */
[----:B0-----:R-:W-:-:S04]  /*339e0*/  @P2 IMAD.HI.U32 R20, R80, R83, RZ ;  /* 0x0000005350142227 */ /* 0x001fc800078e00ff */
[----:B------:R-:W-:Y:S01]  /*339f0*/  IMAD.MOV.U32 R21, RZ, RZ, R80 ;  /* 0x000000ffff157224 */ /* 0x000fe200078e0050 */
[----:B-1----:R-:W-:Y:S01]  /*33a00*/  @P2 SHF.R.U32.HI R21, RZ, R85, R20 ;  /* 0x00000055ff152219 */ /* 0x002fe20000011614 */
[----:B------:R-:W-:Y:S01]  /*33a10*/  IMAD.SHL.U32 R77, R77, 0x4, RZ ;  /* 0x000000044d4d7824 */ /* 0x000fe200078e00ff */
[----:B------:R-:W-:Y:S02]  /*33a20*/  SEL R20, RZ, 0xffffffff, P1 ;  /* 0xffffffffff147807 */ /* 0x000fe40000800000 */
[----:B------:R-:W-:Y:S02]  /*33a30*/  ISETP.GE.AND P0, PT, R184, R3, PT ;  /* 0x00000003b800720c */ /* 0x000fe40003f06270 */
[----:B------:R-:W-:Y:S01]  /*33a40*/  LOP3.LUT R76, R77, 0x4, R76, 0xe2, !PT ;  /* 0x000000044d4c7812 */ /* 0x000fe200078ee24c */
[--C-:B------:R-:W-:Y:S01]  /*33a50*/  IMAD.MOV R77, RZ, RZ, -R21.reuse ;  /* 0x000000ffff4d7224 */ /* 0x100fe200078e0a15 */
[----:B------:R-:W-:Y:S01]  /*33a60*/  SHF.R.S32.HI R78, RZ, 0x1f, R21 ;  /* 0x0000001fff4e7819 */ /* 0x000fe20000011415 */
[----:B------:R-:W-:Y:S01]  /*33a70*/  IMAD.SHL.U32 R79, R20, 0x8, RZ ;  /* 0x00000008144f7824 */ /* 0x000fe200078e00ff */
[----:B------:R-:W-:Y:S01]  /*33a80*/  SEL R20, RZ, 0xffffffff, P0 ;  /* 0xffffffffff147807 */ /* 0x000fe20000000000 */
[----:B------:R-:W-:Y:S01]  /*33a90*/  IMAD R77, R81, R77, R80 ;  /* 0x0000004d514d7224 */ /* 0x000fe200078e0250 */
[----:B------:R-:W-:Y:S01]  /*33aa0*/  ISETP.GE.AND P0, PT, R167, R3, PT ;  /* 0x00000003a700720c */ /* 0x000fe20003f06270 */
[----:B------:R-:W-:Y:S01]  /*33ab0*/  IMAD R78, R78, UR4, RZ ;  /* 0x000000044e4e7c24 */ /* 0x000fe2000f8e02ff */
[----:B------:R-:W-:Y:S01]  /*33ac0*/  LOP3.LUT R76, R79, 0x8, R76, 0xe2, !PT ;  /* 0x000000084f4c7812 */ /* 0x000fe200078ee24c */
[----:B------:R-:W-:Y:S01]  /*33ad0*/  IMAD.SHL.U32 R83, R20, 0x10, RZ ;  /* 0x0000001014537824 */ /* 0x000fe200078e00ff */
[----:B------:R-:W-:Y:S01]  /*33ae0*/  SEL R20, RZ, 0xffffffff, P0 ;  /* 0xffffffffff147807 */ /* 0x000fe20000000000 */
[----:B------:R-:W-:-:S02]  /*33af0*/  IMAD R79, R21, UR5, R78 ;  /* 0x00000005154f7c24 */ /* 0x000fc4000f8e024e */
[----:B------:R-:W-:Y:S01]  /*33b00*/  IMAD.WIDE.U32 R18, R21, UR4, R18 ;  /* 0x0000000415127c25 */ /* 0x000fe2000f8e0012 */
[----:B------:R-:W-:Y:S01]  /*33b10*/  SHF.R.S32.HI R21, RZ, 0x1f, R77 ;  /* 0x0000001fff157819 */ /* 0x000fe2000001144d */
[----:B------:R-:W-:Y:S01]  /*33b20*/  ULDC.64 UR4, c[0x0][0xbd8] ;  /* 0x0002f60000047ab9 */ /* 0x000fe20000000a00 */
[----:B------:R-:W-:Y:S01]  /*33b30*/  LOP3.LUT R76, R83, 0x10, R76, 0xe2, !PT ;  /* 0x00000010534c7812 */ /* 0x000fe200078ee24c */
[----:B------:R-:W-:Y:S01]  /*33b40*/  IMAD.SHL.U32 R83, R20, 0x20, RZ ;  /* 0x0000002014537824 */ /* 0x000fe200078e00ff */
[----:B------:R-:W-:Y:S01]  /*33b50*/  ISETP.GE.AND P0, PT, R192, R3, PT ;  /* 0x00000003c000720c */ /* 0x000fe20003f06270 */
[----:B------:R-:W-:Y:S02]  /*33b60*/  IMAD R81, R0, R81, RZ ;  /* 0x0000005100517224 */ /* 0x000fe400078e02ff */
[----:B------:R-:W-:Y:S02]  /*33b70*/  IMAD.IADD R19, R19, 0x1, R79 ;  /* 0x0000000113137824 */ /* 0x000fe400078e024f */
[----:B------:R-:W-:-:S02]  /*33b80*/  IMAD R0, R21, UR4, RZ ;  /* 0x0000000415007c24 */ /* 0x000fc4000f8e02ff */
[----:B------:R-:W-:Y:S01]  /*33b90*/  IMAD.IADD R164, R228, 0x1, R164 ;  /* 0x00000001e4a47824 */ /* 0x000fe200078e02a4 */
[----:B------:R-:W-:Y:S01]  /*33ba0*/  LOP3.LUT R76, R83, 0x20, R76, 0xe2, !PT ;  /* 0x00000020534c7812 */ /* 0x000fe200078ee24c */
[C---:B------:R-:W-:Y:S01]  /*33bb0*/  IMAD R79, R77.reuse, UR5, R0 ;  /* 0x000000054d4f7c24 */ /* 0x040fe2000f8e0200 */
[----:B------:R-:W-:Y:S01]  /*33bc0*/  SEL R21, RZ, 0x40, P0 ;  /* 0x00000040ff157807 */ /* 0x000fe20000000000 */
[----:B------:R-:W-:Y:S01]  /*33bd0*/  IMAD.WIDE.U32 R18, R77, UR4, R18 ;  /* 0x000000044d127c25 */ /* 0x000fe2000f8e0012 */
[----:B------:R-:W-:Y:S01]  /*33be0*/  ISETP.GE.AND P1, PT, R164, R81, PT ;  /* 0x00000051a400720c */ /* 0x000fe20003f26270 */
[----:B------:R-:W-:Y:S01]  /*33bf0*/  ULDC.64 UR4, c[0x0][0xb80] ;  /* 0x0002e00000047ab9 */ /* 0x000fe20000000a00 */
[----:B------:R-:W-:Y:S01]  /*33c00*/  LOP3.LUT R78, R76, R21, RZ, 0xfc, !PT ;  /* 0x000000154c4e7212 */ /* 0x000fe200078efcff */
[----:B------:R-:W-:Y:S01]  /*33c10*/  VIADD R0, R2, 0x38820 ;  /* 0x0003882002007836 */ /* 0x000fe20000000000 */
[----:B------:R-:W-:Y:S01]  /*33c20*/  ISETP.GE.AND P0, PT, R191, R3, PT ;  /* 0x00000003bf00720c */ /* 0x000fe20003f06270 */
[----:B------:R-:W-:Y:S01]  /*33c30*/  IMAD.IADD R21, R19, 0x1, R79 ;  /* 0x0000000113157824 */ /* 0x000fe200078e024f */
[----:B------:R-:W-:-:S02]  /*33c40*/  LEA R79, P2, R18, UR4, 0x1 ;  /* 0x00000004124f7c11 */ /* 0x000fc4000f8408ff */
[----:B------:R-:W-:Y:S02]  /*33c50*/  PRMT R0, RZ, 0x654, R0 ;  /* 0x00000654ff007816 */ /* 0x000fe40000000000 */
[----:B------:R-:W-:Y:S02]  /*33c60*/  SEL R19, RZ, 0x80, P0 ;  /* 0x00000080ff137807 */ /* 0x000fe40000000000 */
[----:B------:R-:W-:Y:S01]  /*33c70*/  LEA.HI.X R80, R18, UR5, R21, 0x1, P2 ;  /* 0x0000000512507c11 */ /* 0x000fe200090f0c15 */
[----:B---3--:R0:W-:Y:S01]  /*33c80*/  SYNCS.ARRIVE.TRANS64.RED.A1T0 RZ, [R0+URZ], RZ ;  /* 0x000000ff00ff79a7 */ /* 0x0081e2000810043f */
[----:B------:R1:W2:Y:S01]  /*33c90*/  SHFL.IDX PT, R18, R79, RZ, 0x181f ;  /* 0x00181fff4f127589 */ /* 0x0002a200000e0000 */
[----:B0-----:R-:W-:-:S03]  /*33ca0*/  LOP3.LUT R0, R78, R19, RZ, 0xfc, !PT ;  /* 0x000000134e007212 */ /* 0x001fc600078efcff */
[----:B------:R1:W0:Y:S01]  /*33cb0*/  SHFL.IDX PT, R19, R80, RZ, 0x181f ;  /* 0x00181fff50137589 */ /* 0x00022200000e0000 */
[----:B------:R-:W-:Y:S05]  /*33cc0*/  @P1 BRA `(.L_x_3814) ;  /* 0x00000000007c1947 */ /* 0x000fea0003800000 */
[-C--:B------:R-:W-:Y:S02]  /*33cd0*/  ISETP.GE.AND P1, PT, R187, R3.reuse, PT ;  /* 0x00000003bb00720c */ /* 0x080fe40003f26270 */
[-C--:B------:R-:W-:Y:S02]  /*33ce0*/  ISETP.GE.AND P0, PT, R190, R3.reuse, PT ;  /* 0x00000003be00720c */ /* 0x080fe40003f06270 */
[-C--:B------:R-:W-:Y:S02]  /*33cf0*/  ISETP.GE.AND P5, PT, R186, R3.reuse, PT ;  /* 0x00000003ba00720c */ /* 0x080fe40003fa6270 */
[----:B------:R-:W-:-:S07]  /*33d00*/  ISETP.GE.AND P3, PT, R185, R3, PT ;  /* 0x00000003b900720c */ /* 0x000fce0003f66270 */
[C---:B--2---:R-:W-:Y:S02]  /*33d10*/  @!P1 LEA R20, P2, R187.reuse, R18, 0x1 ;  /* 0x00000012bb149211 */ /* 0x044fe400078408ff */
[----:B0-----:R-:W-:Y:S02]  /*33d20*/  @!P0 IMAD.WIDE R76, R190, 0x2, R18 ;  /* 0x00000002be4c8825 */ /* 0x001fe400078e0212 */
[----:B------:R-:W-:Y:S02]  /*33d30*/  @!P1 LEA.HI.X R21, R187, R19, R235, 0x1, P2 ;  /* 0x00000013bb159211 */ /* 0x000fe400010f0ceb */
[----:B------:R-:W-:Y:S01]  /*33d40*/  ISETP.GE.AND P2, PT, R184, R3, PT ;  /* 0x00000003b800720c */ /* 0x000fe20003f46270 */
[----:B-----5:R0:W-:Y:S01]  /*33d50*/  @!P0 ST.E.128 desc[UR44][R76.64], R4 ;  /* 0x000000044c008985 */ /* 0x0201e2000c101d2c */
[----:B------:R-:W-:-:S03]  /*33d60*/  LOP3.LUT P0, RZ, R78, 0x40, RZ, 0xc0, !PT ;  /* 0x000000404eff7812 */ /* 0x000fc6000780c0ff */
[----:B------:R2:W-:Y:S01]  /*33d70*/  @!P1 ST.E.128 desc[UR44][R20.64], R12 ;  /* 0x0000000c14009985 */ /* 0x0005e2000c101d2c */
[----:B------:R-:W-:Y:S02]  /*33d80*/  ISETP.GE.AND P1, PT, R167, R3, PT ;  /* 0x00000003a700720c */ /* 0x000fe40003f26270 */
[CC--:B0-----:R-:W-:Y:S02]  /*33d90*/  @!P5 LEA R4, P4, R186.reuse, R18.reuse, 0x1 ;  /* 0x00000012ba04d211 */ /* 0x0c1fe400078808ff */
[CC--:B------:R-:W-:Y:S02]  /*33da0*/  @!P3 LEA R6, P6, R185.reuse, R18.reuse, 0x1 ;  /* 0x00000012b906b211 */ /* 0x0c0fe400078c08ff */
[-C--:B------:R-:W-:Y:S02]  /*33db0*/  @!P5 LEA.HI.X R5, R186, R19.reuse, R234, 0x1, P4 ;  /* 0x00000013ba05d211 */ /* 0x080fe400020f0cea */
[----:B------:R-:W-:Y:S02]  /*33dc0*/  LOP3.LUT P4, RZ, R0, 0x80, RZ, 0xc0, !PT ;  /* 0x0000008000ff7812 */ /* 0x000fe4000788c0ff */
[----:B------:R-:W-:Y:S01]  /*33dd0*/  @!P3 LEA.HI.X R7, R185, R19, R233, 0x1, P6 ;  /* 0x00000013b907b211 */ /* 0x000fe200030f0ce9 */
[----:B------:R0:W-:Y:S02]  /*33de0*/  @!P5 ST.E.128 desc[UR44][R4.64], R28 ;  /* 0x0000001c0400d985 */ /* 0x0001e4000c101d2c */
[----:B--2---:R-:W-:-:S02]  /*33df0*/  @!P1 LEA R12, P6, R167, R18, 0x1 ;  /* 0x00000012a70c9211 */ /* 0x004fc400078c08ff */
[----:B------:R2:W-:Y:S02]  /*33e00*/  @!P3 ST.E.128 desc[UR44][R6.64], R36 ;  /* 0x000000240600b985 */ /* 0x0005e4000c101d2c */
[-C--:B------:R-:W-:Y:S02]  /*33e10*/  @!P1 LEA.HI.X R13, R167, R19.reuse, R231, 0x1, P6 ;  /* 0x00000013a70d9211 */ /* 0x080fe400030f0ce7 */
[-C--:B0-----:R-:W-:Y:S02]  /*33e20*/  @!P2 LEA R4, P5, R184, R18.reuse, 0x1 ;  /* 0x00000012b804a211 */ /* 0x081fe400078a08ff */
        /* <DEDUP_REMOVED lines=9> */
.L_x_3814:
[----:B------:R-:W-:Y:S05]  /*33ec0*/  BSYNC B1 ;  /* 0x0000000000017941 */ /* 0x000fea0003800000 */
.L_x_3813:
[----:B---3-5:R-:W-:Y:S01]  /*33ed0*/  VIADD R6, R164, 0x20 ;  /* 0x00000020a4067836 */ /* 0x028fe20000000000 */
[----:B------:R3:W4:Y:S04]  /*33ee0*/  SHFL.IDX PT, R5, R80, 0x1, 0x181f ;  /* 0x00381f0050057f89 */ /* 0x00072800000e0000 */
[----:B------:R-:W-:Y:S01]  /*33ef0*/  ISETP.GE.AND P0, PT, R6, R81, PT ;  /* 0x000000510600720c */ /* 0x000fe20003f06270 */
[----:B------:R3:W0:-:S12]  /*33f00*/  SHFL.IDX PT, R4, R79, 0x1, 0x181f ;  /* 0x00381f004f047f89 */ /* 0x00061800000e0000 */
[----:B---3--:R-:W-:Y:S05]  /*33f10*/  @P0 BRA `(.L_x_3815) ;  /* 0x0000002800940947 */ /* 0x008fea0003800000 */
[-C--:B------:R-:W-:Y:S02]  /*33f20*/  ISETP.GE.AND P6, PT, R190, R3.reuse, PT ;  /* 0x00000003be00720c */ /* 0x080fe40003fc6270 */
[-C--:B------:R-:W-:Y:S02]  /*33f30*/  ISETP.GE.AND P5, PT, R187, R3.reuse, PT ;  /* 0x00000003bb00720c */ /* 0x080fe40003fa6270 */
[-C--:B------:R-:W-:Y:S02]  /*33f40*/  ISETP.GE.AND P3, PT, R186, R3.reuse, PT ;  /* 0x00000003ba00720c */ /* 0x080fe40003f66270 */
[-C--:B------:R-:W-:Y:S02]  /*33f50*/  ISETP.GE.AND P2, PT, R185, R3.reuse, PT ;  /* 0x00000003b900720c */ /* 0x080fe40003f46270 */
[-C--:B------:R-:W-:Y:S02]  /*33f60*/  ISETP.GE.AND P1, PT, R184, R3.reuse, PT ;  /* 0x00000003b800720c */ /* 0x080fe40003f26270 */
[----:B------:R-:W-:-:S03]  /*33f70*/  ISETP.GE.AND P0, PT, R167, R3, PT ;  /* 0x00000003a700720c */ /* 0x000fc60003f06270 */
[----:B0---4-:R-:W-:Y:S02]  /*33f80*/  @!P6 IMAD.WIDE R6, R190, 0x2, R4 ;  /* 0x00000002be06e825 */ /* 0x011fe400078e0204 */
[----:B------:R-:W-:-:S03]  /*33f90*/  @!P5 LEA R12, P4, R187, R4, 0x1 ;  /* 0x00000004bb0cd211 */ /* 0x000fc600078808ff */
[----:B------:R0:W-:Y:S01]  /*33fa0*/  @!P6 ST.E.128 desc[UR44][R6.64], R8 ;  /* 0x000000080600e985 */ /* 0x0001e2000c101d2c */
[----:B------:R-:W-:Y:S02]  /*33fb0*/  @!P5 LEA.HI.X R13, R187, R5, R235, 0x1, P4 ;  /* 0x00000005bb0dd211 */ /* 0x000fe400020f0ceb */
[----:B------:R-:W-:-:S03]  /*33fc0*/  LOP3.LUT P4, RZ, R78, 0x40, RZ, 0xc0, !PT ;  /* 0x000000404eff7812 */ /* 0x000fc6000788c0ff */
[----:B------:R3:W-:Y:S01]  /*33fd0*/  @!P5 ST.E.128 desc[UR44][R12.64], R24 ;  /* 0x000000180c00d985 */ /* 0x0007e2000c101d2c */
[CC--:B0-----:R-:W-:Y:S02]  /*33fe0*/  @!P3 LEA R6, P6, R186.reuse, R4.reuse, 0x1 ;  /* 0x00000004ba06b211 */ /* 0x0c1fe400078c08ff */
[C---:B------:R-:W-:Y:S02]  /*33ff0*/  @!P2 LEA R8, P5, R185.reuse, R4, 0x1 ;  /* 0x00000004b908a211 */ /* 0x040fe400078a08ff */
[-C--:B------:R-:W-:Y:S02]  /*34000*/  @!P3 LEA.HI.X R7, R186, R5.reuse, R234, 0x1, P6 ;  /* 0x00000005ba07b211 */ /* 0x080fe400030f0cea */
[----:B------:R-:W-:-:S03]  /*34010*/  @!P2 LEA.HI.X R9, R185, R5, R233, 0x1, P5 ;  /* 0x00000005b909a211 */ /* 0x000fc600028f0ce9 */
[CC--:B---3--:R-:W-:Y:S01]  /*34020*/  @P4 LEA R12, P5, R192.reuse, R4.reuse, 0x1 ;  /* 0x00000004c00c4211 */ /* 0x0c8fe200078a08ff */
[----:B------:R0:W-:Y:S01]  /*34030*/  @!P3 ST.E.128 desc[UR44][R6.64], R32 ;  /* 0x000000200600b985 */ /* 0x0001e2000c101d2c */
[CC--:B------:R-:W-:Y:S02]  /*34040*/  @!P0 LEA R10, P3, R167.reuse, R4.reuse, 0x1 ;  /* 0x00000004a70a8211 */ /* 0x0c0fe400078608ff */
[-C--:B------:R-:W-:Y:S01]  /*34050*/  @P4 LEA.HI.X R13, R192, R5.reuse, R230, 0x1, P5 ;  /* 0x00000005c00d4211 */ /* 0x080fe200028f0ce6 */
[----:B------:R3:W-:Y:S01]  /*34060*/  @!P2 ST.E.128 desc[UR44][R8.64], R40 ;  /* 0x000000280800a985 */ /* 0x0007e2000c101d2c */
[----:B------:R-:W-:Y:S02]  /*34070*/  @!P0 LEA.HI.X R11, R167, R5, R231, 0x1, P3 ;  /* 0x00000005a70b8211 */ /* 0x000fe400018f0ce7 */
[----:B0-----:R-:W-:-:S04]  /*34080*/  @!P1 LEA R6, P6, R184, R4, 0x1 ;  /* 0x00000004b8069211 */ /* 0x001fc800078c08ff */
[----:B------:R-:W-:-:S05]  /*34090*/  @!P1 LEA.HI.X R7, R184, R5, R232, 0x1, P6 ;  /* 0x00000005b8079211 */ /* 0x000fca00030f0ce8 */
        /* <DEDUP_REMOVED lines=9> */
.L_x_3812:
[----:B01----:R-:W2:Y:S01]  /*34130*/  LDL R7, [R1+0x434] ;  /* 0x0004340001077983 */ /* 0x003ea20000100800 */
[----:B------:R-:W-:Y:S01]  /*34140*/  ULDC.64 UR4, c[0x0][0xc08] ;  /* 0x0003020000047ab9 */ /* 0x000fe20000000a00 */
[----:B------:R-:W0:Y:S01]  /*34150*/  LDC R11, c[0x0][0xce8] ;  /* 0x00033a00ff0b7b82 */ /* 0x000e220000000800 */
[----:B------:R-:W-:Y:S01]  /*34160*/  IMAD R6, R3, UR4, RZ ;  /* 0x0000000403067c24 */ /* 0x000fe2000f8e02ff */
[----:B------:R1:W5:Y:S01]  /*34170*/  LDL R53, [R1+0x4c4] ;  /* 0x0004c40001357983 */ /* 0x0003620000100800 */
[C---:B------:R-:W-:Y:S01]  /*34180*/  IMAD.WIDE.U32 R4, R19.reuse, UR4, RZ ;  /* 0x0000000413047c25 */ /* 0x040fe2000f8e00ff */
[----:B------:R-:W-:Y:S02]  /*34190*/  ULDC.64 UR6, c[0x0][0xc30] ;  /* 0x00030c0000067ab9 */ /* 0x000fe40000000a00 */
[----:B------:R1:W5:Y:S01]  /*341a0*/  LDL R52, [R1+0x4c0] ;  /* 0x0004c00001347983 */ /* 0x0003620000100800 */
[----:B------:R-:W-:Y:S01]  /*341b0*/  IMAD R19, R19, UR5, R6 ;  /* 0x0000000513137c24 */ /* 0x000fe2000f8e0206 */
[----:B------:R-:W-:Y:S01]  /*341c0*/  ULDC.64 UR4, c[0x0][0xc38] ;  /* 0x00030e0000047ab9 */ /* 0x000fe20000000a00 */
[----:B------:R-:W-:Y:S01]  /*341d0*/  SHF.R.S32.HI R6, RZ, 0x1f, R21 ;  /* 0x0000001fff067819 */ /* 0x000fe20000011415 */
[----:B------:R1:W5:Y:S01]  /*341e0*/  LDL R51, [R1+0x4bc] ;  /* 0x0004bc0001337983 */ /* 0x0003620000100800 */
[----:B------:R-:W-:-:S03]  /*341f0*/  IMAD.IADD R5, R5, 0x1, R19 ;  /* 0x0000000105057824 */ /* 0x000fc600078e0213 */
[----:B------:R1:W5:Y:S01]  /*34200*/  LDL R50, [R1+0x4b8] ;  /* 0x0004b80001327983 */ /* 0x0003620000100800 */
[----:B------:R-:W-:-:S03]  /*34210*/  IMAD.WIDE.U32 R4, R166, UR4, R4 ;  /* 0x00000004a6047c25 */ /* 0x000fc6000f8e0004 */
[----:B------:R1:W5:Y:S01]  /*34220*/  LDL R49, [R1+0x4b4] ;  /* 0x0004b40001317983 */ /* 0x0003620000100800 */
[----:B------:R-:W-:Y:S01]  /*34230*/  IMAD R5, R166, UR5, R5 ;  /* 0x00000005a6057c24 */ /* 0x000fe2000f8e0205 */
[----:B------:R-:W-:Y:S02]  /*34240*/  ULDC.64 UR4, c[0x0][0xc40] ;  /* 0x0003100000047ab9 */ /* 0x000fe40000000a00 */
[----:B------:R1:W5:Y:S01]  /*34250*/  LDL R48, [R1+0x4b0] ;  /* 0x0004b00001307983 */ /* 0x0003620000100800 */
[----:B------:R-:W-:Y:S01]  /*34260*/  IMAD R6, R6, UR4, RZ ;  /* 0x0000000406067c24 */ /* 0x000fe2000f8e02ff */
[----:B0-----:R-:W-:Y:S02]  /*34270*/  ISETP.NE.AND P0, PT, R11, 0x1, PT ;  /* 0x000000010b00780c */ /* 0x001fe40003f05270 */
[----:B------:R1:W5:Y:S04]  /*34280*/  LDL R47, [R1+0x4ac] ;  /* 0x0004ac00012f7983 */ /* 0x0003680000100800 */
[----:B------:R1:W5:Y:S04]  /*34290*/  LDL R46, [R1+0x4a8] ;  /* 0x0004a800012e7983 */ /* 0x0003680000100800 */
[----:B------:R1:W5:Y:S03]  /*342a0*/  LDL R45, [R1+0x4a4] ;  /* 0x0004a400012d7983 */ /* 0x0003660000100800 */
[----:B------:R-:W0:Y:S01]  /*342b0*/  @P0 LDC R3, c[0x0][0xcec] ;  /* 0x00033b00ff030b82 */ /* 0x000e220000000800 */
[----:B------:R1:W5:Y:S04]  /*342c0*/  LDL R44, [R1+0x4a0] ;  /* 0x0004a000012c7983 */ /* 0x0003680000100800 */
[----:B------:R1:W5:Y:S03]  /*342d0*/  LDL R43, [R1+0x49c] ;  /* 0x00049c00012b7983 */ /* 0x0003660000100800 */
[----:B------:R-:W3:Y:S01]  /*342e0*/  @P0 LDC R9, c[0x0][0xcf0] ;  /* 0x00033c00ff090b82 */ /* 0x000ee20000000800 */
[----:B------:R1:W5:Y:S04]  /*342f0*/  LDL R42, [R1+0x498] ;  /* 0x00049800012a7983 */ /* 0x0003680000100800 */
        /* <DEDUP_REMOVED lines=18> */
[----:B------:R1:W5:Y:S01]  /*34420*/  LDL R19, [R1+0x44c] ;  /* 0x00044c0001137983 */ /* 0x0003620000100800 */
[----:B------:R-:W-:-:S04]  /*34430*/  IMAD.WIDE.U32 R4, R21, UR4, R4 ;  /* 0x0000000415047c25 */ /* 0x000fc8000f8e0004 */
[----:B------:R-:W-:Y:S01]  /*34440*/  IMAD R0, R0, R11, RZ ;  /* 0x0000000b00007224 */ /* 0x000fe200078e02ff */
[----:B------:R-:W-:Y:S01]  /*34450*/  BSSY B1, `(.L_x_3816) ;  /* 0x00000c4000017945 */ /* 0x000fe20003800000 */
[----:B--2---:R-:W-:Y:S02]  /*34460*/  IMAD.IADD R8, R7, 0x1, R164 ;  /* 0x0000000107087824 */ /* 0x004fe400078e02a4 */
[----:B------:R-:W-:Y:S01]  /*34470*/  IMAD R7, R21, UR5, R6 ;  /* 0x0000000515077c24 */ /* 0x000fe2000f8e0206 */
[----:B------:R-:W-:Y:S01]  /*34480*/  ULDC.64 UR4, c[0x0][0xc48] ;  /* 0x0003120000047ab9 */ /* 0x000fe20000000a00 */
[----:B0-----:R-:W-:-:S04]  /*34490*/  @P0 IMAD.HI.U32 R6, R8, R3, RZ ;  /* 0x0000000308060227 */ /* 0x001fc800078e00ff */
[----:B------:R-:W-:Y:S01]  /*344a0*/  IMAD.MOV.U32 R3, RZ, RZ, R8 ;  /* 0x000000ffff037224 */ /* 0x000fe200078e0008 */
[----:B---3--:R-:W-:Y:S01]  /*344b0*/  @P0 SHF.R.U32.HI R3, RZ, R9, R6 ;  /* 0x00000009ff030219 */ /* 0x008fe20000011606 */
[----:B------:R-:W-:-:S03]  /*344c0*/  IMAD.IADD R5, R5, 0x1, R7 ;  /* 0x0000000105057824 */ /* 0x000fc600078e0207 */
[--C-:B------:R-:W-:Y:S01]  /*344d0*/  SHF.R.S32.HI R6, RZ, 0x1f, R3.reuse ;  /* 0x0000001fff067819 */ /* 0x100fe20000011403 */
[----:B------:R-:W-:Y:S02]  /*344e0*/  IMAD.MOV R9, RZ, RZ, -R3 ;  /* 0x000000ffff097224 */ /* 0x000fe400078e0a03 */
[----:B------:R-:W-:-:S04]  /*344f0*/  IMAD.WIDE.U32 R4, R194, UR4, R4 ;  /* 0x00000004c2047c25 */ /* 0x000fc8000f8e0004 */
[----:B------:R-:W-:Y:S02]  /*34500*/  IMAD R9, R11, R9, R8 ;  /* 0x000000090b097224 */ /* 0x000fe400078e0208 */
[----:B------:R-:W-:Y:S02]  /*34510*/  IMAD R6, R6, UR6, RZ ;  /* 0x0000000606067c24 */ /* 0x000fe4000f8e02ff */
[----:B------:R-:W-:Y:S01]  /*34520*/  IMAD R5, R194, UR5, R5 ;  /* 0x00000005c2057c24 */ /* 0x000fe2000f8e0205 */
[----:B------:R-:W-:Y:S01]  /*34530*/  ULDC.64 UR4, c[0x0][0xc28] ;  /* 0x00030a0000047ab9 */ /* 0x000fe20000000a00 */
[C---:B------:R-:W-:Y:S01]  /*34540*/  IMAD R7, R3.reuse, UR7, R6 ;  /* 0x0000000703077c24 */ /* 0x040fe2000f8e0206 */
[----:B------:R-:W-:Y:S01]  /*34550*/  SHF.R.S32.HI R6, RZ, 0x1f, R9 ;  /* 0x0000001fff067819 */ /* 0x000fe20000011409 */
[----:B------:R-:W-:-:S04]  /*34560*/  IMAD.WIDE.U32 R4, R3, UR6, R4 ;  /* 0x0000000603047c25 */ /* 0x000fc8000f8e0004 */
[----:B------:R-:W-:Y:S02]  /*34570*/  IMAD R6, R6, UR4, RZ ;  /* 0x0000000406067c24 */ /* 0x000fe4000f8e02ff */
[----:B------:R-:W-:Y:S02]  /*34580*/  IMAD.IADD R5, R5, 0x1, R7 ;  /* 0x0000000105057824 */ /* 0x000fe400078e0207 */
[----:B------:R-:W-:Y:S02]  /*34590*/  IMAD.IADD R164, R160, 0x1, R164 ;  /* 0x00000001a0a47824 */ /* 0x000fe400078e02a4 */
[C---:B------:R-:W-:Y:S02]  /*345a0*/  IMAD R3, R9.reuse, UR5, R6 ;  /* 0x0000000509037c24 */ /* 0x040fe4000f8e0206 */
[----:B------:R-:W-:Y:S01]  /*345b0*/  IMAD.WIDE.U32 R8, R9, UR4, R4 ;  /* 0x0000000409087c25 */ /* 0x000fe2000f8e0004 */
[----:B------:R-:W-:Y:S01]  /*345c0*/  ISETP.GE.AND P0, PT, R164, R0, PT ;  /* 0x00000000a400720c */ /* 0x000fe20003f06270 */
[----:B------:R-:W-:-:S02]  /*345d0*/  ULDC.64 UR4, c[0x0][0xc00] ;  /* 0x0003000000047ab9 */ /* 0x000fc40000000a00 */
[----:B------:R-:W-:Y:S01]  /*345e0*/  IMAD.IADD R5, R9, 0x1, R3 ;  /* 0x0000000109057824 */ /* 0x000fe200078e0203 */
[----:B------:R-:W-:Y:S01]  /*345f0*/  LEA R3, P1, R8, UR4, 0x2 ;  /* 0x0000000408037c11 */ /* 0x000fe2000f8210ff */
[----:B------:R-:W-:-:S03]  /*34600*/  VIADD R4, R2, 0x38820 ;  /* 0x0003882002047836 */ /* 0x000fc60000000000 */
[----:B------:R-:W-:Y:S02]  /*34610*/  LEA.HI.X R8, R8, UR5, R5, 0x2, P1 ;  /* 0x0000000508087c11 */ /* 0x000fe400088f1405 */
[----:B------:R-:W-:Y:S01]  /*34620*/  PRMT R4, RZ, 0x654, R4 ;  /* 0x00000654ff047816 */ /* 0x000fe20000000004 */
[----:B------:R1:W0:Y:S03]  /*34630*/  SHFL.IDX PT, R9, R3, RZ, 0x1c1f ;  /* 0x001c1fff03097589 */ /* 0x00022600000e0000 */
[----:B------:R1:W-:Y:S01]  /*34640*/  SYNCS.ARRIVE.TRANS64.RED.A1T0 RZ, [R4+URZ], RZ ;  /* 0x000000ff04ff79a7 */ /* 0x0003e2000810043f */
[----:B------:R1:W2:Y:S01]  /*34650*/  SHFL.IDX PT, R10, R8, RZ, 0x1c1f ;  /* 0x001c1fff080a7589 */ /* 0x0002a200000e0000 */
[----:B------:R-:W-:Y:S05]  /*34660*/  @P0 BRA `(.L_x_3817) ;  /* 0x0000000800880947 */ /* 0x000fea0003800000 */
[----:B------:R-:W-:Y:S01]  /*34670*/  ULDC UR4, c[0x0][0xbc8] ;  /* 0x0002f20000047ab9 */ /* 0x000fe20000000800 */
[----:B------:R-:W3:Y:S01]  /*34680*/  LDL R18, [R1+0x448] ;  /* 0x0004480001127983 */ /* 0x000ee20000100800 */
[----:B------:R-:W-:-:S13]  /*34690*/  ISETP.GE.AND P0, PT, R161, UR4, PT ;  /* 0x00000004a1007c0c */ /* 0x000fda000bf06270 */
[----:B------:R-:W4:Y:S01]  /*346a0*/  @!P0 LDL.64 R6, [R1+0x230] ;  /* 0x0002300001068983 */ /* 0x000f220000100a00 */
[----:B------:R-:W-:Y:S02]  /*346b0*/  ISETP.GE.AND P1, PT, R225, UR4, PT ;  /* 0x00000004e1007c0c */ /* 0x000fe4000bf26270 */
[----:B01----:R-:W-:-:S04]  /*346c0*/  @!P0 LEA R4, P2, R161, R9, 0x2 ;  /* 0x00000009a1048211 */ /* 0x003fc800078410ff */
[----:B--2--5:R-:W-:-:S05]  /*346d0*/  @!P0 LEA.HI.X R5, R161, R10, R53, 0x2, P2 ;  /* 0x0000000aa1058211 */ /* 0x024fca00010f1435 */
[----:B----4-:R0:W-:Y:S04]  /*346e0*/  @!P0 ST.E.64 desc[UR44][R4.64], R6 ;  /* 0x0000000604008985 */ /* 0x0101e8000c101b2c */
[----:B0-----:R-:W2:Y:S01]  /*346f0*/  @!P1 LDL.64 R4, [R1+0x240] ;  /* 0x0002400001049983 */ /* 0x001ea20000100a00 */
[----:B------:R-:W-:Y:S02]  /*34700*/  ISETP.GE.AND P0, PT, R224, UR4, PT ;  /* 0x00000004e0007c0c */ /* 0x000fe4000bf06270 */
[----:B------:R-:W-:-:S04]  /*34710*/  @!P1 LEA R6, P2, R225, R9, 0x2 ;  /* 0x00000009e1069211 */ /* 0x000fc800078410ff */
[----:B------:R-:W-:-:S05]  /*34720*/  @!P1 LEA.HI.X R7, R225, R10, R52, 0x2, P2 ;  /* 0x0000000ae1079211 */ /* 0x000fca00010f1434 */
[----:B--2---:R0:W-:Y:S04]  /*34730*/  @!P1 ST.E.64 desc[UR44][R6.64], R4 ;  /* 0x0000000406009985 */ /* 0x0041e8000c101b2c */
        /* <DEDUP_REMOVED lines=145> */
[----:B------:R-:W2:Y:S01]  /*35050*/  @!P1 LDL.64 R12, [R1+0x420] ;  /* 0x00042000010c9983 */ /* 0x000ea20000100a00 */
[----:B------:R-:W-:-:S04]  /*35060*/  @!P1 LEA R14, P0, R226, R9, 0x2 ;  /* 0x00000009e20e9211 */ /* 0x000fc800078010ff */
[----:B---3--:R-:W-:-:S05]  /*35070*/  @!P1 LEA.HI.X R15, R226, R10, R18, 0x2, P0 ;  /* 0x0000000ae20f9211 */ /* 0x008fca00000f1412 */
[----:B--2---:R4:W-:Y:S04]  /*35080*/  @!P1 ST.E.64 desc[UR44][R14.64], R12 ;  /* 0x0000000c0e009985 */ /* 0x0049e8000c101b2c */
.L_x_3817:
[----:B------:R-:W-:Y:S05]  /*35090*/  BSYNC B1 ;  /* 0x0000000000017941 */ /* 0x000fea0003800000 */
.L_x_3816:
[----:B----4-:R-:W-:Y:S01]  /*350a0*/  VIADD R5, R164, 0x8 ;  /* 0x00000008a4057836 */ /* 0x010fe20000000000 */
[----:B------:R3:W4:Y:S04]  /*350b0*/  SHFL.IDX PT, R18, R8, 0x1, 0x1c1f ;  /* 0x003c1f0008127f89 */ /* 0x00072800000e0000 */
[----:B------:R-:W-:Y:S01]  /*350c0*/  ISETP.GE.AND P0, PT, R5, R0, PT ;  /* 0x000000000500720c */ /* 0x000fe20003f06270 */
[----:B------:R3:W0:-:S12]  /*350d0*/  SHFL.IDX PT, R20, R3, 0x1, 0x1c1f ;  /* 0x003c1f0003147f89 */ /* 0x00061800000e0000 */
[----:B---3--:R-:W-:Y:S05]  /*350e0*/  @P0 BRA `(.L_x_3815) ;  /* 0x0000001800200947 */ /* 0x008fea0003800000 */
[----:B------:R-:W3:Y:S02]  /*350f0*/  LDC R0, c[0x0][0xbc8] ;  /* 0x0002f200ff007b82 */ /* 0x000ee40000000800 */
[----:B---3--:R-:W-:-:S13]  /*35100*/  ISETP.GE.AND P1, PT, R161, R0, PT ;  /* 0x00000000a100720c */ /* 0x008fda0003f26270 */
[----:B------:R-:W3:Y:S01]  /*35110*/  @!P1 LDL.64 R14, [R1+0x238] ;  /* 0x00023800010e9983 */ /* 0x000ee20000100a00 */
[----:B------:R-:W-:Y:S02]  /*35120*/  ISETP.GE.AND P2, PT, R225, R0, PT ;  /* 0x00000000e100720c */ /* 0x000fe40003f46270 */
[----:B01----:R-:W-:-:S04]  /*35130*/  @!P1 LEA R8, P0, R161, R20, 0x2 ;  /* 0x00000014a1089211 */ /* 0x003fc800078010ff */
[----:B----45:R-:W-:-:S05]  /*35140*/  @!P1 LEA.HI.X R9, R161, R18, R53, 0x2, P0 ;  /* 0x00000012a1099211 */ /* 0x030fca00000f1435 */
[----:B---3--:R0:W-:Y:S04]  /*35150*/  @!P1 ST.E.64 desc[UR44][R8.64], R14 ;  /* 0x0000000e08009985 */ /* 0x0081e8000c101b2c */
[----:B------:R-:W3:Y:S01]  /*35160*/  @!P2 LDL.64 R4, [R1+0x248] ;  /* 0x000248000104a983 */ /* 0x000ee20000100a00 */
[----:B------:R-:W-:Y:S02]  /*35170*/  ISETP.GE.AND P1, PT, R224, R0, PT ;  /* 0x00000000e000720c */ /* 0x000fe40003f26270 */
[----:B--2---:R-:W-:-:S04]  /*35180*/  @!P2 LEA R10, P0, R225, R20, 0x2 ;  /* 0x00000014e10aa211 */ /* 0x004fc800078010ff */
[----:B------:R-:W-:-:S05]  /*35190*/  @!P2 LEA.HI.X R11, R225, R18, R52, 0x2, P0 ;  /* 0x00000012e10ba211 */ /* 0x000fca00000f1434 */
[----:B---3--:R1:W-:Y:S04]  /*351a0*/  @!P2 ST.E.64 desc[UR44][R10.64], R4 ;  /* 0x000000040a00a985 */ /* 0x0083e8000c101b2c */
[----:B------:R-:W2:Y:S01]  /*351b0*/  @!P1 LDL.64 R6, [R1+0x258] ;  /* 0x0002580001069983 */ /* 0x000ea20000100a00 */
[----:B------:R-:W-:Y:S02]  /*351c0*/  ISETP.GE.AND P2, PT, R223, R0, PT ;  /* 0x00000000df00720c */ /* 0x000fe40003f46270 */
[----:B------:R-:W-:-:S04]  /*351d0*/  @!P1 LEA R12, P0, R224, R20, 0x2 ;  /* 0x00000014e00c9211 */ /* 0x000fc800078010ff */
[----:B------:R-:W-:-:S05]  /*351e0*/  @!P1 LEA.HI.X R13, R224, R18, R51, 0x2, P0 ;  /* 0x00000012e00d9211 */ /* 0x000fca00000f1433 */
[----:B--2---:R2:W-:Y:S04]  /*351f0*/  @!P1 ST.E.64 desc[UR44][R12.64], R6 ;  /* 0x000000060c009985 */ /* 0x0045e8000c101b2c */
[----:B0-----:R-:W3:Y:S01]  /*35200*/  @!P2 LDL.64 R8, [R1+0x268] ;  /* 0x000268000108a983 */ /* 0x001ee20000100a00 */
[----:B------:R-:W-:Y:S02]  /*35210*/  ISETP.GE.AND P1, PT, R222, R0, PT ;  /* 0x00000000de00720c */ /* 0x000fe40003f26270 */
[----:B------:R-:W-:-:S04]  /*35220*/  @!P2 LEA R14, P0, R223, R20, 0x2 ;  /* 0x00000014df0ea211 */ /* 0x000fc800078010ff */
[----:B------:R-:W-:-:S05]  /*35230*/  @!P2 LEA.HI.X R15, R223, R18, R50, 0x2, P0 ;  /* 0x00000012df0fa211 */ /* 0x000fca00000f1432 */
[----:B---3--:R0:W-:Y:S04]  /*35240*/  @!P2 ST.E.64 desc[UR44][R14.64], R8 ;  /* 0x000000080e00a985 */ /* 0x0081e8000c101b2c */
[----:B-1----:R-:W3:Y:S01]  /*35250*/  @!P1 LDL.64 R4, [R1+0x278] ;  /* 0x0002780001049983 */ /* 0x002ee20000100a00 */
[----:B------:R-:W-:Y:S02]  /*35260*/  ISETP.GE.AND P2, PT, R221, R0, PT ;  /* 0x00000000dd00720c */ /* 0x000fe40003f46270 */
[----:B------:R-:W-:-:S04]  /*35270*/  @!P1 LEA R10, P0, R222, R20, 0x2 ;  /* 0x00000014de0a9211 */ /* 0x000fc800078010ff */
[----:B------:R-:W-:-:S05]  /*35280*/  @!P1 LEA.HI.X R11, R222, R18, R49, 0x2, P0 ;  /* 0x00000012de0b9211 */ /* 0x000fca00000f1431 */
[----:B---3--:R1:W-:Y:S04]  /*35290*/  @!P1 ST.E.64 desc[UR44][R10.64], R4 ;  /* 0x000000040a009985 */ /* 0x0083e8000c101b2c */
[----:B--2---:R-:W2:Y:S01]  /*352a0*/  @!P2 LDL.64 R6, [R1+0x288] ;  /* 0x000288000106a983 */ /* 0x004ea20000100a00 */
        /* <DEDUP_REMOVED lines=131> */
.L_x_3819:
[----:B------:R-:W-:Y:S05]  /*35ae0*/  BSYNC B1 ;  /* 0x0000000000017941 */ /* 0x000fea0003800000 */
.L_x_3818:
[----:B------:R-:W-:Y:S05]  /*35af0*/  @P1 BRA `(.L_x_3815) ;  /* 0x0000000c009c1947 */ /* 0x000fea0003800000 */
[----:B------:R-:W2:Y:S04]  /*35b00*/  LDL R0, [R1+0x448] ;  /* 0x0004480001007983 */ /* 0x000ea80000100800 */
[----:B01----:R-:W3:Y:S01]  /*35b10*/  LDL.64 R4, [R1+0x428] ;  /* 0x0004280001047983 */ /* 0x003ee20000100a00 */
[----:B------:R-:W-:-:S04]  /*35b20*/  LEA R20, P0, R226, R20, 0x2 ;  /* 0x00000014e2147211 */ /* 0x000fc800078010ff */
[----:B--2---:R-:W-:-:S05]  /*35b30*/  LEA.HI.X R21, R226, R18, R0, 0x2, P0 ;  /* 0x00000012e2157211 */ /* 0x004fca00000f1400 */
[----:B---3--:R0:W-:Y:S01]  /*35b40*/  ST.E.64 desc[UR44][R20.64], R4 ;  /* 0x0000000414007985 */ /* 0x0081e2000c101b2c */
[----:B------:R-:W-:Y:S05]  /*35b50*/  BRA `(.L_x_3815) ;  /* 0x0000000c00847947 */ /* 0x000fea0003800000 */
.L_x_3808:
        /* <DEDUP_REMOVED lines=8> */
[----:B------:R-:W2:Y:S01]  /*35be0*/  @P1 LDC.64 R4, c[0x0][0xd08] ;  /* 0x00034200ff041b82 */ /* 0x000ea20000000a00 */
[----:B------:R-:W-:Y:S02]  /*35bf0*/  ULDC UR4, c[0x0][0xb88] ;  /* 0x0002e20000047ab9 */ /* 0x000fe40000000800 */
[----:B------:R-:W-:Y:S02]  /*35c00*/  IMAD.U32 R0, RZ, RZ, UR4 ;  /* 0x00000004ff007e24 */ /* 0x000fe4000f8e00ff */
[----:B----4-:R-:W-:-:S05]  /*35c10*/  IMAD.WIDE R6, R193, 0x4, R6 ;  /* 0x00000004c1067825 */ /* 0x010fca00078e0206 */
[----:B------:R4:W5:Y:S01]  /*35c20*/  @P0 LDG.E R3, desc[UR44][R6.64] ;  /* 0x0000002c06030981 */ /* 0x000962000c1e1900 */
[----:B--2---:R-:W-:-:S05]  /*35c30*/  @P1 IMAD.WIDE R4, R193, 0x4, R4 ;  /* 0x00000004c1041825 */ /* 0x004fca00078e0204 */
[----:B------:R4:W5:Y:S01]  /*35c40*/  @P1 LDG.E R0, desc[UR44][R4.64] ;  /* 0x0000002c04001981 */ /* 0x000962000c1e1900 */
[----:B------:R-:W-:Y:S02]  /*35c50*/  ISETP.NE.AND P2, PT, R188, RZ, PT ;  /* 0x000000ffbc00720c */ /* 0x000fe40003f45270 */
[----:B------:R-:W-:Y:S02]  /*35c60*/  ISETP.GT.AND P3, PT, R236, 0x3f, PT ;  /* 0x0000003fec00780c */ /* 0x000fe40003f64270 */
[----:B------:R-:W-:-:S09]  /*35c70*/  SHF.R.S32.HI R26, RZ, 0x1f, R193 ;  /* 0x0000001fff1a7819 */ /* 0x000fd200000114c1 */
[----:B------:R-:W2:Y:S02]  /*35c80*/  @!P2 LDC R188, c[0x0][0xbd4] ;  /* 0x0002f500ffbcab82 */ /* 0x000ea40000000800 */
[----:B--2---:R-:W-:Y:S01]  /*35c90*/  ISETP.GT.AND P2, PT, R188, 0x1, PT ;  /* 0x00000001bc00780c */ /* 0x004fe20003f44270 */
[----:B----4-:R-:W-:-:S12]  /*35ca0*/  @P1 BRA `(.L_x_3820) ;  /* 0x0000000000101947 */ /* 0x010fd80003800000 */
[----:B------:R-:W-:Y:S05]  /*35cb0*/  @!P0 BRA `(.L_x_3820) ;  /* 0x00000000000c8947 */ /* 0x000fea0003800000 */
[----:B------:R-:W2:Y:S04]  /*35cc0*/  LDG.E R5, desc[UR44][R6.64] ;  /* 0x0000002c06057981 */ /* 0x000ea8000c1e1900 */
[----:B-----5:R-:W2:Y:S02]  /*35cd0*/  LDG.E R0, desc[UR44][R6.64+0x4] ;  /* 0x0000042c06007981 */ /* 0x020ea4000c1e1900 */
[----:B--2---:R-:W-:-:S07]  /*35ce0*/  IMAD.IADD R0, R0, 0x1, -R5 ;  /* 0x0000000100007824 */ /* 0x004fce00078e0a05 */
.L_x_3820:
[----:B------:R-:W-:Y:S01]  /*35cf0*/  BSSY B1, `(.L_x_3821) ;  /* 0x0000036000017945 */ /* 0x000fe20003800000 */
[----:B------:R-:W-:Y:S02]  /*35d00*/  SEL R27, R193, RZ, !P0 ;  /* 0x000000ffc11b7207 */ /* 0x000fe40004000000 */
[----:B------:R-:W-:Y:S02]  /*35d10*/  SEL R26, R26, RZ, !P0 ;  /* 0x000000ff1a1a7207 */ /* 0x000fe40004000000 */
[----:B-----5:R-:W-:Y:S01]  /*35d20*/  SHF.R.S32.HI R24, RZ, 0x1f, R3 ;  /* 0x0000001fff187819 */ /* 0x020fe20000011403 */
[----:B------:R-:W-:Y:S06]  /*35d30*/  @P3 BRA `(.L_x_3822) ;  /* 0x0000000000c43947 */ /* 0x000fec0003800000 */
[----:B------:R-:W2:Y:S01]  /*35d40*/  S2R R5, SR_TID.X ;  /* 0x0000000000057919 */ /* 0x000ea20000002100 */
[----:B---3--:R-:W3:Y:S02]  /*35d50*/  LDC R31, c[0x0][0xce8] ;  /* 0x00033a00ff1f7b82 */ /* 0x008ee40000000800 */
[----:B---3--:R-:W-:Y:S01]  /*35d60*/  IMAD R4, R0, R31, RZ ;  /* 0x0000001f00047224 */ /* 0x008fe200078e02ff */
[----:B--2---:R-:W-:-:S04]  /*35d70*/  IADD3 R29, R164, -0x80, R5 ;  /* 0xffffff80a41d7810 */ /* 0x004fc80007ffe005 */
        /* <DEDUP_REMOVED lines=33> */
[----:B------:R-:W-:Y:S02]  /*35f90*/  IADD3 R6, P0, P1, R19, R12, R6 ;  /* 0x0000000c13067210 */ /* 0x000fe4000791e006 */
[----:B------:R-:W-:-:S04]  /*35fa0*/  SHF.R.S32.HI R19, RZ, 0x1f, R19 ;  /* 0x0000001fff137819 */ /* 0x000fc80000011413 */
[----:B------:R-:W-:Y:S01]  /*35fb0*/  IADD3.X R7, R19, R4, R13, P0, P1 ;  /* 0x0000000413077210 */ /* 0x000fe200007e240d */
[-C--:B-1----:R-:W-:Y:S01]  /*35fc0*/  IMAD R4, R9, R5.reuse, RZ ;  /* 0x0000000509047224 */ /* 0x082fe200078e02ff */
[----:B------:R-:W-:Y:S01]  /*35fd0*/  SHF.R.S32.HI R13, RZ, 0x1f, R5 ;  /* 0x0000001fff0d7819 */ /* 0x000fe20000011405 */
[----:B------:R-:W-:-:S04]  /*35fe0*/  IMAD.WIDE.U32 R6, R8, R5, R6 ;  /* 0x0000000508067225 */ /* 0x000fc800078e0006 */
[----:B------:R-:W-:Y:S01]  /*35ff0*/  IMAD R13, R8, R13, R4 ;  /* 0x0000000d080d7224 */ /* 0x000fe200078e0204 */
[----:B0-----:R-:W-:Y:S01]  /*36000*/  LEA R10, P0, R6, R10, 0x2 ;  /* 0x0000000a060a7211 */ /* 0x001fe200078010ff */
[----:B------:R-:W-:Y:S02]  /*36010*/  IMAD.MOV.U32 R5, RZ, RZ, -0x800000 ;  /* 0xff800000ff057424 */ /* 0x000fe400078e00ff */
[----:B------:R-:W-:-:S05]  /*36020*/  IMAD.IADD R4, R7, 0x1, R13 ;  /* 0x0000000107047824 */ /* 0x000fca00078e020d */
[----:B--2---:R-:W-:-:S05]  /*36030*/  LEA.HI.X R11, R6, R11, R4, 0x2, P0 ;  /* 0x0000000b060b7211 */ /* 0x004fca00000f1404 */
[----:B------:R2:W-:Y:S02]  /*36040*/  STG.E desc[UR44][R10.64], R5 ;  /* 0x000000050a007986 */ /* 0x0005e4000c10192c */
.L_x_3822:
[----:B------:R-:W-:Y:S05]  /*36050*/  BSYNC B1 ;  /* 0x0000000000017941 */ /* 0x000fea0003800000 */
.L_x_3821:
[----:B------:R-:W-:Y:S05]  /*36060*/  @P2 BRA `(.L_x_3815) ;  /* 0x0000000800402947 */ /* 0x000fea0003800000 */
[----:B------:R-:W4:Y:S01]  /*36070*/  LDL R7, [R1+0x444] ;  /* 0x0004440001077983 */ /* 0x000f220000100800 */
[----:B--2---:R-:W2:Y:S01]  /*36080*/  LDC R11, c[0x0][0xce8] ;  /* 0x00033a00ff0b7b82 */ /* 0x004ea20000000800 */
[----:B------:R-:W-:Y:S01]  /*36090*/  ULDC.64 UR4, c[0x0][0xba0] ;  /* 0x0002e80000047ab9 */ /* 0x000fe20000000a00 */
[----:B------:R-:W-:Y:S01]  /*360a0*/  BSSY B1, `(.L_x_3823) ;  /* 0x0000068000017945 */ /* 0x000fe20003800000 */
[----:B------:R-:W-:Y:S02]  /*360b0*/  IMAD R6, R24, UR4, RZ ;  /* 0x0000000418067c24 */ /* 0x000fe4000f8e02ff */
[----:B------:R-:W-:-:S03]  /*360c0*/  IMAD.WIDE.U32 R4, R3, UR4, RZ ;  /* 0x0000000403047c25 */ /* 0x000fc6000f8e00ff */
[----:B------:R-:W5:Y:S01]  /*360d0*/  LDC R19, c[0x0][0xbc8] ;  /* 0x0002f200ff137b82 */ /* 0x000f620000000800 */
[----:B------:R-:W-:Y:S01]  /*360e0*/  IMAD R3, R3, UR5, R6 ;  /* 0x0000000503037c24 */ /* 0x000fe2000f8e0206 */
[----:B------:R-:W-:-:S03]  /*360f0*/  ULDC.64 UR4, c[0x0][0xbe8] ;  /* 0x0002fa0000047ab9 */ /* 0x000fc60000000a00 */
[----:B------:R-:W-:Y:S02]  /*36100*/  IMAD.IADD R5, R5, 0x1, R3 ;  /* 0x0000000105057824 */ /* 0x000fe400078e0203 */
[----:B------:R-:W-:-:S04]  /*36110*/  IMAD.WIDE.U32 R4, R166, UR4, R4 ;  /* 0x00000004a6047c25 */ /* 0x000fc8000f8e0004 */
[----:B------:R-:W-:Y:S01]  /*36120*/  IMAD R5, R166, UR5, R5 ;  /* 0x00000005a6057c24 */ /* 0x000fe2000f8e0205 */
[----:B------:R-:W-:Y:S01]  /*36130*/  ULDC.64 UR4, c[0x0][0xbf0] ;  /* 0x0002fc0000047ab9 */ /* 0x000fe20000000a00 */
[----:B--2---:R-:W-:Y:S01]  /*36140*/  ISETP.NE.AND P0, PT, R11, 0x1, PT ;  /* 0x000000010b00780c */ /* 0x004fe20003f05270 */
[----:B------:R-:W-:Y:S02]  /*36150*/  IMAD R3, R26, UR4, RZ ;  /* 0x000000041a037c24 */ /* 0x000fe4000f8e02ff */
[----:B------:R-:W-:-:S04]  /*36160*/  IMAD.WIDE.U32 R4, R27, UR4, R4 ;  /* 0x000000041b047c25 */ /* 0x000fc8000f8e0004 */
[----:B------:R-:W-:Y:S01]  /*36170*/  IMAD R3, R27, UR5, R3 ;  /* 0x000000051b037c24 */ /* 0x000fe2000f8e0203 */
[-C--:B-----5:R-:W-:Y:S01]  /*36180*/  ISETP.GE.AND P1, PT, R187, R19.reuse, PT ;  /* 0x00000013bb00720c */ /* 0x0a0fe20003f26270 */
[----:B------:R-:W-:Y:S01]  /*36190*/  ULDC.64 UR4, c[0x0][0xbe0] ;  /* 0x0002f80000047ab9 */ /* 0x000fe20000000a00 */
[-C--:B------:R-:W-:Y:S01]  /*361a0*/  ISETP.GE.AND P2, PT, R190, R19.reuse, PT ;  /* 0x00000013be00720c */ /* 0x080fe20003f46270 */
[----:B------:R-:W-:Y:S01]  /*361b0*/  IMAD.IADD R5, R5, 0x1, R3 ;  /* 0x0000000105057824 */ /* 0x000fe200078e0203 */
[----:B------:R-:W-:Y:S01]  /*361c0*/  SEL R10, RZ, 0xffffffff, P1 ;  /* 0xffffffffff0a7807 */ /* 0x000fe20000800000 */
[----:B------:R-:W2:Y:S01]  /*361d0*/  @P0 LDC R9, c[0x0][0xcec] ;  /* 0x00033b00ff090b82 */ /* 0x000ea20000000800 */
[----:B------:R-:W-:Y:S01]  /*361e0*/  ISETP.GE.AND P1, PT, R186, R19, PT ;  /* 0x00000013ba00720c */ /* 0x000fe20003f26270 */
[----:B------:R-:W-:Y:S02]  /*361f0*/  IMAD R25, R0, R11, RZ ;  /* 0x0000000b00197224 */ /* 0x000fe400078e02ff */
[----:B------:R-:W-:-:S04]  /*36200*/  IMAD.SHL.U32 R10, R10, 0x2, RZ ;  /* 0x000000020a0a7824 */ /* 0x000fc800078e00ff */
[----:B------:R-:W5:Y:S01]  /*36210*/  @P0 LDC R13, c[0x0][0xcf0] ;  /* 0x00033c00ff0d0b82 */ /* 0x000f620000000800 */
[----:B----4-:R-:W-:-:S04]  /*36220*/  IMAD R7, R7, 0x20, R228 ;  /* 0x0000002007077824 */ /* 0x010fc800078e02e4 */
[----:B------:R-:W-:Y:S01]  /*36230*/  IMAD.IADD R8, R164, 0x1, R7 ;  /* 0x00000001a4087824 */ /* 0x000fe200078e0207 */
[----:B------:R-:W-:Y:S02]  /*36240*/  SEL R7, RZ, 0x1, P2 ;  /* 0x00000001ff077807 */ /* 0x000fe40001000000 */
[----:B------:R-:W-:Y:S01]  /*36250*/  ISETP.GE.AND P2, PT, R191, R19, PT ;  /* 0x00000013bf00720c */ /* 0x000fe20003f46270 */
[----:B--2---:R-:W-:Y:S01]  /*36260*/  @P0 IMAD.HI.U32 R6, R8, R9, RZ ;  /* 0x0000000908060227 */ /* 0x004fe200078e00ff */
[----:B------:R-:W-:Y:S02]  /*36270*/  LOP3.LUT R9, R10, 0x2, R7, 0xe2, !PT ;  /* 0x000000020a097812 */ /* 0x000fe400078ee207 */
[----:B------:R-:W-:Y:S01]  /*36280*/  SEL R10, RZ, 0xffffffff, P1 ;  /* 0xffffffffff0a7807 */ /* 0x000fe20000800000 */
[----:B------:R-:W-:Y:S01]  /*36290*/  IMAD.MOV.U32 R3, RZ, RZ, R8 ;  /* 0x000000ffff037224 */ /* 0x000fe200078e0008 */
[----:B-----5:R-:W-:Y:S02]  /*362a0*/  @P0 SHF.R.U32.HI R3, RZ, R13, R6 ;  /* 0x0000000dff030219 */ /* 0x020fe40000011606 */
[-C--:B------:R-:W-:Y:S01]  /*362b0*/  ISETP.GE.AND P0, PT, R185, R19.reuse, PT ;  /* 0x00000013b900720c */ /* 0x080fe20003f06270 */
[----:B------:R-:W-:Y:S01]  /*362c0*/  IMAD.SHL.U32 R12, R10, 0x4, RZ ;  /* 0x000000040a0c7824 */ /* 0x000fe200078e00ff */
[--C-:B------:R-:W-:Y:S01]  /*362d0*/  SHF.R.S32.HI R6, RZ, 0x1f, R3.reuse ;  /* 0x0000001fff067819 */ /* 0x100fe20000011403 */
[----:B------:R-:W-:Y:S01]  /*362e0*/  IMAD.MOV R7, RZ, RZ, -R3 ;  /* 0x000000ffff077224 */ /* 0x000fe200078e0a03 */
[----:B------:R-:W-:Y:S01]  /*362f0*/  SEL R10, RZ, 0xffffffff, P0 ;  /* 0xffffffffff0a7807 */ /* 0x000fe20000000000 */
[----:B------:R-:W-:Y:S01]  /*36300*/  IMAD.WIDE.U32 R4, R3, UR4, R4 ;  /* 0x0000000403047c25 */ /* 0x000fe2000f8e0004 */
[----:B------:R-:W-:-:S02]  /*36310*/  ISETP.GE.AND P1, PT, R184, R19, PT ;  /* 0x00000013b800720c */ /* 0x000fc40003f26270 */
[----:B------:R-:W-:Y:S01]  /*36320*/  ISETP.GE.AND P0, PT, R167, R19, PT ;  /* 0x00000013a700720c */ /* 0x000fe20003f06270 */
[----:B------:R-:W-:Y:S01]  /*36330*/  IMAD R7, R11, R7, R8 ;  /* 0x000000070b077224 */ /* 0x000fe200078e0208 */
[----:B------:R-:W-:Y:S01]  /*36340*/  LOP3.LUT R8, R12, 0x4, R9, 0xe2, !PT ;  /* 0x000000040c087812 */ /* 0x000fe200078ee209 */
[----:B------:R-:W-:Y:S02]  /*36350*/  IMAD R6, R6, UR4, RZ ;  /* 0x0000000406067c24 */ /* 0x000fe4000f8e02ff */
[----:B------:R-:W-:Y:S01]  /*36360*/  IMAD.SHL.U32 R13, R10, 0x8, RZ ;  /* 0x000000080a0d7824 */ /* 0x000fe200078e00ff */
[----:B------:R-:W-:Y:S01]  /*36370*/  SEL R10, RZ, 0xffffffff, P0 ;  /* 0xffffffffff0a7807 */ /* 0x000fe20000000000 */
[----:B------:R-:W-:Y:S01]  /*36380*/  IMAD R9, R3, UR5, R6 ;  /* 0x0000000503097c24 */ /* 0x000fe2000f8e0206 */
[----:B------:R-:W-:Y:S01]  /*36390*/  SHF.R.S32.HI R3, RZ, 0x1f, R7 ;  /* 0x0000001fff037819 */ /* 0x000fe20000011407 */
[----:B------:R-:W-:Y:S01]  /*363a0*/  ULDC.64 UR4, c[0x0][0xbd8] ;  /* 0x0002f60000047ab9 */ /* 0x000fe20000000a00 */
[----:B------:R-:W-:Y:S01]  /*363b0*/  SEL R6, RZ, 0xffffffff, P1 ;  /* 0xffffffffff067807 */ /* 0x000fe20000800000 */
[----:B------:R-:W-:Y:S01]  /*363c0*/  IMAD.IADD R5, R5, 0x1, R9 ;  /* 0x0000000105057824 */ /* 0x000fe200078e0209 */
[----:B------:R-:W-:Y:S01]  /*363d0*/  LOP3.LUT R8, R13, 0x8, R8, 0xe2, !PT ;  /* 0x000000080d087812 */ /* 0x000fe200078ee208 */
[----:B------:R-:W-:Y:S01]  /*363e0*/  IMAD R0, R3, UR4, RZ ;  /* 0x0000000403007c24 */ /* 0x000fe2000f8e02ff */
[----:B------:R-:W-:Y:S01]  /*363f0*/  ISETP.GE.AND P0, PT, R192, R19, PT ;  /* 0x00000013c000720c */ /* 0x000fe20003f06270 */
[----:B------:R-:W-:-:S02]  /*36400*/  IMAD.SHL.U32 R13, R6, 0x10, RZ ;  /* 0x00000010060d7824 */ /* 0x000fc400078e00ff */
[----:B------:R-:W-:Y:S02]  /*36410*/  IMAD R3, R7, UR5, R0 ;  /* 0x0000000507037c24 */ /* 0x000fe4000f8e0200 */
[----:B------:R-:W-:Y:S01]  /*36420*/  IMAD.IADD R0, R228, 0x1, R164 ;  /* 0x00000001e4007824 */ /* 0x000fe200078e02a4 */
[----:B------:R-:W-:Y:S01]  /*36430*/  LOP3.LUT R8, R13, 0x10, R8, 0xe2, !PT ;  /* 0x000000100d087812 */ /* 0x000fe200078ee208 */
[----:B------:R-:W-:Y:S02]  /*36440*/  IMAD.SHL.U32 R9, R10, 0x20, RZ ;  /* 0x000000200a097824 */ /* 0x000fe400078e00ff */
[----:B------:R-:W-:Y:S01]  /*36450*/  IMAD.WIDE.U32 R4, R7, UR4, R4 ;  /* 0x0000000407047c25 */ /* 0x000fe2000f8e0004 */
        /* <DEDUP_REMOVED lines=10> */
[----:B------:R2:W4:Y:S04]  /*36500*/  SHFL.IDX PT, R4, R18, RZ, 0x181f ;  /* 0x00181fff12047589 */ /* 0x00052800000e0000 */
[----:B------:R2:W0:Y:S01]  /*36510*/  SHFL.IDX PT, R5, R3, RZ, 0x181f ;  /* 0x00181fff03057589 */ /* 0x00042200000e0000 */
[----:B------:R-:W-:Y:S05]  /*36520*/  @P0 BRA `(.L_x_3824) ;  /* 0x00000000007c0947 */ /* 0x000fea0003800000 */
[-C--:B------:R-:W-:Y:S02]  /*36530*/  ISETP.GE.AND P2, PT, R187, R19.reuse, PT ;  /* 0x00000013bb00720c */ /* 0x080fe40003f46270 */
[-C--:B------:R-:W-:Y:S02]  /*36540*/  ISETP.GE.AND P1, PT, R190, R19.reuse, PT ;  /* 0x00000013be00720c */ /* 0x080fe40003f26270 */
[-C--:B------:R-:W-:Y:S02]  /*36550*/  ISETP.GE.AND P5, PT, R186, R19.reuse, PT ;  /* 0x00000013ba00720c */ /* 0x080fe40003fa6270 */
[----:B------:R-:W-:-:S07]  /*36560*/  ISETP.GE.AND P3, PT, R185, R19, PT ;  /* 0x00000013b900720c */ /* 0x000fce0003f66270 */
[CC--:B----4-:R-:W-:Y:S02]  /*36570*/  @!P2 LEA R8, P0, R187.reuse, R4.reuse, 0x1 ;  /* 0x00000004bb08a211 */ /* 0x0d0fe400078008ff */
[----:B0-----:R-:W-:Y:S02]  /*36580*/  @!P1 IMAD.WIDE R6, R190, 0x2, R4 ;  /* 0x00000002be069825 */ /* 0x001fe400078e0204 */
        /* <DEDUP_REMOVED lines=25> */
.L_x_3824:
[----:B------:R-:W-:Y:S05]  /*36720*/  BSYNC B1 ;  /* 0x0000000000017941 */ /* 0x000fea0003800000 */
.L_x_3823:
[----:B------:R-:W-:Y:S01]  /*36730*/  VIADD R0, R0, 0x20 ;  /* 0x0000002000007836 */ /* 0x000fe20000000000 */
[----:B0---4-:R0:W4:Y:S04]  /*36740*/  SHFL.IDX PT, R5, R3, 0x1, 0x181f ;  /* 0x00381f0003057f89 */ /* 0x01112800000e0000 */
[----:B------:R-:W-:Y:S01]  /*36750*/  ISETP.GE.AND P0, PT, R0, R25, PT ;  /* 0x000000190000720c */ /* 0x000fe20003f06270 */
[----:B------:R0:W0:-:S12]  /*36760*/  SHFL.IDX PT, R4, R18, 0x1, 0x181f ;  /* 0x00381f0012047f89 */ /* 0x00001800000e0000 */
[----:B------:R-:W-:Y:S05]  /*36770*/  @P0 BRA `(.L_x_3815) ;  /* 0x00000000007c0947 */ /* 0x000fea0003800000 */
        /* <DEDUP_REMOVED lines=8> */
[----:B------:R0:W-:Y:S01]  /*36800*/  @!P6 ST.E.128 desc[UR44][R6.64], RZ ;  /* 0x000000ff0600e985 */ /* 0x0001e2000c101d2c */
[-C--:B------:R-:W-:Y:S02]  /*36810*/  @!P4 LEA R10, P6, R186, R4.reuse, 0x1 ;  /* 0x00000004ba0ac211 */ /* 0x080fe400078c08ff */
[-C--:B------:R-:W-:Y:S02]  /*36820*/  @!P5 LEA.HI.X R9, R187, R5.reuse, R235, 0x1, P0 ;  /* 0x00000005bb09d211 */ /* 0x080fe400000f0ceb */
[----:B------:R-:W-:Y:S02]  /*36830*/  LOP3.LUT P0, RZ, R20, 0x40, RZ, 0xc0, !PT ;  /* 0x0000004014ff7812 */ /* 0x000fe4000780c0ff */
[----:B------:R-:W-:Y:S01]  /*36840*/  @!P4 LEA.HI.X R11, R186, R5, R234, 0x1, P6 ;  /* 0x00000005ba0bc211 */ /* 0x000fe200030f0cea */
[----:B------:R4:W-:Y:S01]  /*36850*/  @!P5 ST.E.128 desc[UR44][R8.64], RZ ;  /* 0x000000ff0800d985 */ /* 0x0009e2000c101d2c */
[----:B------:R-:W-:Y:S02]  /*36860*/  LOP3.LUT P6, RZ, R21, 0x80, RZ, 0xc0, !PT ;  /* 0x0000008015ff7812 */ /* 0x000fe400078cc0ff */
[-C--:B------:R-:W-:Y:S01]  /*36870*/  @!P3 LEA R12, P5, R185, R4.reuse, 0x1 ;  /* 0x00000004b90cb211 */ /* 0x080fe200078a08ff */
[----:B------:R4:W-:Y:S01]  /*36880*/  @!P4 ST.E.128 desc[UR44][R10.64], RZ ;  /* 0x000000ff0a00c985 */ /* 0x0009e2000c101d2c */
[----:B------:R-:W-:-:S02]  /*36890*/  @!P2 LEA R14, P4, R184, R4, 0x1 ;  /* 0x00000004b80ea211 */ /* 0x000fc400078808ff */
[-C--:B------:R-:W-:Y:S02]  /*368a0*/  @!P3 LEA.HI.X R13, R185, R5.reuse, R233, 0x1, P5 ;  /* 0x00000005b90db211 */ /* 0x080fe400028f0ce9 */
[-C--:B0-----:R-:W-:Y:S02]  /*368b0*/  @!P1 LEA R6, P5, R167, R4.reuse, 0x1 ;  /* 0x00000004a7069211 */ /* 0x081fe400078a08ff */
[-C--:B------:R-:W-:Y:S01]  /*368c0*/  @!P2 LEA.HI.X R15, R184, R5.reuse, R232, 0x1, P4 ;  /* 0x00000005b80fa211 */ /* 0x080fe200020f0ce8 */
[----:B------:R4:W-:Y:S01]  /*368d0*/  @!P3 ST.E.128 desc[UR44][R12.64], RZ ;  /* 0x000000ff0c00b985 */ /* 0x0009e2000c101d2c */
[-C--:B--2---:R-:W-:Y:S02]  /*368e0*/  @P0 LEA R18, P3, R192, R4.reuse, 0x1 ;  /* 0x00000004c0120211 */ /* 0x084fe400078608ff */
[----:B------:R-:W-:Y:S01]  /*368f0*/  @P6 LEA R4, P4, R191, R4, 0x1 ;  /* 0x00000004bf046211 */ /* 0x000fe200078808ff */
[----:B------:R4:W-:Y:S01]  /*36900*/  @!P2 ST.E.128 desc[UR44][R14.64], RZ ;  /* 0x000000ff0e00a985 */ /* 0x0009e2000c101d2c */
[----:B------:R-:W-:-:S02]  /*36910*/  @!P1 LEA.HI.X R7, R167, R5, R231, 0x1, P5 ;  /* 0x00000005a7079211 */ /* 0x000fc400028f0ce7 */
[-C--:B------:R-:W-:Y:S02]  /*36920*/  @P0 LEA.HI.X R19, R192, R5.reuse, R230, 0x1, P3 ;  /* 0x00000005c0130211 */ /* 0x080fe400018f0ce6 */
[----:B------:R-:W-:Y:S01]  /*36930*/  @P6 LEA.HI.X R5, R191, R5, R229, 0x1, P4 ;  /* 0x00000005bf056211 */ /* 0x000fe200020f0ce5 */
[----:B------:R4:W-:Y:S04]  /*36940*/  @!P1 ST.E.128 desc[UR44][R6.64], RZ ;  /* 0x000000ff06009985 */ /* 0x0009e8000c101d2c */
[----:B------:R4:W-:Y:S04]  /*36950*/  @P0 ST.E.128 desc[UR44][R18.64], RZ ;  /* 0x000000ff12000985 */ /* 0x0009e8000c101d2c */
[----:B------:R4:W-:Y:S02]  /*36960*/  @P6 ST.E.128 desc[UR44][R4.64], RZ ;  /* 0x000000ff04006985 */ /* 0x0009e4000c101d2c */
.L_x_3815:
[----:B------:R-:W-:Y:S05]  /*36970*/  BSYNC B0 ;  /* 0x0000000000007941 */ /* 0x000fea0003800000 */
.L_x_3807:
[----:B------:R-:W-:Y:S02]  /*36980*/  ULDC UR4, c[0x0][0xd3c] ;  /* 0x00034f0000047ab9 */ /* 0x000fe40000000800 */
[----:B-1----:R-:W-:-:S13]  /*36990*/  ISETP.GE.AND P0, PT, R91, UR4, PT ;  /* 0x000000045b007c0c */ /* 0x002fda000bf06270 */
[----:B------:R-:W-:Y:S05]  /*369a0*/  @!P0 BRA `(.L_x_3825) ;  /* 0xfffffcac00b88947 */ /* 0x000fea000383ffff */
[----:B------:R-:W-:Y:S05]  /*369b0*/  BRA `(.L_x_3600) ;  /* 0x000000b000787947 */ /* 0x000fea0003800000 */
.L_x_3598:
        /* <DEDUP_REMOVED lines=17> */
.L_x_3826:
        /* <DEDUP_REMOVED lines=44> */
.L_x_3830:
        /* <DEDUP_REMOVED lines=39> */
.L_x_3828:
        /* <DEDUP_REMOVED lines=12> */
.L_x_3831:
        /* <DEDUP_REMOVED lines=63> */
.L_x_3832:
        /* <DEDUP_REMOVED lines=61> */
.L_x_3833:
[----:B01----:R-:W-:-:S05]  /*37880*/  LOP3.LUT R3, RZ, R2, RZ, 0x33, !PT ;  /* 0x00000002ff037212 */ /* 0x003fca00078e33ff */
[----:B------:R-:W-:-:S05]  /*37890*/  IMAD.IADD R2, R4, 0x1, R3 ;  /* 0x0000000104027824 */ /* 0x000fca00078e0203 */
[----:B------:R1:W-:Y:S01]  /*378a0*/  STL [R1+0x434], R2 ;  /* 0x0004340201007387 */ /* 0x0003e20000100800 */
[----:B------:R-:W-:Y:S05]  /*378b0*/  BRA `(.L_x_3834) ;  /* 0x0000000000107947 */ /* 0x000fea0003800000 */
.L_x_3829:
[----:B------:R-:W-:Y:S01]  /*378c0*/  IMAD.U32 R2, RZ, RZ, UR6 ;  /* 0x00000006ff027e24 */ /* 0x000fe2000f8e00ff */
[----:B------:R0:W-:Y:S04]  /*378d0*/  STL [R1+0x434], RZ ;  /* 0x000434ff01007387 */ /* 0x0001e80000100800 */
[----:B------:R0:W-:Y:S04]  /*378e0*/  STL [R1+0x438], RZ ;  /* 0x000438ff01007387 */ /* 0x0001e80000100800 */
[----:B------:R0:W-:Y:S02]  /*378f0*/  STL [R1+0x430], R2 ;  /* 0x0004300201007387 */ /* 0x0001e40000100800 */
.L_x_3834:
        /* <DEDUP_REMOVED lines=10> */
.L_x_3827:
        /* <DEDUP_REMOVED lines=13> */
[----:B------:R-:W-:Y:S01]  /*37a70*/  ULDC.64 UR42, c[0x0][0x198] ;  /* 0x00006600002a7ab9 */ /* 0x000fe20000000a00 */
[----:B------:R-:W-:Y:S02]  /*37a80*/  ULDC UR38, c[0x0][0xc] ;  /* 0x0000030000267ab9 */ /* 0x000fe40000000800 */
[----:B------:R-:W-:Y:S04]  /*37a90*/  STL [R1+0x444], RZ ;  /* 0x000444ff01007387 */ /* 0x000fe80000100800 */
        /* <DEDUP_REMOVED lines=18> */
[----:B------:R-:W-:Y:S04]  /*37bc0*/  STL [R1+0x450], R2 ;  /* 0x0004500201007387 */ /* 0x000fe80000100800 */
[----:B------:R1:W-:Y:S01]  /*37bd0*/  STL [R1+0x44c], R2 ;  /* 0x00044c0201007387 */ /* 0x0003e20000100800 */
[C---:B0-----:R-:W-:Y:S02]  /*37be0*/  LOP3.LUT R3, R0.reuse, 0x80, RZ, 0xfc, !PT ;  /* 0x0000008000037812 */ /* 0x041fe400078efcff */
[C---:B------:R-:W-:Y:S02]  /*37bf0*/  LOP3.LUT R3, R0.reuse, 0x140, RZ, 0xfc, !PT ;  /* 0x0000014000037812 */ /* 0x040fe400078efcff */
[C---:B-1----:R-:W-:Y:S02]  /*37c00*/  LOP3.LUT R2, R0.reuse, 0xc0, RZ, 0xfc, !PT ;  /* 0x000000c000027812 */ /* 0x042fe400078efcff */
[----:B------:R-:W-:-:S02]  /*37c10*/  LOP3.LUT R2, R0, 0x180, RZ, 0xfc, !PT ;  /* 0x0000018000027812 */ /* 0x000fc400078efcff */
[----:B------:R-:W-:-:S07]  /*37c20*/  LOP3.LUT R0, R0, 0x1c0, RZ, 0xfc, !PT ;  /* 0x000001c000007812 */ /* 0x000fce00078efcff */
.L_x_4025:
[----:B--2---:R-:W2:Y:S01]  /*37c30*/  LDL R14, [R1+0x43c] ;  /* 0x00043c00010e7983 */ /* 0x004ea20000100800 */
[----:B------:R-:W-:Y:S05]  /*37c40*/  YIELD ;  /* 0x0000000000007946 */ /* 0x000fea0003800000 */
[----:B------:R-:W-:Y:S01]  /*37c50*/  ULDC.64 UR4, c[0x0][0xb20] ;  /* 0x0002c80000047ab9 */ /* 0x000fe20000000a00 */
[----:B0-----:R-:W-:Y:S02]  /*37c60*/  CS2R R6, SRZ ;  /* 0x0000000000067805 */ /* 0x001fe4000001ff00 */
[----:B------:R-:W-:Y:S01]  /*37c70*/  ISETP.NE.U32.AND P0, PT, RZ, UR4, PT ;  /* 0x00000004ff007c0c */ /* 0x000fe2000bf05070 */
[----:B------:R-:W0:Y:S01]  /*37c80*/  LDC.64 R12, c[0x0][0xaf8] ;  /* 0x0002be00ff0c7b82 */ /* 0x000e220000000a00 */
[----:B------:R-:W-:Y:S01]  /*37c90*/  ULDC.64 UR6, c[0x0][0xb00] ;  /* 0x0002c00000067ab9 */ /* 0x000fe20000000a00 */
[----:B------:R-:W-:Y:S01]  /*37ca0*/  ULDC.64 UR8, c[0x0][0xb08] ;  /* 0x0002c20000087ab9 */ /* 0x000fe20000000a00 */
[----:B------:R-:W-:Y:S01]  /*37cb0*/  ISETP.NE.AND.EX P0, PT, RZ, UR5, PT, P0 ;  /* 0x00000005ff007c0c */ /* 0x000fe2000bf05300 */
[----:B------:R-:W-:-:S04]  /*37cc0*/  ULDC.64 UR4, c[0x0][0xb10] ;  /* 0x0002c40000047ab9 */ /* 0x000fc80000000a00 */
[----:B-1----:R-:W1:Y:S08]  /*37cd0*/  LDC.64 R4, c[0x0][0xb00] ;  /* 0x0002c000ff047b82 */ /* 0x002e700000000a00 */
        /* <DEDUP_REMOVED lines=8> */
[----:B------:R-:W-:Y:S01]  /*37d60*/  ISETP.NE.U32.AND P4, PT, RZ, UR8, PT ;  /* 0x00000008ff007c0c */ /* 0x000fe2000bf85070 */
[----:B------:R-:W-:Y:S01]  /*37d70*/  IMAD.MOV.U32 R8, RZ, RZ, RZ ;  /* 0x000000ffff087224 */ /* 0x000fe200078e00ff */
[----:B------:R-:W-:Y:S01]  /*37d80*/  ISETP.NE.U32.AND P1, PT, RZ, UR4, PT ;  /* 0x00000004ff007c0c */ /* 0x000fe2000bf25070 */
[----:B--2---:R-:W0:Y:S01]  /*37d90*/  LDC.64 R2, c[0x0][0xb08] ;  /* 0x0002c200ff027b82 */ /* 0x004e220000000a00 */
[----:B------:R-:W-:-:S02]  /*37da0*/  IMAD.MOV.U32 R0, RZ, RZ, RZ ;  /* 0x000000ffff007224 */ /* 0x000fc400078e00ff */
[----:B------:R-:W-:Y:S01]  /*37db0*/  ISETP.NE.AND.EX P3, PT, RZ, UR5, PT, P1 ;  /* 0x00000005ff007c0c */ /* 0x000fe2000bf65310 */
[----:B-1----:R-:W-:-:S04]  /*37dc0*/  IMAD.WIDE R4, R14, 0x4, R4 ;  /* 0x000000040e047825 */ /* 0x002fc800078e0204 */
        /* <DEDUP_REMOVED lines=30> */
.L_x_3836:
        /* <DEDUP_REMOVED lines=16> */
.L_x_3837:
[----:B------:R-:W-:Y:S05]  /*380b0*/  @!P1 BRA `(.L_x_3838) ;  /* 0x00000000000c9947 */ /* 0x000fea0003800000 */
[----:B------:R-:W2:Y:S04]  /*380c0*/  LDG.E R7, desc[UR44][R4.64] ;  /* 0x0000002c04077981 */ /* 0x000ea8000c1e1900 */
[----:B------:R-:W2:Y:S02]  /*380d0*/  LDG.E R4, desc[UR44][R4.64+0x4] ;  /* 0x0000042c04047981 */ /* 0x000ea4000c1e1900 */
[----:B--2---:R-:W-:-:S07]  /*380e0*/  IMAD.IADD R7, R4, 0x1, -R7 ;  /* 0x0000000104077824 */ /* 0x004fce00078e0a07 */
.L_x_3838:
        /* <DEDUP_REMOVED lines=37> */
.L_x_3841:
[----:B------:R-:W-:-:S13]  /*38340*/  ISETP.NE.AND P0, PT, R3, 0x1, PT ;  /* 0x000000010300780c */ /* 0x000fda0003f05270 */
[----:B------:R-:W1:Y:S02]  /*38350*/  @P0 LDC.64 R4, c[0x0][0xae0] ;  /* 0x0002b800ff040b82 */ /* 0x000e640000000a00 */
[----:B-1----:R-:W-:-:S05]  /*38360*/  @P0 IMAD.HI.U32 R4, R2, R4, RZ ;  /* 0x0000000402040227 */ /* 0x002fca00078e00ff */
[----:B------:R-:W-:-:S07]  /*38370*/  @P0 SHF.R.U32.HI R2, RZ, R5, R4 ;  /* 0x00000005ff020219 */ /* 0x000fce0000011604 */
.L_x_3842:
[----:B------:R-:W-:Y:S05]  /*38380*/  BSYNC B0 ;  /* 0x0000000000007941 */ /* 0x000fea0003800000 */
.L_x_3840:
[----:B------:R-:W-:-:S05]  /*38390*/  IMAD R2, R2, R3, R3 ;  /* 0x0000000302027224 */ /* 0x000fca00078e0203 */
[----:B------:R-:W-:-:S07]  /*383a0*/  VIMNMX R8, R8, R2, PT ;  /* 0x0000000208087248 */ /* 0x000fce0003fe0100 */
.L_x_3839:
        /* <DEDUP_REMOVED lines=25> */
.L_x_3845:
[----:B------:R-:W-:-:S13]  /*38540*/  ISETP.NE.AND P0, PT, R3, 0x1, PT ;  /* 0x000000010300780c */ /* 0x000fda0003f05270 */
[----:B------:R-:W1:Y:S02]  /*38550*/  @P0 LDC.64 R4, c[0x0][0xae0] ;  /* 0x0002b800ff040b82 */ /* 0x000e640000000a00 */
[----:B-1----:R-:W-:-:S05]  /*38560*/  @P0 IMAD.HI.U32 R4, R6, R4, RZ ;  /* 0x0000000406040227 */ /* 0x002fca00078e00ff */
[----:B------:R-:W-:-:S07]  /*38570*/  @P0 SHF.R.U32.HI R6, RZ, R5, R4 ;  /* 0x00000005ff060219 */ /* 0x000fce0000011604 */
.L_x_3846:
[----:B------:R-:W-:Y:S05]  /*38580*/  BSYNC B0 ;  /* 0x0000000000007941 */ /* 0x000fea0003800000 */
.L_x_3844:
[----:B------:R-:W-:-:S05]  /*38590*/  IMAD R3, R6, R3, RZ ;  /* 0x0000000306037224 */ /* 0x000fca00078e02ff */
[----:B------:R-:W-:-:S07]  /*385a0*/  VIMNMX R2, R2, R3, !PT ;  /* 0x0000000302027248 */ /* 0x000fce0007fe0100 */
.L_x_3843:
        /* <DEDUP_REMOVED lines=41> */
.L_x_3848:
[----:B------:R-:W-:Y:S05]  /*38840*/  BSYNC B0 ;  /* 0x0000000000007941 */ /* 0x000fea0003800000 */
.L_x_3847:
[-C--:B------:R-:W-:Y:S01]  /*38850*/  IMAD R7, R13, R2.reuse, R7 ;  /* 0x000000020d077224 */ /* 0x080fe200078e0207 */
        /* <DEDUP_REMOVED lines=23> */
.L_x_4066:
[----:B--2---:R-:W-:Y:S02]  /*389d0*/  ISETP.NE.AND P0, PT, R14, RZ, PT ;  /* 0x000000ff0e00720c */ /* 0x004fe40003f05270 */
[----:B------:R-:W-:-:S11]  /*389e0*/  PLOP3.LUT P6, PT, PT, PT, PT, 0x8, 0x0 ;  /* 0x000000000000781c */ /* 0x000fd60003fce170 */
[----:B------:R-:W-:Y:S05]  /*389f0*/  @P0 BRA `(.L_x_3852) ;  /* 0x00000000000c0947 */ /* 0x000fea0003800000 */
[----:B------:R-:W-:-:S03]  /*38a00*/  UMOV UR4, 0xffffffff ;  /* 0xffffffff00047882 */ /* 0x000fc60000000000 */
[----:B------:R-:W-:Y:S05]  /*38a10*/  BRA.DIV UR4, `(.L_x_3853) ;  /* 0x0000009e045c7947 */ /* 0x000fea000b800000 */
[----:B------:R-:W-:-:S13]  /*38a20*/  ELECT P6, URZ, PT ;  /* 0x00000000003f782f */ /* 0x000fda00038c0000 */
.L_x_3852:
        /* <DEDUP_REMOVED lines=9> */
.L_x_4069:
[----:B------:R-:W-:Y:S05]  /*38ac0*/  BSYNC B1 ;  /* 0x0000000000017941 */ /* 0x000fea0003800000 */
.L_x_3854:
[----:B------:R-:W-:Y:S04]  /*38ad0*/  BSSY B1, `(.L_x_3856) ;  /* 0x00000bb000017945 */ /* 0x000fe80003800000 */
[----:B------:R-:W-:Y:S05]  /*38ae0*/  @!P6 BRA `(.L_x_3857) ;  /* 0x0000000800e4e947 */ /* 0x000fea0003800000 */
[----:B------:R-:W2:Y:S04]  /*38af0*/  LDL R6, [R1+0x444] ;  /* 0x0004440001067983 */ /* 0x000ea80000100800 */
[----:B------:R-:W3:Y:S01]  /*38b00*/  LDL R8, [R1+0x450] ;  /* 0x0004500001087983 */ /* 0x000ee20000100800 */
[----:B------:R-:W4:Y:S01]  /*38b10*/  S2R R7, SR_TID.X ;  /* 0x0000000000077919 */ /* 0x000f220000002100 */
[----:B------:R-:W-:Y:S01]  /*38b20*/  BSSY B2, `(.L_x_3858) ;  /* 0x0000007000027945 */ /* 0x000fe20003800000 */
[----:B----4-:R-:W-:-:S04]  /*38b30*/  LOP3.LUT R7, R7, 0x7f, RZ, 0xc0, !PT ;  /* 0x0000007f07077812 */ /* 0x010fc800078ec0ff */
[----:B------:R-:W-:Y:S01]  /*38b40*/  ISETP.NE.AND P1, PT, R7, RZ, PT ;  /* 0x000000ff0700720c */ /* 0x000fe20003f25270 */
[----:B--2---:R-:W-:Y:S01]  /*38b50*/  IMAD R6, R6, 0x8, R18 ;  /* 0x0000000806067824 */ /* 0x004fe200078e0212 */
[----:B---3--:R-:W-:-:S04]  /*38b60*/  SHF.L.U32 R10, R8, 0x1f, RZ ;  /* 0x0000001f080a7819 */ /* 0x008fc800000006ff */
[----:B------:R-:W2:Y:S02]  /*38b70*/  SYNCS.PHASECHK.TRANS64.TRYWAIT P0, [R6+URZ+0x388a0], R10 ;  /* 0x0388a00a060075a7 */ /* 0x000ea4000800017f */
[----:B--2---:R-:W-:Y:S05]  /*38b80*/  @!P0 BRA `(.L_x_3859) ;  /* 0x0000009c00348947 */ /* 0x004fea0003800000 */
.L_x_4070:
[----:B------:R-:W-:Y:S05]  /*38b90*/  BSYNC B2 ;  /* 0x0000000000027941 */ /* 0x000fea0003800000 */
.L_x_3858:
[----:B------:R-:W-:Y:S04]  /*38ba0*/  BSSY B2, `(.L_x_3860) ;  /* 0x0000009000027945 */ /* 0x000fe80003800000 */
[----:B------:R-:W-:Y:S05]  /*38bb0*/  @P1 BRA `(.L_x_3861) ;  /* 0x00000000001c1947 */ /* 0x000fea0003800000 */
[----:B-1----:R-:W1:Y:S02]  /*38bc0*/  S2R R5, SR_TID.X ;  /* 0x0000000000057919 */ /* 0x002e640000002100 */
[----:B-1----:R-:W-:Y:S01]  /*38bd0*/  LOP3.LUT R7, R5, 0x1f, RZ, 0xc0, !PT ;  /* 0x0000001f05077812 */ /* 0x002fe200078ec0ff */
[----:B------:R-:W-:-:S03]  /*38be0*/  IMAD.MOV.U32 R5, RZ, RZ, 0x2000 ;  /* 0x00002000ff057424 */ /* 0x000fc600078e00ff */
[----:B------:R-:W-:Y:S01]  /*38bf0*/  ISETP.NE.AND P0, PT, R7, RZ, PT ;  /* 0x000000ff0700720c */ /* 0x000fe20003f05270 */
[----:B------:R3:W-:-:S12]  /*38c00*/  SYNCS.ARRIVE.TRANS64 RZ, [R6+URZ+0x38890], R5 ;  /* 0x0388900506ff79a7 */ /* 0x0007d8000800003f */
[----:B---3--:R-:W-:Y:S05]  /*38c10*/  @!P0 BRA `(.L_x_3861) ;  /* 0x0000000000048947 */ /* 0x008fea0003800000 */
[----:B------:R-:W-:Y:S01]  /*38c20*/  BPT.TRAP 0x1 ;  /* 0x000000040000795c */ /* 0x000fe20000300000 */
.L_x_3861:
[----:B------:R-:W-:Y:S05]  /*38c30*/  BSYNC B2 ;  /* 0x0000000000027941 */ /* 0x000fea0003800000 */
.L_x_3860:
        /* <DEDUP_REMOVED lines=13> */
.L_x_3862:
        /* <DEDUP_REMOVED lines=13> */
.L_x_4071:
[----:B------:R-:W-:Y:S05]  /*38de0*/  BSYNC B2 ;  /* 0x0000000000027941 */ /* 0x000fea0003800000 */
.L_x_3863:
[----:B------:R-:W-:Y:S01]  /*38df0*/  BSSY B2, `(.L_x_3865) ;  /* 0x000000b000027945 */ /* 0x000fe20003800000 */
[----:B-12---:R-:W-:Y:S02]  /*38e00*/  IMAD.MOV.U32 R10, RZ, RZ, 0x0 ;  /* 0x00000000ff0a7424 */ /* 0x006fe400078e00ff */
[----:B------:R-:W-:Y:S01]  /*38e10*/  IMAD.MOV.U32 R11, RZ, RZ, 0x12f00000 ;  /* 0x12f00000ff0b7424 */ /* 0x000fe200078e00ff */
[----:B------:R-:W-:Y:S06]  /*38e20*/  @P1 BRA `(.L_x_3866) ;  /* 0x00000000001c1947 */ /* 0x000fec0003800000 */
[----:B------:R-:W1:Y:S02]  /*38e30*/  S2R R7, SR_TID.X ;  /* 0x0000000000077919 */ /* 0x000e640000002100 */
[----:B-1----:R-:W-:Y:S01]  /*38e40*/  LOP3.LUT R8, R7, 0x1f, RZ, 0xc0, !PT ;  /* 0x0000001f07087812 */ /* 0x002fe200078ec0ff */
[----:B------:R-:W-:-:S03]  /*38e50*/  IMAD.MOV.U32 R7, RZ, RZ, 0x10000 ;  /* 0x00010000ff077424 */ /* 0x000fc600078e00ff */
[----:B------:R-:W-:Y:S01]  /*38e60*/  ISETP.NE.AND P0, PT, R8, RZ, PT ;  /* 0x000000ff0800720c */ /* 0x000fe20003f05270 */
[----:B------:R1:W-:-:S12]  /*38e70*/  SYNCS.ARRIVE.TRANS64 RZ, [R6+URZ+0x388b0], R7 ;  /* 0x0388b00706ff79a7 */ /* 0x0003d8000800003f */
[----:B-1----:R-:W-:Y:S05]  /*38e80*/  @!P0 BRA `(.L_x_3866) ;  /* 0x0000000000048947 */ /* 0x002fea0003800000 */
[----:B------:R-:W-:Y:S01]  /*38e90*/  BPT.TRAP 0x1 ;  /* 0x000000040000795c */ /* 0x000fe20000300000 */
.L_x_3866:
[----:B------:R-:W-:Y:S05]  /*38ea0*/  BSYNC B2 ;  /* 0x0000000000027941 */ /* 0x000fea0003800000 */
.L_x_3865:
        /* <DEDUP_REMOVED lines=10> */
.L_x_3867:
        /* <DEDUP_REMOVED lines=15> */
.L_x_3868:
        /* <DEDUP_REMOVED lines=15> */
.L_x_3869:
        /* <DEDUP_REMOVED lines=15> */
.L_x_3870:
        /* <DEDUP_REMOVED lines=15> */
.L_x_3871:
        /* <DEDUP_REMOVED lines=15> */
.L_x_3872:
        /* <DEDUP_REMOVED lines=15> */
.L_x_3873:
        /* <DEDUP_REMOVED lines=15> */
.L_x_3874:
        /* <DEDUP_REMOVED lines=10> */
.L_x_3857:
[----:B------:R-:W-:Y:S05]  /*39680*/  BSYNC B1 ;  /* 0x0000000000017941 */ /* 0x000fea0003800000 */
.L_x_3856:
[----:B------:R-:W2:Y:S04]  /*39690*/  LDL.LU R10, [R1+0x444] ;  /* 0x00044400010a7983 */ /* 0x000ea80000300800 */
[----:B------:R-:W3:Y:S01]  /*396a0*/  LDL.LU R8, [R1+0x450] ;  /* 0x0004500001087983 */ /* 0x000ee20000300800 */
[----:B-1----:R-:W-:Y:S01]  /*396b0*/  VIADD R5, R9, 0xfffffffe ;  /* 0xfffffffe09057836 */ /* 0x002fe20000000000 */
        /* <DEDUP_REMOVED lines=10> */
.L_x_3894:
[----:B------:R-:W-:Y:S05]  /*39760*/  YIELD ;  /* 0x0000000000007946 */ /* 0x000fea0003800000 */
[----:B------:R-:W-:Y:S04]  /*39770*/  BSSY B1, `(.L_x_3875) ;  /* 0x00000ba000017945 */ /* 0x000fe80003800000 */
[----:B--2---:R-:W-:Y:S05]  /*39780*/  @!P6 BRA `(.L_x_3876) ;  /* 0x0000000800e0e947 */ /* 0x004fea0003800000 */
[----:B-1----:R-:W2:Y:S04]  /*39790*/  LDL R6, [R1+0x444] ;  /* 0x0004440001067983 */ /* 0x002ea80000100800 */
[----:B------:R-:W3:Y:S01]  /*397a0*/  LDL R7, [R1+0x450] ;  /* 0x0004500001077983 */ /* 0x000ee20000100800 */
[----:B------:R-:W1:Y:S01]  /*397b0*/  S2R R8, SR_TID.X ;  /* 0x0000000000087919 */ /* 0x000e620000002100 */
[----:B------:R-:W-:Y:S01]  /*397c0*/  BSSY B2, `(.L_x_3877) ;  /* 0x0000007000027945 */ /* 0x000fe20003800000 */
[----:B-1----:R-:W-:-:S04]  /*397d0*/  LOP3.LUT R8, R8, 0x7f, RZ, 0xc0, !PT ;  /* 0x0000007f08087812 */ /* 0x002fc800078ec0ff */
[----:B------:R-:W-:Y:S01]  /*397e0*/  ISETP.NE.AND P2, PT, R8, RZ, PT ;  /* 0x000000ff0800720c */ /* 0x000fe20003f45270 */
[----:B--2---:R-:W-:Y:S01]  /*397f0*/  IMAD R6, R6, 0x8, R18 ;  /* 0x0000000806067824 */ /* 0x004fe200078e0212 */
[----:B---3--:R-:W-:-:S04]  /*39800*/  SHF.L.U32 R7, R7, 0x1f, RZ ;  /* 0x0000001f07077819 */ /* 0x008fc800000006ff */
[----:B------:R-:W1:Y:S02]  /*39810*/  SYNCS.PHASECHK.TRANS64.TRYWAIT P1, [R6+URZ+0x388a0], R7 ;  /* 0x0388a007060075a7 */ /* 0x000e64000802017f */
[----:B-1----:R-:W-:Y:S05]  /*39820*/  @!P1 BRA `(.L_x_3878) ;  /* 0x0000009000349947 */ /* 0x002fea0003800000 */
.L_x_4072:
[----:B------:R-:W-:Y:S05]  /*39830*/  BSYNC B2 ;  /* 0x0000000000027941 */ /* 0x000fea0003800000 */
.L_x_3877:
        /* <DEDUP_REMOVED lines=9> */
.L_x_3880:
[----:B------:R-:W-:Y:S05]  /*398d0*/  BSYNC B2 ;  /* 0x0000000000027941 */ /* 0x000fea0003800000 */
.L_x_3879:
        /* <DEDUP_REMOVED lines=12> */
.L_x_3881:
        /* <DEDUP_REMOVED lines=13> */
.L_x_4073:
[----:B------:R-:W-:Y:S05]  /*39a70*/  BSYNC B2 ;  /* 0x0000000000027941 */ /* 0x000fea0003800000 */
.L_x_3882:
        /* <DEDUP_REMOVED lines=11> */
.L_x_3885:
[----:B------:R-:W-:Y:S05]  /*39b30*/  BSYNC B2 ;  /* 0x0000000000027941 */ /* 0x000fea0003800000 */
.L_x_3884:
        /* <DEDUP_REMOVED lines=10> */
.L_x_3886:
        /* <DEDUP_REMOVED lines=15> */
.L_x_3887:
        /* <DEDUP_REMOVED lines=15> */
.L_x_3888:
        /* <DEDUP_REMOVED lines=15> */
.L_x_3889:
        /* <DEDUP_REMOVED lines=15> */
.L_x_3890:
        /* <DEDUP_REMOVED lines=15> */
.L_x_3891:
        /* <DEDUP_REMOVED lines=15> */
.L_x_3892:
        /* <DEDUP_REMOVED lines=15> */
.L_x_3893:
        /* <DEDUP_REMOVED lines=10> */
.L_x_3876:
[----:B------:R-:W-:Y:S05]  /*3a310*/  BSYNC B1 ;  /* 0x0000000000017941 */ /* 0x000fea0003800000 */
.L_x_3875:
        /* <DEDUP_REMOVED lines=8> */
[----:B---3--:R-:W-:-:S03]  /*3a3a0*/  LOP3.LUT R8, R8, R7, RZ, 0x3c, !PT ;  /* 0x0000000708087212 */ /* 0x008fc600078e3cff */
[----:B------:R2:W-:Y:S04]  /*3a3b0*/  STL [R1+0x444], R6 ;  /* 0x0004440601007387 */ /* 0x0005e80000100800 */
[----:B------:R2:W-:Y:S01]  /*3a3c0*/  STL [R1+0x450], R8 ;  /* 0x0004500801007387 */ /* 0x0005e20000100800 */
[----:B------:R-:W-:Y:S05]  /*3a3d0*/  @P2 BRA `(.L_x_3894) ;  /* 0xfffffff000e02947 */ /* 0x000fea000383ffff */
.L_x_3850:
[----:B------:R-:W-:Y:S05]  /*3a3e0*/  BSYNC B0 ;  /* 0x0000000000007941 */ /* 0x000fea0003800000 */
.L_x_3849:
[----:B-12---:R-:W2:Y:S01]  /*3a3f0*/  LDL R8, [R1+0x45c] ;  /* 0x00045c0001087983 */ /* 0x006ea20000100800 */
[----:B------:R-:W1:Y:S01]  /*3a400*/  LDC R0, c[0x0][0x448] ;  /* 0x00011200ff007b82 */ /* 0x000e620000000800 */
[----:B------:R-:W-:Y:S07]  /*3a410*/  @!P0 WARPSYNC.ALL ;  /* 0x0000000000008948 */ /* 0x000fee0003800000 */
[----:B------:R-:W-:Y:S01]  /*3a420*/  @!P0 BAR.SYNC.DEFER_BLOCKING 0xc, 0x180 ;  /* 0x0306000000008b1d */ /* 0x000fe20000010000 */
[----:B-1----:R-:W-:-:S13]  /*3a430*/  ISETP.NE.AND P1, PT, R0, 0x1, PT ;  /* 0x000000010000780c */ /* 0x002fda0003f25270 */
[----:B------:R-:W1:Y:S08]  /*3a440*/  @P1 LDC R0, c[0x0][0x44c] ;  /* 0x00011300ff001b82 */ /* 0x000e700000000800 */
[----:B------:R-:W3:Y:S01]  /*3a450*/  @P1 LDC R3, c[0x0][0x450] ;  /* 0x00011400ff031b82 */ /* 0x000ee20000000800 */
[----:B--2---:R-:W-:-:S04]  /*3a460*/  VIADD R2, R8, 0x3f ;  /* 0x0000003f08027836 */ /* 0x004fc80000000000 */
[----:B-1----:R-:W-:-:S05]  /*3a470*/  @P1 IMAD.HI.U32 R0, R2, R0, RZ ;  /* 0x0000000002001227 */ /* 0x002fca00078e00ff */
[----:B---3--:R-:W-:-:S05]  /*3a480*/  @P1 SHF.R.U32.HI R2, RZ, R3, R0 ;  /* 0x00000003ff021219 */ /* 0x008fca0000011600 */
[----:B------:R-:W-:Y:S02]  /*3a490*/  IMAD.IADD R0, R20, 0x1, R2 ;  /* 0x0000000114007824 */ /* 0x000fe400078e0202 */
[----:B------:R-:W1:Y:S02]  /*3a4a0*/  LDC.64 R2, c[0x0][0xad8] ;  /* 0x0002b600ff027b82 */ /* 0x000e640000000a00 */
[----:B-1----:R-:W-:Y:S01]  /*3a4b0*/  ISETP.GE.AND P2, PT, R3, 0x1, PT ;  /* 0x000000010300780c */ /* 0x002fe20003f46270 */
        /* <DEDUP_REMOVED lines=13> */
.L_x_3897:
[----:B------:R-:W-:-:S13]  /*3a590*/  ISETP.NE.AND P0, PT, R3, 0x1, PT ;  /* 0x000000010300780c */ /* 0x000fda0003f05270 */
[----:B------:R-:W1:Y:S02]  /*3a5a0*/  @P0 LDC.64 R6, c[0x0][0xae0] ;  /* 0x0002b800ff060b82 */ /* 0x000e640000000a00 */
[----:B-1----:R-:W-:-:S05]  /*3a5b0*/  @P0 IMAD.HI.U32 R6, R2, R6, RZ ;  /* 0x0000000602060227 */ /* 0x002fca00078e00ff */
[----:B------:R-:W-:-:S07]  /*3a5c0*/  @P0 SHF.R.U32.HI R2, RZ, R7, R6 ;  /* 0x00000007ff020219 */ /* 0x000fce0000011606 */
.L_x_3898:
[----:B------:R-:W-:Y:S05]  /*3a5d0*/  BSYNC B0 ;  /* 0x0000000000007941 */ /* 0x000fea0003800000 */
.L_x_3896:
[----:B------:R-:W-:-:S05]  /*3a5e0*/  IMAD R2, R2, R3, R3 ;  /* 0x0000000302027224 */ /* 0x000fca00078e0203 */
[----:B------:R-:W-:-:S07]  /*3a5f0*/  VIMNMX R5, R5, R2, PT ;  /* 0x0000000205057248 */ /* 0x000fce0003fe0100 */
.L_x_3895:
[----:B------:R-:W2:Y:S01]  /*3a600*/  LDL R7, [R1+0x4a4] ;  /* 0x0004a40001077983 */ /* 0x000ea20000100800 */
[----:B------:R-:W1:Y:S01]  /*3a610*/  @P1 LDC R2, c[0x0][0x44c] ;  /* 0x00011300ff021b82 */ /* 0x000e620000000800 */
[----:B------:R-:W-:Y:S01]  /*3a620*/  IMAD.MOV.U32 R0, RZ, RZ, R8 ;  /* 0x000000ffff007224 */ /* 0x000fe200078e0008 */
[----:B------:R-:W-:Y:S01]  /*3a630*/  ULDC UR4, c[0x0][0xad4] ;  /* 0x0002b50000047ab9 */ /* 0x000fe20000000800 */
[----:B------:R-:W-:-:S05]  /*3a640*/  VIADD R5, R5, 0x3f ;  /* 0x0000003f05057836 */ /* 0x000fca0000000000 */
[----:B------:R-:W3:Y:S01]  /*3a650*/  @P1 LDC R6, c[0x0][0x450] ;  /* 0x00011400ff061b82 */ /* 0x000ee20000000800 */
[----:B-1----:R-:W-:-:S05]  /*3a660*/  @P1 IMAD.HI.U32 R2, R8, R2, RZ ;  /* 0x0000000208021227 */ /* 0x002fca00078e00ff */
[----:B---3--:R-:W-:-:S05]  /*3a670*/  @P1 SHF.R.U32.HI R0, RZ, R6, R2 ;  /* 0x00000006ff001219 */ /* 0x008fca0000011602 */
        /* <DEDUP_REMOVED lines=18> */
.L_x_3901:
[----:B------:R-:W-:-:S13]  /*3a7a0*/  ISETP.NE.AND P0, PT, R3, 0x1, PT ;  /* 0x000000010300780c */ /* 0x000fda0003f05270 */
[----:B------:R-:W1:Y:S02]  /*3a7b0*/  @P0 LDC.64 R6, c[0x0][0xae0] ;  /* 0x0002b800ff060b82 */ /* 0x000e640000000a00 */
[----:B-1----:R-:W-:-:S05]  /*3a7c0*/  @P0 IMAD.HI.U32 R6, R2, R6, RZ ;  /* 0x0000000602060227 */ /* 0x002fca00078e00ff */
[----:B------:R-:W-:-:S07]  /*3a7d0*/  @P0 SHF.R.U32.HI R2, RZ, R7, R6 ;  /* 0x00000007ff020219 */ /* 0x000fce0000011606 */
.L_x_3902:
[----:B------:R-:W-:Y:S05]  /*3a7e0*/  BSYNC B0 ;  /* 0x0000000000007941 */ /* 0x000fea0003800000 */
.L_x_3900:
[----:B------:R-:W-:-:S05]  /*3a7f0*/  IMAD R2, R2, R3, RZ ;  /* 0x0000000302027224 */ /* 0x000fca00078e02ff */
[----:B------:R-:W-:-:S07]  /*3a800*/  VIMNMX R0, R0, R2, !PT ;  /* 0x0000000200007248 */ /* 0x000fce0007fe0100 */
.L_x_3899:
[----:B------:R-:W-:Y:S01]  /*3a810*/  SHF.R.S32.HI R2, RZ, 0x1f, R0 ;  /* 0x0000001fff027819 */ /* 0x000fe20000011400 */
[----:B------:R1:W-:Y:S01]  /*3a820*/  STL [R1+0x47c], RZ ;  /* 0x00047cff01007387 */ /* 0x0003e20000100800 */
[----:B------:R-:W-:Y:S01]  /*3a830*/  ISETP.NE.AND P1, PT, R4, RZ, PT ;  /* 0x000000ff0400720c */ /* 0x000fe20003f25270 */
[----:B------:R-:W-:Y:S01]  /*3a840*/  BSSY B0, `(.L_x_3903) ;  /* 0x0000024000007945 */ /* 0x000fe20003800000 */
[----:B------:R-:W-:-:S04]  /*3a850*/  LEA.HI R2, R2, R0, RZ, 0x6 ;  /* 0x0000000002027211 */ /* 0x000fc800078f30ff */
[----:B------:R-:W-:-:S04]  /*3a860*/  SHF.R.S32.HI R2, RZ, 0x6, R2 ;  /* 0x00000006ff027819 */ /* 0x000fc80000011402 */
[----:B------:R-:W-:-:S03]  /*3a870*/  VIMNMX R9, RZ, R2, !PT ;  /* 0x00000002ff097248 */ /* 0x000fc60007fe0100 */
[----:B------:R-:W2:Y:S01]  /*3a880*/  @!P1 LDC R4, c[0x0][0xae8] ;  /* 0x0002ba00ff049b82 */ /* 0x000ea20000000800 */
[----:B------:R-:W-:Y:S01]  /*3a890*/  ISETP.GT.AND P0, PT, R5, R9, PT ;  /* 0x000000090500720c */ /* 0x000fe20003f04270 */
[----:B------:R1:W-:-:S12]  /*3a8a0*/  STL [R1+0x478], R9 ;  /* 0x0004780901007387 */ /* 0x0003d80000100800 */
[----:B-1----:R-:W-:Y:S05]  /*3a8b0*/  @!P0 BRA `(.L_x_3904) ;  /* 0x0000000000708947 */ /* 0x002fea0003800000 */
[----:B--2---:R-:W-:-:S04]  /*3a8c0*/  IABS R0, R4 ;  /* 0x0000000400007213 */ /* 0x004fc80000000000 */
        /* <DEDUP_REMOVED lines=8> */
[----:B------:R-:W-:Y:S02]  /*3a950*/  IADD3 R6, R4, -0x1, R5 ;  /* 0xffffffff04067810 */ /* 0x000fe40007ffe005 */
[----:B------:R-:W-:-:S03]  /*3a960*/  IABS R2, R4 ;  /* 0x0000000400027213 */ /* 0x000fc60000000000 */
[----:B------:R-:W-:Y:S02]  /*3a970*/  IMAD.IADD R6, R6, 0x1, -R9 ;  /* 0x0000000106067824 */ /* 0x000fe400078e0a09 */
[----:B------:R-:W-:-:S03]  /*3a980*/  IMAD.MOV R2, RZ, RZ, -R2 ;  /* 0x000000ffff027224 */ /* 0x000fc600078e0a02 */
[----:B------:R-:W-:Y:S01]  /*3a990*/  IABS R3, R6 ;  /* 0x0000000600037213 */ /* 0x000fe20000000000 */
[----:B------:R-:W-:Y:S01]  /*3a9a0*/  IMAD.MOV.U32 R7, RZ, RZ, R2 ;  /* 0x000000ffff077224 */ /* 0x000fe200078e0002 */
        /* <DEDUP_REMOVED lines=13> */
.L_x_3904:
[----:B------:R-:W-:Y:S05]  /*3aa80*/  BSYNC B0 ;  /* 0x0000000000007941 */ /* 0x000fea0003800000 */
.L_x_3903:
[----:B------:R-:W3:Y:S04]  /*3aa90*/  LDL R0, [R1+0x47c] ;  /* 0x00047c0001007983 */ /* 0x000ee80000100800 */
[----:B-1----:R-:W3:Y:S01]  /*3aaa0*/  LDL R2, [R1+0x4a0] ;  /* 0x0004a00001027983 */ /* 0x002ee20000100800 */
[----:B------:R-:W-:Y:S01]  /*3aab0*/  BSSY B7, `(.L_x_3905) ;  /* 0x00005bd000077945 */ /* 0x000fe20003800000 */
[----:B---3--:R-:W-:-:S05]  /*3aac0*/  IMAD R2, R2, R0, R9 ;  /* 0x0000000002027224 */ /* 0x008fca00078e0209 */
[----:B------:R-:W-:Y:S01]  /*3aad0*/  VIADDMNMX R0, R2, R0, R5, PT ;  /* 0x0000000002007246 */ /* 0x000fe20003800105 */
        /* <DEDUP_REMOVED lines=10> */
[----:B--2---:R-:W2:Y:S01]  /*3ab80*/  LDC.64 R4, c[0x0][0xd60] ;  /* 0x00035800ff047b82 */ /* 0x004ea20000000a00 */
        /* <DEDUP_REMOVED lines=9> */
[----:B------:R4:W-:Y:S01]  /*3ac20*/  STL [R1+0x430], R0 ;  /* 0x0004300001007387 */ /* 0x0009e20000100800 */
[----:B------:R-:W-:Y:S05]  /*3ac30*/  BRA `(.L_x_3907) ;  /* 0x0000005800907947 */ /* 0x000fea0003800000 */
.L_x_3906:
        /* <DEDUP_REMOVED lines=8> */
[----:B--2---:R-:W-:Y:S02]  /*3acc0*/  IMAD.U32 R4, RZ, RZ, UR6 ;  /* 0x00000006ff047e24 */ /* 0x004fe4000f8e00ff */
        /* <DEDUP_REMOVED lines=11> */
.L_x_3909:
[----:B------:R-:W-:Y:S05]  /*3ad80*/  BSYNC B6 ;  /* 0x0000000000067941 */ /* 0x000fea0003800000 */
.L_x_3908:
        /* <DEDUP_REMOVED lines=9> */
[----:B--2---:R-:W-:Y:S02]  /*3ae20*/  IMAD.U32 R4, RZ, RZ, UR6 ;  /* 0x00000006ff047e24 */ /* 0x004fe4000f8e00ff */
[----:B------:R-:W-:Y:S02]  /*3ae30*/  IMAD.U32 R5, RZ, RZ, UR7 ;  /* 0x00000007ff057e24 */ /* 0x000fe4000f8e00ff */
        /* <DEDUP_REMOVED lines=8> */
[----:B0--3--:R-:W-:Y:S05]  /*3aec0*/  CALL.ABS.NOINC R2 ;  /* 0x0000000002007343 */ /* 0x009fea0003c00000 */
.L_x_3912:
        /* <DEDUP_REMOVED lines=15> */
.L_x_3911:
[----:B------:R-:W-:Y:S05]  /*3afc0*/  BSYNC B6 ;  /* 0x0000000000067941 */ /* 0x000fea0003800000 */
.L_x_3910:
[----:B------:R-:W3:Y:S01]  /*3afd0*/  LDL R0, [R1+0x43c] ;  /* 0x00043c0001007983 */ /* 0x000ee20000100800 */
[----:B------:R-:W-:Y:S02]  /*3afe0*/  ULDC.64 UR4, c[0x0][0xaf0] ;  /* 0x0002bc0000047ab9 */ /* 0x000fe40000000a00 */
[----:B------:R-:W-:Y:S01]  /*3aff0*/  ISETP.NE.U32.AND P0, PT, RZ, UR4, PT ;  /* 0x00000004ff007c0c */ /* 0x000fe2000bf05070 */
[----:B------:R-:W4:Y:S03]  /*3b000*/  LDL R17, [R1+0x480] ;  /* 0x0004800001117983 */ /* 0x000f260000100800 */
[----:B------:R-:W-:Y:S01]  /*3b010*/  ISETP.NE.AND.EX P0, PT, RZ, UR5, PT, P0 ;  /* 0x00000005ff007c0c */ /* 0x000fe2000bf05300 */
[----:B------:R-:W-:-:S12]  /*3b020*/  ULDC.64 UR4, c[0x0][0xb00] ;  /* 0x0002c00000047ab9 */ /* 0x000fd80000000a00 */
[----:B------:R-:W1:Y:S01]  /*3b030*/  @P0 LDC.64 R2, c[0x0][0xaf0] ;  /* 0x0002bc00ff020b82 */ /* 0x000e620000000a00 */
[----:B---3--:R-:W-:Y:S02]  /*3b040*/  IMAD.MOV.U32 R7, RZ, RZ, R0 ;  /* 0x000000ffff077224 */ /* 0x008fe400078e0000 */
[----:B-1----:R-:W-:-:S05]  /*3b050*/  @P0 IMAD.WIDE R2, R0, 0x4, R2 ;  /* 0x0000000400020825 */ /* 0x002fca00078e0202 */
[----:B------:R1:W3:Y:S01]  /*3b060*/  @P0 LDG.E R7, desc[UR44][R2.64] ;  /* 0x0000002c02070981 */ /* 0x0002e2000c1e1900 */
[----:B----4-:R-:W-:Y:S01]  /*3b070*/  VIADD R0, R17, 0xffffffff ;  /* 0xffffffff11007836 */ /* 0x010fe20000000000 */
[----:B-1----:R-:W1:Y:S02]  /*3b080*/  LDC.64 R2, c[0x0][0x418] ;  /* 0x00010600ff027b82 */ /* 0x002e640000000a00 */
[----:B-1----:R-:W-:Y:S01]  /*3b090*/  LOP3.LUT P0, RZ, R2, UR4, RZ, 0xfc, !PT ;  /* 0x0000000402ff7c12 */ /* 0x002fe2000f80fcff */
[----:B------:R-:W-:-:S03]  /*3b0a0*/  UMOV UR4, 0xffffffff ;  /* 0xffffffff00047882 */ /* 0x000fc60000000000 */
[----:B------:R-:W-:Y:S02]  /*3b0b0*/  LOP3.LUT P0, RZ, R3, UR5, RZ, 0xfc, P0 ;  /* 0x0000000503ff7c12 */ /* 0x000fe4000800fcff */
[----:B---3--:R-:W-:Y:S01]  /*3b0c0*/  SHF.R.S32.HI R8, RZ, 0x1f, R7 ;  /* 0x0000001fff087819 */ /* 0x008fe20000011407 */
[----:B------:R1:W-:Y:S01]  /*3b0d0*/  STL [R1+0x434], R7 ;  /* 0x0004340701007387 */ /* 0x0003e20000100800 */
[----:B------:R-:W-:-:S03]  /*3b0e0*/  SEL R17, R7, RZ, !P0 ;  /* 0x000000ff07117207 */ /* 0x000fc60004000000 */
[----:B------:R1:W-:Y:S01]  /*3b0f0*/  STL [R1+0x438], R8 ;  /* 0x0004380801007387 */ /* 0x0003e20000100800 */
[----:B------:R-:W-:Y:S05]  /*3b100*/  BRA.DIV UR4, `(.L_x_3913) ;  /* 0x0000007a04247947 */ /* 0x000fea000b800000 */
[----:B--2---:R-:W2:Y:S02]  /*3b110*/  S2R R4, SR_TID.X ;  /* 0x0000000000047919 */ /* 0x004ea40000002100 */
[----:B--2---:R-:W-:-:S04]  /*3b120*/  SHF.R.U32.HI R4, RZ, 0x5, R4 ;  /* 0x00000005ff047819 */ /* 0x004fc80000011604 */
[----:B------:R-:W-:-:S05]  /*3b130*/  LOP3.LUT R4, R4, 0x3, RZ, 0xc0, !PT ;  /* 0x0000000304047812 */ /* 0x000fca00078ec0ff */
[----:B------:R2:W3:Y:S02]  /*3b140*/  SHFL.IDX PT, R14, R4, RZ, 0x1f ;  /* 0x00001fff040e7589 */ /* 0x0004e400000e0000 */
.L_x_4076:
        /* <DEDUP_REMOVED lines=9> */
.L_x_4079:
        /* <DEDUP_REMOVED lines=24> */
.L_x_3916:
[----:B------:R-:W4:Y:S04]  /*3b360*/  LDL R0, [R1+0x440] ;  /* 0x0004400001007983 */ /* 0x000f280000100800 */
[----:B---3--:R-:W3:Y:S01]  /*3b370*/  LDL R2, [R1+0x44c] ;  /* 0x00044c0001027983 */ /* 0x008ee20000100800 */
[----:B----4-:R-:W-:Y:S01]  /*3b380*/  IMAD R0, R0, 0x8, R18 ;  /* 0x0000000800007824 */ /* 0x010fe200078e0212 */
[----:B---3--:R-:W-:-:S04]  /*3b390*/  SHF.L.U32 R2, R2, 0x1f, RZ ;  /* 0x0000001f02027819 */ /* 0x008fc800000006ff */
[----:B------:R-:W3:Y:S02]  /*3b3a0*/  SYNCS.PHASECHK.TRANS64.TRYWAIT P0, [R0+URZ+0x38840], R2 ;  /* 0x03884002000075a7 */ /* 0x000ee4000800017f */
[----:B---3--:R-:W-:Y:S05]  /*3b3b0*/  @!P0 BRA `(.L_x_3917) ;  /* 0x0000007400cc8947 */ /* 0x008fea0003800000 */
.L_x_4080:
        /* <DEDUP_REMOVED lines=11> */
.L_x_3918:
        /* <DEDUP_REMOVED lines=23> */
.L_x_3914:
        /* <DEDUP_REMOVED lines=11> */
[----:B--2---:R-:W-:Y:S02]  /*3b690*/  SEL R4, R0, RZ, !P0 ;  /* 0x000000ff00047207 */ /* 0x004fe40004000000 */
        /* <DEDUP_REMOVED lines=21> */
[----:B0-2---:R-:W-:Y:S05]  /*3b7f0*/  CALL.ABS.NOINC R2 ;  /* 0x0000000002007343 */ /* 0x005fea0003c00000 */
.L_x_3920:
[----:B------:R-:W-:Y:S05]  /*3b800*/  BSYNC B6 ;  /* 0x0000000000067941 */ /* 0x000fea0003800000 */
.L_x_3919:
[----:B------:R-:W3:Y:S01]  /*3b810*/  LDL R11, [R1+0x45c] ;  /* 0x00045c00010b7983 */ /* 0x000ee20000100800 */
[----:B-1----:R-:W1:Y:S01]  /*3b820*/  LDC R7, c[0x0][0x448] ;  /* 0x00011200ff077b82 */ /* 0x002e620000000800 */
        /* <DEDUP_REMOVED lines=15> */
[----:B---3--:R-:W-:-:S04]  /*3b920*/  IMAD.IADD R5, R0, 0x1, R11 ;  /* 0x0000000100057824 */ /* 0x008fc800078e020b */
        /* <DEDUP_REMOVED lines=80> */
.L_x_4089:
        /* <DEDUP_REMOVED lines=12> */
.L_x_3922:
        /* <DEDUP_REMOVED lines=37> */
.L_x_3924:
[----:B------:R-:W-:Y:S05]  /*3c140*/  BSYNC B6 ;  /* 0x0000000000067941 */ /* 0x000fea0003800000 */
.L_x_3923:
        /* <DEDUP_REMOVED lines=41> */
[----:B------:R-:W-:Y:S02]  /*3c3e0*/  ULDC.64 UR4, c[0x0][0x390] ;  /* 0x0000e40000047ab9 */ /* 0x000fe40000000a00 */
[----:B------:R-:W-:Y:S01]  /*3c3f0*/  LEA R0, P0, R2, UR4, 0x1 ;  /* 0x0000000402007c11 */ /* 0x000fe2000f8008ff */
[----:B------:R-:W-:Y:S01]  /*3c400*/  ULDC UR4, c[0x0][0x3b8] ;  /* 0x0000ee0000047ab9 */ /* 0x000fe20000000800 */
[----:B------:R-:W-:Y:S01]  /*3c410*/  IMAD.IADD R4, R3, 0x1, R4 ;  /* 0x0000000103047824 */ /* 0x000fe200078e0204 */
[----:B------:R-:W-:Y:S02]  /*3c420*/  ISETP.GE.AND P1, PT, R8, UR4, PT ;  /* 0x0000000408007c0c */ /* 0x000fe4000bf26270 */
[----:B------:R-:W1:Y:S01]  /*3c430*/  S2R R8, SR_TID.X ;  /* 0x0000000000087919 */ /* 0x000e620000002100 */
[----:B------:R-:W-:Y:S02]  /*3c440*/  ISETP.GE.AND P2, PT, R9, UR4, PT ;  /* 0x0000000409007c0c */ /* 0x000fe4000bf46270 */
[----:B------:R-:W-:-:S02]  /*3c450*/  LEA.HI.X R4, R2, UR5, R4, 0x1, P0 ;  /* 0x0000000502047c11 */ /* 0x000fc400080f0c04 */
[----:B------:R-:W-:Y:S02]  /*3c460*/  SEL R3, RZ, 0x4, P2 ;  /* 0x00000004ff037807 */ /* 0x000fe40001000000 */
[----:B------:R-:W-:Y:S01]  /*3c470*/  SEL R2, RZ, 0x2, P1 ;  /* 0x00000002ff027807 */ /* 0x000fe20000800000 */
[----:B0-----:R-:W-:-:S05]  /*3c480*/  IMAD.SHL.U32 R10, R6, 0x8, RZ ;  /* 0x00000008060a7824 */ /* 0x001fca00078e00ff */
[----:B------:R-:W-:-:S04]  /*3c490*/  LOP3.LUT R10, R10, 0x38, RZ, 0xc0, !PT ;  /* 0x000000380a0a7812 */ /* 0x000fc800078ec0ff */
[----:B------:R-:W-:-:S04]  /*3c4a0*/  ISETP.GE.AND P3, PT, R10, UR4, PT ;  /* 0x000000040a007c0c */ /* 0x000fc8000bf66270 */
[----:B------:R-:W-:-:S04]  /*3c4b0*/  SEL R5, RZ, 0x1, P3 ;  /* 0x00000001ff057807 */ /* 0x000fc80001800000 */
[----:B------:R-:W-:Y:S01]  /*3c4c0*/  IADD3 R2, R3, R2, R5 ;  /* 0x0000000203027210 */ /* 0x000fe20007ffe005 */
[----:B-1----:R-:W-:-:S04]  /*3c4d0*/  IMAD.SHL.U32 R8, R8, 0x8, RZ ;  /* 0x0000000808087824 */ /* 0x002fc800078e00ff */
[----:B------:R-:W-:Y:S02]  /*3c4e0*/  @P3 LOP3.LUT R19, R19, 0x8, RZ, 0xfc, !PT ;  /* 0x0000000813133812 */ /* 0x000fe400078efcff */
[----:B------:R-:W-:Y:S02]  /*3c4f0*/  LOP3.LUT R8, R8, 0x38, RZ, 0xc0, !PT ;  /* 0x0000003808087812 */ /* 0x000fe400078ec0ff */
[----:B------:R-:W-:Y:S02]  /*3c500*/  LOP3.LUT R19, R19, 0xfffffffd, RZ, 0xc0, !PT ;  /* 0xfffffffd13137812 */ /* 0x000fe400078ec0ff */
[C---:B------:R-:W-:Y:S02]  /*3c510*/  LOP3.LUT R9, R8.reuse, 0x100, RZ, 0xfc, !PT ;  /* 0x0000010008097812 */ /* 0x040fe400078efcff */
[----:B------:R-:W-:Y:S02]  /*3c520*/  LOP3.LUT R8, R8, 0xc0, RZ, 0xfc, !PT ;  /* 0x000000c008087812 */ /* 0x000fe400078efcff */
[----:B------:R-:W-:-:S02]  /*3c530*/  @P2 LOP3.LUT R19, R19, 0x2, RZ, 0xfc, !PT ;  /* 0x0000000213132812 */ /* 0x000fc400078efcff */
[----:B------:R-:W-:Y:S01]  /*3c540*/  ISETP.GE.AND P5, PT, R8, UR4, PT ;  /* 0x0000000408007c0c */ /* 0x000fe2000bfa6270 */
[C---:B------:R-:W-:Y:S01]  /*3c550*/  IMAD.SHL.U32 R8, R6.reuse, 0x8, RZ ;  /* 0x0000000806087824 */ /* 0x040fe200078e00ff */
[----:B------:R-:W-:Y:S01]  /*3c560*/  LOP3.LUT R19, R19, 0xfffffffb, RZ, 0xc0, !PT ;  /* 0xfffffffb13137812 */ /* 0x000fe200078ec0ff */
[----:B------:R-:W-:Y:S01]  /*3c570*/  IMAD.SHL.U32 R6, R6, 0x8, RZ ;  /* 0x0000000806067824 */ /* 0x000fe200078e00ff */
[----:B------:R-:W-:Y:S02]  /*3c580*/  ISETP.GE.AND P0, PT, R9, UR4, PT ;  /* 0x0000000409007c0c */ /* 0x000fe4000bf06270 */
[----:B------:R-:W-:Y:S02]  /*3c590*/  LOP3.LUT R8, R8, 0x38, RZ, 0xc0, !PT ;  /* 0x0000003808087812 */ /* 0x000fe400078ec0ff */
[----:B------:R-:W-:Y:S02]  /*3c5a0*/  LOP3.LUT R6, R6, 0x38, RZ, 0xc0, !PT ;  /* 0x0000003806067812 */ /* 0x000fe400078ec0ff */
[----:B------:R-:W-:-:S02]  /*3c5b0*/  LOP3.LUT R9, R8, 0x180, RZ, 0xfc, !PT ;  /* 0x0000018008097812 */ /* 0x000fc400078efcff */
[----:B------:R-:W-:Y:S02]  /*3c5c0*/  @P1 LOP3.LUT R19, R19, 0x4, RZ, 0xfc, !PT ;  /* 0x0000000413131812 */ /* 0x000fe400078efcff */
[----:B------:R-:W-:Y:S02]  /*3c5d0*/  SEL R5, RZ, 0x10, P0 ;  /* 0x00000010ff057807 */ /* 0x000fe40000000000 */
[----:B------:R-:W-:Y:S02]  /*3c5e0*/  SEL R3, RZ, 0x8, P5 ;  /* 0x00000008ff037807 */ /* 0x000fe40002800000 */
[----:B------:R-:W-:Y:S02]  /*3c5f0*/  ISETP.GE.AND P1, PT, R9, UR4, PT ;  /* 0x0000000409007c0c */ /* 0x000fe4000bf26270 */
[----:B------:R-:W-:Y:S02]  /*3c600*/  LOP3.LUT R8, R6, 0x140, RZ, 0xfc, !PT ;  /* 0x0000014006087812 */ /* 0x000fe400078efcff */
[----:B------:R-:W-:-:S02]  /*3c610*/  IADD3 R2, R5, R2, R3 ;  /* 0x0000000205027210 */ /* 0x000fc40007ffe003 */
[----:B------:R-:W-:Y:S02]  /*3c620*/  SEL R5, RZ, 0x40, P1 ;  /* 0x00000040ff057807 */ /* 0x000fe40000800000 */
[----:B------:R-:W-:Y:S02]  /*3c630*/  LOP3.LUT R6, R6, 0x1c0, RZ, 0xfc, !PT ;  /* 0x000001c006067812 */ /* 0x000fe400078efcff */
[----:B------:R-:W-:Y:S02]  /*3c640*/  ISETP.GE.AND P1, PT, R8, UR4, PT ;  /* 0x0000000408007c0c */ /* 0x000fe4000bf26270 */
[----:B------:R-:W-:Y:S01]  /*3c650*/  ISETP.GE.AND P2, PT, R6, UR4, PT ;  /* 0x0000000406007c0c */ /* 0x000fe2000bf46270 */
[----:B------:R-:W-:Y:S01]  /*3c660*/  UMOV UR4, 0xffffffff ;  /* 0xffffffff00047882 */ /* 0x000fe20000000000 */
[----:B------:R-:W-:Y:S02]  /*3c670*/  SEL R3, RZ, 0x20, P1 ;  /* 0x00000020ff037807 */ /* 0x000fe40000800000 */
[----:B------:R-:W-:-:S02]  /*3c680*/  SEL R6, RZ, 0x80, P2 ;  /* 0x00000080ff067807 */ /* 0x000fc40001000000 */
        /* <DEDUP_REMOVED lines=13> */
[----:B------:R-:W-:Y:S04]  /*3c760*/  SHFL.IDX PT, R14, R0, 0x1, 0x181f ;  /* 0x00381f00000e7f89 */ /* 0x000fe800000e0000 */
        /* <DEDUP_REMOVED lines=12> */
[----:B------:R-:W-:Y:S01]  /*3c830*/  SHFL.IDX PT, R8, R4, RZ, 0x181f ;  /* 0x00181fff04087589 */ /* 0x000fe200000e0000 */
[----:B0-----:R-:W-:-:S05]  /*3c840*/  IMAD.SHL.U32 R12, R3, 0x8, RZ ;  /* 0x00000008030c7824 */ /* 0x001fca00078e00ff */
[----:B------:R-:W-:Y:S02]  /*3c850*/  @P3 LOP3.LUT R19, R19, 0x20, RZ, 0xfc, !PT ;  /* 0x0000002013133812 */ /* 0x000fe400078efcff */
[----:B------:R-:W-:Y:S02]  /*3c860*/  @!P2 ISETP.NE.U32.AND P3, PT, R2, RZ, PT ;  /* 0x000000ff0200a20c */ /* 0x000fe40003f65070 */
[----:B------:R-:W0:Y:S01]  /*3c870*/  SHFL.IDX PT, R2, R0, RZ, 0x181f ;  /* 0x00181fff00027589 */ /* 0x000e2200000e0000 */
[----:B------:R-:W-:Y:S02]  /*3c880*/  LOP3.LUT R12, R12, 0x38, RZ, 0xc0, !PT ;  /* 0x000000380c0c7812 */ /* 0x000fe400078ec0ff */
[----:B------:R-:W-:-:S08]  /*3c890*/  LOP3.LUT R19, R19, 0xffffbfff, RZ, 0xc0, !PT ;  /* 0xffffbfff13137812 */ /* 0x000fd000078ec0ff */
[----:B------:R-:W-:Y:S02]  /*3c8a0*/  @P3 LOP3.LUT R19, R19, 0x4000, RZ, 0xfc, !PT ;  /* 0x0000400013133812 */ /* 0x000fe400078efcff */
[----:B0-----:R-:W-:-:S05]  /*3c8b0*/  @!P2 LEA R3, P6, R12, R2, 0x1 ;  /* 0x000000020c03a211 */ /* 0x001fca00078c08ff */
[----:B------:R-:W-:-:S05]  /*3c8c0*/  @!P2 IMAD.X R2, RZ, RZ, R8, P6 ;  /* 0x000000ffff02a224 */ /* 0x000fca00030e0608 */
        /* <DEDUP_REMOVED lines=61> */
.L_x_4099:
        /* <DEDUP_REMOVED lines=31> */
.L_x_3927:
[----:B------:R-:W-:Y:S05]  /*3ce90*/  BSYNC B0 ;  /* 0x0000000000007941 */ /* 0x000fea0003800000 */
.L_x_3926:
[----:B------:R-:W-:Y:S01]  /*3cea0*/  NOP ;  /* 0x0000000000007918 */ /* 0x000fe20000000000 */
[----:B------:R-:W-:-:S13]  /*3ceb0*/  PLOP3.LUT P0, PT, PT, PT, PT, 0x80, 0x0 ;  /* 0x000000000000781c */ /* 0x000fda0003f0f070 */
.L_x_3928:
        /* <DEDUP_REMOVED lines=18> */
.L_x_4100:
[----:B------:R-:W-:Y:S05]  /*3cfe0*/  BSYNC B0 ;  /* 0x0000000000007941 */ /* 0x000fea0003800000 */
.L_x_3929:
        /* <DEDUP_REMOVED lines=13> */
.L_x_4101:
[----:B------:R-:W-:Y:S05]  /*3d0c0*/  BSYNC B1 ;  /* 0x0000000000017941 */ /* 0x000fea0003800000 */
.L_x_3933:
        /* <DEDUP_REMOVED lines=9> */
.L_x_3936:
[----:B------:R-:W-:Y:S05]  /*3d160*/  BSYNC B1 ;  /* 0x0000000000017941 */ /* 0x000fea0003800000 */
.L_x_3935:
        /* <DEDUP_REMOVED lines=13> */
.L_x_3937:
        /* <DEDUP_REMOVED lines=15> */
.L_x_3938:
        /* <DEDUP_REMOVED lines=15> */
.L_x_3939:
        /* <DEDUP_REMOVED lines=15> */
.L_x_3940:
        /* <DEDUP_REMOVED lines=15> */
.L_x_3941:
        /* <DEDUP_REMOVED lines=15> */
.L_x_3942:
        /* <DEDUP_REMOVED lines=15> */
.L_x_3943:
        /* <DEDUP_REMOVED lines=15> */
.L_x_3944:
        /* <DEDUP_REMOVED lines=10> */
.L_x_3932:
[----:B------:R-:W-:Y:S05]  /*3d970*/  BSYNC B0 ;  /* 0x0000000000007941 */ /* 0x000fea0003800000 */
.L_x_3931:
        /* <DEDUP_REMOVED lines=61> */
.L_x_3951:
[----:B------:R-:W2:Y:S01]  /*3dd50*/  S2R R2, SR_TID.X ;  /* 0x0000000000027919 */ /* 0x000ea20000002100 */
[----:B-1----:R-:W-:Y:S01]  /*3dd60*/  SHF.L.U32 R6, R9, 0x1f, RZ ;  /* 0x0000001f09067819 */ /* 0x002fe200000006ff */
[----:B------:R-:W-:Y:S01]  /*3dd70*/  BSSY B3, `(.L_x_3952) ;  /* 0x0000006000037945 */ /* 0x000fe20003800000 */
[----:B--2---:R-:W-:Y:S01]  /*3dd80*/  LOP3.LUT R3, R2, 0x7f, RZ, 0xc0, !PT ;  /* 0x0000007f02037812 */ /* 0x004fe200078ec0ff */
[----:B------:R-:W-:-:S03]  /*3dd90*/  IMAD R2, R10, 0x8, R18 ;  /* 0x000000080a027824 */ /* 0x000fc600078e0212 */
[----:B------:R-:W-:Y:S01]  /*3dda0*/  ISETP.NE.AND P1, PT, R3, RZ, PT ;  /* 0x000000ff0300720c */ /* 0x000fe20003f25270 */
[----:B------:R-:W1:Y:S02]  /*3ddb0*/  SYNCS.PHASECHK.TRANS64.TRYWAIT P0, [R2+URZ+0x38840], R6 ;  /* 0x03884006020075a7 */ /* 0x000e64000800017f */
[----:B-1----:R-:W-:Y:S10]  /*3ddc0*/  @!P0 BRA `(.L_x_3953) ;  /* 0x0000005c00a88947 */ /* 0x002ff40003800000 */
.L_x_4102:
[----:B------:R-:W-:Y:S05]  /*3ddd0*/  BSYNC B3 ;  /* 0x0000000000037941 */ /* 0x000fea0003800000 */
.L_x_3952:
        /* <DEDUP_REMOVED lines=9> */
.L_x_3955:
[----:B------:R-:W-:Y:S05]  /*3de70*/  BSYNC B3 ;  /* 0x0000000000037941 */ /* 0x000fea0003800000 */
.L_x_3954:
        /* <DEDUP_REMOVED lines=13> */
.L_x_3956:
        /* <DEDUP_REMOVED lines=13> */
.L_x_4103:
[----:B------:R-:W-:Y:S05]  /*3e020*/  BSYNC B3 ;  /* 0x0000000000037941 */ /* 0x000fea0003800000 */
.L_x_3957:
        /* <DEDUP_REMOVED lines=11> */
.L_x_3960:
[----:B------:R-:W-:Y:S05]  /*3e0e0*/  BSYNC B3 ;  /* 0x0000000000037941 */ /* 0x000fea0003800000 */
.L_x_3959:
        /* <DEDUP_REMOVED lines=10> */
.L_x_3961:
        /* <DEDUP_REMOVED lines=15> */
.L_x_3962:
        /* <DEDUP_REMOVED lines=15> */
.L_x_3963:
        /* <DEDUP_REMOVED lines=15> */
.L_x_3964:
        /* <DEDUP_REMOVED lines=15> */
.L_x_3965:
        /* <DEDUP_REMOVED lines=15> */
.L_x_3966:
        /* <DEDUP_REMOVED lines=15> */
.L_x_3967:
        /* <DEDUP_REMOVED lines=15> */
.L_x_3968:
        /* <DEDUP_REMOVED lines=10> */
.L_x_3950:
[----:B------:R-:W-:Y:S05]  /*3e8c0*/  BSYNC B1 ;  /* 0x0000000000017941 */ /* 0x000fea0003800000 */
.L_x_3949:
[----:B------:R-:W2:Y:S02]  /*3e8d0*/  LDL.LU R5, [R1+0x480] ;  /* 0x0004800001057983 */ /* 0x000ea40000300800 */
[----:B--2---:R-:W-:-:S07]  /*3e8e0*/  VIADD R0, R5, 0xfffffffd ;  /* 0xfffffffd05007836 */ /* 0x004fce0000000000 */
.L_x_3948:
[----:B------:R-:W-:Y:S05]  /*3e8f0*/  BSYNC B2 ;  /* 0x0000000000027941 */ /* 0x000fea0003800000 */
.L_x_3947:
[----:B------:R-:W-:-:S05]  /*3e900*/  VIADD R8, R8, 0xfffffffe ;  /* 0xfffffffe08087836 */ /* 0x000fca0000000000 */
[----:B------:R-:W-:-:S13]  /*3e910*/  ISETP.NE.AND P0, PT, R8, R4, PT ;  /* 0x000000040800720c */ /* 0x000fda0003f05270 */
[----:B------:R-:W-:Y:S05]  /*3e920*/  @!P0 BRA `(.L_x_3946) ;  /* 0x0000001800e08947 */ /* 0x000fea0003800000 */
.L_x_4009:
        /* <DEDUP_REMOVED lines=35> */
.L_x_3971:
[----:B------:R-:W1:Y:S01]  /*3eb60*/  S2R R2, SR_TID.X ;  /* 0x0000000000027919 */ /* 0x000e620000002100 */
[----:B------:R-:W-:Y:S01]  /*3eb70*/  IMAD R3, R7, 0x8, R18 ;  /* 0x0000000807037824 */ /* 0x000fe200078e0212 */
[----:B------:R-:W-:Y:S01]  /*3eb80*/  BSSY B2, `(.L_x_3972) ;  /* 0x0000006000027945 */ /* 0x000fe20003800000 */
[----:B-1----:R-:W-:Y:S02]  /*3eb90*/  LOP3.LUT R4, R2, 0x7f, RZ, 0xc0, !PT ;  /* 0x0000007f02047812 */ /* 0x002fe400078ec0ff */
[----:B------:R-:W-:Y:S02]  /*3eba0*/  SHF.L.U32 R2, R6, 0x1f, RZ ;  /* 0x0000001f06027819 */ /* 0x000fe400000006ff */
[----:B------:R-:W-:Y:S02]  /*3ebb0*/  ISETP.NE.AND P1, PT, R4, RZ, PT ;  /* 0x000000ff0400720c */ /* 0x000fe40003f25270 */
[----:B------:R-:W1:Y:S02]  /*3ebc0*/  SYNCS.PHASECHK.TRANS64.TRYWAIT P0, [R3+URZ+0x38840], R2 ;  /* 0x03884002030075a7 */ /* 0x000e64000800017f */
[----:B-1----:R-:W-:Y:S09]  /*3ebd0*/  @!P0 BRA `(.L_x_3973) ;  /* 0x00000050004c8947 */ /* 0x002ff20003800000 */
.L_x_4104:
[----:B------:R-:W-:Y:S05]  /*3ebe0*/  BSYNC B2 ;  /* 0x0000000000027941 */ /* 0x000fea0003800000 */
.L_x_3972:
        /* <DEDUP_REMOVED lines=9> */
.L_x_3975:
[----:B------:R-:W-:Y:S05]  /*3ec80*/  BSYNC B2 ;  /* 0x0000000000027941 */ /* 0x000fea0003800000 */
.L_x_3974:
        /* <DEDUP_REMOVED lines=12> */
.L_x_3976:
        /* <DEDUP_REMOVED lines=13> */
.L_x_4105:
[----:B------:R-:W-:Y:S05]  /*3ee20*/  BSYNC B2 ;  /* 0x0000000000027941 */ /* 0x000fea0003800000 */
.L_x_3977:
        /* <DEDUP_REMOVED lines=11> */
.L_x_3980:
[----:B------:R-:W-:Y:S05]  /*3eee0*/  BSYNC B2 ;  /* 0x0000000000027941 */ /* 0x000fea0003800000 */
.L_x_3979:
[----:B------:R-:W-:Y:S01]  /*3eef0*/  R2UR UR10, R10 ;  /* 0x000000000a0a72ca */ /* 0x000fe200000e0000 */
[----:B01----:R-:W-:Y:S01]  /*3ef00*/  IMAD R2, R7, 0x10000, R18 ;  /* 0x0001000007027824 */ /* 0x003fe200078e0212 */
[----:B------:R-:W-:Y:S01]  /*3ef10*/  R2UR UR6, R8 ;  /* 0x00000000080672ca */ /* 0x000fe200000e0000 */
[----:B------:R-:W-:Y:S01]  /*3ef20*/  UIADD3 UR4, UP0, UR42, 0x470, URZ ;  /* 0x000004702a047890 */ /* 0x000fe2000ff1e03f */
[----:B------:R-:W-:Y:S01]  /*3ef30*/  R2UR UR7, R9 ;  /* 0x00000000090772ca */ /* 0x000fe200000e0000 */
[----:B------:R-:W-:Y:S01]  /*3ef40*/  VIADD R3, R3, 0x38850 ;  /* 0x0003885003037836 */ /* 0x000fe20000000000 */
[----:B------:R-:W-:Y:S01]  /*3ef50*/  PLOP3.LUT P0, PT, PT, PT, PT, 0x80, 0x0 ;  /* 0x000000000000781c */ /* 0x000fe20003f0f070 */
[----:B------:R-:W-:Y:S01]  /*3ef60*/  VIADD R5, R2, 0x400 ;  /* 0x0000040002057836 */ /* 0x000fe20000000000 */
[----:B------:R-:W-:-:S12]  /*3ef70*/  UIADD3.X UR5, URZ, UR43, URZ, UP0, !UPT ;  /* 0x0000002b3f057290 */ /* 0x000fd800087fe43f */
.L_x_3981:
        /* <DEDUP_REMOVED lines=15> */
.L_x_3982:
        /* <DEDUP_REMOVED lines=15> */
.L_x_3983:
        /* <DEDUP_REMOVED lines=15> */
.L_x_3984:
        /* <DEDUP_REMOVED lines=15> */
.L_x_3985:
        /* <DEDUP_REMOVED lines=15> */
.L_x_3986:
        /* <DEDUP_REMOVED lines=15> */
.L_x_3987:
        /* <DEDUP_REMOVED lines=15> */
.L_x_3988:
        /* <DEDUP_REMOVED lines=10> */
.L_x_3970:
[----:B------:R-:W-:Y:S05]  /*3f6b0*/  BSYNC B1 ;  /* 0x0000000000017941 */ /* 0x000fea0003800000 */
.L_x_3969:
        /* <DEDUP_REMOVED lines=35> */
.L_x_3991:
        /* <DEDUP_REMOVED lines=8> */
.L_x_4106:
[----:B------:R-:W-:Y:S05]  /*3f970*/  BSYNC B2 ;  /* 0x0000000000027941 */ /* 0x000fea0003800000 */
.L_x_3992:
        /* <DEDUP_REMOVED lines=9> */
.L_x_3995:
[----:B------:R-:W-:Y:S05]  /*3fa10*/  BSYNC B2 ;  /* 0x0000000000027941 */ /* 0x000fea0003800000 */
.L_x_3994:
        /* <DEDUP_REMOVED lines=13> */
.L_x_3996:
        /* <DEDUP_REMOVED lines=13> */
.L_x_4107:
[----:B------:R-:W-:Y:S05]  /*3fbc0*/  BSYNC B2 ;  /* 0x0000000000027941 */ /* 0x000fea0003800000 */
.L_x_3997:
        /* <DEDUP_REMOVED lines=11> */
.L_x_4000:
[----:B------:R-:W-:Y:S05]  /*3fc80*/  BSYNC B2 ;  /* 0x0000000000027941 */ /* 0x000fea0003800000 */
.L_x_3999:
        /* <DEDUP_REMOVED lines=10> */
.L_x_4001:
        /* <DEDUP_REMOVED lines=15> */
.L_x_4002:
        /* <DEDUP_REMOVED lines=15> */
.L_x_4003:
        /* <DEDUP_REMOVED lines=15> */
.L_x_4004:
        /* <DEDUP_REMOVED lines=15> */
.L_x_4005:
        /* <DEDUP_REMOVED lines=15> */
.L_x_4006:
        /* <DEDUP_REMOVED lines=15> */
.L_x_4007:
        /* <DEDUP_REMOVED lines=15> */
.L_x_4008:
        /* <DEDUP_REMOVED lines=10> */
.L_x_3990:
[----:B------:R-:W-:Y:S05]  /*40460*/  BSYNC B1 ;  /* 0x0000000000017941 */ /* 0x000fea0003800000 */
.L_x_3989:
[----:B------:R-:W2:Y:S01]  /*40470*/  LDL R5, [R1+0x458] ;  /* 0x0004580001057983 */ /* 0x000ea20000100800 */
[----:B------:R-:W-:Y:S01]  /*40480*/  VIADD R0, R0, 0xfffffffe ;  /* 0xfffffffe00007836 */ /* 0x000fe20000000000 */
[----:B--2---:R-:W-:-:S13]  /*40490*/  ISETP.GT.AND P0, PT, R6, R5, PT ;  /* 0x000000050600720c */ /* 0x004fda0003f04270 */
[----:B------:R-:W-:Y:S05]  /*404a0*/  @P0 BRA `(.L_x_4009) ;  /* 0xffffffe400200947 */ /* 0x000fea000383ffff */
.L_x_3946:
[----:B------:R-:W-:Y:S05]  /*404b0*/  BSYNC B0 ;  /* 0x0000000000007941 */ /* 0x000fea0003800000 */
.L_x_3945:
        /* <DEDUP_REMOVED lines=24> */
[----:B------:R2:W-:Y:S02]  /*40640*/  STL [R1+0x430], R2 ;  /* 0x0004300201007387 */ /* 0x0005e40000100800 */
.L_x_4011:
[----:B------:R-:W-:Y:S05]  /*40650*/  BSYNC B0 ;  /* 0x0000000000007941 */ /* 0x000fea0003800000 */
.L_x_4010:
[----:B------:R-:W-:-:S05]  /*40660*/  SEL R0, R0, RZ, P0 ;  /* 0x000000ff00007207 */ /* 0x000fca0000000000 */
[----:B------:R3:W-:Y:S02]  /*40670*/  STL [R1+0x440], R0 ;  /* 0x0004400001007387 */ /* 0x0007e40000100800 */
.L_x_3907:
[----:B------:R-:W-:Y:S05]  /*40680*/  BSYNC B7 ;  /* 0x0000000000077941 */ /* 0x000fea0003800000 */
.L_x_3905:
        /* <DEDUP_REMOVED lines=8> */
[----:B--2---:R-:W2:Y:S04]  /*40710*/  LDS.128 R4, [R18+0x388d0] ;  /* 0x0388d00012047984 */ /* 0x004ea80000000c00 */
[----:B--2---:R2:W-:Y:S01]  /*40720*/  STL.128 [R1+0x430], R4 ;  /* 0x0004300401007387 */ /* 0x0045e20000100c00 */
[----:B------:R-:W-:Y:S06]  /*40730*/  BAR.ARV 0x4, 0x180 ;  /* 0x0106000000007b1d */ /* 0x000fec0000002000 */
[----:B------:R-:W-:Y:S05]  /*40740*/  BRA `(.L_x_4013) ;  /* 0x0000001000347947 */ /* 0x000fea0003800000 */
.L_x_4012:
[----:B---34-:R-:W3:Y:S01]  /*40750*/  S2R R0, SR_TID.X ;  /* 0x0000000000007919 */ /* 0x018ee20000002100 */
[----:B------:R-:W-:Y:S01]  /*40760*/  UMOV UR4, 0xffffffff ;  /* 0xffffffff00047882 */ /* 0x000fe20000000000 */
[----:B---3--:R-:W-:-:S04]  /*40770*/  LOP3.LUT R16, R0, 0x1f, RZ, 0xc0, !PT ;  /* 0x0000001f00107812 */ /* 0x008fc800078ec0ff */
[----:B------:R-:W-:Y:S01]  /*40780*/  ISETP.NE.AND P0, PT, R16, 0x1f, PT ;  /* 0x0000001f1000780c */ /* 0x000fe20003f05270 */
[----:B------:R-:W-:-:S12]  /*40790*/  BRA.DIV UR4, `(.L_x_4014) ;  /* 0x0000003604ac7947 */ /* 0x000fd8000b800000 */
[----:B-1----:R-:W3:Y:S01]  /*407a0*/  LDL R3, [R1+0x43c] ;  /* 0x00043c0001037983 */ /* 0x002ee20000100800 */
[----:B------:R-:W-:-:S03]  /*407b0*/  ULDC UR4, c[0x0][0xd3c] ;  /* 0x00034f0000047ab9 */ /* 0x000fc60000000800 */
[----:B--2---:R-:W0:Y:S01]  /*407c0*/  LDL.LU R2, [R1+0x430] ;  /* 0x0004300001027983 */ /* 0x004e220000300800 */
[----:B---3--:R-:W-:-:S05]  /*407d0*/  IMAD.IADD R0, R3, 0x1, R16 ;  /* 0x0000000103007824 */ /* 0x008fca00078e0210 */
        /* <DEDUP_REMOVED lines=8> */
[----:B------:R-:W-:Y:S02]  /*40860*/  IMAD.MOV.U32 R0, RZ, RZ, RZ ;  /* 0x000000ffff007224 */ /* 0x000fe400078e00ff */
[----:B------:R-:W-:Y:S01]  /*40870*/  IMAD.MOV.U32 R6, RZ, RZ, RZ ;  /* 0x000000ffff067224 */ /* 0x000fe200078e00ff */
[C---:B------:R-:W-:Y:S02]  /*40880*/  ISETP.GE.U32.AND P2, PT, R16.reuse, 0x2, PT ;  /* 0x000000021000780c */ /* 0x040fe40003f46070 */
[C---:B------:R-:W-:Y:S02]  /*40890*/  ISETP.GE.U32.AND P3, PT, R16.reuse, 0x4, PT ;  /* 0x000000041000780c */ /* 0x040fe40003f66070 */
[C---:B------:R-:W-:Y:S02]  /*408a0*/  ISETP.GE.U32.AND P4, PT, R16.reuse, 0x8, PT ;  /* 0x000000081000780c */ /* 0x040fe40003f86070 */
[----:B------:R-:W-:Y:S01]  /*408b0*/  ISETP.GE.U32.AND P5, PT, R16, 0x10, PT ;  /* 0x000000101000780c */ /* 0x000fe20003fa6070 */
[----:B------:R-:W-:Y:S04]  /*408c0*/  SHFL.IDX PT, R5, R10, RZ, 0x1f ;  /* 0x00001fff0a057589 */ /* 0x000fe800000e0000 */
[----:B------:R-:W-:Y:S01]  /*408d0*/  SHFL.IDX PT, R4, R10, 0x1, 0x1f ;  /* 0x00201f000a047f89 */ /* 0x000fe200000e0000 */
[----:B--2---:R-:W-:-:S02]  /*408e0*/  @!P1 IMAD.MOV.U32 R0, RZ, RZ, R8 ;  /* 0x000000ffff009224 */ /* 0x004fc400078e0008 */
        /* <DEDUP_REMOVED lines=18> */
[----:B------:R0:W1:Y:S01]  /*40a10*/  SHFL.IDX PT, R9, R7, 0x1f, 0x1f ;  /* 0x03e01f0007097f89 */ /* 0x00006200000e0000 */
[----:B------:R-:W-:-:S07]  /*40a20*/  IMAD.MOV.U32 R8, RZ, RZ, RZ ;  /* 0x000000ffff087224 */ /* 0x000fce00078e00ff */
.L_x_4117:
[----:B------:R-:W-:Y:S02]  /*40a30*/  ULDC UR4, c[0x0][0xd38] ;  /* 0x00034e0000047ab9 */ /* 0x000fe40000000800 */
[----:B------:R-:W-:-:S04]  /*40a40*/  IMAD.U32 R2, RZ, RZ, UR4 ;  /* 0x00000004ff027e24 */ /* 0x000fc8000f8e00ff */
[----:B-1----:R-:W-:-:S04]  /*40a50*/  IMAD R9, R9, R2, RZ ;  /* 0x0000000209097224 */ /* 0x002fc800078e02ff */
[----:B------:R-:W-:-:S05]  /*40a60*/  IMAD.IADD R4, R4, 0x1, R9 ;  /* 0x0000000104047824 */ /* 0x000fca00078e0209 */
[----:B------:R-:W-:-:S13]  /*40a70*/  ISETP.GT.AND P6, PT, R4, R5, PT ;  /* 0x000000050400720c */ /* 0x000fda0003fc4270 */
[----:B------:R-:W-:Y:S05]  /*40a80*/  @P6 BRA `(.L_x_4015) ;  /* 0x0000000000ac6947 */ /* 0x000fea0003800000 */
.L_x_4018:
        /* <DEDUP_REMOVED lines=37> */
.L_x_4125:
[----:B------:R-:W-:Y:S02]  /*40ce0*/  ULDC UR4, c[0x0][0xd38] ;  /* 0x00034e0000047ab9 */ /* 0x000fe40000000800 */
[----:B------:R-:W-:-:S04]  /*40cf0*/  IMAD.U32 R2, RZ, RZ, UR4 ;  /* 0x00000004ff027e24 */ /* 0x000fc8000f8e00ff */
[----:B-1----:R-:W-:-:S04]  /*40d00*/  IMAD R9, R9, R2, RZ ;  /* 0x0000000209097224 */ /* 0x002fc800078e02ff */
[----:B------:R-:W-:-:S05]  /*40d10*/  IMAD.IADD R4, R9, 0x1, R4 ;  /* 0x0000000109047824 */ /* 0x000fca00078e0204 */
[----:B------:R-:W-:-:S13]  /*40d20*/  ISETP.GT.AND P6, PT, R4, R5, PT ;  /* 0x000000050400720c */ /* 0x000fda0003fc4270 */
[----:B------:R-:W-:Y:S05]  /*40d30*/  @!P6 BRA `(.L_x_4018) ;  /* 0xfffffffc0054e947 */ /* 0x000fea000383ffff */
.L_x_4015:
        /* <DEDUP_REMOVED lines=12> */
.L_x_4130:
[----:B------:R-:W-:-:S13]  /*40e00*/  ISETP.NE.AND P0, PT, R3, RZ, PT ;  /* 0x000000ff0300720c */ /* 0x000fda0003f05270 */
[----:B------:R-:W-:Y:S05]  /*40e10*/  @!P0 BRA `(.L_x_4020) ;  /* 0x0000000000148947 */ /* 0x000fea0003800000 */
[----:B------:R-:W-:Y:S01]  /*40e20*/  UMOV UR4, 0xffffffff ;  /* 0xffffffff00047882 */ /* 0x000fe20000000000 */
[----:B-1----:R-:W-:Y:S02]  /*40e30*/  VIADD R4, R4, 0xffffffff ;  /* 0xffffffff04047836 */ /* 0x002fe40000000000 */
[----:B------:R-:W-:Y:S05]  /*40e40*/  BRA.DIV UR4, `(.L_x_4021) ;  /* 0x0000003a04a07947 */ /* 0x000fea000b800000 */
[----:B------:R1:W3:Y:S02]  /*40e50*/  SHFL.IDX PT, R4, R7, R4, 0x1f ;  /* 0x00001f0407047589 */ /* 0x0002e400000e0000 */
.L_x_4133:
[----:B---3--:R-:W-:-:S07]  /*40e60*/  IMAD.MOV.U32 R8, RZ, RZ, R4 ;  /* 0x000000ffff087224 */ /* 0x008fce00078e0004 */
.L_x_4020:
[----:B------:R-:W-:Y:S01]  /*40e70*/  IMAD R3, R8, R2, R9 ;  /* 0x0000000208037224 */ /* 0x000fe200078e0209 */
[----:B------:R-:W-:-:S03]  /*40e80*/  ISETP.NE.AND P0, PT, R6, 0x1, PT ;  /* 0x000000010600780c */ /* 0x000fc60003f05270 */
[----:B01----:R-:W-:Y:S01]  /*40e90*/  IMAD.IADD R7, R5, 0x1, -R3 ;  /* 0x0000000105077824 */ /* 0x003fe200078e0a03 */
[----:B------:R0:W-:Y:S09]  /*40ea0*/  STL [R1+0x430], R3 ;  /* 0x0004300301007387 */ /* 0x0001f20000100800 */
[----:B------:R-:W-:Y:S05]  /*40eb0*/  @!P0 BRA `(.L_x_4022) ;  /* 0x0000000000e48947 */ /* 0x000fea0003800000 */
[----:B------:R-:W-:-:S04]  /*40ec0*/  IABS R4, R0 ;  /* 0x0000000000047213 */ /* 0x000fc80000000000 */
[----:B------:R-:W1:Y:S08]  /*40ed0*/  I2F.RP R2, R4 ;  /* 0x0000000400027306 */ /* 0x000e700000209400 */
        /* <DEDUP_REMOVED lines=55> */
.L_x_4022:
[----:B0-----:R-:W3:Y:S01]  /*41250*/  LDL R3, [R1+0x43c] ;  /* 0x00043c0001037983 */ /* 0x001ee20000100800 */
[----:B------:R-:W3:Y:S02]  /*41260*/  LDC.64 R4, c[0x0][0xd90] ;  /* 0x00036400ff047b82 */ /* 0x000ee40000000a00 */
        /* <DEDUP_REMOVED lines=61> */
.L_x_4023:
[----:B------:R-:W-:-:S05]  /*41640*/  LOP3.LUT R7, RZ, R7, RZ, 0x33, !PT ;  /* 0x00000007ff077212 */ /* 0x000fca00078e33ff */
[----:B------:R-:W-:-:S05]  /*41650*/  IMAD.IADD R0, R0, 0x1, R7 ;  /* 0x0000000100007824 */ /* 0x000fca00078e0207 */
[----:B------:R3:W-:Y:S01]  /*41660*/  STL [R1+0x434], R0 ;  /* 0x0004340001007387 */ /* 0x0007e20000100800 */
[----:B------:R-:W-:Y:S05]  /*41670*/  BRA `(.L_x_4024) ;  /* 0x0000000000287947 */ /* 0x000fea0003800000 */
.L_x_4016:
[----:B------:R-:W-:Y:S01]  /*41680*/  UMOV UR4, URZ ;  /* 0x0000003f00047c82 */ /* 0x000fe20008000000 */
[----:B------:R-:W-:Y:S01]  /*41690*/  UMOV UR5, URZ ;  /* 0x0000003f00057c82 */ /* 0x000fe20008000000 */
[----:B------:R-:W-:Y:S01]  /*416a0*/  ULDC UR6, c[0x0][0xd3c] ;  /* 0x00034f0000067ab9 */ /* 0x000fe20000000800 */
[----:B------:R-:W-:Y:S01]  /*416b0*/  IMAD.U32 R3, RZ, RZ, UR4 ;  /* 0x00000004ff037e24 */ /* 0x000fe2000f8e00ff */
[----:B------:R1:W-:Y:S01]  /*416c0*/  STL [R1+0x430], R5 ;  /* 0x0004300501007387 */ /* 0x0003e20000100800 */
[----:B------:R-:W-:Y:S02]  /*416d0*/  IMAD.U32 R2, RZ, RZ, UR5 ;  /* 0x00000005ff027e24 */ /* 0x000fe4000f8e00ff */
[----:B------:R-:W-:Y:S01]  /*416e0*/  IMAD.U32 R0, RZ, RZ, UR6 ;  /* 0x00000006ff007e24 */ /* 0x000fe2000f8e00ff */
[----:B------:R1:W-:Y:S04]  /*416f0*/  STL [R1+0x434], R3 ;  /* 0x0004340301007387 */ /* 0x0003e80000100800 */
[----:B------:R1:W-:Y:S04]  /*41700*/  STL [R1+0x43c], R0 ;  /* 0x00043c0001007387 */ /* 0x0003e80000100800 */
[----:B------:R1:W-:Y:S02]  /*41710*/  STL [R1+0x438], R2 ;  /* 0x0004380201007387 */ /* 0x0003e40000100800 */
.L_x_4024:
[----:B01----:R-:W4:Y:S04]  /*41720*/  LDL R2, [R1+0x43c] ;  /* 0x00043c0001027983 */ /* 0x003f280000100800 */
[----:B------:R-:W5:Y:S04]  /*41730*/  LDL R3, [R1+0x438] ;  /* 0x0004380001037983 */ /* 0x000f680000100800 */
[----:B------:R-:W2:Y:S04]  /*41740*/  LDL R4, [R1+0x430] ;  /* 0x0004300001047983 */ /* 0x000ea80000100800 */
[----:B------:R-:W2:Y:S01]  /*41750*/  LDL R5, [R1+0x434] ;  /* 0x0004340001057983 */ /* 0x000ea20000100800 */
[----:B---3--:R-:W0:Y:S01]  /*41760*/  S2R R0, SR_TID.X ;  /* 0x0000000000007919 */ /* 0x008e220000002100 */
[----:B------:R-:W-:Y:S05]  /*41770*/  WARPSYNC.ALL ;  /* 0x0000000000007948 */ /* 0x000fea0003800000 */
[----:B0-----:R-:W-:Y:S01]  /*41780*/  LOP3.LUT R0, R0, 0x1f, RZ, 0xc0, !PT ;  /* 0x0000001f00007812 */ /* 0x001fe200078ec0ff */
[----:B------:R-:W-:Y:S03]  /*41790*/  BAR.SYNC.DEFER_BLOCKING 0x4, 0x180 ;  /* 0x0106000000007b1d */ /* 0x000fe60000010000 */
[----:B------:R-:W-:-:S13]  /*417a0*/  ISETP.NE.AND P0, PT, R0, RZ, PT ;  /* 0x000000ff0000720c */ /* 0x000fda0003f05270 */
[----:B------:R-:W0:Y:S01]  /*417b0*/  @!P0 S2R R0, SR_CgaCtaId ;  /* 0x0000000000008919 */ /* 0x000e220000008800 */
[----:B----4-:R-:W-:Y:S01]  /*417c0*/  IMAD.MOV.U32 R7, RZ, RZ, R2 ;  /* 0x000000ffff077224 */ /* 0x010fe200078e0002 */
[----:B------:R-:W-:Y:S01]  /*417d0*/  @!P0 MOV R2, 0x400 ;  /* 0x0000040000028802 */ /* 0x000fe20000000f00 */
[----:B-----5:R-:W-:-:S03]  /*417e0*/  IMAD.MOV.U32 R6, RZ, RZ, R3 ;  /* 0x000000ffff067224 */ /* 0x020fc600078e0003 */
[----:B0-----:R-:W-:-:S05]  /*417f0*/  @!P0 LEA R18, R0, R2, 0x18 ;  /* 0x0000000200128211 */ /* 0x001fca00078ec0ff */
[----:B--2---:R0:W-:Y:S01]  /*41800*/  @!P0 STS.128 [R18+0x388d0], R4 ;  /* 0x0388d00412008388 */ /* 0x0041e20000000c00 */
[----:B------:R-:W-:Y:S06]  /*41810*/  BAR.ARV 0x5, 0x180 ;  /* 0x0146000000007b1d */ /* 0x000fec0000002000 */
.L_x_4013:
[----:B---34-:R-:W3:Y:S01]  /*41820*/  LDL R0, [R1+0x43c] ;  /* 0x00043c0001007983 */ /* 0x018ee20000100800 */
[----:B------:R-:W-:Y:S02]  /*41830*/  ULDC UR4, c[0x0][0xd3c] ;  /* 0x00034f0000047ab9 */ /* 0x000fe40000000800 */
[----:B---3--:R-:W-:-:S13]  /*41840*/  ISETP.GE.AND P0, PT, R0, UR4, PT ;  /* 0x0000000400007c0c */ /* 0x008fda000bf06270 */
[----:B------:R-:W-:Y:S05]  /*41850*/  @!P0 BRA `(.L_x_4025) ;  /* 0xffffff6000f48947 */ /* 0x000fea000383ffff */
[----:B------:R-:W-:Y:S05]  /*41860*/  BSYNC B8 ;  /* 0x0000000000087941 */ /* 0x000fea0003800000 */
.L_x_3835:
[----:B---3--:R-:W3:Y:S01]  /*41870*/  LDL.LU R0, [R1+0x49c] ;  /* 0x00049c0001007983 */ /* 0x008ee20000300800 */
[----:B------:R-:W-:Y:S01]  /*41880*/  BSSY B0, `(.L_x_4026) ;  /* 0x000000b000007945 */ /* 0x000fe20003800000 */
[----:B0-2---:R-:W0:Y:S01]  /*41890*/  S2R R5, SR_CgaCtaId ;  /* 0x0000000000057919 */ /* 0x005e220000008800 */
[----:B---3--:R-:W-:-:S05]  /*418a0*/  VIADD R0, R0, 0x1 ;  /* 0x0000000100007836 */ /* 0x008fca0000000000 */
        /* <DEDUP_REMOVED lines=8> */
.L_x_4134:
[----:B------:R-:W-:Y:S05]  /*41930*/  BSYNC B0 ;  /* 0x0000000000007941 */ /* 0x000fea0003800000 */
.L_x_4026:
[----:B------:R-:W-:-:S03]  /*41940*/  UMOV UR4, 0xffffffff ;  /* 0xffffffff00047882 */ /* 0x000fc60000000000 */
[----:B------:R-:W-:Y:S05]  /*41950*/  BRA.DIV UR4, `(.L_x_4028) ;  /* 0x00000032041c7947 */ /* 0x000fea000b800000 */
[----:B0-----:R-:W0:Y:S02]  /*41960*/  S2R R0, SR_TID.X ;  /* 0x0000000000007919 */ /* 0x001e240000002100 */
[----:B0-----:R-:W-:-:S04]  /*41970*/  SHF.R.U32.HI R0, RZ, 0x5, R0 ;  /* 0x00000005ff007819 */ /* 0x001fc80000011600 */
[----:B------:R-:W-:-:S05]  /*41980*/  LOP3.LUT R0, R0, 0x3, RZ, 0xc0, !PT ;  /* 0x0000000300007812 */ /* 0x000fca00078ec0ff */
[----:B------:R0:W1:Y:S02]  /*41990*/  SHFL.IDX PT, R14, R0, RZ, 0x1f ;  /* 0x00001fff000e7589 */ /* 0x00006400000e0000 */
.L_x_4137:
[----:B-1----:R-:W-:-:S13]  /*419a0*/  ISETP.NE.AND P0, PT, R14, RZ, PT ;  /* 0x000000ff0e00720c */ /* 0x002fda0003f05270 */
[----:B------:R-:W-:Y:S05]  /*419b0*/  @P0 BRA `(.L_x_3600) ;  /* 0x0000000000780947 */ /* 0x000fea0003800000 */
[----:B------:R-:W-:-:S03]  /*419c0*/  UMOV UR4, 0xffffffff ;  /* 0xffffffff00047882 */ /* 0x000fc60000000000 */
[----:B------:R-:W-:Y:S05]  /*419d0*/  BRA.DIV UR4, `(.L_x_4029) ;  /* 0x0000003204307947 */ /* 0x000fea000b800000 */
[----:B------:R-:W-:-:S13]  /*419e0*/  ELECT P6, URZ, PT ;  /* 0x00000000003f782f */ /* 0x000fda00038c0000 */
.L_x_4140:
        /* <DEDUP_REMOVED lines=15> */
.L_x_4141:
[----:B------:R-:W0:Y:S01]  /*41ae0*/  LDL.LU R6, [R1+0x440] ;  /* 0x0004400001067983 */ /* 0x000e220000300800 */
[----:B------:R-:W1:Y:S01]  /*41af0*/  SYNCS.PHASECHK.TRANS64.TRYWAIT P0, [R7+URZ], R2 ;  /* 0x00000002070075a7 */ /* 0x000e62000800017f */
[----:B------:R-:W-:-:S04]  /*41b00*/  VIADD R0, R9, 0x38860 ;  /* 0x0003886009007836 */ /* 0x000fc80000000000 */
[----:B0-----:R-:W-:Y:S01]  /*41b10*/  IMAD R5, R6, 0x8, R0 ;  /* 0x0000000806057824 */ /* 0x001fe200078e0200 */
[----:B-1----:R-:W-:Y:S06]  /*41b20*/  @!P0 BRA `(.L_x_4031) ;  /* 0x0000003000108947 */ /* 0x002fec0003800000 */
.L_x_4142:
[----:B------:R-:W1:Y:S02]  /*41b30*/  SYNCS.PHASECHK.TRANS64.TRYWAIT P0, [R5+URZ], R4 ;  /* 0x00000004050075a7 */ /* 0x000e64000800017f */
[----:B-1----:R-:W-:Y:S05]  /*41b40*/  @!P0 BRA `(.L_x_4032) ;  /* 0x00000030001c8947 */ /* 0x002fea0003800000 */
.L_x_4143:
[----:B------:R-:W-:-:S07]  /*41b50*/  IMAD R3, R3, 0x8, R0 ;  /* 0x0000000803037824 */ /* 0x000fce00078e0200 */
.L_x_4033:
[----:B--2---:R2:W3:Y:S02]  /*41b60*/  SYNCS.PHASECHK.TRANS64.TRYWAIT P0, [R3+URZ], R2 ;  /* 0x00000002030075a7 */ /* 0x0044e4000800017f */
[----:B---3--:R-:W-:Y:S05]  /*41b70*/  @!P0 NANOSLEEP.SYNCS 0x989680 ;  /* 0x009896800000895d */ /* 0x008fea0003900000 */
[----:B------:R-:W3:Y:S02]  /*41b80*/  @!P0 SYNCS.PHASECHK.TRANS64 P0, [R3+URZ], R2 ;  /* 0x00000002030085a7 */ /* 0x000ee4000800007f */
[----:B---3--:R-:W-:Y:S05]  /*41b90*/  @!P0 BRA `(.L_x_4033) ;  /* 0xfffffffc00f08947 */ /* 0x008fea000383ffff */
.L_x_3600:
[----:B------:R-:W-:Y:S05]  /*41ba0*/  BSYNC B9 ;  /* 0x0000000000097941 */ /* 0x000fea0003800000 */
.L_x_3597:
[----:B------:R-:W-:Y:S05]  /*41bb0*/  EXIT ;  /* 0x000000000000794d */ /* 0x000fea0003800000 */
.L_x_3626:
[----:B0-----:R0:W1:Y:S02]  /*41bc0*/  SYNCS.PHASECHK.TRANS64.TRYWAIT P4, [R45+URZ+0x38890], R48 ;  /* 0x038890302d0075a7 */ /* 0x001064000808017f */
[----:B-1----:R-:W-:Y:S05]  /*41bd0*/  @!P4 NANOSLEEP.SYNCS 0x989680 ;  /* 0x009896800000c95d */ /* 0x002fea0003900000 */
[----:B------:R-:W1:Y:S02]  /*41be0*/  @!P4 SYNCS.PHASECHK.TRANS64 P4, [R45+URZ+0x38890], R48 ;  /* 0x038890302d00c5a7 */ /* 0x000e64000808007f */
[----:B-1----:R-:W-:Y:S05]  /*41bf0*/  @!P4 BRA `(.L_x_3626) ;  /* 0xfffffffc00f0c947 */ /* 0x002fea000383ffff */
[----:B------:R-:W-:Y:S05]  /*41c00*/  BRA `(.L_x_4034) ;  /* 0xfffffc1400847947 */ /* 0x000fea000383ffff */
.L_x_3636:
[----:B0-----:R0:W1:Y:S02]  /*41c10*/  SYNCS.PHASECHK.TRANS64.TRYWAIT P5, [R45+URZ+0x38890], R48 ;  /* 0x038890302d0075a7 */ /* 0x00106400080a017f */
[----:B-1----:R-:W-:Y:S05]  /*41c20*/  @!P5 NANOSLEEP.SYNCS 0x989680 ;  /* 0x009896800000d95d */ /* 0x002fea0003900000 */
[----:B------:R-:W1:Y:S02]  /*41c30*/  @!P5 SYNCS.PHASECHK.TRANS64 P5, [R45+URZ+0x38890], R48 ;  /* 0x038890302d00d5a7 */ /* 0x000e6400080a007f */
[----:B-1----:R-:W-:Y:S05]  /*41c40*/  @!P5 BRA `(.L_x_3636) ;  /* 0xfffffffc00f0d947 */ /* 0x002fea000383ffff */
[----:B------:R-:W-:Y:S05]  /*41c50*/  BRA `(.L_x_4035) ;  /* 0xfffffc2000347947 */ /* 0x000fea000383ffff */
.L_x_3641:
[----:B0-----:R0:W1:Y:S02]  /*41c60*/  SYNCS.PHASECHK.TRANS64.TRYWAIT P0, [R45+URZ+0x38890], R48 ;  /* 0x038890302d0075a7 */ /* 0x001064000800017f */
[----:B-1----:R-:W-:Y:S05]  /*41c70*/  @!P0 NANOSLEEP.SYNCS 0x989680 ;  /* 0x009896800000895d */ /* 0x002fea0003900000 */
[----:B------:R-:W1:Y:S02]  /*41c80*/  @!P0 SYNCS.PHASECHK.TRANS64 P0, [R45+URZ+0x38890], R48 ;  /* 0x038890302d0085a7 */ /* 0x000e64000800007f */
[----:B-1----:R-:W-:Y:S05]  /*41c90*/  @!P0 BRA `(.L_x_3641) ;  /* 0xfffffffc00f08947 */ /* 0x002fea000383ffff */
[----:B------:R-:W-:Y:S05]  /*41ca0*/  BRA `(.L_x_4036) ;  /* 0xfffffc28003c7947 */ /* 0x000fea000383ffff */
.L_x_3645:
[----:B-1----:R1:W0:Y:S02]  /*41cb0*/  SYNCS.PHASECHK.TRANS64.TRYWAIT P3, [R45+URZ+0x388b0], R48 ;  /* 0x0388b0302d0075a7 */ /* 0x002224000806017f */
[----:B0-----:R-:W-:Y:S05]  /*41cc0*/  @!P3 NANOSLEEP.SYNCS 0x989680 ;  /* 0x009896800000b95d */ /* 0x001fea0003900000 */
[----:B------:R-:W0:Y:S02]  /*41cd0*/  @!P3 SYNCS.PHASECHK.TRANS64 P3, [R45+URZ+0x388b0], R48 ;  /* 0x0388b0302d00b5a7 */ /* 0x000e24000806007f */
[----:B0-----:R-:W-:Y:S05]  /*41ce0*/  @!P3 BRA `(.L_x_3645) ;  /* 0xfffffffc00f0b947 */ /* 0x001fea000383ffff */
[----:B------:R-:W-:Y:S05]  /*41cf0*/  BRA `(.L_x_4037) ;  /* 0xfffffc2800d07947 */ /* 0x000fea000383ffff */
.L_x_3693:
        /* <DEDUP_REMOVED lines=8> */
.L_x_4039:
[----:B------:R-:W-:Y:S05]  /*41d80*/  BSYNC B1 ;  /* 0x0000000000017941 */ /* 0x000fea0003800000 */
.L_x_4038:
        /* <DEDUP_REMOVED lines=8> */
.L_x_4040:
[----:B------:R-:W-:Y:S02]  /*41e10*/  IMAD.MOV.U32 R13, RZ, RZ, R32 ;  /* 0x000000ffff0d7224 */ /* 0x000fe400078e0020 */
[----:B------:R-:W-:-:S07]  /*41e20*/  IMAD.MOV.U32 R6, RZ, RZ, R14 ;  /* 0x000000ffff067224 */ /* 0x000fce00078e000e */
[----:B------:R-:W-:Y:S05]  /*41e30*/  WARPSYNC.COLLECTIVE R15, `(.L_x_4041) ;  /* 0x000000000f087348 */ /* 0x000fea0003c00000 */
[----:B------:R0:W1:Y:S02]  /*41e40*/  SHFL.IDX P6, R14, R13, R12, R11 ;  /* 0x0000000c0d0e7389 */ /* 0x00006400000c000b */
[----:B01----:R-:W-:Y:S01]  /*41e50*/  ENDCOLLECTIVE ;  /* 0x000000000000791b */ /* 0x003fe20003800000 */
.L_x_4041:
[----:B------:R-:W-:Y:S02]  /*41e60*/  IMAD.MOV.U32 R13, RZ, RZ, R34 ;  /* 0x000000ffff0d7224 */ /* 0x000fe400078e0022 */
[----:B------:R-:W-:-:S07]  /*41e70*/  IMAD.MOV.U32 R7, RZ, RZ, R14 ;  /* 0x000000ffff077224 */ /* 0x000fce00078e000e */
[----:B------:R-:W-:Y:S05]  /*41e80*/  WARPSYNC.COLLECTIVE R15, `(.L_x_4042) ;  /* 0x000000000f087348 */ /* 0x000fea0003c00000 */
[----:B------:R0:W1:Y:S02]  /*41e90*/  SHFL.IDX P6, R14, R13, R12, R11 ;  /* 0x0000000c0d0e7389 */ /* 0x00006400000c000b */
[----:B01----:R-:W-:Y:S01]  /*41ea0*/  ENDCOLLECTIVE ;  /* 0x000000000000791b */ /* 0x003fe20003800000 */
.L_x_4042:
[----:B------:R-:W-:Y:S01]  /*41eb0*/  IMAD.MOV.U32 R8, RZ, RZ, R14 ;  /* 0x000000ffff087224 */ /* 0x000fe200078e000e */
[----:B------:R-:W-:Y:S06]  /*41ec0*/  BRA `(.L_x_4043) ;  /* 0xfffffcd000587947 */ /* 0x000fec000383ffff */
.L_x_3696:
[----:B------:R-:W-:Y:S01]  /*41ed0*/  BSSY B1, `(.L_x_4044) ;  /* 0x0000008000017945 */ /* 0x000fe20003800000 */
[----:B------:R-:W-:Y:S02]  /*41ee0*/  IMAD.MOV.U32 R13, RZ, RZ, R33 ;  /* 0x000000ffff0d7224 */ /* 0x000fe400078e0021 */
[----:B------:R-:W-:Y:S02]  /*41ef0*/  IMAD.MOV.U32 R12, RZ, RZ, 0x1 ;  /* 0x00000001ff0c7424 */ /* 0x000fe400078e00ff */
[----:B------:R-:W-:Y:S02]  /*41f00*/  IMAD.MOV.U32 R11, RZ, RZ, 0x1c1f ;  /* 0x00001c1fff0b7424 */ /* 0x000fe400078e00ff */
[----:B------:R-:W-:-:S07]  /*41f10*/  IMAD.MOV.U32 R15, RZ, RZ, -0x1 ;  /* 0xffffffffff0f7424 */ /* 0x000fce00078e00ff */
[----:B0--34-:R-:W-:Y:S05]  /*41f20*/  WARPSYNC.COLLECTIVE R15, `(.L_x_4045) ;  /* 0x000000000f087348 */ /* 0x019fea0003c00000 */
[----:B------:R1:W2:Y:S02]  /*41f30*/  SHFL.IDX P6, R14, R13, R12, R11 ;  /* 0x0000000c0d0e7389 */ /* 0x0002a400000c000b */
[----:B01234-:R-:W-:Y:S01]  /*41f40*/  ENDCOLLECTIVE ;  /* 0x000000000000791b */ /* 0x01ffe20003800000 */
.L_x_4045:
[----:B------:R-:W-:Y:S05]  /*41f50*/  BSYNC B1 ;  /* 0x0000000000017941 */ /* 0x000fea0003800000 */
.L_x_4044:
        /* <DEDUP_REMOVED lines=8> */
.L_x_4046:
[----:B------:R-:W-:Y:S02]  /*41fe0*/  IMAD.MOV.U32 R13, RZ, RZ, R32 ;  /* 0x000000ffff0d7224 */ /* 0x000fe400078e0020 */
[----:B------:R-:W-:-:S07]  /*41ff0*/  IMAD.MOV.U32 R6, RZ, RZ, R14 ;  /* 0x000000ffff067224 */ /* 0x000fce00078e000e */
[----:B------:R-:W-:Y:S05]  /*42000*/  WARPSYNC.COLLECTIVE R15, `(.L_x_4047) ;  /* 0x000000000f087348 */ /* 0x000fea0003c00000 */
[----:B------:R0:W1:Y:S02]  /*42010*/  SHFL.IDX P6, R14, R13, R12, R11 ;  /* 0x0000000c0d0e7389 */ /* 0x00006400000c000b */
[----:B01----:R-:W-:Y:S01]  /*42020*/  ENDCOLLECTIVE ;  /* 0x000000000000791b */ /* 0x003fe20003800000 */
.L_x_4047:
[----:B------:R-:W-:Y:S02]  /*42030*/  IMAD.MOV.U32 R13, RZ, RZ, R34 ;  /* 0x000000ffff0d7224 */ /* 0x000fe400078e0022 */
[----:B------:R-:W-:-:S07]  /*42040*/  IMAD.MOV.U32 R7, RZ, RZ, R14 ;  /* 0x000000ffff077224 */ /* 0x000fce00078e000e */
[----:B------:R-:W-:Y:S05]  /*42050*/  WARPSYNC.COLLECTIVE R15, `(.L_x_4048) ;  /* 0x000000000f087348 */ /* 0x000fea0003c00000 */
[----:B------:R0:W1:Y:S02]  /*42060*/  SHFL.IDX P6, R14, R13, R12, R11 ;  /* 0x0000000c0d0e7389 */ /* 0x00006400000c000b */
[----:B01----:R-:W-:Y:S01]  /*42070*/  ENDCOLLECTIVE ;  /* 0x000000000000791b */ /* 0x003fe20003800000 */
.L_x_4048:
[----:B------:R-:W-:Y:S05]  /*42080*/  BRA `(.L_x_4049) ;  /* 0xfffffcd000c47947 */ /* 0x000fea000383ffff */
.L_x_3700:
[----:B-1----:R1:W4:Y:S02]  /*42090*/  SYNCS.PHASECHK.TRANS64.TRYWAIT P0, [R2+URZ+0x38800], R33 ;  /* 0x03880021020075a7 */ /* 0x002324000800017f */
[----:B----4-:R-:W-:Y:S05]  /*420a0*/  @!P0 NANOSLEEP.SYNCS 0x989680 ;  /* 0x009896800000895d */ /* 0x010fea0003900000 */
[----:B------:R-:W4:Y:S02]  /*420b0*/  @!P0 SYNCS.PHASECHK.TRANS64 P0, [R2+URZ+0x38800], R33 ;  /* 0x03880021020085a7 */ /* 0x000f24000800007f */
[----:B----4-:R-:W-:Y:S05]  /*420c0*/  @!P0 BRA `(.L_x_3700) ;  /* 0xfffffffc00f08947 */ /* 0x010fea000383ffff */
[----:B------:R-:W-:Y:S05]  /*420d0*/  BRA `(.L_x_4050) ;  /* 0xfffffcd400507947 */ /* 0x000fea000383ffff */
.L_x_3708:
        /* <DEDUP_REMOVED lines=8> */
.L_x_4052:
[----:B------:R-:W-:Y:S05]  /*42160*/  BSYNC B1 ;  /* 0x0000000000017941 */ /* 0x000fea0003800000 */
.L_x_4051:
        /* <DEDUP_REMOVED lines=8> */
.L_x_4053:
[----:B------:R-:W-:Y:S02]  /*421f0*/  IMAD.MOV.U32 R13, RZ, RZ, R32 ;  /* 0x000000ffff0d7224 */ /* 0x000fe400078e0020 */
[----:B------:R-:W-:-:S07]  /*42200*/  IMAD.MOV.U32 R4, RZ, RZ, R14 ;  /* 0x000000ffff047224 */ /* 0x000fce00078e000e */
[----:B------:R-:W-:Y:S05]  /*42210*/  WARPSYNC.COLLECTIVE R15, `(.L_x_4054) ;  /* 0x000000000f087348 */ /* 0x000fea0003c00000 */
[----:B------:R0:W1:Y:S02]  /*42220*/  SHFL.IDX P6, R14, R13, R12, R11 ;  /* 0x0000000c0d0e7389 */ /* 0x00006400000c000b */
[----:B01----:R-:W-:Y:S01]  /*42230*/  ENDCOLLECTIVE ;  /* 0x000000000000791b */ /* 0x003fe20003800000 */
.L_x_4054:
[----:B------:R-:W-:Y:S02]  /*42240*/  IMAD.MOV.U32 R13, RZ, RZ, R9 ;  /* 0x000000ffff0d7224 */ /* 0x000fe400078e0009 */
[----:B------:R-:W-:-:S07]  /*42250*/  IMAD.MOV.U32 R7, RZ, RZ, R14 ;  /* 0x000000ffff077224 */ /* 0x000fce00078e000e */
[----:B------:R-:W-:Y:S05]  /*42260*/  WARPSYNC.COLLECTIVE R15, `(.L_x_4055) ;  /* 0x000000000f087348 */ /* 0x000fea0003c00000 */
[----:B------:R0:W1:Y:S02]  /*42270*/  SHFL.IDX P6, R14, R13, R12, R11 ;  /* 0x0000000c0d0e7389 */ /* 0x00006400000c000b */
[----:B01----:R-:W-:Y:S01]  /*42280*/  ENDCOLLECTIVE ;  /* 0x000000000000791b */ /* 0x003fe20003800000 */
.L_x_4055:
[----:B------:R-:W-:Y:S01]  /*42290*/  IMAD.MOV.U32 R6, RZ, RZ, R14 ;  /* 0x000000ffff067224 */ /* 0x000fe200078e000e */
[----:B------:R-:W-:Y:S06]  /*422a0*/  BRA `(.L_x_4056) ;  /* 0xfffffce000d07947 */ /* 0x000fec000383ffff */
.L_x_3711:
[----:B------:R-:W-:Y:S01]  /*422b0*/  BSSY B1, `(.L_x_4057) ;  /* 0x0000008000017945 */ /* 0x000fe20003800000 */
[----:B------:R-:W-:Y:S02]  /*422c0*/  IMAD.MOV.U32 R13, RZ, RZ, R3 ;  /* 0x000000ffff0d7224 */ /* 0x000fe400078e0003 */
[----:B------:R-:W-:Y:S02]  /*422d0*/  IMAD.MOV.U32 R12, RZ, RZ, 0x1 ;  /* 0x00000001ff0c7424 */ /* 0x000fe400078e00ff */
[----:B------:R-:W-:Y:S02]  /*422e0*/  IMAD.MOV.U32 R11, RZ, RZ, 0x1c1f ;  /* 0x00001c1fff0b7424 */ /* 0x000fe400078e00ff */
[----:B------:R-:W-:-:S07]  /*422f0*/  IMAD.MOV.U32 R15, RZ, RZ, -0x1 ;  /* 0xffffffffff0f7424 */ /* 0x000fce00078e00ff */
[----:B0-----:R-:W-:Y:S05]  /*42300*/  WARPSYNC.COLLECTIVE R15, `(.L_x_4058) ;  /* 0x000000000f087348 */ /* 0x001fea0003c00000 */
[----:B------:R1:W2:Y:S02]  /*42310*/  SHFL.IDX P6, R14, R13, R12, R11 ;  /* 0x0000000c0d0e7389 */ /* 0x0002a400000c000b */
[----:B012---:R-:W-:Y:S01]  /*42320*/  ENDCOLLECTIVE ;  /* 0x000000000000791b */ /* 0x007fe20003800000 */
.L_x_4058:
[----:B------:R-:W-:Y:S05]  /*42330*/  BSYNC B1 ;  /* 0x0000000000017941 */ /* 0x000fea0003800000 */
.L_x_4057:
        /* <DEDUP_REMOVED lines=8> */
.L_x_4059:
[----:B------:R-:W-:Y:S02]  /*423c0*/  IMAD.MOV.U32 R13, RZ, RZ, R32 ;  /* 0x000000ffff0d7224 */ /* 0x000fe400078e0020 */
[----:B------:R-:W-:-:S07]  /*423d0*/  IMAD.MOV.U32 R6, RZ, RZ, R14 ;  /* 0x000000ffff067224 */ /* 0x000fce00078e000e */
[----:B------:R-:W-:Y:S05]  /*423e0*/  WARPSYNC.COLLECTIVE R15, `(.L_x_4060) ;  /* 0x000000000f087348 */ /* 0x000fea0003c00000 */
[----:B------:R0:W1:Y:S02]  /*423f0*/  SHFL.IDX P6, R14, R13, R12, R11 ;  /* 0x0000000c0d0e7389 */ /* 0x00006400000c000b */
[----:B01----:R-:W-:Y:S01]  /*42400*/  ENDCOLLECTIVE ;  /* 0x000000000000791b */ /* 0x003fe20003800000 */
.L_x_4060:
[----:B------:R-:W-:Y:S02]  /*42410*/  IMAD.MOV.U32 R13, RZ, RZ, R9 ;  /* 0x000000ffff0d7224 */ /* 0x000fe400078e0009 */
[----:B------:R-:W-:-:S07]  /*42420*/  IMAD.MOV.U32 R7, RZ, RZ, R14 ;  /* 0x000000ffff077224 */ /* 0x000fce00078e000e */
[----:B------:R-:W-:Y:S05]  /*42430*/  WARPSYNC.COLLECTIVE R15, `(.L_x_4061) ;  /* 0x000000000f087348 */ /* 0x000fea0003c00000 */
[----:B------:R0:W1:Y:S02]  /*42440*/  SHFL.IDX P6, R14, R13, R12, R11 ;  /* 0x0000000c0d0e7389 */ /* 0x00006400000c000b */
[----:B01----:R-:W-:Y:S01]  /*42450*/  ENDCOLLECTIVE ;  /* 0x000000000000791b */ /* 0x003fe20003800000 */
.L_x_4061:
[----:B------:R-:W-:Y:S02]  /*42460*/  IMAD.MOV.U32 R12, RZ, RZ, R6 ;  /* 0x000000ffff0c7224 */ /* 0x000fe400078e0006 */
[----:B------:R-:W-:Y:S01]  /*42470*/  IMAD.MOV.U32 R13, RZ, RZ, R3 ;  /* 0x000000ffff0d7224 */ /* 0x000fe200078e0003 */
[----:B------:R-:W-:Y:S06]  /*42480*/  BRA `(.L_x_4062) ;  /* 0xfffffce000fc7947 */ /* 0x000fec000383ffff */
.L_x_3715:
[----:B-1----:R1:W2:Y:S02]  /*42490*/  SYNCS.PHASECHK.TRANS64.TRYWAIT P0, [R2+URZ+0x38800], R3 ;  /* 0x03880003020075a7 */ /* 0x0022a4000800017f */
[----:B--2---:R-:W-:Y:S05]  /*424a0*/  @!P0 NANOSLEEP.SYNCS 0x989680 ;  /* 0x009896800000895d */ /* 0x004fea0003900000 */
[----:B------:R-:W2:Y:S02]  /*424b0*/  @!P0 SYNCS.PHASECHK.TRANS64 P0, [R2+URZ+0x38800], R3 ;  /* 0x03880003020085a7 */ /* 0x000ea4000800007f */
[----:B--2---:R-:W-:Y:S05]  /*424c0*/  @!P0 BRA `(.L_x_3715) ;  /* 0xfffffffc00f08947 */ /* 0x004fea000383ffff */
[----:B------:R-:W-:Y:S05]  /*424d0*/  BRA `(.L_x_4063) ;  /* 0xfffffce400547947 */ /* 0x000fea000383ffff */
.L_x_3730:
[----:B0-----:R0:W1:Y:S02]  /*424e0*/  SYNCS.PHASECHK.TRANS64.TRYWAIT P0, [R3+URZ], R6 ;  /* 0x00000006030075a7 */ /* 0x001064000800017f */
[----:B-1----:R-:W-:Y:S05]  /*424f0*/  @!P0 NANOSLEEP.SYNCS 0x989680 ;  /* 0x009896800000895d */ /* 0x002fea0003900000 */
[----:B------:R-:W1:Y:S02]  /*42500*/  @!P0 SYNCS.PHASECHK.TRANS64 P0, [R3+URZ], R6 ;  /* 0x00000006030085a7 */ /* 0x000e64000800007f */
[----:B-1----:R-:W-:Y:S05]  /*42510*/  @!P0 BRA `(.L_x_3730) ;  /* 0xfffffffc00f08947 */ /* 0x002fea000383ffff */
[----:B------:R-:W-:Y:S05]  /*42520*/  BRA `(.L_x_3729) ;  /* 0xfffffcf800ec7947 */ /* 0x000fea000383ffff */
.L_x_3737:
[----:B-1----:R1:W2:Y:S02]  /*42530*/  SYNCS.PHASECHK.TRANS64.TRYWAIT P0, [R6+URZ], R7 ;  /* 0x00000007060075a7 */ /* 0x0022a4000800017f */
[----:B--2---:R-:W-:Y:S05]  /*42540*/  @!P0 NANOSLEEP.SYNCS 0x989680 ;  /* 0x009896800000895d */ /* 0x004fea0003900000 */
[----:B------:R-:W2:Y:S02]  /*42550*/  @!P0 SYNCS.PHASECHK.TRANS64 P0, [R6+URZ], R7 ;  /* 0x00000007060085a7 */ /* 0x000ea4000800007f */
[----:B--2---:R-:W-:Y:S05]  /*42560*/  @!P0 BRA `(.L_x_3737) ;  /* 0xfffffffc00f08947 */ /* 0x004fea000383ffff */
[----:B------:R-:W-:Y:S05]  /*42570*/  BRA `(.L_x_3736) ;  /* 0xfffffd0000207947 */ /* 0x000fea000383ffff */
.L_x_3764:
[----:B0-----:R0:W1:Y:S02]  /*42580*/  SYNCS.PHASECHK.TRANS64.TRYWAIT P1, [R3+URZ], R6 ;  /* 0x00000006030075a7 */ /* 0x001064000802017f */
[----:B-1----:R-:W-:Y:S05]  /*42590*/  @!P1 NANOSLEEP.SYNCS 0x989680 ;  /* 0x009896800000995d */ /* 0x002fea0003900000 */
[----:B------:R-:W1:Y:S02]  /*425a0*/  @!P1 SYNCS.PHASECHK.TRANS64 P1, [R3+URZ], R6 ;  /* 0x00000006030095a7 */ /* 0x000e64000802007f */
[----:B-1----:R-:W-:Y:S05]  /*425b0*/  @!P1 BRA `(.L_x_3764) ;  /* 0xfffffffc00f09947 */ /* 0x002fea000383ffff */
[----:B------:R-:W-:Y:S05]  /*425c0*/  BRA `(.L_x_3763) ;  /* 0xfffffda400347947 */ /* 0x000fea000383ffff */
.L_x_3771:
[----:B-1----:R1:W2:Y:S02]  /*425d0*/  SYNCS.PHASECHK.TRANS64.TRYWAIT P1, [R6+URZ], R7 ;  /* 0x00000007060075a7 */ /* 0x0022a4000802017f */
[----:B--2---:R-:W-:Y:S05]  /*425e0*/  @!P1 NANOSLEEP.SYNCS 0x989680 ;  /* 0x009896800000995d */ /* 0x004fea0003900000 */
[----:B------:R-:W2:Y:S02]  /*425f0*/  @!P1 SYNCS.PHASECHK.TRANS64 P1, [R6+URZ], R7 ;  /* 0x00000007060095a7 */ /* 0x000ea4000802007f */
[----:B--2---:R-:W-:Y:S05]  /*42600*/  @!P1 BRA `(.L_x_3771) ;  /* 0xfffffffc00f09947 */ /* 0x004fea000383ffff */
[----:B------:R-:W-:Y:S05]  /*42610*/  BRA `(.L_x_3770) ;  /* 0xfffffda800687947 */ /* 0x000fea000383ffff */
.L_x_3784:
[----:B0-----:R0:W1:Y:S02]  /*42620*/  SYNCS.PHASECHK.TRANS64.TRYWAIT P0, [R3+URZ], R6 ;  /* 0x00000006030075a7 */ /* 0x001064000800017f */
[----:B-1----:R-:W-:Y:S05]  /*42630*/  @!P0 NANOSLEEP.SYNCS 0x989680 ;  /* 0x009896800000895d */ /* 0x002fea0003900000 */
[----:B------:R-:W1:Y:S02]  /*42640*/  @!P0 SYNCS.PHASECHK.TRANS64 P0, [R3+URZ], R6 ;  /* 0x00000006030085a7 */ /* 0x000e64000800007f */
[----:B-1----:R-:W-:Y:S05]  /*42650*/  @!P0 BRA `(.L_x_3784) ;  /* 0xfffffffc00f08947 */ /* 0x002fea000383ffff */
[----:B------:R-:W-:Y:S05]  /*42660*/  BRA `(.L_x_3783) ;  /* 0xfffffe3c00307947 */ /* 0x000fea000383ffff */
.L_x_3791:
[----:B-1----:R1:W2:Y:S02]  /*42670*/  SYNCS.PHASECHK.TRANS64.TRYWAIT P0, [R6+URZ], R7 ;  /* 0x00000007060075a7 */ /* 0x0022a4000800017f */
[----:B--2---:R-:W-:Y:S05]  /*42680*/  @!P0 NANOSLEEP.SYNCS 0x989680 ;  /* 0x009896800000895d */ /* 0x004fea0003900000 */
[----:B------:R-:W2:Y:S02]  /*42690*/  @!P0 SYNCS.PHASECHK.TRANS64 P0, [R6+URZ], R7 ;  /* 0x00000007060085a7 */ /* 0x000ea4000800007f */
[----:B--2---:R-:W-:Y:S05]  /*426a0*/  @!P0 BRA `(.L_x_3791) ;  /* 0xfffffffc00f08947 */ /* 0x004fea000383ffff */
[----:B------:R-:W-:Y:S05]  /*426b0*/  BRA `(.L_x_3790) ;  /* 0xfffffe4000647947 */ /* 0x000fea000383ffff */
.L_x_3851:
        /* <DEDUP_REMOVED lines=11> */
.L_x_4065:
[----:B------:R-:W-:Y:S05]  /*42770*/  BSYNC B1 ;  /* 0x0000000000017941 */ /* 0x000fea0003800000 */
.L_x_4064:
[----:B------:R-:W-:Y:S05]  /*42780*/  BRA `(.L_x_4066) ;  /* 0xffffff6000907947 */ /* 0x000fea000383ffff */
.L_x_3853:
[----:B------:R-:W-:Y:S01]  /*42790*/  BSSY B1, `(.L_x_4067) ;  /* 0x0000006000017945 */ /* 0x000fe20003800000 */
[----:B0-----:R-:W-:-:S07]  /*427a0*/  IMAD.MOV.U32 R15, RZ, RZ, -0x1 ;  /* 0xffffffffff0f7424 */ /* 0x001fce00078e00ff */
[----:B-1----:R-:W-:Y:S05]  /*427b0*/  WARPSYNC.COLLECTIVE R15, `(.L_x_4068) ;  /* 0x000000000f0c7348 */ /* 0x002fea0003c00000 */
[----:B------:R-:W-:Y:S02]  /*427c0*/  ELECT P6, UR62, PT ;  /* 0x00000000003e782f */ /* 0x000fe400038c0000 */
[----:B------:R-:W-:Y:S01]  /*427d0*/  MOV R14, UR62 ;  /* 0x0000003e000e7c02 */ /* 0x000fe20008000f00 */
[----:B-1----:R-:W-:Y:S10]  /*427e0*/  ENDCOLLECTIVE ;  /* 0x000000000000791b */ /* 0x002ff40003800000 */
.L_x_4068:
[----:B------:R-:W-:Y:S05]  /*427f0*/  BSYNC B1 ;  /* 0x0000000000017941 */ /* 0x000fea0003800000 */
.L_x_4067:
[----:B------:R-:W-:Y:S05]  /*42800*/  BRA `(.L_x_3852) ;  /* 0xffffff6000887947 */ /* 0x000fea000383ffff */
.L_x_3855:
[----:B-1----:R1:W2:Y:S02]  /*42810*/  SYNCS.PHASECHK.TRANS64.TRYWAIT P0, [R18+URZ+0x38820], R5 ;  /* 0x03882005120075a7 */ /* 0x0022a4000800017f */
[----:B--2---:R-:W-:Y:S05]  /*42820*/  @!P0 NANOSLEEP.SYNCS 0x989680 ;  /* 0x009896800000895d */ /* 0x004fea0003900000 */
[----:B------:R-:W2:Y:S02]  /*42830*/  @!P0 SYNCS.PHASECHK.TRANS64 P0, [R18+URZ+0x38820], R5 ;  /* 0x03882005120085a7 */ /* 0x000ea4000800007f */
[----:B--2---:R-:W-:Y:S05]  /*42840*/  @!P0 BRA `(.L_x_3855) ;  /* 0xfffffffc00f08947 */ /* 0x004fea000383ffff */
[----:B------:R-:W-:Y:S05]  /*42850*/  BRA `(.L_x_4069) ;  /* 0xffffff6000987947 */ /* 0x000fea000383ffff */
.L_x_3859:
[----:B--2---:R2:W3:Y:S02]  /*42860*/  SYNCS.PHASECHK.TRANS64.TRYWAIT P0, [R6+URZ+0x388a0], R10 ;  /* 0x0388a00a060075a7 */ /* 0x0044e4000800017f */
[----:B---3--:R-:W-:Y:S05]  /*42870*/  @!P0 NANOSLEEP.SYNCS 0x989680 ;  /* 0x009896800000895d */ /* 0x008fea0003900000 */
[----:B------:R-:W3:Y:S02]  /*42880*/  @!P0 SYNCS.PHASECHK.TRANS64 P0, [R6+URZ+0x388a0], R10 ;  /* 0x0388a00a060085a7 */ /* 0x000ee4000800007f */
[----:B---3--:R-:W-:Y:S05]  /*42890*/  @!P0 BRA `(.L_x_3859) ;  /* 0xfffffffc00f08947 */ /* 0x008fea000383ffff */
[----:B------:R-:W-:Y:S05]  /*428a0*/  BRA `(.L_x_4070) ;  /* 0xffffff6000b87947 */ /* 0x000fea000383ffff */
.L_x_3864:
[----:B-1----:R1:W3:Y:S02]  /*428b0*/  SYNCS.PHASECHK.TRANS64.TRYWAIT P0, [R6+URZ+0x388c0], R10 ;  /* 0x0388c00a060075a7 */ /* 0x0022e4000800017f */
[----:B---3--:R-:W-:Y:S05]  /*428c0*/  @!P0 NANOSLEEP.SYNCS 0x989680 ;  /* 0x009896800000895d */ /* 0x008fea0003900000 */
[----:B------:R-:W3:Y:S02]  /*428d0*/  @!P0 SYNCS.PHASECHK.TRANS64 P0, [R6+URZ+0x388c0], R10 ;  /* 0x0388c00a060085a7 */ /* 0x000ee4000800007f */
[----:B---3--:R-:W-:Y:S05]  /*428e0*/  @!P0 BRA `(.L_x_3864) ;  /* 0xfffffffc00f08947 */ /* 0x008fea000383ffff */
[----:B------:R-:W-:Y:S05]  /*428f0*/  BRA `(.L_x_4071) ;  /* 0xffffff6400387947 */ /* 0x000fea000383ffff */
.L_x_3878:
[----:B-1----:R1:W2:Y:S02]  /*42900*/  SYNCS.PHASECHK.TRANS64.TRYWAIT P1, [R6+URZ+0x388a0], R7 ;  /* 0x0388a007060075a7 */ /* 0x0022a4000802017f */
[----:B--2---:R-:W-:Y:S05]  /*42910*/  @!P1 NANOSLEEP.SYNCS 0x989680 ;  /* 0x009896800000995d */ /* 0x004fea0003900000 */
[----:B------:R-:W2:Y:S02]  /*42920*/  @!P1 SYNCS.PHASECHK.TRANS64 P1, [R6+URZ+0x388a0], R7 ;  /* 0x0388a007060095a7 */ /* 0x000ea4000802007f */
[----:B--2---:R-:W-:Y:S05]  /*42930*/  @!P1 BRA `(.L_x_3878) ;  /* 0xfffffffc00f09947 */ /* 0x004fea000383ffff */
[----:B------:R-:W-:Y:S05]  /*42940*/  BRA `(.L_x_4072) ;  /* 0xffffff6c00b87947 */ /* 0x000fea000383ffff */
.L_x_3883:
[----:B--2---:R2:W3:Y:S02]  /*42950*/  SYNCS.PHASECHK.TRANS64.TRYWAIT P1, [R6+URZ+0x388c0], R7 ;  /* 0x0388c007060075a7 */ /* 0x0044e4000802017f */
[----:B---3--:R-:W-:Y:S05]  /*42960*/  @!P1 NANOSLEEP.SYNCS 0x989680 ;  /* 0x009896800000995d */ /* 0x008fea0003900000 */
[----:B------:R-:W3:Y:S02]  /*42970*/  @!P1 SYNCS.PHASECHK.TRANS64 P1, [R6+URZ+0x388c0], R7 ;  /* 0x0388c007060095a7 */ /* 0x000ee4000802007f */
[----:B---3--:R-:W-:Y:S05]  /*42980*/  @!P1 BRA `(.L_x_3883) ;  /* 0xfffffffc00f09947 */ /* 0x008fea000383ffff */
[----:B------:R-:W-:Y:S05]  /*42990*/  BRA `(.L_x_4073) ;  /* 0xffffff7000347947 */ /* 0x000fea000383ffff */
.L_x_3913:
[----:B--2---:R-:W2:Y:S01]  /*429a0*/  S2R R4, SR_TID.X ;  /* 0x0000000000047919 */ /* 0x004ea20000002100 */
[----:B------:R-:W-:Y:S01]  /*429b0*/  BSSY B0, `(.L_x_4074) ;  /* 0x000000a000007945 */ /* 0x000fe20003800000 */
[----:B------:R-:W-:Y:S02]  /*429c0*/  IMAD.MOV.U32 R12, RZ, RZ, RZ ;  /* 0x000000ffff0c7224 */ /* 0x000fe400078e00ff */
[----:B------:R-:W-:Y:S02]  /*429d0*/  IMAD.MOV.U32 R11, RZ, RZ, 0x1f ;  /* 0x0000001fff0b7424 */ /* 0x000fe400078e00ff */
[----:B0-----:R-:W-:Y:S01]  /*429e0*/  IMAD.MOV.U32 R15, RZ, RZ, -0x1 ;  /* 0xffffffffff0f7424 */ /* 0x001fe200078e00ff */
[----:B--2---:R-:W-:-:S04]  /*429f0*/  SHF.R.U32.HI R4, RZ, 0x5, R4 ;  /* 0x00000005ff047819 */ /* 0x004fc80000011604 */
[----:B------:R-:W-:-:S05]  /*42a00*/  LOP3.LUT R4, R4, 0x3, RZ, 0xc0, !PT ;  /* 0x0000000304047812 */ /* 0x000fca00078ec0ff */
[----:B------:R-:W-:-:S07]  /*42a10*/  IMAD.MOV.U32 R13, RZ, RZ, R4 ;  /* 0x000000ffff0d7224 */ /* 0x000fce00078e0004 */
[----:B-1----:R-:W-:Y:S05]  /*42a20*/  WARPSYNC.COLLECTIVE R15, `(.L_x_4075) ;  /* 0x000000000f087348 */ /* 0x002fea0003c00000 */
[----:B------:R0:W2:Y:S02]  /*42a30*/  SHFL.IDX P6, R14, R13, R12, R11 ;  /* 0x0000000c0d0e7389 */ /* 0x0000a400000c000b */
[----:B012---:R-:W-:Y:S01]  /*42a40*/  ENDCOLLECTIVE ;  /* 0x000000000000791b */ /* 0x007fe20003800000 */
.L_x_4075:
[----:B------:R-:W-:Y:S05]  /*42a50*/  BSYNC B0 ;  /* 0x0000000000007941 */ /* 0x000fea0003800000 */
.L_x_4074:
[----:B------:R-:W-:Y:S05]  /*42a60*/  BRA `(.L_x_4076) ;  /* 0xffffff8400b87947 */ /* 0x000fea000383ffff */
.L_x_3915:
[----:B------:R-:W-:Y:S01]  /*42a70*/  BSSY B0, `(.L_x_4077) ;  /* 0x0000006000007945 */ /* 0x000fe20003800000 */
[----:B0-----:R-:W-:-:S07]  /*42a80*/  IMAD.MOV.U32 R15, RZ, RZ, -0x1 ;  /* 0xffffffffff0f7424 */ /* 0x001fce00078e00ff */
[----:B-12---:R-:W-:Y:S05]  /*42a90*/  WARPSYNC.COLLECTIVE R15, `(.L_x_4078) ;  /* 0x000000000f0c7348 */ /* 0x006fea0003c00000 */
[----:B------:R-:W-:Y:S02]  /*42aa0*/  ELECT P6, UR62, PT ;  /* 0x00000000003e782f */ /* 0x000fe400038c0000 */
[----:B------:R-:W-:Y:S01]  /*42ab0*/  MOV R14, UR62 ;  /* 0x0000003e000e7c02 */ /* 0x000fe20008000f00 */
[----:B-12---:R-:W-:Y:S10]  /*42ac0*/  ENDCOLLECTIVE ;  /* 0x000000000000791b */ /* 0x006ff40003800000 */
.L_x_4078:
[----:B------:R-:W-:Y:S05]  /*42ad0*/  BSYNC B0 ;  /* 0x0000000000007941 */ /* 0x000fea0003800000 */
.L_x_4077:
[----:B------:R-:W-:Y:S05]  /*42ae0*/  BRA `(.L_x_4079) ;  /* 0xffffff8400bc7947 */ /* 0x000fea000383ffff */
.L_x_3917:
[----:B---3--:R3:W4:Y:S02]  /*42af0*/  SYNCS.PHASECHK.TRANS64.TRYWAIT P0, [R0+URZ+0x38840], R2 ;  /* 0x03884002000075a7 */ /* 0x008724000800017f */
[----:B----4-:R-:W-:Y:S05]  /*42b00*/  @!P0 NANOSLEEP.SYNCS 0x989680 ;  /* 0x009896800000895d */ /* 0x010fea0003900000 */
[----:B------:R-:W4:Y:S02]  /*42b10*/  @!P0 SYNCS.PHASECHK.TRANS64 P0, [R0+URZ+0x38840], R2 ;  /* 0x03884002000085a7 */ /* 0x000f24000800007f */
[----:B----4-:R-:W-:Y:S05]  /*42b20*/  @!P0 BRA `(.L_x_3917) ;  /* 0xfffffffc00f08947 */ /* 0x010fea000383ffff */
[----:B------:R-:W-:Y:S05]  /*42b30*/  BRA `(.L_x_4080) ;  /* 0xffffff8800207947 */ /* 0x000fea000383ffff */
.L_x_3921:
        /* <DEDUP_REMOVED lines=10> */
.L_x_4081:
[----:B------:R0:W-:Y:S01]  /*42be0*/  STL [R1+0x45c], R10 ;  /* 0x00045c0a01007387 */ /* 0x0001e20000100800 */
[----:B------:R-:W-:Y:S02]  /*42bf0*/  IMAD.MOV.U32 R13, RZ, RZ, R3 ;  /* 0x000000ffff0d7224 */ /* 0x000fe400078e0003 */
[----:B------:R-:W-:-:S07]  /*42c00*/  IMAD.MOV.U32 R4, RZ, RZ, R14 ;  /* 0x000000ffff047224 */ /* 0x000fce00078e000e */
[----:B0-----:R-:W-:Y:S05]  /*42c10*/  WARPSYNC.COLLECTIVE R15, `(.L_x_4082) ;  /* 0x000000000f087348 */ /* 0x001fea0003c00000 */
[----:B------:R1:W2:Y:S02]  /*42c20*/  SHFL.IDX P6, R14, R13, R12, R11 ;  /* 0x0000000c0d0e7389 */ /* 0x0002a400000c000b */
[----:B012---:R-:W-:Y:S01]  /*42c30*/  ENDCOLLECTIVE ;  /* 0x000000000000791b */ /* 0x007fe20003800000 */
.L_x_4082:
[----:B------:R-:W-:Y:S02]  /*42c40*/  IMAD.MOV.U32 R13, RZ, RZ, R2 ;  /* 0x000000ffff0d7224 */ /* 0x000fe400078e0002 */
[----:B------:R-:W-:Y:S02]  /*42c50*/  IMAD.MOV.U32 R12, RZ, RZ, 0x1 ;  /* 0x00000001ff0c7424 */ /* 0x000fe400078e00ff */
[----:B------:R-:W-:-:S07]  /*42c60*/  IMAD.MOV.U32 R5, RZ, RZ, R14 ;  /* 0x000000ffff057224 */ /* 0x000fce00078e000e */
[----:B------:R-:W-:Y:S05]  /*42c70*/  WARPSYNC.COLLECTIVE R15, `(.L_x_4083) ;  /* 0x000000000f087348 */ /* 0x000fea0003c00000 */
[----:B------:R0:W1:Y:S02]  /*42c80*/  SHFL.IDX P6, R14, R13, R12, R11 ;  /* 0x0000000c0d0e7389 */ /* 0x00006400000c000b */
[----:B01----:R-:W-:Y:S01]  /*42c90*/  ENDCOLLECTIVE ;  /* 0x000000000000791b */ /* 0x003fe20003800000 */
.L_x_4083:
[----:B------:R-:W-:Y:S02]  /*42ca0*/  IMAD.MOV.U32 R13, RZ, RZ, R3 ;  /* 0x000000ffff0d7224 */ /* 0x000fe400078e0003 */
[----:B------:R-:W-:-:S07]  /*42cb0*/  IMAD.MOV.U32 R6, RZ, RZ, R14 ;  /* 0x000000ffff067224 */ /* 0x000fce00078e000e */
[----:B------:R-:W-:Y:S05]  /*42cc0*/  WARPSYNC.COLLECTIVE R15, `(.L_x_4084) ;  /* 0x000000000f087348 */ /* 0x000fea0003c00000 */
[----:B------:R0:W1:Y:S02]  /*42cd0*/  SHFL.IDX P6, R14, R13, R12, R11 ;  /* 0x0000000c0d0e7389 */ /* 0x00006400000c000b */
[----:B01----:R-:W-:Y:S01]  /*42ce0*/  ENDCOLLECTIVE ;  /* 0x000000000000791b */ /* 0x003fe20003800000 */
.L_x_4084:
        /* <DEDUP_REMOVED lines=22> */
.L_x_4085:
        /* <DEDUP_REMOVED lines=10> */
.L_x_4086:
        /* <DEDUP_REMOVED lines=11> */
.L_x_4087:
        /* <DEDUP_REMOVED lines=14> */
.L_x_4088:
[----:B------:R-:W-:Y:S01]  /*43080*/  IMAD.MOV.U32 R3, RZ, RZ, R14 ;  /* 0x000000ffff037224 */ /* 0x000fe200078e000e */
[----:B------:R-:W-:Y:S06]  /*43090*/  BRA `(.L_x_4089) ;  /* 0xffffff8c00647947 */ /* 0x000fec000383ffff */
.L_x_3925:
        /* <DEDUP_REMOVED lines=26> */
.L_x_4091:
[----:B------:R-:W-:Y:S05]  /*43240*/  BSYNC B0 ;  /* 0x0000000000007941 */ /* 0x000fea0003800000 */
.L_x_4090:
        /* <DEDUP_REMOVED lines=13> */
.L_x_4092:
        /* <DEDUP_REMOVED lines=35> */
[----:B------:R0:W-:Y:S03]  /*43550*/  @!P2 LDGSTS.E.BYPASS.LTC128B.128 [R7+0x32400], desc[UR44][R2.64+0x300], P6 ;  /* 0x324003000207afae */ /* 0x0001e6000b101d6c */
[----:B------:R-:W-:-:S07]  /*43560*/  @!P3 SHF.R.U32.HI R8, RZ, 0x2, R8 ;  /* 0x00000002ff08b819 */ /* 0x000fce0000011608 */
[----:B0-----:R-:W-:Y:S05]  /*43570*/  WARPSYNC.COLLECTIVE R15, `(.L_x_4093) ;  /* 0x000000000f087348 */ /* 0x001fea0003c00000 */
[----:B------:R1:W2:Y:S02]  /*43580*/  SHFL.IDX P6, R14, R13, R12, R11 ;  /* 0x0000000c0d0e7389 */ /* 0x0002a400000c000b */
[----:B012---:R-:W-:Y:S01]  /*43590*/  ENDCOLLECTIVE ;  /* 0x000000000000791b */ /* 0x007fe20003800000 */
.L_x_4093:
        /* <DEDUP_REMOVED lines=12> */
[----:B------:R-:W-:Y:S02]  /*43660*/  @!P3 ISETP.NE.U32.AND P4, PT, R8, RZ, PT ;  /* 0x000000ff0800b20c */ /* 0x000fe40003f85070 */
[----:B------:R-:W1:Y:S01]  /*43670*/  S2R R8, SR_TID.X ;  /* 0x0000000000087919 */ /* 0x000e620000002100 */
[----:B0-----:R-:W-:-:S10]  /*43680*/  IMAD.MOV.U32 R9, RZ, RZ, R14 ;  /* 0x000000ffff097224 */ /* 0x001fd400078e000e */
[----:B-1----:R-:W-:Y:S05]  /*43690*/  WARPSYNC.COLLECTIVE R15, `(.L_x_4094) ;  /* 0x000000000f087348 */ /* 0x002fea0003c00000 */
[----:B------:R0:W2:Y:S02]  /*436a0*/  SHFL.IDX P6, R14, R13, R12, R11 ;  /* 0x0000000c0d0e7389 */ /* 0x0000a400000c000b */
[----:B012---:R-:W-:Y:S01]  /*436b0*/  ENDCOLLECTIVE ;  /* 0x000000000000791b */ /* 0x007fe20003800000 */
.L_x_4094:
        /* <DEDUP_REMOVED lines=29> */
.L_x_4095:
        /* <DEDUP_REMOVED lines=12> */
.L_x_4096:
        /* <DEDUP_REMOVED lines=33> */
.L_x_4097:
[----:B------:R-:W-:Y:S02]  /*43b60*/  IMAD.MOV.U32 R13, RZ, RZ, R0 ;  /* 0x000000ffff0d7224 */ /* 0x000fe400078e0000 */
[----:B------:R-:W-:-:S07]  /*43b70*/  IMAD.MOV.U32 R4, RZ, RZ, R14 ;  /* 0x000000ffff047224 */ /* 0x000fce00078e000e */
[----:B------:R-:W-:Y:S05]  /*43b80*/  WARPSYNC.COLLECTIVE R15, `(.L_x_4098) ;  /* 0x000000000f087348 */ /* 0x000fea0003c00000 */
[----:B------:R0:W1:Y:S02]  /*43b90*/  SHFL.IDX P6, R14, R13, R12, R11 ;  /* 0x0000000c0d0e7389 */ /* 0x00006400000c000b */
[----:B01----:R-:W-:Y:S01]  /*43ba0*/  ENDCOLLECTIVE ;  /* 0x000000000000791b */ /* 0x003fe20003800000 */
.L_x_4098:
[----:B------:R-:W-:Y:S01]  /*43bb0*/  IMAD.MOV.U32 R0, RZ, RZ, R14 ;  /* 0x000000ffff007224 */ /* 0x000fe200078e000e */
[----:B------:R-:W-:Y:S06]  /*43bc0*/  BRA `(.L_x_4099) ;  /* 0xffffff9000347947 */ /* 0x000fec000383ffff */
.L_x_3930:
[----:B0-----:R0:W2:Y:S02]  /*43bd0*/  SYNCS.PHASECHK.TRANS64.TRYWAIT P0, [R18+URZ+0x38820], R0 ;  /* 0x03882000120075a7 */ /* 0x0010a4000800017f */
[----:B--2---:R-:W-:Y:S05]  /*43be0*/  @!P0 NANOSLEEP.SYNCS 0x989680 ;  /* 0x009896800000895d */ /* 0x004fea0003900000 */
[----:B------:R-:W2:Y:S02]  /*43bf0*/  @!P0 SYNCS.PHASECHK.TRANS64 P0, [R18+URZ+0x38820], R0 ;  /* 0x03882000120085a7 */ /* 0x000ea4000800007f */
[----:B--2---:R-:W-:Y:S05]  /*43c00*/  @!P0 BRA `(.L_x_3930) ;  /* 0xfffffffc00f08947 */ /* 0x004fea000383ffff */
[----:B------:R-:W-:Y:S05]  /*43c10*/  BRA `(.L_x_4100) ;  /* 0xffffff9000f07947 */ /* 0x000fea000383ffff */
.L_x_3934:
[----:B0-----:R0:W1:Y:S02]  /*43c20*/  SYNCS.PHASECHK.TRANS64.TRYWAIT P0, [R0+URZ+0x38860], R2 ;  /* 0x03886002000075a7 */ /* 0x001064000800017f */
[----:B-1----:R-:W-:Y:S05]  /*43c30*/  @!P0 NANOSLEEP.SYNCS 0x989680 ;  /* 0x009896800000895d */ /* 0x002fea0003900000 */
[----:B------:R-:W1:Y:S02]  /*43c40*/  @!P0 SYNCS.PHASECHK.TRANS64 P0, [R0+URZ+0x38860], R2 ;  /* 0x03886002000085a7 */ /* 0x000e64000800007f */
[----:B-1----:R-:W-:Y:S05]  /*43c50*/  @!P0 BRA `(.L_x_3934) ;  /* 0xfffffffc00f08947 */ /* 0x002fea000383ffff */
[----:B------:R-:W-:Y:S05]  /*43c60*/  BRA `(.L_x_4101) ;  /* 0xffffff9400147947 */ /* 0x000fea000383ffff */
.L_x_3953:
[----:B-1----:R1:W2:Y:S02]  /*43c70*/  SYNCS.PHASECHK.TRANS64.TRYWAIT P0, [R2+URZ+0x38840], R6 ;  /* 0x03884006020075a7 */ /* 0x0022a4000800017f */
[----:B--2---:R-:W-:Y:S05]  /*43c80*/  @!P0 NANOSLEEP.SYNCS 0x989680 ;  /* 0x009896800000895d */ /* 0x004fea0003900000 */
[----:B------:R-:W2:Y:S02]  /*43c90*/  @!P0 SYNCS.PHASECHK.TRANS64 P0, [R2+URZ+0x38840], R6 ;  /* 0x03884006020085a7 */ /* 0x000ea4000800007f */
[----:B--2---:R-:W-:Y:S05]  /*43ca0*/  @!P0 BRA `(.L_x_3953) ;  /* 0xfffffffc00f08947 */ /* 0x004fea000383ffff */
[----:B------:R-:W-:Y:S05]  /*43cb0*/  BRA `(.L_x_4102) ;  /* 0xffffffa000447947 */ /* 0x000fea000383ffff */
.L_x_3958:
[----:B0-----:R0:W2:Y:S02]  /*43cc0*/  SYNCS.PHASECHK.TRANS64.TRYWAIT P0, [R2+URZ+0x38860], R6 ;  /* 0x03886006020075a7 */ /* 0x0010a4000800017f */
[----:B--2---:R-:W-:Y:S05]  /*43cd0*/  @!P0 NANOSLEEP.SYNCS 0x989680 ;  /* 0x009896800000895d */ /* 0x004fea0003900000 */
[----:B------:R-:W2:Y:S02]  /*43ce0*/  @!P0 SYNCS.PHASECHK.TRANS64 P0, [R2+URZ+0x38860], R6 ;  /* 0x03886006020085a7 */ /* 0x000ea4000800007f */
[----:B--2---:R-:W-:Y:S05]  /*43cf0*/  @!P0 BRA `(.L_x_3958) ;  /* 0xfffffffc00f08947 */ /* 0x004fea000383ffff */
[----:B------:R-:W-:Y:S05]  /*43d00*/  BRA `(.L_x_4103) ;  /* 0xffffffa000c47947 */ /* 0x000fea000383ffff */
.L_x_3973:
[----:B-1----:R1:W2:Y:S02]  /*43d10*/  SYNCS.PHASECHK.TRANS64.TRYWAIT P0, [R3+URZ+0x38840], R2 ;  /* 0x03884002030075a7 */ /* 0x0022a4000800017f */
[----:B--2---:R-:W-:Y:S05]  /*43d20*/  @!P0 NANOSLEEP.SYNCS 0x989680 ;  /* 0x009896800000895d */ /* 0x004fea0003900000 */
[----:B------:R-:W2:Y:S02]  /*43d30*/  @!P0 SYNCS.PHASECHK.TRANS64 P0, [R3+URZ+0x38840], R2 ;  /* 0x03884002030085a7 */ /* 0x000ea4000800007f */
[----:B--2---:R-:W-:Y:S05]  /*43d40*/  @!P0 BRA `(.L_x_3973) ;  /* 0xfffffffc00f08947 */ /* 0x004fea000383ffff */
[----:B------:R-:W-:Y:S05]  /*43d50*/  BRA `(.L_x_4104) ;  /* 0xffffffac00a07947 */ /* 0x000fea000383ffff */
.L_x_3978:
[----:B0-----:R0:W2:Y:S02]  /*43d60*/  SYNCS.PHASECHK.TRANS64.TRYWAIT P0, [R3+URZ+0x38860], R2 ;  /* 0x03886002030075a7 */ /* 0x0010a4000800017f */
[----:B--2---:R-:W-:Y:S05]  /*43d70*/  @!P0 NANOSLEEP.SYNCS 0x989680 ;  /* 0x009896800000895d */ /* 0x004fea0003900000 */
[----:B------:R-:W2:Y:S02]  /*43d80*/  @!P0 SYNCS.PHASECHK.TRANS64 P0, [R3+URZ+0x38860], R2 ;  /* 0x03886002030085a7 */ /* 0x000ea4000800007f */
[----:B--2---:R-:W-:Y:S05]  /*43d90*/  @!P0 BRA `(.L_x_3978) ;  /* 0xfffffffc00f08947 */ /* 0x004fea000383ffff */
[----:B------:R-:W-:Y:S05]  /*43da0*/  BRA `(.L_x_4105) ;  /* 0xffffffb0001c7947 */ /* 0x000fea000383ffff */
.L_x_3993:
[----:B-1----:R1:W2:Y:S02]  /*43db0*/  SYNCS.PHASECHK.TRANS64.TRYWAIT P0, [R3+URZ+0x38840], R2 ;  /* 0x03884002030075a7 */ /* 0x0022a4000800017f */
[----:B--2---:R-:W-:Y:S05]  /*43dc0*/  @!P0 NANOSLEEP.SYNCS 0x989680 ;  /* 0x009896800000895d */ /* 0x004fea0003900000 */
[----:B------:R-:W2:Y:S02]  /*43dd0*/  @!P0 SYNCS.PHASECHK.TRANS64 P0, [R3+URZ+0x38840], R2 ;  /* 0x03884002030085a7 */ /* 0x000ea4000800007f */
[----:B--2---:R-:W-:Y:S05]  /*43de0*/  @!P0 BRA `(.L_x_3993) ;  /* 0xfffffffc00f08947 */ /* 0x004fea000383ffff */
[----:B------:R-:W-:Y:S05]  /*43df0*/  BRA `(.L_x_4106) ;  /* 0xffffffb800dc7947 */ /* 0x000fea000383ffff */
.L_x_3998:
[----:B--2---:R2:W3:Y:S02]  /*43e00*/  SYNCS.PHASECHK.TRANS64.TRYWAIT P0, [R3+URZ+0x38860], R2 ;  /* 0x03886002030075a7 */ /* 0x0044e4000800017f */
[----:B---3--:R-:W-:Y:S05]  /*43e10*/  @!P0 NANOSLEEP.SYNCS 0x989680 ;  /* 0x009896800000895d */ /* 0x008fea0003900000 */
[----:B------:R-:W3:Y:S02]  /*43e20*/  @!P0 SYNCS.PHASECHK.TRANS64 P0, [R3+URZ+0x38860], R2 ;  /* 0x03886002030085a7 */ /* 0x000ee4000800007f */
[----:B---3--:R-:W-:Y:S05]  /*43e30*/  @!P0 BRA `(.L_x_3998) ;  /* 0xfffffffc00f08947 */ /* 0x008fea000383ffff */
[----:B------:R-:W-:Y:S05]  /*43e40*/  BRA `(.L_x_4107) ;  /* 0xffffffbc005c7947 */ /* 0x000fea000383ffff */
.L_x_4014:
[----:B--2---:R-:W2:Y:S01]  /*43e50*/  LDL R2, [R1+0x430] ;  /* 0x0004300001027983 */ /* 0x004ea20000100800 */
        /* <DEDUP_REMOVED lines=8> */
.L_x_4109:
[----:B------:R-:W-:Y:S05]  /*43ee0*/  BSYNC B0 ;  /* 0x0000000000007941 */ /* 0x000fea0003800000 */
.L_x_4108:
        /* <DEDUP_REMOVED lines=9> */
.L_x_4110:
        /* <DEDUP_REMOVED lines=26> */
.L_x_4111:
        /* <DEDUP_REMOVED lines=8> */
.L_x_4112:
        /* <DEDUP_REMOVED lines=8> */
.L_x_4113:
        /* <DEDUP_REMOVED lines=8> */
.L_x_4114:
        /* <DEDUP_REMOVED lines=8> */
.L_x_4115:
        /* <DEDUP_REMOVED lines=9> */
.L_x_4116:
[----:B------:R-:W-:Y:S01]  /*443b0*/  IMAD.MOV.U32 R9, RZ, RZ, R14 ;  /* 0x000000ffff097224 */ /* 0x000fe200078e000e */
[----:B------:R-:W-:Y:S06]  /*443c0*/  BRA `(.L_x_4117) ;  /* 0xffffffc400987947 */ /* 0x000fec000383ffff */
.L_x_4017:
[----:B------:R-:W-:Y:S01]  /*443d0*/  BSSY B0, `(.L_x_4118) ;  /* 0x0000008000007945 */ /* 0x000fe20003800000 */
[----:B------:R-:W-:Y:S02]  /*443e0*/  IMAD.MOV.U32 R13, RZ, RZ, R2 ;  /* 0x000000ffff0d7224 */ /* 0x000fe400078e0002 */
[----:B------:R-:W-:Y:S02]  /*443f0*/  IMAD.MOV.U32 R12, RZ, RZ, 0x1 ;  /* 0x00000001ff0c7424 */ /* 0x000fe400078e00ff */
[----:B------:R-:W-:Y:S02]  /*44400*/  IMAD.MOV.U32 R11, RZ, RZ, RZ ;  /* 0x000000ffff0b7224 */ /* 0x000fe400078e00ff */
[----:B------:R-:W-:-:S07]  /*44410*/  IMAD.MOV.U32 R15, RZ, RZ, -0x1 ;  /* 0xffffffffff0f7424 */ /* 0x000fce00078e00ff */
[----:B0-----:R-:W-:Y:S05]  /*44420*/  WARPSYNC.COLLECTIVE R15, `(.L_x_4119) ;  /* 0x000000000f087348 */ /* 0x001fea0003c00000 */
[----:B------:R1:W2:Y:S02]  /*44430*/  SHFL.UP P6, R14, R13, R12, R11 ;  /* 0x0400000c0d0e7389 */ /* 0x0002a400000c000b */
[----:B012---:R-:W-:Y:S01]  /*44440*/  ENDCOLLECTIVE ;  /* 0x000000000000791b */ /* 0x007fe20003800000 */
.L_x_4119:
[----:B------:R-:W-:Y:S05]  /*44450*/  BSYNC B0 ;  /* 0x0000000000007941 */ /* 0x000fea0003800000 */
.L_x_4118:
        /* <DEDUP_REMOVED lines=10> */
.L_x_4120:
        /* <DEDUP_REMOVED lines=8> */
.L_x_4121:
        /* <DEDUP_REMOVED lines=8> */
.L_x_4122:
        /* <DEDUP_REMOVED lines=8> */
.L_x_4123:
        /* <DEDUP_REMOVED lines=9> */
.L_x_4124:
[----:B------:R-:W-:Y:S01]  /*44710*/  IMAD.MOV.U32 R9, RZ, RZ, R14 ;  /* 0x000000ffff097224 */ /* 0x000fe200078e000e */
[----:B------:R-:W-:Y:S06]  /*44720*/  BRA `(.L_x_4125) ;  /* 0xffffffc4006c7947 */ /* 0x000fec000383ffff */
.L_x_4019:
[----:B------:R-:W-:Y:S01]  /*44730*/  BSSY B0, `(.L_x_4126) ;  /* 0x0000006000007945 */ /* 0x000fe20003800000 */
[----:B------:R-:W-:Y:S01]  /*44740*/  PLOP3.LUT P6, PT, P6, PT, PT, 0x8, 0x0 ;  /* 0x000000000000781c */ /* 0x000fe200037ce170 */
[----:B------:R-:W-:-:S12]  /*44750*/  IMAD.MOV.U32 R15, RZ, RZ, -0x1 ;  /* 0xffffffffff0f7424 */ /* 0x000fd800078e00ff */
[----:B0-----:R-:W-:Y:S05]  /*44760*/  WARPSYNC.COLLECTIVE R15, `(.L_x_4127) ;  /* 0x000000000f087348 */ /* 0x001fea0003c00000 */
[----:B------:R-:W-:Y:S01]  /*44770*/  VOTE.ANY R14, PT, P6 ;  /* 0x00000000000e7806 */ /* 0x000fe200030e0100 */
[----:B0-----:R-:W-:Y:S06]  /*44780*/  ENDCOLLECTIVE ;  /* 0x000000000000791b */ /* 0x001fec0003800000 */
.L_x_4127:
[----:B------:R-:W-:Y:S05]  /*44790*/  BSYNC B0 ;  /* 0x0000000000007941 */ /* 0x000fea0003800000 */
.L_x_4126:
        /* <DEDUP_REMOVED lines=10> */
.L_x_4128:
[----:B------:R-:W-:Y:S02]  /*44840*/  IMAD.MOV.U32 R13, RZ, RZ, R6 ;  /* 0x000000ffff0d7224 */ /* 0x000fe400078e0006 */
[----:B------:R-:W-:-:S07]  /*44850*/  IMAD.MOV.U32 R0, RZ, RZ, R14 ;  /* 0x000000ffff007224 */ /* 0x000fce00078e000e */
[----:B------:R-:W-:Y:S05]  /*44860*/  WARPSYNC.COLLECTIVE R15, `(.L_x_4129) ;  /* 0x000000000f087348 */ /* 0x000fea0003c00000 */
[----:B------:R0:W1:Y:S02]  /*44870*/  SHFL.IDX P6, R14, R13, R12, R11 ;  /* 0x0000000c0d0e7389 */ /* 0x00006400000c000b */
[----:B01----:R-:W-:Y:S01]  /*44880*/  ENDCOLLECTIVE ;  /* 0x000000000000791b */ /* 0x003fe20003800000 */
.L_x_4129:
[----:B------:R-:W-:Y:S02]  /*44890*/  IMAD.MOV.U32 R6, RZ, RZ, R14 ;  /* 0x000000ffff067224 */ /* 0x000fe400078e000e */
[----:B------:R-:W-:-:S05]  /*448a0*/  IMAD.IADD R10, R4, 0x1, R10 ;  /* 0x00000001040a7824 */ /* 0x000fca00078e020a */
[----:B------:R2:W-:Y:S01]  /*448b0*/  STL [R1+0x43c], R10 ;  /* 0x00043c0a01007387 */ /* 0x0005e20000100800 */
[----:B------:R-:W-:Y:S05]  /*448c0*/  BRA `(.L_x_4130) ;  /* 0xffffffc4004c7947 */ /* 0x000fea000383ffff */
.L_x_4021:
        /* <DEDUP_REMOVED lines=8> */
.L_x_4132:
[----:B------:R-:W-:Y:S05]  /*44950*/  BSYNC B0 ;  /* 0x0000000000007941 */ /* 0x000fea0003800000 */
.L_x_4131:
[----:B------:R-:W-:Y:S01]  /*44960*/  IMAD.MOV.U32 R4, RZ, RZ, R14 ;  /* 0x000000ffff047224 */ /* 0x000fe200078e000e */
[----:B------:R-:W-:Y:S06]  /*44970*/  BRA `(.L_x_4133) ;  /* 0xffffffc400387947 */ /* 0x000fec000383ffff */
.L_x_4027:
[----:B0-----:R0:W1:Y:S02]  /*44980*/  SYNCS.PHASECHK.TRANS64.TRYWAIT P0, [R9+URZ+0x38820], R0 ;  /* 0x03882000090075a7 */ /* 0x001064000800017f */
[----:B-1----:R-:W-:Y:S05]  /*44990*/  @!P0 NANOSLEEP.SYNCS 0x989680 ;  /* 0x009896800000895d */ /* 0x002fea0003900000 */
[----:B------:R-:W1:Y:S02]  /*449a0*/  @!P0 SYNCS.PHASECHK.TRANS64 P0, [R9+URZ+0x38820], R0 ;  /* 0x03882000090085a7 */ /* 0x000e64000800007f */
[----:B-1----:R-:W-:Y:S05]  /*449b0*/  @!P0 BRA `(.L_x_4027) ;  /* 0xfffffffc00f08947 */ /* 0x002fea000383ffff */
[----:B------:R-:W-:Y:S05]  /*449c0*/  BRA `(.L_x_4134) ;  /* 0xffffffcc00d87947 */ /* 0x000fea000383ffff */
.L_x_4028:
        /* <DEDUP_REMOVED lines=11> */
.L_x_4136:
[----:B------:R-:W-:Y:S05]  /*44a80*/  BSYNC B0 ;  /* 0x0000000000007941 */ /* 0x000fea0003800000 */
.L_x_4135:
[----:B------:R-:W-:Y:S05]  /*44a90*/  BRA `(.L_x_4137) ;  /* 0xffffffcc00c07947 */ /* 0x000fea000383ffff */
.L_x_4029:
[----:B------:R-:W-:Y:S01]  /*44aa0*/  BSSY B0, `(.L_x_4138) ;  /* 0x0000006000007945 */ /* 0x000fe20003800000 */
[----:B------:R-:W-:-:S07]  /*44ab0*/  IMAD.MOV.U32 R15, RZ, RZ, -0x1 ;  /* 0xffffffffff0f7424 */ /* 0x000fce00078e00ff */
[----:B0-----:R-:W-:Y:S05]  /*44ac0*/  WARPSYNC.COLLECTIVE R15, `(.L_x_4139) ;  /* 0x000000000f0c7348 */ /* 0x001fea0003c00000 */
[----:B------:R-:W-:Y:S02]  /*44ad0*/  ELECT P6, UR62, PT ;  /* 0x00000000003e782f */ /* 0x000fe400038c0000 */
[----:B------:R-:W-:Y:S01]  /*44ae0*/  MOV R14, UR62 ;  /* 0x0000003e000e7c02 */ /* 0x000fe20008000f00 */
[----:B0-----:R-:W-:Y:S10]  /*44af0*/  ENDCOLLECTIVE ;  /* 0x000000000000791b */ /* 0x001ff40003800000 */
.L_x_4139:
[----:B------:R-:W-:Y:S05]  /*44b00*/  BSYNC B0 ;  /* 0x0000000000007941 */ /* 0x000fea0003800000 */
.L_x_4138:
[----:B------:R-:W-:Y:S05]  /*44b10*/  BRA `(.L_x_4140) ;  /* 0xffffffcc00b47947 */ /* 0x000fea000383ffff */
.L_x_4030:
[----:B0-----:R0:W1:Y:S02]  /*44b20*/  SYNCS.PHASECHK.TRANS64.TRYWAIT P0, [R5+URZ], R4 ;  /* 0x00000004050075a7 */ /* 0x001064000800017f */
[----:B-1----:R-:W-:Y:S05]  /*44b30*/  @!P0 NANOSLEEP.SYNCS 0x989680 ;  /* 0x009896800000895d */ /* 0x002fea0003900000 */
[----:B------:R-:W1:Y:S02]  /*44b40*/  @!P0 SYNCS.PHASECHK.TRANS64 P0, [R5+URZ], R4 ;  /* 0x00000004050085a7 */ /* 0x000e64000800007f */
[----:B-1----:R-:W-:Y:S05]  /*44b50*/  @!P0 BRA `(.L_x_4030) ;  /* 0xfffffffc00f08947 */ /* 0x002fea000383ffff */
[----:B------:R-:W-:Y:S05]  /*44b60*/  BRA `(.L_x_4141) ;  /* 0xffffffcc00dc7947 */ /* 0x000fea000383ffff */
.L_x_4031:
[----:B0-----:R0:W1:Y:S02]  /*44b70*/  SYNCS.PHASECHK.TRANS64.TRYWAIT P0, [R7+URZ], R2 ;  /* 0x00000002070075a7 */ /* 0x001064000800017f */
[----:B-1----:R-:W-:Y:S05]  /*44b80*/  @!P0 NANOSLEEP.SYNCS 0x989680 ;  /* 0x009896800000895d */ /* 0x002fea0003900000 */
[----:B------:R-:W1:Y:S02]  /*44b90*/  @!P0 SYNCS.PHASECHK.TRANS64 P0, [R7+URZ], R2 ;  /* 0x00000002070085a7 */ /* 0x000e64000800007f */
[----:B-1----:R-:W-:Y:S05]  /*44ba0*/  @!P0 BRA `(.L_x_4031) ;  /* 0xfffffffc00f08947 */ /* 0x002fea000383ffff */
[----:B------:R-:W-:Y:S05]  /*44bb0*/  BRA `(.L_x_4142) ;  /* 0xffffffcc00dc7947 */ /* 0x000fea000383ffff */
.L_x_4032:
[----:B-1----:R1:W2:Y:S02]  /*44bc0*/  SYNCS.PHASECHK.TRANS64.TRYWAIT P0, [R5+URZ], R4 ;  /* 0x00000004050075a7 */ /* 0x0022a4000800017f */
[----:B--2---:R-:W-:Y:S05]  /*44bd0*/  @!P0 NANOSLEEP.SYNCS 0x989680 ;  /* 0x009896800000895d */ /* 0x004fea0003900000 */
[----:B------:R-:W2:Y:S02]  /*44be0*/  @!P0 SYNCS.PHASECHK.TRANS64 P0, [R5+URZ], R4 ;  /* 0x00000004050085a7 */ /* 0x000ea4000800007f */
[----:B--2---:R-:W-:Y:S05]  /*44bf0*/  @!P0 BRA `(.L_x_4032) ;  /* 0xfffffffc00f08947 */ /* 0x004fea000383ffff */
[----:B------:R-:W-:Y:S05]  /*44c00*/  BRA `(.L_x_4143) ;  /* 0xffffffcc00d07947 */ /* 0x000fea000383ffff */
        .type           $_ZN7cutlass13device_kernelIN5flash11enable_sm90INS1_16FlashAttnFwdSm90INS1_25CollectiveMainloopFwdSm90ILi2EN4cute5tupleIJNS5_1CILi1EEES8_S8_EEENS6_IJNS7_ILi64EEESA_SA_EEELi512ENS_6half_tEfNS_4arch4Sm90ELb0ELb1ELb1ELb1ELb0ELb1ELb1ELb0ELb0ELb1ELb1ELb0EEENS1_21CollectiveEpilogueFwdINS6_IJSA_NS7_ILi512EEESA_EEES9_SC_SE_Li256ELb1ELb1ELb1ELb0EEENS1_36VarlenDynamicPersistentTileSchedulerILi64ELi64ELi256ELi128ELb1ELb1ELb1ELb1ELb0ELb1EEEEEEEEEvNT_6ParamsE$_ZZN5flash25CollectiveMainloopFwdSm90ILi2EN4cute5tupleIJNS1_1CILi1EEES4_S4_EEENS2_IJNS3_ILi64EEES6_S6_EEELi512EN7cutlass6half_tEfNS8_4arch4Sm90ELb0ELb1ELb1ELb1ELb0ELb1ELb1ELb0ELb0ELb1ELb1ELb0EE3mmaINS_16FlashAttnFwdSm90ISC_NS_21CollectiveEpilogueFwdINS2_IJS6_NS3_ILi512EEES6_EEES5_S9_SB_Li256ELb1ELb1ELb1ELb0EEENS_36VarlenDynamicPersistentTileSchedulerILi64ELi64ELi256ELi128ELb1ELb1ELb1ELb1ELb0ELb1EEEE13SharedStorageENS1_6TensorINS1_11ArrayEngineIfLm128EEENS1_6LayoutINS2_IJNS2_IJNS3_ILi2EEESR_NS3_ILi32EEEEEES4_S4_EEENS2_IJNS2_IJS4_SR_NS3_ILi4EEEEEENS3_ILi0EEESX_EEEEEEENS_7SoftmaxILi2ELi0EEEEEbRKNSC_6ParamsENS8_25PipelineTmaAsyncNoClusterILi2ENS8_16PipelineTmaAsyncILi2EEEEES19_RNS8_13PipelineStateILj2EEERT0_RT1_iRiRKNS_16SeqlenInfoQKNewKILb1ELb1EEENS2_IJiiiiEEERT_ENKUliT_T0_T1_E_clIZSD_ISM_S10_S12_EbS15_S19_S19_S1C_S1E_S1G_iS1H_S1L_S1M_S1O_EUlRS1P_iE0_NS3_ILb1EEES1W_EEDaiS1P_S1Q_S1R_,@function
        .size           $_ZN7cutlass13device_kernelIN5flash11enable_sm90INS1_16FlashAttnFwdSm90INS1_25CollectiveMainloopFwdSm90ILi2EN4cute5tupleIJNS5_1CILi1EEES8_S8_EEENS6_IJNS7_ILi64EEESA_SA_EEELi512ENS_6half_tEfNS_4arch4Sm90ELb0ELb1ELb1ELb1ELb0ELb1ELb1ELb0ELb0ELb1ELb1ELb0EEENS1_21CollectiveEpilogueFwdINS6_IJSA_NS7_ILi512EEESA_EEES9_SC_SE_Li256ELb1ELb1ELb1ELb0EEENS1_36VarlenDynamicPersistentTileSchedulerILi64ELi64ELi256ELi128ELb1ELb1ELb1ELb1ELb0ELb1EEEEEEEEEvNT_6ParamsE$_ZZN5flash25CollectiveMainloopFwdSm90ILi2EN4cute5tupleIJNS1_1CILi1EEES4_S4_EEENS2_IJNS3_ILi64EEES6_S6_EEELi512EN7cutlass6half_tEfNS8_4arch4Sm90ELb0ELb1ELb1ELb1ELb0ELb1ELb1ELb0ELb0ELb1ELb1ELb0EE3mmaINS_16FlashAttnFwdSm90ISC_NS_21CollectiveEpilogueFwdINS2_IJS6_NS3_ILi512EEES6_EEES5_S9_SB_Li256ELb1ELb1ELb1ELb0EEENS_36VarlenDynamicPersistentTileSchedulerILi64ELi64ELi256ELi128ELb1ELb1ELb1ELb1ELb0ELb1EEEE13SharedStorageENS1_6TensorINS1_11ArrayEngineIfLm128EEENS1_6LayoutINS2_IJNS2_IJNS3_ILi2EEESR_NS3_ILi32EEEEEES4_S4_EEENS2_IJNS2_IJS4_SR_NS3_ILi4EEEEEENS3_ILi0EEESX_EEEEEEENS_7SoftmaxILi2ELi0EEEEEbRKNSC_6ParamsENS8_25PipelineTmaAsyncNoClusterILi2ENS8_16PipelineTmaAsyncILi2EEEEES19_RNS8_13PipelineStateILj2EEERT0_RT1_iRiRKNS_16SeqlenInfoQKNewKILb1ELb1EEENS2_IJiiiiEEERT_ENKUliT_T0_T1_E_clIZSD_ISM_S10_S12_EbS15_S19_S19_S1C_S1E_S1G_iS1H_S1L_S1M_S1O_EUlRS1P_iE0_NS3_ILb1EEES1W_EEDaiS1P_S1Q_S1R_,(.L_x_6051 - $_ZN7cutlass13device_kernelIN5flash11enable_sm90INS1_16FlashAttnFwdSm90INS1_25CollectiveMainloopFwdSm90ILi2EN4cute5tupleIJNS5_1CILi1EEES8_S8_EEENS6_IJNS7_ILi64EEESA_SA_EEELi512ENS_6half_tEfNS_4arch4Sm90ELb0ELb1ELb1ELb1ELb0ELb1ELb1ELb0ELb0ELb1ELb1ELb0EEENS1_21CollectiveEpilogueFwdINS6_IJSA_NS7_ILi512EEESA_EEES9_SC_SE_Li256ELb1ELb1ELb1ELb0EEENS1_36VarlenDynamicPersistentTileSchedulerILi64ELi64ELi256ELi128ELb1ELb1ELb1ELb1ELb0ELb1EEEEEEEEEvNT_6ParamsE$_ZZN5flash25CollectiveMainloopFwdSm90ILi2EN4cute5tupleIJNS1_1CILi1EEES4_S4_EEENS2_IJNS3_ILi64EEES6_S6_EEELi512EN7cutlass6half_tEfNS8_4arch4Sm90ELb0ELb1ELb1ELb1ELb0ELb1ELb1ELb0ELb0ELb1ELb1ELb0EE3mmaINS_16FlashAttnFwdSm90ISC_NS_21CollectiveEpilogueFwdINS2_IJS6_NS3_ILi512EEES6_EEES5_S9_SB_Li256ELb1ELb1ELb1ELb0EEENS_36VarlenDynamicPersistentTileSchedulerILi64ELi64ELi256ELi128ELb1ELb1ELb1ELb1ELb0ELb1EEEE13SharedStorageENS1_6TensorINS1_11ArrayEngineIfLm128EEENS1_6LayoutINS2_IJNS2_IJNS3_ILi2EEESR_NS3_ILi32EEEEEES4_S4_EEENS2_IJNS2_IJS4_SR_NS3_ILi4EEEEEENS3_ILi0EEESX_EEEEEEENS_7SoftmaxILi2ELi0EEEEEbRKNSC_6ParamsENS8_25PipelineTmaAsyncNoClusterILi2ENS8_16PipelineTmaAsyncILi2EEEEES19_RNS8_13PipelineStateILj2EEERT0_RT1_iRiRKNS_16SeqlenInfoQKNewKILb1ELb1EEENS2_IJiiiiEEERT_ENKUliT_T0_T1_E_clIZSD_ISM_S10_S12_EbS15_S19_S19_S1C_S1E_S1G_iS1H_S1L_S1M_S1O_EUlRS1P_iE0_NS3_ILb1EEES1W_EEDaiS1P_S1Q_S1R_)
$_ZN7cutlass13device_kernelIN5flash11enable_sm90INS1_16FlashAttnFwdSm90INS1_25CollectiveMainloopFwdSm90ILi2EN4cute5tupleIJNS5_1CILi1EEES8_S8_EEENS6_IJNS7_ILi64EEESA_SA_EEELi512ENS_6half_tEfNS_4arch4Sm90ELb0ELb1ELb1ELb1ELb0ELb1ELb1ELb0ELb0ELb1ELb1ELb0EEENS1_21CollectiveEpilogueFwdINS6_IJSA_NS7_ILi512EEESA_EEES9_SC_SE_Li256ELb1ELb1ELb1ELb0EEENS1_36VarlenDynamicPersistentTileSchedulerILi64ELi64ELi256ELi128ELb1ELb1ELb1ELb1ELb0ELb1EEEEEEEEEvNT_6ParamsE$_ZZN5flash25CollectiveMainloopFwdSm90ILi2EN4cute5tupleIJNS1_1CILi1EEES4_S4_EEENS2_IJNS3_ILi64EEES6_S6_EEELi512EN7cutlass6half_tEfNS8_4arch4Sm90ELb0ELb1ELb1ELb1ELb0ELb1ELb1ELb0ELb0ELb1ELb1ELb0EE3mmaINS_16FlashAttnFwdSm90ISC_NS_21CollectiveEpilogueFwdINS2_IJS6_NS3_ILi512EEES6_EEES5_S9_SB_Li256ELb1ELb1ELb1ELb0EEENS_36VarlenDynamicPersistentTileSchedulerILi64ELi64ELi256ELi128ELb1ELb1ELb1ELb1ELb0ELb1EEEE13SharedStorageENS1_6TensorINS1_11ArrayEngineIfLm128EEENS1_6LayoutINS2_IJNS2_IJNS3_ILi2EEESR_NS3_ILi32EEEEEES4_S4_EEENS2_IJNS2_IJS4_SR_NS3_ILi4EEEEEENS3_ILi0EEESX_EEEEEEENS_7SoftmaxILi2ELi0EEEEEbRKNSC_6ParamsENS8_25PipelineTmaAsyncNoClusterILi2ENS8_16PipelineTmaAsyncILi2EEEEES19_RNS8_13PipelineStateILj2EEERT0_RT1_iRiRKNS_16SeqlenInfoQKNewKILb1ELb1EEENS2_IJiiiiEEERT_ENKUliT_T0_T1_E_clIZSD_ISM_S10_S12_EbS15_S19_S19_S1C_S1E_S1G_iS1H_S1L_S1M_S1O_EUlRS1P_iE0_NS3_ILb1EEES1W_EEDaiS1P_S1Q_S1R_:
        /* <DEDUP_REMOVED lines=22> */
.L_x_4145:
[----:B------:R-:W-:Y:S05]  /*44d70*/  BSYNC B1 ;  /* 0x0000000000017941 */ /* 0x000fea0003800000 */
.L_x_4144:
        /* <DEDUP_REMOVED lines=17> */
.L_x_4147:
[----:B------:R-:W-:Y:S05]  /*44e90*/  BSYNC B1 ;  /* 0x0000000000017941 */ /* 0x000fea0003800000 */
.L_x_4146:
        /* <DEDUP_REMOVED lines=10> */
.L_x_4149:
[----:B------:R-:W-:Y:S05]  /*44f40*/  BSYNC B1 ;  /* 0x0000000000017941 */ /* 0x000fea0003800000 */
.L_x_4148:
[----:B------:R-:W2:Y:S01]  /*44f50*/  LDL.64 R10, [R0] ;  /* 0x00000000000a7983 */ /* 0x000ea20000100a00 */
[C---:B------:R-:W-:Y:S02]  /*44f60*/  R2UR UR6, R2.reuse ;  /* 0x00000000020672ca */ /* 0x040fe400000e0000 */
[C---:B------:R-:W-:Y:S01]  /*44f70*/  R2UR UR7, R3.reuse ;  /* 0x00000000030772ca */ /* 0x040fe200000e0000 */
[----:B------:R-:W3:Y:S01]  /*44f80*/  LDL.64 R6, [R0+0x28] ;  /* 0x0000280000067983 */ /* 0x000ee20000100a00 */
[C---:B------:R-:W-:Y:S02]  /*44f90*/  R2UR UR4, R2.reuse ;  /* 0x00000000020472ca */ /* 0x040fe400000e0000 */
[----:B------:R-:W-:Y:S01]  /*44fa0*/  R2UR UR5, R3 ;  /* 0x00000000030572ca */ /* 0x000fe200000e0000 */
[----:B0----5:R-:W4:Y:S08]  /*44fb0*/  LDL.64 R12, [R0+0x20] ;  /* 0x00002000000c7983 */ /* 0x021f300000100a00 */
[----:B--2---:R-:W2:Y:S04]  /*44fc0*/  LD.E R5, desc[UR6][R10.64] ;  /* 0x000000060a057980 */ /* 0x004ea8000c101900 */
[----:B---3--:R-:W2:Y:S04]  /*44fd0*/  LD.E.64 R6, desc[UR4][R6.64] ;  /* 0x0000000406067980 */ /* 0x008ea8000c101b00 */
[----:B------:R-:W3:Y:S01]  /*44fe0*/  LDL.64 R10, [R0+0x8] ;  /* 0x00000800000a7983 */ /* 0x000ee20000100a00 */
[----:B------:R-:W-:Y:S05]  /*44ff0*/  WARPSYNC.ALL ;  /* 0x0000000000007948 */ /* 0x000fea0003800000 */
[----:B------:R-:W-:-:S02]  /*45000*/  R2UR UR4, R2 ;  /* 0x00000000020472ca */ /* 0x000fc400000e0000 */
[C---:B------:R-:W-:Y:S02]  /*45010*/  R2UR UR5, R3.reuse ;  /* 0x00000000030572ca */ /* 0x040fe400000e0000 */
[----:B------:R-:W-:Y:S02]  /*45020*/  R2UR UR6, R2 ;  /* 0x00000000020672ca */ /* 0x000fe400000e0000 */
[----:B------:R-:W-:-:S09]  /*45030*/  R2UR UR7, R3 ;  /* 0x00000000030772ca */ /* 0x000fd200000e0000 */
[----:B---3--:R0:W-:Y:S04]  /*45040*/  ST.E desc[UR4][R10.64], RZ ;  /* 0x000000ff0a007985 */ /* 0x0081e8000c101904 */
[----:B----4-:R-:W3:Y:S01]  /*45050*/  LD.E.64 R14, desc[UR6][R12.64] ;  /* 0x000000060c0e7980 */ /* 0x010ee2000c101b00 */
[----:B--2---:R-:W-:Y:S01]  /*45060*/  IMAD R6, R5, 0x200, R6 ;  /* 0x0000020005067824 */ /* 0x004fe200078e0206 */
[----:B------:R-:W-:Y:S01]  /*45070*/  R2UR UR7, R7 ;  /* 0x00000000070772ca */ /* 0x000fe200000e0000 */
[----:B------:R-:W-:Y:S01]  /*45080*/  WARPGROUP.ARRIVE ;  /* 0x00000000000079c5 */ /* 0x000fe20000000000 */
[----:B------:R-:W-:Y:S01]  /*45090*/  R2UR UR8, R2 ;  /* 0x00000000020872ca */ /* 0x000fe200000e0000 */
[----:B------:R-:W-:Y:S01]  /*450a0*/  IMAD.MOV.U32 R5, RZ, RZ, 0x1 ;  /* 0x00000001ff057424 */ /* 0x000fe200078e00ff */
[----:B------:R-:W-:-:S02]  /*450b0*/  R2UR UR6, R6 ;  /* 0x00000000060672ca */ /* 0x000fc400000e0000 */
        /* <DEDUP_REMOVED lines=55> */
[----:B------:R-:W-:-:S13]  /*45430*/  R2UR UR5, R3 ;  /* 0x00000000030572ca */ /* 0x000fda00000e0000 */
[----:B--2---:R-:W2:Y:S04]  /*45440*/  LD.E R12, desc[UR4][R6.64] ;  /* 0x00000004060c7980 */ /* 0x004ea8000c101900 */
[----:B------:R-:W3:Y:S01]  /*45450*/  LDL.64 R6, [R0+0x30] ;  /* 0x0000300000067983 */ /* 0x000ee20000100a00 */
[----:B------:R-:W-:Y:S01]  /*45460*/  BSSY B1, `(.L_x_4151) ;  /* 0x0000008000017945 */ /* 0x000fe20003800000 */
[----:B--2---:R-:W-:-:S04]  /*45470*/  LEA.HI R13, R12, R12, RZ, 0x1 ;  /* 0x0000000c0c0d7211 */ /* 0x004fc800078f08ff */
[----:B------:R-:W-:-:S05]  /*45480*/  LOP3.LUT R13, R13, 0xfffffffe, RZ, 0xc0, !PT ;  /* 0xfffffffe0d0d7812 */ /* 0x000fca00078ec0ff */
[----:B------:R-:W-:Y:S01]  /*45490*/  IMAD.IADD R13, R12, 0x1, -R13 ;  /* 0x000000010c0d7824 */ /* 0x000fe200078e0a0d */
[----:B---3--:R-:W-:-:S04]  /*454a0*/  MOV R12, R6 ;  /* 0x00000006000c7202 */ /* 0x008fc80000000f00 */
[----:B------:R-:W-:-:S04]  /*454b0*/  SHF.L.U32 R13, R13, 0x1f, RZ ;  /* 0x0000001f0d0d7819 */ /* 0x000fc800000006ff */
[----:B------:R-:W1:Y:S02]  /*454c0*/  SYNCS.PHASECHK.TRANS64.TRYWAIT P0, [R12+URZ+0x38810], R13 ;  /* 0x0388100d0c0075a7 */ /* 0x000e64000800017f */
[----:B01----:R-:W-:Y:S05]  /*454d0*/  @!P0 BRA `(.L_x_4152) ;  /* 0x000000ec00708947 */ /* 0x003fea0003800000 */
.L_x_4175:
[----:B------:R-:W-:Y:S05]  /*454e0*/  BSYNC B1 ;  /* 0x0000000000017941 */ /* 0x000fea0003800000 */
.L_x_4151:
[----:B------:R-:W0:Y:S01]  /*454f0*/  LDL.64 R6, [R0+0x40] ;  /* 0x0000400000067983 */ /* 0x000e220000100a00 */
[----:B------:R-:W-:Y:S02]  /*45500*/  R2UR UR4, R2 ;  /* 0x00000000020472ca */ /* 0x000fe400000e0000 */
[----:B------:R-:W-:Y:S01]  /*45510*/  R2UR UR5, R3 ;  /* 0x00000000030572ca */ /* 0x000fe200000e0000 */
[----:B------:R-:W2:-:S12]  /*45520*/  LDL.64 R10, [R0] ;  /* 0x00000000000a7983 */ /* 0x000e980000100a00 */
[----:B0-----:R-:W3:Y:S01]  /*45530*/  LD.E R12, desc[UR4][R6.64+0x1c] ;  /* 0x00001c04060c7980 */ /* 0x001ee2000c101900 */
[----:B------:R-:W-:Y:S02]  /*45540*/  R2UR UR6, R2 ;  /* 0x00000000020672ca */ /* 0x000fe400000e0000 */
[----:B------:R-:W-:Y:S01]  /*45550*/  R2UR UR7, R3 ;  /* 0x00000000030772ca */ /* 0x000fe200000e0000 */
[----:B--2---:R0:W5:Y:S01]  /*45560*/  LD.E R14, desc[UR4][R10.64] ;  /* 0x000000040a0e7980 */ /* 0x004162000c101900 */
[----:B------:R-:W-:Y:S11]  /*45570*/  BSSY B1, `(.L_x_4153) ;  /* 0x0000006000017945 */ /* 0x000ff60003800000 */
[----:B------:R0:W5:Y:S01]  /*45580*/  LD.E R15, desc[UR6][R10.64+0x4] ;  /* 0x000004060a0f7980 */ /* 0x000162000c101900 */
[----:B---3--:R-:W-:-:S04]  /*45590*/  LOP3.LUT R12, R12, 0x1, RZ, 0xfc, !PT ;  /* 0x000000010c0c7812 */ /* 0x008fc800078efcff */
[----:B------:R-:W-:-:S13]  /*455a0*/  ISETP.NE.AND P0, PT, R12, 0x3, PT ;  /* 0x000000030c00780c */ /* 0x000fda0003f05270 */
[----:B0-----:R-:W-:Y:S05]  /*455b0*/  @!P0 BRA `(.L_x_4154) ;  /* 0x0000000000048947 */ /* 0x001fea0003800000 */
[----:B------:R-:W-:Y:S01]  /*455c0*/  BPT.TRAP 0x1 ;  /* 0x000000040000795c */ /* 0x000fe20000300000 */
.L_x_4154:
[----:B------:R-:W-:Y:S05]  /*455d0*/  BSYNC B1 ;  /* 0x0000000000017941 */ /* 0x000fea0003800000 */
.L_x_4153:
        /* <DEDUP_REMOVED lines=17> */
.L_x_4156:
[----:B------:R-:W-:Y:S05]  /*456f0*/  BSYNC B1 ;  /* 0x0000000000017941 */ /* 0x000fea0003800000 */
.L_x_4155:
        /* <DEDUP_REMOVED lines=10> */
.L_x_4158:
[----:B------:R-:W-:Y:S05]  /*457a0*/  BSYNC B1 ;  /* 0x0000000000017941 */ /* 0x000fea0003800000 */
.L_x_4157:
        /* <DEDUP_REMOVED lines=303> */
[----:B------:R-:W-:Y:S01]  /*46aa0*/  R2UR UR9, R3 ;  /* 0x00000000030972ca */ /* 0x000fe200000e0000 */
        /* <DEDUP_REMOVED lines=275> */
[----:B--2---:R-:W2:Y:S01]  /*47be0*/  LD.E.64 R6, desc[UR4][R6.64] ;  /* 0x0000000406067980 */ /* 0x004ea2000c101b00 */
[----:B------:R-:W-:Y:S02]  /*47bf0*/  R2UR UR4, R2 ;  /* 0x00000000020472ca */ /* 0x000fe400000e0000 */
[----:B------:R-:W-:-:S13]  /*47c00*/  R2UR UR5, R3 ;  /* 0x00000000030572ca */ /* 0x000fda00000e0000 */
[----:B------:R-:W3:Y:S01]  /*47c10*/  LD.E R5, desc[UR4][R8.64+0x24] ;  /* 0x0000240408057980 */ /* 0x000ee2000c101900 */
        /* <DEDUP_REMOVED lines=11> */
[----:B------:R-:W4:Y:S04]  /*47cd0*/  LD.E R18, desc[UR10][R8.64+0xc] ;  /* 0x00000c0a08127980 */ /* 0x000f28000c101900 */
[----:B------:R-:W4:Y:S06]  /*47ce0*/  LD.E R19, desc[UR8][R8.64+0x10] ;  /* 0x0000100808137980 */ /* 0x000f2c000c101900 */
[----:B------:R-:W4:Y:S04]  /*47cf0*/  LD.E R20, desc[UR12][R8.64+0x14] ;  /* 0x0000140c08147980 */ /* 0x000f28000c101900 */
[----:B--2---:R-:W2:Y:S01]  /*47d00*/  LD.E R15, desc[UR4][R6.64] ;  /* 0x00000004060f7980 */ /* 0x004ea2000c101900 */
[----:B------:R-:W-:-:S02]  /*47d10*/  R2UR UR4, R2 ;  /* 0x00000000020472ca */ /* 0x000fc400000e0000 */
[----:B------:R-:W-:-:S13]  /*47d20*/  R2UR UR5, R3 ;  /* 0x00000000030572ca */ /* 0x000fda00000e0000 */
[----:B------:R-:W2:Y:S01]  /*47d30*/  LD.E R60, desc[UR4][R8.64] ;  /* 0x00000004083c7980 */ /* 0x000ea2000c101900 */
[----:B------:R-:W-:Y:S02]  /*47d40*/  R2UR UR4, R2 ;  /* 0x00000000020472ca */ /* 0x000fe400000e0000 */
[----:B------:R-:W-:Y:S02]  /*47d50*/  R2UR UR5, R3 ;  /* 0x00000000030572ca */ /* 0x000fe400000e0000 */
[----:B---3--:R-:W-:-:S11]  /*47d60*/  ISETP.NE.AND P1, PT, R5, 0x1, PT ;  /* 0x000000010500780c */ /* 0x008fd60003f25270 */
[----:B------:R1:W3:Y:S02]  /*47d70*/  LD.E R56, desc[UR4][R56.64] ;  /* 0x0000000438387980 */ /* 0x0002e4000c101900 */
[C---:B------:R-:W-:Y:S02]  /*47d80*/  @P1 R2UR UR4, R2.reuse ;  /* 0x00000000020412ca */ /* 0x040fe400000e0000 */
[C---:B------:R-:W-:Y:S02]  /*47d90*/  @P1 R2UR UR5, R3.reuse ;  /* 0x00000000030512ca */ /* 0x040fe400000e0000 */
[----:B------:R-:W-:Y:S02]  /*47da0*/  @P1 R2UR UR6, R2 ;  /* 0x00000000020612ca */ /* 0x000fe400000e0000 */
[----:B------:R-:W-:-:S09]  /*47db0*/  @P1 R2UR UR7, R3 ;  /* 0x00000000030712ca */ /* 0x000fd200000e0000 */
[----:B------:R-:W3:Y:S04]  /*47dc0*/  @P1 LD.E R59, desc[UR4][R8.64+0x28] ;  /* 0x00002804083b1980 */ /* 0x000ee8000c101900 */
[----:B------:R-:W3:Y:S01]  /*47dd0*/  @P1 LD.E R58, desc[UR6][R8.64+0x2c] ;  /* 0x00002c06083a1980 */ /* 0x000ee2000c101900 */
[C---:B------:R-:W-:Y:S02]  /*47de0*/  R2UR UR4, R2.reuse ;  /* 0x00000000020472ca */ /* 0x040fe400000e0000 */
[C---:B------:R-:W-:Y:S02]  /*47df0*/  R2UR UR5, R3.reuse ;  /* 0x00000000030572ca */ /* 0x040fe400000e0000 */
[----:B------:R-:W-:Y:S02]  /*47e00*/  R2UR UR6, R2 ;  /* 0x00000000020672ca */ /* 0x000fe400000e0000 */
[----:B------:R-:W-:-:S09]  /*47e10*/  R2UR UR7, R3 ;  /* 0x00000000030772ca */ /* 0x000fd200000e0000 */
[----:B------:R-:W3:Y:S04]  /*47e20*/  LD.E R6, desc[UR4][R8.64+0x8] ;  /* 0x0000080408067980 */ /* 0x000ee8000c101900 */
[----:B------:R-:W3:Y:S01]  /*47e30*/  LD.E R7, desc[UR6][R8.64+0x4] ;  /* 0x0000040608077980 */ /* 0x000ee2000c101900 */
[----:B----4-:R-:W-:Y:S01]  /*47e40*/  ISETP.GE.AND P2, PT, R10, 0x1, PT ;  /* 0x000000010a00780c */ /* 0x010fe20003f46270 */
[----:B------:R-:W-:Y:S01]  /*47e50*/  BSSY B1, `(.L_x_4160) ;  /* 0x000008b000017945 */ /* 0x000fe20003800000 */
        /* <DEDUP_REMOVED lines=12> */
[----:B------:R-:W-:Y:S01]  /*47f20*/  SHF.R.S32.HI R43, RZ, 0x1f, R60 ;  /* 0x0000001fff2b7819 */ /* 0x000fe2000001143c */
[----:B------:R-:W-:-:S03]  /*47f30*/  FMUL.FTZ R39, R41, R15 ;  /* 0x0000000f29277220 */ /* 0x000fc60000410000 */
[-C--:B------:R-:W-:Y:S01]  /*47f40*/  LEA.HI R36, R43, R60.reuse, RZ, 0x7 ;  /* 0x0000003c2b247211 */ /* 0x080fe200078f38ff */
[-C--:B------:R-:W-:Y:S01]  /*47f50*/  FMUL.FTZ R41, R45, R15.reuse ;  /* 0x0000000f2d297220 */ /* 0x080fe20000410000 */
[-C--:B0-----:R-:W-:Y:S02]  /*47f60*/  FMUL.FTZ R12, R27, R15.reuse ;  /* 0x0000000f1b0c7220 */ /* 0x081fe40000410000 */
[----:B------:R-:W-:Y:S01]  /*47f70*/  LOP3.LUT R45, R36, 0xffffff80, RZ, 0xc0, !PT ;  /* 0xffffff80242d7812 */ /* 0x000fe200078ec0ff */
[-C--:B------:R-:W-:Y:S01]  /*47f80*/  FMUL.FTZ R27, R38, R15.reuse ;  /* 0x0000000f261b7220 */ /* 0x080fe20000410000 */
[-C--:B------:R-:W-:Y:S01]  /*47f90*/  FMUL.FTZ R38, R40, R15.reuse ;  /* 0x0000000f28267220 */ /* 0x080fe20000410000 */
[-C--:B------:R-:W-:Y:S02]  /*47fa0*/  FMUL.FTZ R40, R44, R15.reuse ;  /* 0x0000000f2c287220 */ /* 0x080fe40000410000 */
[----:B------:R-:W-:Y:S02]  /*47fb0*/  IMAD.IADD R44, R60, 0x1, -R45 ;  /* 0x000000013c2c7824 */ /* 0x000fe400078e0a2d */
[-C--:B------:R-:W-:Y:S01]  /*47fc0*/  FMUL.FTZ R36, R47, R15.reuse ;  /* 0x0000000f2f247220 */ /* 0x080fe20000410000 */
[----:B------:R-:W-:Y:S01]  /*47fd0*/  FMUL.FTZ R21, R34, R15 ;  /* 0x0000000f22157220 */ /* 0x000fe20000410000 */
[----:B------:R-:W-:-:S02]  /*47fe0*/  LEA.HI R43, R43, R60, RZ, 0x2 ;  /* 0x0000003c2b2b7211 */ /* 0x000fc400078f10ff */
[----:B------:R-:W-:Y:S01]  /*47ff0*/  SHF.R.S32.HI R47, RZ, 0x1f, R44 ;  /* 0x0000001fff2f7819 */ /* 0x000fe2000001142c */
[-C--:B------:R-:W-:Y:S01]  /*48000*/  FMUL.FTZ R34, R46, R15.reuse ;  /* 0x0000000f2e227220 */ /* 0x080fe20000410000 */
[----:B-1----:R-:W-:Y:S02]  /*48010*/  LOP3.LUT R57, R43, 0xfffffffc, RZ, 0xc0, !PT ;  /* 0xfffffffc2b397812 */ /* 0x002fe400078ec0ff */
[-C--:B------:R-:W-:Y:S01]  /*48020*/  LEA.HI R46, R47, R44.reuse, RZ, 0x2 ;  /* 0x0000002c2f2e7211 */ /* 0x080fe200078f10ff */
[-C--:B------:R-:W-:Y:S01]  /*48030*/  FMUL.FTZ R45, R48, R15.reuse ;  /* 0x0000000f302d7220 */ /* 0x080fe20000410000 */
[-C--:B------:R-:W-:Y:S01]  /*48040*/  FMUL.FTZ R14, R31, R15.reuse ;  /* 0x0000000f1f0e7220 */ /* 0x080fe20000410000 */
[-C--:B------:R-:W-:Y:S01]  /*48050*/  FMUL.FTZ R31, R42, R15.reuse ;  /* 0x0000000f2a1f7220 */ /* 0x080fe20000410000 */
[--C-:B------:R-:W-:Y:S02]  /*48060*/  SHF.R.S32.HI R43, RZ, 0x2, R46.reuse ;  /* 0x00000002ff2b7819 */ /* 0x100fe4000001142e */
[----:B------:R-:W-:Y:S01]  /*48070*/  SHF.R.S32.HI R48, RZ, 0x1f, R46 ;  /* 0x0000001fff307819 */ /* 0x000fe2000001142e */
[----:B------:R-:W-:Y:S01]  /*48080*/  IMAD.IADD R57, R60, 0x1, -R57 ;  /* 0x000000013c397824 */ /* 0x000fe200078e0a39 */
[----:B------:R-:W-:Y:S01]  /*48090*/  LEA.HI R42, R47, R44, RZ, 0x5 ;  /* 0x0000002c2f2a7211 */ /* 0x000fe200078f28ff */
[----:B------:R-:W-:Y:S01]  /*480a0*/  FMUL.FTZ R47, R49, R15 ;  /* 0x0000000f312f7220 */ /* 0x000fe20000410000 */
[----:B------:R-:W-:-:S02]  /*480b0*/  LEA.HI R48, R48, R43, RZ, 0x3 ;  /* 0x0000002b30307211 */ /* 0x000fc400078f18ff */
[----:B------:R-:W-:Y:S02]  /*480c0*/  SHF.R.S32.HI R49, RZ, 0x5, R42 ;  /* 0x00000005ff317819 */ /* 0x000fe4000001142a */
[----:B------:R-:W-:Y:S02]  /*480d0*/  LEA.HI R42, R57, R57, RZ, 0x1 ;  /* 0x00000039392a7211 */ /* 0x000fe400078f08ff */
[----:B------:R-:W-:Y:S01]  /*480e0*/  LOP3.LUT R48, R48, 0xfffffff8, RZ, 0xc0, !PT ;  /* 0xfffffff830307812 */ /* 0x000fe200078ec0ff */
[----:B---3--:R-:W-:Y:S01]  /*480f0*/  IMAD R49, R56, 0x4, R49 ;  /* 0x0000000438317824 */ /* 0x008fe200078e0231 */
[----:B------:R-:W-:-:S03]  /*48100*/  LOP3.LUT R56, R42, 0x1ffffffe, RZ, 0xc0, !PT ;  /* 0x1ffffffe2a387812 */ /* 0x000fc600078ec0ff */
[----:B------:R-:W-:Y:S02]  /*48110*/  IMAD.IADD R48, R43, 0x1, -R48 ;  /* 0x000000012b307824 */ /* 0x000fe400078e0a30 */
[----:B------:R-:W-:Y:S02]  /*48120*/  IMAD.IADD R56, R57, 0x1, -R56 ;  /* 0x0000000139387824 */ /* 0x000fe400078e0a38 */
[----:B------:R-:W-:-:S04]  /*48130*/  IMAD.U32 R49, R49, 0x10, R48 ;  /* 0x0000001031317824 */ /* 0x000fc800078e0030 */
[----:B------:R-:W-:-:S04]  /*48140*/  IMAD R56, R56, 0x8, R49 ;  /* 0x0000000838387824 */ /* 0x000fc800078e0231 */
[----:B------:R-:W-:-:S05]  /*48150*/  @P1 IMAD.HI.U32 R59, R56, R59, RZ ;  /* 0x0000003b383b1227 */ /* 0x000fca00078e00ff */
        /* <DEDUP_REMOVED lines=17> */
[----:B------:R-:W2:Y:S01]  /*48270*/  MUFU.TANH R24, R24 ;  /* 0x0000001800187308 */ /* 0x000ea20000002400 */
[----:B------:R-:W-:-:S07]  /*48280*/  LOP3.LUT R15, RZ, R18, RZ, 0x33, !PT ;  /* 0x00000012ff0f7212 */ /* 0x000fce00078e33ff */
        /* <DEDUP_REMOVED lines=32> */
[----:B------:R-:W-:Y:S01]  /*48490*/  IMAD.IADD R48, R48, 0x1, R15 ;  /* 0x0000000130307824 */ /* 0x000fe200078e020f */
[----:B0-----:R-:W-:Y:S01]  /*484a0*/  VIADDMNMX R51, R59, R55, R50, PT ;  /* 0x000000373b337246 */ /* 0x001fe20003800132 */
[----:B------:R-:W-:-:S02]  /*484b0*/  IMAD.IADD R54, R20, 0x1, -R57 ;  /* 0x0000000114367824 */ /* 0x000fc400078e0a39 */
[----:B------:R-:W-:Y:S01]  /*484c0*/  IMAD.IADD R4, R48, 0x1, R59 ;  /* 0x0000000130047824 */ /* 0x000fe200078e023b */
[----:B--234-:R-:W-:Y:S06]  /*484d0*/  @!P2 BRA `(.L_x_4161) ;  /* 0x000000000088a947 */ /* 0x01cfec0003800000 */
        /* <DEDUP_REMOVED lines=16> */
.L_x_4165:
[----:B------:R-:W-:Y:S05]  /*485e0*/  BSYNC B3 ;  /* 0x0000000000037941 */ /* 0x000fea0003800000 */
.L_x_4164:
[----:B------:R-:W-:Y:S01]  /*485f0*/  LOP3.LUT R15, RZ, R15, RZ, 0x33, !PT ;  /* 0x0000000fff0f7212 */ /* 0x000fe200078e33ff */
[----:B------:R-:W-:Y:S06]  /*48600*/  BRA `(.L_x_4166) ;  /* 0x0000000000287947 */ /* 0x000fec0003800000 */
.L_x_4163:
        /* <DEDUP_REMOVED lines=10> */
.L_x_4166:
[----:B------:R-:W-:Y:S05]  /*486b0*/  BSYNC B2 ;  /* 0x0000000000027941 */ /* 0x000fea0003800000 */
.L_x_4162:
[----:B------:R-:W-:-:S04]  /*486c0*/  IMAD R18, R10, R15, -R57 ;  /* 0x0000000f0a127224 */ /* 0x000fc800078e0a39 */
[----:B------:R-:W-:-:S05]  /*486d0*/  IMAD R15, R49, -0x2, R18 ;  /* 0xfffffffe310f7824 */ /* 0x000fca00078e0212 */
[----:B------:R-:W-:Y:S02]  /*486e0*/  VIMNMX R4, R4, R15, !PT ;  /* 0x0000000f04047248 */ /* 0x000fe40007fe0100 */
[----:B------:R-:W-:-:S07]  /*486f0*/  VIADDMNMX R51, R15, R10, R51, PT ;  /* 0x0000000a0f337246 */ /* 0x000fce0003800133 */
.L_x_4161:
[----:B------:R-:W-:Y:S05]  /*48700*/  BSYNC B1 ;  /* 0x0000000000017941 */ /* 0x000fea0003800000 */
.L_x_4160:
[C---:B------:R-:W-:Y:S01]  /*48710*/  ISETP.GE.AND P1, PT, R54.reuse, 0x2, PT ;  /* 0x000000023600780c */ /* 0x040fe20003f26270 */
[----:B------:R-:W-:Y:S01]  /*48720*/  BSSY B1, `(.L_x_4167) ;  /* 0x0000072000017945 */ /* 0x000fe20003800000 */
[----:B------:R-:W-:Y:S02]  /*48730*/  ISETP.GE.AND P5, PT, R54, 0xa, PT ;  /* 0x0000000a3600780c */ /* 0x000fe40003fa6270 */
        /* <DEDUP_REMOVED lines=67> */
[----:B-1----:R-:W-:Y:S02]  /*48b70*/  FSEL R45, R11, -INF , !P6 ;  /* 0xff8000000b2d7808 */ /* 0x002fe40007000000 */
[----:B------:R-:W-:-:S04]  /*48b80*/  ISETP.GE.AND P6, PT, R54, 0x3a, PT ;  /* 0x0000003a3600780c */ /* 0x000fc80003fc6270 */
[----:B------:R-:W-:Y:S02]  /*48b90*/  P2R R54, PR, RZ, 0x40 ;  /* 0x00000040ff367803 */ /* 0x000fe40000000000 */
[----:B------:R-:W-:-:S04]  /*48ba0*/  ISETP.GT.AND P6, PT, R4, 0x39, !P6 ;  /* 0x000000390400780c */ /* 0x000fc800077c4270 */
[----:B------:R-:W-:Y:S02]  /*48bb0*/  ISETP.LT.OR P6, PT, R51, 0x3a, P6 ;  /* 0x0000003a3300780c */ /* 0x000fe400037c1670 */
[----:B------:R-:W0:Y:S02]  /*48bc0*/  SHFL.IDX PT, R51, R56, 0x1, 0x1c1f ;  /* 0x003c1f0038337f89 */ /* 0x000e2400000e0000 */
[----:B------:R-:W-:Y:S02]  /*48bd0*/  FSEL R11, R53, -INF , !P6 ;  /* 0xff800000350b7808 */ /* 0x000fe40007000000 */
[----:B------:R-:W-:Y:S02]  /*48be0*/  ISETP.GE.AND P6, PT, R10, 0x1, PT ;  /* 0x000000010a00780c */ /* 0x000fe40003fc6270 */
[----:B0-----:R-:W-:Y:S01]  /*48bf0*/  VIADDMNMX R47, R51, R55, R50, PT ;  /* 0x00000037332f7246 */ /* 0x001fe20003800132 */
        /* <DEDUP_REMOVED lines=18> */
.L_x_4172:
[----:B------:R-:W-:Y:S05]  /*48d20*/  BSYNC B3 ;  /* 0x0000000000037941 */ /* 0x000fea0003800000 */
.L_x_4171:
[----:B------:R-:W-:Y:S01]  /*48d30*/  LOP3.LUT R7, RZ, R7, RZ, 0x33, !PT ;  /* 0x00000007ff077212 */ /* 0x000fe200078e33ff */
[----:B------:R-:W-:Y:S06]  /*48d40*/  BRA `(.L_x_4173) ;  /* 0x0000000000287947 */ /* 0x000fec0003800000 */
.L_x_4170:
        /* <DEDUP_REMOVED lines=10> */
.L_x_4173:
[----:B------:R-:W-:Y:S05]  /*48df0*/  BSYNC B2 ;  /* 0x0000000000027941 */ /* 0x000fea0003800000 */
.L_x_4169:
[----:B------:R-:W-:-:S04]  /*48e00*/  IMAD R4, R10, R7, -R57 ;  /* 0x000000070a047224 */ /* 0x000fc800078e0a39 */
[----:B------:R-:W-:-:S05]  /*48e10*/  IMAD R49, R49, -0x2, R4 ;  /* 0xfffffffe31317824 */ /* 0x000fca00078e0204 */
[----:B------:R-:W-:Y:S02]  /*48e20*/  VIADDMNMX R47, R49, R10, R47, PT ;  /* 0x0000000a312f7246 */ /* 0x000fe4000380012f */
[----:B------:R-:W-:-:S07]  /*48e30*/  VIMNMX R20, R20, R49, !PT ;  /* 0x0000003114147248 */ /* 0x000fce0007fe0100 */
.L_x_4168:
[----:B------:R-:W-:Y:S05]  /*48e40*/  BSYNC B1 ;  /* 0x0000000000017941 */ /* 0x000fea0003800000 */
.L_x_4167:
        /* <DEDUP_REMOVED lines=43> */
[----:B------:R-:W2:Y:S01]  /*49100*/  LDL.64 R4, [R0+0x70] ;  /* 0x0000700000047983 */ /* 0x000ea20000100a00 */
        /* <DEDUP_REMOVED lines=18> */
[C---:B------:R-:W-:Y:S02]  /*49230*/  ISETP.LT.OR P4, PT, R47.reuse, 0x32, P4 ;  /* 0x000000322f00780c */ /* 0x040fe40002781670 */
        /* <DEDUP_REMOVED lines=46> */
[----:B0-----:R-:W2:Y:S04]  /*49520*/  LDL.64 R4, [R0+0x70] ;  /* 0x0000700000047983 */ /* 0x001ea80000100a00 */
[----:B--2---:R-:W2:Y:S04]  /*49530*/  LD.E R10, desc[UR6][R4.64+0x20] ;  /* 0x00002006040a7980 */ /* 0x004ea8000c101900 */
[----:B------:R-:W2:Y:S04]  /*49540*/  LD.E R51, desc[UR4][R4.64] ;  /* 0x0000000404337980 */ /* 0x000ea8000c101900 */
[----:B------:R-:W3:Y:S01]  /*49550*/  LD.E R53, desc[UR4][R4.64+0x4] ;  /* 0x0000040404357980 */ /* 0x000ee2000c101900 */
[C---:B--2---:R-:W-:Y:S01]  /*49560*/  FMUL.FTZ R20, R51.reuse, R10 ;  /* 0x0000000a33147220 */ /* 0x044fe20000410000 */
[----:B------:R-:W-:-:S04]  /*49570*/  FSETP.NEU.FTZ.AND P1, PT, R51, -INF , PT ;  /* 0xff8000003300780b */ /* 0x000fc80003f3d000 */
[----:B------:R-:W-:Y:S02]  /*49580*/  FSEL R9, R20, RZ, P1 ;  /* 0x000000ff14097208 */ /* 0x000fe40000800000 */
[----:B---3--:R-:W-:-:S03]  /*49590*/  FSETP.NEU.FTZ.AND P1, PT, R53, -INF , PT ;  /* 0xff8000003500780b */ /* 0x008fc60003f3d000 */
[-CC-:B------:R-:W-:Y:S01]  /*495a0*/  FFMA.FTZ R182, R15, R10.reuse, -R9.reuse ;  /* 0x0000000a0fb67223 */ /* 0x180fe20000010809 */
[----:B------:R-:W-:Y:S01]  /*495b0*/  FMUL.FTZ R15, R10, R53 ;  /* 0x000000350a0f7220 */ /* 0x000fe20000410000 */
[----:B------:R-:W-:-:S04]  /*495c0*/  FFMA.FTZ R168, R45, R10, -R9 ;  /* 0x0000000a2da87223 */ /* 0x000fc80000010809 */
[----:B------:R-:W-:Y:S01]  /*495d0*/  FSEL R15, R15, RZ, P1 ;  /* 0x000000ff0f0f7208 */ /* 0x000fe20000800000 */
[-CC-:B------:R-:W-:Y:S01]  /*495e0*/  FFMA.FTZ R45, R24, R10.reuse, -R9.reuse ;  /* 0x0000000a182d7223 */ /* 0x180fe20000010809 */
[----:B------:R-:W-:-:S03]  /*495f0*/  FFMA.FTZ R170, R26, R10, -R9 ;  /* 0x0000000a1aaa7223 */ /* 0x000fc60000010809 */
[-CC-:B------:R-:W-:Y:S01]  /*49600*/  FFMA.FTZ R169, R7, R10.reuse, -R15.reuse ;  /* 0x0000000a07a97223 */ /* 0x180fe2000001080f */
[-CC-:B------:R-:W-:Y:S01]  /*49610*/  FFMA.FTZ R12, R12, R10.reuse, -R15.reuse ;  /* 0x0000000a0c0c7223 */ /* 0x180fe2000001080f */
[-C--:B------:R-:W-:Y:S01]  /*49620*/  FFMA.FTZ R171, R13, R10.reuse, -R15 ;  /* 0x0000000a0dab7223 */ /* 0x080fe2000001080f */
[----:B------:R-:W-:Y:S01]  /*49630*/  MUFU.EX2 R168, R168 ;  /* 0x000000a800a87308 */ /* 0x000fe20000000800 */
[-C--:B------:R-:W-:Y:S01]  /*49640*/  FFMA.FTZ R47, R28, R10.reuse, -R9 ;  /* 0x0000000a1c2f7223 */ /* 0x080fe20000010809 */
[----:B------:R-:W-:-:S06]  /*49650*/  FFMA.FTZ R14, R14, R10, -R15 ;  /* 0x0000000a0e0e7223 */ /* 0x000fcc000001080f */
[----:B------:R-:W0:Y:S01]  /*49660*/  MUFU.EX2 R45, R45 ;  /* 0x0000002d002d7308 */ /* 0x000e220000000800 */
[-C--:B------:R-:W-:Y:S01]  /*49670*/  FFMA.FTZ R172, R30, R10.reuse, -R9 ;  /* 0x0000000a1eac7223 */ /* 0x080fe20000010809 */
[----:B------:R-:W-:-:S06]  /*49680*/  FFMA.FTZ R173, R21, R10, -R15 ;  /* 0x0000000a15ad7223 */ /* 0x000fcc000001080f */
[----:B------:R-:W-:Y:S08]  /*49690*/  MUFU.EX2 R169, R169 ;  /* 0x000000a900a97308 */ /* 0x000ff00000000800 */
[----:B------:R-:W1:Y:S01]  /*496a0*/  MUFU.EX2 R12, R12 ;  /* 0x0000000c000c7308 */ /* 0x000e620000000800 */
[----:B------:R-:W-:-:S07]  /*496b0*/  FFMA.FTZ R49, R32, R10, -R9 ;  /* 0x0000000a20317223 */ /* 0x000fce0000010809 */
[----:B------:R-:W2:Y:S08]  /*496c0*/  MUFU.EX2 R170, R170 ;  /* 0x000000aa00aa7308 */ /* 0x000eb00000000800 */
[----:B------:R-:W3:Y:S01]  /*496d0*/  MUFU.EX2 R171, R171 ;  /* 0x000000ab00ab7308 */ /* 0x000ee20000000800 */
[-C--:B------:R-:W-:Y:S01]  /*496e0*/  FFMA.FTZ R25, R25, R10.reuse, -R15 ;  /* 0x0000000a19197223 */ /* 0x080fe2000001080f */
[----:B------:R-:W-:-:S06]  /*496f0*/  FFMA.FTZ R174, R35, R10, -R9 ;  /* 0x0000000a23ae7223 */ /* 0x000fcc0000010809 */
[----:B------:R-:W4:Y:S01]  /*49700*/  MUFU.EX2 R47, R47 ;  /* 0x0000002f002f7308 */ /* 0x000f220000000800 */
[----:B------:R-:W-:-:S07]  /*49710*/  FFMA.FTZ R27, R27, R10, -R15 ;  /* 0x0000000a1b1b7223 */ /* 0x000fce000001080f */
[----:B------:R-:W5:Y:S01]  /*49720*/  MUFU.EX2 R14, R14 ;  /* 0x0000000e000e7308 */ /* 0x000f620000000800 */
[----:B------:R-:W-:Y:S01]  /*49730*/  FFMA.FTZ R180, R18, R10, -R9 ;  /* 0x0000000a12b47223 */ /* 0x000fe20000010809 */
[----:B0-----:R-:W-:-:S06]  /*49740*/  FADD.FTZ R7, R168, R45 ;  /* 0x0000002da8077221 */ /* 0x001fcc0000010000 */
[----:B------:R-:W0:Y:S01]  /*49750*/  MUFU.EX2 R172, R172 ;  /* 0x000000ac00ac7308 */ /* 0x000e220000000800 */
[----:B------:R-:W-:Y:S01]  /*49760*/  FFMA.FTZ R35, R37, R10, -R9 ;  /* 0x0000000a25237223 */ /* 0x000fe20000010809 */
[----:B-1----:R-:W-:-:S06]  /*49770*/  FADD.FTZ R26, R169, R12 ;  /* 0x0000000ca91a7221 */ /* 0x002fcc0000010000 */
[----:B------:R-:W1:Y:S01]  /*49780*/  MUFU.EX2 R173, R173 ;  /* 0x000000ad00ad7308 */ /* 0x000e620000000800 */
[----:B------:R-:W-:Y:S01]  /*49790*/  FFMA.FTZ R29, R29, R10, -R15 ;  /* 0x0000000a1d1d7223 */ /* 0x000fe2000001080f */
[----:B--2---:R-:W-:-:S06]  /*497a0*/  FADD.FTZ R28, R170, R7 ;  /* 0x00000007aa1c7221 */ /* 0x004fcc0000010000 */
[----:B------:R-:W2:Y:S01]  /*497b0*/  MUFU.EX2 R49, R49 ;  /* 0x0000003100317308 */ /* 0x000ea20000000800 */
[----:B------:R-:W-:Y:S01]  /*497c0*/  FFMA.FTZ R176, R38, R10, -R9 ;  /* 0x0000000a26b07223 */ /* 0x000fe20000010809 */
[----:B---3--:R-:W-:-:S06]  /*497d0*/  FADD.FTZ R7, R171, R26 ;  /* 0x0000001aab077221 */ /* 0x008fcc0000010000 */
[----:B------:R-:W3:Y:S01]  /*497e0*/  MUFU.EX2 R18, R25 ;  /* 0x0000001900127308 */ /* 0x000ee20000000800 */
[-C--:B------:R-:W-:Y:S01]  /*497f0*/  FFMA.FTZ R37, R39, R10.reuse, -R9 ;  /* 0x0000000a27257223 */ /* 0x080fe20000010809 */
[-C--:B------:R-:W-:Y:S01]  /*49800*/  FFMA.FTZ R31, R31, R10.reuse, -R15 ;  /* 0x0000000a1f1f7223 */ /* 0x080fe2000001080f */
[-CC-:B------:R-:W-:Y:S01]  /*49810*/  FFMA.FTZ R178, R40, R10.reuse, -R9.reuse ;  /* 0x0000000a28b27223 */ /* 0x180fe20000010809 */
[----:B------:R-:W-:-:S04]  /*49820*/  FFMA.FTZ R39, R41, R10, -R9 ;  /* 0x0000000a29277223 */ /* 0x000fc80000010809 */
[----:B------:R-:W3:Y:S01]  /*49830*/  MUFU.EX2 R174, R174 ;  /* 0x000000ae00ae7308 */ /* 0x000ee20000000800 */
[-CC-:B------:R-:W-:Y:S01]  /*49840*/  FFMA.FTZ R19, R19, R10.reuse, -R9.reuse ;  /* 0x0000000a13137223 */ /* 0x180fe20000010809 */
[----:B------:R-:W-:Y:S01]  /*49850*/  FFMA.FTZ R11, R11, R10, -R9 ;  /* 0x0000000a0b0b7223 */ /* 0x000fe20000010809 */
[----:B----4-:R-:W-:-:S05]  /*49860*/  FADD.FTZ R9, R47, R28 ;  /* 0x0000001c2f097221 */ /* 0x010fca0000010000 */
[----:B------:R-:W4:Y:S01]  /*49870*/  MUFU.EX2 R27, R27 ;  /* 0x0000001b001b7308 */ /* 0x000f220000000800 */
[----:B-----5:R-:W-:Y:S01]  /*49880*/  FADD.FTZ R26, R14, R7 ;  /* 0x000000070e1a7221 */ /* 0x020fe20000010000 */
[----:B------:R-:W-:Y:S01]  /*49890*/  FFMA.FTZ R33, R33, R10, -R15 ;  /* 0x0000000a21217223 */ /* 0x000fe2000001080f */
[----:B0-----:R-:W-:-:S05]  /*498a0*/  FADD.FTZ R28, R172, R9 ;  /* 0x00000009ac1c7221 */ /* 0x001fca0000010000 */
[----:B------:R-:W0:Y:S01]  /*498b0*/  MUFU.EX2 R35, R35 ;  /* 0x0000002300237308 */ /* 0x000e220000000800 */
[----:B-1----:R-:W-:Y:S01]  /*498c0*/  FADD.FTZ R7, R173, R26 ;  /* 0x0000001aad077221 */ /* 0x002fe20000010000 */
[----:B------:R-:W-:-:S06]  /*498d0*/  FFMA.FTZ R34, R34, R10, -R15 ;  /* 0x0000000a22227223 */ /* 0x000fcc000001080f */
[----:B------:R-:W1:Y:S01]  /*498e0*/  MUFU.EX2 R20, R29 ;  /* 0x0000001d00147308 */ /* 0x000e620000000800 */
[----:B--2---:R-:W-:Y:S01]  /*498f0*/  FADD.FTZ R9, R49, R28 ;  /* 0x0000001c31097221 */ /* 0x004fe20000010000 */
[----:B---3--:R-:W-:-:S06]  /*49900*/  FADD.FTZ R26, R18, R7 ;  /* 0x00000007121a7221 */ /* 0x008fcc0000010000 */
[----:B------:R-:W2:Y:S08]  /*49910*/  MUFU.EX2 R176, R176 ;  /* 0x000000b000b07308 */ /* 0x000eb00000000800 */
[----:B------:R-:W3:Y:S01]  /*49920*/  MUFU.EX2 R31, R31 ;  /* 0x0000001f001f7308 */ /* 0x000ee20000000800 */
[----:B------:R-:W-:Y:S01]  /*49930*/  FFMA.FTZ R36, R36, R10, -R15 ;  /* 0x0000000a24247223 */ /* 0x000fe2000001080f */
[----:B------:R-:W-:-:S06]  /*49940*/  FADD.FTZ R28, R174, R9 ;  /* 0x00000009ae1c7221 */ /* 0x000fcc0000010000 */
[----:B------:R-:W5:Y:S01]  /*49950*/  MUFU.EX2 R37, R37 ;  /* 0x0000002500257308 */ /* 0x000f620000000800 */
[----:B----4-:R-:W-:Y:S01]  /*49960*/  FADD.FTZ R7, R27, R26 ;  /* 0x0000001a1b077221 */ /* 0x010fe20000010000 */
[----:B------:R-:W-:-:S06]  /*49970*/  FFMA.FTZ R42, R42, R10, -R15 ;  /* 0x0000000a2a2a7223 */ /* 0x000fcc000001080f */
[----:B------:R-:W4:Y:S01]  /*49980*/  MUFU.EX2 R24, R33 ;  /* 0x0000002100187308 */ /* 0x000f220000000800 */
[----:B0-----:R-:W-:Y:S01]  /*49990*/  FADD.FTZ R9, R35, R28 ;  /* 0x0000001c23097221 */ /* 0x001fe20000010000 */
[----:B-1----:R-:W-:-:S06]  /*499a0*/  FADD.FTZ R26, R20, R7 ;  /* 0x00000007141a7221 */ /* 0x002fcc0000010000 */
[----:B------:R-:W0:Y:S01]  /*499b0*/  MUFU.EX2 R178, R178 ;  /* 0x000000b200b27308 */ /* 0x000e220000000800 */
[----:B------:R-:W-:-:S07]  /*499c0*/  FFMA.FTZ R43, R43, R10, -R15 ;  /* 0x0000000a2b2b7223 */ /* 0x000fce000001080f */
[----:B------:R-:W1:Y:S01]  /*499d0*/  MUFU.EX2 R34, R34 ;  /* 0x0000002200227308 */ /* 0x000e620000000800 */
[----:B--2---:R-:W-:Y:S01]  /*499e0*/  FADD.FTZ R28, R176, R9 ;  /* 0x00000009b01c7221 */ /* 0x004fe20000010000 */
[----:B---3--:R-:W-:-:S06]  /*499f0*/  FADD.FTZ R7, R31, R26 ;  /* 0x0000001a1f077221 */ /* 0x008fcc0000010000 */
[----:B------:R-:W2:Y:S08]  /*49a00*/  MUFU.EX2 R39, R39 ;  /* 0x0000002700277308 */ /* 0x000eb00000000800 */
[----:B------:R-:W3:Y:S01]  /*49a10*/  MUFU.EX2 R179, R36 ;  /* 0x0000002400b37308 */ /* 0x000ee20000000800 */
[----:B------:R-:W-:Y:S01]  /*49a20*/  FFMA.FTZ R6, R6, R10, -R15 ;  /* 0x0000000a06067223 */ /* 0x000fe2000001080f */
[----:B-----5:R-:W-:-:S06]  /*49a30*/  FADD.FTZ R9, R37, R28 ;  /* 0x0000001c25097221 */ /* 0x020fcc0000010000 */
[----:B------:R-:W5:Y:S01]  /*49a40*/  MUFU.EX2 R180, R180 ;  /* 0x000000b400b47308 */ /* 0x000f620000000800 */
[----:B----4-:R-:W-:-:S07]  /*49a50*/  FADD.FTZ R7, R24, R7 ;  /* 0x0000000718077221 */ /* 0x010fce0000010000 */
[----:B------:R-:W4:Y:S01]  /*49a60*/  MUFU.EX2 R42, R42 ;  /* 0x0000002a002a7308 */ /* 0x000f220000000800 */
[----:B------:R-:W-:Y:S01]  /*49a70*/  FFMA.FTZ R8, R8, R10, -R15 ;  /* 0x0000000a08087223 */ /* 0x000fe2000001080f */
[----:B0-----:R-:W-:-:S06]  /*49a80*/  FADD.FTZ R26, R178, R9 ;  /* 0x00000009b21a7221 */ /* 0x001fcc0000010000 */
[----:B------:R-:W0:Y:S01]  /*49a90*/  MUFU.EX2 R19, R19 ;  /* 0x0000001300137308 */ /* 0x000e220000000800 */
[----:B-1----:R-:W-:-:S07]  /*49aa0*/  FADD.FTZ R28, R34, R7 ;  /* 0x00000007221c7221 */ /* 0x002fce0000010000 */
[----:B------:R-:W1:Y:S01]  /*49ab0*/  MUFU.EX2 R43, R43 ;  /* 0x0000002b002b7308 */ /* 0x000e620000000800 */
[----:B--2---:R-:W-:Y:S01]  /*49ac0*/  FADD.FTZ R7, R39, R26 ;  /* 0x0000001a27077221 */ /* 0x004fe20000010000 */
[----:B---3--:R-:W-:-:S06]  /*49ad0*/  FADD.FTZ R9, R179, R28 ;  /* 0x0000001cb3097221 */ /* 0x008fcc0000010000 */
[----:B------:R-:W2:Y:S08]  /*49ae0*/  MUFU.EX2 R182, R182 ;  /* 0x000000b600b67308 */ /* 0x000eb00000000800 */
[----:B------:R2:W3:Y:S01]  /*49af0*/  MUFU.EX2 R183, R6 ;  /* 0x0000000600b77308 */ /* 0x0004e20000000800 */
[----:B-----5:R-:W-:Y:S01]  /*49b00*/  FADD.FTZ R26, R180, R7 ;  /* 0x00000007b41a7221 */ /* 0x020fe20000010000 */
[----:B----4-:R-:W-:-:S06]  /*49b10*/  FADD.FTZ R28, R42, R9 ;  /* 0x000000092a1c7221 */ /* 0x010fcc0000010000 */
[----:B------:R-:W4:Y:S08]  /*49b20*/  MUFU.EX2 R11, R11 ;  /* 0x0000000b000b7308 */ /* 0x000f300000000800 */
[----:B------:R-:W5:Y:S01]  /*49b30*/  MUFU.EX2 R10, R8 ;  /* 0x00000008000a7308 */ /* 0x000f620000000800 */
[----:B0-----:R-:W-:Y:S01]  /*49b40*/  FADD.FTZ R7, R19, R26 ;  /* 0x0000001a13077221 */ /* 0x001fe20000010000 */
[----:B-1----:R-:W-:-:S03]  /*49b50*/  FADD.FTZ R28, R43, R28 ;  /* 0x0000001c2b1c7221 */ /* 0x002fc60000010000 */
[----:B--2---:R-:W-:Y:S01]  /*49b60*/  FADD.FTZ R6, R182, R7 ;  /* 0x00000007b6067221 */ /* 0x004fe20000010000 */
[----:B---3--:R-:W-:-:S03]  /*49b70*/  FADD.FTZ R7, R183, R28 ;  /* 0x0000001cb7077221 */ /* 0x008fc60000010000 */
[----:B----4-:R-:W-:Y:S01]  /*49b80*/  FADD.FTZ R13, R11, R6 ;  /* 0x000000060b0d7221 */ /* 0x010fe20000010000 */
[----:B-----5:R-:W-:-:S04]  /*49b90*/  FADD.FTZ R15, R10, R7 ;  /* 0x000000070a0f7221 */ /* 0x020fc80000010000 */
[----:B------:R-:W-:Y:S04]  /*49ba0*/  ST.E desc[UR4][R4.64+0x10], R13 ;  /* 0x0000100d04007985 */ /* 0x000fe8000c101904 */
[----:B------:R0:W-:Y:S04]  /*49bb0*/  ST.E desc[UR6][R4.64+0x14], R15 ;  /* 0x0000140f04007985 */ /* 0x0001e8000c101906 */
[----:B------:R-:W2:Y:S01]  /*49bc0*/  LDL.64 R8, [R0+0x80] ;  /* 0x0000800000087983 */ /* 0x000ea20000100a00 */
[----:B------:R-:W-:Y:S06]  /*49bd0*/  BAR.SYNC.DEFER_BLOCKING 0xf, 0x100 ;  /* 0x03c4000000007b1d */ /* 0x000fec0000010000 */
[----:B0-----:R-:W3:Y:S04]  /*49be0*/  LDL.64 R4, [R0+0x88] ;  /* 0x0000880000047983 */ /* 0x001ee80000100a00 */
[----:B--2---:R-:W2:Y:S04]  /*49bf0*/  LD.E.64 R8, desc[UR4][R8.64+0x10] ;  /* 0x0000100408087980 */ /* 0x004ea8000c101b00 */
[----:B--2---:R-:W2:Y:S04]  /*49c00*/  LD.E.64 R6, desc[UR6][R8.64+0x8] ;  /* 0x0000080608067980 */ /* 0x004ea8000c101b00 */
[----:B------:R-:W4:Y:S01]  /*49c10*/  LD.E.64 R8, desc[UR4][R8.64] ;  /* 0x0000000408087980 */ /* 0x000f22000c101b00 */
[----:B--2---:R-:W-:-:S03]  /*49c20*/  MOV R28, R6 ;  /* 0x00000006001c7202 */ /* 0x004fc60000000f00 */
[----:B------:R-:W2:Y:S02]  /*49c30*/  LDL.64 R6, [R0] ;  /* 0x0000000000067983 */ /* 0x000ea40000100a00 */
[--C-:B----4-:R-:W-:Y:S02]  /*49c40*/  IMAD R26, R8, 0x2, R28.reuse ;  /* 0x00000002081a7824 */ /* 0x110fe400078e021c */
[C---:B------:R-:W-:Y:S02]  /*49c50*/  IMAD R13, R9.reuse, 0x2, R28 ;  /* 0x00000002090d7824 */ /* 0x040fe400078e021c */
[----:B------:R-:W-:Y:S02]  /*49c60*/  IMAD R15, R9, 0x2, R26 ;  /* 0x00000002090f7824 */ /* 0x000fe400078e021a */
[----:B------:R-:W4:Y:S01]  /*49c70*/  LDL.64 R8, [R0+0x90] ;  /* 0x0000900000087983 */ /* 0x000f220000100a00 */
[----:B------:R-:W-:Y:S02]  /*49c80*/  R2UR UR28, R2 ;  /* 0x00000000021c72ca */ /* 0x000fe400000e0000 */
[----:B------:R-:W-:-:S02]  /*49c90*/  R2UR UR29, R3 ;  /* 0x00000000031d72ca */ /* 0x000fc400000e0000 */
        /* <DEDUP_REMOVED lines=19> */
[----:B------:R1:W-:Y:S04]  /*49dd0*/  STSM.16.M88.4 [R15], R180 ;  /* 0x000000b40f007844 */ /* 0x0003e80000000200 */
[----:B---3--:R-:W3:Y:S01]  /*49de0*/  LD.E R19, desc[UR4][R4.64] ;  /* 0x0000000404137980 */ /* 0x008ee2000c101900 */
[----:B------:R-:W-:-:S02]  /*49df0*/  R2UR UR10, R2 ;  /* 0x00000000020a72ca */ /* 0x000fc400000e0000 */
[----:B------:R-:W-:Y:S01]  /*49e00*/  R2UR UR11, R3 ;  /* 0x00000000030b72ca */ /* 0x000fe200000e0000 */
[----:B------:R-:W5:Y:S04]  /*49e10*/  LD.E R21, desc[UR6][R4.64+0x4] ;  /* 0x0000040604157980 */ /* 0x000f68000c101900 */
[----:B0-----:R-:W5:Y:S04]  /*49e20*/  LD.E R13, desc[UR4][R4.64+0x14] ;  /* 0x00001404040d7980 */ /* 0x001f68000c101900 */
[----:B-1----:R-:W5:Y:S01]  /*49e30*/  LD.E R15, desc[UR6][R4.64+0x18] ;  /* 0x00001806040f7980 */ /* 0x002f62000c101900 */
[----:B------:R-:W-:-:S02]  /*49e40*/  R2UR UR12, R2 ;  /* 0x00000000020c72ca */ /* 0x000fc400000e0000 */
[C---:B------:R-:W-:Y:S01]  /*49e50*/  R2UR UR13, R3.reuse ;  /* 0x00000000030d72ca */ /* 0x040fe200000e0000 */
[----:B------:R-:W5:Y:S01]  /*49e60*/  LD.E R25, desc[UR8][R4.64+0x8] ;  /* 0x0000080804197980 */ /* 0x000f62000c101900 */
[C---:B------:R-:W-:Y:S02]  /*49e70*/  R2UR UR14, R2.reuse ;  /* 0x00000000020e72ca */ /* 0x040fe400000e0000 */
[C---:B------:R-:W-:Y:S01]  /*49e80*/  R2UR UR15, R3.reuse ;  /* 0x00000000030f72ca */ /* 0x040fe200000e0000 */
[----:B------:R-:W5:Y:S01]  /*49e90*/  LD.E R27, desc[UR10][R4.64+0xc] ;  /* 0x00000c0a041b7980 */ /* 0x000f62000c101900 */
[C---:B------:R-:W-:Y:S02]  /*49ea0*/  R2UR UR16, R2.reuse ;  /* 0x00000000021072ca */ /* 0x040fe400000e0000 */
[----:B------:R-:W-:Y:S01]  /*49eb0*/  R2UR UR17, R3 ;  /* 0x00000000031172ca */ /* 0x000fe200000e0000 */
        /* <DEDUP_REMOVED lines=13> */
[----:B------:R-:W-:Y:S02]  /*49f90*/  R2UR UR26, R2 ;  /* 0x00000000021a72ca */ /* 0x000fe400000e0000 */
        /* <DEDUP_REMOVED lines=34> */
[----:B----4-:R-:W2:Y:S04]  /*4a1c0*/  LD.E.64 R6, desc[UR4][R8.64] ;  /* 0x0000000408067980 */ /* 0x010ea8000c101b00 */
[----:B------:R-:W4:Y:S04]  /*4a1d0*/  LD.E R9, desc[UR28][R4.64+0xac] ;  /* 0x0000ac1c04097980 */ /* 0x000f28000c101900 */
[----:B---3--:R0:W-:Y:S04]  /*4a1e0*/  ST.E desc[UR8][R4.64], R19 ;  /* 0x0000001304007985 */ /* 0x0081e8000c101908 */
[----:B-----5:R1:W-:Y:S04]  /*4a1f0*/  ST.E desc[UR4][R4.64+0x14], R13 ;  /* 0x0000140d04007985 */ /* 0x0203e8000c101904 */
[----:B------:R3:W-:Y:S04]  /*4a200*/  ST.E desc[UR6][R4.64+0x18], R15 ;  /* 0x0000180f04007985 */ /* 0x0007e8000c101906 */
[----:B0-----:R-:W5:Y:S04]  /*4a210*/  LD.E R19, desc[UR6][R4.64+0xb8] ;  /* 0x0000b80604137980 */ /* 0x001f68000c101900 */
[----:B-1----:R-:W2:Y:S04]  /*4a220*/  LD.E R13, desc[UR6][R4.64+0xb0] ;  /* 0x0000b006040d7980 */ /* 0x002ea8000c101900 */
[----:B---3--:R-:W3:Y:S04]  /*4a230*/  LD.E R15, desc[UR6][R4.64+0xb4] ;  /* 0x0000b406040f7980 */ /* 0x008ee8000c101900 */
[----:B----4-:R0:W-:Y:S04]  /*4a240*/  ST.E desc[UR4][R4.64+0xac], R9 ;  /* 0x0000ac0904007985 */ /* 0x0101e8000c101904 */
[----:B0-----:R-:W4:Y:S04]  /*4a250*/  LD.E R9, desc[UR6][R4.64+0xbc] ;  /* 0x0000bc0604097980 */ /* 0x001f28000c101900 */
[----:B-----5:R0:W-:Y:S04]  /*4a260*/  ST.E desc[UR4][R4.64+0xb8], R19 ;  /* 0x0000b81304007985 */ /* 0x0201e8000c101904 */
[----:B--2---:R1:W-:Y:S04]  /*4a270*/  ST.E desc[UR4][R4.64+0xb0], R13 ;  /* 0x0000b00d04007985 */ /* 0x0043e8000c101904 */
[----:B---3--:R2:W-:Y:S04]  /*4a280*/  ST.E desc[UR4][R4.64+0xb4], R15 ;  /* 0x0000b40f04007985 */ /* 0x0085e8000c101904 */
[----:B0-----:R-:W3:Y:S04]  /*4a290*/  LD.E R19, desc[UR6][R4.64+0xc8] ;  /* 0x0000c80604137980 */ /* 0x001ee8000c101900 */
[----:B-1----:R-:W5:Y:S04]  /*4a2a0*/  LD.E R13, desc[UR6][R4.64+0xc0] ;  /* 0x0000c006040d7980 */ /* 0x002f68000c101900 */
[----:B--2---:R-:W2:Y:S04]  /*4a2b0*/  LD.E R15, desc[UR6][R4.64+0xc4] ;  /* 0x0000c406040f7980 */ /* 0x004ea8000c101900 */
[----:B----4-:R0:W-:Y:S04]  /*4a2c0*/  ST.E desc[UR4][R4.64+0xbc], R9 ;  /* 0x0000bc0904007985 */ /* 0x0101e8000c101904 */
[----:B0-----:R-:W4:Y:S04]  /*4a2d0*/  LD.E R9, desc[UR6][R4.64+0xcc] ;  /* 0x0000cc0604097980 */ /* 0x001f28000c101900 */
[----:B---3--:R0:W-:Y:S04]  /*4a2e0*/  ST.E desc[UR4][R4.64+0xc8], R19 ;  /* 0x0000c81304007985 */ /* 0x0081e8000c101904 */
[----:B-----5:R1:W-:Y:S04]  /*4a2f0*/  ST.E desc[UR4][R4.64+0xc0], R13 ;  /* 0x0000c00d04007985 */ /* 0x0203e8000c101904 */
[----:B--2---:R2:W-:Y:S04]  /*4a300*/  ST.E desc[UR4][R4.64+0xc4], R15 ;  /* 0x0000c40f04007985 */ /* 0x0045e8000c101904 */
        /* <DEDUP_REMOVED lines=93> */
[----:B-----5:R0:W-:Y:S04]  /*4a8e0*/  ST.E desc[UR4][R4.64+0x130], R13 ;  /* 0x0001300d04007985 */ /* 0x0201e8000c101904 */
[----:B--2---:R1:W-:Y:S04]  /*4a8f0*/  ST.E desc[UR4][R4.64+0x134], R15 ;  /* 0x0001340f04007985 */ /* 0x0043e8000c101904 */
[----:B---3--:R2:W-:Y:S04]  /*4a900*/  ST.E desc[UR4][R4.64+0x138], R19 ;  /* 0x0001381304007985 */ /* 0x0085e8000c101904 */
[----:B----4-:R3:W-:Y:S04]  /*4a910*/  ST.E desc[UR4][R4.64+0x13c], R9 ;  /* 0x00013c0904007985 */ /* 0x0107e8000c101904 */
[----:B0-----:R-:W4:Y:S04]  /*4a920*/  LD.E R13, desc[UR6][R4.64+0x140] ;  /* 0x00014006040d7980 */ /* 0x001f28000c101900 */
[----:B----4-:R0:W-:Y:S04]  /*4a930*/  ST.E desc[UR4][R4.64+0x140], R13 ;  /* 0x0001400d04007985 */ /* 0x0101e8000c101904 */
[----:B-1----:R-:W4:Y:S04]  /*4a940*/  LD.E R15, desc[UR6][R4.64+0x144] ;  /* 0x00014406040f7980 */ /* 0x002f28000c101900 */
[----:B----4-:R1:W-:Y:S04]  /*4a950*/  ST.E desc[UR4][R4.64+0x144], R15 ;  /* 0x0001440f04007985 */ /* 0x0103e8000c101904 */
[----:B--2---:R-:W2:Y:S04]  /*4a960*/  LD.E R19, desc[UR6][R4.64+0x148] ;  /* 0x0001480604137980 */ /* 0x004ea8000c101900 */
[----:B--2---:R2:W-:Y:S04]  /*4a970*/  ST.E desc[UR4][R4.64+0x148], R19 ;  /* 0x0001481304007985 */ /* 0x0045e8000c101904 */
[----:B---3--:R-:W3:Y:S04]  /*4a980*/  LD.E R9, desc[UR6][R4.64+0x14c] ;  /* 0x00014c0604097980 */ /* 0x008ee8000c101900 */
[----:B---3--:R3:W-:Y:S04]  /*4a990*/  ST.E desc[UR4][R4.64+0x14c], R9 ;  /* 0x00014c0904007985 */ /* 0x0087e8000c101904 */
        /* <DEDUP_REMOVED lines=81> */
[----:B----4-:R-:W-:Y:S04]  /*4aeb0*/  ST.E desc[UR4][R4.64+0x1f0], R13 ;  /* 0x0001f00d04007985 */ /* 0x010fe8000c101904 */
[----:B-1----:R-:W4:Y:S04]  /*4aec0*/  LD.E R15, desc[UR6][R4.64+0x1f4] ;  /* 0x0001f406040f7980 */ /* 0x002f28000c101900 */
[----:B----4-:R-:W-:Y:S04]  /*4aed0*/  ST.E desc[UR4][R4.64+0x1f4], R15 ;  /* 0x0001f40f04007985 */ /* 0x010fe8000c101904 */
[----:B--2---:R-:W2:Y:S01]  /*4aee0*/  LD.E R19, desc[UR6][R4.64+0x1f8] ;  /* 0x0001f80604137980 */ /* 0x004ea2000c101900 */
[----:B------:R-:W-:-:S03]  /*4aef0*/  IMAD R6, R11, 0x1000, R6 ;  /* 0x000010000b067824 */ /* 0x000fc600078e0206 */
[----:B--2---:R-:W-:Y:S04]  /*4af00*/  ST.E desc[UR4][R4.64+0x1f8], R19 ;  /* 0x0001f81304007985 */ /* 0x004fe8000c101904 */
[----:B------:R-:W2:Y:S01]  /*4af10*/  LD.E R21, desc[UR6][R4.64+0x1fc] ;  /* 0x0001fc0604157980 */ /* 0x000ea2000c101900 */
        /* <DEDUP_REMOVED lines=50> */
[----:B---3--:R-:W-:-:S03]  /*4b240*/  IMAD.MOV.U32 R9, RZ, RZ, R7 ;  /* 0x000000ffff097224 */ /* 0x008fc600078e0007 */
[----:B------:R-:W-:Y:S02]  /*4b250*/  R2UR UR6, R8 ;  /* 0x00000000080672ca */ /* 0x000fe400000e0000 */
[----:B------:R-:W-:Y:S01]  /*4b260*/  R2UR UR7, R9 ;  /* 0x00000000090772ca */ /* 0x000fe200000e0000 */
[----:B------:R-:W-:-:S04]  /*4b270*/  WARPGROUP.DEPBAR.LE gsb0, 0x0 ;  /* 0x00008000000079c5 */ /* 0x000fc80000010000 */
        /* <DEDUP_REMOVED lines=1148> */
[C---:B------:R-:W-:Y:S01]  /*4fa40*/  R2UR UR5, R3.reuse ;  /* 0x00000000030572ca */ /* 0x040fe200000e0000 */
[----:B------:R-:W-:Y:S01]  /*4fa50*/  ST.E desc[UR6][R4.64+0x4], R25 ;  /* 0x0000041904007985 */ /* 0x000fe2000c101906 */
[C---:B------:R-:W-:Y:S02]  /*4fa60*/  R2UR UR6, R2.reuse ;  /* 0x00000000020672ca */ /* 0x040fe400000e0000 */
[C---:B------:R-:W-:Y:S01]  /*4fa70*/  R2UR UR7, R3.reuse ;  /* 0x00000000030772ca */ /* 0x040fe200000e0000 */
[----:B------:R-:W-:Y:S01]  /*4fa80*/  ST.E desc[UR8][R4.64+0x8], R26 ;  /* 0x0000081a04007985 */ /* 0x000fe2000c101908 */
[----:B------:R-:W-:Y:S02]  /*4fa90*/  R2UR UR8, R2 ;  /* 0x00000000020872ca */ /* 0x000fe400000e0000 */
[----:B------:R-:W-:-:S05]  /*4faa0*/  R2UR UR9, R3 ;  /* 0x00000000030972ca */ /* 0x000fca00000e0000 */
        /* <DEDUP_REMOVED lines=1142> */
.L_x_4174:
[----:B------:R-:W-:Y:S01]  /*54210*/  MOV R0, 0x11bb0 ;  /* 0x00011bb000007802 */ /* 0x000fe20000000f00 */
[----:B------:R-:W-:-:S04]  /*54220*/  IMAD.MOV.U32 R3, RZ, RZ, 0x0 ;  /* 0x00000000ff037424 */ /* 0x000fc800078e00ff */
[----:B-1----:R-:W-:-:S04]  /*54230*/  IMAD.MOV.U32 R2, RZ, RZ, R0 ;  /* 0x000000ffff027224 */ /* 0x002fc800078e0000 */
[----:B0-----:R-:W-:Y:S05]  /*54240*/  RET.REL.NODEC R2 `(_ZN7cutlass13device_kernelIN5flash11enable_sm90INS1_16FlashAttnFwdSm90INS1_25CollectiveMainloopFwdSm90ILi2EN4cute5tupleIJNS5_1CILi1EEES8_S8_EEENS6_IJNS7_ILi64EEESA_SA_EEELi512ENS_6half_tEfNS_4arch4Sm90ELb0ELb1ELb1ELb1ELb0ELb1ELb1ELb0ELb0ELb1ELb1ELb0EEENS1_21CollectiveEpilogueFwdINS6_IJSA_NS7_ILi512EEESA_EEES9_SC_SE_Li256ELb1ELb1ELb1ELb0EEENS1_36VarlenDynamicPersistentTileSchedulerILi64ELi64ELi256ELi128ELb1ELb1ELb1ELb1ELb0ELb1EEEEEEEEEvNT_6ParamsE) ;  /* 0xfffffabc026c7950 */ /* 0x001fea0003c3ffff */
.L_x_4150:
[----:B0-----:R0:W1:Y:S02]  /*54250*/  SYNCS.PHASECHK.TRANS64.TRYWAIT P0, [R12+URZ], R13 ;  /* 0x0000000d0c0075a7 */ /* 0x001064000800017f */
[----:B-1----:R-:W-:Y:S05]  /*54260*/  @!P0 NANOSLEEP.SYNCS 0x989680 ;  /* 0x009896800000895d */ /* 0x002fea0003900000 */
[----:B------:R-:W1:Y:S02]  /*54270*/  @!P0 SYNCS.PHASECHK.TRANS64 P0, [R12+URZ], R13 ;  /* 0x0000000d0c0085a7 */ /* 0x000e64000800007f */
[----:B-1----:R-:W-:Y:S05]  /*54280*/  @!P0 BRA `(.L_x_4150) ;  /* 0xfffffffc00f08947 */ /* 0x002fea000383ffff */
[----:B------:R-:W-:Y:S05]  /*54290*/  BRA `(.L_x_4149) ;  /* 0xffffff0c00287947 */ /* 0x000fea000383ffff */
.L_x_4152:
[----:B0-----:R0:W1:Y:S02]  /*542a0*/  SYNCS.PHASECHK.TRANS64.TRYWAIT P0, [R12+URZ+0x38810], R13 ;  /* 0x0388100d0c0075a7 */ /* 0x001064000800017f */
[----:B-1----:R-:W-:Y:S05]  /*542b0*/  @!P0 NANOSLEEP.SYNCS 0x989680 ;  /* 0x009896800000895d */ /* 0x002fea0003900000 */
[----:B------:R-:W1:Y:S02]  /*542c0*/  @!P0 SYNCS.PHASECHK.TRANS64 P0, [R12+URZ+0x38810], R13 ;  /* 0x0388100d0c0085a7 */ /* 0x000e64000800007f */
[----:B-1----:R-:W-:Y:S05]  /*542d0*/  @!P0 BRA `(.L_x_4152) ;  /* 0xfffffffc00f08947 */ /* 0x002fea000383ffff */
[----:B------:R-:W-:Y:S05]  /*542e0*/  BRA `(.L_x_4175) ;  /* 0xffffff10007c7947 */ /* 0x000fea000383ffff */
.L_x_4159:
[----:B0-----:R0:W1:Y:S02]  /*542f0*/  SYNCS.PHASECHK.TRANS64.TRYWAIT P0, [R12+URZ], R13 ;  /* 0x0000000d0c0075a7 */ /* 0x001064000800017f */
[----:B-1----:R-:W-:Y:S05]  /*54300*/  @!P0 NANOSLEEP.SYNCS 0x989680 ;  /* 0x009896800000895d */ /* 0x002fea0003900000 */
[----:B------:R-:W1:Y:S02]  /*54310*/  @!P0 SYNCS.PHASECHK.TRANS64 P0, [R12+URZ], R13 ;  /* 0x0000000d0c0085a7 */ /* 0x000e64000800007f */
[----:B-1----:R-:W-:Y:S05]  /*54320*/  @!P0 BRA `(.L_x_4159) ;  /* 0xfffffffc00f08947 */ /* 0x002fea000383ffff */
[----:B------:R-:W-:Y:S05]  /*54330*/  BRA `(.L_x_4158) ;  /* 0xffffff1400187947 */ /* 0x000fea000383ffff */
.L_x_4176:
        /* <DEDUP_REMOVED lines=12> */
.L_x_6051:


//--------------------- .text._ZN7cutlass13device_kernelIN5flash11enable_sm90INS1_16FlashAttnFwdSm90INS1_25CollectiveMainloopFwdSm90ILi2EN4cute5tupleIJNS5_1CILi1EEES8_S8_EEENS6_IJNS7_ILi64EEESA_SA_EEELi512ENS_6half_tEfNS_4arch4Sm90ELb1ELb0ELb1ELb0ELb0ELb0ELb0ELb0ELb0ELb1ELb1ELb0EEENS1_21CollectiveEpilogueFwdINS6_IJSA_NS7_ILi512EEESA_EEES9_SC_SE_Li256ELb0ELb1ELb1ELb0EEENS1_19SingleTileSchedulerILb0ELb1ELb1ELi64EEEEEEEEEvNT_6ParamsE --------------------------
	.section	.text._ZN7cutlass13device_kernelIN5flash11enable_sm90INS1_16FlashAttnFwdSm90INS1_25CollectiveMainloopFwdSm90ILi2EN4cute5tupleIJNS5_1CILi1EEES8_S8_EEENS6_IJNS7_ILi64EEESA_SA_EEELi512ENS_6half_tEfNS_4arch4Sm90ELb1ELb0ELb1ELb0ELb0ELb0ELb0ELb0ELb0ELb1ELb1ELb0EEENS1_21CollectiveEpilogueFwdINS6_IJSA_NS7_ILi512EEESA_EEES9_SC_SE_Li256ELb0ELb1ELb1ELb0EEENS1_19SingleTileSchedulerILb0ELb1ELb1ELi64EEEEEEEEEvNT_6ParamsE,"ax",@progbits
	.align	128
.text._ZN7cutlass13device_kernelIN5flash11enable_sm90INS1_16FlashAttnFwdSm90INS1_25CollectiveMainloopFwdSm90ILi2EN4cute5tupleIJNS5_1CILi1EEES8_S8_EEENS6_IJNS7_ILi64EEESA_SA_EEELi512ENS_6half_tEfNS_4arch4Sm90ELb1ELb0ELb1ELb0ELb0ELb0ELb0ELb0ELb0ELb1ELb1ELb0EEENS1_21CollectiveEpilogueFwdINS6_IJSA_NS7_ILi512EEESA_EEES9_SC_SE_Li256ELb0ELb1ELb1ELb0EEENS1_19SingleTileSchedulerILb0ELb1ELb1ELi64EEEEEEEEEvNT_6ParamsE:
        .type           _ZN7cutlass13device_kernelIN5flash11enable_sm90INS1_16FlashAttnFwdSm90INS1_25CollectiveMainloopFwdSm90ILi2EN4cute5tupleIJNS5_1CILi1EEES8_S8_EEENS6_IJNS7_ILi64EEESA_SA_EEELi512ENS_6half_tEfNS_4arch4Sm90ELb1ELb0ELb1ELb0ELb0ELb0ELb0ELb0ELb0ELb1ELb1ELb0EEENS1_21CollectiveEpilogueFwdINS6_IJSA_NS7_ILi512EEESA_EEES9_SC_SE_Li256ELb0ELb1ELb1ELb0EEENS1_19SingleTileSchedulerILb0ELb1ELb1ELi64EEEEEEEEEvNT_6ParamsE,@function
        .size           _ZN7cutlass13device_kernelIN5flash11enable_sm90INS1_16FlashAttnFwdSm90INS1_25CollectiveMainloopFwdSm90ILi2EN4cute5tupleIJNS5_1CILi1EEES8_S8_EEENS6_IJNS7_ILi64EEESA_SA_EEELi512ENS_6half_tEfNS_4arch4Sm90ELb1ELb0ELb1ELb0ELb0ELb0ELb0ELb0ELb0ELb1ELb1ELb0EEENS1_21CollectiveEpilogueFwdINS6_IJSA_NS7_ILi512EEESA_EEES9_SC_SE_Li256ELb0ELb1ELb1ELb0EEENS1_19SingleTileSchedulerILb0ELb1ELb1ELi64EEEEEEEEEvNT_6ParamsE,(.L_x_6053 - _ZN7cutlass13device_kernelIN5flash11enable_sm90INS1_16FlashAttnFwdSm90INS1_25CollectiveMainloopFwdSm90ILi2EN4cute5tupleIJNS5_1CILi1EEES8_S8_EEENS6_IJNS7_ILi64EEESA_SA_EEELi512ENS_6half_tEfNS_4arch4Sm90ELb1ELb0ELb1ELb0ELb0ELb0ELb0ELb0ELb0ELb1ELb1ELb0EEENS1_21CollectiveEpilogueFwdINS6_IJSA_NS7_ILi512EEESA_EEES9_SC_SE_Li256ELb0ELb1ELb1ELb0EEENS1_19SingleTileSchedulerILb0ELb1ELb1ELi64EEEEEEEEEvNT_6ParamsE)
        .other          _ZN7cutlass13device_kernelIN5flash11enable_sm90INS1_16FlashAttnFwdSm90INS1_25CollectiveMainloopFwdSm90ILi2EN4cute5tupleIJNS5_1CILi1EEES8_S8_EEENS6_IJNS7_ILi64EEESA_SA_EEELi512ENS_6half_tEfNS_4arch4Sm90ELb1ELb0ELb1ELb0ELb0ELb0ELb0ELb0ELb0ELb1ELb1ELb0EEENS1_21CollectiveEpilogueFwdINS6_IJSA_NS7_ILi512EEESA_EEES9_SC_SE_Li256ELb0ELb1ELb1ELb0EEENS1_19SingleTileSchedulerILb0ELb1ELb1ELi64EEEEEEEEEvNT_6ParamsE,@"STO_CUDA_ENTRY STV_DEFAULT"
_ZN7cutlass13device_kernelIN5flash11enable_sm90INS1_16FlashAttnFwdSm90INS1_25CollectiveMainloopFwdSm90ILi2EN4cute5tupleIJNS5_1CILi1EEES8_S8_EEENS6_IJNS7_ILi64EEESA_SA_EEELi512ENS_6half_tEfNS_4arch4Sm90ELb1ELb0ELb1ELb0ELb0ELb0ELb0ELb0ELb0ELb1ELb1ELb0EEENS1_21CollectiveEpilogueFwdINS6_IJSA_NS7_ILi512EEESA_EEES9_SC_SE_Li256ELb0ELb1ELb1ELb0EEENS1_19SingleTileSchedulerILb0ELb1ELb1ELi64EEEEEEEEEvNT_6ParamsE:
        /* <DEDUP_REMOVED lines=18> */
.L_x_4178:
[----:B------:R-:W-:Y:S05]  /*0120*/  BSYNC B0 ;  /* 0x0000000000007941 */ /* 0x000fea0003800000 */
.L_x_4177:
        /* <DEDUP_REMOVED lines=37> */
.L_x_4179:
        /* <DEDUP_REMOVED lines=22> */
.L_x_4180:
        /* <DEDUP_REMOVED lines=18> */
.L_x_4181:
        /* <DEDUP_REMOVED lines=22> */
.L_x_4182:
        /* <DEDUP_REMOVED lines=22> */
.L_x_4183:
        /* <DEDUP_REMOVED lines=8> */
.L_x_4186:
        /* <DEDUP_REMOVED lines=24> */
[----:B------:R-:W-:Y:S01]  /*0ac0*/  ULDC UR37, c[0x0][0x424] ;  /* 0x0001090000257ab9 */ /* 0x000fe20000000800 */
[----:B------:R-:W-:Y:S01]  /*0ad0*/  UISETP.NE.U32.AND UP0, UPT, UR4, URZ, UPT ;  /* 0x0000003f0400728c */ /* 0x000fe2000bf05070 */
[----:B------:R-:W0:Y:S01]  /*0ae0*/  S2UR UR7, SR_CTAID.X ;  /* 0x00000000000779c3 */ /* 0x000e220000002500 */
[----:B------:R-:W-:Y:S01]  /*0af0*/  ULDC UR10, c[0x0][0x2f0] ;  /* 0x0000bc00000a7ab9 */ /* 0x000fe20000000800 */
[----:B------:R-:W-:Y:S01]  /*0b00*/  VIADD R16, R2, 0xffffff80 ;  /* 0xffffff8002107836 */ /* 0x000fe20000000000 */
[----:B------:R-:W-:-:S04]  /*0b10*/  UISETP.NE.AND.EX UP0, UPT, UR5, URZ, UPT, UP0 ;  /* 0x0000003f0500728c */ /* 0x000fc8000bf05300 */
[----:B------:R-:W-:Y:S02]  /*0b20*/  USEL UR37, UR37, 0x1, UP0 ;  /* 0x0000000125257887 */ /* 0x000fe40008000000 */
[----:B------:R-:W-:Y:S02]  /*0b30*/  UISETP.NE.AND UP0, UPT, UR11, 0x1, UPT ;  /* 0x000000010b00788c */ /* 0x000fe4000bf05270 */
[----:B------:R-:W-:-:S04]  /*0b40*/  UIMAD UR4, UR37, UR10, 0x3f ;  /* 0x0000003f250474a4 */ /* 0x000fc8000f8e020a */
[----:B------:R-:W-:Y:S01]  /*0b50*/  PLOP3.LUT P0, PT, PT, PT, UP0, 0x80, 0x0 ;  /* 0x000000000000781c */ /* 0x000fe20003f0f008 */
[----:B------:R-:W-:-:S04]  /*0b60*/  USHF.R.S32.HI UR5, URZ, 0x1f, UR4 ;  /* 0x0000001f3f057899 */ /* 0x000fc80008011404 */
[----:B------:R-:W-:-:S04]  /*0b70*/  ULEA.HI UR5, UR5, UR4, URZ, 0x6 ;  /* 0x0000000405057291 */ /* 0x000fc8000f8f303f */
[----:B------:R-:W-:-:S04]  /*0b80*/  USHF.R.S32.HI UR6, URZ, 0x6, UR5 ;  /* 0x000000063f067899 */ /* 0x000fc80008011405 */
[----:B0-----:R-:W-:Y:S08]  /*0b90*/  @!P0 BRA `(.L_x_4188) ;  /* 0x0000002000408947 */ /* 0x001ff00003800000 */
[----:B------:R-:W-:Y:S01]  /*0ba0*/  ULDC UR4, c[0x0][0x448] ;  /* 0x0001120000047ab9 */ /* 0x000fe20000000800 */
[----:B------:R-:W-:Y:S01]  /*0bb0*/  ULEA UR7, UR7, 0x3f, 0x6 ;  /* 0x0000003f07077891 */ /* 0x000fe2000f8e303f */
[----:B------:R-:W-:Y:S01]  /*0bc0*/  PLOP3.LUT P0, PT, PT, PT, PT, 0x80, 0x0 ;  /* 0x000000000000781c */ /* 0x000fe20003f0f070 */
[----:B------:R-:W-:Y:S01]  /*0bd0*/  UISETP.NE.AND UP0, UPT, UR4, 0x1, UPT ;  /* 0x000000010400788c */ /* 0x000fe2000bf05270 */
[----:B------:R-:W-:Y:S01]  /*0be0*/  IMAD.MOV.U32 R3, RZ, RZ, RZ ;  /* 0x000000ffff037224 */ /* 0x000fe200078e00ff */
[----:B------:R-:W-:Y:S01]  /*0bf0*/  ULDC UR8, c[0x0][0x288] ;  /* 0x0000a20000087ab9 */ /* 0x000fe20000000800 */
[----:B------:R-:W-:Y:S01]  /*0c00*/  USHF.R.U32.HI UR11, URZ, 0x10, UR9 ;  /* 0x000000103f0b7899 */ /* 0x000fe20008011609 */
[----:B------:R-:W-:Y:S01]  /*0c10*/  MOV R6, RZ ;  /* 0x000000ff00067202 */ /* 0x000fe20000000f00 */
[----:B------:R-:W-:Y:S01]  /*0c20*/  UIADD3 UR8, -UR8, 0x40, URZ ;  /* 0x0000004008087890 */ /* 0x000fe2000fffe13f */
[----:B------:R-:W-:Y:S01]  /*0c30*/  IMAD.MOV.U32 R5, RZ, RZ, RZ ;  /* 0x000000ffff057224 */ /* 0x000fe200078e00ff */
[----:B------:R-:W-:Y:S01]  /*0c40*/  ULOP3.LUT UR9, UR9, 0xffff, URZ, 0xc0, !UPT ;  /* 0x0000ffff09097892 */ /* 0x000fe2000f8ec03f */
[----:B------:R-:W-:Y:S01]  /*0c50*/  CS2R R150, SRZ ;  /* 0x0000000000967805 */ /* 0x000fe2000001ff00 */
[----:B------:R-:W-:Y:S01]  /*0c60*/  UIMAD UR8, UR37, UR10, UR8 ;  /* 0x0000000a250872a4 */ /* 0x000fe2000f8e0208 */
[----:B------:R-:W-:Y:S01]  /*0c70*/  CS2R R148, SRZ ;  /* 0x0000000000947805 */ /* 0x000fe2000001ff00 */
[----:B------:R-:W-:Y:S01]  /*0c80*/  @UP0 ULDC UR4, c[0x0][0x44c] ;  /* 0x0001130000040ab9 */ /* 0x000fe20000000800 */
[----:B------:R-:W-:Y:S01]  /*0c90*/  @UP0 ULDC UR12, c[0x0][0x450] ;  /* 0x00011400000c0ab9 */ /* 0x000fe20000000800 */
[----:B------:R-:W-:Y:S01]  /*0ca0*/  UIMAD.WIDE.U32 UR4, UR7, UR4, URZ ;  /* 0x00000004070472a5 */ /* 0x000fe2000f8e003f */
[----:B------:R-:W-:-:S02]  /*0cb0*/  CS2R R146, SRZ ;  /* 0x0000000000927805 */ /* 0x000fc4000001ff00 */
[----:B------:R-:W-:Y:S02]  /*0cc0*/  CS2R R144, SRZ ;  /* 0x0000000000907805 */ /* 0x000fe4000001ff00 */
[----:B------:R-:W-:Y:S01]  /*0cd0*/  CS2R R142, SRZ ;  /* 0x00000000008e7805 */ /* 0x000fe2000001ff00 */
[----:B------:R-:W-:Y:S01]  /*0ce0*/  @UP0 USHF.R.U32.HI UR7, URZ, UR12, UR5 ;  /* 0x0000000c3f070299 */ /* 0x000fe20008011605 */
[----:B------:R-:W-:Y:S02]  /*0cf0*/  CS2R R140, SRZ ;  /* 0x00000000008c7805 */ /* 0x000fe4000001ff00 */
[----:B------:R-:W-:Y:S02]  /*0d00*/  CS2R R138, SRZ ;  /* 0x00000000008a7805 */ /* 0x000fe4000001ff00 */
[----:B------:R-:W-:Y:S01]  /*0d10*/  CS2R R136, SRZ ;  /* 0x0000000000887805 */ /* 0x000fe2000001ff00 */
[----:B------:R-:W-:Y:S01]  /*0d20*/  UIADD3 UR7, UR8, UR7, URZ ;  /* 0x0000000708077290 */ /* 0x000fe2000fffe03f */
[----:B------:R-:W-:-:S02]  /*0d30*/  CS2R R134, SRZ ;  /* 0x0000000000867805 */ /* 0x000fc4000001ff00 */
[----:B------:R-:W-:Y:S02]  /*0d40*/  CS2R R132, SRZ ;  /* 0x0000000000847805 */ /* 0x000fe4000001ff00 */
[----:B------:R-:W-:Y:S01]  /*0d50*/  CS2R R130, SRZ ;  /* 0x0000000000827805 */ /* 0x000fe2000001ff00 */
[----:B------:R-:W-:Y:S01]  /*0d60*/  USHF.R.S32.HI UR4, URZ, 0x1f, UR7 ;  /* 0x0000001f3f047899 */ /* 0x000fe20008011407 */
[----:B------:R-:W-:Y:S02]  /*0d70*/  CS2R R128, SRZ ;  /* 0x0000000000807805 */ /* 0x000fe4000001ff00 */
[----:B------:R-:W-:Y:S02]  /*0d80*/  CS2R R126, SRZ ;  /* 0x00000000007e7805 */ /* 0x000fe4000001ff00 */
[----:B------:R-:W-:Y:S01]  /*0d90*/  CS2R R124, SRZ ;  /* 0x00000000007c7805 */ /* 0x000fe2000001ff00 */
[----:B------:R-:W-:Y:S01]  /*0da0*/  ULEA.HI UR4, UR4, UR7, URZ, 0x6 ;  /* 0x0000000704047291 */ /* 0x000fe2000f8f303f */
[----:B------:R-:W-:-:S02]  /*0db0*/  CS2R R122, SRZ ;  /* 0x00000000007a7805 */ /* 0x000fc4000001ff00 */
[----:B------:R-:W-:Y:S02]  /*0dc0*/  CS2R R120, SRZ ;  /* 0x0000000000787805 */ /* 0x000fe4000001ff00 */
[----:B------:R-:W-:Y:S01]  /*0dd0*/  CS2R R118, SRZ ;  /* 0x0000000000767805 */ /* 0x000fe2000001ff00 */
[----:B------:R-:W-:Y:S01]  /*0de0*/  USHF.R.S32.HI UR4, URZ, 0x6, UR4 ;  /* 0x000000063f047899 */ /* 0x000fe20008011404 */
[----:B------:R-:W-:Y:S02]  /*0df0*/  CS2R R116, SRZ ;  /* 0x0000000000747805 */ /* 0x000fe4000001ff00 */
[----:B------:R-:W-:Y:S02]  /*0e00*/  CS2R R114, SRZ ;  /* 0x0000000000727805 */ /* 0x000fe4000001ff00 */
[----:B------:R-:W-:Y:S01]  /*0e10*/  CS2R R112, SRZ ;  /* 0x0000000000707805 */ /* 0x000fe2000001ff00 */
[----:B------:R-:W-:Y:S01]  /*0e20*/  UISETP.LT.AND UP0, UPT, UR6, UR4, UPT ;  /* 0x000000040600728c */ /* 0x000fe2000bf01270 */
[----:B------:R-:W-:-:S02]  /*0e30*/  CS2R R110, SRZ ;  /* 0x00000000006e7805 */ /* 0x000fc4000001ff00 */
[----:B------:R-:W-:Y:S02]  /*0e40*/  CS2R R108, SRZ ;  /* 0x00000000006c7805 */ /* 0x000fe4000001ff00 */
[----:B------:R-:W-:Y:S01]  /*0e50*/  CS2R R106, SRZ ;  /* 0x00000000006a7805 */ /* 0x000fe2000001ff00 */
[----:B------:R-:W-:Y:S01]  /*0e60*/  USEL UR6, UR6, UR4, UP0 ;  /* 0x0000000406067287 */ /* 0x000fe20008000000 */
[----:B------:R-:W-:Y:S01]  /*0e70*/  CS2R R104, SRZ ;  /* 0x0000000000687805 */ /* 0x000fe2000001ff00 */
[----:B------:R-:W-:Y:S01]  /*0e80*/  UISETP.NE.AND UP0, UPT, UR11, URZ, UPT ;  /* 0x0000003f0b00728c */ /* 0x000fe2000bf05270 */
[----:B------:R-:W-:Y:S01]  /*0e90*/  CS2R R102, SRZ ;  /* 0x0000000000667805 */ /* 0x000fe2000001ff00 */
[----:B------:R-:W-:Y:S01]  /*0ea0*/  UISETP.GE.AND UP1, UPT, UR6, 0x1, UPT ;  /* 0x000000010600788c */ /* 0x000fe2000bf26270 */
[----:B------:R-:W-:Y:S02]  /*0eb0*/  CS2R R100, SRZ ;  /* 0x0000000000647805 */ /* 0x000fe4000001ff00 */
[----:B------:R-:W-:-:S02]  /*0ec0*/  CS2R R98, SRZ ;  /* 0x0000000000627805 */ /* 0x000fc4000001ff00 */
[----:B------:R-:W-:Y:S02]  /*0ed0*/  CS2R R96, SRZ ;  /* 0x0000000000607805 */ /* 0x000fe4000001ff00 */
[----:B------:R-:W-:Y:S02]  /*0ee0*/  CS2R R94, SRZ ;  /* 0x00000000005e7805 */ /* 0x000fe4000001ff00 */
[----:B------:R-:W-:Y:S02]  /*0ef0*/  CS2R R92, SRZ ;  /* 0x00000000005c7805 */ /* 0x000fe4000001ff00 */
[----:B------:R-:W-:Y:S02]  /*0f00*/  PLOP3.LUT P1, PT, PT, PT, UP1, 0x80, 0x0 ;  /* 0x000000000000781c */ /* 0x000fe40003f2f018 */
[----:B------:R-:W-:Y:S02]  /*0f10*/  CS2R R90, SRZ ;  /* 0x00000000005a7805 */ /* 0x000fe4000001ff00 */
[----:B------:R-:W-:Y:S01]  /*0f20*/  CS2R R88, SRZ ;  /* 0x0000000000587805 */ /* 0x000fe2000001ff00 */
[----:B------:R-:W-:Y:S01]  /*0f30*/  @!UP0 ULDC UR11, c[0x0][0x9f0] ;  /* 0x00027c00000b8ab9 */ /* 0x000fe20000000800 */
        /* <DEDUP_REMOVED lines=30> */
[----:B------:R-:W-:Y:S01]  /*1120*/  IMAD.U32 R8, RZ, RZ, UR4 ;  /* 0x00000004ff087e24 */ /* 0x000fe2000f8e00ff */
[----:B------:R-:W-:Y:S01]  /*1130*/  IABS R4, R4 ;  /* 0x0000000400047213 */ /* 0x000fe20000000000 */
[----:B------:R-:W0:Y:S01]  /*1140*/  I2F.RP R0, R7 ;  /* 0x0000000700007306 */ /* 0x000e220000209400 */
[----:B------:R-:W-:-:S03]  /*1150*/  ULOP3.LUT UR4, UR4, UR11, URZ, 0x3c, !UPT ;  /* 0x0000000b04047292 */ /* 0x000fc6000f8e3c3f */
[----:B------:R-:W-:-:S03]  /*1160*/  IMAD.MOV R4, RZ, RZ, -R4 ;  /* 0x000000ffff047224 */ /* 0x000fc600078e0a04 */
[----:B------:R-:W-:Y:S01]  /*1170*/  ISETP.LE.AND P3, PT, RZ, UR4, PT ;  /* 0x00000004ff007c0c */ /* 0x000fe2000bf63270 */
[----:B0-----:R-:W0:Y:S02]  /*1180*/  MUFU.RCP R0, R0 ;  /* 0x0000000000007308 */ /* 0x001e240000001000 */
[----:B0-----:R-:W-:Y:S02]  /*1190*/  IADD3 R2, R0, 0xffffffe, RZ ;  /* 0x0ffffffe00027810 */ /* 0x001fe40007ffe0ff */
[----:B------:R-:W-:-:S04]  /*11a0*/  IABS R0, R8 ;  /* 0x0000000800007213 */ /* 0x000fc80000000000 */
[----:B------:R0:W1:Y:S02]  /*11b0*/  F2I.FTZ.U32.TRUNC.NTZ R3, R2 ;  /* 0x0000000200037305 */ /* 0x000064000021f000 */
[----:B0-----:R-:W-:Y:S01]  /*11c0*/  MOV R2, RZ ;  /* 0x000000ff00027202 */ /* 0x001fe20000000f00 */
        /* <DEDUP_REMOVED lines=11> */
[----:B------:R-:W-:-:S05]  /*1280*/  @P1 IADD3 R3, R3, 0x1, RZ ;  /* 0x0000000103031810 */ /* 0x000fca0007ffe0ff */
[----:B------:R-:W-:Y:S01]  /*1290*/  @!P3 IMAD.MOV R3, RZ, RZ, -R3 ;  /* 0x000000ffff03b224 */ /* 0x000fe200078e0a03 */
[----:B------:R-:W-:-:S07]  /*12a0*/  @!P2 LOP3.LUT R3, RZ, UR11, RZ, 0x33, !PT ;  /* 0x0000000bff03ac12 */ /* 0x000fce000f8e33ff */
.L_x_4189:
        /* <DEDUP_REMOVED lines=32> */
[----:B------:R-:W-:Y:S02]  /*14b0*/  UIADD3 UR6, UR4, -UR6, URZ ;  /* 0x8000000604067290 */ /* 0x000fe4000fffe03f */
[----:B------:R-:W-:Y:S02]  /*14c0*/  ULOP3.LUT UR4, UR42, 0x1, URZ, 0xfc, !UPT ;  /* 0x000000012a047892 */ /* 0x000fe4000f8efc3f */
[----:B------:R-:W-:Y:S01]  /*14d0*/  ULEA UR6, UR6, UR5, 0xf ;  /* 0x0000000506067291 */ /* 0x000fe2000f8e783f */
[----:B------:R-:W-:Y:S01]  /*14e0*/  IMAD R4, R4, 0x10, R7 ;  /* 0x0000001004047824 */ /* 0x000fe200078e0207 */
[----:B------:R-:W-:-:S02]  /*14f0*/  UISETP.NE.AND UP0, UPT, UR4, 0x3, UPT ;  /* 0x000000030400788c */ /* 0x000fc4000bf05270 */
[----:B------:R-:W-:-:S04]  /*1500*/  UIADD3 UR6, UR6, 0x400, URZ ;  /* 0x0000040006067890 */ /* 0x000fc8000fffe03f */
[----:B------:R-:W-:Y:S01]  /*1510*/  PLOP3.LUT P0, PT, PT, PT, UP0, 0x80, 0x0 ;  /* 0x000000000000781c */ /* 0x000fe20003f0f008 */
[----:B------:R-:W-:-:S04]  /*1520*/  USHF.R.U32.HI UR6, URZ, 0x4, UR6 ;  /* 0x000000043f067899 */ /* 0x000fc80008011606 */
[----:B------:R-:W-:-:S04]  /*1530*/  ULOP3.LUT UR6, UR6, 0x3fff, URZ, 0xc0, !UPT ;  /* 0x00003fff06067892 */ /* 0x000fc8000f8ec03f */
[----:B------:R-:W-:-:S04]  /*1540*/  ULOP3.LUT UR6, UR6, 0x2000000, URZ, 0xfc, !UPT ;  /* 0x0200000006067892 */ /* 0x000fc8000f8efc3f */
[----:B------:R-:W-:Y:S08]  /*1550*/  @!P0 BRA `(.L_x_4191) ;  /* 0x0000000000048947 */ /* 0x000ff00003800000 */
[----:B------:R-:W-:Y:S01]  /*1560*/  BPT.TRAP 0x1 ;  /* 0x000000040000795c */ /* 0x000fe20000300000 */
.L_x_4191:
[----:B------:R-:W-:-:S04]  /*1570*/  SHF.L.U32 R2, RZ, 0x1f, RZ ;  /* 0x0000001fff027819 */ /* 0x000fc800000006ff */
[----:B------:R-:W0:Y:S02]  /*1580*/  SYNCS.PHASECHK.TRANS64.TRYWAIT P1, [UR5+0x28c50], R2 ;  /* 0x028c5002ff0075a7 */ /* 0x000e240008020145 */
[----:B0-----:R-:W-:Y:S05]  /*1590*/  @!P1 BRA `(.L_x_4192) ;  /* 0x000000f800209947 */ /* 0x001fea0003800000 */
.L_x_4334:
[----:B------:R-:W-:Y:S01]  /*15a0*/  BAR.SYNC.DEFER_BLOCKING 0xe, 0x100 ;  /* 0x0384000000007b1d */ /* 0x000fe20000010000 */
[----:B------:R-:W-:Y:S01]  /*15b0*/  UIADD3 UR4, UR5, 0x26800, URZ ;  /* 0x0002680005047890 */ /* 0x000fe2000fffe03f */
[----:B------:R-:W-:Y:S01]  /*15c0*/  IADD3 R3, R3, -0x2, RZ ;  /* 0xfffffffe03037810 */ /* 0x000fe20007ffe0ff */
[----:B------:R-:W-:Y:S01]  /*15d0*/  UIADD3 UR14, UR6, 0x80, URZ ;  /* 0x00000080060e7890 */ /* 0x000fe2000fffe03f */
[----:B0-----:R-:W-:Y:S01]  /*15e0*/  IMAD.U32 R2, RZ, RZ, UR5 ;  /* 0x00000005ff027e24 */ /* 0x001fe2000f8e00ff */
[----:B------:R-:W-:Y:S01]  /*15f0*/  USHF.R.U32.HI UR4, URZ, 0x4, UR4 ;  /* 0x000000043f047899 */ /* 0x000fe20008011604 */
[----:B------:R-:W-:Y:S01]  /*1600*/  ISETP.GE.AND P1, PT, R3, R0, PT ;  /* 0x000000000300720c */ /* 0x000fe20003f26270 */
[----:B------:R-:W-:Y:S01]  /*1610*/  UMOV UR9, 0x40000040 ;  /* 0x4000004000097882 */ /* 0x000fe20000000000 */
[----:B------:R-:W-:Y:S01]  /*1620*/  UMOV UR10, UR6 ;  /* 0x00000006000a7c82 */ /* 0x000fe20008000000 */
[----:B------:R-:W-:Y:S01]  /*1630*/  ULOP3.LUT UR4, UR4, 0x3fff, URZ, 0xc0, !UPT ;  /* 0x00003fff04047892 */ /* 0x000fe2000f8ec03f */
[----:B------:R-:W0:Y:S01]  /*1640*/  S2R R5, SR_TID.X ;  /* 0x0000000000057919 */ /* 0x000e220000002100 */
[----:B------:R-:W-:Y:S01]  /*1650*/  UMOV UR11, 0x40000040 ;  /* 0x40000040000b7882 */ /* 0x000fe20000000000 */
[----:B------:R-:W-:Y:S01]  /*1660*/  UMOV UR13, 0x40000040 ;  /* 0x40000040000d7882 */ /* 0x000fe20000000000 */
[----:B------:R-:W-:Y:S01]  /*1670*/  ULOP3.LUT UR4, UR4, 0x10000, URZ, 0xfc, !UPT ;  /* 0x0001000004047892 */ /* 0x000fe2000f8efc3f */
[----:B------:R-:W-:Y:S01]  /*1680*/  UMOV UR15, 0x40000040 ;  /* 0x40000040000f7882 */ /* 0x000fe20000000000 */
[----:B------:R-:W-:-:S02]  /*1690*/  UIADD3 UR18, UR6, 0x100, URZ ;  /* 0x0000010006127890 */ /* 0x000fc4000fffe03f */
[----:B------:R-:W-:-:S03]  /*16a0*/  UIADD3 UR12, UR4, 0x2, URZ ;  /* 0x00000002040c7890 */ /* 0x000fc6000fffe03f */
        /* <DEDUP_REMOVED lines=32> */
.L_x_4198:
[----:B------:R-:W-:Y:S01]  /*18b0*/  BAR.SYNC.DEFER_BLOCKING 0xe, 0x100 ;  /* 0x0384000000007b1d */ /* 0x000fe20000010000 */
[----:B------:R-:W-:Y:S01]  /*18c0*/  IMAD.U32 R5, RZ, RZ, UR4 ;  /* 0x00000004ff057e24 */ /* 0x000fe2000f8e00ff */
[----:B------:R-:W-:Y:S01]  /*18d0*/  UIADD3 UR4, UR4, 0x1, URZ ;  /* 0x0000000104047890 */ /* 0x000fe2000fffe03f */
[----:B------:R-:W-:Y:S02]  /*18e0*/  ISETP.GT.AND P3, PT, R3, R0, PT ;  /* 0x000000000300720c */ /* 0x000fe40003f64270 */
[----:B01----:R-:W-:Y:S01]  /*18f0*/  IMAD R2, R5, 0x40, R4 ;  /* 0x0000004005027824 */ /* 0x003fe200078e0204 */
[----:B------:R-:W-:Y:S01]  /*1900*/  UISETP.NE.AND UP0, UPT, UR4, 0x2, UPT ;  /* 0x000000020400788c */ /* 0x000fe2000bf05270 */
[----:B------:R-:W-:-:S03]  /*1910*/  IADD3 R3, R3, -0x1, RZ ;  /* 0xffffffff03037810 */ /* 0x000fc60007ffe0ff */
        /* <DEDUP_REMOVED lines=136> */
.L_x_4194:
[----:B------:R-:W-:Y:S01]  /*21a0*/  ULEA UR7, UR4, UR5, 0x3 ;  /* 0x0000000504077291 */ /* 0x000fe2000f8e183f */
[----:B------:R-:W-:-:S08]  /*21b0*/  SHF.L.U32 R2, R7, 0x1f, RZ ;  /* 0x0000001f07027819 */ /* 0x000fd000000006ff */
[----:B------:R0:W1:Y:S01]  /*21c0*/  SYNCS.PHASECHK.TRANS64.TRYWAIT P1, [UR7+0x28c50], R2 ;  /* 0x028c5002ff0075a7 */ /* 0x0000620008020147 */
[----:B------:R-:W-:Y:S05]  /*21d0*/  @!P0 BRA `(.L_x_4195) ;  /* 0x0000000000048947 */ /* 0x000fea0003800000 */
[----:B------:R-:W-:Y:S01]  /*21e0*/  BPT.TRAP 0x1 ;  /* 0x000000040000795c */ /* 0x000fe20000300000 */
.L_x_4195:
[----:B-1----:R-:W-:Y:S05]  /*21f0*/  @P1 BRA `(.L_x_4196) ;  /* 0x0000000000081947 */ /* 0x002fea0003800000 */
[----:B------:R-:W1:Y:S02]  /*2200*/  SYNCS.PHASECHK.TRANS64.TRYWAIT P1, [UR7+0x28c50], R2 ;  /* 0x028c5002ff0075a7 */ /* 0x000e640008020147 */
[----:B-1----:R-:W-:Y:S05]  /*2210*/  @!P1 BRA `(.L_x_4197) ;  /* 0x000000ec00189947 */ /* 0x002fea0003800000 */
.L_x_4196:
        /* <DEDUP_REMOVED lines=30> */
.L_x_4193:
[----:B------:R-:W-:Y:S01]  /*2400*/  BAR.SYNC.DEFER_BLOCKING 0xe, 0x100 ;  /* 0x0384000000007b1d */ /* 0x000fe20000010000 */
[----:B------:R-:W-:Y:S01]  /*2410*/  VIADD R4, R4, UR4 ;  /* 0x0000000404047c36 */ /* 0x000fe20008000000 */
[----:B------:R-:W-:Y:S01]  /*2420*/  PLOP3.LUT P0, PT, PT, PT, PT, 0x8, 0x0 ;  /* 0x000000000000781c */ /* 0x000fe20003f0e170 */
[----:B------:R-:W-:Y:S01]  /*2430*/  IMAD.MOV.U32 R5, RZ, RZ, RZ ;  /* 0x000000ffff057224 */ /* 0x000fe200078e00ff */
[----:B------:R-:W-:Y:S02]  /*2440*/  MOV R6, RZ ;  /* 0x000000ff00067202 */ /* 0x000fe40000000f00 */
[----:B------:R-:W-:-:S05]  /*2450*/  LEA R4, R4, UR5, 0x2 ;  /* 0x0000000504047c11 */ /* 0x000fca000f8e10ff */
[----:B01----:R-:W0:Y:S04]  /*2460*/  LDS R2, [R4+0x28800] ;  /* 0x0288000004027984 */ /* 0x003e280000000800 */
        /* <DEDUP_REMOVED lines=131> */
.L_x_4188:
[----:B------:R-:W-:Y:S01]  /*2ca0*/  ULDC UR4, c[0x0][0x448] ;  /* 0x0001120000047ab9 */ /* 0x000fe20000000800 */
[----:B------:R-:W-:Y:S02]  /*2cb0*/  ULEA UR7, UR7, 0x3f, 0x6 ;  /* 0x0000003f07077891 */ /* 0x000fe4000f8e303f */
[----:B------:R-:W-:Y:S01]  /*2cc0*/  UISETP.NE.AND UP0, UPT, UR4, 0x1, UPT ;  /* 0x000000010400788c */ /* 0x000fe2000bf05270 */
[----:B------:R-:W-:Y:S01]  /*2cd0*/  ULDC UR8, c[0x0][0x288] ;  /* 0x0000a20000087ab9 */ /* 0x000fe20000000800 */
[----:B------:R-:W-:Y:S02]  /*2ce0*/  ULOP3.LUT UR40, UR9, 0xffff, URZ, 0xc0, !UPT ;  /* 0x0000ffff09287892 */ /* 0x000fe4000f8ec03f */
[----:B------:R-:W-:-:S04]  /*2cf0*/  UIADD3 UR8, -UR8, 0x40, URZ ;  /* 0x0000004008087890 */ /* 0x000fc8000fffe13f */
[----:B------:R-:W-:-:S03]  /*2d00*/  UIMAD UR8, UR37, UR10, UR8 ;  /* 0x0000000a250872a4 */ /* 0x000fc6000f8e0208 */
[----:B------:R-:W-:Y:S01]  /*2d10*/  @UP0 ULDC UR4, c[0x0][0x44c] ;  /* 0x0001130000040ab9 */ /* 0x000fe20000000800 */
[----:B------:R-:W-:Y:S01]  /*2d20*/  @UP0 ULDC UR11, c[0x0][0x450] ;  /* 0x00011400000b0ab9 */ /* 0x000fe20000000800 */
[----:B------:R-:W-:-:S04]  /*2d30*/  UIMAD.WIDE.U32 UR4, UR7, UR4, URZ ;  /* 0x00000004070472a5 */ /* 0x000fc8000f8e003f */
[----:B------:R-:W-:Y:S02]  /*2d40*/  @UP0 USHF.R.U32.HI UR7, URZ, UR11, UR5 ;  /* 0x0000000b3f070299 */ /* 0x000fe40008011605 */
[----:B------:R-:W-:Y:S02]  /*2d50*/  USHF.R.U32.HI UR11, URZ, 0x10, UR9 ;  /* 0x000000103f0b7899 */ /* 0x000fe40008011609 */
[----:B------:R-:W-:Y:S02]  /*2d60*/  UIADD3 UR7, UR8, UR7, URZ ;  /* 0x0000000708077290 */ /* 0x000fe4000fffe03f */
[----:B------:R-:W-:Y:S02]  /*2d70*/  UISETP.NE.AND UP1, UPT, UR11, URZ, UPT ;  /* 0x0000003f0b00728c */ /* 0x000fe4000bf25270 */
[----:B------:R-:W-:-:S04]  /*2d80*/  USHF.R.S32.HI UR4, URZ, 0x1f, UR7 ;  /* 0x0000001f3f047899 */ /* 0x000fc80008011407 */
[----:B------:R-:W-:-:S04]  /*2d90*/  ULEA.HI UR4, UR4, UR7, URZ, 0x6 ;  /* 0x0000000704047291 */ /* 0x000fc8000f8f303f */
[----:B------:R-:W-:Y:S01]  /*2da0*/  USHF.R.S32.HI UR4, URZ, 0x6, UR4 ;  /* 0x000000063f047899 */ /* 0x000fe20008011404 */
[----:B------:R-:W-:-:S03]  /*2db0*/  @!UP1 ULDC UR11, c[0x0][0x9f0] ;  /* 0x00027c00000b9ab9 */ /* 0x000fc60000000800 */
[----:B------:R-:W-:-:S04]  /*2dc0*/  UISETP.LT.AND UP0, UPT, UR6, UR4, UPT ;  /* 0x000000040600728c */ /* 0x000fc8000bf01270 */
[----:B------:R-:W-:-:S03]  /*2dd0*/  USEL UR10, UR6, UR4, UP0 ;  /* 0x00000004060a7287 */ /* 0x000fc60008000000 */
[----:B------:R-:W-:Y:S01]  /*2de0*/  UMOV UR4, URZ ;  /* 0x0000003f00047c82 */ /* 0x000fe20008000000 */
[----:B------:R-:W-:-:S06]  /*2df0*/  UISETP.GE.AND UP0, UPT, UR10, 0x1, UPT ;  /* 0x000000010a00788c */ /* 0x000fcc000bf06270 */
[----:B------:R-:W-:-:S13]  /*2e00*/  PLOP3.LUT P0, PT, PT, PT, UP0, 0x80, 0x0 ;  /* 0x000000000000781c */ /* 0x000fda0003f0f008 */
[----:B------:R-:W-:Y:S05]  /*2e10*/  @!P0 BRA `(.L_x_4199) ;  /* 0x0000000000848947 */ /* 0x000fea0003800000 */
[----:B------:R-:W-:Y:S01]  /*2e20*/  IMAD.U32 R3, RZ, RZ, UR11 ;  /* 0x0000000bff037e24 */ /* 0x000fe2000f8e00ff */
[----:B------:R-:W-:Y:S01]  /*2e30*/  UIADD3 UR6, UR11, -0x1, UR10 ;  /* 0xffffffff0b067890 */ /* 0x000fe2000fffe00a */
[----:B------:R-:W-:-:S03]  /*2e40*/  UMOV UR4, URZ ;  /* 0x0000003f00047c82 */ /* 0x000fc60008000000 */
[-C--:B------:R-:W-:Y:S02]  /*2e50*/  IABS R0, R3.reuse ;  /* 0x0000000300007213 */ /* 0x080fe40000000000 */
[----:B------:R-:W-:Y:S01]  /*2e60*/  MOV R4, UR6 ;  /* 0x0000000600047c02 */ /* 0x000fe20008000f00 */
[----:B------:R-:W-:Y:S01]  /*2e70*/  ULOP3.LUT UR6, UR6, UR11, URZ, 0x3c, !UPT ;  /* 0x0000000b06067292 */ /* 0x000fe2000f8e3c3f */
[----:B------:R-:W-:Y:S02]  /*2e80*/  R2UR UR9, R0 ;  /* 0x00000000000972ca */ /* 0x000fe400000e0000 */
[----:B------:R-:W-:Y:S02]  /*2e90*/  IABS R4, R4 ;  /* 0x0000000400047213 */ /* 0x000fe40000000000 */
[----:B------:R-:W-:-:S03]  /*2ea0*/  IABS R5, R3 ;  /* 0x0000000300057213 */ /* 0x000fc60000000000 */
        /* <DEDUP_REMOVED lines=24> */
.L_x_4199:
[----:B------:R-:W-:Y:S01]  /*3030*/  UIMAD UR40, UR40, UR4, URZ ;  /* 0x00000004282872a4 */ /* 0x000fe2000f8e023f */
[----:B------:R-:W-:Y:S01]  /*3040*/  IMAD.U32 R0, RZ, RZ, UR10 ;  /* 0x0000000aff007e24 */ /* 0x000fe2000f8e00ff */
[----:B------:R-:W-:Y:S01]  /*3050*/  MOV R3, UR4 ;  /* 0x0000000400037c02 */ /* 0x000fe20008000f00 */
[----:B------:R-:W-:Y:S01]  /*3060*/  IMAD.MOV.U32 R6, RZ, RZ, RZ ;  /* 0x000000ffff067224 */ /* 0x000fe200078e00ff */
[----:B------:R-:W-:Y:S01]  /*3070*/  PLOP3.LUT P0, PT, PT, PT, PT, 0x80, 0x0 ;  /* 0x000000000000781c */ /* 0x000fe20003f0f070 */
[----:B------:R-:W-:Y:S01]  /*3080*/  IMAD.MOV.U32 R5, RZ, RZ, RZ ;  /* 0x000000ffff057224 */ /* 0x000fe200078e00ff */
[----:B------:R-:W-:Y:S02]  /*3090*/  VIADDMNMX R0, R3, UR40, R0, PT ;  /* 0x0000002803007c46 */ /* 0x000fe4000b800100 */
[----:B------:R-:W-:Y:S02]  /*30a0*/  CS2R R150, SRZ ;  /* 0x0000000000967805 */ /* 0x000fe4000001ff00 */
        /* <DEDUP_REMOVED lines=92> */
[----:B------:R-:W-:Y:S01]  /*3670*/  MOV R5, UR5 ;  /* 0x0000000500057c02 */ /* 0x000fe20008000f00 */
[----:B------:R-:W-:Y:S01]  /*3680*/  ULDC.64 UR4, c[0x4][0x98] ;  /* 0x0100260000047ab9 */ /* 0x000fe20000000a00 */
[----:B------:R-:W-:Y:S01]  /*3690*/  MOV R10, UR6 ;  /* 0x00000006000a7c02 */ /* 0x000fe20008000f00 */
[----:B------:R-:W-:Y:S01]  /*36a0*/  IMAD.U32 R6, RZ, RZ, UR4 ;  /* 0x00000004ff067e24 */ /* 0x000fe2000f8e00ff */
[----:B------:R-:W-:Y:S01]  /*36b0*/  MOV R12, 0x1 ;  /* 0x00000001000c7802 */ /* 0x000fe20000000f00 */
[----:B------:R-:W-:-:S02]  /*36c0*/  IMAD.U32 R7, RZ, RZ, UR5 ;  /* 0x00000005ff077e24 */ /* 0x000fc4000f8e00ff */
[----:B------:R-:W-:Y:S02]  /*36d0*/  IMAD.U32 R11, RZ, RZ, UR7 ;  /* 0x00000007ff0b7e24 */ /* 0x000fe4000f8e00ff */
[----:B------:R-:W-:Y:S02]  /*36e0*/  IMAD.MOV.U32 R8, RZ, RZ, 0x70 ;  /* 0x00000070ff087424 */ /* 0x000fe400078e00ff */
[----:B0-----:R-:W-:-:S07]  /*36f0*/  IMAD.MOV.U32 R13, RZ, RZ, RZ ;  /* 0x000000ffff0d7224 */ /* 0x001fce00078e00ff */
[----:B------:R-:W-:-:S07]  /*3700*/  LEPC R20, `(.L_x_4200) ;  /* 0x000000001014794e */ /* 0x000fce0000000000 */
[----:B-1----:R-:W-:Y:S05]  /*3710*/  CALL.ABS.NOINC R2 ;  /* 0x0000000002007343 */ /* 0x002fea0003c00000 */
.L_x_4200:
        /* <DEDUP_REMOVED lines=11> */
.L_x_4335:
[----:B------:R-:W-:Y:S01]  /*37d0*/  ULOP3.LUT UR4, UR42, 0x1, URZ, 0xfc, !UPT ;  /* 0x000000012a047892 */ /* 0x000fe2000f8efc3f */
[----:B0-----:R-:W-:Y:S02]  /*37e0*/  LOP3.LUT R0, R5, 0x7ffffffc, RZ, 0xc0, !PT ;  /* 0x7ffffffc05007812 */ /* 0x001fe400078ec0ff */
[----:B------:R-:W-:Y:S02]  /*37f0*/  LEA.HI R7, R7, R6, RZ, 0x3 ;  /* 0x0000000607077211 */ /* 0x000fe400078f18ff */
[----:B------:R-:W-:Y:S01]  /*3800*/  IADD3 R2, -R2, R19, RZ ;  /* 0x0000001302027210 */ /* 0x000fe20007ffe1ff */
[----:B------:R-:W-:Y:S01]  /*3810*/  IMAD.U32 R5, RZ, RZ, UR4 ;  /* 0x00000004ff057e24 */ /* 0x000fe2000f8e00ff */
[----:B------:R-:W-:Y:S01]  /*3820*/  LOP3.LUT R7, R7, 0xfffffff8, RZ, 0xc0, !PT ;  /* 0xfffffff807077812 */ /* 0x000fe200078ec0ff */
[----:B------:R-:W-:Y:S01]  /*3830*/  IMAD.IADD R0, R3, 0x1, -R0 ;  /* 0x0000000103007824 */ /* 0x000fe200078e0a00 */
[----:B------:R-:W-:Y:S02]  /*3840*/  LEA.HI R3, R4, R3, RZ, 0x5 ;  /* 0x0000000304037211 */ /* 0x000fe400078f28ff */
[----:B------:R-:W-:Y:S01]  /*3850*/  ISETP.NE.AND P0, PT, R5, 0x3, PT ;  /* 0x000000030500780c */ /* 0x000fe20003f05270 */
[----:B------:R-:W-:Y:S01]  /*3860*/  IMAD.SHL.U32 R11, R0, 0x2, RZ ;  /* 0x00000002000b7824 */ /* 0x000fe200078e00ff */
[----:B------:R-:W-:-:S02]  /*3870*/  IADD3 R7, R6, -R7, RZ ;  /* 0x8000000706077210 */ /* 0x000fc40007ffe0ff */
[----:B------:R-:W-:Y:S01]  /*3880*/  SHF.R.S32.HI R0, RZ, 0x5, R3 ;  /* 0x00000005ff007819 */ /* 0x000fe20000011403 */
[----:B------:R-:W-:-:S03]  /*3890*/  IMAD R2, R2, 0x100, R11 ;  /* 0x0000010002027824 */ /* 0x000fc600078e020b */
[----:B------:R-:W-:-:S05]  /*38a0*/  LEA R0, R0, R7, 0x4 ;  /* 0x0000000700007211 */ /* 0x000fca00078e20ff */
[----:B------:R-:W-:Y:S05]  /*38b0*/  @!P0 BRA `(.L_x_4202) ;  /* 0x0000000000048947 */ /* 0x000fea0003800000 */
[----:B------:R-:W-:Y:S01]  /*38c0*/  BPT.TRAP 0x1 ;  /* 0x000000040000795c */ /* 0x000fe20000300000 */
.L_x_4202:
[----:B------:R0:W1:Y:S01]  /*38d0*/  SYNCS.PHASECHK.TRANS64.TRYWAIT P2, [UR39+0x28c30], R13 ;  /* 0x028c300dff0075a7 */ /* 0x0000620008040167 */
[----:B------:R-:W-:Y:S05]  /*38e0*/  @!P0 BRA `(.L_x_4203) ;  /* 0x0000000000048947 */ /* 0x000fea0003800000 */
[----:B------:R-:W-:Y:S01]  /*38f0*/  BPT.TRAP 0x1 ;  /* 0x000000040000795c */ /* 0x000fe20000300000 */
.L_x_4203:
[----:B------:R-:W2:Y:S02]  /*3900*/  S2R R3, SR_TID.X ;  /* 0x0000000000037919 */ /* 0x000ea40000002100 */
[----:B--2---:R-:W-:-:S04]  /*3910*/  LOP3.LUT R3, R3, 0x7f, RZ, 0xc0, !PT ;  /* 0x0000007f03037812 */ /* 0x004fc800078ec0ff */
[----:B------:R-:W-:Y:S01]  /*3920*/  ISETP.NE.AND P1, PT, R3, RZ, PT ;  /* 0x000000ff0300720c */ /* 0x000fe20003f25270 */
[----:B-1----:R-:W-:-:S12]  /*3930*/  @P2 BRA `(.L_x_4204) ;  /* 0x0000000000082947 */ /* 0x002fd80003800000 */
[----:B------:R-:W1:Y:S02]  /*3940*/  SYNCS.PHASECHK.TRANS64.TRYWAIT P2, [UR39+0x28c30], R13 ;  /* 0x028c300dff0075a7 */ /* 0x000e640008040167 */
[----:B-1----:R-:W-:Y:S05]  /*3950*/  @!P2 BRA `(.L_x_4205) ;  /* 0x000000d40078a947 */ /* 0x002fea0003800000 */
.L_x_4204:
[----:B------:R-:W-:Y:S05]  /*3960*/  WARPSYNC.ALL ;  /* 0x0000000000007948 */ /* 0x000fea0003800000 */
[----:B------:R-:W-:Y:S01]  /*3970*/  UIADD3 UR4, UR39, 0x20400, URZ ;  /* 0x0002040027047890 */ /* 0x000fe2000fffe03f */
[----:B------:R-:W-:Y:S01]  /*3980*/  WARPGROUP.ARRIVE ;  /* 0x00000000000079c5 */ /* 0x000fe20000000000 */
[----:B------:R-:W-:-:S05]  /*3990*/  UIADD3 UR5, UR39, 0x22400, URZ ;  /* 0x0002240027057890 */ /* 0x000fca000fffe03f */
[----:B------:R-:W2:Y:S01]  /*39a0*/  S2R R5, SR_CTAID.X ;  /* 0x0000000000057919 */ /* 0x000ea20000002500 */
[----:B------:R-:W-:Y:S01]  /*39b0*/  USHF.R.U32.HI UR4, URZ, 0x4, UR4 ;  /* 0x000000043f047899 */ /* 0x000fe20008011604 */
[----:B------:R-:W-:Y:S01]  /*39c0*/  LEA.HI R3, R17, R16, RZ, 0x2 ;  /* 0x0000001011037211 */ /* 0x000fe200078f10ff */
[----:B------:R-:W-:Y:S02]  /*39d0*/  USHF.R.U32.HI UR5, URZ, 0x4, UR5 ;  /* 0x000000043f057899 */ /* 0x000fe40008011605 */
[----:B------:R-:W-:Y:S01]  /*39e0*/  ULOP3.LUT UR4, UR4, 0x3fff, URZ, 0xc0, !UPT ;  /* 0x00003fff04047892 */ /* 0x000fe2000f8ec03f */
[----:B------:R-:W-:Y:S01]  /*39f0*/  LOP3.LUT R3, R3, 0xfffffffc, RZ, 0xc0, !PT ;  /* 0xfffffffc03037812 */ /* 0x000fe200078ec0ff */
[----:B------:R-:W-:Y:S02]  /*3a00*/  ULOP3.LUT UR5, UR5, 0x3fff, URZ, 0xc0, !UPT ;  /* 0x00003fff05057892 */ /* 0x000fe4000f8ec03f */
[----:B------:R-:W-:Y:S02]  /*3a10*/  ULOP3.LUT UR4, UR4, 0x10000, URZ, 0xfc, !UPT ;  /* 0x0001000004047892 */ /* 0x000fe4000f8efc3f */
[----:B------:R-:W-:Y:S01]  /*3a20*/  ULOP3.LUT UR24, UR5, 0x10000, URZ, 0xfc, !UPT ;  /* 0x0001000005187892 */ /* 0x000fe2000f8efc3f */
[----:B------:R-:W-:Y:S01]  /*3a30*/  IMAD.IADD R3, R16, 0x1, -R3 ;  /* 0x0000000110037824 */ /* 0x000fe200078e0a03 */
[----:B------:R-:W-:Y:S01]  /*3a40*/  UMOV UR9, 0x40000040 ;  /* 0x4000004000097882 */ /* 0x000fe20000000000 */
[----:B------:R-:W-:Y:S01]  /*3a50*/  UMOV UR11, 0x40000040 ;  /* 0x40000040000b7882 */ /* 0x000fe20000000000 */
[----:B------:R-:W-:-:S02]  /*3a60*/  UIADD3 UR12, UR4, 0x2, URZ ;  /* 0x00000002040c7890 */ /* 0x000fc4000fffe03f */
[----:B------:R-:W-:Y:S01]  /*3a70*/  UMOV UR8, UR4 ;  /* 0x0000000400087c82 */ /* 0x000fe20008000000 */
[----:B------:R-:W-:Y:S01]  /*3a80*/  UMOV UR10, UR24 ;  /* 0x00000018000a7c82 */ /* 0x000fe20008000000 */
[----:B------:R-:W-:Y:S01]  /*3a90*/  UIADD3 UR14, UR24, 0x2, URZ ;  /* 0x00000002180e7890 */ /* 0x000fe2000fffe03f */
[----:B------:R-:W-:Y:S01]  /*3aa0*/  HGMMA.64x64x16.F32 R24, gdesc[UR8], RZ, !UPT, gsb0 ;  /* 0x00e00000081879f0 */ /* 0x000fe2000c0008ff */
[----:B------:R-:W-:Y:S01]  /*3ab0*/  UMOV UR13, 0x40000040 ;  /* 0x40000040000d7882 */ /* 0x000fe20000000000 */
[----:B------:R-:W-:Y:S01]  /*3ac0*/  UMOV UR15, 0x40000040 ;  /* 0x40000040000f7882 */ /* 0x000fe20000000000 */
[----:B------:R-:W-:Y:S01]  /*3ad0*/  UIADD3 UR16, UR4, 0x4, URZ ;  /* 0x0000000404107890 */ /* 0x000fe2000fffe03f */
[C---:B-1----:R-:W-:Y:S01]  /*3ae0*/  LEA.HI R4, R3.reuse, R3, RZ, 0x1 ;  /* 0x0000000303047211 */ /* 0x042fe200078f08ff */
[----:B------:R-:W-:Y:S01]  /*3af0*/  UIADD3 UR18, UR24, 0x4, URZ ;  /* 0x0000000418127890 */ /* 0x000fe2000fffe03f */
[----:B------:R-:W-:Y:S01]  /*3b00*/  UMOV UR17, 0x40000040 ;  /* 0x4000004000117882 */ /* 0x000fe20000000000 */
[----:B------:R-:W-:Y:S01]  /*3b10*/  UMOV UR19, 0x40000040 ;  /* 0x4000004000137882 */ /* 0x000fe20000000000 */
[----:B------:R-:W-:Y:S01]  /*3b20*/  UIADD3 UR20, UR4, 0x6, URZ ;  /* 0x0000000604147890 */ /* 0x000fe2000fffe03f */
[----:B------:R-:W-:Y:S01]  /*3b30*/  LOP3.LUT R4, R4, 0x1ffffffe, RZ, 0xc0, !PT ;  /* 0x1ffffffe04047812 */ /* 0x000fe200078ec0ff */
[----:B------:R-:W-:Y:S01]  /*3b40*/  UIADD3 UR22, UR24, 0x6, URZ ;  /* 0x0000000618167890 */ /* 0x000fe2000fffe03f */
[----:B------:R-:W-:Y:S01]  /*3b50*/  UMOV UR21, 0x40000040 ;  /* 0x4000004000157882 */ /* 0x000fe20000000000 */
[----:B------:R-:W-:Y:S01]  /*3b60*/  UMOV UR23, 0x40000040 ;  /* 0x4000004000177882 */ /* 0x000fe20000000000 */
[----:B------:R-:W-:Y:S01]  /*3b70*/  ULDC UR4, c[0x0][0x448] ;  /* 0x0001120000047ab9 */ /* 0x000fe20000000800 */
[----:B------:R-:W-:Y:S01]  /*3b80*/  IMAD.IADD R4, R3, 0x1, -R4 ;  /* 0x0000000103047824 */ /* 0x000fe200078e0a04 */
[----:B------:R-:W-:Y:S01]  /*3b90*/  UISETP.NE.AND UP0, UPT, UR4, 0x1, UPT ;  /* 0x000000010400788c */ /* 0x000fe2000bf05270 */
[----:B--2---:R-:W-:Y:S01]  /*3ba0*/  LEA R3, R5, R0, 0x6 ;  /* 0x0000000005037211 */ /* 0x004fe200078e30ff */
[----:B------:R-:W-:Y:S01]  /*3bb0*/  ULDC UR7, c[0x0][0x9d8] ;  /* 0x0002760000077ab9 */ /* 0x000fe20000000800 */
[----:B------:R-:W-:Y:S01]  /*3bc0*/  ULDC UR10, c[0x0][0x2f0] ;  /* 0x0000bc00000a7ab9 */ /* 0x000fe20000000800 */
[----:B------:R-:W-:-:S02]  /*3bd0*/  ULDC UR6, c[0x0][0x288] ;  /* 0x0000a20000067ab9 */ /* 0x000fc40000000800 */
[----:B------:R-:W-:Y:S01]  /*3be0*/  PLOP3.LUT P2, PT, PT, PT, UP0, 0x80, 0x0 ;  /* 0x000000000000781c */ /* 0x000fe20003f4f008 */
[----:B------:R-:W-:Y:S01]  /*3bf0*/  IMAD R12, R4, 0x8, R3 ;  /* 0x00000008040c7824 */ /* 0x000fe200078e0203 */
[----:B------:R-:W-:-:S03]  /*3c00*/  MOV R8, UR6 ;  /* 0x0000000600087c02 */ /* 0x000fc60008000f00 */
[----:B------:R-:W-:Y:S01]  /*3c10*/  @UP0 ULDC UR4, c[0x0][0x44c] ;  /* 0x0001130000040ab9 */ /* 0x000fe20000000800 */
[----:B------:R-:W-:-:S07]  /*3c20*/  IMAD.MOV.U32 R3, RZ, RZ, R12 ;  /* 0x000000ffff037224 */ /* 0x000fce00078e000c */
[----:B------:R-:W-:Y:S01]  /*3c30*/  @P2 IMAD.HI.U32 R4, R12, UR4, RZ ;  /* 0x000000040c042c27 */ /* 0x000fe2000f8e00ff */
[----:B------:R-:W-:-:S04]  /*3c40*/  @UP0 ULDC UR4, c[0x0][0x450] ;  /* 0x0001140000040ab9 */ /* 0x000fc80000000800 */
[----:B------:R-:W-:Y:S01]  /*3c50*/  @P2 SHF.R.U32.HI R3, RZ, UR4, R4 ;  /* 0x00000004ff032c19 */ /* 0x000fe20008011604 */
[----:B------:R-:W-:Y:S02]  /*3c60*/  UMOV UR4, 0xffffffc0 ;  /* 0xffffffc000047882 */ /* 0x000fe40000000000 */
[----:B------:R-:W-:Y:S02]  /*3c70*/  UIMAD UR4, UR41, UR4, 0x40 ;  /* 0x00000040290474a4 */ /* 0x000fe4000f8e0204 */
[----:B------:R-:W1:Y:S02]  /*3c80*/  SHFL.IDX PT, R6, R3, 0x1, 0x1c1f ;  /* 0x003c1f0003067f89 */ /* 0x000e6400000e0000 */
[----:B------:R-:W-:Y:S02]  /*3c90*/  UIADD3 UR5, UR4, 0x1, URZ ;  /* 0x0000000104057890 */ /* 0x000fe4000fffe03f */
[----:B------:R-:W-:Y:S01]  /*3ca0*/  UIMAD UR4, UR37, UR10, UR4 ;  /* 0x0000000a250472a4 */ /* 0x000fe2000f8e0204 */
[----:B------:R-:W2:Y:S01]  /*3cb0*/  SHFL.IDX PT, R3, R3, RZ, 0x1c1f ;  /* 0x001c1fff03037589 */ /* 0x000ea200000e0000 */
[----:B------:R-:W-:-:S04]  /*3cc0*/  UIMAD UR5, UR37, UR10, UR5 ;  /* 0x0000000a250572a4 */ /* 0x000fc8000f8e0205 */
[----:B------:R-:W-:Y:S02]  /*3cd0*/  IADD3 R4, -R11, UR4, RZ ;  /* 0x000000040b047c10 */ /* 0x000fe4000fffe1ff */
[----:B------:R-:W-:-:S04]  /*3ce0*/  IADD3 R5, -R8, UR5, -R11 ;  /* 0x0000000508057c10 */ /* 0x000fc8000fffe90b */
[----:B-1----:R-:W-:-:S04]  /*3cf0*/  VIADDMNMX R6, R6, R5, R4, PT ;  /* 0x0000000506067246 */ /* 0x002fc80003800104 */
[C---:B------:R-:W-:Y:S01]  /*3d00*/  ISETP.GT.AND P3, PT, R6.reuse, RZ, PT ;  /* 0x000000ff0600720c */ /* 0x040fe20003f64270 */
[----:B------:R-:W-:Y:S02]  /*3d10*/  WARPGROUP.DEPBAR.LE gsb0, 0x0 ;  /* 0x00008000000079c5 */ /* 0x000fe40000010000 */
[----:B------:R-:W-:Y:S01]  /*3d20*/  WARPGROUP.ARRIVE ;  /* 0x00000000000079c5 */ /* 0x000fe20000000000 */
[C---:B------:R-:W-:Y:S02]  /*3d30*/  ISETP.GT.AND P4, PT, R6.reuse, 0x1, PT ;  /* 0x000000010600780c */ /* 0x040fe40003f84270 */
[----:B------:R-:W-:Y:S02]  /*3d40*/  ISETP.GT.AND P5, PT, R6, 0x8, PT ;  /* 0x000000080600780c */ /* 0x000fe40003fa4270 */
[----:B--2---:R-:W-:Y:S01]  /*3d50*/  VIADDMNMX R5, R3, R5, R4, PT ;  /* 0x0000000503057246 */ /* 0x004fe20003800104 */
[----:B------:R-:W-:Y:S03]  /*3d60*/  HGMMA.64x64x16.F32 R24, gdesc[UR12], R24, gsb0 ;  /* 0x00e000000c1879f0 */ /* 0x000fe60008000818 */
[----:B------:R-:W-:Y:S01]  /*3d70*/  ISETP.GT.AND P6, PT, R5, 0x20, PT ;  /* 0x000000200500780c */ /* 0x000fe20003fc4270 */
[----:B------:R-:W-:-:S02]  /*3d80*/  WARPGROUP.DEPBAR.LE gsb0, 0x0 ;  /* 0x00008000000079c5 */ /* 0x000fc40000010000 */
        /* <DEDUP_REMOVED lines=29> */
[----:B-1----:R-:W-:Y:S01]  /*3f60*/  FSEL R26, R26, -INF , P3 ;  /* 0xff8000001a1a7808 */ /* 0x002fe20001800000 */
[----:B------:R-:W-:Y:S01]  /*3f70*/  FMUL.FTZ R32, R32, UR7 ;  /* 0x0000000720207c20 */ /* 0x000fe20008410000 */
[----:B------:R-:W-:Y:S01]  /*3f80*/  ISETP.GT.AND P3, PT, R6, 0x9, PT ;  /* 0x000000090600780c */ /* 0x000fe20003f64270 */
[----:B------:R-:W-:Y:S01]  /*3f90*/  FMUL.FTZ R33, R33, UR7 ;  /* 0x0000000721217c20 */ /* 0x000fe20008410000 */
[----:B------:R-:W-:Y:S01]  /*3fa0*/  FMUL.FTZ R36, R36, UR7 ;  /* 0x0000000724247c20 */ /* 0x000fe20008410000 */
[----:B------:R-:W-:Y:S01]  /*3fb0*/  FMUL.FTZ R37, R37, UR7 ;  /* 0x0000000725257c20 */ /* 0x000fe20008410000 */
[----:B------:R-:W-:Y:S01]  /*3fc0*/  FMUL.FTZ R40, R40, UR7 ;  /* 0x0000000728287c20 */ /* 0x000fe20008410000 */
[----:B------:R-:W1:Y:S01]  /*3fd0*/  MUFU.TANH R31, R31 ;  /* 0x0000001f001f7308 */ /* 0x000e620000002400 */
[----:B--2---:R-:W-:Y:S01]  /*3fe0*/  FSEL R27, R27, -INF , P4 ;  /* 0xff8000001b1b7808 */ /* 0x004fe20002000000 */
[----:B------:R-:W-:Y:S01]  /*3ff0*/  FMUL.FTZ R41, R41, UR7 ;  /* 0x0000000729297c20 */ /* 0x000fe20008410000 */
[----:B------:R-:W-:Y:S01]  /*4000*/  ISETP.GT.AND P4, PT, R6, 0x10, PT ;  /* 0x000000100600780c */ /* 0x000fe20003f84270 */
[----:B------:R-:W-:Y:S01]  /*4010*/  FMUL.FTZ R44, R44, UR7 ;  /* 0x000000072c2c7c20 */ /* 0x000fe20008410000 */
[----:B------:R-:W-:Y:S01]  /*4020*/  FMNMX.FTZ R7, R26, R27, !PT ;  /* 0x0000001b1a077209 */ /* 0x000fe20007810000 */
[----:B------:R-:W-:Y:S01]  /*4030*/  FMUL.FTZ R45, R45, UR7 ;  /* 0x000000072d2d7c20 */ /* 0x000fe20008410000 */
[----:B------:R-:W-:Y:S01]  /*4040*/  FMUL.FTZ R48, R48, UR7 ;  /* 0x0000000730307c20 */ /* 0x000fe20008410000 */
[----:B------:R-:W2:Y:S01]  /*4050*/  MUFU.TANH R34, R34 ;  /* 0x0000002200227308 */ /* 0x000ea20000002400 */
[----:B---3--:R-:W-:Y:S01]  /*4060*/  FSEL R30, R30, -INF , P5 ;  /* 0xff8000001e1e7808 */ /* 0x008fe20002800000 */
[----:B------:R-:W-:Y:S01]  /*4070*/  FMUL.FTZ R49, R49, UR7 ;  /* 0x0000000731317c20 */ /* 0x000fe20008410000 */
[----:B------:R-:W-:Y:S01]  /*4080*/  ISETP.GT.AND P5, PT, R5, 0x8, PT ;  /* 0x000000080500780c */ /* 0x000fe20003fa4270 */
[----:B------:R-:W-:Y:S01]  /*4090*/  FMUL.FTZ R52, R52, UR7 ;  /* 0x0000000734347c20 */ /* 0x000fe20008410000 */
[----:B------:R-:W-:Y:S01]  /*40a0*/  FMNMX.FTZ R8, R30, R7, !PT ;  /* 0x000000071e087209 */ /* 0x000fe20007810000 */
[----:B------:R-:W-:Y:S01]  /*40b0*/  FMUL.FTZ R53, R53, UR7 ;  /* 0x0000000735357c20 */ /* 0x000fe20008410000 */
[----:B------:R-:W-:Y:S01]  /*40c0*/  ULDC UR7, c[0x0][0x988] ;  /* 0x0002620000077ab9 */ /* 0x000fe20000000800 */
[----:B------:R-:W3:Y:S01]  /*40d0*/  MUFU.TANH R35, R35 ;  /* 0x0000002300237308 */ /* 0x000ee20000002400 */
[----:B-1----:R-:W-:-:S02]  /*40e0*/  FSEL R31, R31, -INF , P3 ;  /* 0xff8000001f1f7808 */ /* 0x002fc40001800000 */
[----:B------:R-:W-:Y:S02]  /*40f0*/  ISETP.GT.AND P3, PT, R6, 0x11, PT ;  /* 0x000000110600780c */ /* 0x000fe40003f64270 */
[----:B------:R-:W-:-:S03]  /*4100*/  FMNMX.FTZ R7, R31, R8, !PT ;  /* 0x000000081f077209 */ /* 0x000fc60007810000 */
[----:B------:R-:W1:Y:S01]  /*4110*/  MUFU.TANH R38, R38 ;  /* 0x0000002600267308 */ /* 0x000e620000002400 */
[----:B--2---:R-:W-:Y:S02]  /*4120*/  FSEL R34, R34, -INF , P4 ;  /* 0xff80000022227808 */ /* 0x004fe40002000000 */
[----:B------:R-:W-:Y:S02]  /*4130*/  ISETP.GT.AND P4, PT, R6, 0x18, PT ;  /* 0x000000180600780c */ /* 0x000fe40003f84270 */
[----:B------:R-:W-:-:S03]  /*4140*/  FMNMX.FTZ R8, R34, R7, !PT ;  /* 0x0000000722087209 */ /* 0x000fc60007810000 */
[----:B------:R-:W2:Y:S01]  /*4150*/  MUFU.TANH R39, R39 ;  /* 0x0000002700277308 */ /* 0x000ea20000002400 */
[----:B---3--:R-:W-:Y:S02]  /*4160*/  FSEL R35, R35, -INF , P3 ;  /* 0xff80000023237808 */ /* 0x008fe40001800000 */
[----:B------:R-:W-:Y:S02]  /*4170*/  ISETP.GT.AND P3, PT, R6, 0x19, PT ;  /* 0x000000190600780c */ /* 0x000fe40003f64270 */
[----:B------:R-:W-:-:S03]  /*4180*/  FMNMX.FTZ R7, R35, R8, !PT ;  /* 0x0000000823077209 */ /* 0x000fc60007810000 */
[----:B------:R-:W3:Y:S01]  /*4190*/  MUFU.TANH R42, R42 ;  /* 0x0000002a002a7308 */ /* 0x000ee20000002400 */
[----:B-1----:R-:W-:Y:S02]  /*41a0*/  FSEL R38, R38, -INF , P4 ;  /* 0xff80000026267808 */ /* 0x002fe40002000000 */
        /* <DEDUP_REMOVED lines=36> */
[----:B------:R-:W-:Y:S02]  /*43f0*/  ISETP.GT.AND P3, PT, R5, RZ, PT ;  /* 0x000000ff0500720c */ /* 0x000fe40003f64270 */
[----:B------:R-:W-:-:S03]  /*4400*/  FMNMX.FTZ R6, R55, R6, !PT ;  /* 0x0000000637067209 */ /* 0x000fc60007810000 */
[----:B------:R-:W-:Y:S02]  /*4410*/  MUFU.TANH R28, R28 ;  /* 0x0000001c001c7308 */ /* 0x000fe40000002400 */
[----:B------:R-:W1:Y:S06]  /*4420*/  SHFL.BFLY PT, R7, R6, 0x2, 0x1f ;  /* 0x0c401f0006077f89 */ /* 0x000e6c00000e0000 */
[----:B------:R-:W-:Y:S08]  /*4430*/  MUFU.TANH R29, R29 ;  /* 0x0000001d001d7308 */ /* 0x000ff00000002400 */
[----:B------:R-:W4:Y:S08]  /*4440*/  MUFU.TANH R10, R32 ;  /* 0x00000020000a7308 */ /* 0x000f300000002400 */
[----:B------:R-:W-:Y:S01]  /*4450*/  MUFU.TANH R33, R33 ;  /* 0x0000002100217308 */ /* 0x000fe20000002400 */
[----:B-1----:R-:W-:-:S02]  /*4460*/  FMNMX.FTZ R8, R6, R7, !PT ;  /* 0x0000000706087209 */ /* 0x002fc40007810000 */
[----:B--2---:R-:W-:Y:S02]  /*4470*/  FSEL R6, R24, -INF , P3 ;  /* 0xff80000018067808 */ /* 0x004fe40001800000 */
[----:B---3--:R-:W-:Y:S01]  /*4480*/  FSEL R7, R25, -INF , P4 ;  /* 0xff80000019077808 */ /* 0x008fe20002000000 */
[----:B------:R-:W1:Y:S02]  /*4490*/  SHFL.BFLY PT, R9, R8, 0x1, 0x1f ;  /* 0x0c201f0008097f89 */ /* 0x000e6400000e0000 */
[----:B------:R-:W2:Y:S01]  /*44a0*/  MUFU.TANH R15, R36 ;  /* 0x00000024000f7308 */ /* 0x000ea20000002400 */
[C---:B------:R-:W-:Y:S02]  /*44b0*/  ISETP.GT.AND P3, PT, R5.reuse, 0x9, PT ;  /* 0x000000090500780c */ /* 0x040fe40003f64270 */
[----:B------:R-:W-:Y:S02]  /*44c0*/  FMNMX.FTZ R3, R6, R7, !PT ;  /* 0x0000000706037209 */ /* 0x000fe40007810000 */
[----:B------:R-:W-:-:S03]  /*44d0*/  ISETP.GT.AND P4, PT, R5, 0x10, PT ;  /* 0x000000100500780c */ /* 0x000fc60003f84270 */
[----:B------:R-:W3:Y:S01]  /*44e0*/  MUFU.TANH R18, R37 ;  /* 0x0000002500127308 */ /* 0x000ee20000002400 */
[----:B----4-:R-:W-:Y:S02]  /*44f0*/  FSEL R10, R10, -INF , P4 ;  /* 0xff8000000a0a7808 */ /* 0x010fe40002000000 */
[----:B------:R-:W-:-:S05]  /*4500*/  ISETP.GT.AND P4, PT, R5, 0x18, PT ;  /* 0x000000180500780c */ /* 0x000fca0003f84270 */
[----:B------:R-:W4:Y:S01]  /*4510*/  MUFU.TANH R19, R40 ;  /* 0x0000002800137308 */ /* 0x000f220000002400 */
[----:B--2---:R-:W-:Y:S02]  /*4520*/  FSEL R15, R15, -INF , P4 ;  /* 0xff8000000f0f7808 */ /* 0x004fe40002000000 */
[----:B------:R-:W-:Y:S02]  /*4530*/  ISETP.GT.AND P4, PT, R5, 0x28, PT ;  /* 0x000000280500780c */ /* 0x000fe40003f84270 */
[----:B-1----:R-:W-:-:S03]  /*4540*/  FMNMX.FTZ R4, R8, R9, !PT ;  /* 0x0000000908047209 */ /* 0x002fc60007810000 */
[----:B------:R-:W1:Y:S01]  /*4550*/  MUFU.TANH R41, R41 ;  /* 0x0000002900297308 */ /* 0x000e620000002400 */
[----:B------:R-:W-:Y:S02]  /*4560*/  FSEL R8, R28, -INF , P5 ;  /* 0xff8000001c087808 */ /* 0x000fe40002800000 */
[----:B------:R-:W-:Y:S02]  /*4570*/  FSEL R9, R29, -INF , P3 ;  /* 0xff8000001d097808 */ /* 0x000fe40001800000 */
[----:B------:R-:W-:Y:S02]  /*4580*/  FMNMX.FTZ R14, R8, R3, !PT ;  /* 0x00000003080e7209 */ /* 0x000fe40007810000 */
[----:B------:R-:W-:Y:S01]  /*4590*/  ISETP.GT.AND P3, PT, R5, 0x11, PT ;  /* 0x000000110500780c */ /* 0x000fe20003f64270 */
[----:B------:R-:W2:Y:S01]  /*45a0*/  MUFU.TANH R21, R44 ;  /* 0x0000002c00157308 */ /* 0x000ea20000002400 */
[----:B------:R-:W-:Y:S02]  /*45b0*/  FMNMX.FTZ R3, R9, R14, !PT ;  /* 0x0000000e09037209 */ /* 0x000fe40007810000 */
[----:B------:R-:W-:-:S02]  /*45c0*/  FSEL R14, R33, -INF , P3 ;  /* 0xff800000210e7808 */ /* 0x000fc40001800000 */
[----:B------:R-:W-:Y:S02]  /*45d0*/  FMNMX.FTZ R3, R10, R3, !PT ;  /* 0x000000030a037209 */ /* 0x000fe40007810000 */
[----:B------:R-:W-:Y:S01]  /*45e0*/  ISETP.GT.AND P3, PT, R5, 0x19, PT ;  /* 0x000000190500780c */ /* 0x000fe20003f64270 */
[----:B------:R-:W5:Y:S01]  /*45f0*/  MUFU.TANH R45, R45 ;  /* 0x0000002d002d7308 */ /* 0x000f620000002400 */
[----:B------:R-:W-:Y:S02]  /*4600*/  FMNMX.FTZ R20, R14, R3, !PT ;  /* 0x000000030e147209 */ /* 0x000fe40007810000 */
[----:B---3--:R-:W-:Y:S02]  /*4610*/  FSEL R18, R18, -INF , P3 ;  /* 0xff80000012127808 */ /* 0x008fe40001800000 */
[----:B------:R-:W-:Y:S02]  /*4620*/  FMNMX.FTZ R3, R15, R20, !PT ;  /* 0x000000140f037209 */ /* 0x000fe40007810000 */
[----:B------:R-:W-:Y:S01]  /*4630*/  ISETP.GT.AND P5, PT, R5, 0x21, PT ;  /* 0x000000210500780c */ /* 0x000fe20003fa4270 */
[----:B------:R-:W3:Y:S01]  /*4640*/  MUFU.TANH R23, R48 ;  /* 0x0000003000177308 */ /* 0x000ee20000002400 */
[----:B----4-:R-:W-:-:S02]  /*4650*/  FSEL R19, R19, -INF , P6 ;  /* 0xff80000013137808 */ /* 0x010fc40003000000 */
[----:B------:R-:W-:Y:S02]  /*4660*/  FMNMX.FTZ R22, R18, R3, !PT ;  /* 0x0000000312167209 */ /* 0x000fe40007810000 */
[----:B-1----:R-:W-:Y:S02]  /*4670*/  FSEL R20, R41, -INF , P5 ;  /* 0xff80000029147808 */ /* 0x002fe40002800000 */
[----:B------:R-:W-:Y:S01]  /*4680*/  FMNMX.FTZ R3, R19, R22, !PT ;  /* 0x0000001613037209 */ /* 0x000fe20007810000 */
[----:B------:R-:W1:Y:S01]  /*4690*/  MUFU.TANH R49, R49 ;  /* 0x0000003100317308 */ /* 0x000e620000002400 */
[C---:B------:R-:W-:Y:S01]  /*46a0*/  FMUL.FTZ R22, R4.reuse, UR7 ;  /* 0x0000000704167c20 */ /* 0x040fe20008410000 */
[----:B------:R-:W-:Y:S02]  /*46b0*/  FSETP.NEU.FTZ.AND P5, PT, R4, -INF , PT ;  /* 0xff8000000400780b */ /* 0x000fe40003fbd000 */
[----:B------:R-:W-:Y:S02]  /*46c0*/  ISETP.GT.AND P3, PT, R5, 0x29, PT ;  /* 0x000000290500780c */ /* 0x000fe40003f64270 */
[----:B--2---:R-:W-:-:S02]  /*46d0*/  FSEL R21, R21, -INF , P4 ;  /* 0xff80000015157808 */ /* 0x004fc40002000000 */
[----:B------:R-:W2:Y:S01]  /*46e0*/  MUFU.TANH R25, R52 ;  /* 0x0000003400197308 */ /* 0x000ea20000002400 */
[----:B------:R-:W-:Y:S02]  /*46f0*/  FMNMX.FTZ R24, R20, R3, !PT ;  /* 0x0000000314187209 */ /* 0x000fe40007810000 */
[----:B------:R-:W-:Y:S02]  /*4700*/  FSEL R29, R22, RZ, P5 ;  /* 0x000000ff161d7208 */ /* 0x000fe40002800000 */
[----:B------:R-:W-:Y:S02]  /*4710*/  ISETP.GT.AND P6, PT, R5, 0x30, PT ;  /* 0x000000300500780c */ /* 0x000fe40003fc4270 */
[----:B-----5:R-:W-:Y:S01]  /*4720*/  FSEL R22, R45, -INF , P3 ;  /* 0xff8000002d167808 */ /* 0x020fe20001800000 */
[----:B------:R-:W4:Y:S01]  /*4730*/  MUFU.TANH R53, R53 ;  /* 0x0000003500357308 */ /* 0x000f220000002400 */
[----:B------:R-:W-:Y:S01]  /*4740*/  FMNMX.FTZ R3, R21, R24, !PT ;  /* 0x0000001815037209 */ /* 0x000fe20007810000 */
[--C-:B------:R-:W-:Y:S01]  /*4750*/  FFMA.FTZ R32, R26, UR7, -R29.reuse ;  /* 0x000000071a207c23 */ /* 0x100fe2000801081d */
[----:B------:R-:W-:Y:S01]  /*4760*/  ISETP.GT.AND P3, PT, R5, 0x31, PT ;  /* 0x000000310500780c */ /* 0x000fe20003f64270 */
[--C-:B------:R-:W-:Y:S01]  /*4770*/  FFMA.FTZ R27, R27, UR7, -R29.reuse ;  /* 0x000000071b1b7c23 */ /* 0x100fe2000801081d */
[----:B---3--:R-:W-:Y:S01]  /*4780*/  FSEL R23, R23, -INF , P6 ;  /* 0xff80000017177808 */ /* 0x008fe20003000000 */
[--C-:B------:R-:W-:Y:S01]  /*4790*/  FFMA.FTZ R30, R30, UR7, -R29.reuse ;  /* 0x000000071e1e7c23 */ /* 0x100fe2000801081d */
[----:B------:R-:W-:Y:S01]  /*47a0*/  FMNMX.FTZ R26, R22, R3, !PT ;  /* 0x00000003161a7209 */ /* 0x000fe20007810000 */
[----:B------:R-:W-:Y:S01]  /*47b0*/  MUFU.EX2 R161, R27 ;  /* 0x0000001b00a17308 */ /* 0x000fe20000000800 */
[----:B------:R-:W-:Y:S01]  /*47c0*/  ISETP.GT.AND P4, PT, R5, 0x38, PT ;  /* 0x000000380500780c */ /* 0x000fe20003f84270 */
[--C-:B------:R-:W-:Y:S01]  /*47d0*/  FFMA.FTZ R31, R31, UR7, -R29.reuse ;  /* 0x000000071f1f7c23 */ /* 0x100fe2000801081d */
[----:B-1----:R-:W-:Y:S01]  /*47e0*/  FSEL R24, R49, -INF , P3 ;  /* 0xff80000031187808 */ /* 0x002fe20001800000 */
[--C-:B------:R-:W-:Y:S01]  /*47f0*/  FFMA.FTZ R34, R34, UR7, -R29.reuse ;  /* 0x0000000722227c23 */ /* 0x100fe2000801081d */
[----:B------:R-:W-:Y:S01]  /*4800*/  FMNMX.FTZ R3, R23, R26, !PT ;  /* 0x0000001a17037209 */ /* 0x000fe20007810000 */
[--C-:B------:R-:W-:Y:S01]  /*4810*/  FFMA.FTZ R35, R35, UR7, -R29.reuse ;  /* 0x0000000723237c23 */ /* 0x100fe2000801081d */
[----:B------:R-:W-:Y:S01]  /*4820*/  ISETP.GT.AND P3, PT, R5, 0x39, PT ;  /* 0x000000390500780c */ /* 0x000fe20003f64270 */
[----:B------:R-:W-:Y:S01]  /*4830*/  MUFU.EX2 R32, R32 ;  /* 0x0000002000207308 */ /* 0x000fe20000000800 */
[----:B--2---:R-:W-:Y:S01]  /*4840*/  FSEL R25, R25, -INF , P4 ;  /* 0xff80000019197808 */ /* 0x004fe20002000000 */
[--C-:B------:R-:W-:Y:S01]  /*4850*/  FFMA.FTZ R38, R38, UR7, -R29.reuse ;  /* 0x0000000726267c23 */ /* 0x100fe2000801081d */
[----:B------:R-:W-:Y:S01]  /*4860*/  FMNMX.FTZ R28, R24, R3, !PT ;  /* 0x00000003181c7209 */ /* 0x000fe20007810000 */
[--C-:B------:R-:W-:Y:S01]  /*4870*/  FFMA.FTZ R39, R39, UR7, -R29.reuse ;  /* 0x0000000727277c23 */ /* 0x100fe2000801081d */
[----:B----4-:R-:W-:Y:S01]  /*4880*/  FSEL R26, R53, -INF , P3 ;  /* 0xff800000351a7808 */ /* 0x010fe20001800000 */
        /* <DEDUP_REMOVED lines=10> */
[----:B------:R-:W1:Y:S01]  /*4930*/  SHFL.BFLY PT, R28, R3, 0x2, 0x1f ;  /* 0x0c401f00031c7f89 */ /* 0x000e6200000e0000 */
[----:B------:R-:W-:Y:S01]  /*4940*/  MUFU.EX2 R163, R31 ;  /* 0x0000001f00a37308 */ /* 0x000fe20000000800 */
[----:B------:R-:W-:-:S07]  /*4950*/  FFMA.FTZ R55, R55, UR7, -R29 ;  /* 0x0000000737377c23 */ /* 0x000fce000801081d */
[----:B------:R-:W-:Y:S08]  /*4960*/  MUFU.EX2 R34, R34 ;  /* 0x0000002200227308 */ /* 0x000ff00000000800 */
[----:B------:R-:W2:Y:S01]  /*4970*/  MUFU.EX2 R35, R35 ;  /* 0x0000002300237308 */ /* 0x000ea20000000800 */
[----:B-1----:R-:W-:-:S07]  /*4980*/  FMNMX.FTZ R28, R3, R28, !PT ;  /* 0x0000001c031c7209 */ /* 0x002fce0007810000 */
[----:B------:R-:W-:Y:S01]  /*4990*/  MUFU.EX2 R38, R38 ;  /* 0x0000002600267308 */ /* 0x000fe20000000800 */
[----:B------:R-:W1:Y:S07]  /*49a0*/  SHFL.BFLY PT, R3, R28, 0x1, 0x1f ;  /* 0x0c201f001c037f89 */ /* 0x000e6e00000e0000 */
[----:B------:R-:W3:Y:S01]  /*49b0*/  MUFU.EX2 R39, R39 ;  /* 0x0000002700277308 */ /* 0x000ee20000000800 */
[----:B--2---:R-:W-:-:S07]  /*49c0*/  F2FP.F16.F32.PACK_AB R157, R35, R34 ;  /* 0x00000022239d723e */ /* 0x004fce00000000ff */
[----:B------:R-:W-:Y:S08]  /*49d0*/  MUFU.EX2 R42, R42 ;  /* 0x0000002a002a7308 */ /* 0x000ff00000000800 */
[----:B------:R-:W-:Y:S01]  /*49e0*/  MUFU.EX2 R43, R43 ;  /* 0x0000002b002b7308 */ /* 0x000fe20000000800 */
[----:B---3--:R-:W-:Y:S02]  /*49f0*/  F2FP.F16.F32.PACK_AB R159, R39, R38 ;  /* 0x00000026279f723e */ /* 0x008fe400000000ff */
[----:B-1----:R-:W-:-:S04]  /*4a00*/  FMNMX.FTZ R3, R28, R3, !PT ;  /* 0x000000031c037209 */ /* 0x002fc80007810000 */
[C---:B------:R-:W-:Y:S01]  /*4a10*/  FSETP.NEU.FTZ.AND P3, PT, R3.reuse, -INF , PT ;  /* 0xff8000000300780b */ /* 0x040fe20003f7d000 */
[----:B------:R-:W-:Y:S01]  /*4a20*/  FMUL.FTZ R5, R3, UR7 ;  /* 0x0000000703057c20 */ /* 0x000fe20008410000 */
[----:B------:R-:W-:Y:S04]  /*4a30*/  MUFU.EX2 R46, R46 ;  /* 0x0000002e002e7308 */ /* 0x000fe80000000800 */
[----:B------:R-:W-:Y:S02]  /*4a40*/  FSEL R27, R5, RZ, P3 ;  /* 0x000000ff051b7208 */ /* 0x000fe40001800000 */
[-C--:B------:R-:W-:Y:S02]  /*4a50*/  LEA.HI R5, R17, R16.reuse, RZ, 0x4 ;  /* 0x0000001011057211 */ /* 0x080fe400078f20ff */
[----:B------:R-:W1:Y:S01]  /*4a60*/  MUFU.EX2 R47, R47 ;  /* 0x0000002f002f7308 */ /* 0x000e620000000800 */
[--C-:B------:R-:W-:Y:S01]  /*4a70*/  FFMA.FTZ R28, R7, UR7, -R27.reuse ;  /* 0x00000007071c7c23 */ /* 0x100fe2000801081b */
[----:B------:R-:W-:Y:S01]  /*4a80*/  LOP3.LUT R7, R5, 0xfffffff0, RZ, 0xc0, !PT ;  /* 0xfffffff005077812 */ /* 0x000fe200078ec0ff */
[--C-:B------:R-:W-:Y:S01]  /*4a90*/  FFMA.FTZ R6, R6, UR7, -R27.reuse ;  /* 0x0000000706067c23 */ /* 0x100fe2000801081b */
[--C-:B------:R-:W-:Y:S01]  /*4aa0*/  FFMA.FTZ R8, R8, UR7, -R27.reuse ;  /* 0x0000000708087c23 */ /* 0x100fe2000801081b */
[--C-:B------:R-:W-:Y:S01]  /*4ab0*/  FFMA.FTZ R10, R10, UR7, -R27.reuse ;  /* 0x000000070a0a7c23 */ /* 0x100fe2000801081b */
[----:B------:R-:W-:Y:S01]  /*4ac0*/  FFMA.FTZ R14, R14, UR7, -R27 ;  /* 0x000000070e0e7c23 */ /* 0x000fe2000801081b */
[----:B------:R-:W-:Y:S01]  /*4ad0*/  IMAD.IADD R7, R16, 0x1, -R7 ;  /* 0x0000000110077824 */ /* 0x000fe200078e0a07 */
[----:B------:R2:W-:Y:S01]  /*4ae0*/  MUFU.EX2 R160, R6 ;  /* 0x0000000600a07308 */ /* 0x0005e20000000800 */
[--C-:B------:R-:W-:Y:S01]  /*4af0*/  FFMA.FTZ R9, R9, UR7, -R27.reuse ;  /* 0x0000000709097c23 */ /* 0x100fe2000801081b */
[--C-:B------:R-:W-:Y:S01]  /*4b00*/  FFMA.FTZ R15, R15, UR7, -R27.reuse ;  /* 0x000000070f0f7c23 */ /* 0x100fe2000801081b */
[--C-:B------:R-:W-:Y:S01]  /*4b10*/  FFMA.FTZ R18, R18, UR7, -R27.reuse ;  /* 0x0000000712127c23 */ /* 0x100fe2000801081b */
[--C-:B------:R-:W-:Y:S01]  /*4b20*/  FFMA.FTZ R19, R19, UR7, -R27.reuse ;  /* 0x0000000713137c23 */ /* 0x100fe2000801081b */
[----:B------:R-:W-:Y:S01]  /*4b30*/  LEA.HI R16, R17, R16, RZ, 0x5 ;  /* 0x0000001011107211 */ /* 0x000fe200078f28ff */
[--C-:B------:R-:W-:Y:S01]  /*4b40*/  FFMA.FTZ R20, R20, UR7, -R27.reuse ;  /* 0x0000000714147c23 */ /* 0x100fe2000801081b */
[----:B------:R-:W-:Y:S01]  /*4b50*/  FFMA.FTZ R21, R21, UR7, -R27 ;  /* 0x0000000715157c23 */ /* 0x000fe2000801081b */
[----:B------:R3:W-:Y:S01]  /*4b60*/  MUFU.EX2 R162, R8 ;  /* 0x0000000800a27308 */ /* 0x0007e20000000800 */
[----:B--2---:R-:W-:Y:S01]  /*4b70*/  SHF.R.S32.HI R6, RZ, 0x1f, R7 ;  /* 0x0000001fff067819 */ /* 0x004fe20000011407 */
[--C-:B------:R-:W-:Y:S01]  /*4b80*/  FFMA.FTZ R22, R22, UR7, -R27.reuse ;  /* 0x0000000716167c23 */ /* 0x100fe2000801081b */
[----:B------:R-:W-:Y:S01]  /*4b90*/  SHF.L.U32 R16, R16, 0x5, RZ ;  /* 0x0000000510107819 */ /* 0x000fe200000006ff */
[--C-:B------:R-:W-:Y:S01]  /*4ba0*/  FFMA.FTZ R23, R23, UR7, -R27.reuse ;  /* 0x0000000717177c23 */ /* 0x100fe2000801081b */
[----:B------:R-:W-:Y:S01]  /*4bb0*/  LEA.HI R6, R6, R7, RZ, 0x3 ;  /* 0x0000000706067211 */ /* 0x000fe200078f18ff */
[----:B------:R-:W-:Y:S01]  /*4bc0*/  FFMA.FTZ R24, R24, UR7, -R27 ;  /* 0x0000000718187c23 */ /* 0x000fe2000801081b */
[----:B------:R-:W-:Y:S01]  /*4bd0*/  LOP3.LUT R17, R16, 0x7ffffc00, RZ, 0xc0, !PT ;  /* 0x7ffffc0010117812 */ /* 0x000fe200078ec0ff */
[----:B------:R2:W-:Y:S01]  /*4be0*/  MUFU.EX2 R156, R10 ;  /* 0x0000000a009c7308 */ /* 0x0005e20000000800 */
[C---:B---3--:R-:W-:Y:S01]  /*4bf0*/  LOP3.LUT R8, R6.reuse, 0xfffffff8, RZ, 0xc0, !PT ;  /* 0xfffffff806087812 */ /* 0x048fe200078ec0ff */
[----:B------:R-:W-:-:S02]  /*4c00*/  IMAD.SHL.U32 R6, R6, 0x40, RZ ;  /* 0x0000004006067824 */ /* 0x000fc400078e00ff */
[--C-:B------:R-:W-:Y:S01]  /*4c10*/  FFMA.FTZ R25, R25, UR7, -R27.reuse ;  /* 0x0000000719197c23 */ /* 0x100fe2000801081b */
[----:B------:R-:W-:Y:S01]  /*4c20*/  FFMA.FTZ R26, R26, UR7, -R27 ;  /* 0x000000071a1a7c23 */ /* 0x000fe2000801081b */
[----:B-1----:R-:W-:Y:S01]  /*4c30*/  F2FP.F16.F32.PACK_AB R155, R47, R46 ;  /* 0x0000002e2f9b723e */ /* 0x002fe200000000ff */
[----:B------:R-:W-:Y:S01]  /*4c40*/  IMAD.IADD R8, R7, 0x1, -R8 ;  /* 0x0000000107087824 */ /* 0x000fe200078e0a08 */
[----:B------:R-:W-:Y:S01]  /*4c50*/  SHF.R.S32.HI R7, RZ, 0x4, R5 ;  /* 0x00000004ff077819 */ /* 0x000fe20000011405 */
[----:B------:R-:W1:Y:S01]  /*4c60*/  MUFU.EX2 R29, R28 ;  /* 0x0000001c001d7308 */ /* 0x000e620000000800 */
[----:B------:R-:W-:Y:S02]  /*4c70*/  F2FP.F16.F32.PACK_AB R153, R43, R42 ;  /* 0x0000002a2b99723e */ /* 0x000fe400000000ff */
[----:B------:R-:W-:Y:S01]  /*4c80*/  SHF.L.U32 R5, R8, 0x6, RZ ;  /* 0x0000000608057819 */ /* 0x000fe200000006ff */
[----:B--2---:R-:W-:Y:S02]  /*4c90*/  IMAD.SHL.U32 R10, R7, 0x8, RZ ;  /* 0x00000008070a7824 */ /* 0x004fe400078e00ff */
[----:B------:R-:W-:Y:S01]  /*4ca0*/  FADD.FTZ R7, R32, R161 ;  /* 0x000000a120077221 */ /* 0x000fe20000010000 */
[----:B------:R-:W-:-:S02]  /*4cb0*/  LOP3.LUT P3, RZ, R8, 0x4, RZ, 0xc0, !PT ;  /* 0x0000000408ff7812 */ /* 0x000fc4000786c0ff */
[----:B------:R-:W-:Y:S01]  /*4cc0*/  LOP3.LUT R5, R5, 0x1c0, RZ, 0xc0, !PT ;  /* 0x000001c005057812 */ /* 0x000fe200078ec0ff */
[----:B------:R2:W-:Y:S01]  /*4cd0*/  MUFU.EX2 R31, R14 ;  /* 0x0000000e001f7308 */ /* 0x0005e20000000800 */
[----:B------:R-:W-:Y:S01]  /*4ce0*/  LOP3.LUT P4, RZ, R8, 0x2, RZ, 0xc0, !PT ;  /* 0x0000000208ff7812 */ /* 0x000fe2000788c0ff */
[----:B------:R-:W-:Y:S01]  /*4cf0*/  FADD.FTZ R8, R30, R7 ;  /* 0x000000071e087221 */ /* 0x000fe20000010000 */
[----:B------:R-:W-:Y:S02]  /*4d00*/  LOP3.LUT R10, R5, 0x8, R10, 0xf8, !PT ;  /* 0x00000008050a7812 */ /* 0x000fe400078ef80a */
[----:B------:R-:W-:Y:S01]  /*4d10*/  SHF.R.U32.HI R5, RZ, 0x3, R5 ;  /* 0x00000003ff057819 */ /* 0x000fe20000011605 */
[----:B------:R-:W-:Y:S01]  /*4d20*/  FADD.FTZ R7, R163, R8 ;  /* 0x00000008a3077221 */ /* 0x000fe20000010000 */
[----:B------:R-:W-:Y:S01]  /*4d30*/  LOP3.LUT R8, R6, 0x7ffffe00, RZ, 0xc0, !PT ;  /* 0x7ffffe0006087812 */ /* 0x000fe200078ec0ff */
[----:B------:R-:W3:Y:S01]  /*4d40*/  MUFU.EX2 R9, R9 ;  /* 0x0000000900097308 */ /* 0x000ee20000000800 */
[----:B--2---:R-:W-:Y:S01]  /*4d50*/  IMAD.U32 R14, RZ, RZ, UR39 ;  /* 0x00000027ff0e7e24 */ /* 0x004fe2000f8e00ff */
[----:B------:R-:W-:Y:S01]  /*4d60*/  LOP3.LUT R10, R10, R5, RZ, 0x3c, !PT ;  /* 0x000000050a0a7212 */ /* 0x000fe200078e3cff */
[----:B------:R-:W-:Y:S01]  /*4d70*/  FADD.FTZ R6, R34, R7 ;  /* 0x0000000722067221 */ /* 0x000fe20000010000 */
[----:B------:R-:W-:Y:S01]  /*4d80*/  F2FP.F16.F32.PACK_AB R161, R161, R32 ;  /* 0x00000020a1a1723e */ /* 0x000fe200000000ff */
[----:B------:R-:W-:Y:S01]  /*4d90*/  @!P1 VIADD R5, R14, 0x28c40 ;  /* 0x00028c400e059836 */ /* 0x000fe20000000000 */
[----:B------:R-:W-:Y:S01]  /*4da0*/  IADD3 R10, R10, R8, R17 ;  /* 0x000000080a0a7210 */ /* 0x000fe20007ffe011 */
[----:B------:R-:W-:Y:S01]  /*4db0*/  FADD.FTZ R7, R35, R6 ;  /* 0x0000000623077221 */ /* 0x000fe20000010000 */
[----:B------:R-:W2:Y:S01]  /*4dc0*/  MUFU.EX2 R15, R15 ;  /* 0x0000000f000f7308 */ /* 0x000ea20000000800 */
[----:B------:R-:W-:-:S02]  /*4dd0*/  F2FP.F16.F32.PACK_AB R163, R163, R30 ;  /* 0x0000001ea3a3723e */ /* 0x000fc400000000ff */
[----:B------:R-:W-:Y:S01]  /*4de0*/  @!P1 PRMT R5, RZ, 0x654, R5 ;  /* 0x00000654ff059816 */ /* 0x000fe20000000005 */
[----:B------:R-:W-:Y:S01]  /*4df0*/  FADD.FTZ R8, R38, R7 ;  /* 0x0000000726087221 */ /* 0x000fe20000010000 */
[----:B------:R-:W-:Y:S02]  /*4e00*/  LEA R10, R10, UR39, 0x1 ;  /* 0x000000270a0a7c11 */ /* 0x000fe4000f8e08ff */
[----:B------:R1:W-:Y:S01]  /*4e10*/  @!P1 SYNCS.ARRIVE.TRANS64.RED.A1T0 RZ, [R5+URZ], RZ ;  /* 0x000000ff05ff99a7 */ /* 0x0003e2000810043f */
[----:B------:R-:W4:Y:S01]  /*4e20*/  MUFU.EX2 R18, R18 ;  /* 0x0000001200127308 */ /* 0x000f220000000800 */
[----:B------:R-:W-:-:S04]  /*4e30*/  FADD.FTZ R7, R39, R8 ;  /* 0x0000000827077221 */ /* 0x000fc80000010000 */
[----:B------:R-:W-:Y:S01]  /*4e40*/  FADD.FTZ R8, R42, R7 ;  /* 0x000000072a087221 */ /* 0x000fe20000010000 */
[----:B------:R-:W-:Y:S01]  /*4e50*/  MOV R7, 0xffffffc0 ;  /* 0xffffffc000077802 */ /* 0x000fe20000000f00 */
[----:B-1----:R-:W-:Y:S01]  /*4e60*/  FADD.FTZ R5, R160, R29 ;  /* 0x0000001da0057221 */ /* 0x002fe20000010000 */
[----:B------:R-:W-:Y:S01]  /*4e70*/  MUFU.EX2 R19, R19 ;  /* 0x0000001300137308 */ /* 0x000fe20000000800 */
[----:B------:R-:W-:Y:S01]  /*4e80*/  FADD.FTZ R17, R43, R8 ;  /* 0x000000082b117221 */ /* 0x000fe20000010000 */
[----:B------:R-:W-:Y:S02]  /*4e90*/  VIADD R8, R10, 0x26800 ;  /* 0x000268000a087836 */ /* 0x000fe40000000000 */
[----:B------:R-:W-:Y:S01]  /*4ea0*/  FADD.FTZ R6, R162, R5 ;  /* 0x00000005a2067221 */ /* 0x000fe20000010000 */
[----:B---3--:R-:W-:Y:S01]  /*4eb0*/  F2FP.F16.F32.PACK_AB R162, R9, R162 ;  /* 0x000000a209a2723e */ /* 0x008fe200000000ff */
[----:B------:R-:W-:Y:S01]  /*4ec0*/  FADD.FTZ R16, R46, R17 ;  /* 0x000000112e107221 */ /* 0x000fe20000010000 */
[----:B------:R-:W-:Y:S01]  /*4ed0*/  SEL R7, R7, 0x40, P3 ;  /* 0x0000004007077807 */ /* 0x000fe20001800000 */
[----:B------:R-:W-:Y:S01]  /*4ee0*/  FADD.FTZ R5, R9, R6 ;  /* 0x0000000609057221 */ /* 0x000fe20000010000 */
[----:B------:R-:W1:Y:S01]  /*4ef0*/  MUFU.EX2 R20, R20 ;  /* 0x0000001400147308 */ /* 0x000e620000000800 */
[----:B------:R-:W-:Y:S01]  /*4f00*/  FADD.FTZ R47, R47, R16 ;  /* 0x000000102f2f7221 */ /* 0x000fe20000010000 */
[----:B------:R-:W-:-:S02]  /*4f10*/  VIADD R9, R10, 0x26820 ;  /* 0x000268200a097836 */ /* 0x000fc40000000000 */
[----:B------:R-:W-:Y:S01]  /*4f20*/  FADD.FTZ R6, R156, R5 ;  /* 0x000000059c067221 */ /* 0x000fe20000010000 */
[C---:B------:R-:W-:Y:S01]  /*4f30*/  @P4 IADD3 R9, R8.reuse, -0x20, RZ ;  /* 0xffffffe008094810 */ /* 0x040fe20007ffe0ff */
[----:B------:R-:W-:Y:S01]  /*4f40*/  IMAD.IADD R8, R8, 0x1, R7 ;  /* 0x0000000108087824 */ /* 0x000fe200078e0207 */
[----:B------:R-:W-:Y:S01]  /*4f50*/  F2FP.F16.F32.PACK_AB R160, R29, R160 ;  /* 0x000000a01da0723e */ /* 0x000fe200000000ff */
[C---:B------:R-:W-:Y:S01]  /*4f60*/  FADD.FTZ R6, R31.reuse, R6 ;  /* 0x000000061f067221 */ /* 0x040fe20000010000 */
[----:B------:R-:W3:Y:S01]  /*4f70*/  MUFU.EX2 R21, R21 ;  /* 0x0000001500157308 */ /* 0x000ee20000000800 */
[----:B------:R-:W-:Y:S01]  /*4f80*/  BAR.SYNC.DEFER_BLOCKING 0xf, 0x100 ;  /* 0x03c4000000007b1d */ /* 0x000fe20000010000 */
[----:B------:R-:W-:Y:S01]  /*4f90*/  F2FP.F16.F32.PACK_AB R156, R31, R156 ;  /* 0x0000009c1f9c723e */ /* 0x000fe200000000ff */
[----:B--2---:R-:W-:Y:S01]  /*4fa0*/  FADD.FTZ R5, R15, R6 ;  /* 0x000000060f057221 */ /* 0x004fe20000010000 */
[----:B----4-:R-:W-:Y:S01]  /*4fb0*/  F2FP.F16.F32.PACK_AB R158, R18, R15 ;  /* 0x0000000f129e723e */ /* 0x010fe200000000ff */
[----:B------:R-:W-:-:S02]  /*4fc0*/  IMAD.IADD R7, R7, 0x1, R9 ;  /* 0x0000000107077824 */ /* 0x000fc400078e0209 */
[----:B------:R-:W-:Y:S01]  /*4fd0*/  FADD.FTZ R6, R18, R5 ;  /* 0x0000000512067221 */ /* 0x000fe20000010000 */
[----:B------:R-:W2:Y:S01]  /*4fe0*/  MUFU.EX2 R22, R22 ;  /* 0x0000001600167308 */ /* 0x000ea20000000800 */
[----:B-1----:R-:W-:Y:S02]  /*4ff0*/  F2FP.F16.F32.PACK_AB R152, R20, R19 ;  /* 0x000000131498723e */ /* 0x002fe400000000ff */
[----:B------:R-:W-:-:S04]  /*5000*/  FADD.FTZ R5, R19, R6 ;  /* 0x0000000613057221 */ /* 0x000fc80000010000 */
[----:B------:R-:W-:Y:S01]  /*5010*/  FADD.FTZ R6, R20, R5 ;  /* 0x0000000514067221 */ /* 0x000fe20000010000 */
[----:B------:R-:W-:Y:S03]  /*5020*/  MUFU.EX2 R50, R50 ;  /* 0x0000003200327308 */ /* 0x000fe60000000800 */
[----:B---3--:R-:W-:-:S05]  /*5030*/  FADD.FTZ R5, R21, R6 ;  /* 0x0000000615057221 */ /* 0x008fca0000010000 */
[----:B------:R-:W1:Y:S01]  /*5040*/  MUFU.EX2 R51, R51 ;  /* 0x0000003300337308 */ /* 0x000e620000000800 */
[C---:B--2---:R-:W-:Y:S01]  /*5050*/  F2FP.F16.F32.PACK_AB R154, R22.reuse, R21 ;  /* 0x00000015169a723e */ /* 0x044fe200000000ff */
[----:B------:R-:W-:Y:S01]  /*5060*/  FADD.FTZ R22, R22, R5 ;  /* 0x0000000516167221 */ /* 0x000fe20000010000 */
[----:B------:R2:W-:Y:S04]  /*5070*/  STSM.16.M88.4 [R10+0x26800], R160 ;  /* 0x026800a00a007844 */ /* 0x0005e80000000200 */
[----:B------:R2:W-:Y:S01]  /*5080*/  STSM.16.M88.4 [R9], R156 ;  /* 0x0000009c09007844 */ /* 0x0005e20000000200 */
[----:B------:R-:W-:Y:S03]  /*5090*/  MUFU.EX2 R23, R23 ;  /* 0x0000001700177308 */ /* 0x000fe60000000800 */
[----:B------:R2:W-:Y:S05]  /*50a0*/  STSM.16.M88.4 [R8], R152 ;  /* 0x0000009808007844 */ /* 0x0005ea0000000200 */
        /* <DEDUP_REMOVED lines=9> */
[----:B------:R-:W3:Y:S01]  /*5140*/  MUFU.EX2 R25, R25 ;  /* 0x0000001900197308 */ /* 0x000ee20000000800 */
[----:B-1----:R-:W-:-:S07]  /*5150*/  FADD.FTZ R6, R54, R51 ;  /* 0x0000003336067221 */ /* 0x002fce0000010000 */
[----:B------:R-:W1:Y:S01]  /*5160*/  MUFU.EX2 R26, R26 ;  /* 0x0000001a001a7308 */ /* 0x000e620000000800 */
[C---:B----4-:R-:W-:Y:S01]  /*5170*/  F2FP.F16.F32.PACK_AB R167, R55.reuse, R54 ;  /* 0x0000003637a7723e */ /* 0x050fe200000000ff */
[----:B------:R-:W-:Y:S01]  /*5180*/  FADD.FTZ R6, R55, R6 ;  /* 0x0000000637067221 */ /* 0x000fe20000010000 */
[----:B---3--:R-:W-:Y:S01]  /*5190*/  FADD.FTZ R5, R25, R24 ;  /* 0x0000001819057221 */ /* 0x008fe20000010000 */
[----:B-1----:R-:W-:-:S03]  /*51a0*/  F2FP.F16.F32.PACK_AB R166, R26, R25 ;  /* 0x000000191aa6723e */ /* 0x002fc600000000ff */
[----:B------:R-:W-:Y:S02]  /*51b0*/  FADD.FTZ R5, R26, R5 ;  /* 0x000000051a057221 */ /* 0x000fe40000010000 */
[----:B------:R2:W-:Y:S01]  /*51c0*/  STSM.16.M88.4 [R7], R164 ;  /* 0x000000a407007844 */ /* 0x0005e20000000200 */
[----:B------:R-:W-:Y:S05]  /*51d0*/  @!P0 BRA `(.L_x_4206) ;  /* 0x0000000000048947 */ /* 0x000fea0003800000 */
[----:B------:R-:W-:Y:S01]  /*51e0*/  BPT.TRAP 0x1 ;  /* 0x000000040000795c */ /* 0x000fe20000300000 */
.L_x_4206:
[----:B------:R1:W3:Y:S01]  /*51f0*/  SYNCS.PHASECHK.TRANS64.TRYWAIT P3, [UR39+0x28c50], R13 ;  /* 0x028c500dff0075a7 */ /* 0x0002e20008060167 */
[----:B------:R-:W-:Y:S05]  /*5200*/  @!P0 BRA `(.L_x_4207) ;  /* 0x0000000000048947 */ /* 0x000fea0003800000 */
[----:B------:R-:W-:Y:S01]  /*5210*/  BPT.TRAP 0x1 ;  /* 0x000000040000795c */ /* 0x000fe20000300000 */
.L_x_4207:
[----:B---3--:R-:W-:Y:S05]  /*5220*/  @P3 BRA `(.L_x_4208) ;  /* 0x0000000000083947 */ /* 0x008fea0003800000 */
[----:B------:R-:W3:Y:S02]  /*5230*/  SYNCS.PHASECHK.TRANS64.TRYWAIT P3, [UR39+0x28c50], R13 ;  /* 0x028c500dff0075a7 */ /* 0x000ee40008060167 */
[----:B---3--:R-:W-:Y:S05]  /*5240*/  @!P3 BRA `(.L_x_4209) ;  /* 0x000000bc0054b947 */ /* 0x008fea0003800000 */
.L_x_4208:
[----:B------:R-:W-:Y:S01]  /*5250*/  WARPGROUP.ARRIVE ;  /* 0x00000000000079c5 */ /* 0x000fe20000000000 */
[----:B------:R-:W-:Y:S01]  /*5260*/  UMOV UR14, UR38 ;  /* 0x00000026000e7c82 */ /* 0x000fe20008000000 */
[----:B------:R-:W-:Y:S01]  /*5270*/  UMOV UR15, 0x40000040 ;  /* 0x40000040000f7882 */ /* 0x000fe20000000000 */
[----:B------:R-:W-:Y:S01]  /*5280*/  UIADD3 UR4, UR38, 0x80, URZ ;  /* 0x0000008026047890 */ /* 0x000fe2000fffe03f */
[----:B---3--:R-:W-:Y:S01]  /*5290*/  @!P1 IADD3 R14, R14, 0x28c60, RZ ;  /* 0x00028c600e0e9810 */ /* 0x008fe20007ffe0ff */
[----:B------:R-:W-:Y:S01]  /*52a0*/  UIMAD UR10, UR37, UR10, -UR6 ;  /* 0x0000000a250a72a4 */ /* 0x000fe2000f8e0a06 */
[----:B------:R-:W-:Y:S01]  /*52b0*/  HGMMA.64x256x16.F32 R24, R160, gdesc[UR12].tnspB, RZ, !UPT, gsb0 ;  /* 0x43e0000ca0187df0 */ /* 0x000fe2000c0008ff */
[----:B------:R-:W-:Y:S01]  /*52c0*/  UMOV UR15, 0x40000040 ;  /* 0x40000040000f7882 */ /* 0x000fe20000000000 */
[----:B------:R-:W-:Y:S01]  /*52d0*/  UIADD3 UR41, UR41, -0x2, URZ ;  /* 0xfffffffe29297890 */ /* 0x000fe2000fffe03f */
[----:B------:R-:W-:Y:S01]  /*52e0*/  @!P1 PRMT R14, RZ, 0x654, R14 ;  /* 0x00000654ff0e9816 */ /* 0x000fe2000000000e */
[----:B------:R-:W-:Y:S01]  /*52f0*/  UMOV UR14, UR4 ;  /* 0x00000004000e7c82 */ /* 0x000fe20008000000 */
[----:B------:R-:W-:Y:S01]  /*5300*/  UIADD3 UR4, UR38, 0x100, URZ ;  /* 0x0000010026047890 */ /* 0x000fe2000fffe03f */
[----:B------:R-:W-:-:S02]  /*5310*/  WARPGROUP.DEPBAR.LE gsb0, 0x0 ;  /* 0x00008000000079c5 */ /* 0x000fc40000010000 */
[----:B------:R-:W-:-:S15]  /*5320*/  WARPGROUP.ARRIVE ;  /* 0x00000000000079c5 */ /* 0x000fde0000000000 */
[----:B------:R-:W-:-:S05]  /*5330*/  NOP ;  /* 0x0000000000007918 */ /* 0x000fca0000000000 */
        /* <DEDUP_REMOVED lines=10> */
[----:B------:R-:W3:Y:S02]  /*53e0*/  S2UR UR4, SR_CTAID.X ;  /* 0x00000000000479c3 */ /* 0x000ee40000002500 */
[----:B---3--:R-:W-:-:S03]  /*53f0*/  USHF.L.U32 UR11, UR4, 0x6, URZ ;  /* 0x00000006040b7899 */ /* 0x008fc6000800063f */
[----:B------:R-:W-:Y:S02]  /*5400*/  @UP0 ULDC UR4, c[0x0][0x44c] ;  /* 0x0001130000040ab9 */ /* 0x000fe40000000800 */
[----:B------:R-:W-:Y:S02]  /*5410*/  UIMAD.WIDE.U32 UR4, UR11, UR4, URZ ;  /* 0x000000040b0472a5 */ /* 0x000fe4000f8e003f */
[----:B------:R-:W-:Y:S01]  /*5420*/  UMOV UR6, UR11 ;  /* 0x0000000b00067c82 */ /* 0x000fe20008000000 */
[----:B------:R-:W-:Y:S02]  /*5430*/  WARPGROUP.DEPBAR.LE gsb0, 0x0 ;  /* 0x00008000000079c5 */ /* 0x000fe40000010000 */
[----:B------:R-:W-:-:S13]  /*5440*/  WARPGROUP.ARRIVE ;  /* 0x00000000000079c5 */ /* 0x000fda0000000000 */
[----:B------:R-:W-:Y:S01]  /*5450*/  HGMMA.64x256x16.F32 R24, R164, gdesc[UR12].tnspB, R24, gsb0 ;  /* 0x43e0000ca4187df0 */ /* 0x000fe20008000818 */
[----:B------:R-:W-:Y:S02]  /*5460*/  @UP0 ULDC UR14, c[0x0][0x450] ;  /* 0x00011400000e0ab9 */ /* 0x000fe40000000800 */
[----:B------:R-:W-:-:S03]  /*5470*/  @UP0 USHF.R.U32.HI UR6, URZ, UR14, UR5 ;  /* 0x0000000e3f060299 */ /* 0x000fc60008011605 */
[----:B------:R-:W-:Y:S01]  /*5480*/  UMOV UR5, URZ ;  /* 0x0000003f00057c82 */ /* 0x000fe20008000000 */
[----:B------:R-:W-:-:S04]  /*5490*/  UIADD3 UR6, UR10, UR6, URZ ;  /* 0x000000060a067290 */ /* 0x000fc8000fffe03f */
[----:B------:R-:W-:-:S04]  /*54a0*/  USHF.R.S32.HI UR4, URZ, 0x1f, UR6 ;  /* 0x0000001f3f047899 */ /* 0x000fc80008011406 */
[----:B------:R-:W-:-:S04]  /*54b0*/  ULEA.HI UR4, UR4, UR6, URZ, 0x6 ;  /* 0x0000000604047291 */ /* 0x000fc8000f8f303f */
[----:B------:R-:W-:-:S04]  /*54c0*/  USHF.R.S32.HI UR4, URZ, 0x6, UR4 ;  /* 0x000000063f047899 */ /* 0x000fc80008011404 */
[----:B------:R-:W-:-:S04]  /*54d0*/  UISETP.LT.AND UP1, UPT, UR40, UR4, UPT ;  /* 0x000000042800728c */ /* 0x000fc8000bf21270 */
[----:B------:R-:W-:-:S03]  /*54e0*/  USEL UR25, UR40, UR4, !UP1 ;  /* 0x0000000428197287 */ /* 0x000fc6000c800000 */
[----:B------:R-:W-:Y:S01]  /*54f0*/  UMOV UR4, URZ ;  /* 0x0000003f00047c82 */ /* 0x000fe20008000000 */
[----:B------:R-:W-:-:S06]  /*5500*/  UISETP.GE.AND UP1, UPT, UR41, UR25, UPT ;  /* 0x000000192900728c */ /* 0x000fcc000bf26270 */
[----:B------:R-:W-:Y:S01]  /*5510*/  PLOP3.LUT P3, PT, PT, PT, UP1, 0x80, 0x0 ;  /* 0x000000000000781c */ /* 0x000fe20003f6f018 */
[----:B------:R-:W-:Y:S02]  /*5520*/  WARPGROUP.DEPBAR.LE gsb0, 0x0 ;  /* 0x00008000000079c5 */ /* 0x000fe40000010000 */
[----:B------:R-:W-:Y:S01]  /*5530*/  @!PT LDS RZ, [RZ] ;  /* 0x00000000fffff984 */ /* 0x000fe20000000800 */
[----:B------:R-:W-:Y:S01]  /*5540*/  @!PT LDS RZ, [RZ] ;  /* 0x00000000fffff984 */ /* 0x000fe20000000800 */
[----:B------:R-:W-:Y:S01]  /*5550*/  @!PT LDS RZ, [RZ] ;  /* 0x00000000fffff984 */ /* 0x000fe20000000800 */
[----:B------:R-:W-:Y:S01]  /*5560*/  @!PT LDS RZ, [RZ] ;  /* 0x00000000fffff984 */ /* 0x000fe20000000800 */
[----:B------:R3:W-:Y:S06]  /*5570*/  MEMBAR.ALL.CTA ;  /* 0x0000000000007992 */ /* 0x0007ec0000008000 */
[----:B---3--:R-:W3:Y:S02]  /*5580*/  FENCE.VIEW.ASYNC.S ;  /* 0x00000000000073c6 */ /* 0x008ee40000000000 */
[----:B---3--:R-:W-:Y:S01]  /*5590*/  NOP ;  /* 0x0000000000007918 */ /* 0x008fe20000000000 */
[----:B------:R-:W-:Y:S06]  /*55a0*/  BAR.ARV 0xe, 0x100 ;  /* 0x0384000000007b1d */ /* 0x000fec0000002000 */
[----:B------:R3:W-:Y:S01]  /*55b0*/  @!P1 SYNCS.ARRIVE.TRANS64.RED.A1T0 RZ, [R14+URZ], RZ ;  /* 0x000000ff0eff99a7 */ /* 0x0007e2000810043f */
[----:B------:R-:W-:Y:S05]  /*55c0*/  @!P3 BRA `(.L_x_4210) ;  /* 0x00000020008cb947 */ /* 0x000fea0003800000 */
[----:B---3--:R-:W-:Y:S01]  /*55d0*/  IMAD.MOV.U32 R14, RZ, RZ, R4 ;  /* 0x000000ffff0e7224 */ /* 0x008fe200078e0004 */
[----:B------:R-:W-:Y:S01]  /*55e0*/  UMOV UR5, URZ ;  /* 0x0000003f00057c82 */ /* 0x000fe20008000000 */
[----:B------:R-:W-:Y:S01]  /*55f0*/  IMAD.MOV.U32 R15, RZ, RZ, R3 ;  /* 0x000000ffff0f7224 */ /* 0x000fe200078e0003 */
[----:B------:R-:W-:Y:S01]  /*5600*/  UMOV UR6, URZ ;  /* 0x0000003f00067c82 */ /* 0x000fe20008000000 */
[----:B------:R-:W-:Y:S01]  /*5610*/  ULDC UR27, c[0x0][0x288] ;  /* 0x0000a200001b7ab9 */ /* 0x000fe20000000800 */
[----:B------:R-:W-:Y:S01]  /*5620*/  ULDC UR28, c[0x0][0x2f0] ;  /* 0x0000bc00001c7ab9 */ /* 0x000fe20000000800 */
[----:B------:R-:W-:Y:S01]  /*5630*/  ULDC UR29, c[0x0][0x9d8] ;  /* 0x00027600001d7ab9 */ /* 0x000fe20000000800 */
[----:B------:R-:W-:-:S05]  /*5640*/  ULDC UR26, c[0x0][0x988] ;  /* 0x00026200001a7ab9 */ /* 0x000fca0000000800 */
.L_x_4219:
[----:B------:R-:W-:-:S04]  /*5650*/  UIADD3 UR4, UR6, 0x1, URZ ;  /* 0x0000000106047890 */ /* 0x000fc8000fffe03f */
[----:B------:R-:W-:-:S04]  /*5660*/  UISETP.NE.AND UP1, UPT, UR4, 0x2, UPT ;  /* 0x000000020400788c */ /* 0x000fc8000bf25270 */
[----:B------:R-:W-:Y:S02]  /*5670*/  USEL UR7, URZ, 0x1, UP1 ;  /* 0x000000013f077887 */ /* 0x000fe40008800000 */
[----:B------:R-:W-:Y:S02]  /*5680*/  USEL UR4, UR4, URZ, UP1 ;  /* 0x0000003f04047287 */ /* 0x000fe40008800000 */
[----:B------:R-:W-:Y:S01]  /*5690*/  ULOP3.LUT UR5, UR5, UR7, URZ, 0x3c, !UPT ;  /* 0x0000000705057292 */ /* 0x000fe2000f8e3c3f */
[----:B------:R-:W-:Y:S11]  /*56a0*/  @!P0 BRA `(.L_x_4211) ;  /* 0x0000000000048947 */ /* 0x000ff60003800000 */
[----:B------:R-:W-:Y:S01]  /*56b0*/  BPT.TRAP 0x1 ;  /* 0x000000040000795c */ /* 0x000fe20000300000 */
.L_x_4211:
[----:B------:R-:W-:Y:S01]  /*56c0*/  ULEA UR30, UR4, UR39, 0x3 ;  /* 0x00000027041e7291 */ /* 0x000fe2000f8e183f */
[----:B01----:R-:W-:-:S04]  /*56d0*/  MOV R13, UR5 ;  /* 0x00000005000d7c02 */ /* 0x003fc80008000f00 */
[----:B------:R-:W-:-:S04]  /*56e0*/  SHF.L.U32 R13, R13, 0x1f, RZ ;  /* 0x0000001f0d0d7819 */ /* 0x000fc800000006ff */
[----:B------:R0:W1:Y:S01]  /*56f0*/  SYNCS.PHASECHK.TRANS64.TRYWAIT P3, [UR30+0x28c30], R13 ;  /* 0x028c300dff0075a7 */ /* 0x000062000806015e */
[----:B------:R-:W-:Y:S05]  /*5700*/  @!P0 BRA `(.L_x_4212) ;  /* 0x0000000000048947 */ /* 0x000fea0003800000 */
[----:B------:R-:W-:Y:S01]  /*5710*/  BPT.TRAP 0x1 ;  /* 0x000000040000795c */ /* 0x000fe20000300000 */
.L_x_4212:
[----:B-1----:R-:W-:Y:S05]  /*5720*/  @P3 BRA `(.L_x_4213) ;  /* 0x0000000000083947 */ /* 0x002fea0003800000 */
[----:B------:R-:W1:Y:S02]  /*5730*/  SYNCS.PHASECHK.TRANS64.TRYWAIT P3, [UR30+0x28c30], R13 ;  /* 0x028c300dff0075a7 */ /* 0x000e64000806015e */
[----:B-1----:R-:W-:Y:S05]  /*5740*/  @!P3 BRA `(.L_x_4214) ;  /* 0x000000b80028b947 */ /* 0x002fea0003800000 */
.L_x_4213:
[----:B------:R-:W-:Y:S01]  /*5750*/  ULEA UR10, UR4, UR24, 0x9 ;  /* 0x00000018040a7291 */ /* 0x000fe2000f8e483f */
[----:B--2---:R-:W-:Y:S01]  /*5760*/  WARPGROUP.ARRIVE ;  /* 0x00000000000079c5 */ /* 0x004fe20000000000 */
[----:B------:R-:W-:Y:S01]  /*5770*/  UMOV UR11, 0x40000040 ;  /* 0x40000040000b7882 */ /* 0x000fe20000000000 */
[----:B------:R-:W-:Y:S01]  /*5780*/  UMOV UR15, 0x40000040 ;  /* 0x40000040000f7882 */ /* 0x000fe20000000000 */
[----:B------:R-:W-:Y:S01]  /*5790*/  UIADD3 UR14, UR10, 0x2, URZ ;  /* 0x000000020a0e7890 */ /* 0x000fe2000fffe03f */
[----:B------:R-:W-:Y:S01]  /*57a0*/  IMAD.MOV.U32 R3, RZ, RZ, R12 ;  /* 0x000000ffff037224 */ /* 0x000fe200078e000c */
[----:B------:R-:W-:Y:S01]  /*57b0*/  UIADD3 UR18, UR10, 0x4, URZ ;  /* 0x000000040a127890 */ /* 0x000fe2000fffe03f */
[----:B------:R-:W-:Y:S01]  /*57c0*/  IMAD.U32 R22, RZ, RZ, UR28 ;  /* 0x0000001cff167e24 */ /* 0x000fe2000f8e00ff */
[----:B------:R-:W-:Y:S01]  /*57d0*/  UMOV UR19, 0x40000040 ;  /* 0x4000004000137882 */ /* 0x000fe20000000000 */
[----:B------:R-:W-:Y:S01]  /*57e0*/  HGMMA.64x64x16.F32 R152, gdesc[UR8], RZ, !UPT, gsb0 ;  /* 0x00e00000089879f0 */ /* 0x000fe2000c0008ff */
[----:B------:R-:W-:Y:S01]  /*57f0*/  UIADD3 UR22, UR10, 0x6, URZ ;  /* 0x000000060a167890 */ /* 0x000fe2000fffe03f */
[----:B------:R-:W-:Y:S01]  /*5800*/  UMOV UR23, 0x40000040 ;  /* 0x4000004000177882 */ /* 0x000fe20000000000 */
[----:B------:R-:W-:-:S02]  /*5810*/  @UP0 ULDC UR7, c[0x0][0x44c] ;  /* 0x0001130000070ab9 */ /* 0x000fc40000000800 */
[----:B-1----:R-:W-:Y:S01]  /*5820*/  @P2 IMAD.HI.U32 R4, R12, UR7, RZ ;  /* 0x000000070c042c27 */ /* 0x002fe2000f8e00ff */
[----:B------:R-:W-:-:S04]  /*5830*/  @UP0 ULDC UR7, c[0x0][0x450] ;  /* 0x0001140000070ab9 */ /* 0x000fc80000000800 */
[----:B------:R-:W-:Y:S01]  /*5840*/  @P2 SHF.R.U32.HI R3, RZ, UR7, R4 ;  /* 0x00000007ff032c19 */ /* 0x000fe20008011604 */
[----:B------:R-:W-:Y:S02]  /*5850*/  UMOV UR7, 0xffffffc0 ;  /* 0xffffffc000077882 */ /* 0x000fe40000000000 */
[----:B------:R-:W-:Y:S02]  /*5860*/  UIMAD UR7, UR41, UR7, 0x1 ;  /* 0x00000001290774a4 */ /* 0x000fe4000f8e0207 */
[----:B------:R-:W1:Y:S01]  /*5870*/  SHFL.IDX PT, R16, R3, RZ, 0x1c1f ;  /* 0x001c1fff03107589 */ /* 0x000e6200000e0000 */
        /* <DEDUP_REMOVED lines=13> */
[----:B------:R-:W-:Y:S01]  /*5950*/  IADD3 R161, -R11, UR7, RZ ;  /* 0x000000070ba17c10 */ /* 0x000fe2000fffe1ff */
[----:B------:R-:W2:Y:S01]  /*5960*/  MUFU.TANH R20, R152 ;  /* 0x0000009800147308 */ /* 0x000ea20000002400 */
[----:B------:R-:W-:Y:S01]  /*5970*/  FMUL.FTZ R156, R156, UR29 ;  /* 0x0000001d9c9c7c20 */ /* 0x000fe20008410000 */
[----:B------:R-:W-:Y:S01]  /*5980*/  FMUL.FTZ R160, R160, UR29 ;  /* 0x0000001da0a07c20 */ /* 0x000fe20008410000 */
[----:B------:R-:W-:Y:S01]  /*5990*/  FMUL.FTZ R157, R157, UR29 ;  /* 0x0000001d9d9d7c20 */ /* 0x000fe20008410000 */
[----:B------:R-:W-:-:S02]  /*59a0*/  IMAD R161, R22, UR37, R161 ;  /* 0x0000002516a17c24 */ /* 0x000fc4000f8e02a1 */
        /* <DEDUP_REMOVED lines=12> */
[----:B------:R-:W-:Y:S01]  /*5a70*/  FMUL.FTZ R158, R158, UR29 ;  /* 0x0000001d9e9e7c20 */ /* 0x000fe20008410000 */
[----:B------:R-:W-:Y:S01]  /*5a80*/  FMUL.FTZ R159, R159, UR29 ;  /* 0x0000001d9f9f7c20 */ /* 0x000fe20008410000 */
[----:B------:R-:W-:Y:S01]  /*5a90*/  FMUL.FTZ R162, R162, UR29 ;  /* 0x0000001da2a27c20 */ /* 0x000fe20008410000 */
[----:B------:R-:W-:Y:S01]  /*5aa0*/  FMUL.FTZ R163, R163, UR29 ;  /* 0x0000001da3a37c20 */ /* 0x000fe20008410000 */
[----:B------:R-:W-:Y:S01]  /*5ab0*/  FMUL.FTZ R166, R166, UR29 ;  /* 0x0000001da6a67c20 */ /* 0x000fe20008410000 */
[----:B------:R-:W-:Y:S01]  /*5ac0*/  FMUL.FTZ R167, R167, UR29 ;  /* 0x0000001da7a77c20 */ /* 0x000fe20008410000 */
[----:B------:R-:W-:Y:S01]  /*5ad0*/  FMUL.FTZ R170, R170, UR29 ;  /* 0x0000001daaaa7c20 */ /* 0x000fe20008410000 */
[----:B------:R1:W-:Y:S01]  /*5ae0*/  MUFU.TANH R18, R160 ;  /* 0x000000a000127308 */ /* 0x0003e20000002400 */
        /* <DEDUP_REMOVED lines=8> */
[----:B-1----:R-:W-:Y:S01]  /*5b70*/  IADD3 R160, R16, -UR27, R161 ;  /* 0x8000001b10a07c10 */ /* 0x002fe2000fffe0a1 */
[----:B------:R-:W-:-:S03]  /*5b80*/  UMOV UR7, UR26 ;  /* 0x0000001a00077c82 */ /* 0x000fc60008000000 */
[C---:B------:R-:W-:Y:S02]  /*5b90*/  ISETP.GT.AND P3, PT, R160.reuse, RZ, PT ;  /* 0x000000ffa000720c */ /* 0x040fe40003f64270 */
[----:B------:R-:W-:Y:S01]  /*5ba0*/  ISETP.GT.AND P4, PT, R160, 0x1, PT ;  /* 0x00000001a000780c */ /* 0x000fe20003f84270 */
[----:B------:R4:W1:Y:S01]  /*5bb0*/  MUFU.TANH R23, R4 ;  /* 0x0000000400177308 */ /* 0x0008620000002400 */
[----:B--2---:R-:W-:Y:S02]  /*5bc0*/  FSEL R20, R20, -INF , P3 ;  /* 0xff80000014147808 */ /* 0x004fe40001800000 */
[----:B------:R-:W-:Y:S02]  /*5bd0*/  ISETP.GT.AND P3, PT, R160, 0x8, PT ;  /* 0x00000008a000780c */ /* 0x000fe40003f64270 */
[----:B---3--:R-:W-:Y:S02]  /*5be0*/  FSEL R16, R153, -INF , P4 ;  /* 0xff80000099107808 */ /* 0x008fe40002000000 */
[----:B------:R-:W-:Y:S01]  /*5bf0*/  FMNMX.FTZ R17, R20, R15, !PT ;  /* 0x0000000f14117209 */ /* 0x000fe20007810000 */
[----:B------:R-:W2:Y:S01]  /*5c00*/  MUFU.TANH R164, R164 ;  /* 0x000000a400a47308 */ /* 0x000ea20000002400 */
[----:B------:R-:W-:-:S02]  /*5c10*/  ISETP.GT.AND P4, PT, R160, 0x9, PT ;  /* 0x00000009a000780c */ /* 0x000fc40003f84270 */
[----:B----4-:R-:W-:Y:S02]  /*5c20*/  FSEL R4, R156, -INF , P3 ;  /* 0xff8000009c047808 */ /* 0x010fe40001800000 */
[----:B------:R-:W-:Y:S02]  /*5c30*/  FMNMX.FTZ R19, R16, R17, !PT ;  /* 0x0000001110137209 */ /* 0x000fe40007810000 */
[----:B------:R-:W-:Y:S01]  /*5c40*/  ISETP.GT.AND P3, PT, R160, 0x10, PT ;  /* 0x00000010a000780c */ /* 0x000fe20003f64270 */
[----:B------:R-:W3:Y:S01]  /*5c50*/  MUFU.TANH R165, R165 ;  /* 0x000000a500a57308 */ /* 0x000ee20000002400 */
[----:B-----5:R-:W-:Y:S02]  /*5c60*/  FSEL R17, R157, -INF , P4 ;  /* 0xff8000009d117808 */ /* 0x020fe40002000000 */
[----:B------:R-:W-:Y:S02]  /*5c70*/  FMNMX.FTZ R22, R4, R19, !PT ;  /* 0x0000001304167209 */ /* 0x000fe40007810000 */
[----:B------:R-:W-:-:S02]  /*5c80*/  ISETP.GT.AND P4, PT, R160, 0x11, PT ;  /* 0x00000011a000780c */ /* 0x000fc40003f84270 */
[----:B------:R-:W-:Y:S01]  /*5c90*/  FSEL R18, R18, -INF , P3 ;  /* 0xff80000012127808 */ /* 0x000fe20001800000 */
[----:B------:R-:W4:Y:S01]  /*5ca0*/  MUFU.TANH R168, R168 ;  /* 0x000000a800a87308 */ /* 0x000f220000002400 */
[----:B------:R-:W-:Y:S02]  /*5cb0*/  FMNMX.FTZ R21, R17, R22, !PT ;  /* 0x0000001611157209 */ /* 0x000fe40007810000 */
[----:B------:R-:W-:Y:S02]  /*5cc0*/  ISETP.GT.AND P3, PT, R160, 0x18, PT ;  /* 0x00000018a000780c */ /* 0x000fe40003f64270 */
[----:B-1----:R-:W-:Y:S02]  /*5cd0*/  FSEL R19, R23, -INF , P4 ;  /* 0xff80000017137808 */ /* 0x002fe40002000000 */
[----:B------:R-:W-:Y:S01]  /*5ce0*/  FMNMX.FTZ R22, R18, R21, !PT ;  /* 0x0000001512167209 */ /* 0x000fe20007810000 */
[----:B------:R-:W1:Y:S01]  /*5cf0*/  MUFU.TANH R169, R169 ;  /* 0x000000a900a97308 */ /* 0x000e620000002400 */
[----:B------:R-:W-:-:S02]  /*5d00*/  ISETP.GT.AND P4, PT, R160, 0x19, PT ;  /* 0x00000019a000780c */ /* 0x000fc40003f84270 */
[----:B--2---:R-:W-:Y:S02]  /*5d10*/  FSEL R21, R164, -INF , P3 ;  /* 0xff800000a4157808 */ /* 0x004fe40001800000 */
[----:B------:R-:W-:Y:S02]  /*5d20*/  FMNMX.FTZ R152, R19, R22, !PT ;  /* 0x0000001613987209 */ /* 0x000fe40007810000 */
[C---:B------:R-:W-:Y:S01]  /*5d30*/  ISETP.GT.AND P3, PT, R160.reuse, 0x20, PT ;  /* 0x00000020a000780c */ /* 0x040fe20003f64270 */
[----:B------:R-:W2:Y:S01]  /*5d40*/  MUFU.TANH R172, R172 ;  /* 0x000000ac00ac7308 */ /* 0x000ea20000002400 */
[----:B---3--:R-:W-:Y:S02]  /*5d50*/  FSEL R22, R165, -INF , P4 ;  /* 0xff800000a5167808 */ /* 0x008fe40002000000 */
[----:B------:R-:W-:Y:S02]  /*5d60*/  FMNMX.FTZ R153, R21, R152, !PT ;  /* 0x0000009815997209 */ /* 0x000fe40007810000 */
[----:B------:R-:W-:-:S02]  /*5d70*/  ISETP.GT.AND P4, PT, R160, 0x21, PT ;  /* 0x00000021a000780c */ /* 0x000fc40003f84270 */
[----:B----4-:R-:W-:Y:S01]  /*5d80*/  FSEL R23, R168, -INF , P3 ;  /* 0xff800000a8177808 */ /* 0x010fe20001800000 */
[----:B------:R-:W3:Y:S01]  /*5d90*/  MUFU.TANH R173, R173 ;  /* 0x000000ad00ad7308 */ /* 0x000ee20000002400 */
[----:B------:R-:W-:Y:S02]  /*5da0*/  FMNMX.FTZ R156, R22, R153, !PT ;  /* 0x00000099169c7209 */ /* 0x000fe40007810000 */
[C---:B------:R-:W-:Y:S02]  /*5db0*/  ISETP.GT.AND P3, PT, R160.reuse, 0x28, PT ;  /* 0x00000028a000780c */ /* 0x040fe40003f64270 */
[----:B-1----:R-:W-:Y:S02]  /*5dc0*/  FSEL R152, R169, -INF , P4 ;  /* 0xff800000a9987808 */ /* 0x002fe40002000000 */
[----:B------:R-:W-:Y:S01]  /*5dd0*/  FMNMX.FTZ R157, R23, R156, !PT ;  /* 0x0000009c179d7209 */ /* 0x000fe20007810000 */
[----:B------:R-:W1:Y:S01]  /*5de0*/  MUFU.TANH R176, R176 ;  /* 0x000000b000b07308 */ /* 0x000e620000002400 */
[----:B------:R-:W-:-:S02]  /*5df0*/  ISETP.GT.AND P4, PT, R160, 0x29, PT ;  /* 0x00000029a000780c */ /* 0x000fc40003f84270 */
[----:B--2---:R-:W-:Y:S02]  /*5e00*/  FSEL R153, R172, -INF , P3 ;  /* 0xff800000ac997808 */ /* 0x004fe40001800000 */
[----:B------:R-:W-:Y:S02]  /*5e10*/  FMNMX.FTZ R164, R152, R157, !PT ;  /* 0x0000009d98a47209 */ /* 0x000fe40007810000 */
[----:B------:R-:W-:Y:S01]  /*5e20*/  ISETP.GT.AND P3, PT, R160, 0x30, PT ;  /* 0x00000030a000780c */ /* 0x000fe20003f64270 */
[----:B------:R-:W2:Y:S01]  /*5e30*/  MUFU.TANH R177, R177 ;  /* 0x000000b100b17308 */ /* 0x000ea20000002400 */
[----:B---3--:R-:W-:Y:S02]  /*5e40*/  FSEL R156, R173, -INF , P4 ;  /* 0xff800000ad9c7808 */ /* 0x008fe40002000000 */
[----:B------:R-:W-:Y:S01]  /*5e50*/  FMNMX.FTZ R157, R153, R164, !PT ;  /* 0x000000a4999d7209 */ /* 0x000fe20007810000 */
[----:B------:R-:W-:Y:S01]  /*5e60*/  FMUL.FTZ R164, R154, UR29 ;  /* 0x0000001d9aa47c20 */ /* 0x000fe20008410000 */
[----:B------:R-:W-:-:S02]  /*5e70*/  ISETP.GT.AND P4, PT, R160, 0x31, PT ;  /* 0x00000031a000780c */ /* 0x000fc40003f84270 */
[----:B------:R-:W-:Y:S01]  /*5e80*/  FMNMX.FTZ R165, R156, R157, !PT ;  /* 0x0000009d9ca57209 */ /* 0x000fe20007810000 */
[----:B------:R-:W3:Y:S01]  /*5e90*/  MUFU.TANH R180, R180 ;  /* 0x000000b400b47308 */ /* 0x000ee20000002400 */
[----:B-1----:R-:W-:Y:S02]  /*5ea0*/  FSEL R154, R176, -INF , P3 ;  /* 0xff800000b09a7808 */ /* 0x002fe40001800000 */
[----:B------:R-:W-:Y:S02]  /*5eb0*/  ISETP.GT.AND P3, PT, R160, 0x38, PT ;  /* 0x00000038a000780c */ /* 0x000fe40003f64270 */
[----:B------:R-:W-:Y:S01]  /*5ec0*/  FMNMX.FTZ R168, R154, R165, !PT ;  /* 0x000000a59aa87209 */ /* 0x000fe20007810000 */
[----:B------:R-:W-:Y:S02]  /*5ed0*/  FMUL.FTZ R165, R155, UR29 ;  /* 0x0000001d9ba57c20 */ /* 0x000fe40008410000 */
[----:B------:R-:W1:Y:S01]  /*5ee0*/  MUFU.TANH R181, R181 ;  /* 0x000000b500b57308 */ /* 0x000e620000002400 */
[----:B--2---:R-:W-:-:S02]  /*5ef0*/  FSEL R157, R177, -INF , P4 ;  /* 0xff800000b19d7808 */ /* 0x004fc40002000000 */
[----:B------:R-:W-:Y:S02]  /*5f00*/  ISETP.GT.AND P4, PT, R160, 0x39, PT ;  /* 0x00000039a000780c */ /* 0x000fe40003f84270 */
[----:B------:R-:W-:-:S03]  /*5f10*/  FMNMX.FTZ R168, R157, R168, !PT ;  /* 0x000000a89da87209 */ /* 0x000fc60007810000 */
[----:B------:R2:W4:Y:S01]  /*5f20*/  MUFU.TANH R172, R164 ;  /* 0x000000a400ac7308 */ /* 0x0005220000002400 */
[----:B---3--:R-:W-:-:S04]  /*5f30*/  FSEL R155, R180, -INF , P3 ;  /* 0xff800000b49b7808 */ /* 0x008fc80001800000 */
[----:B------:R-:W-:-:S03]  /*5f40*/  FMNMX.FTZ R169, R155, R168, !PT ;  /* 0x000000a89ba97209 */ /* 0x000fc60007810000 */
[----:B------:R-:W3:Y:S01]  /*5f50*/  MUFU.TANH R176, R165 ;  /* 0x000000a500b07308 */ /* 0x000ee20000002400 */
[----:B-1----:R-:W-:Y:S01]  /*5f60*/  FSEL R160, R181, -INF , P4 ;  /* 0xff800000b5a07808 */ /* 0x002fe20002000000 */
[----:B--2---:R-:W1:Y:S03]  /*5f70*/  SHFL.IDX PT, R164, R3, 0x1, 0x1c1f ;  /* 0x003c1f0003a47f89 */ /* 0x004e6600000e0000 */
[----:B------:R-:W-:-:S03]  /*5f80*/  FMNMX.FTZ R169, R160, R169, !PT ;  /* 0x000000a9a0a97209 */ /* 0x000fc60007810000 */
[----:B------:R-:W2:Y:S02]  /*5f90*/  MUFU.TANH R177, R158 ;  /* 0x0000009e00b17308 */ /* 0x000ea40000002400 */
[----:B------:R-:W5:Y:S06]  /*5fa0*/  SHFL.BFLY PT, R168, R169, 0x2, 0x1f ;  /* 0x0c401f00a9a87f89 */ /* 0x000f6c00000e0000 */
[----:B------:R4:W0:Y:S08]  /*5fb0*/  MUFU.TANH R180, R159 ;  /* 0x0000009f00b47308 */ /* 0x0008300000002400 */
[----:B------:R-:W0:Y:S01]  /*5fc0*/  MUFU.TANH R181, R162 ;  /* 0x000000a200b57308 */ /* 0x000e220000002400 */
[----:B-1----:R-:W-:-:S04]  /*5fd0*/  IADD3 R173, R164, -UR27, R161 ;  /* 0x8000001ba4ad7c10 */ /* 0x002fc8000fffe0a1 */
[C---:B------:R-:W-:Y:S02]  /*5fe0*/  ISETP.GT.AND P3, PT, R173.reuse, RZ, PT ;  /* 0x000000ffad00720c */ /* 0x040fe40003f64270 */
[----:B------:R-:W-:Y:S01]  /*5ff0*/  ISETP.GT.AND P4, PT, R173, 0x1, PT ;  /* 0x00000001ad00780c */ /* 0x000fe20003f84270 */
[----:B------:R2:W-:Y:S01]  /*6000*/  MUFU.TANH R184, R163 ;  /* 0x000000a300b87308 */ /* 0x0005e20000002400 */
[----:B-----5:R-:W-:Y:S02]  /*6010*/  FMNMX.FTZ R168, R169, R168, !PT ;  /* 0x000000a8a9a87209 */ /* 0x020fe40007810000 */
[----:B----4-:R-:W-:Y:S02]  /*6020*/  FSEL R159, R172, -INF , P3 ;  /* 0xff800000ac9f7808 */ /* 0x010fe40001800000 */
[----:B------:R-:W-:Y:S01]  /*6030*/  ISETP.GT.AND P3, PT, R173, 0x8, PT ;  /* 0x00000008ad00780c */ /* 0x000fe20003f64270 */
[----:B------:R-:W1:Y:S01]  /*6040*/  SHFL.BFLY PT, R165, R168, 0x1, 0x1f ;  /* 0x0c201f00a8a57f89 */ /* 0x000e6200000e0000 */
[----:B---3--:R-:W-:Y:S01]  /*6050*/  FSEL R158, R176, -INF , P4 ;  /* 0xff800000b09e7808 */ /* 0x008fe20002000000 */
[----:B------:R-:W3:Y:S01]  /*6060*/  MUFU.TANH R166, R166 ;  /* 0x000000a600a67308 */ /* 0x000ee20000002400 */
[----:B------:R-:W-:-:S02]  /*6070*/  FMNMX.FTZ R161, R159, R14, !PT ;  /* 0x0000000e9fa17209 */ /* 0x000fc40007810000 */
[----:B------:R-:W-:Y:S02]  /*6080*/  ISETP.GT.AND P4, PT, R173, 0x9, PT ;  /* 0x00000009ad00780c */ /* 0x000fe40003f84270 */
[----:B--2---:R-:W-:Y:S02]  /*6090*/  FSEL R163, R177, -INF , P3 ;  /* 0xff800000b1a37808 */ /* 0x004fe40001800000 */
[----:B------:R-:W-:Y:S01]  /*60a0*/  FMNMX.FTZ R162, R158, R161, !PT ;  /* 0x000000a19ea27209 */ /* 0x000fe20007810000 */
[----:B------:R0:W2:Y:S01]  /*60b0*/  MUFU.TANH R185, R167 ;  /* 0x000000a700b97308 */ /* 0x0000a20000002400 */
[----:B------:R-:W-:Y:S02]  /*60c0*/  ISETP.GT.AND P3, PT, R173, 0x10, PT ;  /* 0x00000010ad00780c */ /* 0x000fe40003f64270 */
[----:B------:R-:W-:Y:S02]  /*60d0*/  FMNMX.FTZ R162, R163, R162, !PT ;  /* 0x000000a2a3a27209 */ /* 0x000fe40007810000 */
[----:B------:R-:W-:-:S02]  /*60e0*/  ISETP.GT.AND P6, PT, R173, 0x20, PT ;  /* 0x00000020ad00780c */ /* 0x000fc40003fc4270 */
[C---:B------:R-:W-:Y:S01]  /*60f0*/  ISETP.GT.AND P5, PT, R173.reuse, 0x29, PT ;  /* 0x00000029ad00780c */ /* 0x040fe20003fa4270 */
[----:B------:R-:W4:Y:S01]  /*6100*/  MUFU.TANH R186, R170 ;  /* 0x000000aa00ba7308 */ /* 0x000f220000002400 */
[----:B0-----:R-:W-:Y:S02]  /*6110*/  FSEL R167, R180, -INF , P4 ;  /* 0xff800000b4a77808 */ /* 0x001fe40002000000 */
[----:B------:R-:W-:Y:S02]  /*6120*/  ISETP.GT.AND P4, PT, R173, 0x11, PT ;  /* 0x00000011ad00780c */ /* 0x000fe40003f84270 */
[----:B------:R-:W-:Y:S02]  /*6130*/  FMNMX.FTZ R161, R167, R162, !PT ;  /* 0x000000a2a7a17209 */ /* 0x000fe40007810000 */
[----:B-1----:R-:W-:Y:S01]  /*6140*/  FMNMX.FTZ R3, R168, R165, !PT ;  /* 0x000000a5a8037209 */ /* 0x002fe20007810000 */
[----:B------:R0:W1:Y:S01]  /*6150*/  MUFU.TANH R164, R171 ;  /* 0x000000ab00a47308 */ /* 0x0000620000002400 */
[----:B------:R-:W-:-:S02]  /*6160*/  FSEL R168, R181, -INF , P3 ;  /* 0xff800000b5a87808 */ /* 0x000fc40001800000 */
[----:B------:R-:W-:Y:S02]  /*6170*/  ISETP.GT.AND P3, PT, R173, 0x18, PT ;  /* 0x00000018ad00780c */ /* 0x000fe40003f64270 */
[----:B------:R-:W-:Y:S02]  /*6180*/  FMNMX.FTZ R162, R168, R161, !PT ;  /* 0x000000a1a8a27209 */ /* 0x000fe40007810000 */
[----:B---3--:R-:W-:Y:S01]  /*6190*/  FSEL R169, R166, -INF , P3 ;  /* 0xff800000a6a97808 */ /* 0x008fe20001800000 */
[----:B------:R-:W3:Y:S01]  /*61a0*/  MUFU.TANH R174, R174 ;  /* 0x000000ae00ae7308 */ /* 0x000ee20000002400 */
[----:B0-----:R-:W-:Y:S01]  /*61b0*/  FSEL R171, R184, -INF , P4 ;  /* 0xff800000b8ab7808 */ /* 0x001fe20002000000 */
[----:B------:R-:W-:Y:S01]  /*61c0*/  FMUL.FTZ R166, R3, UR7 ;  /* 0x0000000703a67c20 */ /* 0x000fe20008410000 */
[----:B------:R-:W-:Y:S02]  /*61d0*/  ISETP.GT.AND P4, PT, R173, 0x19, PT ;  /* 0x00000019ad00780c */ /* 0x000fe40003f84270 */
[----:B------:R-:W-:-:S02]  /*61e0*/  FMNMX.FTZ R162, R171, R162, !PT ;  /* 0x000000a2aba27209 */ /* 0x000fc40007810000 */
[----:B--2---:R-:W-:Y:S01]  /*61f0*/  FSEL R170, R185, -INF , P4 ;  /* 0xff800000b9aa7808 */ /* 0x004fe20002000000 */
[----:B------:R0:W2:Y:S01]  /*6200*/  MUFU.TANH R172, R175 ;  /* 0x000000af00ac7308 */ /* 0x0000a20000002400 */
[----:B------:R-:W-:Y:S02]  /*6210*/  FMNMX.FTZ R165, R169, R162, !PT ;  /* 0x000000a2a9a57209 */ /* 0x000fe40007810000 */
[C---:B------:R-:W-:Y:S02]  /*6220*/  ISETP.GT.AND P3, PT, R173.reuse, 0x21, PT ;  /* 0x00000021ad00780c */ /* 0x040fe40003f64270 */
[----:B----4-:R-:W-:Y:S02]  /*6230*/  FSEL R161, R186, -INF , P6 ;  /* 0xff800000baa17808 */ /* 0x010fe40003000000 */
[----:B------:R-:W-:Y:S01]  /*6240*/  FMNMX.FTZ R162, R170, R165, !PT ;  /* 0x000000a5aaa27209 */ /* 0x000fe20007810000 */
[----:B------:R-:W4:Y:S01]  /*6250*/  MUFU.TANH R178, R178 ;  /* 0x000000b200b27308 */ /* 0x000f220000002400 */
[----:B------:R-:W-:-:S02]  /*6260*/  ISETP.GT.AND P4, PT, R173, 0x28, PT ;  /* 0x00000028ad00780c */ /* 0x000fc40003f84270 */
[----:B-1----:R-:W-:Y:S02]  /*6270*/  FSEL R164, R164, -INF , P3 ;  /* 0xff800000a4a47808 */ /* 0x002fe40001800000 */
[----:B------:R-:W-:Y:S02]  /*6280*/  FMNMX.FTZ R165, R161, R162, !PT ;  /* 0x000000a2a1a57209 */ /* 0x000fe40007810000 */
[----:B---3--:R-:W-:Y:S01]  /*6290*/  FSEL R162, R174, -INF , P4 ;  /* 0xff800000aea27808 */ /* 0x008fe20002000000 */
[----:B------:R-:W1:Y:S01]  /*62a0*/  MUFU.TANH R179, R179 ;  /* 0x000000b300b37308 */ /* 0x000e620000002400 */
[----:B0-----:R-:W-:Y:S02]  /*62b0*/  FMNMX.FTZ R175, R164, R165, !PT ;  /* 0x000000a5a4af7209 */ /* 0x001fe40007810000 */
[----:B------:R-:W-:Y:S02]  /*62c0*/  FSETP.NEU.FTZ.AND P3, PT, R3, -INF , PT ;  /* 0xff8000000300780b */ /* 0x000fe40003f7d000 */
[----:B--2---:R-:W-:-:S02]  /*62d0*/  FSEL R165, R172, -INF , P5 ;  /* 0xff800000aca57808 */ /* 0x004fc40002800000 */
[C---:B------:R-:W-:Y:S01]  /*62e0*/  ISETP.GT.AND P6, PT, R173.reuse, 0x30, PT ;  /* 0x00000030ad00780c */ /* 0x040fe20003fc4270 */
[----:B------:R-:W0:Y:S01]  /*62f0*/  MUFU.TANH R182, R182 ;  /* 0x000000b600b67308 */ /* 0x000e220000002400 */
[----:B------:R-:W-:Y:S02]  /*6300*/  FMNMX.FTZ R172, R162, R175, !PT ;  /* 0x000000afa2ac7209 */ /* 0x000fe40007810000 */
[----:B------:R-:W-:Y:S02]  /*6310*/  FSEL R185, R166, RZ, P3 ;  /* 0x000000ffa6b97208 */ /* 0x000fe40001800000 */
[----:B------:R-:W-:Y:S02]  /*6320*/  ISETP.GT.AND P4, PT, R173, 0x31, PT ;  /* 0x00000031ad00780c */ /* 0x000fe40003f84270 */
[----:B----4-:R-:W-:Y:S01]  /*6330*/  FSEL R166, R178, -INF , P6 ;  /* 0xff800000b2a67808 */ /* 0x010fe20003000000 */
[----:B------:R-:W2:Y:S01]  /*6340*/  MUFU.TANH R183, R183 ;  /* 0x000000b700b77308 */ /* 0x000ea20000002400 */
[----:B------:R-:W-:Y:S01]  /*6350*/  FMNMX.FTZ R175, R165, R172, !PT ;  /* 0x000000aca5af7209 */ /* 0x000fe20007810000 */
[--C-:B------:R-:W-:Y:S01]  /*6360*/  FFMA.FTZ R176, R20, UR7, -R185.reuse ;  /* 0x0000000714b07c23 */ /* 0x100fe200080108b9 */
[----:B------:R-:W-:Y:S01]  /*6370*/  ISETP.GT.AND P5, PT, R173, 0x38, PT ;  /* 0x00000038ad00780c */ /* 0x000fe20003fa4270 */
[--C-:B------:R-:W-:Y:S01]  /*6380*/  FFMA.FTZ R178, R16, UR7, -R185.reuse ;  /* 0x0000000710b27c23 */ /* 0x100fe200080108b9 */
[----:B-1----:R-:W-:Y:S01]  /*6390*/  FSEL R20, R179, -INF , P4 ;  /* 0xff800000b3147808 */ /* 0x002fe20002000000 */
[--C-:B------:R-:W-:Y:S01]  /*63a0*/  FFMA.FTZ R179, R154, UR7, -R185.reuse ;  /* 0x000000079ab37c23 */ /* 0x100fe200080108b9 */
[----:B------:R-:W-:Y:S01]  /*63b0*/  FMNMX.FTZ R175, R166, R175, !PT ;  /* 0x000000afa6af7209 */ /* 0x000fe20007810000 */
[----:B------:R1:W-:Y:S01]  /*63c0*/  MUFU.EX2 R172, R176 ;  /* 0x000000b000ac7308 */ /* 0x0003e20000000800 */
[----:B------:R-:W-:Y:S01]  /*63d0*/  ISETP.GT.AND P4, PT, R173, 0x39, PT ;  /* 0x00000039ad00780c */ /* 0x000fe20003f84270 */
[--C-:B------:R-:W-:Y:S01]  /*63e0*/  FFMA.FTZ R17, R17, UR7, -R185.reuse ;  /* 0x0000000711117c23 */ /* 0x100fe200080108b9 */
[----:B0-----:R-:W-:Y:S01]  /*63f0*/  FSEL R173, R182, -INF , P5 ;  /* 0xff800000b6ad7808 */ /* 0x001fe20002800000 */
[--C-:B------:R-:W-:Y:S01]  /*6400*/  FFMA.FTZ R18, R18, UR7, -R185.reuse ;  /* 0x0000000712127c23 */ /* 0x100fe200080108b9 */
[----:B------:R-:W-:Y:S01]  /*6410*/  FMNMX.FTZ R174, R20, R175, !PT ;  /* 0x000000af14ae7209 */ /* 0x000fe20007810000 */
[--C-:B------:R-:W-:Y:S01]  /*6420*/  FFMA.FTZ R157, R157, UR7, -R185.reuse ;  /* 0x000000079d9d7c23 */ /* 0x100fe200080108b9 */
[--C-:B------:R-:W-:Y:S01]  /*6430*/  FFMA.FTZ R182, R160, UR7, -R185.reuse ;  /* 0x00000007a0b67c23 */ /* 0x100fe200080108b9 */
[----:B------:R0:W-:Y:S01]  /*6440*/  MUFU.EX2 R175, R178 ;  /* 0x000000b200af7308 */ /* 0x0001e20000000800 */
[----:B--2---:R-:W-:Y:S01]  /*6450*/  FSEL R16, R183, -INF , P4 ;  /* 0xff800000b7107808 */ /* 0x004fe20002000000 */
[--C-:B-1----:R-:W-:Y:S01]  /*6460*/  FFMA.FTZ R176, R152, UR7, -R185.reuse ;  /* 0x0000000798b07c23 */ /* 0x102fe200080108b9 */
[----:B------:R-:W-:Y:S01]  /*6470*/  FMNMX.FTZ R177, R173, R174, !PT ;  /* 0x000000aeadb17209 */ /* 0x000fe20007810000 */
[--C-:B------:R-:W-:Y:S01]  /*6480*/  FFMA.FTZ R174, R4, UR7, -R185.reuse ;  /* 0x0000000704ae7c23 */ /* 0x100fe200080108b9 */
[--C-:B------:R-:W-:Y:S01]  /*6490*/  FFMA.FTZ R19, R19, UR7, -R185.reuse ;  /* 0x0000000713137c23 */ /* 0x100fe200080108b9 */
[--C-:B------:R-:W-:Y:S01]  /*64a0*/  FFMA.FTZ R21, R21, UR7, -R185.reuse ;  /* 0x0000000715157c23 */ /* 0x100fe200080108b9 */
[----:B------:R-:W-:Y:S01]  /*64b0*/  FMNMX.FTZ R177, R16, R177, !PT ;  /* 0x000000b110b17209 */ /* 0x000fe20007810000 */
[----:B------:R-:W-:Y:S01]  /*64c0*/  MUFU.EX2 R17, R17 ;  /* 0x0000001100117308 */ /* 0x000fe20000000800 */
[--C-:B0-----:R-:W-:Y:S01]  /*64d0*/  FFMA.FTZ R178, R156, UR7, -R185.reuse ;  /* 0x000000079cb27c23 */ /* 0x101fe200080108b9 */
[--C-:B------:R-:W-:Y:S01]  /*64e0*/  FFMA.FTZ R22, R22, UR7, -R185.reuse ;  /* 0x0000000716167c23 */ /* 0x100fe200080108b9 */
[--C-:B------:R-:W-:Y:S01]  /*64f0*/  FFMA.FTZ R23, R23, UR7, -R185.reuse ;  /* 0x0000000717177c23 */ /* 0x100fe200080108b9 */
[----:B------:R-:W0:Y:S04]  /*6500*/  SHFL.BFLY PT, R4, R177, 0x2, 0x1f ;  /* 0x0c401f00b1047f89 */ /* 0x000e2800000e0000 */
[----:B------:R-:W-:Y:S08]  /*6510*/  MUFU.EX2 R174, R174 ;  /* 0x000000ae00ae7308 */ /* 0x000ff00000000800 */
[----:B------:R-:W-:Y:S08]  /*6520*/  MUFU.EX2 R18, R18 ;  /* 0x0000001200127308 */ /* 0x000ff00000000800 */
[----:B------:R-:W-:Y:S01]  /*6530*/  MUFU.EX2 R19, R19 ;  /* 0x0000001300137308 */ /* 0x000fe20000000800 */
[----:B0-----:R-:W-:Y:S01]  /*6540*/  FMNMX.FTZ R180, R177, R4, !PT ;  /* 0x00000004b1b47209 */ /* 0x001fe20007810000 */
[----:B------:R-:W-:-:S06]  /*6550*/  FFMA.FTZ R177, R153, UR7, -R185 ;  /* 0x0000000799b17c23 */ /* 0x000fcc00080108b9 */
[----:B------:R-:W-:Y:S01]  /*6560*/  MUFU.EX2 R21, R21 ;  /* 0x0000001500157308 */ /* 0x000fe20000000800 */
[----:B------:R-:W0:Y:S07]  /*6570*/  SHFL.BFLY PT, R181, R180, 0x1, 0x1f ;  /* 0x0c201f00b4b57f89 */ /* 0x000e2e00000e0000 */
[----:B------:R-:W-:Y:S08]  /*6580*/  MUFU.EX2 R22, R22 ;  /* 0x0000001600167308 */ /* 0x000ff00000000800 */
[----:B------:R-:W-:Y:S08]  /*6590*/  MUFU.EX2 R23, R23 ;  /* 0x0000001700177308 */ /* 0x000ff00000000800 */
[----:B------:R-:W-:Y:S01]  /*65a0*/  MUFU.EX2 R176, R176 ;  /* 0x000000b000b07308 */ /* 0x000fe20000000800 */
[----:B0-----:R-:W-:Y:S01]  /*65b0*/  FMNMX.FTZ R4, R180, R181, !PT ;  /* 0x000000b5b4047209 */ /* 0x001fe20007810000 */
[----:B------:R-:W-:-:S03]  /*65c0*/  FFMA.FTZ R181, R155, UR7, -R185 ;  /* 0x000000079bb57c23 */ /* 0x000fc600080108b9 */
[C---:B------:R-:W-:Y:S01]  /*65d0*/  FSETP.NEU.FTZ.AND P4, PT, R4.reuse, -INF , PT ;  /* 0xff8000000400780b */ /* 0x040fe20003f9d000 */
[C---:B------:R-:W-:Y:S02]  /*65e0*/  FMUL.FTZ R152, R4.reuse, UR7 ;  /* 0x0000000704987c20 */ /* 0x040fe40008410000 */
[----:B------:R-:W-:Y:S01]  /*65f0*/  MUFU.EX2 R180, R157 ;  /* 0x0000009d00b47308 */ /* 0x000fe20000000800 */
[----:B------:R-:W-:Y:S02]  /*6600*/  FSEL R153, R4, RZ, P4 ;  /* 0x000000ff04997208 */ /* 0x000fe40002000000 */
[----:B------:R-:W-:Y:S02]  /*6610*/  FSEL R154, R152, RZ, P4 ;  /* 0x000000ff989a7208 */ /* 0x000fe40002000000 */
[----:B------:R-:W-:Y:S01]  /*6620*/  FSEL R152, R3, RZ, P3 ;  /* 0x000000ff03987208 */ /* 0x000fe20001800000 */
[----:B------:R-:W-:Y:S01]  /*6630*/  FADD.FTZ R153, -R153, R14 ;  /* 0x0000000e99997221 */ /* 0x000fe20000010100 */
[----:B------:R-:W-:Y:S01]  /*6640*/  MOV R14, UR30 ;  /* 0x0000001e000e7c02 */ /* 0x000fe20008000f00 */
[--C-:B------:R-:W-:Y:S01]  /*6650*/  FFMA.FTZ R159, R159, UR7, -R154.reuse ;  /* 0x000000079f9f7c23 */ /* 0x100fe2000801089a */
[--C-:B------:R-:W-:Y:S01]  /*6660*/  FFMA.FTZ R158, R158, UR7, -R154.reuse ;  /* 0x000000079e9e7c23 */ /* 0x100fe2000801089a */
[----:B------:R-:W-:Y:S01]  /*6670*/  FADD.FTZ R152, -R152, R15 ;  /* 0x0000000f98987221 */ /* 0x000fe20000010100 */
[----:B------:R-:W-:Y:S01]  /*6680*/  FMUL.FTZ R153, R153, UR7 ;  /* 0x0000000799997c20 */ /* 0x000fe20008410000 */
[----:B------:R0:W-:Y:S01]  /*6690*/  MUFU.EX2 R156, R159 ;  /* 0x0000009f009c7308 */ /* 0x0001e20000000800 */
[----:B------:R-:W-:Y:S01]  /*66a0*/  FFMA.FTZ R163, R163, UR7, -R154 ;  /* 0x00000007a3a37c23 */ /* 0x000fe2000801089a */
[----:B------:R-:W-:Y:S01]  /*66b0*/  FMUL.FTZ R15, R152, UR7 ;  /* 0x00000007980f7c20 */ /* 0x000fe20008410000 */
[----:B------:R-:W-:-:S02]  /*66c0*/  @!P1 VIADD R152, R14, 0x28c40 ;  /* 0x00028c400e989836 */ /* 0x000fc40000000000 */
[--C-:B------:R-:W-:Y:S01]  /*66d0*/  FFMA.FTZ R167, R167, UR7, -R154.reuse ;  /* 0x00000007a7a77c23 */ /* 0x100fe2000801089a */
[--C-:B------:R-:W-:Y:S01]  /*66e0*/  FFMA.FTZ R168, R168, UR7, -R154.reuse ;  /* 0x00000007a8a87c23 */ /* 0x100fe2000801089a */
[--C-:B------:R-:W-:Y:S01]  /*66f0*/  FFMA.FTZ R171, R171, UR7, -R154.reuse ;  /* 0x00000007abab7c23 */ /* 0x100fe2000801089a */
[----:B------:R-:W-:Y:S01]  /*6700*/  ISETP.NE.AND P3, PT, R2, RZ, PT ;  /* 0x000000ff0200720c */ /* 0x000fe20003f65270 */
[----:B------:R-:W1:Y:S01]  /*6710*/  MUFU.EX2 R15, R15 ;  /* 0x0000000f000f7308 */ /* 0x000e620000000800 */
[----:B0-----:R-:W-:Y:S01]  /*6720*/  FFMA.FTZ R159, R169, UR7, -R154 ;  /* 0x00000007a99f7c23 */ /* 0x001fe2000801089a */
[----:B------:R-:W-:Y:S01]  /*6730*/  @!P1 PRMT R152, RZ, 0x654, R152 ;  /* 0x00000654ff989816 */ /* 0x000fe20000000098 */
[--C-:B------:R-:W-:Y:S01]  /*6740*/  FFMA.FTZ R170, R170, UR7, -R154.reuse ;  /* 0x00000007aaaa7c23 */ /* 0x100fe2000801089a */
[--C-:B------:R-:W-:Y:S01]  /*6750*/  FFMA.FTZ R161, R161, UR7, -R154.reuse ;  /* 0x00000007a1a17c23 */ /* 0x100fe2000801089a */
[--C-:B------:R-:W-:Y:S01]  /*6760*/  FFMA.FTZ R164, R164, UR7, -R154.reuse ;  /* 0x00000007a4a47c23 */ /* 0x100fe2000801089a */
[----:B------:R1:W-:Y:S01]  /*6770*/  @!P1 SYNCS.ARRIVE.TRANS64.RED.A1T0 RZ, [R152+URZ], RZ ;  /* 0x000000ff98ff99a7 */ /* 0x0003e2000810043f */
[--C-:B------:R-:W-:Y:S01]  /*6780*/  FFMA.FTZ R162, R162, UR7, -R154.reuse ;  /* 0x00000007a2a27c23 */ /* 0x100fe2000801089a */
[----:B------:R0:W2:Y:S01]  /*6790*/  MUFU.EX2 R169, R153 ;  /* 0x0000009900a97308 */ /* 0x0000a20000000800 */
[--C-:B------:R-:W-:Y:S01]  /*67a0*/  FFMA.FTZ R165, R165, UR7, -R154.reuse ;  /* 0x00000007a5a57c23 */ /* 0x100fe2000801089a */
[--C-:B------:R-:W-:Y:S01]  /*67b0*/  FFMA.FTZ R20, R20, UR7, -R154.reuse ;  /* 0x0000000714147c23 */ /* 0x100fe2000801089a */
[--C-:B------:R-:W-:Y:S01]  /*67c0*/  FFMA.FTZ R173, R173, UR7, -R154.reuse ;  /* 0x00000007adad7c23 */ /* 0x100fe2000801089a */
[----:B------:R-:W-:-:S04]  /*67d0*/  FFMA.FTZ R16, R16, UR7, -R154 ;  /* 0x0000000710107c23 */ /* 0x000fc8000801089a */
[----:B------:R3:W4:Y:S01]  /*67e0*/  MUFU.EX2 R155, R158 ;  /* 0x0000009e009b7308 */ /* 0x0007220000000800 */
[----:B-1----:R-:W-:Y:S01]  /*67f0*/  FFMA.FTZ R152, R15, R5, R172 ;  /* 0x000000050f987223 */ /* 0x002fe200000100ac */
[-C--:B------:R-:W-:Y:S01]  /*6800*/  FMUL.FTZ R24, R24, R15.reuse ;  /* 0x0000000f18187220 */ /* 0x080fe20000410000 */
[-C--:B------:R-:W-:Y:S01]  /*6810*/  FMUL.FTZ R25, R25, R15.reuse ;  /* 0x0000000f19197220 */ /* 0x080fe20000410000 */
[-C--:B------:R-:W-:Y:S01]  /*6820*/  FMUL.FTZ R28, R28, R15.reuse ;  /* 0x0000000f1c1c7220 */ /* 0x080fe20000410000 */
[----:B0-----:R-:W-:Y:S01]  /*6830*/  FADD.FTZ R153, R175, R152 ;  /* 0x00000098af997221 */ /* 0x001fe20000010000 */
[-C--:B------:R-:W-:Y:S01]  /*6840*/  FMUL.FTZ R29, R29, R15.reuse ;  /* 0x0000000f1d1d7220 */ /* 0x080fe20000410000 */
[-C--:B------:R-:W-:Y:S01]  /*6850*/  FMUL.FTZ R32, R32, R15.reuse ;  /* 0x0000000f20207220 */ /* 0x080fe20000410000 */
[----:B------:R-:W0:Y:S01]  /*6860*/  MUFU.EX2 R163, R163 ;  /* 0x000000a300a37308 */ /* 0x000e220000000800 */
[----:B--2---:R-:W-:Y:S01]  /*6870*/  FFMA.FTZ R6, R169, R6, R156 ;  /* 0x00000006a9067223 */ /* 0x004fe2000001009c */
[----:B---3--:R-:W-:Y:S01]  /*6880*/  FADD.FTZ R158, R174, R153 ;  /* 0x00000099ae9e7221 */ /* 0x008fe20000010000 */
[-C--:B------:R-:W-:Y:S01]  /*6890*/  FMUL.FTZ R33, R33, R15.reuse ;  /* 0x0000000f21217220 */ /* 0x080fe20000410000 */
[-C--:B------:R-:W-:Y:S01]  /*68a0*/  FMUL.FTZ R36, R36, R15.reuse ;  /* 0x0000000f24247220 */ /* 0x080fe20000410000 */
[-C--:B------:R-:W-:Y:S01]  /*68b0*/  FMUL.FTZ R37, R37, R15.reuse ;  /* 0x0000000f25257220 */ /* 0x080fe20000410000 */
[-C--:B------:R-:W-:Y:S01]  /*68c0*/  FMUL.FTZ R40, R40, R15.reuse ;  /* 0x0000000f28287220 */ /* 0x080fe20000410000 */
[-C--:B------:R-:W-:Y:S01]  /*68d0*/  FMUL.FTZ R41, R41, R15.reuse ;  /* 0x0000000f29297220 */ /* 0x080fe20000410000 */
[----:B------:R1:W2:Y:S01]  /*68e0*/  MUFU.EX2 R160, R167 ;  /* 0x000000a700a07308 */ /* 0x0002a20000000800 */
        /* <DEDUP_REMOVED lines=9> */
[----:B-1----:R-:W-:-:S02]  /*6980*/  IMAD.U32 R167, RZ, RZ, UR6 ;  /* 0x00000006ffa77e24 */ /* 0x002fc4000f8e00ff */
[-C--:B------:R-:W-:Y:S01]  /*6990*/  FMUL.FTZ R56, R56, R15.reuse ;  /* 0x0000000f38387220 */ /* 0x080fe20000410000 */
[-C--:B------:R-:W-:Y:S01]  /*69a0*/  FMUL.FTZ R57, R57, R15.reuse ;  /* 0x0000000f39397220 */ /* 0x080fe20000410000 */
[-C--:B------:R-:W-:Y:S01]  /*69b0*/  FMUL.FTZ R60, R60, R15.reuse ;  /* 0x0000000f3c3c7220 */ /* 0x080fe20000410000 */
[-C--:B------:R-:W-:Y:S01]  /*69c0*/  FMUL.FTZ R61, R61, R15.reuse ;  /* 0x0000000f3d3d7220 */ /* 0x080fe20000410000 */
[----:B------:R-:W-:Y:S01]  /*69d0*/  @!P3 LEA R5, R167, R0, 0x6 ;  /* 0x00000000a705b211 */ /* 0x000fe200078e30ff */
[----:B------:R0:W1:Y:S01]  /*69e0*/  MUFU.EX2 R184, R171 ;  /* 0x000000ab00b87308 */ /* 0x0000620000000800 */
[----:B--2---:R-:W-:Y:S01]  /*69f0*/  FADD.FTZ R152, R160, R153 ;  /* 0x00000099a0987221 */ /* 0x004fe20000010000 */
[-C--:B------:R-:W-:Y:S01]  /*6a00*/  FMUL.FTZ R64, R64, R15.reuse ;  /* 0x0000000f40407220 */ /* 0x080fe20000410000 */
[----:B------:R-:W-:Y:S01]  /*6a10*/  @!P3 LEA R6, R5, UR39, 0x2 ;  /* 0x000000270506bc11 */ /* 0x000fe2000f8e10ff */
[----:B------:R-:W-:Y:S01]  /*6a20*/  FFMA.FTZ R5, R166, UR7, -R154 ;  /* 0x00000007a6057c23 */ /* 0x000fe2000801089a */
[-C--:B------:R-:W-:Y:S01]  /*6a30*/  FMUL.FTZ R65, R65, R15.reuse ;  /* 0x0000000f41417220 */ /* 0x080fe20000410000 */
[-C--:B------:R-:W-:Y:S01]  /*6a40*/  FMUL.FTZ R68, R68, R15.reuse ;  /* 0x0000000f44447220 */ /* 0x080fe20000410000 */
[-C--:B------:R-:W-:Y:S01]  /*6a50*/  FMUL.FTZ R69, R69, R15.reuse ;  /* 0x0000000f45457220 */ /* 0x080fe20000410000 */
[----:B------:R-:W2:Y:S01]  /*6a60*/  MUFU.EX2 R159, R159 ;  /* 0x0000009f009f7308 */ /* 0x000ea20000000800 */
[----:B0-----:R-:W-:Y:S01]  /*6a70*/  FADD.FTZ R171, R17, R158 ;  /* 0x0000009e11ab7221 */ /* 0x001fe20000010000 */
[----:B---3--:R-:W-:Y:S01]  /*6a80*/  FADD.FTZ R153, R157, R152 ;  /* 0x000000989d997221 */ /* 0x008fe20000010000 */
[----:B------:R-:W-:Y:S01]  /*6a90*/  @!P3 STS [R6+0x28800], R15 ;  /* 0x0288000f0600b388 */ /* 0x000fe20000000800 */
[-C--:B------:R-:W-:Y:S01]  /*6aa0*/  FMUL.FTZ R72, R72, R15.reuse ;  /* 0x0000000f48487220 */ /* 0x080fe20000410000 */
[----:B------:R-:W-:Y:S01]  /*6ab0*/  FADD.FTZ R158, R18, R171 ;  /* 0x000000ab129e7221 */ /* 0x000fe20000010000 */
[----:B------:R-:W-:Y:S01]  /*6ac0*/  FMUL.FTZ R73, R73, R15 ;  /* 0x0000000f49497220 */ /* 0x000fe20000410000 */
[----:B------:R0:W-:Y:S01]  /*6ad0*/  @!P3 STS [R6+0x28820], R169 ;  /* 0x028820a90600b388 */ /* 0x0001e20000000800 */
[----:B------:R-:W3:Y:S01]  /*6ae0*/  MUFU.EX2 R170, R170 ;  /* 0x000000aa00aa7308 */ /* 0x000ee20000000800 */
[----:B------:R-:W-:Y:S01]  /*6af0*/  FADD.FTZ R158, R19, R158 ;  /* 0x0000009e139e7221 */ /* 0x000fe20000010000 */
[C---:B-1----:R-:W-:Y:S01]  /*6b00*/  FADD.FTZ R152, R184.reuse, R153 ;  /* 0x00000099b8987221 */ /* 0x042fe20000010000 */
[----:B------:R-:W-:Y:S01]  /*6b10*/  F2FP.F16.F32.PACK_AB R157, R184, R157 ;  /* 0x0000009db89d723e */ /* 0x000fe200000000ff */
[-C--:B------:R-:W-:Y:S01]  /*6b20*/  FMUL.FTZ R76, R76, R15.reuse ;  /* 0x0000000f4c4c7220 */ /* 0x080fe20000410000 */
[----:B------:R-:W-:Y:S01]  /*6b30*/  FADD.FTZ R153, R21, R158 ;  /* 0x0000009e15997221 */ /* 0x000fe20000010000 */
[-C--:B------:R-:W-:Y:S01]  /*6b40*/  FMUL.FTZ R77, R77, R15.reuse ;  /* 0x0000000f4d4d7220 */ /* 0x080fe20000410000 */
[-C--:B------:R-:W-:Y:S01]  /*6b50*/  FMUL.FTZ R80, R80, R15.reuse ;  /* 0x0000000f50507220 */ /* 0x080fe20000410000 */
[----:B------:R-:W1:Y:S01]  /*6b60*/  MUFU.EX2 R161, R161 ;  /* 0x000000a100a17308 */ /* 0x000e620000000800 */
[----:B------:R-:W-:Y:S01]  /*6b70*/  FADD.FTZ R154, R22, R153 ;  /* 0x00000099169a7221 */ /* 0x000fe20000010000 */
[----:B------:R-:W-:Y:S01]  /*6b80*/  F2FP.F16.F32.PACK_AB R153, R155, R156 ;  /* 0x0000009c9b99723e */ /* 0x000fe200000000ff */
[-C--:B------:R-:W-:Y:S01]  /*6b90*/  FMUL.FTZ R81, R81, R15.reuse ;  /* 0x0000000f51517220 */ /* 0x080fe20000410000 */
[----:B------:R-:W-:Y:S01]  /*6ba0*/  F2FP.F16.F32.PACK_AB R156, R19, R18 ;  /* 0x00000012139c723e */ /* 0x000fe200000000ff */
[----:B------:R-:W-:Y:S01]  /*6bb0*/  FMUL.FTZ R84, R84, R15 ;  /* 0x0000000f54547220 */ /* 0x000fe20000410000 */
[----:B------:R-:W-:Y:S01]  /*6bc0*/  F2FP.F16.F32.PACK_AB R155, R160, R163 ;  /* 0x000000a3a09b723e */ /* 0x000fe200000000ff */
[----:B------:R-:W-:Y:S01]  /*6bd0*/  FMUL.FTZ R85, R85, R15 ;  /* 0x0000000f55557220 */ /* 0x000fe20000410000 */
[----:B------:R-:W4:Y:S01]  /*6be0*/  MUFU.EX2 R164, R164 ;  /* 0x000000a400a47308 */ /* 0x000f220000000800 */
[----:B------:R-:W-:Y:S01]  /*6bf0*/  F2FP.F16.F32.PACK_AB R160, R176, R23 ;  /* 0x00000017b0a0723e */ /* 0x000fe200000000ff */
[-C--:B------:R-:W-:Y:S01]  /*6c00*/  FMUL.FTZ R88, R88, R15.reuse ;  /* 0x0000000f58587220 */ /* 0x080fe20000410000 */
[-C--:B------:R-:W-:Y:S01]  /*6c10*/  FMUL.FTZ R89, R89, R15.reuse ;  /* 0x0000000f59597220 */ /* 0x080fe20000410000 */
[-C--:B------:R-:W-:Y:S01]  /*6c20*/  FMUL.FTZ R92, R92, R15.reuse ;  /* 0x0000000f5c5c7220 */ /* 0x080fe20000410000 */
[-C--:B------:R-:W-:Y:S01]  /*6c30*/  FMUL.FTZ R93, R93, R15.reuse ;  /* 0x0000000f5d5d7220 */ /* 0x080fe20000410000 */
[-C--:B------:R-:W-:Y:S01]  /*6c40*/  FMUL.FTZ R96, R96, R15.reuse ;  /* 0x0000000f60607220 */ /* 0x080fe20000410000 */
[-C--:B------:R-:W-:Y:S01]  /*6c50*/  FMUL.FTZ R97, R97, R15.reuse ;  /* 0x0000000f61617220 */ /* 0x080fe20000410000 */
[----:B------:R-:W5:Y:S01]  /*6c60*/  MUFU.EX2 R177, R177 ;  /* 0x000000b100b17308 */ /* 0x000f620000000800 */
        /* <DEDUP_REMOVED lines=15> */
[----:B------:R2:W5:Y:S01]  /*6d60*/  MUFU.EX2 R166, R165 ;  /* 0x000000a500a67308 */ /* 0x0005620000000800 */
[-C--:B------:R-:W-:Y:S01]  /*6d70*/  FMUL.FTZ R128, R128, R15.reuse ;  /* 0x0000000f80807220 */ /* 0x080fe20000410000 */
[-C--:B------:R-:W-:Y:S01]  /*6d80*/  FMUL.FTZ R129, R129, R15.reuse ;  /* 0x0000000f81817220 */ /* 0x080fe20000410000 */
[-C--:B------:R-:W-:Y:S01]  /*6d90*/  FMUL.FTZ R132, R132, R15.reuse ;  /* 0x0000000f84847220 */ /* 0x080fe20000410000 */
[-C--:B------:R-:W-:Y:S01]  /*6da0*/  FMUL.FTZ R133, R133, R15.reuse ;  /* 0x0000000f85857220 */ /* 0x080fe20000410000 */
[-C--:B------:R-:W-:Y:S01]  /*6db0*/  FMUL.FTZ R136, R136, R15.reuse ;  /* 0x0000000f88887220 */ /* 0x080fe20000410000 */
[-C--:B------:R-:W-:Y:S01]  /*6dc0*/  FMUL.FTZ R137, R137, R15.reuse ;  /* 0x0000000f89897220 */ /* 0x080fe20000410000 */
[-C--:B------:R-:W-:Y:S01]  /*6dd0*/  FMUL.FTZ R140, R140, R15.reuse ;  /* 0x0000000f8c8c7220 */ /* 0x080fe20000410000 */
[----:B------:R-:W5:Y:S01]  /*6de0*/  MUFU.EX2 R178, R178 ;  /* 0x000000b200b27308 */ /* 0x000f620000000800 */
[----:B--2---:R-:W-:Y:S01]  /*6df0*/  FADD.FTZ R165, R159, R152 ;  /* 0x000000989fa57221 */ /* 0x004fe20000010000 */
[----:B------:R-:W-:Y:S01]  /*6e00*/  F2FP.F16.F32.PACK_AB R152, R175, R172 ;  /* 0x000000acaf98723e */ /* 0x000fe200000000ff */
[----:B------:R-:W-:Y:S01]  /*6e10*/  FMUL.FTZ R141, R141, R15 ;  /* 0x0000000f8d8d7220 */ /* 0x000fe20000410000 */
[C---:B---3--:R-:W-:Y:S01]  /*6e20*/  F2FP.F16.F32.PACK_AB R159, R170.reuse, R159 ;  /* 0x0000009faa9f723e */ /* 0x048fe200000000ff */
[----:B------:R-:W-:Y:S01]  /*6e30*/  FADD.FTZ R158, R170, R165 ;  /* 0x000000a5aa9e7221 */ /* 0x000fe20000010000 */
[----:B------:R-:W-:Y:S01]  /*6e40*/  FADD.FTZ R165, R23, R154 ;  /* 0x0000009a17a57221 */ /* 0x000fe20000010000 */
[----:B------:R-:W-:Y:S01]  /*6e50*/  F2FP.F16.F32.PACK_AB R154, R17, R174 ;  /* 0x000000ae119a723e */ /* 0x000fe200000000ff */
[----:B------:R-:W-:Y:S01]  /*6e60*/  BAR.SYNC.DEFER_BLOCKING 0xf, 0x100 ;  /* 0x03c4000000007b1d */ /* 0x000fe20000010000 */
[----:B-1----:R-:W-:Y:S01]  /*6e70*/  FADD.FTZ R17, R161, R158 ;  /* 0x0000009ea1117221 */ /* 0x002fe20000010000 */
[----:B0-----:R-:W-:Y:S01]  /*6e80*/  FADD.FTZ R6, R176, R165 ;  /* 0x000000a5b0067221 */ /* 0x001fe20000010000 */
[----:B----4-:R-:W-:Y:S01]  /*6e90*/  F2FP.F16.F32.PACK_AB R161, R164, R161 ;  /* 0x000000a1a4a1723e */ /* 0x010fe200000000ff */
[----:B------:R-:W-:Y:S01]  /*6ea0*/  FMUL.FTZ R144, R144, R15 ;  /* 0x0000000f90907220 */ /* 0x000fe20000410000 */
[----:B------:R-:W-:Y:S01]  /*6eb0*/  FADD.FTZ R158, R164, R17 ;  /* 0x00000011a49e7221 */ /* 0x000fe20000010000 */
[----:B------:R-:W0:Y:S01]  /*6ec0*/  MUFU.EX2 R179, R179 ;  /* 0x000000b300b37308 */ /* 0x000e220000000800 */
[----:B-----5:R-:W-:Y:S01]  /*6ed0*/  FADD.FTZ R17, R177, R6 ;  /* 0x00000006b1117221 */ /* 0x020fe20000010000 */
[----:B------:R-:W-:Y:S01]  /*6ee0*/  F2FP.F16.F32.PACK_AB R163, R166, R167 ;  /* 0x000000a7a6a3723e */ /* 0x000fe200000000ff */
[----:B------:R-:W-:Y:S01]  /*6ef0*/  FADD.FTZ R19, R167, R158 ;  /* 0x0000009ea7137221 */ /* 0x000fe20000010000 */
[----:B------:R-:W-:Y:S01]  /*6f00*/  F2FP.F16.F32.PACK_AB R158, R22, R21 ;  /* 0x00000015169e723e */ /* 0x000fe200000000ff */
[C---:B------:R-:W-:Y:S01]  /*6f10*/  FADD.FTZ R6, R178.reuse, R17 ;  /* 0x00000011b2067221 */ /* 0x040fe20000010000 */
[----:B------:R-:W-:Y:S01]  /*6f20*/  F2FP.F16.F32.PACK_AB R162, R178, R177 ;  /* 0x000000b1b2a2723e */ /* 0x000fe200000000ff */
[----:B------:R-:W-:Y:S01]  /*6f30*/  FADD.FTZ R18, R166, R19 ;  /* 0x00000013a6127221 */ /* 0x000fe20000010000 */
[----:B------:R-:W1:Y:S01]  /*6f40*/  MUFU.EX2 R5, R5 ;  /* 0x0000000500057308 */ /* 0x000e620000000800 */
[-C--:B------:R-:W-:Y:S01]  /*6f50*/  FMUL.FTZ R145, R145, R15.reuse ;  /* 0x0000000f91917220 */ /* 0x080fe20000410000 */
[-C--:B------:R-:W-:Y:S01]  /*6f60*/  FMUL.FTZ R148, R148, R15.reuse ;  /* 0x0000000f94947220 */ /* 0x080fe20000410000 */
[----:B------:R-:W-:Y:S01]  /*6f70*/  FMUL.FTZ R149, R149, R15 ;  /* 0x0000000f95957220 */ /* 0x000fe20000410000 */
[-C--:B------:R-:W-:Y:S01]  /*6f80*/  FMUL.FTZ R26, R26, R169.reuse ;  /* 0x000000a91a1a7220 */ /* 0x080fe20000410000 */
[-C--:B------:R-:W-:Y:S01]  /*6f90*/  FMUL.FTZ R27, R27, R169.reuse ;  /* 0x000000a91b1b7220 */ /* 0x080fe20000410000 */
[-C--:B------:R-:W-:Y:S01]  /*6fa0*/  FMUL.FTZ R30, R30, R169.reuse ;  /* 0x000000a91e1e7220 */ /* 0x080fe20000410000 */
[----:B------:R-:W-:Y:S01]  /*6fb0*/  FMUL.FTZ R31, R31, R169 ;  /* 0x000000a91f1f7220 */ /* 0x000fe20000410000 */
[----:B------:R-:W2:Y:S01]  /*6fc0*/  MUFU.EX2 R181, R181 ;  /* 0x000000b500b57308 */ /* 0x000ea20000000800 */
[----:B0-----:R-:W-:Y:S01]  /*6fd0*/  FADD.FTZ R17, R179, R6 ;  /* 0x00000006b3117221 */ /* 0x001fe20000010000 */
[----:B------:R-:W-:Y:S01]  /*6fe0*/  F2FP.F16.F32.PACK_AB R164, R180, R179 ;  /* 0x000000b3b4a4723e */ /* 0x000fe200000000ff */
[----:B------:R0:W-:Y:S01]  /*6ff0*/  STSM.16.M88.4 [R10+0x26800], R152 ;  /* 0x026800980a007844 */ /* 0x0001e20000000200 */
[-C--:B------:R-:W-:Y:S01]  /*7000*/  FMUL.FTZ R34, R34, R169.reuse ;  /* 0x000000a922227220 */ /* 0x080fe20000410000 */
[----:B------:R-:W-:Y:S01]  /*7010*/  FADD.FTZ R6, R180, R17 ;  /* 0x00000011b4067221 */ /* 0x000fe20000010000 */
[-C--:B------:R-:W-:Y:S01]  /*7020*/  FMUL.FTZ R35, R35, R169.reuse ;  /* 0x000000a923237220 */ /* 0x080fe20000410000 */
[----:B------:R0:W-:Y:S01]  /*7030*/  STSM.16.M88.4 [R9], R156 ;  /* 0x0000009c09007844 */ /* 0x0001e20000000200 */
[----:B------:R-:W3:Y:S01]  /*7040*/  MUFU.EX2 R182, R182 ;  /* 0x000000b600b67308 */ /* 0x000ee20000000800 */
[----:B-1----:R-:W-:Y:S01]  /*7050*/  FADD.FTZ R19, R5, R18 ;  /* 0x0000001205137221 */ /* 0x002fe20000010000 */
[-C--:B------:R-:W-:Y:S01]  /*7060*/  FMUL.FTZ R38, R38, R169.reuse ;  /* 0x000000a926267220 */ /* 0x080fe20000410000 */
[----:B------:R0:W-:Y:S01]  /*7070*/  STSM.16.M88.4 [R8], R160 ;  /* 0x000000a008007844 */ /* 0x0001e20000000200 */
        /* <DEDUP_REMOVED lines=13> */
[----:B---3--:R-:W-:Y:S01]  /*7150*/  F2FP.F16.F32.PACK_AB R166, R182, R181 ;  /* 0x000000b5b6a6723e */ /* 0x008fe200000000ff */
[-C--:B------:R-:W-:Y:S01]  /*7160*/  FMUL.FTZ R59, R59, R169.reuse ;  /* 0x000000a93b3b7220 */ /* 0x080fe20000410000 */
        /* <DEDUP_REMOVED lines=8> */
[----:B------:R-:W-:Y:S01]  /*71f0*/  FADD.FTZ R5, R182, R17 ;  /* 0x00000011b6057221 */ /* 0x000fe20000010000 */
        /* <DEDUP_REMOVED lines=10> */
[-C--:B------:R-:W-:Y:S01]  /*72a0*/  FMUL.FTZ R90, R90, R169.reuse ;  /* 0x000000a95a5a7220 */ /* 0x080fe20000410000 */
[-C--:B------:R-:W-:Y:S01]  /*72b0*/  FMUL.FTZ R91, R91, R169.reuse ;  /* 0x000000a95b5b7220 */ /* 0x080fe20000410000 */
[----:B------:R-:W-:Y:S01]  /*72c0*/  FMUL.FTZ R94, R94, R169 ;  /* 0x000000a95e5e7220 */ /* 0x000fe20000410000 */
[C---:B---3--:R-:W-:Y:S01]  /*72d0*/  F2FP.F16.F32.PACK_AB R167, R16.reuse, R173 ;  /* 0x000000ad10a7723e */ /* 0x048fe200000000ff */
        /* <DEDUP_REMOVED lines=31> */
[----:B0-----:R-:W-:Y:S06]  /*74d0*/  @!P0 BRA `(.L_x_4215) ;  /* 0x0000000000048947 */ /* 0x001fec0003800000 */
[----:B------:R-:W-:Y:S01]  /*74e0*/  BPT.TRAP 0x1 ;  /* 0x000000040000795c */ /* 0x000fe20000300000 */
.L_x_4215:
[----:B------:R0:W1:Y:S01]  /*74f0*/  SYNCS.PHASECHK.TRANS64.TRYWAIT P3, [UR30+0x28c50], R13 ;  /* 0x028c500dff0075a7 */ /* 0x000062000806015e */
[----:B------:R-:W-:Y:S05]  /*7500*/  @!P0 BRA `(.L_x_4216) ;  /* 0x0000000000048947 */ /* 0x000fea0003800000 */
[----:B------:R-:W-:Y:S01]  /*7510*/  BPT.TRAP 0x1 ;  /* 0x000000040000795c */ /* 0x000fe20000300000 */
.L_x_4216:
[----:B-1----:R-:W-:Y:S05]  /*7520*/  @P3 BRA `(.L_x_4217) ;  /* 0x0000000000083947 */ /* 0x002fea0003800000 */
[----:B------:R-:W1:Y:S02]  /*7530*/  SYNCS.PHASECHK.TRANS64.TRYWAIT P3, [UR30+0x28c50], R13 ;  /* 0x028c500dff0075a7 */ /* 0x000e64000806015e */
[----:B-1----:R-:W-:Y:S05]  /*7540*/  @!P3 BRA `(.L_x_4218) ;  /* 0x0000009800c0b947 */ /* 0x002fea0003800000 */
.L_x_4217:
[----:B------:R-:W-:Y:S01]  /*7550*/  ULEA UR6, UR4, UR38, 0xc ;  /* 0x0000002604067291 */ /* 0x000fe2000f8e603f */
[----:B------:R-:W-:Y:S01]  /*7560*/  WARPGROUP.ARRIVE ;  /* 0x00000000000079c5 */ /* 0x000fe20000000000 */
[----:B------:R-:W-:Y:S01]  /*7570*/  UMOV UR11, 0x40000040 ;  /* 0x40000040000b7882 */ /* 0x000fe20000000000 */
[----:B------:R-:W-:Y:S01]  /*7580*/  UISETP.GT.AND UP1, UPT, UR41, UR25, UPT ;  /* 0x000000192900728c */ /* 0x000fe2000bf24270 */
[----:B-1----:R-:W-:Y:S01]  /*7590*/  @!P1 VIADD R14, R14, 0x28c60 ;  /* 0x00028c600e0e9836 */ /* 0x002fe20000000000 */
[----:B------:R-:W-:Y:S01]  /*75a0*/  UIADD3 UR41, UR41, -0x1, URZ ;  /* 0xffffffff29297890 */ /* 0x000fe2000fffe03f */
[----:B------:R-:W-:Y:S01]  /*75b0*/  MOV R15, R3 ;  /* 0x00000003000f7202 */ /* 0x000fe20000000f00 */
[----:B------:R-:W-:Y:S02]  /*75c0*/  UMOV UR10, UR6 ;  /* 0x00000006000a7c82 */ /* 0x000fe40008000000 */
[----:B------:R-:W-:Y:S01]  /*75d0*/  HGMMA.64x256x16.F32 R24, R152, gdesc[UR8].tnspB, R24, gsb0 ;  /* 0x43e0000898187df0 */ /* 0x000fe20008000818 */
[----:B------:R-:W-:Y:S01]  /*75e0*/  UIADD3 UR10, UR6, 0x80, URZ ;  /* 0x00000080060a7890 */ /* 0x000fe2000fffe03f */
[----:B------:R-:W-:Y:S01]  /*75f0*/  PLOP3.LUT P3, PT, PT, PT, UP1, 0x80, 0x0 ;  /* 0x000000000000781c */ /* 0x000fe20003f6f018 */
[----:B------:R-:W-:Y:S01]  /*7600*/  UMOV UR11, 0x40000040 ;  /* 0x40000040000b7882 */ /* 0x000fe20000000000 */
[----:B------:R-:W-:Y:S01]  /*7610*/  @!P1 PRMT R14, RZ, 0x654, R14 ;  /* 0x00000654ff0e9816 */ /* 0x000fe2000000000e */
[----:B------:R-:W-:-:S02]  /*7620*/  WARPGROUP.DEPBAR.LE gsb0, 0x0 ;  /* 0x00008000000079c5 */ /* 0x000fc40000010000 */
[----:B------:R-:W-:-:S15]  /*7630*/  WARPGROUP.ARRIVE ;  /* 0x00000000000079c5 */ /* 0x000fde0000000000 */
[----:B------:R-:W-:-:S06]  /*7640*/  NOP ;  /* 0x0000000000007918 */ /* 0x000fcc0000000000 */
        /* <DEDUP_REMOVED lines=25> */
[----:B-1----:R-:W-:Y:S01]  /*77e0*/  IMAD.MOV.U32 R14, RZ, RZ, R4 ;  /* 0x000000ffff0e7224 */ /* 0x002fe200078e0004 */
[----:B------:R-:W-:Y:S06]  /*77f0*/  @P3 BRA `(.L_x_4219) ;  /* 0xffffffdc00943947 */ /* 0x000fec000383ffff */
.L_x_4210:
[----:B------:R-:W-:-:S06]  /*7800*/  UISETP.GE.AND UP0, UPT, UR41, UR40, UPT ;  /* 0x000000282900728c */ /* 0x000fcc000bf06270 */
[----:B------:R-:W-:-:S13]  /*7810*/  PLOP3.LUT P2, PT, PT, PT, UP0, 0x80, 0x0 ;  /* 0x000000000000781c */ /* 0x000fda0003f4f008 */
[----:B------:R-:W-:Y:S05]  /*7820*/  @!P2 BRA `(.L_x_4220) ;  /* 0x0000001c002ca947 */ /* 0x000fea0003800000 */
[----:B01----:R-:W-:Y:S01]  /*7830*/  IMAD.MOV.U32 R13, RZ, RZ, R4 ;  /* 0x000000ffff0d7224 */ /* 0x003fe200078e0004 */
[----:B------:R-:W-:Y:S01]  /*7840*/  UMOV UR6, UR4 ;  /* 0x0000000400067c82 */ /* 0x000fe20008000000 */
[----:B------:R-:W-:Y:S01]  /*7850*/  IMAD.MOV.U32 R18, RZ, RZ, R3 ;  /* 0x000000ffff127224 */ /* 0x000fe200078e0003 */
[----:B------:R-:W-:Y:S01]  /*7860*/  ULDC UR25, c[0x0][0x9d8] ;  /* 0x0002760000197ab9 */ /* 0x000fe20000000800 */
[----:B------:R-:W-:-:S05]  /*7870*/  ULDC UR7, c[0x0][0x988] ;  /* 0x0002620000077ab9 */ /* 0x000fca0000000800 */
.L_x_4229:
[----:B------:R-:W-:-:S04]  /*7880*/  UIADD3 UR4, UR6, 0x1, URZ ;  /* 0x0000000106047890 */ /* 0x000fc8000fffe03f */
[----:B------:R-:W-:-:S04]  /*7890*/  UISETP.NE.AND UP0, UPT, UR4, 0x2, UPT ;  /* 0x000000020400788c */ /* 0x000fc8000bf05270 */
[----:B------:R-:W-:Y:S02]  /*78a0*/  USEL UR10, URZ, 0x1, UP0 ;  /* 0x000000013f0a7887 */ /* 0x000fe40008000000 */
[----:B------:R-:W-:Y:S02]  /*78b0*/  USEL UR4, UR4, URZ, UP0 ;  /* 0x0000003f04047287 */ /* 0x000fe40008000000 */
[----:B------:R-:W-:Y:S01]  /*78c0*/  ULOP3.LUT UR5, UR5, UR10, URZ, 0x3c, !UPT ;  /* 0x0000000a05057292 */ /* 0x000fe2000f8e3c3f */
[----:B-1--4-:R-:W-:Y:S11]  /*78d0*/  @!P0 BRA `(.L_x_4221) ;  /* 0x0000000000048947 */ /* 0x012ff60003800000 */
[----:B------:R-:W-:Y:S01]  /*78e0*/  BPT.TRAP 0x1 ;  /* 0x000000040000795c */ /* 0x000fe20000300000 */
.L_x_4221:
[----:B------:R-:W-:Y:S01]  /*78f0*/  ULEA UR26, UR4, UR39, 0x3 ;  /* 0x00000027041a7291 */ /* 0x000fe2000f8e183f */
[----:B------:R-:W-:-:S04]  /*7900*/  MOV R11, UR5 ;  /* 0x00000005000b7c02 */ /* 0x000fc80008000f00 */
[----:B------:R-:W-:-:S04]  /*7910*/  SHF.L.U32 R11, R11, 0x1f, RZ ;  /* 0x0000001f0b0b7819 */ /* 0x000fc800000006ff */
[----:B------:R0:W1:Y:S01]  /*7920*/  SYNCS.PHASECHK.TRANS64.TRYWAIT P2, [UR26+0x28c30], R11 ;  /* 0x028c300bff0075a7 */ /* 0x000062000804015a */
[----:B------:R-:W-:Y:S05]  /*7930*/  @!P0 BRA `(.L_x_4222) ;  /* 0x0000000000048947 */ /* 0x000fea0003800000 */
[----:B------:R-:W-:Y:S01]  /*7940*/  BPT.TRAP 0x1 ;  /* 0x000000040000795c */ /* 0x000fe20000300000 */
.L_x_4222:
[----:B-1----:R-:W-:Y:S05]  /*7950*/  @P2 BRA `(.L_x_4223) ;  /* 0x0000000000082947 */ /* 0x002fea0003800000 */
[----:B------:R-:W1:Y:S02]  /*7960*/  SYNCS.PHASECHK.TRANS64.TRYWAIT P2, [UR26+0x28c30], R11 ;  /* 0x028c300bff0075a7 */ /* 0x000e64000804015a */
[----:B-1----:R-:W-:Y:S05]  /*7970*/  @!P2 BRA `(.L_x_4224) ;  /* 0x0000009400c8a947 */ /* 0x002fea0003800000 */
.L_x_4223:
        /* <DEDUP_REMOVED lines=35> */
[----:B---3--:R-:W-:Y:S01]  /*7bb0*/  FMUL.FTZ R14, R155, UR25 ;  /* 0x000000199b0e7c20 */ /* 0x008fe20008410000 */
        /* <DEDUP_REMOVED lines=11> */
[----:B------:R-:W-:-:S05]  /*7c70*/  FMUL.FTZ R169, R179, UR25 ;  /* 0x00000019b3a97c20 */ /* 0x000fca0008410000 */
        /* <DEDUP_REMOVED lines=8> */
[----:B------:R-:W-:Y:S01]  /*7d00*/  FMUL.FTZ R158, R177, UR25 ;  /* 0x00000019b19e7c20 */ /* 0x000fe20008410000 */
[----:B------:R-:W-:-:S05]  /*7d10*/  IMAD.U32 R177, RZ, RZ, UR6 ;  /* 0x00000006ffb17e24 */ /* 0x000fca000f8e00ff */
        /* <DEDUP_REMOVED lines=16> */
[----:B-1----:R-:W-:Y:S01]  /*7e20*/  FMNMX.FTZ R3, R157, R162, !PT ;  /* 0x000000a29d037209 */ /* 0x002fe20007810000 */
[----:B------:R-:W-:Y:S01]  /*7e30*/  FMUL.FTZ R162, R163, UR25 ;  /* 0x00000019a3a27c20 */ /* 0x000fe20008410000 */
[----:B------:R-:W-:Y:S01]  /*7e40*/  FMUL.FTZ R163, R166, UR25 ;  /* 0x00000019a6a37c20 */ /* 0x000fe20008410000 */
[----:B------:R-:W-:Y:S01]  /*7e50*/  FMUL.FTZ R166, R171, UR25 ;  /* 0x00000019aba67c20 */ /* 0x000fe20008410000 */
[----:B------:R-:W-:-:S03]  /*7e60*/  FMUL.FTZ R171, R182, UR25 ;  /* 0x00000019b6ab7c20 */ /* 0x000fc60008410000 */
[----:B------:R-:W1:Y:S01]  /*7e70*/  MUFU.TANH R161, R161 ;  /* 0x000000a100a17308 */ /* 0x000e620000002400 */
[----:B--2---:R-:W-:-:S07]  /*7e80*/  FMNMX.FTZ R164, R158, R3, !PT ;  /* 0x000000039ea47209 */ /* 0x004fce0007810000 */
[----:B------:R-:W2:Y:S01]  /*7e90*/  MUFU.TANH R12, R12 ;  /* 0x0000000c000c7308 */ /* 0x000ea20000002400 */
[----:B---3--:R-:W-:-:S07]  /*7ea0*/  FMNMX.FTZ R164, R159, R164, !PT ;  /* 0x000000a49fa47209 */ /* 0x008fce0007810000 */
[----:B------:R-:W3:Y:S01]  /*7eb0*/  MUFU.TANH R14, R14 ;  /* 0x0000000e000e7308 */ /* 0x000ee20000002400 */
[----:B-1----:R-:W-:Y:S01]  /*7ec0*/  FMNMX.FTZ R3, R161, R164, !PT ;  /* 0x000000a4a1037209 */ /* 0x002fe20007810000 */
[----:B------:R-:W-:Y:S01]  /*7ed0*/  FMUL.FTZ R164, R167, UR25 ;  /* 0x00000019a7a47c20 */ /* 0x000fe20008410000 */
[----:B------:R-:W-:-:S03]  /*7ee0*/  FMUL.FTZ R167, R174, UR25 ;  /* 0x00000019aea77c20 */ /* 0x000fc60008410000 */
        /* <DEDUP_REMOVED lines=15> */
[----:B------:R-:W0:Y:S08]  /*7fe0*/  MUFU.TANH R164, R164 ;  /* 0x000000a400a47308 */ /* 0x000e300000002400 */
[----:B------:R-:W4:Y:S01]  /*7ff0*/  MUFU.TANH R165, R165 ;  /* 0x000000a500a57308 */ /* 0x000f220000002400 */
[----:B--2---:R-:W-:-:S02]  /*8000*/  FMNMX.FTZ R3, R174, R175, !PT ;  /* 0x000000afae037209 */ /* 0x004fc40007810000 */
[----:B-1----:R-:W-:-:S03]  /*8010*/  FMNMX.FTZ R174, R162, R173, !PT ;  /* 0x000000ada2ae7209 */ /* 0x002fc60007810000 */
[----:B------:R-:W-:Y:S02]  /*8020*/  FMUL.FTZ R184, R3, UR7 ;  /* 0x0000000703b87c20 */ /* 0x000fe40008410000 */
[----:B------:R-:W1:Y:S01]  /*8030*/  MUFU.TANH R166, R166 ;  /* 0x000000a600a67308 */ /* 0x000e620000002400 */
[----:B---3--:R-:W-:Y:S01]  /*8040*/  FMNMX.FTZ R173, R163, R174, !PT ;  /* 0x000000aea3ad7209 */ /* 0x008fe20007810000 */
[----:B------:R-:W-:Y:S01]  /*8050*/  FADD.FTZ R18, -R3, R18 ;  /* 0x0000001203127221 */ /* 0x000fe20000010100 */
[--C-:B------:R-:W-:Y:S01]  /*8060*/  FFMA.FTZ R176, R152, UR7, -R184.reuse ;  /* 0x0000000798b07c23 */ /* 0x100fe200080108b8 */
[--C-:B------:R-:W-:Y:S01]  /*8070*/  FFMA.FTZ R17, R17, UR7, -R184.reuse ;  /* 0x0000000711117c23 */ /* 0x100fe200080108b8 */
[----:B0-----:R-:W-:Y:S01]  /*8080*/  FMNMX.FTZ R174, R164, R173, !PT ;  /* 0x000000ada4ae7209 */ /* 0x001fe20007810000 */
[----:B------:R-:W-:Y:S01]  /*8090*/  FMUL.FTZ R18, R18, UR7 ;  /* 0x0000000712127c20 */ /* 0x000fe20008410000 */
[--C-:B------:R-:W-:Y:S01]  /*80a0*/  FFMA.FTZ R19, R19, UR7, -R184.reuse ;  /* 0x0000000713137c23 */ /* 0x100fe200080108b8 */
[----:B------:R-:W0:Y:S01]  /*80b0*/  MUFU.TANH R167, R167 ;  /* 0x000000a700a77308 */ /* 0x000e220000002400 */
[----:B----4-:R-:W-:Y:S01]  /*80c0*/  FMNMX.FTZ R173, R165, R174, !PT ;  /* 0x000000aea5ad7209 */ /* 0x010fe20007810000 */
[--C-:B------:R-:W-:Y:S01]  /*80d0*/  FFMA.FTZ R20, R20, UR7, -R184.reuse ;  /* 0x0000000714147c23 */ /* 0x100fe200080108b8 */
[--C-:B------:R-:W-:Y:S01]  /*80e0*/  FFMA.FTZ R21, R21, UR7, -R184.reuse ;  /* 0x0000000715157c23 */ /* 0x100fe200080108b8 */
[--C-:B------:R-:W-:Y:S01]  /*80f0*/  FFMA.FTZ R22, R22, UR7, -R184.reuse ;  /* 0x0000000716167c23 */ /* 0x100fe200080108b8 */
[--C-:B------:R-:W-:Y:S01]  /*8100*/  FFMA.FTZ R23, R23, UR7, -R184.reuse ;  /* 0x0000000717177c23 */ /* 0x100fe200080108b8 */
[--C-:B------:R-:W-:Y:S01]  /*8110*/  FFMA.FTZ R153, R153, UR7, -R184.reuse ;  /* 0x0000000799997c23 */ /* 0x100fe200080108b8 */
[--C-:B------:R-:W-:Y:S01]  /*8120*/  FFMA.FTZ R178, R154, UR7, -R184.reuse ;  /* 0x000000079ab27c23 */ /* 0x100fe200080108b8 */
[----:B------:R-:W2:Y:S01]  /*8130*/  MUFU.TANH R168, R168 ;  /* 0x000000a800a87308 */ /* 0x000ea20000002400 */
[----:B-1----:R-:W-:Y:S01]  /*8140*/  FMNMX.FTZ R174, R166, R173, !PT ;  /* 0x000000ada6ae7209 */ /* 0x002fe20007810000 */
[--C-:B------:R-:W-:Y:S01]  /*8150*/  FFMA.FTZ R155, R155, UR7, -R184.reuse ;  /* 0x000000079b9b7c23 */ /* 0x100fe200080108b8 */
[--C-:B------:R-:W-:Y:S01]  /*8160*/  FFMA.FTZ R180, R156, UR7, -R184.reuse ;  /* 0x000000079cb47c23 */ /* 0x100fe200080108b8 */
[--C-:B------:R-:W-:Y:S01]  /*8170*/  FFMA.FTZ R157, R157, UR7, -R184.reuse ;  /* 0x000000079d9d7c23 */ /* 0x100fe200080108b8 */
[--C-:B------:R-:W-:Y:S01]  /*8180*/  FFMA.FTZ R182, R158, UR7, -R184.reuse ;  /* 0x000000079eb67c23 */ /* 0x100fe200080108b8 */
[----:B------:R-:W-:Y:S01]  /*8190*/  FFMA.FTZ R159, R159, UR7, -R184 ;  /* 0x000000079f9f7c23 */ /* 0x000fe200080108b8 */
[----:B------:R-:W-:Y:S01]  /*81a0*/  @!P2 IMAD R154, R177, 0x40, R0 ;  /* 0x00000040b19aa824 */ /* 0x000fe200078e0200 */
[----:B------:R-:W1:Y:S01]  /*81b0*/  MUFU.TANH R170, R170 ;  /* 0x000000aa00aa7308 */ /* 0x000e620000002400 */
[----:B0-----:R-:W-:Y:S01]  /*81c0*/  FMNMX.FTZ R173, R167, R174, !PT ;  /* 0x000000aea7ad7209 */ /* 0x001fe20007810000 */
[--C-:B------:R-:W-:Y:S01]  /*81d0*/  FFMA.FTZ R174, R4, UR7, -R184.reuse ;  /* 0x0000000704ae7c23 */ /* 0x100fe200080108b8 */
[----:B------:R-:W-:Y:S01]  /*81e0*/  FFMA.FTZ R184, R161, UR7, -R184 ;  /* 0x00000007a1b87c23 */ /* 0x000fe200080108b8 */
[----:B------:R-:W-:-:S04]  /*81f0*/  @!P2 LEA R154, R154, UR39, 0x2 ;  /* 0x000000279a9aac11 */ /* 0x000fc8000f8e10ff */
[----:B------:R-:W0:Y:S01]  /*8200*/  MUFU.TANH R169, R169 ;  /* 0x000000a900a97308 */ /* 0x000e220000002400 */
[----:B--2---:R-:W-:-:S07]  /*8210*/  FMNMX.FTZ R173, R168, R173, !PT ;  /* 0x000000ada8ad7209 */ /* 0x004fce0007810000 */
[----:B------:R-:W2:Y:S01]  /*8220*/  MUFU.TANH R171, R171 ;  /* 0x000000ab00ab7308 */ /* 0x000ea20000002400 */
[----:B-1----:R-:W-:-:S07]  /*8230*/  FMNMX.FTZ R4, R170, R173, !PT ;  /* 0x000000adaa047209 */ /* 0x002fce0007810000 */
[----:B------:R-:W1:Y:S01]  /*8240*/  MUFU.TANH R172, R172 ;  /* 0x000000ac00ac7308 */ /* 0x000e620000002400 */
[----:B0-----:R-:W-:-:S07]  /*8250*/  FMNMX.FTZ R4, R169, R4, !PT ;  /* 0x00000004a9047209 */ /* 0x001fce0007810000 */
[----:B------:R-:W0:Y:S01]  /*8260*/  MUFU.EX2 R18, R18 ;  /* 0x0000001200127308 */ /* 0x000e220000000800 */
[----:B--2---:R-:W-:-:S07]  /*8270*/  FMNMX.FTZ R173, R171, R4, !PT ;  /* 0x00000004abad7209 */ /* 0x004fce0007810000 */
[----:B------:R-:W2:Y:S01]  /*8280*/  MUFU.EX2 R17, R17 ;  /* 0x0000001100117308 */ /* 0x000ea20000000800 */
[----:B-1----:R-:W-:-:S05]  /*8290*/  FMNMX.FTZ R173, R172, R173, !PT ;  /* 0x000000adacad7209 */ /* 0x002fca0007810000 */
[----:B------:R-:W1:Y:S02]  /*82a0*/  SHFL.BFLY PT, R4, R173, 0x2, 0x1f ;  /* 0x0c401f00ad047f89 */ /* 0x000e6400000e0000 */
[----:B------:R-:W3:Y:S01]  /*82b0*/  MUFU.EX2 R174, R174 ;  /* 0x000000ae00ae7308 */ /* 0x000ee20000000800 */
[-C--:B0-----:R-:W-:Y:S01]  /*82c0*/  FMUL.FTZ R24, R24, R18.reuse ;  /* 0x0000001218187220 */ /* 0x081fe20000410000 */
[-C--:B------:R-:W-:Y:S01]  /*82d0*/  FMUL.FTZ R25, R25, R18.reuse ;  /* 0x0000001219197220 */ /* 0x080fe20000410000 */
[-C--:B------:R-:W-:Y:S01]  /*82e0*/  FMUL.FTZ R28, R28, R18.reuse ;  /* 0x000000121c1c7220 */ /* 0x080fe20000410000 */
[-C--:B------:R-:W-:Y:S01]  /*82f0*/  FMUL.FTZ R29, R29, R18.reuse ;  /* 0x000000121d1d7220 */ /* 0x080fe20000410000 */
[-C--:B------:R-:W-:Y:S01]  /*8300*/  FMUL.FTZ R32, R32, R18.reuse ;  /* 0x0000001220207220 */ /* 0x080fe20000410000 */
[-C--:B------:R-:W-:Y:S01]  /*8310*/  FMUL.FTZ R33, R33, R18.reuse ;  /* 0x0000001221217220 */ /* 0x080fe20000410000 */
[-C--:B------:R-:W-:Y:S01]  /*8320*/  FMUL.FTZ R36, R36, R18.reuse ;  /* 0x0000001224247220 */ /* 0x080fe20000410000 */
[----:B------:R-:W0:Y:S01]  /*8330*/  MUFU.EX2 R19, R19 ;  /* 0x0000001300137308 */ /* 0x000e220000000800 */
        /* <DEDUP_REMOVED lines=12> */
[----:B------:R-:W-:Y:S01]  /*8400*/  FMUL.FTZ R57, R57, R18 ;  /* 0x0000001239397220 */ /* 0x000fe20000410000 */
[----:B-1----:R-:W-:Y:S01]  /*8410*/  FMNMX.FTZ R152, R173, R4, !PT ;  /* 0x00000004ad987209 */ /* 0x002fe20007810000 */
[-C--:B------:R-:W-:Y:S01]  /*8420*/  FMUL.FTZ R60, R60, R18.reuse ;  /* 0x000000123c3c7220 */ /* 0x080fe20000410000 */
[----:B------:R-:W1:Y:S01]  /*8430*/  MUFU.EX2 R21, R21 ;  /* 0x0000001500157308 */ /* 0x000e620000000800 */
[-C--:B------:R-:W-:Y:S01]  /*8440*/  FMUL.FTZ R61, R61, R18.reuse ;  /* 0x000000123d3d7220 */ /* 0x080fe20000410000 */
[-C--:B------:R-:W-:Y:S01]  /*8450*/  FMUL.FTZ R64, R64, R18.reuse ;  /* 0x0000001240407220 */ /* 0x080fe20000410000 */
[----:B------:R-:W4:Y:S01]  /*8460*/  SHFL.BFLY PT, R173, R152, 0x1, 0x1f ;  /* 0x0c201f0098ad7f89 */ /* 0x000f2200000e0000 */
        /* <DEDUP_REMOVED lines=23> */
[----:B----4-:R-:W-:Y:S01]  /*85e0*/  FMNMX.FTZ R4, R152, R173, !PT ;  /* 0x000000ad98047209 */ /* 0x010fe20007810000 */
[-C--:B------:R-:W-:Y:S01]  /*85f0*/  FMUL.FTZ R105, R105, R18.reuse ;  /* 0x0000001269697220 */ /* 0x080fe20000410000 */
[----:B------:R-:W-:Y:S01]  /*8600*/  @!P1 IADD3 R152, R190, 0x28c40, RZ ;  /* 0x00028c40be989810 */ /* 0x000fe20007ffe0ff */
[-C--:B------:R-:W-:Y:S01]  /*8610*/  FMUL.FTZ R108, R108, R18.reuse ;  /* 0x000000126c6c7220 */ /* 0x080fe20000410000 */
[-C--:B------:R-:W-:Y:S01]  /*8620*/  FMUL.FTZ R109, R109, R18.reuse ;  /* 0x000000126d6d7220 */ /* 0x080fe20000410000 */
[C---:B------:R-:W-:Y:S01]  /*8630*/  FADD.FTZ R13, -R4.reuse, R13 ;  /* 0x0000000d040d7221 */ /* 0x040fe20000010100 */
[----:B------:R-:W-:Y:S01]  /*8640*/  FMUL.FTZ R175, R4, UR7 ;  /* 0x0000000704af7c20 */ /* 0x000fe20008410000 */
[----:B------:R-:W-:Y:S01]  /*8650*/  @!P1 PRMT R152, RZ, 0x654, R152 ;  /* 0x00000654ff989816 */ /* 0x000fe20000000098 */
[----:B------:R-:W-:Y:S01]  /*8660*/  MUFU.EX2 R153, R153 ;  /* 0x0000009900997308 */ /* 0x000fe20000000800 */
[----:B------:R-:W-:Y:S01]  /*8670*/  FMUL.FTZ R13, R13, UR7 ;  /* 0x000000070d0d7c20 */ /* 0x000fe20008410000 */
[--C-:B------:R-:W-:Y:S01]  /*8680*/  FFMA.FTZ R12, R12, UR7, -R175.reuse ;  /* 0x000000070c0c7c23 */ /* 0x100fe200080108af */
[--C-:B------:R-:W-:Y:S01]  /*8690*/  FFMA.FTZ R161, R14, UR7, -R175.reuse ;  /* 0x000000070ea17c23 */ /* 0x100fe200080108af */
[--C-:B------:R-:W-:Y:S01]  /*86a0*/  FFMA.FTZ R14, R15, UR7, -R175.reuse ;  /* 0x000000070f0e7c23 */ /* 0x100fe200080108af */
[--C-:B------:R-:W-:Y:S01]  /*86b0*/  FFMA.FTZ R15, R16, UR7, -R175.reuse ;  /* 0x00000007100f7c23 */ /* 0x100fe200080108af */
[--C-:B------:R-:W-:Y:S01]  /*86c0*/  FFMA.FTZ R16, R160, UR7, -R175.reuse ;  /* 0x00000007a0107c23 */ /* 0x100fe200080108af */
[----:B------:R3:W-:Y:S01]  /*86d0*/  @!P1 SYNCS.ARRIVE.TRANS64.RED.A1T0 RZ, [R152+URZ], RZ ;  /* 0x000000ff98ff99a7 */ /* 0x0007e2000810043f */
[----:B------:R-:W4:Y:S01]  /*86e0*/  MUFU.EX2 R13, R13 ;  /* 0x0000000d000d7308 */ /* 0x000f220000000800 */
[--C-:B------:R-:W-:Y:S01]  /*86f0*/  FFMA.FTZ R173, R162, UR7, -R175.reuse ;  /* 0x00000007a2ad7c23 */ /* 0x100fe200080108af */
[--C-:B------:R-:W-:Y:S01]  /*8700*/  FFMA.FTZ R163, R163, UR7, -R175.reuse ;  /* 0x00000007a3a37c23 */ /* 0x100fe200080108af */
[--C-:B------:R-:W-:Y:S01]  /*8710*/  FFMA.FTZ R164, R164, UR7, -R175.reuse ;  /* 0x00000007a4a47c23 */ /* 0x100fe200080108af */
[--C-:B------:R-:W-:Y:S01]  /*8720*/  FFMA.FTZ R165, R165, UR7, -R175.reuse ;  /* 0x00000007a5a57c23 */ /* 0x100fe200080108af */
[--C-:B------:R-:W-:Y:S01]  /*8730*/  FFMA.FTZ R166, R166, UR7, -R175.reuse ;  /* 0x00000007a6a67c23 */ /* 0x100fe200080108af */
[----:B------:R-:W-:Y:S01]  /*8740*/  FFMA.FTZ R167, R167, UR7, -R175 ;  /* 0x00000007a7a77c23 */ /* 0x000fe200080108af */
[----:B---3--:R-:W-:Y:S01]  /*8750*/  FADD.FTZ R152, R174, R5 ;  /* 0x00000005ae987221 */ /* 0x008fe20000010000 */
[----:B------:R-:W3:Y:S01]  /*8760*/  MUFU.EX2 R12, R12 ;  /* 0x0000000c000c7308 */ /* 0x000ee20000000800 */
[--C-:B------:R-:W-:Y:S01]  /*8770*/  FFMA.FTZ R168, R168, UR7, -R175.reuse ;  /* 0x00000007a8a87c23 */ /* 0x100fe200080108af */
[--C-:B------:R-:W-:Y:S01]  /*8780*/  FFMA.FTZ R170, R170, UR7, -R175.reuse ;  /* 0x00000007aaaa7c23 */ /* 0x100fe200080108af */
[----:B0-----:R-:W-:Y:S01]  /*8790*/  FADD.FTZ R5, R19, R152 ;  /* 0x0000009813057221 */ /* 0x001fe20000010000 */
[--C-:B------:R-:W-:Y:S01]  /*87a0*/  FFMA.FTZ R169, R169, UR7, -R175.reuse ;  /* 0x00000007a9a97c23 */ /* 0x100fe200080108af */
[--C-:B------:R-:W-:Y:S01]  /*87b0*/  FFMA.FTZ R171, R171, UR7, -R175.reuse ;  /* 0x00000007abab7c23 */ /* 0x100fe200080108af */
[----:B------:R-:W-:Y:S01]  /*87c0*/  FFMA.FTZ R172, R172, UR7, -R175 ;  /* 0x00000007acac7c23 */ /* 0x000fe200080108af */
[----:B--2---:R-:W-:Y:S01]  /*87d0*/  FADD.FTZ R152, R20, R5 ;  /* 0x0000000514987221 */ /* 0x004fe20000010000 */
[----:B------:R-:W0:Y:S01]  /*87e0*/  MUFU.EX2 R161, R161 ;  /* 0x000000a100a17308 */ /* 0x000e220000000800 */
[----:B------:R-:W-:Y:S01]  /*87f0*/  @!P2 STS [R154+0x28800], R18 ;  /* 0x028800129a00a388 */ /* 0x000fe20000000800 */
[-C--:B------:R-:W-:Y:S01]  /*8800*/  FMUL.FTZ R112, R112, R18.reuse ;  /* 0x0000001270707220 */ /* 0x080fe20000410000 */
[----:B-1----:R-:W-:Y:S01]  /*8810*/  FADD.FTZ R175, R21, R152 ;  /* 0x0000009815af7221 */ /* 0x002fe20000010000 */
[-C--:B------:R-:W-:Y:S01]  /*8820*/  FMUL.FTZ R113, R113, R18.reuse ;  /* 0x0000001271717220 */ /* 0x080fe20000410000 */
[----:B----4-:R1:W-:Y:S01]  /*8830*/  @!P2 STS [R154+0x28820], R13 ;  /* 0x0288200d9a00a388 */ /* 0x0103e20000000800 */
[----:B------:R-:W-:Y:S01]  /*8840*/  FMUL.FTZ R116, R116, R18 ;  /* 0x0000001274747220 */ /* 0x000fe20000410000 */
[----:B------:R-:W-:Y:S01]  /*8850*/  FADD.FTZ R152, R22, R175 ;  /* 0x000000af16987221 */ /* 0x000fe20000010000 */
[----:B------:R-:W2:Y:S01]  /*8860*/  MUFU.EX2 R14, R14 ;  /* 0x0000000e000e7308 */ /* 0x000ea20000000800 */
[----:B---3--:R-:W-:Y:S01]  /*8870*/  FFMA.FTZ R6, R13, R6, R12 ;  /* 0x000000060d067223 */ /* 0x008fe2000001000c */
[-C--:B------:R-:W-:Y:S01]  /*8880*/  FMUL.FTZ R117, R117, R18.reuse ;  /* 0x0000001275757220 */ /* 0x080fe20000410000 */
[----:B------:R-:W-:Y:S01]  /*8890*/  FADD.FTZ R175, R23, R152 ;  /* 0x0000009817af7221 */ /* 0x000fe20000010000 */
[-C--:B------:R-:W-:Y:S01]  /*88a0*/  FMUL.FTZ R120, R120, R18.reuse ;  /* 0x0000001278787220 */ /* 0x080fe20000410000 */
[-C--:B------:R-:W-:Y:S01]  /*88b0*/  FMUL.FTZ R121, R121, R18.reuse ;  /* 0x0000001279797220 */ /* 0x080fe20000410000 */
[-C--:B------:R-:W-:Y:S01]  /*88c0*/  FMUL.FTZ R124, R124, R18.reuse ;  /* 0x000000127c7c7220 */ /* 0x080fe20000410000 */
[----:B------:R-:W-:Y:S01]  /*88d0*/  FADD.FTZ R152, R176, R175 ;  /* 0x000000afb0987221 */ /* 0x000fe20000010000 */
[----:B------:R-:W3:Y:S01]  /*88e0*/  MUFU.EX2 R15, R15 ;  /* 0x0000000f000f7308 */ /* 0x000ee20000000800 */
[----:B0-----:R-:W-:Y:S01]  /*88f0*/  FADD.FTZ R5, R161, R6 ;  /* 0x00000006a1057221 */ /* 0x001fe20000010000 */
[-C--:B------:R-:W-:Y:S01]  /*8900*/  FMUL.FTZ R125, R125, R18.reuse ;  /* 0x000000127d7d7220 */ /* 0x080fe20000410000 */
[----:B------:R-:W-:Y:S01]  /*8910*/  FADD.FTZ R175, R153, R152 ;  /* 0x0000009899af7221 */ /* 0x000fe20000010000 */
        /* <DEDUP_REMOVED lines=15> */
[----:B------:R-:W-:Y:S01]  /*8a10*/  FMUL.FTZ R149, R149, R18 ;  /* 0x0000001295957220 */ /* 0x000fe20000410000 */
[----:B-1----:R-:W-:Y:S01]  /*8a20*/  F2FP.F16.F32.PACK_AB R154, R20, R19 ;  /* 0x00000013149a723e */ /* 0x002fe200000000ff */
[----:B------:R-:W-:Y:S01]  /*8a30*/  FMUL.FTZ R26, R26, R13 ;  /* 0x0000000d1a1a7220 */ /* 0x000fe20000410000 */
[----:B------:R-:W-:Y:S01]  /*8a40*/  F2FP.F16.F32.PACK_AB R156, R22, R21 ;  /* 0x00000015169c723e */ /* 0x000fe200000000ff */
[----:B------:R-:W-:Y:S01]  /*8a50*/  FMUL.FTZ R27, R27, R13 ;  /* 0x0000000d1b1b7220 */ /* 0x000fe20000410000 */
[----:B------:R-:W1:Y:S01]  /*8a60*/  MUFU.EX2 R163, R163 ;  /* 0x000000a300a37308 */ /* 0x000e620000000800 */
[----:B0-----:R-:W-:Y:S01]  /*8a70*/  FADD.FTZ R6, R16, R5 ;  /* 0x0000000510067221 */ /* 0x001fe20000010000 */
        /* <DEDUP_REMOVED lines=23> */
[C---:B0-----:R-:W-:Y:S01]  /*8bf0*/  FADD.FTZ R152, R178.reuse, R175 ;  /* 0x000000afb2987221 */ /* 0x041fe20000010000 */
[----:B------:R-:W-:Y:S01]  /*8c00*/  F2FP.F16.F32.PACK_AB R160, R178, R153 ;  /* 0x00000099b2a0723e */ /* 0x000fe200000000ff */
[-C--:B------:R-:W-:Y:S01]  /*8c10*/  FMUL.FTZ R63, R63, R13.reuse ;  /* 0x0000000d3f3f7220 */ /* 0x080fe20000410000 */
[----:B------:R-:W-:Y:S01]  /*8c20*/  F2FP.F16.F32.PACK_AB R153, R161, R12 ;  /* 0x0000000ca199723e */ /* 0x000fe200000000ff */
        /* <DEDUP_REMOVED lines=31> */
[----:B------:R-:W-:Y:S01]  /*8e20*/  F2FP.F16.F32.PACK_AB R155, R15, R14 ;  /* 0x0000000e0f9b723e */ /* 0x000fe200000000ff */
[----:B------:R-:W-:Y:S01]  /*8e30*/  BAR.SYNC.DEFER_BLOCKING 0xf, 0x100 ;  /* 0x03c4000000007b1d */ /* 0x000fe20000010000 */
[-C--:B------:R-:W-:Y:S01]  /*8e40*/  FMUL.FTZ R107, R107, R13.reuse ;  /* 0x0000000d6b6b7220 */ /* 0x080fe20000410000 */
[-C--:B------:R-:W-:Y:S01]  /*8e50*/  FMUL.FTZ R110, R110, R13.reuse ;  /* 0x0000000d6e6e7220 */ /* 0x080fe20000410000 */
[----:B------:R-:W-:Y:S01]  /*8e60*/  FMUL.FTZ R111, R111, R13 ;  /* 0x0000000d6f6f7220 */ /* 0x000fe20000410000 */
[C---:B-1----:R-:W-:Y:S01]  /*8e70*/  FADD.FTZ R6, R188.reuse, R5 ;  /* 0x00000005bc067221 */ /* 0x042fe20000010000 */
[----:B------:R-:W-:Y:S01]  /*8e80*/  F2FP.F16.F32.PACK_AB R161, R188, R165 ;  /* 0x000000a5bca1723e */ /* 0x000fe200000000ff */
[----:B------:R-:W1:Y:S01]  /*8e90*/  MUFU.EX2 R167, R167 ;  /* 0x000000a700a77308 */ /* 0x000e620000000800 */
[-C--:B------:R-:W-:Y:S01]  /*8ea0*/  FMUL.FTZ R114, R114, R13.reuse ;  /* 0x0000000d72727220 */ /* 0x080fe20000410000 */
[-C--:B------:R-:W-:Y:S01]  /*8eb0*/  FMUL.FTZ R115, R115, R13.reuse ;  /* 0x0000000d73737220 */ /* 0x080fe20000410000 */
[-C--:B------:R-:W-:Y:S01]  /*8ec0*/  FMUL.FTZ R118, R118, R13.reuse ;  /* 0x0000000d76767220 */ /* 0x080fe20000410000 */
[-C--:B------:R-:W-:Y:S01]  /*8ed0*/  FMUL.FTZ R119, R119, R13.reuse ;  /* 0x0000000d77777220 */ /* 0x080fe20000410000 */
[-C--:B------:R-:W-:Y:S01]  /*8ee0*/  FMUL.FTZ R122, R122, R13.reuse ;  /* 0x0000000d7a7a7220 */ /* 0x080fe20000410000 */
[----:B0-----:R-:W-:Y:S01]  /*8ef0*/  FADD.FTZ R17, R157, R18 ;  /* 0x000000129d117221 */ /* 0x001fe20000010000 */
        /* <DEDUP_REMOVED lines=11> */
[----:B------:R1:W-:Y:S01]  /*8fb0*/  STSM.16.M88.4 [R10+0x26800], R152 ;  /* 0x026800980a007844 */ /* 0x0003e20000000200 */
        /* <DEDUP_REMOVED lines=9> */
[----:B------:R-:W-:Y:S01]  /*9050*/  F2FP.F16.F32.PACK_AB R157, R173, R16 ;  /* 0x00000010ad9d723e */ /* 0x000fe200000000ff */
[----:B------:R-:W-:-:S03]  /*9060*/  FMUL.FTZ R151, R151, R13 ;  /* 0x0000000d97977220 */ /* 0x000fc60000410000 */
[----:B------:R-:W0:Y:S01]  /*9070*/  MUFU.EX2 R170, R170 ;  /* 0x000000aa00aa7308 */ /* 0x000e220000000800 */
[----:B--2---:R-:W-:-:S07]  /*9080*/  FADD.FTZ R5, R168, R5 ;  /* 0x00000005a8057221 */ /* 0x004fce0000010000 */
[----:B------:R-:W2:Y:S01]  /*9090*/  MUFU.EX2 R184, R184 ;  /* 0x000000b800b87308 */ /* 0x000ea20000000800 */
[----:B---3--:R-:W-:-:S07]  /*90a0*/  FADD.FTZ R17, R159, R6 ;  /* 0x000000069f117221 */ /* 0x008fce0000010000 */
[----:B------:R-:W3:Y:S01]  /*90b0*/  MUFU.EX2 R169, R169 ;  /* 0x000000a900a97308 */ /* 0x000ee20000000800 */
[----:B0-----:R-:W-:-:S07]  /*90c0*/  FADD.FTZ R6, R170, R5 ;  /* 0x00000005aa067221 */ /* 0x001fce0000010000 */
[----:B------:R-:W0:Y:S01]  /*90d0*/  MUFU.EX2 R171, R171 ;  /* 0x000000ab00ab7308 */ /* 0x000e220000000800 */
[C---:B--2---:R-:W-:Y:S01]  /*90e0*/  F2FP.F16.F32.PACK_AB R166, R184.reuse, R159 ;  /* 0x0000009fb8a6723e */ /* 0x044fe200000000ff */
[----:B------:R-:W-:Y:S01]  /*90f0*/  FADD.FTZ R5, R184, R17 ;  /* 0x00000011b8057221 */ /* 0x000fe20000010000 */
[----:B------:R-:W-:Y:S02]  /*9100*/  F2FP.F16.F32.PACK_AB R159, R186, R163 ;  /* 0x000000a3ba9f723e */ /* 0x000fe400000000ff */
[----:B------:R-:W-:-:S03]  /*9110*/  F2FP.F16.F32.PACK_AB R163, R168, R167 ;  /* 0x000000a7a8a3723e */ /* 0x000fc600000000ff */
[----:B------:R-:W2:Y:S01]  /*9120*/  MUFU.EX2 R172, R172 ;  /* 0x000000ac00ac7308 */ /* 0x000ea20000000800 */
[C---:B---3--:R-:W-:Y:S01]  /*9130*/  FADD.FTZ R6, R169.reuse, R6 ;  /* 0x00000006a9067221 */ /* 0x048fe20000010000 */
[----:B------:R-:W-:Y:S01]  /*9140*/  F2FP.F16.F32.PACK_AB R165, R169, R170 ;  /* 0x000000aaa9a5723e */ /* 0x000fe200000000ff */
[----:B------:R1:W-:Y:S04]  /*9150*/  STSM.16.M88.4 [R9], R156 ;  /* 0x0000009c09007844 */ /* 0x0003e80000000200 */
[----:B------:R1:W-:Y:S01]  /*9160*/  STSM.16.M88.4 [R8], R160 ;  /* 0x000000a008007844 */ /* 0x0003e20000000200 */
[----:B0-----:R-:W-:Y:S01]  /*9170*/  FADD.FTZ R15, R171, R6 ;  /* 0x00000006ab0f7221 */ /* 0x001fe20000010000 */
[----:B--2---:R-:W-:-:S03]  /*9180*/  F2FP.F16.F32.PACK_AB R167, R172, R171 ;  /* 0x000000abaca7723e */ /* 0x004fc600000000ff */
[----:B------:R-:W-:Y:S02]  /*9190*/  FADD.FTZ R6, R172, R15 ;  /* 0x0000000fac067221 */ /* 0x000fe40000010000 */
[----:B------:R1:W-:Y:S01]  /*91a0*/  STSM.16.M88.4 [R7], R164 ;  /* 0x000000a407007844 */ /* 0x0003e20000000200 */
[----:B------:R-:W-:Y:S05]  /*91b0*/  @!P0 BRA `(.L_x_4225) ;  /* 0x0000000000048947 */ /* 0x000fea0003800000 */
[----:B------:R-:W-:Y:S01]  /*91c0*/  BPT.TRAP 0x1 ;  /* 0x000000040000795c */ /* 0x000fe20000300000 */
.L_x_4225:
[----:B------:R0:W2:Y:S01]  /*91d0*/  SYNCS.PHASECHK.TRANS64.TRYWAIT P2, [UR26+0x28c50], R11 ;  /* 0x028c500bff0075a7 */ /* 0x0000a2000804015a */
[----:B------:R-:W-:Y:S05]  /*91e0*/  @!P0 BRA `(.L_x_4226) ;  /* 0x0000000000048947 */ /* 0x000fea0003800000 */
[----:B------:R-:W-:Y:S01]  /*91f0*/  BPT.TRAP 0x1 ;  /* 0x000000040000795c */ /* 0x000fe20000300000 */
.L_x_4226:
[----:B--2---:R-:W-:Y:S05]  /*9200*/  @P2 BRA `(.L_x_4227) ;  /* 0x0000000000082947 */ /* 0x004fea0003800000 */
[----:B------:R-:W2:Y:S02]  /*9210*/  SYNCS.PHASECHK.TRANS64.TRYWAIT P2, [UR26+0x28c50], R11 ;  /* 0x028c500bff0075a7 */ /* 0x000ea4000804015a */
[----:B--2---:R-:W-:Y:S05]  /*9220*/  @!P2 BRA `(.L_x_4228) ;  /* 0x0000007c00b4a947 */ /* 0x004fea0003800000 */
.L_x_4227:
[----:B------:R-:W-:Y:S01]  /*9230*/  ULEA UR6, UR4, UR38, 0xc ;  /* 0x0000002604067291 */ /* 0x000fe2000f8e603f */
[----:B------:R-:W-:Y:S01]  /*9240*/  WARPGROUP.ARRIVE ;  /* 0x00000000000079c5 */ /* 0x000fe20000000000 */
[----:B------:R-:W-:Y:S01]  /*9250*/  UMOV UR11, 0x40000040 ;  /* 0x40000040000b7882 */ /* 0x000fe20000000000 */
[----:B------:R-:W-:Y:S01]  /*9260*/  UISETP.GT.AND UP0, UPT, UR41, UR40, UPT ;  /* 0x000000282900728c */ /* 0x000fe2000bf04270 */
[----:B0-2---:R-:W-:Y:S01]  /*9270*/  @!P1 VIADD R11, R190, 0x28c60 ;  /* 0x00028c60be0b9836 */ /* 0x005fe20000000000 */
[----:B------:R-:W-:Y:S01]  /*9280*/  UIADD3 UR41, UR41, -0x1, URZ ;  /* 0xffffffff29297890 */ /* 0x000fe2000fffe03f */
[----:B------:R-:W-:Y:S01]  /*9290*/  MOV R13, R4 ;  /* 0x00000004000d7202 */ /* 0x000fe20000000f00 */
[----:B------:R-:W-:Y:S01]  /*92a0*/  UMOV UR10, UR6 ;  /* 0x00000006000a7c82 */ /* 0x000fe20008000000 */
[----:B------:R-:W-:Y:S01]  /*92b0*/  IMAD.MOV.U32 R18, RZ, RZ, R3 ;  /* 0x000000ffff127224 */ /* 0x000fe200078e0003 */
        /* <DEDUP_REMOVED lines=34> */
.L_x_4220:
[----:B-12---:R-:W1:Y:S01]  /*94e0*/  SHFL.BFLY PT, R8, R5, 0x2, 0x1f ;  /* 0x0c401f0005087f89 */ /* 0x006e6200000e0000 */
[----:B------:R-:W-:Y:S08]  /*94f0*/  BAR.ARV 0x8, 0x100 ;  /* 0x0204000000007b1d */ /* 0x000ff00000002000 */
[----:B------:R-:W-:Y:S01]  /*9500*/  BAR.SYNC.DEFER_BLOCKING 0xf, 0x100 ;  /* 0x03c4000000007b1d */ /* 0x000fe20000010000 */
[----:B------:R-:W-:-:S02]  /*9510*/  ISETP.NE.AND P0, PT, R2, RZ, PT ;  /* 0x000000ff0200720c */ /* 0x000fc40003f05270 */
[----:B------:R-:W-:-:S03]  /*9520*/  MOV R2, RZ ;  /* 0x000000ff00027202 */ /* 0x000fc60000000f00 */
[----:B------:R-:W2:Y:S01]  /*9530*/  SHFL.BFLY PT, R9, R6, 0x2, 0x1f ;  /* 0x0c401f0006097f89 */ /* 0x000ea200000e0000 */
[----:B-1----:R-:W-:Y:S01]  /*9540*/  FADD.FTZ R8, R8, R5 ;  /* 0x0000000508087221 */ /* 0x002fe20000010000 */
[----:B------:R-:W-:-:S04]  /*9550*/  IMAD.U32 R5, RZ, RZ, UR4 ;  /* 0x00000004ff057e24 */ /* 0x000fc8000f8e00ff */
[----:B------:R-:W4:Y:S01]  /*9560*/  SHFL.BFLY PT, R7, R8, 0x1, 0x1f ;  /* 0x0c201f0008077f89 */ /* 0x000f2200000e0000 */
[----:B------:R-:W-:Y:S01]  /*9570*/  IMAD R0, R5, 0x40, R0 ;  /* 0x0000004005007824 */ /* 0x000fe200078e0200 */
[----:B------:R-:W-:-:S04]  /*9580*/  MOV R5, 0xff800000 ;  /* 0xff80000000057802 */ /* 0x000fc80000000f00 */
[----:B------:R-:W-:Y:S01]  /*9590*/  @!P0 LEA R0, R0, UR39, 0x2 ;  /* 0x0000002700008c11 */ /* 0x000fe2000f8e10ff */
[----:B--2---:R-:W-:Y:S01]  /*95a0*/  FADD.FTZ R9, R9, R6 ;  /* 0x0000000609097221 */ /* 0x004fe20000010000 */
[----:B------:R-:W-:-:S04]  /*95b0*/  IMAD.MOV.U32 R6, RZ, RZ, -0x800000 ;  /* 0xff800000ff067424 */ /* 0x000fc800078e00ff */
[----:B------:R-:W1:Y:S01]  /*95c0*/  SHFL.BFLY PT, R10, R9, 0x1, 0x1f ;  /* 0x0c201f00090a7f89 */ /* 0x000e6200000e0000 */
[----:B----4-:R-:W-:Y:S01]  /*95d0*/  FADD.FTZ R11, R8, R7 ;  /* 0x00000007080b7221 */ /* 0x010fe20000010000 */
[----:B------:R-:W-:-:S04]  /*95e0*/  IMAD.MOV.U32 R7, RZ, RZ, RZ ;  /* 0x000000ffff077224 */ /* 0x000fc800078e00ff */
[----:B------:R-:W-:-:S13]  /*95f0*/  FSETP.NE.FTZ.AND P1, PT, R11, RZ, PT ;  /* 0x000000ff0b00720b */ /* 0x000fda0003f35000 */
[----:B------:R-:W2:Y:S01]  /*9600*/  @P1 MUFU.RCP R7, R11 ;  /* 0x0000000b00071308 */ /* 0x000ea20000001000 */
[----:B-1----:R-:W-:-:S05]  /*9610*/  FADD.FTZ R10, R9, R10 ;  /* 0x0000000a090a7221 */ /* 0x002fca0000010000 */
[----:B------:R-:W-:Y:S02]  /*9620*/  FSETP.NE.FTZ.AND P2, PT, R10, RZ, PT ;  /* 0x000000ff0a00720b */ /* 0x000fe40003f55000 */
[----:B------:R-:W-:Y:S01]  /*9630*/  @P1 MUFU.LG2 R8, R11 ;  /* 0x0000000b00081308 */ /* 0x000fe20000000c00 */
[----:B--2---:R-:W-:Y:S01]  /*9640*/  @!P0 STS [R0+0x28800], R7 ;  /* 0x0288000700008388 */ /* 0x004fe20000000800 */
[-C--:B------:R-:W-:Y:S01]  /*9650*/  FMUL.FTZ R24, R24, R7.reuse ;  /* 0x0000000718187220 */ /* 0x080fe20000410000 */
[----:B------:R-:W-:-:S08]  /*9660*/  FMUL.FTZ R25, R25, R7 ;  /* 0x0000000719197220 */ /* 0x000fd00000410000 */
[----:B------:R-:W1:Y:S01]  /*9670*/  @P2 MUFU.RCP R2, R10 ;  /* 0x0000000a00022308 */ /* 0x000e620000001000 */
[-C--:B------:R-:W-:Y:S01]  /*9680*/  FMUL.FTZ R28, R28, R7.reuse ;  /* 0x000000071c1c7220 */ /* 0x080fe20000410000 */
[-C--:B------:R-:W-:Y:S01]  /*9690*/  FMUL.FTZ R29, R29, R7.reuse ;  /* 0x000000071d1d7220 */ /* 0x080fe20000410000 */
[-C--:B------:R-:W-:Y:S01]  /*96a0*/  FMUL.FTZ R32, R32, R7.reuse ;  /* 0x0000000720207220 */ /* 0x080fe20000410000 */
[-C--:B------:R-:W-:Y:S01]  /*96b0*/  FMUL.FTZ R33, R33, R7.reuse ;  /* 0x0000000721217220 */ /* 0x080fe20000410000 */
[-C--:B------:R-:W-:Y:S01]  /*96c0*/  FMUL.FTZ R36, R36, R7.reuse ;  /* 0x0000000724247220 */ /* 0x080fe20000410000 */
[-C--:B------:R-:W-:Y:S01]  /*96d0*/  FMUL.FTZ R37, R37, R7.reuse ;  /* 0x0000000725257220 */ /* 0x080fe20000410000 */
[-C--:B------:R-:W-:Y:S01]  /*96e0*/  FMUL.FTZ R40, R40, R7.reuse ;  /* 0x0000000728287220 */ /* 0x080fe20000410000 */
[----:B------:R2:W4:Y:S01]  /*96f0*/  @P2 MUFU.LG2 R9, R10 ;  /* 0x0000000a00092308 */ /* 0x0005220000000c00 */
        /* <DEDUP_REMOVED lines=8> */
[----:B-1----:R1:W-:Y:S01]  /*9780*/  @!P0 STS [R0+0x28820], R2 ;  /* 0x0288200200008388 */ /* 0x0023e20000000800 */
[----:B--2---:R-:W-:-:S02]  /*9790*/  IMAD.U32 R10, RZ, RZ, UR7 ;  /* 0x00000007ff0a7e24 */ /* 0x004fc4000f8e00ff */
        /* <DEDUP_REMOVED lines=8> */
[----:B-1----:R-:W-:Y:S01]  /*9820*/  MOV R0, UR7 ;  /* 0x0000000700007c02 */ /* 0x002fe20008000f00 */
        /* <DEDUP_REMOVED lines=39> */
[----:B------:R-:W-:Y:S01]  /*9aa0*/  @P1 FMUL.FTZ R0, R0, 0.69314718246459960938 ;  /* 0x3f31721800001820 */ /* 0x000fe20000410000 */
[----:B------:R-:W-:Y:S01]  /*9ab0*/  @P2 FMUL.FTZ R10, R10, 0.69314718246459960938 ;  /* 0x3f3172180a0a2820 */ /* 0x000fe20000410000 */
[----:B------:R-:W-:Y:S01]  /*9ac0*/  @P1 FMUL.FTZ R7, R8, 0.69314718246459960938 ;  /* 0x3f31721808071820 */ /* 0x000fe20000410000 */
[----:B----4-:R-:W-:Y:S01]  /*9ad0*/  @P2 FMUL.FTZ R9, R9, 0.69314718246459960938 ;  /* 0x3f31721809092820 */ /* 0x010fe20000410000 */
        /* <DEDUP_REMOVED lines=68> */
.L_x_4190:
[----:B------:R-:W-:Y:S05]  /*9f20*/  @P0 BRA `(.L_x_4230) ;  /* 0x0000002000f80947 */ /* 0x000fea0003800000 */
[----:B------:R-:W1:Y:S01]  /*9f30*/  S2R R0, SR_TID.X ;  /* 0x0000000000007919 */ /* 0x000e620000002100 */
[----:B------:R-:W2:Y:S01]  /*9f40*/  S2UR UR5, SR_CgaCtaId ;  /* 0x00000000000579c3 */ /* 0x000ea20000008800 */
[----:B------:R-:W-:Y:S01]  /*9f50*/  UMOV UR4, 0x400 ;  /* 0x0000040000047882 */ /* 0x000fe20000000000 */
[----:B------:R-:W-:-:S06]  /*9f60*/  IMAD R2, RZ, RZ, -UR36 ;  /* 0x80000024ff027e24 */ /* 0x000fcc000f8e02ff */
[----:B------:R-:W-:Y:S08]  /*9f70*/  BAR.SYNC.DEFER_BLOCKING 0x1, 0x100 ;  /* 0x0044000000007b1d */ /* 0x000ff00000010000 */
[----:B------:R-:W4:Y:S08]  /*9f80*/  S2UR UR6, SR_CTAID.Y ;  /* 0x00000000000679c3 */ /* 0x000f300000002600 */
[----:B------:R-:W4:Y:S01]  /*9f90*/  LDC R3, c[0x0][0xc50] ;  /* 0x00031400ff037b82 */ /* 0x000f220000000800 */
[----:B--2---:R-:W-:-:S07]  /*9fa0*/  ULEA UR4, UR5, UR4, 0x18 ;  /* 0x0000000405047291 */ /* 0x004fce000f8ec03f */
[----:B------:R-:W2:Y:S01]  /*9fb0*/  LDC R7, c[0x0][0xbe8] ;  /* 0x0002fa00ff077b82 */ /* 0x000ea20000000800 */
[----:B------:R-:W-:Y:S01]  /*9fc0*/  UIADD3 UR4, UR4, 0x28c20, URZ ;  /* 0x00028c2004047890 */ /* 0x000fe2000fffe03f */
[----:B-1----:R-:W-:-:S03]  /*9fd0*/  VIADD R18, R0, 0xffffff80 ;  /* 0xffffff8000127836 */ /* 0x002fc60000000000 */
[----:B------:R-:W-:Y:S02]  /*9fe0*/  UPRMT UR4, URZ, 0x654, UR4 ;  /* 0x000006543f047896 */ /* 0x000fe40008000004 */
[----:B------:R-:W-:-:S04]  /*9ff0*/  SHF.R.S32.HI R21, RZ, 0x1f, R18 ;  /* 0x0000001fff157819 */ /* 0x000fc80000011412 */
[----:B------:R-:W-:Y:S01]  /*a000*/  LEA.HI R4, R21, R18, RZ, 0x7 ;  /* 0x0000001215047211 */ /* 0x000fe200078f38ff */
[----:B----4-:R-:W-:Y:S01]  /*a010*/  IMAD R2, R3, R2, UR6 ;  /* 0x0000000603027e24 */ /* 0x010fe2000f8e0202 */
[----:B------:R-:W-:Y:S01]  /*a020*/  USHF.R.S32.HI UR6, URZ, 0x1f, UR36 ;  /* 0x0000001f3f067899 */ /* 0x000fe20008011424 */
[----:B------:R-:W-:Y:S01]  /*a030*/  SYNCS.ARRIVE.TRANS64.RED.A1T0 RZ, [UR4], RZ ;  /* 0x000000ffffff79a7 */ /* 0x000fe20008100404 */
[----:B------:R-:W-:Y:S02]  /*a040*/  SHF.R.S32.HI R0, RZ, 0x7, R4 ;  /* 0x00000007ff007819 */ /* 0x000fe40000011404 */
[----:B------:R-:W-:Y:S02]  /*a050*/  LOP3.LUT R9, R4, 0xffffff80, RZ, 0xc0, !PT ;  /* 0xffffff8004097812 */ /* 0x000fe400078ec0ff */
[----:B------:R-:W-:Y:S01]  /*a060*/  SHF.R.S32.HI R3, RZ, 0x1f, R2 ;  /* 0x0000001fff037819 */ /* 0x000fe20000011402 */
[----:B------:R-:W1:Y:S01]  /*a070*/  SHFL.IDX PT, R10, R0, RZ, 0x1f ;  /* 0x00001fff000a7589 */ /* 0x000e6200000e0000 */
[----:B------:R-:W-:-:S02]  /*a080*/  IADD3 R8, R18, -R9, RZ ;  /* 0x8000000912087210 */ /* 0x000fc40007ffe0ff */
[----:B--2---:R-:W-:Y:S02]  /*a090*/  ISETP.NE.AND P1, PT, R7, 0x1, PT ;  /* 0x000000010700780c */ /* 0x004fe40003f25270 */
[----:B------:R-:W-:-:S04]  /*a0a0*/  SHF.R.S32.HI R155, RZ, 0x1f, R8 ;  /* 0x0000001fff9b7819 */ /* 0x000fc80000011408 */
[----:B------:R-:W-:-:S04]  /*a0b0*/  LEA.HI R9, R155, R8, RZ, 0x2 ;  /* 0x000000089b097211 */ /* 0x000fc800078f10ff */
[----:B------:R-:W-:Y:S02]  /*a0c0*/  SHF.R.S32.HI R154, RZ, 0x2, R9 ;  /* 0x00000002ff9a7819 */ /* 0x000fe40000011409 */
[----:B-1----:R-:W-:-:S13]  /*a0d0*/  ISETP.NE.AND P0, PT, R10, RZ, PT ;  /* 0x000000ff0a00720c */ /* 0x002fda0003f05270 */
[----:B------:R-:W-:Y:S05]  /*a0e0*/  @P0 BRA `(.L_x_4231) ;  /* 0x0000000400440947 */ /* 0x000fea0003800000 */
[----:B------:R-:W1:Y:S01]  /*a0f0*/  LDC R19, c[0x0][0xbe8] ;  /* 0x0002fa00ff137b82 */ /* 0x000e620000000800 */
[----:B------:R-:W-:Y:S01]  /*a100*/  LOP3.LUT R11, R4, 0xffffff80, RZ, 0xc0, !PT ;  /* 0xffffff80040b7812 */ /* 0x000fe200078ec0ff */
[----:B------:R-:W2:Y:S01]  /*a110*/  S2R R23, SR_CTAID.X ;  /* 0x0000000000177919 */ /* 0x000ea20000002500 */
[----:B------:R-:W-:Y:S01]  /*a120*/  LEA.HI R10, R21, R18, RZ, 0x2 ;  /* 0x00000012150a7211 */ /* 0x000fe200078f10ff */
[----:B------:R-:W-:Y:S02]  /*a130*/  ULDC.64 UR4, c[0x0][0xbd0] ;  /* 0x0002f40000047ab9 */ /* 0x000fe40000000a00 */
[----:B------:R-:W-:Y:S01]  /*a140*/  IMAD.IADD R20, R18, 0x1, -R11 ;  /* 0x0000000112147824 */ /* 0x000fe200078e0a0b */
[----:B------:R-:W-:Y:S01]  /*a150*/  LOP3.LUT R17, R10, 0xfffffffc, RZ, 0xc0, !PT ;  /* 0xfffffffc0a117812 */ /* 0x000fe200078ec0ff */
[----:B------:R-:W4:Y:S01]  /*a160*/  S2UR UR7, SR_CTAID.Z ;  /* 0x00000000000779c3 */ /* 0x000f220000002700 */
[----:B------:R-:W-:Y:S02]  /*a170*/  UIMAD.WIDE.U32 UR8, UR36, UR4, URZ ;  /* 0x00000004240872a5 */ /* 0x000fe4000f8e003f */
[----:B------:R-:W-:Y:S01]  /*a180*/  SHF.R.S32.HI R11, RZ, 0x1f, R20 ;  /* 0x0000001fff0b7819 */ /* 0x000fe20000011414 */
[----:B------:R-:W-:Y:S01]  /*a190*/  IMAD.IADD R10, R18, 0x1, -R17 ;  /* 0x00000001120a7824 */ /* 0x000fe200078e0a11 */
[----:B------:R-:W-:-:S02]  /*a1a0*/  UIMAD UR4, UR6, UR4, URZ ;  /* 0x00000004060472a4 */ /* 0x000fc4000f8e023f */
[C---:B------:R-:W-:Y:S01]  /*a1b0*/  LEA.HI R22, R11.reuse, R20, RZ, 0x2 ;  /* 0x000000140b167211 */ /* 0x040fe200078f10ff */
[----:B---3--:R-:W3:Y:S01]  /*a1c0*/  LDC.64 R14, c[0x0][0xbd8] ;  /* 0x0002f600ff0e7b82 */ /* 0x008ee20000000a00 */
[----:B------:R-:W-:Y:S01]  /*a1d0*/  LEA.HI R12, R10, R10, RZ, 0x1 ;  /* 0x0000000a0a0c7211 */ /* 0x000fe200078f08ff */
[----:B------:R-:W-:Y:S01]  /*a1e0*/  UIMAD UR4, UR36, UR5, UR4 ;  /* 0x00000005240472a4 */ /* 0x000fe2000f8e0204 */
[--C-:B------:R-:W-:Y:S02]  /*a1f0*/  SHF.R.S32.HI R4, RZ, 0x2, R22.reuse ;  /* 0x00000002ff047819 */ /* 0x100fe40000011416 */
[----:B0-----:R-:W-:Y:S01]  /*a200*/  SHF.R.S32.HI R13, RZ, 0x1f, R22 ;  /* 0x0000001fff0d7819 */ /* 0x001fe20000011416 */
[----:B------:R-:W-:Y:S01]  /*a210*/  UIADD3 UR4, UR9, UR4, URZ ;  /* 0x0000000409047290 */ /* 0x000fe2000fffe03f */
[----:B------:R-:W-:Y:S02]  /*a220*/  LEA.HI R11, R11, R20, RZ, 0x5 ;  /* 0x000000140b0b7211 */ /* 0x000fe400078f28ff */
[----:B-1----:R-:W-:-:S02]  /*a230*/  ISETP.NE.AND P0, PT, R19, 0x1, PT ;  /* 0x000000011300780c */ /* 0x002fc40003f05270 */
[----:B------:R-:W-:Y:S02]  /*a240*/  LEA.HI R13, R13, R4, RZ, 0x3 ;  /* 0x000000040d0d7211 */ /* 0x000fe400078f18ff */
[----:B------:R-:W-:Y:S02]  /*a250*/  LOP3.LUT R153, R12, 0x1ffffffe, RZ, 0xc0, !PT ;  /* 0x1ffffffe0c997812 */ /* 0x000fe400078ec0ff */
[----:B------:R-:W-:Y:S01]  /*a260*/  LOP3.LUT R13, R13, 0xfffffff8, RZ, 0xc0, !PT ;  /* 0xfffffff80d0d7812 */ /* 0x000fe200078ec0ff */
[----:B----4-:R-:W-:Y:S01]  /*a270*/  USHF.R.S32.HI UR5, URZ, 0x1f, UR7 ;  /* 0x0000001f3f057899 */ /* 0x010fe20008011407 */
[----:B------:R-:W-:Y:S01]  /*a280*/  SHF.R.S32.HI R11, RZ, 0x5, R11 ;  /* 0x00000005ff0b7819 */ /* 0x000fe2000001140b */
[----:B------:R-:W-:Y:S01]  /*a290*/  IMAD.IADD R153, R10, 0x1, -R153 ;  /* 0x000000010a997824 */ /* 0x000fe200078e0a99 */
[----:B------:R-:W-:Y:S02]  /*a2a0*/  IADD3 R4, R4, -R13, RZ ;  /* 0x8000000d04047210 */ /* 0x000fe40007ffe0ff */
[----:B------:R-:W-:Y:S01]  /*a2b0*/  MOV R10, UR8 ;  /* 0x00000008000a7c02 */ /* 0x000fe20008000f00 */
[----:B------:R-:W0:Y:S02]  /*a2c0*/  @P0 LDC R13, c[0x0][0xbec] ;  /* 0x0002fb00ff0d0b82 */ /* 0x000e240000000800 */
[----:B------:R-:W-:-:S02]  /*a2d0*/  IMAD R152, R11, 0x10, R4 ;  /* 0x000000100b987824 */ /* 0x000fc400078e0204 */
[C---:B---3--:R-:W-:Y:S02]  /*a2e0*/  IMAD R12, R14.reuse, UR5, RZ ;  /* 0x000000050e0c7c24 */ /* 0x048fe4000f8e02ff */
[----:B------:R-:W-:Y:S02]  /*a2f0*/  IMAD R4, R153, 0x8, R152 ;  /* 0x0000000899047824 */ /* 0x000fe400078e0298 */
[----:B------:R-:W1:Y:S01]  /*a300*/  @P0 LDC R17, c[0x0][0xbf0] ;  /* 0x0002fc00ff110b82 */ /* 0x000e620000000800 */
[----:B------:R-:W-:Y:S01]  /*a310*/  IMAD.U32 R11, RZ, RZ, UR9 ;  /* 0x00000009ff0b7e24 */ /* 0x000fe2000f8e00ff */
[----:B------:R-:W-:Y:S01]  /*a320*/  MOV R11, UR4 ;  /* 0x00000004000b7c02 */ /* 0x000fe20008000f00 */
[----:B--2---:R-:W-:Y:S01]  /*a330*/  IMAD R4, R23, 0x40, R4 ;  /* 0x0000004017047824 */ /* 0x004fe200078e0204 */
[----:B------:R-:W-:Y:S01]  /*a340*/  ULDC.64 UR4, c[0x0][0xbe0] ;  /* 0x0002f80000047ab9 */ /* 0x000fe20000000a00 */
[----:B------:R-:W-:Y:S02]  /*a350*/  IMAD R15, R15, UR7, R12 ;  /* 0x000000070f0f7c24 */ /* 0x000fe4000f8e020c */
[----:B------:R-:W-:-:S04]  /*a360*/  IMAD.WIDE.U32 R10, R14, UR7, R10 ;  /* 0x000000070e0a7c25 */ /* 0x000fc8000f8e000a */
[----:B------:R-:W-:Y:S01]  /*a370*/  IMAD R23, R23, 0x40, R152 ;  /* 0x0000004017177824 */ /* 0x000fe200078e0298 */
[----:B------:R-:W-:Y:S01]  /*a380*/  IADD3 R11, R11, R15, RZ ;  /* 0x0000000f0b0b7210 */ /* 0x000fe20007ffe0ff */
[----:B0-----:R-:W-:-:S04]  /*a390*/  @P0 IMAD.HI.U32 R12, R4, R13, RZ ;  /* 0x0000000d040c0227 */ /* 0x001fc800078e00ff */
[----:B------:R-:W-:Y:S02]  /*a3a0*/  IMAD.MOV.U32 R13, RZ, RZ, R4 ;  /* 0x000000ffff0d7224 */ /* 0x000fe400078e0004 */
[----:B------:R-:W-:Y:S01]  /*a3b0*/  IMAD.WIDE.U32 R10, R2, UR4, R10 ;  /* 0x00000004020a7c25 */ /* 0x000fe2000f8e000a */
[----:B-1----:R-:W-:-:S03]  /*a3c0*/  @P0 SHF.R.U32.HI R13, RZ, R17, R12 ;  /* 0x00000011ff0d0219 */ /* 0x002fc6000001160c */
[----:B------:R-:W-:Y:S01]  /*a3d0*/  IMAD R17, R3, UR4, RZ ;  /* 0x0000000403117c24 */ /* 0x000fe2000f8e02ff */
[----:B------:R-:W-:Y:S01]  /*a3e0*/  IADD3 R10, P0, R13, R10, RZ ;  /* 0x0000000a0d0a7210 */ /* 0x000fe20007f1e0ff */
[----:B------:R-:W-:Y:S02]  /*a3f0*/  IMAD.MOV R15, RZ, RZ, -R13 ;  /* 0x000000ffff0f7224 */ /* 0x000fe400078e0a0d */
[----:B------:R-:W-:Y:S01]  /*a400*/  IMAD R12, R2, UR5, R17 ;  /* 0x00000005020c7c24 */ /* 0x000fe2000f8e0211 */
[----:B------:R-:W-:Y:S01]  /*a410*/  SHF.R.S32.HI R17, RZ, 0x1f, R13 ;  /* 0x0000001fff117819 */ /* 0x000fe2000001140d */
[----:B------:R-:W-:Y:S01]  /*a420*/  IMAD R15, R19, R15, R4 ;  /* 0x0000000f130f7224 */ /* 0x000fe200078e0204 */
[----:B------:R-:W-:Y:S01]  /*a430*/  ULDC.64 UR4, c[0x0][0xbc8] ;  /* 0x0002f20000047ab9 */ /* 0x000fe20000000a00 */
[----:B------:R-:W-:Y:S02]  /*a440*/  LOP3.LUT R13, R22, 0x7ffffffc, RZ, 0xc0, !PT ;  /* 0x7ffffffc160d7812 */ /* 0x000fe400078ec0ff */
[----:B------:R-:W-:-:S02]  /*a450*/  IADD3.X R11, R17, R11, R12, P0, !PT ;  /* 0x0000000b110b7210 */ /* 0x000fc400007fe40c */
[----:B------:R-:W-:Y:S01]  /*a460*/  SHF.R.S32.HI R4, RZ, 0x1f, R15 ;  /* 0x0000001fff047819 */ /* 0x000fe2000001140f */
[----:B------:R-:W-:Y:S02]  /*a470*/  IMAD.IADD R20, R20, 0x1, -R13 ;  /* 0x0000000114147824 */ /* 0x000fe400078e0a0d */
[----:B------:R-:W-:-:S04]  /*a480*/  IMAD.WIDE.U32 R10, R15, UR4, R10 ;  /* 0x000000040f0a7c25 */ /* 0x000fc8000f8e000a */
[----:B------:R-:W-:-:S04]  /*a490*/  IMAD R4, R4, UR4, RZ ;  /* 0x0000000404047c24 */ /* 0x000fc8000f8e02ff */
[----:B------:R-:W-:Y:S01]  /*a4a0*/  IMAD R15, R15, UR5, R4 ;  /* 0x000000050f0f7c24 */ /* 0x000fe2000f8e0204 */
[----:B------:R-:W-:Y:S01]  /*a4b0*/  ULDC.64 UR4, c[0x0][0xba8] ;  /* 0x0002ea0000047ab9 */ /* 0x000fe20000000a00 */
[-C--:B------:R-:W-:Y:S02]  /*a4c0*/  LEA.HI R4, R0, R0.reuse, RZ, 0x1 ;  /* 0x0000000000047211 */ /* 0x080fe400078f08ff */
[----:B------:R-:W-:Y:S01]  /*a4d0*/  IMAD.IADD R11, R11, 0x1, R15 ;  /* 0x000000010b0b7824 */ /* 0x000fe200078e020f */
[----:B------:R-:W-:Y:S01]  /*a4e0*/  LEA R16, P0, R10, UR4, 0x2 ;  /* 0x000000040a107c11 */ /* 0x000fe2000f8010ff */
[----:B------:R-:W-:Y:S01]  /*a4f0*/  ULDC UR4, c[0x0][0xa88] ;  /* 0x0002a20000047ab9 */ /* 0x000fe20000000800 */
[----:B------:R-:W-:Y:S01]  /*a500*/  LOP3.LUT R15, R4, 0xfffffe, RZ, 0xc0, !PT ;  /* 0x00fffffe040f7812 */ /* 0x000fe200078ec0ff */
[----:B------:R-:W-:Y:S01]  /*a510*/  IMAD R4, R19, UR4, RZ ;  /* 0x0000000413047c24 */ /* 0x000fe2000f8e02ff */
[----:B------:R-:W-:Y:S01]  /*a520*/  LEA.HI.X R17, R10, UR5, R11, 0x2, P0 ;  /* 0x000000050a117c11 */ /* 0x000fe200080f140b */
[----:B------:R-:W-:Y:S01]  /*a530*/  SHFL.IDX PT, R12, R16, 0x1, 0x1c1f ;  /* 0x003c1f00100c7f89 */ /* 0x000fe200000e0000 */
[----:B------:R-:W-:Y:S01]  /*a540*/  IADD3 R14, -R15, R0, RZ ;  /* 0x000000000f0e7210 */ /* 0x000fe20007ffe1ff */
[----:B------:R-:W-:-:S02]  /*a550*/  IMAD.SHL.U32 R15, R20, 0x2, RZ ;  /* 0x00000002140f7824 */ /* 0x000fc400078e00ff */
[----:B------:R-:W-:Y:S01]  /*a560*/  SHFL.IDX PT, R10, R16, RZ, 0x1c1f ;  /* 0x001c1fff100a7589 */ /* 0x000fe200000e0000 */
[----:B------:R-:W-:-:S03]  /*a570*/  LEA R14, -R14, RZ, 0x8 ;  /* 0x000000ff0e0e7211 */ /* 0x000fc600078e41ff */
        /* <DEDUP_REMOVED lines=8> */
.L_x_4231:
[----:B---3--:R-:W1:Y:S01]  /*a600*/  S2R R14, SR_CTAID.X ;  /* 0x00000000000e7919 */ /* 0x008e620000002500 */
[----:B------:R-:W3:Y:S01]  /*a610*/  S2UR UR7, SR_CTAID.Z ;  /* 0x00000000000779c3 */ /* 0x000ee20000002700 */
[----:B------:R-:W-:Y:S01]  /*a620*/  LEA.HI R21, R21, R18, RZ, 0x2 ;  /* 0x0000001215157211 */ /* 0x000fe200078f10ff */
[----:B------:R-:W-:Y:S01]  /*a630*/  ULDC.64 UR8, c[0x0][0xb38] ;  /* 0x0002ce0000087ab9 */ /* 0x000fe20000000a00 */
[----:B--2---:R-:W-:Y:S01]  /*a640*/  SHF.R.S32.HI R5, RZ, 0x1f, R9 ;  /* 0x0000001fff057819 */ /* 0x004fe20000011409 */
[----:B------:R-:W-:Y:S01]  /*a650*/  UIMAD UR6, UR6, UR8, URZ ;  /* 0x00000008060672a4 */ /* 0x000fe2000f8e023f */
[----:B------:R-:W-:Y:S01]  /*a660*/  LOP3.LUT R21, R21, 0xfffffffc, RZ, 0xc0, !PT ;  /* 0xfffffffc15157812 */ /* 0x000fe200078ec0ff */
[----:B------:R-:W-:Y:S01]  /*a670*/  UIMAD.WIDE.U32 UR4, UR36, UR8, URZ ;  /* 0x00000008240472a5 */ /* 0x000fe2000f8e003f */
[----:B------:R-:W-:Y:S01]  /*a680*/  LEA.HI R5, R5, R154, RZ, 0x3 ;  /* 0x0000009a05057211 */ /* 0x000fe200078f18ff */
[----:B0-----:R-:W0:Y:S01]  /*a690*/  LDC.64 R12, c[0x0][0xb40] ;  /* 0x0002d000ff0c7b82 */ /* 0x001e220000000a00 */
[----:B------:R-:W-:Y:S01]  /*a6a0*/  IADD3 R21, R18, -R21, RZ ;  /* 0x8000001512157210 */ /* 0x000fe20007ffe0ff */
[----:B------:R-:W-:Y:S01]  /*a6b0*/  UIMAD UR6, UR36, UR9, UR6 ;  /* 0x00000009240672a4 */ /* 0x000fe2000f8e0206 */
[----:B------:R-:W-:Y:S01]  /*a6c0*/  LOP3.LUT R5, R5, 0xfffffff8, RZ, 0xc0, !PT ;  /* 0xfffffff805057812 */ /* 0x000fe200078ec0ff */
[----:B------:R-:W-:Y:S01]  /*a6d0*/  BSSY B0, `(.L_x_4232) ;  /* 0x00000fc000007945 */ /* 0x000fe20003800000 */
[----:B------:R-:W-:Y:S01]  /*a6e0*/  LEA.HI R4, R21, R21, RZ, 0x1 ;  /* 0x0000001515047211 */ /* 0x000fe200078f08ff */
[----:B------:R-:W-:Y:S01]  /*a6f0*/  UIADD3 UR6, UR5, UR6, URZ ;  /* 0x0000000605067290 */ /* 0x000fe2000fffe03f */
[----:B------:R-:W-:Y:S01]  /*a700*/  LEA.HI R155, R155, R8, RZ, 0x5 ;  /* 0x000000089b9b7211 */ /* 0x000fe200078f28ff */
[----:B------:R-:W2:Y:S01]  /*a710*/  @P1 LDC R10, c[0x0][0xbec] ;  /* 0x0002fb00ff0a1b82 */ /* 0x000ea20000000800 */
[----:B------:R-:W-:Y:S01]  /*a720*/  IMAD.IADD R154, R154, 0x1, -R5 ;  /* 0x000000019a9a7824 */ /* 0x000fe200078e0a05 */
[----:B------:R-:W-:-:S02]  /*a730*/  LOP3.LUT R4, R4, 0x1ffffffe, RZ, 0xc0, !PT ;  /* 0x1ffffffe04047812 */ /* 0x000fc400078ec0ff */
[----:B------:R-:W-:Y:S02]  /*a740*/  SHF.R.S32.HI R155, RZ, 0x5, R155 ;  /* 0x00000005ff9b7819 */ /* 0x000fe4000001149b */
[----:B------:R-:W-:Y:S01]  /*a750*/  MOV R5, UR5 ;  /* 0x0000000500057c02 */ /* 0x000fe20008000f00 */
[----:B------:R-:W-:Y:S01]  /*a760*/  IMAD.IADD R4, R21, 0x1, -R4 ;  /* 0x0000000115047824 */ /* 0x000fe200078e0a04 */
[----:B------:R-:W4:Y:S01]  /*a770*/  @P1 LDC R17, c[0x0][0xbf0] ;  /* 0x0002fc00ff111b82 */ /* 0x000f220000000800 */
[----:B------:R-:W-:Y:S01]  /*a780*/  LEA R155, R155, R154, 0x4 ;  /* 0x0000009a9b9b7211 */ /* 0x000fe200078e20ff */
[----:B---3--:R-:W-:Y:S01]  /*a790*/  USHF.R.S32.HI UR8, URZ, 0x1f, UR7 ;  /* 0x0000001f3f087899 */ /* 0x008fe20008011407 */
[----:B------:R-:W-:Y:S01]  /*a7a0*/  IMAD.U32 R5, RZ, RZ, UR6 ;  /* 0x00000006ff057e24 */ /* 0x000fe2000f8e00ff */
[----:B------:R-:W-:Y:S02]  /*a7b0*/  LOP3.LUT R9, R9, 0x7ffffffc, RZ, 0xc0, !PT ;  /* 0x7ffffffc09097812 */ /* 0x000fe400078ec0ff */
[----:B------:R-:W-:-:S02]  /*a7c0*/  IMAD R11, R4, 0x8, R155 ;  /* 0x00000008040b7824 */ /* 0x000fc400078e029b */
[----:B------:R-:W-:Y:S01]  /*a7d0*/  IMAD.U32 R4, RZ, RZ, UR4 ;  /* 0x00000004ff047e24 */ /* 0x000fe2000f8e00ff */
[----:B------:R-:W-:Y:S01]  /*a7e0*/  ULDC.64 UR4, c[0x0][0xb48] ;  /* 0x0002d20000047ab9 */ /* 0x000fe20000000a00 */
[----:B0-----:R-:W-:Y:S02]  /*a7f0*/  IMAD R6, R12, UR8, RZ ;  /* 0x000000080c067c24 */ /* 0x001fe4000f8e02ff */
[----:B-1----:R-:W-:Y:S02]  /*a800*/  IMAD R15, R14, 0x40, R11 ;  /* 0x000000400e0f7824 */ /* 0x002fe400078e020b */
[----:B------:R-:W-:Y:S02]  /*a810*/  IMAD R13, R13, UR7, R6 ;  /* 0x000000070d0d7c24 */ /* 0x000fe4000f8e0206 */
[----:B--2---:R-:W-:Y:S01]  /*a820*/  @P1 IMAD.HI.U32 R10, R15, R10, RZ ;  /* 0x0000000a0f0a1227 */ /* 0x004fe200078e00ff */
[----:B------:R-:W-:-:S03]  /*a830*/  MOV R11, R15 ;  /* 0x0000000f000b7202 */ /* 0x000fc60000000f00 */
[----:B------:R-:W-:-:S04]  /*a840*/  IMAD.WIDE.U32 R4, R12, UR7, R4 ;  /* 0x000000070c047c25 */ /* 0x000fc8000f8e0004 */
[----:B------:R-:W-:Y:S01]  /*a850*/  IMAD R3, R3, UR4, RZ ;  /* 0x0000000403037c24 */ /* 0x000fe2000f8e02ff */
[----:B----4-:R-:W-:Y:S01]  /*a860*/  @P1 SHF.R.U32.HI R11, RZ, R17, R10 ;  /* 0x00000011ff0b1219 */ /* 0x010fe2000001160a */
[----:B------:R-:W-:Y:S02]  /*a870*/  IMAD.IADD R5, R5, 0x1, R13 ;  /* 0x0000000105057824 */ /* 0x000fe400078e020d */
[C---:B------:R-:W-:Y:S01]  /*a880*/  IMAD R13, R2.reuse, UR5, R3 ;  /* 0x00000005020d7c24 */ /* 0x040fe2000f8e0203 */
[----:B------:R-:W-:Y:S01]  /*a890*/  SHF.R.S32.HI R6, RZ, 0x1f, R11 ;  /* 0x0000001fff067819 */ /* 0x000fe2000001140b */
[----:B------:R-:W-:Y:S01]  /*a8a0*/  IMAD.WIDE.U32 R2, R2, UR4, R4 ;  /* 0x0000000402027c25 */ /* 0x000fe2000f8e0004 */
[----:B------:R-:W-:-:S03]  /*a8b0*/  ULDC.64 UR4, c[0x0][0xb30] ;  /* 0x0002cc0000047ab9 */ /* 0x000fc60000000a00 */
[----:B------:R-:W-:Y:S01]  /*a8c0*/  IMAD.MOV R10, RZ, RZ, -R11 ;  /* 0x000000ffff0a7224 */ /* 0x000fe200078e0a0b */
[----:B------:R-:W-:Y:S01]  /*a8d0*/  IADD3 R3, R3, R13, RZ ;  /* 0x0000000d03037210 */ /* 0x000fe20007ffe0ff */
[----:B------:R-:W-:Y:S02]  /*a8e0*/  IMAD R6, R6, UR4, RZ ;  /* 0x0000000406067c24 */ /* 0x000fe4000f8e02ff */
[----:B------:R-:W-:Y:S02]  /*a8f0*/  IMAD R5, R7, R10, R15 ;  /* 0x0000000a07057224 */ /* 0x000fe400078e020f */
[C---:B------:R-:W-:Y:S01]  /*a900*/  IMAD R13, R11.reuse, UR5, R6 ;  /* 0x000000050b0d7c24 */ /* 0x040fe2000f8e0206 */
[----:B------:R-:W-:Y:S01]  /*a910*/  LEA.HI R6, R0, R0, RZ, 0x1 ;  /* 0x0000000000067211 */ /* 0x000fe200078f08ff */
[----:B------:R-:W-:Y:S01]  /*a920*/  IMAD.WIDE.U32 R2, R11, UR4, R2 ;  /* 0x000000040b027c25 */ /* 0x000fe2000f8e0002 */
[----:B------:R-:W-:Y:S01]  /*a930*/  SHF.R.S32.HI R4, RZ, 0x1f, R5 ;  /* 0x0000001fff047819 */ /* 0x000fe20000011405 */
[----:B------:R-:W-:-:S02]  /*a940*/  ULDC.64 UR4, c[0x0][0xb28] ;  /* 0x0002ca0000047ab9 */ /* 0x000fc40000000a00 */
        /* <DEDUP_REMOVED lines=8> */
[----:B------:R-:W-:Y:S01]  /*a9d0*/  LOP3.LUT R11, R6, 0xfffffe, RZ, 0xc0, !PT ;  /* 0x00fffffe060b7812 */ /* 0x000fe200078ec0ff */
[----:B------:R-:W-:Y:S01]  /*a9e0*/  IMAD R6, R7, UR4, RZ ;  /* 0x0000000407067c24 */ /* 0x000fe2000f8e02ff */
[----:B------:R-:W-:Y:S02]  /*a9f0*/  LEA R7, R14, R155, 0x6 ;  /* 0x0000009b0e077211 */ /* 0x000fe400078e30ff */
[----:B------:R-:W-:Y:S01]  /*aa00*/  LEA.HI.X R5, R2, UR5, R5, 0x2, P0 ;  /* 0x0000000502057c11 */ /* 0x000fe200080f1405 */
[----:B------:R-:W-:Y:S01]  /*aa10*/  IMAD.IADD R11, R0, 0x1, -R11 ;  /* 0x00000001000b7824 */ /* 0x000fe200078e0a0b */
[----:B------:R-:W-:Y:S01]  /*aa20*/  ISETP.GE.AND P0, PT, R7, R6, PT ;  /* 0x000000060700720c */ /* 0x000fe20003f06270 */
[----:B------:R-:W-:Y:S01]  /*aa30*/  IMAD.IADD R0, R8, 0x1, -R9 ;  /* 0x0000000108007824 */ /* 0x000fe200078e0a09 */
[----:B------:R0:W1:Y:S04]  /*aa40*/  SHFL.IDX PT, R2, R4, RZ, 0x1c1f ;  /* 0x001c1fff04027589 */ /* 0x00006800000e0000 */
[----:B------:R-:W-:Y:S01]  /*aa50*/  LEA R0, R11, R0, 0x7 ;  /* 0x000000000b007211 */ /* 0x000fe200078e38ff */
[----:B------:R0:W2:Y:S04]  /*aa60*/  SHFL.IDX PT, R3, R5, RZ, 0x1c1f ;  /* 0x001c1fff05037589 */ /* 0x0000a800000e0000 */
[----:B------:R-:W-:-:S02]  /*aa70*/  IMAD.SHL.U32 R0, R0, 0x2, RZ ;  /* 0x0000000200007824 */ /* 0x000fc400078e00ff */
[----:B------:R-:W-:Y:S05]  /*aa80*/  @P0 BRA `(.L_x_4233) ;  /* 0x0000000c00000947 */ /* 0x000fea0003800000 */
[C---:B------:R-:W-:Y:S01]  /*aa90*/  VIADD R9, R0.reuse, 0x8 ;  /* 0x0000000800097836 */ /* 0x040fe20000000000 */
[----:B------:R-:W-:Y:S01]  /*aaa0*/  ULDC UR4, c[0x0][0xac8] ;  /* 0x0002b20000047ab9 */ /* 0x000fe20000000800 */
[C---:B------:R-:W-:Y:S01]  /*aab0*/  IADD3 R11, R0.reuse, 0x10, RZ ;  /* 0x00000010000b7810 */ /* 0x040fe20007ffe0ff */
        /* <DEDUP_REMOVED lines=11> */
[----:B------:R-:W-:-:S02]  /*ab70*/  ISETP.GE.AND P0, PT, R16, UR4, PT ;  /* 0x0000000410007c0c */ /* 0x000fc4000bf06270 */
[----:B------:R-:W-:Y:S02]  /*ab80*/  ISETP.GE.AND P1, PT, R17, UR4, PT ;  /* 0x0000000411007c0c */ /* 0x000fe4000bf26270 */
[----:B------:R-:W-:Y:S02]  /*ab90*/  @!P2 LEA.HI R8, R0, R0, RZ, 0x1 ;  /* 0x000000000008a211 */ /* 0x000fe400078f08ff */
[----:B------:R-:W-:Y:S02]  /*aba0*/  @!P3 LEA.HI R10, R9, R9, RZ, 0x1 ;  /* 0x00000009090ab211 */ /* 0x000fe400078f08ff */
[----:B------:R-:W-:Y:S02]  /*abb0*/  @!P4 LEA.HI R12, R11, R11, RZ, 0x1 ;  /* 0x0000000b0b0cc211 */ /* 0x000fe400078f08ff */
[----:B------:R-:W-:Y:S02]  /*abc0*/  @!P5 LEA.HI R14, R13, R13, RZ, 0x1 ;  /* 0x0000000d0d0ed211 */ /* 0x000fe400078f08ff */
[----:B------:R-:W-:-:S02]  /*abd0*/  @!P2 LOP3.LUT R9, R8, 0xfffffffe, RZ, 0xc0, !PT ;  /* 0xfffffffe0809a812 */ /* 0x000fc400078ec0ff */
[----:B------:R-:W-:Y:S02]  /*abe0*/  @!P3 LOP3.LUT R11, R10, 0xfffffffe, RZ, 0xc0, !PT ;  /* 0xfffffffe0a0bb812 */ /* 0x000fe400078ec0ff */
        /* <DEDUP_REMOVED lines=16> */
[----:B-1----:R-:W-:Y:S01]  /*acf0*/  VIADD R24, R0, 0x60 ;  /* 0x0000006000187836 */ /* 0x002fe20000000000 */
[----:B------:R-:W-:Y:S02]  /*ad00*/  @!P0 LEA.HI R16, R16, R16, RZ, 0x1 ;  /* 0x0000001010108211 */ /* 0x000fe400078f08ff */
[----:B------:R-:W-:-:S02]  /*ad10*/  @!P1 LEA.HI R17, R17, R17, RZ, 0x1 ;  /* 0x0000001111119211 */ /* 0x000fc400078f08ff */
[----:B------:R-:W-:Y:S02]  /*ad20*/  @!P0 LOP3.LUT R9, R16, 0xfffffffe, RZ, 0xc0, !PT ;  /* 0xfffffffe10098812 */ /* 0x000fe400078ec0ff */
[----:B--2---:R-:W-:Y:S02]  /*ad30*/  @!P1 LOP3.LUT R11, R17, 0xfffffffe, RZ, 0xc0, !PT ;  /* 0xfffffffe110b9812 */ /* 0x004fe400078ec0ff */
        /* <DEDUP_REMOVED lines=8> */
[----:B---3--:R-:W-:Y:S01]  /*adc0*/  @!P2 LOP3.LUT R13, R18, 0xfffffffe, RZ, 0xc0, !PT ;  /* 0xfffffffe120da812 */ /* 0x008fe200078ec0ff */
[----:B------:R2:W-:Y:S01]  /*add0*/  @!P1 ST.E.64 desc[UR44][R10.64], R44 ;  /* 0x0000002c0a009985 */ /* 0x0005e2000c101b2c */
[----:B------:R-:W-:Y:S01]  /*ade0*/  @!P3 LOP3.LUT R19, R19, 0xfffffffe, RZ, 0xc0, !PT ;  /* 0xfffffffe1313b812 */ /* 0x000fe200078ec0ff */
[----:B------:R-:W-:Y:S01]  /*adf0*/  VIADD R18, R0, 0x68 ;  /* 0x0000006800127836 */ /* 0x000fe20000000000 */
[----:B----4-:R-:W-:Y:S01]  /*ae00*/  @!P4 LOP3.LUT R15, R20, 0xfffffffe, RZ, 0xc0, !PT ;  /* 0xfffffffe140fc812 */ /* 0x010fe200078ec0ff */
[C---:B------:R-:W-:Y:S01]  /*ae10*/  VIADD R20, R0.reuse, 0x78 ;  /* 0x0000007800147836 */ /* 0x040fe20000000000 */
[----:B------:R-:W-:Y:S02]  /*ae20*/  @!P5 LOP3.LUT R21, R21, 0xfffffffe, RZ, 0xc0, !PT ;  /* 0xfffffffe1515d812 */ /* 0x000fe400078ec0ff */
[----:B------:R-:W-:Y:S02]  /*ae30*/  IADD3 R23, R0, 0x58, RZ ;  /* 0x0000005800177810 */ /* 0x000fe40007ffe0ff */
[----:B------:R-:W-:Y:S01]  /*ae40*/  @!P6 LOP3.LUT R17, R22, 0xfffffffe, RZ, 0xc0, !PT ;  /* 0xfffffffe1611e812 */ /* 0x000fe200078ec0ff */
[----:B-1----:R-:W-:Y:S01]  /*ae50*/  @!P2 IMAD.WIDE R8, R13, 0x4, R2 ;  /* 0x000000040d08a825 */ /* 0x002fe200078e0202 */
[----:B------:R-:W-:-:S02]  /*ae60*/  ISETP.GE.AND P1, PT, R23, UR4, PT ;  /* 0x0000000417007c0c */ /* 0x000fc4000bf26270 */
[----:B------:R-:W-:Y:S01]  /*ae70*/  ISETP.GE.AND P0, PT, R24, UR4, PT ;  /* 0x0000000418007c0c */ /* 0x000fe2000bf06270 */
[--C-:B--2---:R-:W-:Y:S01]  /*ae80*/  @!P3 IMAD.WIDE R10, R19, 0x4, R2.reuse ;  /* 0x00000004130ab825 */ /* 0x104fe200078e0202 */
[----:B------:R1:W-:Y:S01]  /*ae90*/  @!P2 ST.E.64 desc[UR44][R8.64], R48 ;  /* 0x000000300800a985 */ /* 0x0003e2000c101b2c */
[C---:B------:R-:W-:Y:S02]  /*aea0*/  IADD3 R19, R0.reuse, 0x70, RZ ;  /* 0x0000007000137810 */ /* 0x040fe40007ffe0ff */
[--C-:B------:R-:W-:Y:S01]  /*aeb0*/  @!P4 IMAD.WIDE R12, R15, 0x4, R2.reuse ;  /* 0x000000040f0cc825 */ /* 0x100fe200078e0202 */
[----:B------:R2:W-:Y:S01]  /*aec0*/  @!P3 ST.E.64 desc[UR44][R10.64], R52 ;  /* 0x000000340a00b985 */ /* 0x0005e2000c101b2c */
[----:B------:R-:W-:Y:S02]  /*aed0*/  IADD3 R22, R0, 0x88, RZ ;  /* 0x0000008800167810 */ /* 0x000fe40007ffe0ff */
        /* <DEDUP_REMOVED lines=12> */
[----:B------:R-:W-:Y:S02]  /*afa0*/  @!P0 LEA.HI R24, R24, R24, RZ, 0x1 ;  /* 0x0000001818188211 */ /* 0x000fe400078f08ff */
[----:B-1----:R-:W-:Y:S01]  /*afb0*/  @!P1 LOP3.LUT R9, R23, 0xfffffffe, RZ, 0xc0, !PT ;  /* 0xfffffffe17099812 */ /* 0x002fe200078ec0ff */
[----:B------:R-:W-:Y:S01]  /*afc0*/  VIADD R23, R0, 0x90 ;  /* 0x0000009000177836 */ /* 0x000fe20000000000 */
[----:B--2---:R-:W-:Y:S01]  /*afd0*/  @!P0 LOP3.LUT R11, R24, 0xfffffffe, RZ, 0xc0, !PT ;  /* 0xfffffffe180b8812 */ /* 0x004fe200078ec0ff */
        /* <DEDUP_REMOVED lines=9> */
[----:B---3--:R-:W-:Y:S01]  /*b070*/  @!P2 LOP3.LUT R13, R18, 0xfffffffe, RZ, 0xc0, !PT ;  /* 0xfffffffe120da812 */ /* 0x008fe200078ec0ff */
[----:B------:R2:W-:Y:S01]  /*b080*/  @!P0 ST.E.64 desc[UR44][R10.64], R72 ;  /* 0x000000480a008985 */ /* 0x0005e2000c101b2c */
[----:B------:R-:W-:Y:S02]  /*b090*/  @!P6 LOP3.LUT R19, R19, 0xfffffffe, RZ, 0xc0, !PT ;  /* 0xfffffffe1313e812 */ /* 0x000fe400078ec0ff */
[----:B----4-:R-:W-:Y:S01]  /*b0a0*/  @!P5 LOP3.LUT R15, R20, 0xfffffffe, RZ, 0xc0, !PT ;  /* 0xfffffffe140fd812 */ /* 0x010fe200078ec0ff */
[----:B------:R-:W-:Y:S01]  /*b0b0*/  VIADD R20, R0, 0xb0 ;  /* 0x000000b000147836 */ /* 0x000fe20000000000 */
[----:B------:R-:W-:-:S02]  /*b0c0*/  @!P4 LOP3.LUT R21, R21, 0xfffffffe, RZ, 0xc0, !PT ;  /* 0xfffffffe1515c812 */ /* 0x000fc400078ec0ff */
[----:B-----5:R-:W-:Y:S01]  /*b0d0*/  @!P3 LOP3.LUT R17, R22, 0xfffffffe, RZ, 0xc0, !PT ;  /* 0xfffffffe1611b812 */ /* 0x020fe200078ec0ff */
[C---:B------:R-:W-:Y:S01]  /*b0e0*/  VIADD R22, R0.reuse, 0xc0 ;  /* 0x000000c000167836 */ /* 0x040fe20000000000 */
[----:B------:R-:W-:Y:S01]  /*b0f0*/  ISETP.GE.AND P0, PT, R23, UR4, PT ;  /* 0x0000000417007c0c */ /* 0x000fe2000bf06270 */
[--C-:B-1----:R-:W-:Y:S01]  /*b100*/  @!P2 IMAD.WIDE R8, R13, 0x4, R2.reuse ;  /* 0x000000040d08a825 */ /* 0x102fe200078e0202 */
[----:B------:R-:W-:Y:S02]  /*b110*/  IADD3 R18, R0, 0xa0, RZ ;  /* 0x000000a000127810 */ /* 0x000fe40007ffe0ff */
[----:B------:R-:W-:Y:S01]  /*b120*/  ISETP.GE.AND P1, PT, R24, UR4, PT ;  /* 0x0000000418007c0c */ /* 0x000fe2000bf26270 */
[--C-:B--2---:R-:W-:Y:S01]  /*b130*/  @!P6 IMAD.WIDE R10, R19, 0x4, R2.reuse ;  /* 0x00000004130ae825 */ /* 0x104fe200078e0202 */
[----:B------:R1:W-:Y:S01]  /*b140*/  @!P2 ST.E.64 desc[UR44][R8.64], R76 ;  /* 0x0000004c0800a985 */ /* 0x0003e2000c101b2c */
[----:B------:R-:W-:Y:S02]  /*b150*/  ISETP.GE.AND P2, PT, R18, UR4, PT ;  /* 0x0000000412007c0c */ /* 0x000fe4000bf46270 */
[----:B------:R-:W-:Y:S01]  /*b160*/  @!P5 IMAD.WIDE R12, R15, 0x4, R2 ;  /* 0x000000040f0cd825 */ /* 0x000fe200078e0202 */
[----:B------:R2:W-:Y:S01]  /*b170*/  @!P6 ST.E.64 desc[UR44][R10.64], R80 ;  /* 0x000000500a00e985 */ /* 0x0005e2000c101b2c */
[----:B------:R-:W-:-:S02]  /*b180*/  ISETP.GE.AND P6, PT, R22, UR4, PT ;  /* 0x0000000416007c0c */ /* 0x000fc4000bfc6270 */
[--C-:B------:R-:W-:Y:S01]  /*b190*/  @!P4 IMAD.WIDE R14, R21, 0x4, R2.reuse ;  /* 0x00000004150ec825 */ /* 0x100fe200078e0202 */
[----:B------:R3:W-:Y:S01]  /*b1a0*/  @!P5 ST.E.64 desc[UR44][R12.64], R84 ;  /* 0x000000540c00d985 */ /* 0x0007e2000c101b2c */
[----:B------:R-:W-:Y:S02]  /*b1b0*/  IADD3 R21, R0, 0xb8, RZ ;  /* 0x000000b800157810 */ /* 0x000fe40007ffe0ff */
[----:B------:R-:W-:Y:S01]  /*b1c0*/  @!P3 IMAD.WIDE R16, R17, 0x4, R2 ;  /* 0x000000041110b825 */ /* 0x000fe200078e0202 */
[----:B------:R4:W-:Y:S01]  /*b1d0*/  @!P4 ST.E.64 desc[UR44][R14.64], R88 ;  /* 0x000000580e00c985 */ /* 0x0009e2000c101b2c */
[----:B------:R-:W-:Y:S02]  /*b1e0*/  ISETP.GE.AND P4, PT, R20, UR4, PT ;  /* 0x0000000414007c0c */ /* 0x000fe4000bf86270 */
[----:B------:R-:W-:Y:S01]  /*b1f0*/  VIADD R19, R0, 0xa8 ;  /* 0x000000a800137836 */ /* 0x000fe20000000000 */
[----:B------:R5:W-:Y:S01]  /*b200*/  @!P3 ST.E.64 desc[UR44][R16.64], R92 ;  /* 0x0000005c1000b985 */ /* 0x000be2000c101b2c */
[----:B------:R-:W-:-:S02]  /*b210*/  ISETP.GE.AND P5, PT, R21, UR4, PT ;  /* 0x0000000415007c0c */ /* 0x000fc4000bfa6270 */
[----:B------:R-:W-:Y:S02]  /*b220*/  @!P0 LEA.HI R23, R23, R23, RZ, 0x1 ;  /* 0x0000001717178211 */ /* 0x000fe400078f08ff */
[----:B------:R-:W-:Y:S02]  /*b230*/  ISETP.GE.AND P3, PT, R19, UR4, PT ;  /* 0x0000000413007c0c */ /* 0x000fe4000bf66270 */
[----:B------:R-:W-:Y:S02]  /*b240*/  @!P1 LEA.HI R24, R24, R24, RZ, 0x1 ;  /* 0x0000001818189211 */ /* 0x000fe400078f08ff */
[----:B-1----:R-:W-:Y:S02]  /*b250*/  @!P0 LOP3.LUT R9, R23, 0xfffffffe, RZ, 0xc0, !PT ;  /* 0xfffffffe17098812 */ /* 0x002fe400078ec0ff */
[----:B------:R-:W-:Y:S02]  /*b260*/  @!P2 LEA.HI R18, R18, R18, RZ, 0x1 ;  /* 0x000000121212a211 */ /* 0x000fe400078f08ff */
[----:B--2---:R-:W-:Y:S01]  /*b270*/  @!P1 LOP3.LUT R11, R24, 0xfffffffe, RZ, 0xc0, !PT ;  /* 0xfffffffe180b9812 */ /* 0x004fe200078ec0ff */
[----:B------:R-:W-:Y:S01]  /*b280*/  @!P0 IMAD.WIDE R8, R9, 0x4, R2 ;  /* 0x0000000409088825 */ /* 0x000fe200078e0202 */
[----:B------:R-:W-:-:S02]  /*b290*/  @!P4 LEA.HI R20, R20, R20, RZ, 0x1 ;  /* 0x000000141414c211 */ /* 0x000fc400078f08ff */
[----:B---3--:R-:W-:Y:S01]  /*b2a0*/  @!P2 LOP3.LUT R13, R18, 0xfffffffe, RZ, 0xc0, !PT ;  /* 0xfffffffe120da812 */ /* 0x008fe200078ec0ff */
        /* <DEDUP_REMOVED lines=9> */
[----:B----4-:R-:W-:Y:S01]  /*b340*/  @!P4 LOP3.LUT R15, R20, 0xfffffffe, RZ, 0xc0, !PT ;  /* 0xfffffffe140fc812 */ /* 0x010fe200078ec0ff */
[----:B------:R3:W-:Y:S01]  /*b350*/  @!P2 ST.E.64 desc[UR44][R12.64], R104 ;  /* 0x000000680c00a985 */ /* 0x0007e2000c101b2c */
[----:B------:R-:W-:Y:S01]  /*b360*/  @!P5 LOP3.LUT R21, R21, 0xfffffffe, RZ, 0xc0, !PT ;  /* 0xfffffffe1515d812 */ /* 0x000fe200078ec0ff */
[----:B------:R-:W-:Y:S01]  /*b370*/  VIADD R20, R0, 0xd8 ;  /* 0x000000d800147836 */ /* 0x000fe20000000000 */
[----:B-----5:R-:W-:-:S02]  /*b380*/  @!P6 LOP3.LUT R17, R22, 0xfffffffe, RZ, 0xc0, !PT ;  /* 0xfffffffe1611e812 */ /* 0x020fc400078ec0ff */
        /* <DEDUP_REMOVED lines=9> */
[----:B---3--:R-:W-:-:S02]  /*b420*/  IADD3 R12, R0, 0xe8, RZ ;  /* 0x000000e8000c7810 */ /* 0x008fc40007ffe0ff */
[----:B------:R-:W-:Y:S01]  /*b430*/  @!P6 IMAD.WIDE R16, R17, 0x4, R2 ;  /* 0x000000041110e825 */ /* 0x000fe200078e0202 */
[----:B------:R3:W-:Y:S01]  /*b440*/  @!P5 ST.E.64 desc[UR44][R14.64], R116 ;  /* 0x000000740e00d985 */ /* 0x0007e2000c101b2c */
[----:B------:R-:W-:Y:S02]  /*b450*/  ISETP.GE.AND P4, PT, R12, UR4, PT ;  /* 0x000000040c007c0c */ /* 0x000fe4000bf86270 */
[C---:B------:R-:W-:Y:S01]  /*b460*/  VIADD R21, R0.reuse, 0xe0 ;  /* 0x000000e000157836 */ /* 0x040fe20000000000 */
[----:B------:R4:W-:Y:S01]  /*b470*/  @!P6 ST.E.64 desc[UR44][R16.64], R120 ;  /* 0x000000781000e985 */ /* 0x0009e2000c101b2c */
[----:B------:R-:W-:Y:S01]  /*b480*/  VIADD R13, R0, 0xf0 ;  /* 0x000000f0000d7836 */ /* 0x000fe20000000000 */
[----:B------:R-:W-:Y:S01]  /*b490*/  @!P0 LEA.HI R18, R18, R18, RZ, 0x1 ;  /* 0x0000001212128211 */ /* 0x000fe200078f08ff */
[----:B-1----:R-:W-:Y:S01]  /*b4a0*/  VIADD R9, R0, 0xf8 ;  /* 0x000000f800097836 */ /* 0x002fe20000000000 */
[----:B------:R-:W-:Y:S02]  /*b4b0*/  ISETP.GE.AND P3, PT, R21, UR4, PT ;  /* 0x0000000415007c0c */ /* 0x000fe4000bf66270 */
[----:B------:R-:W-:-:S02]  /*b4c0*/  ISETP.GE.AND P5, PT, R13, UR4, PT ;  /* 0x000000040d007c0c */ /* 0x000fc4000bfa6270 */
[----:B------:R-:W-:Y:S02]  /*b4d0*/  ISETP.GE.AND P6, PT, R9, UR4, PT ;  /* 0x0000000409007c0c */ /* 0x000fe4000bfc6270 */
[----:B------:R-:W-:Y:S02]  /*b4e0*/  @!P1 LEA.HI R19, R19, R19, RZ, 0x1 ;  /* 0x0000001313139211 */ /* 0x000fe400078f08ff */
[----:B------:R-:W-:Y:S02]  /*b4f0*/  @!P2 LEA.HI R20, R20, R20, RZ, 0x1 ;  /* 0x000000141414a211 */ /* 0x000fe400078f08ff */
[----:B------:R-:W-:Y:S02]  /*b500*/  @!P4 LEA.HI R12, R12, R12, RZ, 0x1 ;  /* 0x0000000c0c0cc211 */ /* 0x000fe400078f08ff */
[----:B--2---:R-:W-:Y:S02]  /*b510*/  @!P1 LOP3.LUT R11, R19, 0xfffffffe, RZ, 0xc0, !PT ;  /* 0xfffffffe130b9812 */ /* 0x004fe400078ec0ff */
[----:B------:R-:W-:-:S02]  /*b520*/  @!P3 LEA.HI R21, R21, R21, RZ, 0x1 ;  /* 0x000000151515b211 */ /* 0x000fc400078f08ff */
[----:B------:R-:W-:Y:S02]  /*b530*/  @!P5 LEA.HI R8, R13, R13, RZ, 0x1 ;  /* 0x0000000d0d08d211 */ /* 0x000fe400078f08ff */
[----:B------:R-:W-:Y:S02]  /*b540*/  @!P6 LEA.HI R10, R9, R9, RZ, 0x1 ;  /* 0x00000009090ae211 */ /* 0x000fe400078f08ff */
[----:B------:R-:W-:Y:S02]  /*b550*/  @!P0 LOP3.LUT R9, R18, 0xfffffffe, RZ, 0xc0, !PT ;  /* 0xfffffffe12098812 */ /* 0x000fe400078ec0ff */
[----:B------:R-:W-:Y:S02]  /*b560*/  @!P2 LOP3.LUT R13, R20, 0xfffffffe, RZ, 0xc0, !PT ;  /* 0xfffffffe140da812 */ /* 0x000fe400078ec0ff */
[----:B---3--:R-:W-:Y:S02]  /*b570*/  @!P3 LOP3.LUT R15, R21, 0xfffffffe, RZ, 0xc0, !PT ;  /* 0xfffffffe150fb812 */ /* 0x008fe400078ec0ff */
[----:B----4-:R-:W-:Y:S01]  /*b580*/  @!P4 LOP3.LUT R17, R12, 0xfffffffe, RZ, 0xc0, !PT ;  /* 0xfffffffe0c11c812 */ /* 0x010fe200078ec0ff */
[----:B------:R-:W-:Y:S01]  /*b590*/  @!P2 IMAD.WIDE R12, R13, 0x4, R2 ;  /* 0x000000040d0ca825 */ /* 0x000fe200078e0202 */
[----:B------:R-:W-:-:S02]  /*b5a0*/  @!P5 LOP3.LUT R19, R8, 0xfffffffe, RZ, 0xc0, !PT ;  /* 0xfffffffe0813d812 */ /* 0x000fc400078ec0ff */
        /* <DEDUP_REMOVED lines=14> */
.L_x_4233:
[----:B------:R-:W-:Y:S05]  /*b690*/  BSYNC B0 ;  /* 0x0000000000007941 */ /* 0x000fea0003800000 */
.L_x_4232:
[----:B------:R-:W-:Y:S01]  /*b6a0*/  IADD3 R7, R7, 0x8, RZ ;  /* 0x0000000807077810 */ /* 0x000fe20007ffe0ff */
[----:B--23--:R2:W3:Y:S03]  /*b6b0*/  SHFL.IDX PT, R3, R5, 0x1, 0x1c1f ;  /* 0x003c1f0005037f89 */ /* 0x00c4e600000e0000 */
[----:B------:R-:W-:Y:S01]  /*b6c0*/  ISETP.GE.AND P0, PT, R7, R6, PT ;  /* 0x000000060700720c */ /* 0x000fe20003f06270 */
[----:B-1----:R2:W1:-:S12]  /*b6d0*/  SHFL.IDX PT, R2, R4, 0x1, 0x1c1f ;  /* 0x003c1f0004027f89 */ /* 0x00245800000e0000 */
[----:B--2---:R-:W-:Y:S05]  /*b6e0*/  @P0 BRA `(.L_x_4187) ;  /* 0x0000005400c40947 */ /* 0x004fea0003800000 */
[C---:B0-----:R-:W-:Y:S01]  /*b6f0*/  VIADD R5, R0.reuse, 0x8 ;  /* 0x0000000800057836 */ /* 0x041fe20000000000 */
        /* <DEDUP_REMOVED lines=8> */
[C---:B------:R-:W-:Y:S01]  /*b780*/  IADD3 R10, R0.reuse, 0x18, RZ ;  /* 0x00000018000a7810 */ /* 0x040fe20007ffe0ff */
[C---:B------:R-:W-:Y:S01]  /*b790*/  VIADD R15, R0.reuse, 0x40 ;  /* 0x00000040000f7836 */ /* 0x040fe20000000000 */
[----:B------:R-:W-:Y:S01]  /*b7a0*/  ISETP.GE.AND P6, PT, R11, UR4, PT ;  /* 0x000000040b007c0c */ /* 0x000fe2000bfc6270 */
[----:B------:R-:W-:Y:S01]  /*b7b0*/  VIADD R18, R0, 0x50 ;  /* 0x0000005000127836 */ /* 0x000fe20000000000 */
[----:B------:R-:W-:Y:S01]  /*b7c0*/  ISETP.GE.AND P5, PT, R10, UR4, PT ;  /* 0x000000040a007c0c */ /* 0x000fe2000bfa6270 */
        /* <DEDUP_REMOVED lines=9> */
[----:B-1-3--:R-:W-:Y:S01]  /*b860*/  @!P0 IMAD.WIDE R4, R5, 0x4, R2 ;  /* 0x0000000405048825 */ /* 0x00afe200078e0202 */
[----:B------:R-:W-:-:S02]  /*b870*/  IADD3 R16, R0, 0x48, RZ ;  /* 0x0000004800107810 */ /* 0x000fc40007ffe0ff */
[----:B------:R-:W-:Y:S01]  /*b880*/  ISETP.GE.AND P3, PT, R15, UR4, PT ;  /* 0x000000040f007c0c */ /* 0x000fe2000bf66270 */
[--C-:B------:R-:W-:Y:S01]  /*b890*/  @!P1 IMAD.WIDE R6, R7, 0x4, R2.reuse ;  /* 0x0000000407069825 */ /* 0x100fe200078e0202 */
[----:B------:R0:W-:Y:S01]  /*b8a0*/  @!P0 ST.E.64 desc[UR44][R4.64], R26 ;  /* 0x0000001a04008985 */ /* 0x0001e2000c101b2c */
[----:B------:R-:W-:Y:S02]  /*b8b0*/  ISETP.GE.AND P0, PT, R12, UR4, PT ;  /* 0x000000040c007c0c */ /* 0x000fe4000bf06270 */
[----:B------:R-:W-:Y:S01]  /*b8c0*/  @!P2 IMAD.WIDE R8, R9, 0x4, R2 ;  /* 0x000000040908a825 */ /* 0x000fe200078e0202 */
[----:B------:R1:W-:Y:S01]  /*b8d0*/  @!P1 ST.E.64 desc[UR44][R6.64], R30 ;  /* 0x0000001e06009985 */ /* 0x0003e2000c101b2c */
[----:B------:R-:W-:Y:S02]  /*b8e0*/  ISETP.GE.AND P1, PT, R13, UR4, PT ;  /* 0x000000040d007c0c */ /* 0x000fe4000bf26270 */
[----:B------:R-:W-:Y:S01]  /*b8f0*/  ISETP.GE.AND P4, PT, R16, UR4, PT ;  /* 0x0000000410007c0c */ /* 0x000fe2000bf86270 */
        /* <DEDUP_REMOVED lines=16> */
[----:B------:R-:W-:Y:S02]  /*ba00*/  @!P1 LOP3.LUT R13, R13, 0xfffffffe, RZ, 0xc0, !PT ;  /* 0xfffffffe0d0d9812 */ /* 0x000fe400078ec0ff */
[----:B------:R-:W-:-:S02]  /*ba10*/  @!P2 LOP3.LUT R11, R14, 0xfffffffe, RZ, 0xc0, !PT ;  /* 0xfffffffe0e0ba812 */ /* 0x000fc400078ec0ff */
[----:B------:R-:W-:Y:S02]  /*ba20*/  @!P3 LOP3.LUT R15, R15, 0xfffffffe, RZ, 0xc0, !PT ;  /* 0xfffffffe0f0fb812 */ /* 0x000fe400078ec0ff */
[----:B------:R-:W-:Y:S01]  /*ba30*/  @!P4 LOP3.LUT R17, R16, 0xfffffffe, RZ, 0xc0, !PT ;  /* 0xfffffffe1011c812 */ /* 0x000fe200078ec0ff */
        /* <DEDUP_REMOVED lines=9> */
[----:B------:R1:W-:Y:S03]  /*bad0*/  @!P1 ST.E.64 desc[UR44][R6.64], R50 ;  /* 0x0000003206009985 */ /* 0x0003e6000c101b2c */
        /* <DEDUP_REMOVED lines=8> */
[----:B------:R-:W-:Y:S02]  /*bb60*/  ISETP.GE.AND P4, PT, R14, UR4, PT ;  /* 0x000000040e007c0c */ /* 0x000fe4000bf86270 */
[----:B------:R-:W-:Y:S02]  /*bb70*/  ISETP.GE.AND P1, PT, R17, UR4, PT ;  /* 0x0000000411007c0c */ /* 0x000fe4000bf26270 */
[----:B------:R-:W-:Y:S02]  /*bb80*/  ISETP.GE.AND P3, PT, R15, UR4, PT ;  /* 0x000000040f007c0c */ /* 0x000fe4000bf66270 */
[----:B------:R-:W-:Y:S02]  /*bb90*/  @!P5 LEA.HI R18, R18, R18, RZ, 0x1 ;  /* 0x000000121212d211 */ /* 0x000fe400078f08ff */
[----:B------:R-:W-:-:S02]  /*bba0*/  @!P6 LEA.HI R19, R19, R19, RZ, 0x1 ;  /* 0x000000131313e211 */ /* 0x000fc400078f08ff */
        /* <DEDUP_REMOVED lines=58> */
[C---:B------:R-:W-:Y:S01]  /*bf50*/  VIADD R16, R0.reuse, 0xe0 ;  /* 0x000000e000107836 */ /* 0x040fe20000000000 */
[----:B------:R-:W-:Y:S02]  /*bf60*/  @!P2 LOP3.LUT R17, R17, 0xfffffffe, RZ, 0xc0, !PT ;  /* 0xfffffffe1111a812 */ /* 0x000fe400078ec0ff */
[----:B------:R-:W-:Y:S02]  /*bf70*/  IADD3 R18, R0, 0xc0, RZ ;  /* 0x000000c000127810 */ /* 0x000fe40007ffe0ff */
[----:B----4-:R-:W-:Y:S01]  /*bf80*/  @!P1 LOP3.LUT R13, R20, 0xfffffffe, RZ, 0xc0, !PT ;  /* 0xfffffffe140d9812 */ /* 0x010fe200078ec0ff */
[----:B0-----:R-:W-:Y:S01]  /*bf90*/  @!P0 IMAD.WIDE R4, R9, 0x4, R2 ;  /* 0x0000000409048825 */ /* 0x001fe200078e0202 */
[----:B------:R-:W-:-:S02]  /*bfa0*/  ISETP.GE.AND P5, PT, R18, UR4, PT ;  /* 0x0000000412007c0c */ /* 0x000fc4000bfa6270 */
[----:B------:R-:W-:Y:S01]  /*bfb0*/  ISETP.GE.AND P6, PT, R19, UR4, PT ;  /* 0x0000000413007c0c */ /* 0x000fe2000bfc6270 */
[--C-:B-1----:R-:W-:Y:S01]  /*bfc0*/  @!P4 IMAD.WIDE R6, R15, 0x4, R2.reuse ;  /* 0x000000040f06c825 */ /* 0x102fe200078e0202 */
        /* <DEDUP_REMOVED lines=13> */
[----:B------:R-:W-:Y:S01]  /*c0a0*/  ISETP.GE.AND P1, PT, R15, UR4, PT ;  /* 0x000000040f007c0c */ /* 0x000fe2000bf26270 */
[----:B------:R-:W-:Y:S01]  /*c0b0*/  VIADD R0, R0, 0xf8 ;  /* 0x000000f800007836 */ /* 0x000fe20000000000 */
[----:B------:R-:W-:Y:S02]  /*c0c0*/  ISETP.GE.AND P4, PT, R20, UR4, PT ;  /* 0x0000000414007c0c */ /* 0x000fe4000bf86270 */
[----:B------:R-:W-:-:S02]  /*c0d0*/  ISETP.GE.AND P3, PT, R17, UR4, PT ;  /* 0x0000000411007c0c */ /* 0x000fc4000bf66270 */
[----:B------:R-:W-:Y:S02]  /*c0e0*/  @!P5 LEA.HI R18, R18, R18, RZ, 0x1 ;  /* 0x000000121212d211 */ /* 0x000fe400078f08ff */
[----:B------:R-:W-:Y:S02]  /*c0f0*/  @!P6 LEA.HI R19, R19, R19, RZ, 0x1 ;  /* 0x000000131313e211 */ /* 0x000fe400078f08ff */
[----:B0-----:R-:W-:Y:S02]  /*c100*/  @!P5 LOP3.LUT R5, R18, 0xfffffffe, RZ, 0xc0, !PT ;  /* 0xfffffffe1205d812 */ /* 0x001fe400078ec0ff */
        /* <DEDUP_REMOVED lines=12> */
[----:B---3--:R-:W-:-:S02]  /*c1d0*/  @!P2 LOP3.LUT R11, R16, 0xfffffffe, RZ, 0xc0, !PT ;  /* 0xfffffffe100ba812 */ /* 0x008fc400078ec0ff */
        /* <DEDUP_REMOVED lines=19> */
.L_x_4230:
        /* <DEDUP_REMOVED lines=21> */
[----:B------:R-:W-:Y:S01]  /*c460*/  UIADD3 UR6, UR5, UR6, URZ ;  /* 0x0000000605067290 */ /* 0x000fe2000fffe03f */
[----:B------:R-:W-:Y:S01]  /*c470*/  MOV R2, UR4 ;  /* 0x0000000400027c02 */ /* 0x000fe20008000f00 */
[----:B------:R-:W-:Y:S01]  /*c480*/  IMAD.U32 R3, RZ, RZ, UR5 ;  /* 0x00000005ff037e24 */ /* 0x000fe2000f8e00ff */
[----:B------:R-:W4:Y:S01]  /*c490*/  @P0 LDC R7, c[0x0][0xbec] ;  /* 0x0002fb00ff070b82 */ /* 0x000f220000000800 */
[----:B------:R-:W-:Y:S02]  /*c4a0*/  ULDC.64 UR4, c[0x0][0xbe0] ;  /* 0x0002f80000047ab9 */ /* 0x000fe40000000a00 */
[----:B------:R-:W-:-:S05]  /*c4b0*/  IMAD.U32 R3, RZ, RZ, UR6 ;  /* 0x00000006ff037e24 */ /* 0x000fca000f8e00ff */
[----:B------:R-:W5:Y:S01]  /*c4c0*/  @P0 LDC R9, c[0x0][0xbf0] ;  /* 0x0002fc00ff090b82 */ /* 0x000f620000000800 */
[----:B-1----:R-:W-:-:S07]  /*c4d0*/  USHF.R.S32.HI UR8, URZ, 0x1f, UR7 ;  /* 0x0000001f3f087899 */ /* 0x002fce0008011407 */
[----:B------:R-:W1:Y:S01]  /*c4e0*/  S2UR UR10, SR_CTAID.Y ;  /* 0x00000000000a79c3 */ /* 0x000e620000002600 */
[C---:B--2---:R-:W-:Y:S02]  /*c4f0*/  IMAD R12, R10.reuse, UR8, RZ ;  /* 0x000000080a0c7c24 */ /* 0x044fe4000f8e02ff */
[----:B------:R-:W-:-:S04]  /*c500*/  IMAD.WIDE.U32 R2, R10, UR7, R2 ;  /* 0x000000070a027c25 */ /* 0x000fc8000f8e0002 */
[----:B------:R-:W-:Y:S01]  /*c510*/  IMAD R11, R11, UR7, R12 ;  /* 0x000000070b0b7c24 */ /* 0x000fe2000f8e020c */
[----:B------:R-:W1:Y:S01]  /*c520*/  LDC R8, c[0x0][0xc50] ;  /* 0x00031400ff087b82 */ /* 0x000e620000000800 */
[----:B----4-:R-:W-:Y:S01]  /*c530*/  @P0 IMAD.HI.U32 R4, R0, R7, RZ ;  /* 0x0000000700040227 */ /* 0x010fe200078e00ff */
[----:B------:R-:W-:-:S03]  /*c540*/  IADD3 R7, RZ, -UR36, RZ ;  /* 0x80000024ff077c10 */ /* 0x000fc6000fffe0ff */
[----:B------:R-:W-:Y:S01]  /*c550*/  IMAD.IADD R3, R11, 0x1, R3 ;  /* 0x000000010b037824 */ /* 0x000fe200078e0203 */
[----:B-----5:R-:W-:Y:S01]  /*c560*/  @P0 SHF.R.U32.HI R5, RZ, R9, R4 ;  /* 0x00000009ff050219 */ /* 0x020fe20000011604 */
[----:B-1----:R-:W-:-:S04]  /*c570*/  IMAD R9, R8, R7, UR10 ;  /* 0x0000000a08097e24 */ /* 0x002fc8000f8e0207 */
        /* <DEDUP_REMOVED lines=14> */
[----:B------:R-:W-:-:S04]  /*c660*/  ULDC.64 UR4, c[0x0][0xba8] ;  /* 0x0002ea0000047ab9 */ /* 0x000fc80000000a00 */
[----:B------:R-:W-:Y:S02]  /*c670*/  IADD3 R3, R3, R5, RZ ;  /* 0x0000000503037210 */ /* 0x000fe40007ffe0ff */
[----:B------:R-:W-:-:S04]  /*c680*/  LEA R4, P0, R2, UR4, 0x2 ;  /* 0x0000000402047c11 */ /* 0x000fc8000f8010ff */
[----:B------:R-:W-:Y:S01]  /*c690*/  LEA.HI.X R5, R2, UR5, R3, 0x2, P0 ;  /* 0x0000000502057c11 */ /* 0x000fe200080f1403 */
[----:B------:R-:W-:-:S05]  /*c6a0*/  IMAD.MOV.U32 R3, RZ, RZ, -0x800000 ;  /* 0xff800000ff037424 */ /* 0x000fca00078e00ff */
[----:B------:R4:W-:Y:S01]  /*c6b0*/  STG.E desc[UR44][R4.64], R3 ;  /* 0x0000000304007986 */ /* 0x0009e2000c10192c */
[----:B------:R-:W-:Y:S05]  /*c6c0*/  BRA `(.L_x_4187) ;  /* 0x0000004400cc7947 */ /* 0x000fea0003800000 */
.L_x_4185:
        /* <DEDUP_REMOVED lines=18> */
.L_x_4234:
[----:B------:R-:W-:Y:S01]  /*c7f0*/  ULDC UR40, c[0x0][0xc50] ;  /* 0x0003140000287ab9 */ /* 0x000fe20000000800 */
[----:B------:R-:W-:Y:S01]  /*c800*/  UMOV UR36, UR6 ;  /* 0x0000000600247c82 */ /* 0x000fe20008000000 */
[----:B------:R-:W-:-:S11]  /*c810*/  UISETP.NE.AND UP0, UPT, UR40, 0x1, UPT ;  /* 0x000000012800788c */ /* 0x000fd6000bf05270 */
[----:B------:R-:W-:Y:S01]  /*c820*/  @UP0 ULDC UR4, c[0x0][0xc54] ;  /* 0x0003150000040ab9 */ /* 0x000fe20000000800 */
[----:B------:R-:W-:Y:S01]  /*c830*/  @UP0 ULDC UR7, c[0x0][0xc58] ;  /* 0x0003160000070ab9 */ /* 0x000fe20000000800 */
[----:B------:R-:W-:-:S04]  /*c840*/  UIMAD.WIDE.U32 UR4, UR6, UR4, URZ ;  /* 0x00000004060472a5 */ /* 0x000fc8000f8e003f */
[----:B------:R-:W-:-:S12]  /*c850*/  @UP0 USHF.R.U32.HI UR36, URZ, UR7, UR5 ;  /* 0x000000073f240299 */ /* 0x000fd80008011605 */
.L_x_4235:
        /* <DEDUP_REMOVED lines=8> */
[----:B------:R-:W-:Y:S01]  /*c8e0*/  ULDC UR7, c[0x0][0x448] ;  /* 0x0001120000077ab9 */ /* 0x000fe20000000800 */
[----:B------:R-:W-:Y:S01]  /*c8f0*/  ULDC.64 UR4, c[0x0][0x418] ;  /* 0x0001060000047ab9 */ /* 0x000fe20000000a00 */
[----:B------:R-:W-:Y:S02]  /*c900*/  UISETP.NE.AND UP1, UPT, UR7, 0x1, UPT ;  /* 0x000000010700788c */ /* 0x000fe4000bf25270 */
[----:B------:R-:W-:Y:S01]  /*c910*/  UISETP.NE.U32.AND UP0, UPT, UR4, URZ, UPT ;  /* 0x0000003f0400728c */ /* 0x000fe2000bf05070 */
[----:B------:R-:W-:Y:S02]  /*c920*/  ULDC UR7, c[0x0][0x424] ;  /* 0x0001090000077ab9 */ /* 0x000fe40000000800 */
[----:B------:R-:W-:Y:S01]  /*c930*/  ULDC UR4, c[0x0][0x288] ;  /* 0x0000a20000047ab9 */ /* 0x000fe20000000800 */
[----:B------:R-:W-:Y:S02]  /*c940*/  UISETP.NE.AND.EX UP0, UPT, UR5, URZ, UPT, UP0 ;  /* 0x0000003f0500728c */ /* 0x000fe4000bf05300 */
[----:B------:R-:W-:-:S02]  /*c950*/  UIADD3 UR9, -UR4, 0x40, URZ ;  /* 0x0000004004097890 */ /* 0x000fc4000fffe13f */
[----:B------:R-:W-:Y:S01]  /*c960*/  USEL UR7, UR7, 0x1, UP0 ;  /* 0x0000000107077887 */ /* 0x000fe20008000000 */
[----:B------:R-:W-:Y:S01]  /*c970*/  @UP1 ULDC UR4, c[0x0][0x44c] ;  /* 0x0001130000041ab9 */ /* 0x000fe20000000800 */
[----:B------:R-:W-:Y:S01]  /*c980*/  ULDC UR8, c[0x0][0x2f0] ;  /* 0x0000bc0000087ab9 */ /* 0x000fe20000000800 */
[----:B------:R-:W-:Y:S01]  /*c990*/  @UP1 ULDC UR10, c[0x0][0x450] ;  /* 0x00011400000a1ab9 */ /* 0x000fe20000000800 */
[----:B------:R-:W-:Y:S02]  /*c9a0*/  UIMAD UR9, UR7, UR8, UR9 ;  /* 0x00000008070972a4 */ /* 0x000fe4000f8e0209 */
[----:B------:R-:W-:Y:S01]  /*c9b0*/  UIMAD UR7, UR7, UR8, 0x3f ;  /* 0x0000003f070774a4 */ /* 0x000fe2000f8e0208 */
[----:B------:R-:W-:Y:S01]  /*c9c0*/  UMOV UR43, URZ ;  /* 0x0000003f002b7c82 */ /* 0x000fe20008000000 */
[----:B0-----:R-:W-:-:S04]  /*c9d0*/  ULEA UR6, UR6, 0x3f, 0x6 ;  /* 0x0000003f06067891 */ /* 0x001fc8000f8e303f */
[----:B------:R-:W-:-:S04]  /*c9e0*/  UIMAD.WIDE.U32 UR4, UR6, UR4, URZ ;  /* 0x00000004060472a5 */ /* 0x000fc8000f8e003f */
[----:B------:R-:W-:Y:S02]  /*c9f0*/  @UP1 USHF.R.U32.HI UR6, URZ, UR10, UR5 ;  /* 0x0000000a3f061299 */ /* 0x000fe40008011605 */
[----:B------:R-:W-:Y:S02]  /*ca00*/  USHF.R.S32.HI UR5, URZ, 0x1f, UR7 ;  /* 0x0000001f3f057899 */ /* 0x000fe40008011407 */
[----:B------:R-:W-:Y:S02]  /*ca10*/  UIADD3 UR6, UR9, UR6, URZ ;  /* 0x0000000609067290 */ /* 0x000fe4000fffe03f */
[----:B------:R-:W-:Y:S02]  /*ca20*/  ULEA.HI UR5, UR5, UR7, URZ, 0x6 ;  /* 0x0000000705057291 */ /* 0x000fe4000f8f303f */
[----:B------:R-:W-:Y:S02]  /*ca30*/  USHF.R.S32.HI UR4, URZ, 0x1f, UR6 ;  /* 0x0000001f3f047899 */ /* 0x000fe40008011406 */
[----:B------:R-:W-:-:S02]  /*ca40*/  USHF.R.S32.HI UR5, URZ, 0x6, UR5 ;  /* 0x000000063f057899 */ /* 0x000fc40008011405 */
[----:B------:R-:W-:Y:S02]  /*ca50*/  ULEA.HI UR4, UR4, UR6, URZ, 0x6 ;  /* 0x0000000604047291 */ /* 0x000fe4000f8f303f */
[----:B------:R-:W-:Y:S02]  /*ca60*/  USHF.R.U32.HI UR10, URZ, 0x10, UR40 ;  /* 0x000000103f0a7899 */ /* 0x000fe40008011628 */
[----:B------:R-:W-:Y:S02]  /*ca70*/  USHF.R.S32.HI UR4, URZ, 0x6, UR4 ;  /* 0x000000063f047899 */ /* 0x000fe40008011404 */
[----:B------:R-:W-:Y:S02]  /*ca80*/  ULOP3.LUT UR40, UR40, 0xffff, URZ, 0xc0, !UPT ;  /* 0x0000ffff28287892 */ /* 0x000fe4000f8ec03f */
[----:B------:R-:W-:-:S04]  /*ca90*/  UISETP.LT.AND UP0, UPT, UR5, UR4, UPT ;  /* 0x000000040500728c */ /* 0x000fc8000bf01270 */
[----:B------:R-:W-:Y:S02]  /*caa0*/  USEL UR41, UR5, UR4, UP0 ;  /* 0x0000000405297287 */ /* 0x000fe40008000000 */
[----:B------:R-:W-:Y:S02]  /*cab0*/  UISETP.NE.AND UP0, UPT, UR10, URZ, UPT ;  /* 0x0000003f0a00728c */ /* 0x000fe4000bf05270 */
[----:B------:R-:W-:-:S06]  /*cac0*/  UISETP.GE.AND UP1, UPT, UR41, 0x1, UPT ;  /* 0x000000012900788c */ /* 0x000fcc000bf26270 */
[----:B------:R-:W-:-:S03]  /*cad0*/  PLOP3.LUT P0, PT, PT, PT, UP1, 0x80, 0x0 ;  /* 0x000000000000781c */ /* 0x000fc60003f0f018 */
[----:B------:R-:W-:-:S10]  /*cae0*/  @!UP0 ULDC UR10, c[0x0][0x9f0] ;  /* 0x00027c00000a8ab9 */ /* 0x000fd40000000800 */
[----:B------:R-:W-:Y:S05]  /*caf0*/  @!P0 BRA `(.L_x_4237) ;  /* 0x0000000000848947 */ /* 0x000fea0003800000 */
[----:B------:R-:W-:Y:S01]  /*cb00*/  IMAD.U32 R4, RZ, RZ, UR10 ;  /* 0x0000000aff047e24 */ /* 0x000fe2000f8e00ff */
[----:B------:R-:W-:Y:S01]  /*cb10*/  UIADD3 UR6, UR10, -0x1, UR41 ;  /* 0xffffffff0a067890 */ /* 0x000fe2000fffe029 */
[----:B------:R-:W-:-:S03]  /*cb20*/  UMOV UR4, URZ ;  /* 0x0000003f00047c82 */ /* 0x000fc60008000000 */
        /* <DEDUP_REMOVED lines=8> */
[----:B0-----:R-:W-:-:S02]  /*cbb0*/  IADD3 R3, R2, 0xffffffe, RZ ;  /* 0x0ffffffe02037810 */ /* 0x001fc40007ffe0ff */
[----:B------:R-:W-:Y:S02]  /*cbc0*/  IABS R2, R4 ;  /* 0x0000000400027213 */ /* 0x000fe40000000000 */
[----:B------:R-:W-:Y:S02]  /*cbd0*/  MOV R4, R5 ;  /* 0x0000000500047202 */ /* 0x000fe40000000f00 */
[----:B------:R-:W0:Y:S01]  /*cbe0*/  F2I.FTZ.U32.TRUNC.NTZ R3, R3 ;  /* 0x0000000300037305 */ /* 0x000e22000021f000 */
[----:B------:R-:W-:Y:S02]  /*cbf0*/  R2UR UR8, R2 ;  /* 0x00000000020872ca */ /* 0x000fe400000e0000 */
        /* <DEDUP_REMOVED lines=17> */
.L_x_4237:
[----:B------:R-:W-:Y:S01]  /*cd10*/  UIMAD UR39, UR40, UR43, URZ ;  /* 0x0000002b282772a4 */ /* 0x000fe2000f8e023f */
[----:B------:R-:W-:Y:S01]  /*cd20*/  IMAD.U32 R2, RZ, RZ, UR41 ;  /* 0x00000029ff027e24 */ /* 0x000fe2000f8e00ff */
[----:B------:R-:W-:Y:S01]  /*cd30*/  MOV R6, RZ ;  /* 0x000000ff00067202 */ /* 0x000fe20000000f00 */
[----:B------:R-:W-:-:S03]  /*cd40*/  IMAD.MOV.U32 R9, RZ, RZ, 0x1 ;  /* 0x00000001ff097424 */ /* 0x000fc600078e00ff */
        /* <DEDUP_REMOVED lines=20> */
[----:B------:R-:W-:Y:S01]  /*ce90*/  MOV R10, UR4 ;  /* 0x00000004000a7c02 */ /* 0x000fe20008000f00 */
[----:B------:R-:W-:Y:S01]  /*cea0*/  IMAD.U32 R7, RZ, RZ, UR9 ;  /* 0x00000009ff077e24 */ /* 0x000fe2000f8e00ff */
[----:B------:R-:W-:Y:S01]  /*ceb0*/  MOV R12, 0x1 ;  /* 0x00000001000c7802 */ /* 0x000fe20000000f00 */
[----:B------:R-:W-:-:S02]  /*cec0*/  IMAD.U32 R11, RZ, RZ, UR5 ;  /* 0x00000005ff0b7e24 */ /* 0x000fc4000f8e00ff */
[----:B------:R-:W-:Y:S02]  /*ced0*/  IMAD.MOV.U32 R8, RZ, RZ, 0x70 ;  /* 0x00000070ff087424 */ /* 0x000fe400078e00ff */
[----:B------:R-:W-:-:S07]  /*cee0*/  IMAD.MOV.U32 R13, RZ, RZ, RZ ;  /* 0x000000ffff0d7224 */ /* 0x000fce00078e00ff */
[----:B------:R-:W-:-:S07]  /*cef0*/  LEPC R20, `(.L_x_4238) ;  /* 0x000000001014794e */ /* 0x000fce0000000000 */
[----:B0-----:R-:W-:Y:S05]  /*cf00*/  CALL.ABS.NOINC R2 ;  /* 0x0000000002007343 */ /* 0x001fea0003c00000 */
.L_x_4238:
        /* <DEDUP_REMOVED lines=20> */
.L_x_4240:
[----:B------:R0:W1:Y:S01]  /*d050*/  LDC.64 R2, c[0x4][R16] ;  /* 0x0100000010027b82 */ /* 0x0000620000000a00 */
[----:B------:R-:W-:Y:S01]  /*d060*/  ULDC.64 UR6, c[0x4][0x90] ;  /* 0x0100240000067ab9 */ /* 0x000fe20000000a00 */
[----:B------:R-:W-:Y:S01]  /*d070*/  ULDC.64 UR8, c[0x4][0x98] ;  /* 0x0100260000087ab9 */ /* 0x000fe20000000a00 */
[----:B------:R-:W-:Y:S01]  /*d080*/  ULDC.64 UR4, c[0x4][0x18] ;  /* 0x0100060000047ab9 */ /* 0x000fe20000000a00 */
        /* <DEDUP_REMOVED lines=11> */
.L_x_4239:
        /* <DEDUP_REMOVED lines=17> */
.L_x_4337:
        /* <DEDUP_REMOVED lines=8> */
.L_x_4340:
[----:B------:R-:W-:Y:S05]  /*d2d0*/  @!P6 BRA `(.L_x_4242) ;  /* 0x0000000000d4e947 */ /* 0x000fea0003800000 */
[----:B------:R-:W-:Y:S01]  /*d2e0*/  MOV R16, R17 ;  /* 0x0000001100107202 */ /* 0x000fe20000000f00 */
[----:B------:R-:W-:Y:S06]  /*d2f0*/  @!P1 BRA `(.L_x_4244) ;  /* 0x0000000000509947 */ /* 0x000fec0003800000 */
[----:B------:R-:W-:Y:S01]  /*d300*/  IMAD.MOV.U32 R8, RZ, RZ, R0 ;  /* 0x000000ffff087224 */ /* 0x000fe200078e0000 */
[----:B------:R-:W-:Y:S01]  /*d310*/  ULDC.64 UR4, c[0x0][0x428] ;  /* 0x00010a0000047ab9 */ /* 0x000fe20000000a00 */
[----:B------:R-:W0:Y:S01]  /*d320*/  LDC R0, c[0x0][0x43c] ;  /* 0x00010f00ff007b82 */ /* 0x000e220000000800 */
[----:B------:R-:W-:Y:S02]  /*d330*/  IMAD R6, R18, UR4, RZ ;  /* 0x0000000412067c24 */ /* 0x000fe4000f8e02ff */
[----:B------:R-:W-:Y:S02]  /*d340*/  IMAD.MOV.U32 R7, RZ, RZ, R8 ;  /* 0x000000ffff077224 */ /* 0x000fe400078e0008 */
[----:B------:R-:W-:Y:S01]  /*d350*/  IMAD R9, R17, UR5, R6 ;  /* 0x0000000511097c24 */ /* 0x000fe2000f8e0206 */
[----:B0-----:R-:W-:-:S13]  /*d360*/  ISETP.NE.AND P0, PT, R0, 0x1, PT ;  /* 0x000000010000780c */ /* 0x001fda0003f05270 */
[----:B------:R-:W0:Y:S02]  /*d370*/  @P0 LDC.64 R4, c[0x0][0x440] ;  /* 0x00011000ff040b82 */ /* 0x000e240000000a00 */
[----:B0-----:R-:W-:-:S05]  /*d380*/  @P0 IMAD.HI.U32 R4, R8, R4, RZ ;  /* 0x0000000408040227 */ /* 0x001fca00078e00ff */
[----:B------:R-:W-:-:S04]  /*d390*/  @P0 SHF.R.U32.HI R7, RZ, R5, R4 ;  /* 0x00000005ff070219 */ /* 0x000fc80000011604 */
[----:B------:R-:W-:Y:S02]  /*d3a0*/  SHF.R.S32.HI R5, RZ, 0x1f, R7 ;  /* 0x0000001fff057819 */ /* 0x000fe40000011407 */
[----:B------:R-:W-:-:S05]  /*d3b0*/  MOV R4, R7 ;  /* 0x0000000700047202 */ /* 0x000fca0000000f00 */
        /* <DEDUP_REMOVED lines=8> */
.L_x_4244:
[----:B------:R-:W-:Y:S01]  /*d440*/  MOV R0, 0x1 ;  /* 0x0000000100007802 */ /* 0x000fe20000000f00 */
[----:B0-----:R-:W0:Y:S03]  /*d450*/  S2R R8, SR_TID.X ;  /* 0x0000000000087919 */ /* 0x001e260000002100 */
[----:B------:R-:W-:-:S04]  /*d460*/  SHF.L.U32 R0, R0, 0x1f, RZ ;  /* 0x0000001f00007819 */ /* 0x000fc800000006ff */
[----:B------:R-:W1:Y:S01]  /*d470*/  SYNCS.PHASECHK.TRANS64.TRYWAIT P0, [UR38+0x28c40], R0 ;  /* 0x028c4000ff0075a7 */ /* 0x000e620008000166 */
[----:B0-----:R-:W-:-:S04]  /*d480*/  LOP3.LUT R2, R8, 0x7f, RZ, 0xc0, !PT ;  /* 0x0000007f08027812 */ /* 0x001fc800078ec0ff */
[----:B------:R-:W-:Y:S01]  /*d490*/  ISETP.NE.AND P1, PT, R2, RZ, PT ;  /* 0x000000ff0200720c */ /* 0x000fe20003f25270 */
[----:B-1----:R-:W-:-:S12]  /*d4a0*/  @!P0 BRA `(.L_x_4245) ;  /* 0x0000003c00688947 */ /* 0x002fd80003800000 */
.L_x_4341:
[----:B------:R-:W-:Y:S05]  /*d4b0*/  @P1 BRA `(.L_x_4246) ;  /* 0x0000000000181947 */ /* 0x000fea0003800000 */
[----:B------:R-:W1:Y:S01]  /*d4c0*/  S2R R2, SR_TID.X ;  /* 0x0000000000027919 */ /* 0x000e620000002100 */
[----:B0-----:R-:W-:-:S04]  /*d4d0*/  IMAD.MOV.U32 R0, RZ, RZ, 0x2000 ;  /* 0x00002000ff007424 */ /* 0x001fc800078e00ff */
[----:B------:R2:W-:Y:S01]  /*d4e0*/  SYNCS.ARRIVE.TRANS64 RZ, [UR38+0x28c30], R0 ;  /* 0x028c3000ffff79a7 */ /* 0x0005e20008000026 */
[----:B-1----:R-:W-:-:S13]  /*d4f0*/  LOP3.LUT P0, RZ, R2, 0x1f, RZ, 0xc0, !PT ;  /* 0x0000001f02ff7812 */ /* 0x002fda000780c0ff */
[----:B--2---:R-:W-:Y:S05]  /*d500*/  @!P0 BRA `(.L_x_4246) ;  /* 0x0000000000048947 */ /* 0x004fea0003800000 */
[----:B------:R-:W-:Y:S01]  /*d510*/  BPT.TRAP 0x1 ;  /* 0x000000040000795c */ /* 0x000fe20000300000 */
.L_x_4246:
        /* <DEDUP_REMOVED lines=17> */
.L_x_4242:
        /* <DEDUP_REMOVED lines=22> */
.L_x_4247:
[----:B------:R-:W0:Y:S01]  /*d790*/  LDC R4, c[0x0][0x448] ;  /* 0x00011200ff047b82 */ /* 0x000e220000000800 */
[----:B------:R-:W1:Y:S01]  /*d7a0*/  S2R R13, SR_TID.X ;  /* 0x00000000000d7919 */ /* 0x000e620000002100 */
[----:B------:R-:W-:Y:S01]  /*d7b0*/  USHF.R.S32.HI UR6, URZ, 0x1f, UR36 ;  /* 0x0000001f3f067899 */ /* 0x000fe20008011424 */
[----:B------:R-:W-:Y:S01]  /*d7c0*/  ULDC.64 UR8, c[0x0][0x2d8] ;  /* 0x0000b60000087ab9 */ /* 0x000fe20000000a00 */
[----:B------:R-:W2:Y:S02]  /*d7d0*/  S2R R14, SR_CTAID.Z ;  /* 0x00000000000e7919 */ /* 0x000ea40000002700 */
[----:B------:R-:W-:Y:S02]  /*d7e0*/  UIMAD UR6, UR6, UR8, URZ ;  /* 0x00000008060672a4 */ /* 0x000fe4000f8e023f */
[----:B------:R-:W3:Y:S01]  /*d7f0*/  LDC.64 R2, c[0x0][0x2e0] ;  /* 0x0000b800ff027b82 */ /* 0x000ee20000000a00 */
[----:B------:R-:W4:Y:S01]  /*d800*/  S2R R10, SR_CTAID.X ;  /* 0x00000000000a7919 */ /* 0x000f220000002500 */
[----:B------:R-:W-:-:S02]  /*d810*/  UIMAD.WIDE.U32 UR4, UR36, UR8, URZ ;  /* 0x00000008240472a5 */ /* 0x000fc4000f8e003f */
[----:B------:R-:W-:-:S04]  /*d820*/  UIMAD UR6, UR36, UR9, UR6 ;  /* 0x00000009240672a4 */ /* 0x000fc8000f8e0206 */
[----:B------:R-:W-:Y:S01]  /*d830*/  UIADD3 UR5, UR5, UR6, URZ ;  /* 0x0000000605057290 */ /* 0x000fe2000fffe03f */
[----:B0-----:R-:W-:Y:S02]  /*d840*/  ISETP.NE.AND P0, PT, R4, 0x1, PT ;  /* 0x000000010400780c */ /* 0x001fe40003f05270 */
[C---:B-1----:R-:W-:Y:S01]  /*d850*/  LOP3.LUT R12, R13.reuse, 0x7f, RZ, 0xc0, !PT ;  /* 0x0000007f0d0c7812 */ /* 0x042fe200078ec0ff */
[----:B------:R-:W-:-:S10]  /*d860*/  IMAD.SHL.U32 R0, R13, 0x10, RZ ;  /* 0x000000100d007824 */ /* 0x000fd400078e00ff */
[----:B------:R-:W0:Y:S01]  /*d870*/  @P0 LDC R5, c[0x0][0x44c] ;  /* 0x00011300ff050b82 */ /* 0x000e220000000800 */
[----:B------:R-:W-:Y:S02]  /*d880*/  SHF.R.U32.HI R7, RZ, 0x3, R12 ;  /* 0x00000003ff077819 */ /* 0x000fe4000001160c */
[----:B--2---:R-:W-:Y:S02]  /*d890*/  SHF.R.S32.HI R11, RZ, 0x1f, R14 ;  /* 0x0000001fff0b7819 */ /* 0x004fe4000001140e */
[----:B------:R-:W-:-:S03]  /*d8a0*/  LOP3.LUT R9, R7, 0x70, R0, 0xf8, !PT ;  /* 0x0000007007097812 */ /* 0x000fc600078ef800 */
[----:B------:R-:W1:Y:S01]  /*d8b0*/  @P0 LDC R6, c[0x0][0x450] ;  /* 0x00011400ff060b82 */ /* 0x000e620000000800 */
[----:B---3--:R-:W-:Y:S01]  /*d8c0*/  IMAD R8, R11, R2, RZ ;  /* 0x000000020b087224 */ /* 0x008fe200078e02ff */
[----:B----4-:R-:W-:-:S03]  /*d8d0*/  LEA R0, R10, R9, 0x6 ;  /* 0x000000090a007211 */ /* 0x010fc600078e30ff */
[----:B------:R-:W-:Y:S02]  /*d8e0*/  IMAD R9, R14, R3, R8 ;  /* 0x000000030e097224 */ /* 0x000fe400078e0208 */
[----:B0-----:R-:W-:-:S04]  /*d8f0*/  @P0 IMAD.HI.U32 R3, R0, R5, RZ ;  /* 0x0000000500030227 */ /* 0x001fc800078e00ff */
[----:B------:R-:W-:Y:S01]  /*d900*/  IMAD.MOV.U32 R5, RZ, RZ, R0 ;  /* 0x000000ffff057224 */ /* 0x000fe200078e0000 */
[----:B-1----:R-:W-:Y:S01]  /*d910*/  @P0 SHF.R.U32.HI R5, RZ, R6, R3 ;  /* 0x00000006ff050219 */ /* 0x002fe20000011603 */
[----:B------:R-:W-:Y:S01]  /*d920*/  IMAD.WIDE.U32 R2, R14, R2, UR4 ;  /* 0x000000040e027e25 */ /* 0x000fe2000f8e0002 */
[----:B------:R-:W-:Y:S02]  /*d930*/  ULDC.64 UR4, c[0x0][0x2d0] ;  /* 0x0000b40000047ab9 */ /* 0x000fe40000000a00 */
[----:B------:R-:W-:Y:S01]  /*d940*/  SHF.R.S32.HI R6, RZ, 0x1f, R5 ;  /* 0x0000001fff067819 */ /* 0x000fe20000011405 */
[----:B------:R-:W-:Y:S01]  /*d950*/  IMAD.IADD R3, R3, 0x1, R9 ;  /* 0x0000000103037824 */ /* 0x000fe200078e0209 */
[----:B------:R-:W-:-:S03]  /*d960*/  IADD3 R9, -R5, RZ, RZ ;  /* 0x000000ff05097210 */ /* 0x000fc60007ffe1ff */
[----:B------:R-:W-:Y:S02]  /*d970*/  IMAD R6, R6, UR4, RZ ;  /* 0x0000000406067c24 */ /* 0x000fe4000f8e02ff */
[----:B------:R-:W-:Y:S02]  /*d980*/  IMAD R0, R4, R9, R0 ;  /* 0x0000000904007224 */ /* 0x000fe400078e0200 */
[C---:B------:R-:W-:Y:S02]  /*d990*/  IMAD R9, R5.reuse, UR5, R6 ;  /* 0x0000000505097c24 */ /* 0x040fe4000f8e0206 */
[----:B------:R-:W-:Y:S01]  /*d9a0*/  IMAD.WIDE.U32 R2, R5, UR4, R2 ;  /* 0x0000000405027c25 */ /* 0x000fe2000f8e0002 */
[----:B------:R-:W-:Y:S01]  /*d9b0*/  SHF.R.S32.HI R5, RZ, 0x1f, R0 ;  /* 0x0000001fff057819 */ /* 0x000fe20000011400 */
[----:B------:R-:W-:Y:S02]  /*d9c0*/  ULDC.64 UR4, c[0x0][0x2c8] ;  /* 0x0000b20000047ab9 */ /* 0x000fe40000000a00 */
[----:B------:R-:W-:-:S02]  /*d9d0*/  IMAD.IADD R3, R3, 0x1, R9 ;  /* 0x0000000103037824 */ /* 0x000fc400078e0209 */
[----:B------:R-:W-:Y:S02]  /*d9e0*/  IMAD R5, R5, UR4, RZ ;  /* 0x0000000405057c24 */ /* 0x000fe4000f8e02ff */
[----:B------:R-:W-:-:S04]  /*d9f0*/  IMAD.WIDE.U32 R2, R0, UR4, R2 ;  /* 0x0000000400027c25 */ /* 0x000fc8000f8e0002 */
[----:B------:R-:W-:Y:S01]  /*da00*/  IMAD R5, R0, UR5, R5 ;  /* 0x0000000500057c24 */ /* 0x000fe2000f8e0205 */
[----:B------:R-:W-:Y:S02]  /*da10*/  ULDC.64 UR4, c[0x0][0x280] ;  /* 0x0000a00000047ab9 */ /* 0x000fe40000000a00 */
[----:B------:R-:W-:Y:S01]  /*da20*/  LEA R0, P0, R2, UR4, 0x1 ;  /* 0x0000000402007c11 */ /* 0x000fe2000f8008ff */
[----:B------:R-:W-:Y:S01]  /*da30*/  IMAD.IADD R3, R3, 0x1, R5 ;  /* 0x0000000103037824 */ /* 0x000fe200078e0205 */
[----:B------:R-:W-:Y:S01]  /*da40*/  ULDC UR4, c[0x0][0x2b8] ;  /* 0x0000ae0000047ab9 */ /* 0x000fe20000000800 */
[----:B------:R-:W-:-:S03]  /*da50*/  IMAD.SHL.U32 R5, R12, 0x8, RZ ;  /* 0x000000080c057824 */ /* 0x000fc600078e00ff */
[----:B------:R-:W-:Y:S02]  /*da60*/  LEA.HI.X R6, R2, UR5, R3, 0x1, P0 ;  /* 0x0000000502067c11 */ /* 0x000fe400080f0c03 */
[----:B------:R-:W-:-:S04]  /*da70*/  SHF.L.U32 R2, R13, 0x3, RZ ;  /* 0x000000030d027819 */ /* 0x000fc800000006ff */
        /* <DEDUP_REMOVED lines=12> */
[----:B------:R-:W-:-:S03]  /*db40*/  VIADD R11, R7, 0x10 ;  /* 0x00000010070b7836 */ /* 0x000fc60000000000 */
[----:B------:R-:W-:-:S13]  /*db50*/  ISETP.GE.AND P1, PT, R7, R4, PT ;  /* 0x000000040700720c */ /* 0x000fda0003f26270 */
[----:B------:R-:W-:Y:S02]  /*db60*/  @!P1 LEA R9, R5, UR38, 0x1 ;  /* 0x0000002605099c11 */ /* 0x000fe4000f8e08ff */
[----:B0-----:R-:W-:-:S04]  /*db70*/  @!P1 LEA R14, P2, R8, R14, 0x1 ;  /* 0x0000000e080e9211 */ /* 0x001fc800078408ff */
[----:B-1----:R-:W-:Y:S01]  /*db80*/  @!P1 IADD3.X R3, RZ, R2, RZ, P2, !PT ;  /* 0x00000002ff039210 */ /* 0x002fe200017fe4ff */
        /* <DEDUP_REMOVED lines=16> */
[----:B0-----:R-:W-:-:S04]  /*dc90*/  @!P1 LEA R14, P2, R8, R14, 0x1 ;  /* 0x0000000e080e9211 */ /* 0x001fc800078408ff */
[----:B-1----:R-:W-:Y:S01]  /*dca0*/  @!P1 IADD3.X R3, RZ, R2, RZ, P2, !PT ;  /* 0x00000002ff039210 */ /* 0x002fe200017fe4ff */
[----:B------:R-:W-:Y:S02]  /*dcb0*/  @!P1 IMAD.MOV.U32 R2, RZ, RZ, R14 ;  /* 0x000000ffff029224 */ /* 0x000fe400078e000e */
[----:B------:R0:W1:Y:S04]  /*dcc0*/  SHFL.IDX PT, R14, R0, 0x3, 0x181f ;  /* 0x00781f00000e7f89 */ /* 0x00006800000e0000 */
[----:B--2---:R0:W-:Y:S02]  /*dcd0*/  @!P1 LDGSTS.E.BYPASS.LTC128B.128 [R9+0x21400], desc[UR44][R2.64], !P0 ;  /* 0x2140000002099fae */ /* 0x0041e4000c101d6c */
.L_x_4350:
[----:B------:R-:W-:-:S05]  /*dce0*/  VIADD R7, R7, 0x30 ;  /* 0x0000003007077836 */ /* 0x000fca0000000000 */
[----:B------:R-:W-:Y:S01]  /*dcf0*/  ISETP.GE.AND P1, PT, R7, R4, PT ;  /* 0x000000040700720c */ /* 0x000fe20003f26270 */
[----:B------:R-:W-:-:S05]  /*dd00*/  IMAD.MOV.U32 R4, RZ, RZ, 0x1 ;  /* 0x00000001ff047424 */ /* 0x000fca00078e00ff */
[----:B------:R-:W-:-:S07]  /*dd10*/  SHF.L.U32 R4, R4, 0x1f, RZ ;  /* 0x0000001f04047819 */ /* 0x000fce00000006ff */
[----:B01----:R-:W-:Y:S02]  /*dd20*/  @!P1 LEA R2, P2, R8, R14, 0x1 ;  /* 0x0000000e08029211 */ /* 0x003fe400078408ff */
[----:B------:R-:W-:Y:S02]  /*dd30*/  @!P1 LEA R5, R5, UR38, 0x1 ;  /* 0x0000002605059c11 */ /* 0x000fe4000f8e08ff */
[----:B------:R-:W-:-:S05]  /*dd40*/  @!P1 IADD3.X R3, RZ, R6, RZ, P2, !PT ;  /* 0x00000006ff039210 */ /* 0x000fca00017fe4ff */
        /* <DEDUP_REMOVED lines=11> */
.L_x_4351:
[----:B------:R-:W-:Y:S01]  /*de00*/  ISETP.NE.AND P0, PT, R19, RZ, PT ;  /* 0x000000ff1300720c */ /* 0x000fe20003f05270 */
[----:B------:R-:W-:Y:S01]  /*de10*/  BSSY B0, `(.L_x_4250) ;  /* 0x000007f000007945 */ /* 0x000fe20003800000 */
[----:B------:R-:W-:-:S11]  /*de20*/  IMAD.MOV.U32 R0, RZ, RZ, 0x1 ;  /* 0x00000001ff007424 */ /* 0x000fd600078e00ff */
[----:B------:R-:W-:Y:S05]  /*de30*/  @!P0 BRA `(.L_x_4251) ;  /* 0x0000000400f08947 */ /* 0x000fea0003800000 */
[----:B------:R-:W1:Y:S01]  /*de40*/  SYNCS.PHASECHK.TRANS64.TRYWAIT P0, [UR38+0x28c60], R4 ;  /* 0x028c6004ff0075a7 */ /* 0x000e620008000166 */
[----:B------:R-:W2:Y:S02]  /*de50*/  S2R R2, SR_TID.X ;  /* 0x0000000000027919 */ /* 0x000ea40000002100 */
[----:B--2---:R-:W-:-:S04]  /*de60*/  LOP3.LUT R2, R2, 0x7f, RZ, 0xc0, !PT ;  /* 0x0000007f02027812 */ /* 0x004fc800078ec0ff */
[----:B------:R-:W-:Y:S01]  /*de70*/  ISETP.NE.AND P1, PT, R2, RZ, PT ;  /* 0x000000ff0200720c */ /* 0x000fe20003f25270 */
[----:B-1----:R-:W-:-:S12]  /*de80*/  @!P0 BRA `(.L_x_4252) ;  /* 0x00000038004c8947 */ /* 0x002fd80003800000 */
.L_x_4352:
[----:B------:R-:W-:Y:S04]  /*de90*/  BSSY B1, `(.L_x_4253) ;  /* 0x0000008000017945 */ /* 0x000fe80003800000 */
[----:B------:R-:W-:Y:S05]  /*dea0*/  @P1 BRA `(.L_x_4254) ;  /* 0x0000000000181947 */ /* 0x000fea0003800000 */
[----:B0-----:R-:W0:Y:S01]  /*deb0*/  S2R R3, SR_TID.X ;  /* 0x0000000000037919 */ /* 0x001e220000002100 */
[----:B------:R-:W-:-:S04]  /*dec0*/  MOV R2, 0x10000 ;  /* 0x0001000000027802 */ /* 0x000fc80000000f00 */
[----:B------:R1:W-:Y:S01]  /*ded0*/  SYNCS.ARRIVE.TRANS64 RZ, [UR38+0x28c50], R2 ;  /* 0x028c5002ffff79a7 */ /* 0x0003e20008000026 */
[----:B0-----:R-:W-:-:S13]  /*dee0*/  LOP3.LUT P0, RZ, R3, 0x1f, RZ, 0xc0, !PT ;  /* 0x0000001f03ff7812 */ /* 0x001fda000780c0ff */
[----:B-1----:R-:W-:Y:S05]  /*def0*/  @!P0 BRA `(.L_x_4254) ;  /* 0x0000000000048947 */ /* 0x002fea0003800000 */
[----:B------:R-:W-:Y:S01]  /*df00*/  BPT.TRAP 0x1 ;  /* 0x000000040000795c */ /* 0x000fe20000300000 */
.L_x_4254:
[----:B------:R-:W-:Y:S05]  /*df10*/  BSYNC B1 ;  /* 0x0000000000017941 */ /* 0x000fea0003800000 */
.L_x_4253:
        /* <DEDUP_REMOVED lines=11> */
.L_x_4255:
        /* <DEDUP_REMOVED lines=13> */
.L_x_4256:
        /* <DEDUP_REMOVED lines=13> */
.L_x_4257:
        /* <DEDUP_REMOVED lines=13> */
.L_x_4258:
        /* <DEDUP_REMOVED lines=13> */
.L_x_4259:
        /* <DEDUP_REMOVED lines=13> */
.L_x_4260:
        /* <DEDUP_REMOVED lines=13> */
.L_x_4261:
        /* <DEDUP_REMOVED lines=13> */
.L_x_4262:
        /* <DEDUP_REMOVED lines=8> */
.L_x_4251:
[----:B------:R-:W-:Y:S05]  /*e600*/  BSYNC B0 ;  /* 0x0000000000007941 */ /* 0x000fea0003800000 */
.L_x_4250:
[----:B0-----:R-:W2:Y:S01]  /*e610*/  LDL.LU R3, [R1+0x8] ;  /* 0x0000080001037983 */ /* 0x001ea20000300800 */
[----:B------:R-:W-:Y:S01]  /*e620*/  MOV R9, RZ ;  /* 0x000000ff00097202 */ /* 0x000fe20000000f00 */
[----:B------:R-:W-:Y:S02]  /*e630*/  IMAD.MOV.U32 R6, RZ, RZ, 0x1 ;  /* 0x00000001ff067424 */ /* 0x000fe400078e00ff */
[----:B--2---:R-:W-:-:S05]  /*e640*/  VIADD R7, R3, 0xfffffffe ;  /* 0xfffffffe03077836 */ /* 0x004fca0000000000 */
        /* <DEDUP_REMOVED lines=17> */
[----:B------:R-:W-:Y:S01]  /*e760*/  IMAD.MOV.U32 R0, RZ, RZ, 0x1 ;  /* 0x00000001ff007424 */ /* 0x000fe200078e00ff */
[----:B------:R-:W-:-:S04]  /*e770*/  MOV R11, UR5 ;  /* 0x00000005000b7c02 */ /* 0x000fc80008000f00 */
[----:B------:R-:W-:-:S07]  /*e780*/  LOP3.LUT R11, R11, 0x1, RZ, 0xc0, !PT ;  /* 0x000000010b0b7812 */ /* 0x000fce00078ec0ff */
[----:B------:R-:W-:Y:S05]  /*e790*/  @!P0 BRA `(.L_x_4263) ;  /* 0x0000001400e88947 */ /* 0x000fea0003800000 */
[----:B------:R-:W-:Y:S01]  /*e7a0*/  R2UR UR4, R11 ;  /* 0x000000000b0472ca */ /* 0x000fe200000e0000 */
[----:B------:R-:W-:Y:S01]  /*e7b0*/  BSSY B0, `(.L_x_4263) ;  /* 0x0000178000007945 */ /* 0x000fe20003800000 */
[----:B------:R-:W-:-:S11]  /*e7c0*/  MOV R0, 0x1 ;  /* 0x0000000100007802 */ /* 0x000fd60000000f00 */
[----:B------:R-:W-:-:S06]  /*e7d0*/  UIADD3 UR4, UR5, -UR4, URZ ;  /* 0x8000000405047290 */ /* 0x000fcc000fffe03f */
[----:B------:R-:W-:-:S07]  /*e7e0*/  IMAD.U32 R8, RZ, RZ, UR4 ;  /* 0x00000004ff087e24 */ /* 0x000fce000f8e00ff */
.L_x_4304:
[----:B------:R-:W-:Y:S01]  /*e7f0*/  ISETP.NE.AND P0, PT, R19, RZ, PT ;  /* 0x000000ff1300720c */ /* 0x000fe20003f05270 */
[----:B------:R-:W-:Y:S01]  /*e800*/  VIADD R8, R8, 0xfffffffe ;  /* 0xfffffffe08087836 */ /* 0x000fe20000000000 */
[----:B------:R-:W-:Y:S04]  /*e810*/  BSSY B1, `(.L_x_4264) ;  /* 0x00000b6000017945 */ /* 0x000fe80003800000 */
[----:B------:R-:W-:-:S07]  /*e820*/  ISETP.NE.AND P1, PT, R8, RZ, PT ;  /* 0x000000ff0800720c */ /* 0x000fce0003f25270 */
[----:B0-----:R-:W-:Y:S06]  /*e830*/  @!P0 BRA `(.L_x_4265) ;  /* 0x0000000800cc8947 */ /* 0x001fec0003800000 */
[----:B------:R-:W2:Y:S01]  /*e840*/  LDL R2, [R1] ;  /* 0x0000000001027983 */ /* 0x000ea20000100800 */
[----:B------:R-:W-:Y:S02]  /*e850*/  MOV R13, R7 ;  /* 0x00000007000d7202 */ /* 0x000fe40000000f00 */
        /* <DEDUP_REMOVED lines=21> */
.L_x_4266:
[----:B------:R-:W1:Y:S01]  /*e9b0*/  S2R R2, SR_TID.X ;  /* 0x0000000000027919 */ /* 0x000e620000002100 */
[----:B------:R-:W-:Y:S01]  /*e9c0*/  BSSY B2, `(.L_x_4267) ;  /* 0x0000006000027945 */ /* 0x000fe20003800000 */
[----:B-1----:R-:W-:Y:S02]  /*e9d0*/  LOP3.LUT R3, R2, 0x7f, RZ, 0xc0, !PT ;  /* 0x0000007f02037812 */ /* 0x002fe400078ec0ff */
[----:B------:R-:W-:Y:S02]  /*e9e0*/  SHF.L.U32 R2, R0, 0x1f, RZ ;  /* 0x0000001f00027819 */ /* 0x000fe400000006ff */
[----:B------:R-:W-:Y:S02]  /*e9f0*/  ISETP.NE.AND P2, PT, R3, RZ, PT ;  /* 0x000000ff0300720c */ /* 0x000fe40003f45270 */
[----:B------:R-:W1:Y:S02]  /*ea00*/  SYNCS.PHASECHK.TRANS64.TRYWAIT P0, [UR38+0x28c48], R2 ;  /* 0x028c4802ff0075a7 */ /* 0x000e640008000166 */
[----:B-1----:R-:W-:Y:S09]  /*ea10*/  @!P0 BRA `(.L_x_4268) ;  /* 0x0000002c00808947 */ /* 0x002ff20003800000 */
.L_x_4353:
[----:B------:R-:W-:Y:S05]  /*ea20*/  BSYNC B2 ;  /* 0x0000000000027941 */ /* 0x000fea0003800000 */
.L_x_4267:
[----:B------:R-:W-:Y:S04]  /*ea30*/  BSSY B2, `(.L_x_4269) ;  /* 0x0000007000027945 */ /* 0x000fe80003800000 */
[----:B------:R-:W-:Y:S05]  /*ea40*/  @P2 BRA `(.L_x_4270) ;  /* 0x0000000000142947 */ /* 0x000fea0003800000 */
[----:B------:R-:W-:Y:S01]  /*ea50*/  ISETP.NE.AND P0, PT, R10, RZ, PT ;  /* 0x000000ff0a00720c */ /* 0x000fe20003f05270 */
[----:B-1----:R-:W-:-:S04]  /*ea60*/  IMAD.MOV.U32 R3, RZ, RZ, 0x2000 ;  /* 0x00002000ff037424 */ /* 0x002fc800078e00ff */
[----:B------:R2:W-:Y:S08]  /*ea70*/  SYNCS.ARRIVE.TRANS64 RZ, [UR38+0x28c38], R3 ;  /* 0x028c3803ffff79a7 */ /* 0x0005f00008000026 */
[----:B--2---:R-:W-:Y:S05]  /*ea80*/  @!P0 BRA `(.L_x_4270) ;  /* 0x0000000000048947 */ /* 0x004fea0003800000 */
[----:B------:R-:W-:Y:S01]  /*ea90*/  BPT.TRAP 0x1 ;  /* 0x000000040000795c */ /* 0x000fe20000300000 */
.L_x_4270:
[----:B------:R-:W-:Y:S05]  /*eaa0*/  BSYNC B2 ;  /* 0x0000000000027941 */ /* 0x000fea0003800000 */
.L_x_4269:
        /* <DEDUP_REMOVED lines=11> */
.L_x_4271:
        /* <DEDUP_REMOVED lines=10> */
.L_x_4354:
[----:B------:R-:W-:Y:S05]  /*ec00*/  BSYNC B2 ;  /* 0x0000000000027941 */ /* 0x000fea0003800000 */
.L_x_4272:
[----:B------:R-:W-:Y:S01]  /*ec10*/  BSSY B2, `(.L_x_4274) ;  /* 0x0000009000027945 */ /* 0x000fe20003800000 */
[----:B01----:R-:W-:Y:S01]  /*ec20*/  IMAD.MOV.U32 R2, RZ, RZ, 0x0 ;  /* 0x00000000ff027424 */ /* 0x003fe200078e00ff */
[----:B------:R-:W-:Y:S02]  /*ec30*/  MOV R3, 0x14f00000 ;  /* 0x14f0000000037802 */ /* 0x000fe40000000f00 */
[----:B------:R-:W-:Y:S05]  /*ec40*/  @P2 BRA `(.L_x_4275) ;  /* 0x0000000000142947 */ /* 0x000fea0003800000 */
[----:B------:R-:W-:Y:S01]  /*ec50*/  ISETP.NE.AND P0, PT, R10, RZ, PT ;  /* 0x000000ff0a00720c */ /* 0x000fe20003f05270 */
[----:B------:R-:W-:-:S04]  /*ec60*/  IMAD.MOV.U32 R12, RZ, RZ, 0x10000 ;  /* 0x00010000ff0c7424 */ /* 0x000fc800078e00ff */
[----:B------:R0:W-:Y:S08]  /*ec70*/  SYNCS.ARRIVE.TRANS64 RZ, [UR38+0x28c58], R12 ;  /* 0x028c580cffff79a7 */ /* 0x0001f00008000026 */
[----:B0-----:R-:W-:Y:S05]  /*ec80*/  @!P0 BRA `(.L_x_4275) ;  /* 0x0000000000048947 */ /* 0x001fea0003800000 */
[----:B------:R-:W-:Y:S01]  /*ec90*/  BPT.TRAP 0x1 ;  /* 0x000000040000795c */ /* 0x000fe20000300000 */
.L_x_4275:
[----:B------:R-:W-:Y:S05]  /*eca0*/  BSYNC B2 ;  /* 0x0000000000027941 */ /* 0x000fea0003800000 */
.L_x_4274:
        /* <DEDUP_REMOVED lines=9> */
.L_x_4276:
        /* <DEDUP_REMOVED lines=13> */
.L_x_4277:
        /* <DEDUP_REMOVED lines=13> */
.L_x_4278:
        /* <DEDUP_REMOVED lines=13> */
.L_x_4279:
        /* <DEDUP_REMOVED lines=13> */
.L_x_4280:
        /* <DEDUP_REMOVED lines=13> */
.L_x_4281:
        /* <DEDUP_REMOVED lines=13> */
.L_x_4282:
        /* <DEDUP_REMOVED lines=13> */
.L_x_4283:
        /* <DEDUP_REMOVED lines=8> */
.L_x_4265:
[----:B------:R-:W-:Y:S05]  /*f370*/  BSYNC B1 ;  /* 0x0000000000017941 */ /* 0x000fea0003800000 */
.L_x_4264:
        /* <DEDUP_REMOVED lines=25> */
[----:B------:R-:W-:-:S05]  /*f510*/  IADD3 R3, -R13, RZ, RZ ;  /* 0x000000ff0d037210 */ /* 0x000fca0007ffe1ff */
[----:B------:R-:W-:-:S07]  /*f520*/  IMAD R12, R14, R3, R12 ;  /* 0x000000030e0c7224 */ /* 0x000fce00078e020c */
.L_x_4286:
[----:B------:R-:W1:Y:S01]  /*f530*/  S2R R2, SR_TID.X ;  /* 0x0000000000027919 */ /* 0x000e620000002100 */
[----:B------:R-:W-:Y:S01]  /*f540*/  BSSY B2, `(.L_x_4287) ;  /* 0x0000006000027945 */ /* 0x000fe20003800000 */
[----:B-1----:R-:W-:Y:S02]  /*f550*/  LOP3.LUT R3, R2, 0x7f, RZ, 0xc0, !PT ;  /* 0x0000007f02037812 */ /* 0x002fe400078ec0ff */
[----:B------:R-:W-:Y:S02]  /*f560*/  SHF.L.U32 R2, R0, 0x1f, RZ ;  /* 0x0000001f00027819 */ /* 0x000fe400000006ff */
[----:B------:R-:W-:Y:S02]  /*f570*/  ISETP.NE.AND P2, PT, R3, RZ, PT ;  /* 0x000000ff0300720c */ /* 0x000fe40003f45270 */
[----:B------:R-:W1:Y:S02]  /*f580*/  SYNCS.PHASECHK.TRANS64.TRYWAIT P0, [UR38+0x28c40], R2 ;  /* 0x028c4002ff0075a7 */ /* 0x000e640008000166 */
[----:B-1----:R-:W-:Y:S09]  /*f590*/  @!P0 BRA `(.L_x_4288) ;  /* 0x0000002000d08947 */ /* 0x002ff20003800000 */
.L_x_4355:
[----:B------:R-:W-:Y:S05]  /*f5a0*/  BSYNC B2 ;  /* 0x0000000000027941 */ /* 0x000fea0003800000 */
.L_x_4287:
[----:B------:R-:W-:Y:S04]  /*f5b0*/  BSSY B2, `(.L_x_4289) ;  /* 0x0000007000027945 */ /* 0x000fe80003800000 */
[----:B------:R-:W-:Y:S05]  /*f5c0*/  @P2 BRA `(.L_x_4290) ;  /* 0x0000000000142947 */ /* 0x000fea0003800000 */
[----:B------:R-:W-:Y:S01]  /*f5d0*/  ISETP.NE.AND P0, PT, R10, RZ, PT ;  /* 0x000000ff0a00720c */ /* 0x000fe20003f05270 */
[----:B-1----:R-:W-:-:S04]  /*f5e0*/  IMAD.MOV.U32 R3, RZ, RZ, 0x2000 ;  /* 0x00002000ff037424 */ /* 0x002fc800078e00ff */
[----:B------:R2:W-:Y:S08]  /*f5f0*/  SYNCS.ARRIVE.TRANS64 RZ, [UR38+0x28c30], R3 ;  /* 0x028c3003ffff79a7 */ /* 0x0005f00008000026 */
[----:B--2---:R-:W-:Y:S05]  /*f600*/  @!P0 BRA `(.L_x_4290) ;  /* 0x0000000000048947 */ /* 0x004fea0003800000 */
[----:B------:R-:W-:Y:S01]  /*f610*/  BPT.TRAP 0x1 ;  /* 0x000000040000795c */ /* 0x000fe20000300000 */
.L_x_4290:
[----:B------:R-:W-:Y:S05]  /*f620*/  BSYNC B2 ;  /* 0x0000000000027941 */ /* 0x000fea0003800000 */
.L_x_4289:
[----:B0-----:R-:W-:Y:S01]  /*f630*/  IMAD.MOV.U32 R4, RZ, RZ, RZ ;  /* 0x000000ffff047224 */ /* 0x001fe200078e00ff */
        /* <DEDUP_REMOVED lines=10> */
.L_x_4291:
        /* <DEDUP_REMOVED lines=11> */
.L_x_4356:
[----:B------:R-:W-:Y:S05]  /*f790*/  BSYNC B2 ;  /* 0x0000000000027941 */ /* 0x000fea0003800000 */
.L_x_4292:
        /* <DEDUP_REMOVED lines=9> */
.L_x_4295:
[----:B------:R-:W-:Y:S05]  /*f830*/  BSYNC B2 ;  /* 0x0000000000027941 */ /* 0x000fea0003800000 */
.L_x_4294:
        /* <DEDUP_REMOVED lines=9> */
.L_x_4296:
        /* <DEDUP_REMOVED lines=13> */
.L_x_4297:
        /* <DEDUP_REMOVED lines=13> */
.L_x_4298:
        /* <DEDUP_REMOVED lines=13> */
.L_x_4299:
        /* <DEDUP_REMOVED lines=13> */
.L_x_4300:
        /* <DEDUP_REMOVED lines=13> */
.L_x_4301:
        /* <DEDUP_REMOVED lines=13> */
.L_x_4302:
        /* <DEDUP_REMOVED lines=13> */
.L_x_4303:
        /* <DEDUP_REMOVED lines=8> */
.L_x_4285:
[----:B------:R-:W-:Y:S05]  /*ff00*/  BSYNC B1 ;  /* 0x0000000000017941 */ /* 0x000fea0003800000 */
.L_x_4284:
[----:B------:R-:W-:Y:S01]  /*ff10*/  VIADD R7, R7, 0xfffffffe ;  /* 0xfffffffe07077836 */ /* 0x000fe20000000000 */
[----:B------:R-:W-:Y:S06]  /*ff20*/  @P1 BRA `(.L_x_4304) ;  /* 0xffffffe800301947 */ /* 0x000fec000383ffff */
[----:B------:R-:W-:Y:S05]  /*ff30*/  BSYNC B0 ;  /* 0x0000000000007941 */ /* 0x000fea0003800000 */
.L_x_4263:
        /* <DEDUP_REMOVED lines=17> */
[----:B------:R-:W-:Y:S02]  /*10050*/  SHF.R.S32.HI R3, RZ, 0x1f, R5 ;  /* 0x0000001fff037819 */ /* 0x000fe40000011405 */
        /* <DEDUP_REMOVED lines=9> */
.L_x_4307:
[----:B------:R-:W2:Y:S01]  /*100f0*/  S2R R2, SR_TID.X ;  /* 0x0000000000027919 */ /* 0x000ea20000002100 */
[----:B------:R-:W-:Y:S01]  /*10100*/  BSSY B1, `(.L_x_4308) ;  /* 0x0000006000017945 */ /* 0x000fe20003800000 */
[----:B--2---:R-:W-:Y:S02]  /*10110*/  LOP3.LUT R3, R2, 0x7f, RZ, 0xc0, !PT ;  /* 0x0000007f02037812 */ /* 0x004fe400078ec0ff */
[----:B------:R-:W-:Y:S02]  /*10120*/  SHF.L.U32 R2, R0, 0x1f, RZ ;  /* 0x0000001f00027819 */ /* 0x000fe400000006ff */
[----:B------:R-:W-:Y:S02]  /*10130*/  ISETP.NE.AND P1, PT, R3, RZ, PT ;  /* 0x000000ff0300720c */ /* 0x000fe40003f25270 */
[----:B------:R-:W2:Y:S02]  /*10140*/  SYNCS.PHASECHK.TRANS64.TRYWAIT P0, [UR38+0x28c48], R2 ;  /* 0x028c4802ff0075a7 */ /* 0x000ea40008000166 */
[----:B--2---:R-:W-:Y:S09]  /*10150*/  @!P0 BRA `(.L_x_4309) ;  /* 0x0000001800108947 */ /* 0x004ff20003800000 */
.L_x_4357:
[----:B------:R-:W-:Y:S05]  /*10160*/  BSYNC B1 ;  /* 0x0000000000017941 */ /* 0x000fea0003800000 */
.L_x_4308:
[----:B------:R-:W-:Y:S04]  /*10170*/  BSSY B1, `(.L_x_4310) ;  /* 0x0000007000017945 */ /* 0x000fe80003800000 */
[----:B------:R-:W-:Y:S05]  /*10180*/  @P1 BRA `(.L_x_4311) ;  /* 0x0000000000141947 */ /* 0x000fea0003800000 */
[----:B------:R-:W-:Y:S02]  /*10190*/  ISETP.NE.AND P0, PT, R10, RZ, PT ;  /* 0x000000ff0a00720c */ /* 0x000fe40003f05270 */
[----:B--2---:R-:W-:-:S04]  /*101a0*/  MOV R3, 0x2000 ;  /* 0x0000200000037802 */ /* 0x004fc80000000f00 */
[----:B------:R3:W-:Y:S07]  /*101b0*/  SYNCS.ARRIVE.TRANS64 RZ, [UR38+0x28c38], R3 ;  /* 0x028c3803ffff79a7 */ /* 0x0007ee0008000026 */
[----:B------:R-:W-:Y:S05]  /*101c0*/  @!P0 BRA `(.L_x_4311) ;  /* 0x0000000000048947 */ /* 0x000fea0003800000 */
[----:B------:R-:W-:Y:S01]  /*101d0*/  BPT.TRAP 0x1 ;  /* 0x000000040000795c */ /* 0x000fe20000300000 */
.L_x_4311:
[----:B------:R-:W-:Y:S05]  /*101e0*/  BSYNC B1 ;  /* 0x0000000000017941 */ /* 0x000fea0003800000 */
.L_x_4310:
        /* <DEDUP_REMOVED lines=11> */
.L_x_4312:
[----:B------:R-:W-:-:S13]  /*102a0*/  @P0 ELECT P2, URZ, PT ;  /* 0x00000000003f082f */ /* 0x000fda0003840000 */
[----:B-----5:R-:W-:Y:S01]  /*102b0*/  @P2 R2UR UR13, R16 ;  /* 0x00000000100d22ca */ /* 0x020fe200000e0000 */
[----:B------:R-:W-:Y:S01]  /*102c0*/  UMOV UR12, UR36 ;  /* 0x00000024000c7c82 */ /* 0x000fe20008000000 */
[----:B------:R-:W-:Y:S02]  /*102d0*/  @P2 R2UR UR11, R7 ;  /* 0x00000000070b22ca */ /* 0x000fe400000e0000 */
[----:B------:R-:W-:Y:S02]  /*102e0*/  @P2 PLOP3.LUT P0, PT, P2, PT, PT, 0x8, 0x0 ;  /* 0x000000000000281c */ /* 0x000fe4000170e170 */
[----:B------:R-:W-:-:S09]  /*102f0*/  PLOP3.LUT P2, PT, PT, PT, PT, 0x8, 0x0 ;  /* 0x000000000000781c */ /* 0x000fd20003f4e170 */
[----:B------:R4:W-:Y:S02]  /*10300*/  UTMALDG.4D [UR8], [UR4], desc[UR6] ;  /* 0x00000608040075b4 */ /* 0x0009e40008019000 */
[----:B----4-:R-:W-:Y:S05]  /*10310*/  @P0 BRA.U.ANY `(.L_x_4312) ;  /* 0xfffffffd00e00947 */ /* 0x010fea000393ffff */
[----:B------:R-:W4:Y:S01]  /*10320*/  SYNCS.PHASECHK.TRANS64.TRYWAIT P0, [UR38+0x28c68], R2 ;  /* 0x028c6802ff0075a7 */ /* 0x000f220008000166 */
[----:B------:R-:W-:Y:S04]  /*10330*/  BSSY B1, `(.L_x_4313) ;  /* 0x0000002000017945 */ /* 0x000fe80003800000 */
[----:B----4-:R-:W-:Y:S05]  /*10340*/  @!P0 BRA `(.L_x_4314) ;  /* 0x0000001400ac8947 */ /* 0x010fea0003800000 */
.L_x_4358:
[----:B------:R-:W-:Y:S05]  /*10350*/  BSYNC B1 ;  /* 0x0000000000017941 */ /* 0x000fea0003800000 */
.L_x_4313:
[----:B------:R-:W-:Y:S01]  /*10360*/  BSSY B1, `(.L_x_4315) ;  /* 0x0000009000017945 */ /* 0x000fe20003800000 */
[----:B--2---:R-:W-:Y:S01]  /*10370*/  MOV R2, 0x0 ;  /* 0x0000000000027802 */ /* 0x004fe20000000f00 */
[----:B---3--:R-:W-:Y:S02]  /*10380*/  IMAD.MOV.U32 R3, RZ, RZ, 0x14f00000 ;  /* 0x14f00000ff037424 */ /* 0x008fe400078e00ff */
[----:B------:R-:W-:Y:S05]  /*10390*/  @P1 BRA `(.L_x_4316) ;  /* 0x0000000000141947 */ /* 0x000fea0003800000 */
[----:B------:R-:W-:Y:S01]  /*103a0*/  ISETP.NE.AND P0, PT, R10, RZ, PT ;  /* 0x000000ff0a00720c */ /* 0x000fe20003f05270 */
[----:B0-----:R-:W-:-:S04]  /*103b0*/  IMAD.MOV.U32 R5, RZ, RZ, 0x10000 ;  /* 0x00010000ff057424 */ /* 0x001fc800078e00ff */
[----:B------:R2:W-:Y:S08]  /*103c0*/  SYNCS.ARRIVE.TRANS64 RZ, [UR38+0x28c58], R5 ;  /* 0x028c5805ffff79a7 */ /* 0x0005f00008000026 */
[----:B--2---:R-:W-:Y:S05]  /*103d0*/  @!P0 BRA `(.L_x_4316) ;  /* 0x0000000000048947 */ /* 0x004fea0003800000 */
[----:B------:R-:W-:Y:S01]  /*103e0*/  BPT.TRAP 0x1 ;  /* 0x000000040000795c */ /* 0x000fe20000300000 */
.L_x_4316:
[----:B------:R-:W-:Y:S05]  /*103f0*/  BSYNC B1 ;  /* 0x0000000000017941 */ /* 0x000fea0003800000 */
.L_x_4315:
        /* <DEDUP_REMOVED lines=9> */
.L_x_4317:
        /* <DEDUP_REMOVED lines=13> */
.L_x_4318:
        /* <DEDUP_REMOVED lines=13> */
.L_x_4319:
        /* <DEDUP_REMOVED lines=13> */
.L_x_4320:
        /* <DEDUP_REMOVED lines=13> */
.L_x_4321:
        /* <DEDUP_REMOVED lines=13> */
.L_x_4322:
        /* <DEDUP_REMOVED lines=13> */
.L_x_4323:
        /* <DEDUP_REMOVED lines=13> */
.L_x_4324:
        /* <DEDUP_REMOVED lines=8> */
.L_x_4306:
[----:B------:R-:W-:Y:S05]  /*10ac0*/  BSYNC B0 ;  /* 0x0000000000007941 */ /* 0x000fea0003800000 */
.L_x_4305:
[----:B------:R-:W-:Y:S01]  /*10ad0*/  LOP3.LUT R0, R0, 0x1, RZ, 0x3c, !PT ;  /* 0x0000000100007812 */ /* 0x000fe200078e3cff */
[----:B------:R-:W-:Y:S01]  /*10ae0*/  IMAD.MOV.U32 R9, RZ, RZ, RZ ;  /* 0x000000ffff097224 */ /* 0x000fe200078e00ff */
[----:B------:R-:W-:-:S07]  /*10af0*/  MOV R6, RZ ;  /* 0x000000ff00067202 */ /* 0x000fce0000000f00 */
.L_x_4236:
[----:B------:R-:W2:Y:S01]  /*10b00*/  S2R R3, SR_CgaCtaId ;  /* 0x0000000000037919 */ /* 0x000ea20000008800 */
[----:B------:R-:W-:Y:S02]  /*10b10*/  MOV R2, 0x400 ;  /* 0x0000040000027802 */ /* 0x000fe40000000f00 */
[----:B------:R-:W-:Y:S02]  /*10b20*/  SHF.L.U32 R9, R9, 0x1f, RZ ;  /* 0x0000001f09097819 */ /* 0x000fe400000006ff */
[----:B--2---:R-:W-:-:S04]  /*10b30*/  LEA R2, R3, R2, 0x18 ;  /* 0x0000000203027211 */ /* 0x004fc800078ec0ff */
[----:B------:R-:W2:Y:S02]  /*10b40*/  SYNCS.PHASECHK.TRANS64.TRYWAIT P0, [R2+URZ+0x28c20], R9 ;  /* 0x028c2009020075a7 */ /* 0x000ea4000800017f */
[----:B--2---:R-:W-:Y:S05]  /*10b50*/  @!P0 BRA `(.L_x_4325) ;  /* 0x0000000c00c08947 */ /* 0x004fea0003800000 */
.L_x_4359:
[----:B------:R-:W-:-:S03]  /*10b60*/  UMOV UR4, 0xffffffff ;  /* 0xffffffff00047882 */ /* 0x000fc60000000000 */
[----:B------:R-:W-:Y:S05]  /*10b70*/  BRA.DIV UR4, `(.L_x_4326) ;  /* 0x0000000e04cc7947 */ /* 0x000fea000b800000 */
[----:B------:R-:W3:Y:S02]  /*10b80*/  S2R R3, SR_TID.X ;  /* 0x0000000000037919 */ /* 0x000ee40000002100 */
[----:B---3--:R-:W-:-:S04]  /*10b90*/  SHF.R.U32.HI R3, RZ, 0x5, R3 ;  /* 0x00000005ff037819 */ /* 0x008fc80000011603 */
[----:B------:R-:W-:-:S05]  /*10ba0*/  LOP3.LUT R3, R3, 0x3, RZ, 0xc0, !PT ;  /* 0x0000000303037812 */ /* 0x000fca00078ec0ff */
[----:B------:R3:W4:Y:S02]  /*10bb0*/  SHFL.IDX PT, R14, R3, RZ, 0x1f ;  /* 0x00001fff030e7589 */ /* 0x00072400000e0000 */
.L_x_4362:
[----:B----4-:R-:W-:-:S13]  /*10bc0*/  ISETP.NE.AND P0, PT, R14, RZ, PT ;  /* 0x000000ff0e00720c */ /* 0x010fda0003f05270 */
[----:B------:R-:W-:Y:S05]  /*10bd0*/  @P0 BRA `(.L_x_4187) ;  /* 0x0000000000880947 */ /* 0x000fea0003800000 */
[----:B------:R-:W-:-:S03]  /*10be0*/  UMOV UR4, 0xffffffff ;  /* 0xffffffff00047882 */ /* 0x000fc60000000000 */
[----:B------:R-:W-:Y:S05]  /*10bf0*/  BRA.DIV UR4, `(.L_x_4327) ;  /* 0x0000000e04e07947 */ /* 0x000fea000b800000 */
[----:B------:R-:W-:-:S13]  /*10c00*/  ELECT P6, URZ, PT ;  /* 0x00000000003f782f */ /* 0x000fda00038c0000 */
.L_x_4365:
[----:B------:R-:W-:Y:S05]  /*10c10*/  @!P6 BRA `(.L_x_4187) ;  /* 0x000000000078e947 */ /* 0x000fea0003800000 */
[----:B------:R-:W-:-:S06]  /*10c20*/  ULOP3.LUT UR4, UR42, 0x2, URZ, 0xfc, !UPT ;  /* 0x000000022a047892 */ /* 0x000fcc000f8efc3f */
[----:B---3--:R-:W-:-:S05]  /*10c30*/  IMAD.U32 R3, RZ, RZ, UR4 ;  /* 0x00000004ff037e24 */ /* 0x008fca000f8e00ff */
[----:B------:R-:W-:-:S13]  /*10c40*/  ISETP.NE.AND P2, PT, R3, 0x3, PT ;  /* 0x000000030300780c */ /* 0x000fda0003f45270 */
[----:B------:R-:W-:Y:S05]  /*10c50*/  @!P2 BRA `(.L_x_4328) ;  /* 0x000000000004a947 */ /* 0x000fea0003800000 */
[----:B------:R-:W-:Y:S01]  /*10c60*/  BPT.TRAP 0x1 ;  /* 0x000000040000795c */ /* 0x000fe20000300000 */
.L_x_4328:
[----:B------:R-:W-:Y:S01]  /*10c70*/  IADD3 R8, R2, 0x28c40, RZ ;  /* 0x00028c4002087810 */ /* 0x000fe20007ffe0ff */
[----:B------:R-:W-:Y:S01]  /*10c80*/  VIADD R3, R6, 0x1 ;  /* 0x0000000106037836 */ /* 0x000fe20000000000 */
[----:B------:R-:W-:-:S03]  /*10c90*/  SHF.L.U32 R4, R0, 0x1f, RZ ;  /* 0x0000001f00047819 */ /* 0x000fc600000006ff */
[----:B------:R-:W-:Y:S01]  /*10ca0*/  IMAD R7, R6, 0x8, R8 ;  /* 0x0000000806077824 */ /* 0x000fe200078e0208 */
[----:B------:R-:W-:-:S03]  /*10cb0*/  ISETP.NE.AND P1, PT, R3, 0x2, PT ;  /* 0x000000020300780c */ /* 0x000fc60003f25270 */
[----:B------:R-:W3:Y:S01]  /*10cc0*/  SYNCS.PHASECHK.TRANS64.TRYWAIT P0, [R7+URZ], R4 ;  /* 0x00000004070075a7 */ /* 0x000ee2000800017f */
[----:B0-----:R-:W-:Y:S02]  /*10cd0*/  SEL R5, RZ, 0x1, P1 ;  /* 0x00000001ff057807 */ /* 0x001fe40000800000 */
[----:B------:R-:W-:Y:S02]  /*10ce0*/  SEL R3, R3, RZ, P1 ;  /* 0x000000ff03037207 */ /* 0x000fe40000800000 */
[----:B------:R-:W-:Y:S02]  /*10cf0*/  LOP3.LUT R0, R0, R5, RZ, 0x3c, !PT ;  /* 0x0000000500007212 */ /* 0x000fe400078e3cff */
[----:B------:R-:W-:Y:S02]  /*10d00*/  LEA R5, R3, R8, 0x3 ;  /* 0x0000000803057211 */ /* 0x000fe400078e18ff */
[----:B------:R-:W-:Y:S01]  /*10d10*/  SHF.L.U32 R0, R0, 0x1f, RZ ;  /* 0x0000001f00007819 */ /* 0x000fe200000006ff */
[----:B---3--:R-:W-:Y:S06]  /*10d20*/  @!P0 BRA `(.L_x_4329) ;  /* 0x0000000c00b48947 */ /* 0x008fec0003800000 */
.L_x_4366:
[----:B------:R-:W3:Y:S02]  /*10d30*/  SYNCS.PHASECHK.TRANS64.TRYWAIT P0, [R5+URZ], R0 ;  /* 0x00000000050075a7 */ /* 0x000ee4000800017f */
[----:B---3--:R-:W-:Y:S05]  /*10d40*/  @!P0 BRA `(.L_x_4330) ;  /* 0x0000000c00c08947 */ /* 0x008fea0003800000 */
.L_x_4367:
[----:B------:R-:W-:Y:S05]  /*10d50*/  @!P2 BRA `(.L_x_4331) ;  /* 0x000000000004a947 */ /* 0x000fea0003800000 */
[----:B------:R-:W-:Y:S01]  /*10d60*/  BPT.TRAP 0x1 ;  /* 0x000000040000795c */ /* 0x000fe20000300000 */
.L_x_4331:
[----:B--2---:R-:W-:-:S04]  /*10d70*/  VIADD R2, R2, 0x28c60 ;  /* 0x00028c6002027836 */ /* 0x004fc80000000000 */
[----:B---3--:R-:W-:-:S04]  /*10d80*/  IMAD R5, R6, 0x8, R2 ;  /* 0x0000000806057824 */ /* 0x008fc800078e0202 */
[----:B------:R-:W2:Y:S02]  /*10d90*/  SYNCS.PHASECHK.TRANS64.TRYWAIT P0, [R5+URZ], R4 ;  /* 0x00000004050075a7 */ /* 0x000ea4000800017f */
[----:B--2---:R-:W-:Y:S05]  /*10da0*/  @!P0 BRA `(.L_x_4332) ;  /* 0x0000000c00bc8947 */ /* 0x004fea0003800000 */
.L_x_4368:
[----:B------:R-:W-:-:S07]  /*10db0*/  LEA R3, R3, R2, 0x3 ;  /* 0x0000000203037211 */ /* 0x000fce00078e18ff */
.L_x_4333:
[----:B---3--:R3:W4:Y:S02]  /*10dc0*/  SYNCS.PHASECHK.TRANS64.TRYWAIT P0, [R3+URZ], R0 ;  /* 0x00000000030075a7 */ /* 0x008724000800017f */
[----:B----4-:R-:W-:Y:S05]  /*10dd0*/  @!P0 NANOSLEEP.SYNCS 0x989680 ;  /* 0x009896800000895d */ /* 0x010fea0003900000 */
[----:B------:R-:W4:Y:S02]  /*10de0*/  @!P0 SYNCS.PHASECHK.TRANS64 P0, [R3+URZ], R0 ;  /* 0x00000000030085a7 */ /* 0x000f24000800007f */
[----:B----4-:R-:W-:Y:S05]  /*10df0*/  @!P0 BRA `(.L_x_4333) ;  /* 0xfffffffc00f08947 */ /* 0x010fea000383ffff */
.L_x_4187:
[----:B------:R-:W-:Y:S05]  /*10e00*/  BSYNC B6 ;  /* 0x0000000000067941 */ /* 0x000fea0003800000 */
.L_x_4184:
[----:B------:R-:W-:Y:S05]  /*10e10*/  EXIT ;  /* 0x000000000000794d */ /* 0x000fea0003800000 */
.L_x_4192:
[----:B0-----:R-:W-:-:S04]  /*10e20*/  IMAD.U32 R5, RZ, RZ, UR5 ;  /* 0x00000005ff057e24 */ /* 0x001fc8000f8e00ff */
[----:B------:R0:W1:Y:S03]  /*10e30*/  SYNCS.PHASECHK.TRANS64.TRYWAIT P1, [R5+URZ+0x28c50], R2 ;  /* 0x028c5002050075a7 */ /* 0x000066000802017f */
[----:B-1----:R-:W-:Y:S05]  /*10e40*/  @!P1 NANOSLEEP.SYNCS 0x989680 ;  /* 0x009896800000995d */ /* 0x002fea0003900000 */
[----:B------:R-:W1:Y:S02]  /*10e50*/  @!P1 SYNCS.PHASECHK.TRANS64 P1, [R5+URZ+0x28c50], R2 ;  /* 0x028c5002050095a7 */ /* 0x000e64000802007f */
[----:B-1----:R-:W-:Y:S05]  /*10e60*/  @!P1 BRA `(.L_x_4192) ;  /* 0xfffffffc00ec9947 */ /* 0x002fea000383ffff */
[----:B------:R-:W-:Y:S05]  /*10e70*/  BRA `(.L_x_4334) ;  /* 0xffffff0400c87947 */ /* 0x000fea000383ffff */
.L_x_4197:
[----:B-1----:R-:W-:-:S04]  /*10e80*/  IMAD.U32 R5, RZ, RZ, UR7 ;  /* 0x00000007ff057e24 */ /* 0x002fc8000f8e00ff */
[----:B------:R1:W2:Y:S03]  /*10e90*/  SYNCS.PHASECHK.TRANS64.TRYWAIT P1, [R5+URZ+0x28c50], R2 ;  /* 0x028c5002050075a7 */ /* 0x0002a6000802017f */
[----:B--2---:R-:W-:Y:S05]  /*10ea0*/  @!P1 NANOSLEEP.SYNCS 0x989680 ;  /* 0x009896800000995d */ /* 0x004fea0003900000 */
[----:B------:R-:W2:Y:S02]  /*10eb0*/  @!P1 SYNCS.PHASECHK.TRANS64 P1, [R5+URZ+0x28c50], R2 ;  /* 0x028c5002050095a7 */ /* 0x000ea4000802007f */
[----:B--2---:R-:W-:Y:S05]  /*10ec0*/  @!P1 BRA `(.L_x_4197) ;  /* 0xfffffffc00ec9947 */ /* 0x004fea000383ffff */
[----:B------:R-:W-:Y:S05]  /*10ed0*/  BRA `(.L_x_4196) ;  /* 0xffffff1000d07947 */ /* 0x000fea000383ffff */
.L_x_4201:
[----:B0-----:R-:W-:-:S04]  /*10ee0*/  MOV R0, UR39 ;  /* 0x0000002700007c02 */ /* 0x001fc80008000f00 */
[----:B------:R0:W1:Y:S03]  /*10ef0*/  SYNCS.PHASECHK.TRANS64.TRYWAIT P0, [R0+URZ+0x28c00], R13 ;  /* 0x028c000d000075a7 */ /* 0x000066000800017f */
[----:B-1----:R-:W-:Y:S05]  /*10f00*/  @!P0 NANOSLEEP.SYNCS 0x989680 ;  /* 0x009896800000895d */ /* 0x002fea0003900000 */
[----:B------:R-:W1:Y:S02]  /*10f10*/  @!P0 SYNCS.PHASECHK.TRANS64 P0, [R0+URZ+0x28c00], R13 ;  /* 0x028c000d000085a7 */ /* 0x000e64000800007f */
[----:B-1----:R-:W-:Y:S05]  /*10f20*/  @!P0 BRA `(.L_x_4201) ;  /* 0xfffffffc00ec8947 */ /* 0x002fea000383ffff */
[----:B------:R-:W-:Y:S05]  /*10f30*/  BRA `(.L_x_4335) ;  /* 0xffffff2800247947 */ /* 0x000fea000383ffff */
.L_x_4205:
[----:B-1----:R-:W-:-:S04]  /*10f40*/  IMAD.U32 R4, RZ, RZ, UR39 ;  /* 0x00000027ff047e24 */ /* 0x002fc8000f8e00ff */
[----:B------:R1:W2:Y:S03]  /*10f50*/  SYNCS.PHASECHK.TRANS64.TRYWAIT P2, [R4+URZ+0x28c30], R13 ;  /* 0x028c300d040075a7 */ /* 0x0002a6000804017f */
[----:B--2---:R-:W-:Y:S05]  /*10f60*/  @!P2 NANOSLEEP.SYNCS 0x989680 ;  /* 0x009896800000a95d */ /* 0x004fea0003900000 */
[----:B------:R-:W2:Y:S02]  /*10f70*/  @!P2 SYNCS.PHASECHK.TRANS64 P2, [R4+URZ+0x28c30], R13 ;  /* 0x028c300d0400a5a7 */ /* 0x000ea4000804007f */
[----:B--2---:R-:W-:Y:S05]  /*10f80*/  @!P2 BRA `(.L_x_4205) ;  /* 0xfffffffc00eca947 */ /* 0x004fea000383ffff */
[----:B------:R-:W-:Y:S05]  /*10f90*/  BRA `(.L_x_4204) ;  /* 0xffffff2800707947 */ /* 0x000fea000383ffff */
.L_x_4209:
[----:B---3--:R3:W4:Y:S02]  /*10fa0*/  SYNCS.PHASECHK.TRANS64.TRYWAIT P3, [R14+URZ+0x28c50], R13 ;  /* 0x028c500d0e0075a7 */ /* 0x008724000806017f */
[----:B----4-:R-:W-:Y:S05]  /*10fb0*/  @!P3 NANOSLEEP.SYNCS 0x989680 ;  /* 0x009896800000b95d */ /* 0x010fea0003900000 */
[----:B------:R-:W4:Y:S02]  /*10fc0*/  @!P3 SYNCS.PHASECHK.TRANS64 P3, [R14+URZ+0x28c50], R13 ;  /* 0x028c500d0e00b5a7 */ /* 0x000f24000806007f */
[----:B----4-:R-:W-:Y:S05]  /*10fd0*/  @!P3 BRA `(.L_x_4209) ;  /* 0xfffffffc00f0b947 */ /* 0x010fea000383ffff */
[----:B------:R-:W-:Y:S05]  /*10fe0*/  BRA `(.L_x_4208) ;  /* 0xffffff4000987947 */ /* 0x000fea000383ffff */
.L_x_4214:
[----:B-1----:R-:W-:-:S04]  /*10ff0*/  IMAD.U32 R4, RZ, RZ, UR30 ;  /* 0x0000001eff047e24 */ /* 0x002fc8000f8e00ff */
[----:B------:R1:W3:Y:S03]  /*11000*/  SYNCS.PHASECHK.TRANS64.TRYWAIT P3, [R4+URZ+0x28c30], R13 ;  /* 0x028c300d040075a7 */ /* 0x0002e6000806017f */
[----:B---3--:R-:W-:Y:S05]  /*11010*/  @!P3 NANOSLEEP.SYNCS 0x989680 ;  /* 0x009896800000b95d */ /* 0x008fea0003900000 */
[----:B------:R-:W3:Y:S02]  /*11020*/  @!P3 SYNCS.PHASECHK.TRANS64 P3, [R4+URZ+0x28c30], R13 ;  /* 0x028c300d0400b5a7 */ /* 0x000ee4000806007f */
[----:B---3--:R-:W-:Y:S05]  /*11030*/  @!P3 BRA `(.L_x_4214) ;  /* 0xfffffffc00ecb947 */ /* 0x008fea000383ffff */
[----:B------:R-:W-:Y:S05]  /*11040*/  BRA `(.L_x_4213) ;  /* 0xffffff4400c07947 */ /* 0x000fea000383ffff */
.L_x_4218:
[----:B-1----:R1:W2:Y:S02]  /*11050*/  SYNCS.PHASECHK.TRANS64.TRYWAIT P3, [R14+URZ+0x28c50], R13 ;  /* 0x028c500d0e0075a7 */ /* 0x0022a4000806017f */
[----:B--2---:R-:W-:Y:S05]  /*11060*/  @!P3 NANOSLEEP.SYNCS 0x989680 ;  /* 0x009896800000b95d */ /* 0x004fea0003900000 */
[----:B------:R-:W2:Y:S02]  /*11070*/  @!P3 SYNCS.PHASECHK.TRANS64 P3, [R14+URZ+0x28c50], R13 ;  /* 0x028c500d0e00b5a7 */ /* 0x000ea4000806007f */
[----:B--2---:R-:W-:Y:S05]  /*11080*/  @!P3 BRA `(.L_x_4218) ;  /* 0xfffffffc00f0b947 */ /* 0x004fea000383ffff */
[----:B------:R-:W-:Y:S05]  /*11090*/  BRA `(.L_x_4217) ;  /* 0xffffff64002c7947 */ /* 0x000fea000383ffff */
.L_x_4224:
[----:B-1----:R-:W-:-:S04]  /*110a0*/  MOV R4, UR26 ;  /* 0x0000001a00047c02 */ /* 0x002fc80008000f00 */
[----:B------:R1:W4:Y:S03]  /*110b0*/  SYNCS.PHASECHK.TRANS64.TRYWAIT P2, [R4+URZ+0x28c30], R11 ;  /* 0x028c300b040075a7 */ /* 0x000326000804017f */
[----:B----4-:R-:W-:Y:S05]  /*110c0*/  @!P2 NANOSLEEP.SYNCS 0x989680 ;  /* 0x009896800000a95d */ /* 0x010fea0003900000 */
[----:B------:R-:W4:Y:S02]  /*110d0*/  @!P2 SYNCS.PHASECHK.TRANS64 P2, [R4+URZ+0x28c30], R11 ;  /* 0x028c300b0400a5a7 */ /* 0x000f24000804007f */
[----:B----4-:R-:W-:Y:S05]  /*110e0*/  @!P2 BRA `(.L_x_4224) ;  /* 0xfffffffc00eca947 */ /* 0x010fea000383ffff */
[----:B------:R-:W-:Y:S05]  /*110f0*/  BRA `(.L_x_4223) ;  /* 0xffffff6800207947 */ /* 0x000fea000383ffff */
.L_x_4228:
[----:B--2---:R2:W3:Y:S02]  /*11100*/  SYNCS.PHASECHK.TRANS64.TRYWAIT P2, [R190+URZ+0x28c50], R11 ;  /* 0x028c500bbe0075a7 */ /* 0x0044e4000804017f */
[----:B---3--:R-:W-:Y:S05]  /*11110*/  @!P2 NANOSLEEP.SYNCS 0x989680 ;  /* 0x009896800000a95d */ /* 0x008fea0003900000 */
[----:B------:R-:W3:Y:S02]  /*11120*/  @!P2 SYNCS.PHASECHK.TRANS64 P2, [R190+URZ+0x28c50], R11 ;  /* 0x028c500bbe00a5a7 */ /* 0x000ee4000804007f */
[----:B---3--:R-:W-:Y:S05]  /*11130*/  @!P2 BRA `(.L_x_4228) ;  /* 0xfffffffc00f0a947 */ /* 0x008fea000383ffff */
[----:B------:R-:W-:Y:S05]  /*11140*/  BRA `(.L_x_4227) ;  /* 0xffffff8000387947 */ /* 0x000fea000383ffff */
.L_x_4241:
[----:B------:R-:W-:Y:S01]  /*11150*/  IMAD.MOV.U32 R13, RZ, RZ, R19 ;  /* 0x000000ffff0d7224 */ /* 0x000fe200078e0013 */
[----:B------:R-:W-:Y:S01]  /*11160*/  MOV R11, 0x1f ;  /* 0x0000001f000b7802 */ /* 0x000fe20000000f00 */
[----:B------:R-:W-:Y:S02]  /*11170*/  IMAD.MOV.U32 R12, RZ, RZ, RZ ;  /* 0x000000ffff0c7224 */ /* 0x000fe400078e00ff */
[----:B------:R-:W-:-:S07]  /*11180*/  IMAD.MOV.U32 R15, RZ, RZ, -0x1 ;  /* 0xffffffffff0f7424 */ /* 0x000fce00078e00ff */
[----:B------:R-:W-:Y:S05]  /*11190*/  WARPSYNC.COLLECTIVE R15, `(.L_x_4336) ;  /* 0x000000000f087348 */ /* 0x000fea0003c00000 */
[----:B------:R0:W1:Y:S02]  /*111a0*/  SHFL.IDX P6, R14, R13, R12, R11 ;  /* 0x0000000c0d0e7389 */ /* 0x00006400000c000b */
[----:B01----:R-:W-:Y:S01]  /*111b0*/  ENDCOLLECTIVE ;  /* 0x000000000000791b */ /* 0x003fe20003800000 */
.L_x_4336:
[----:B------:R-:W-:Y:S05]  /*111c0*/  BRA `(.L_x_4337) ;  /* 0xffffffc000207947 */ /* 0x000fea000383ffff */
.L_x_4243:
[----:B------:R-:W-:Y:S01]  /*111d0*/  BSSY B0, `(.L_x_4338) ;  /* 0x0000006000007945 */ /* 0x000fe20003800000 */
[----:B------:R-:W-:-:S07]  /*111e0*/  IMAD.MOV.U32 R15, RZ, RZ, -0x1 ;  /* 0xffffffffff0f7424 */ /* 0x000fce00078e00ff */
[----:B------:R-:W-:Y:S05]  /*111f0*/  WARPSYNC.COLLECTIVE R15, `(.L_x_4339) ;  /* 0x000000000f0c7348 */ /* 0x000fea0003c00000 */
[----:B------:R-:W-:Y:S02]  /*11200*/  ELECT P6, UR62, PT ;  /* 0x00000000003e782f */ /* 0x000fe400038c0000 */
[----:B------:R-:W-:Y:S01]  /*11210*/  MOV R14, UR62 ;  /* 0x0000003e000e7c02 */ /* 0x000fe20008000f00 */
[----:B------:R-:W-:Y:S10]  /*11220*/  ENDCOLLECTIVE ;  /* 0x000000000000791b */ /* 0x000ff40003800000 */
.L_x_4339:
[----:B------:R-:W-:Y:S05]  /*11230*/  BSYNC B0 ;  /* 0x0000000000007941 */ /* 0x000fea0003800000 */
.L_x_4338:
[----:B------:R-:W-:Y:S05]  /*11240*/  BRA `(.L_x_4340) ;  /* 0xffffffc000207947 */ /* 0x000fea000383ffff */
.L_x_4245:
[----:B0-----:R-:W-:-:S04]  /*11250*/  MOV R3, UR38 ;  /* 0x0000002600037c02 */ /* 0x001fc80008000f00 */
[----:B------:R0:W1:Y:S03]  /*11260*/  SYNCS.PHASECHK.TRANS64.TRYWAIT P0, [R3+URZ+0x28c40], R0 ;  /* 0x028c4000030075a7 */ /* 0x000066000800017f */
[----:B-1----:R-:W-:Y:S05]  /*11270*/  @!P0 NANOSLEEP.SYNCS 0x989680 ;  /* 0x009896800000895d */ /* 0x002fea0003900000 */
[----:B------:R-:W1:Y:S02]  /*11280*/  @!P0 SYNCS.PHASECHK.TRANS64 P0, [R3+URZ+0x28c40], R0 ;  /* 0x028c4000030085a7 */ /* 0x000e64000800007f */
[----:B-1----:R-:W-:Y:S05]  /*11290*/  @!P0 BRA `(.L_x_4245) ;  /* 0xfffffffc00ec8947 */ /* 0x002fea000383ffff */
[----:B------:R-:W-:Y:S05]  /*112a0*/  BRA `(.L_x_4341) ;  /* 0xffffffc000807947 */ /* 0x000fea000383ffff */
.L_x_4248:
[----:B------:R-:W-:Y:S01]  /*112b0*/  IMAD.MOV.U32 R13, RZ, RZ, R6 ;  /* 0x000000ffff0d7224 */ /* 0x000fe200078e0006 */
[----:B------:R-:W-:Y:S01]  /*112c0*/  MOV R12, RZ ;  /* 0x000000ff000c7202 */ /* 0x000fe20000000f00 */
[----:B------:R-:W-:Y:S02]  /*112d0*/  IMAD.MOV.U32 R11, RZ, RZ, 0x181f ;  /* 0x0000181fff0b7424 */ /* 0x000fe400078e00ff */
[----:B------:R-:W-:Y:S02]  /*112e0*/  IMAD.MOV.U32 R15, RZ, RZ, -0x1 ;  /* 0xffffffffff0f7424 */ /* 0x000fe400078e00ff */
[----:B------:R-:W-:-:S07]  /*112f0*/  IMAD R7, R10, 0x40, R7 ;  /* 0x000000400a077824 */ /* 0x000fce00078e0207 */
[----:B------:R-:W-:Y:S05]  /*11300*/  WARPSYNC.COLLECTIVE R15, `(.L_x_4342) ;  /* 0x000000000f087348 */ /* 0x000fea0003c00000 */
[----:B------:R0:W1:Y:S02]  /*11310*/  SHFL.IDX P6, R14, R13, R12, R11 ;  /* 0x0000000c0d0e7389 */ /* 0x00006400000c000b */
[----:B01----:R-:W-:Y:S01]  /*11320*/  ENDCOLLECTIVE ;  /* 0x000000000000791b */ /* 0x003fe20003800000 */
.L_x_4342:
[----:B------:R-:W-:Y:S02]  /*11330*/  VIADD R21, R7, 0x10 ;  /* 0x0000001007157836 */ /* 0x000fe40000000000 */
[----:B------:R-:W-:Y:S01]  /*11340*/  IMAD.MOV.U32 R13, RZ, RZ, R0 ;  /* 0x000000ffff0d7224 */ /* 0x000fe200078e0000 */
[----:B------:R-:W-:-:S07]  /*11350*/  MOV R2, R14 ;  /* 0x0000000e00027202 */ /* 0x000fce0000000f00 */
[----:B------:R-:W-:Y:S05]  /*11360*/  WARPSYNC.COLLECTIVE R15, `(.L_x_4343) ;  /* 0x000000000f087348 */ /* 0x000fea0003c00000 */
[----:B------:R0:W1:Y:S02]  /*11370*/  SHFL.IDX P6, R14, R13, R12, R11 ;  /* 0x0000000c0d0e7389 */ /* 0x00006400000c000b */
[----:B01----:R-:W-:Y:S01]  /*11380*/  ENDCOLLECTIVE ;  /* 0x000000000000791b */ /* 0x003fe20003800000 */
.L_x_4343:
[----:B------:R-:W-:Y:S02]  /*11390*/  ULDC UR4, c[0x0][0x288] ;  /* 0x0000a20000047ab9 */ /* 0x000fe40000000800 */
[----:B------:R-:W-:-:S05]  /*113a0*/  IMAD R4, R4, UR4, RZ ;  /* 0x0000000404047c24 */ /* 0x000fca000f8e02ff */
[----:B------:R-:W-:Y:S01]  /*113b0*/  ISETP.GE.AND P1, PT, R7, R4, PT ;  /* 0x000000040700720c */ /* 0x000fe20003f26270 */
[----:B------:R-:W-:Y:S01]  /*113c0*/  IMAD.MOV.U32 R13, RZ, RZ, R6 ;  /* 0x000000ffff0d7224 */ /* 0x000fe200078e0006 */
[----:B------:R-:W-:-:S11]  /*113d0*/  MOV R12, 0x1 ;  /* 0x00000001000c7802 */ /* 0x000fd60000000f00 */
[----:B------:R-:W-:Y:S02]  /*113e0*/  @!P1 LEA R9, R5, UR38, 0x1 ;  /* 0x0000002605099c11 */ /* 0x000fe4000f8e08ff */
[----:B------:R-:W-:-:S05]  /*113f0*/  @!P1 LEA R14, P2, R8, R14, 0x1 ;  /* 0x0000000e080e9211 */ /* 0x000fca00078408ff */
[----:B------:R-:W-:Y:S01]  /*11400*/  @!P1 IMAD.X R3, RZ, RZ, R2, P2 ;  /* 0x000000ffff039224 */ /* 0x000fe200010e0602 */
[----:B------:R-:W-:-:S07]  /*11410*/  @!P1 MOV R2, R14 ;  /* 0x0000000e00029202 */ /* 0x000fce0000000f00 */
[----:B------:R-:W-:Y:S05]  /*11420*/  WARPSYNC.COLLECTIVE R15, `(.L_x_4344) ;  /* 0x000000000f087348 */ /* 0x000fea0003c00000 */
[----:B------:R0:W1:Y:S02]  /*11430*/  SHFL.IDX P6, R14, R13, R12, R11 ;  /* 0x0000000c0d0e7389 */ /* 0x00006400000c000b */
[----:B01----:R-:W-:Y:S01]  /*11440*/  ENDCOLLECTIVE ;  /* 0x000000000000791b */ /* 0x003fe20003800000 */
.L_x_4344:
[----:B------:R-:W-:Y:S01]  /*11450*/  @!PT LDS RZ, [RZ] ;  /* 0x00000000fffff984 */ /* 0x000fe20000000800 */
[----:B------:R-:W-:Y:S01]  /*11460*/  @!PT LDS RZ, [RZ] ;  /* 0x00000000fffff984 */ /* 0x000fe20000000800 */
[----:B------:R-:W-:Y:S01]  /*11470*/  @!PT LDS RZ, [RZ] ;  /* 0x00000000fffff984 */ /* 0x000fe20000000800 */
[----:B------:R0:W-:Y:S01]  /*11480*/  @!P1 LDGSTS.E.BYPASS.LTC128B.128 [R9+0x20400], desc[UR44][R2.64], !P0 ;  /* 0x2040000002099fae */ /* 0x0001e2000c101d6c */
[----:B------:R-:W-:Y:S01]  /*11490*/  ISETP.GE.AND P1, PT, R21, R4, PT ;  /* 0x000000041500720c */ /* 0x000fe20003f26270 */
[----:B------:R-:W-:Y:S02]  /*114a0*/  IMAD.MOV.U32 R13, RZ, RZ, R0 ;  /* 0x000000ffff0d7224 */ /* 0x000fe400078e0000 */
[----:B0-----:R-:W-:-:S10]  /*114b0*/  VIADD R9, R7, 0x20 ;  /* 0x0000002007097836 */ /* 0x001fd40000000000 */
[----:B------:R-:W-:Y:S01]  /*114c0*/  @!P1 LEA R21, R5, UR38, 0x1 ;  /* 0x0000002605159c11 */ /* 0x000fe2000f8e08ff */
[----:B------:R-:W-:-:S07]  /*114d0*/  IMAD.MOV.U32 R2, RZ, RZ, R14 ;  /* 0x000000ffff027224 */ /* 0x000fce00078e000e */
[----:B------:R-:W-:Y:S05]  /*114e0*/  WARPSYNC.COLLECTIVE R15, `(.L_x_4345) ;  /* 0x000000000f087348 */ /* 0x000fea0003c00000 */
[----:B------:R0:W1:Y:S02]  /*114f0*/  SHFL.IDX P6, R14, R13, R12, R11 ;  /* 0x0000000c0d0e7389 */ /* 0x00006400000c000b */
[----:B01----:R-:W-:Y:S01]  /*11500*/  ENDCOLLECTIVE ;  /* 0x000000000000791b */ /* 0x003fe20003800000 */
.L_x_4345:
        /* <DEDUP_REMOVED lines=8> */
.L_x_4346:
        /* <DEDUP_REMOVED lines=11> */
.L_x_4347:
        /* <DEDUP_REMOVED lines=8> */
.L_x_4348:
        /* <DEDUP_REMOVED lines=9> */
.L_x_4349:
[----:B------:R-:W-:Y:S05]  /*11750*/  BRA `(.L_x_4350) ;  /* 0xffffffc400607947 */ /* 0x000fea000383ffff */
.L_x_4249:
[----:B0-----:R-:W-:-:S04]  /*11760*/  IMAD.U32 R3, RZ, RZ, UR38 ;  /* 0x00000026ff037e24 */ /* 0x001fc8000f8e00ff */
[----:B------:R0:W1:Y:S03]  /*11770*/  SYNCS.PHASECHK.TRANS64.TRYWAIT P0, [R3+URZ+0x28c20], R4 ;  /* 0x028c2004030075a7 */ /* 0x000066000800017f */
[----:B-1----:R-:W-:Y:S05]  /*11780*/  @!P0 NANOSLEEP.SYNCS 0x989680 ;  /* 0x009896800000895d */ /* 0x002fea0003900000 */
[----:B------:R-:W1:Y:S02]  /*11790*/  @!P0 SYNCS.PHASECHK.TRANS64 P0, [R3+URZ+0x28c20], R4 ;  /* 0x028c2004030085a7 */ /* 0x000e64000800007f */
[----:B-1----:R-:W-:Y:S05]  /*117a0*/  @!P0 BRA `(.L_x_4249) ;  /* 0xfffffffc00ec8947 */ /* 0x002fea000383ffff */
[----:B------:R-:W-:Y:S05]  /*117b0*/  BRA `(.L_x_4351) ;  /* 0xffffffc400907947 */ /* 0x000fea000383ffff */
.L_x_4252:
[----:B0-----:R-:W-:-:S04]  /*117c0*/  IMAD.U32 R3, RZ, RZ, UR38 ;  /* 0x00000026ff037e24 */ /* 0x001fc8000f8e00ff */
[----:B------:R0:W1:Y:S03]  /*117d0*/  SYNCS.PHASECHK.TRANS64.TRYWAIT P0, [R3+URZ+0x28c60], R4 ;  /* 0x028c6004030075a7 */ /* 0x000066000800017f */
[----:B-1----:R-:W-:Y:S05]  /*117e0*/  @!P0 NANOSLEEP.SYNCS 0x989680 ;  /* 0x009896800000895d */ /* 0x002fea0003900000 */
[----:B------:R-:W1:Y:S02]  /*117f0*/  @!P0 SYNCS.PHASECHK.TRANS64 P0, [R3+URZ+0x28c60], R4 ;  /* 0x028c6004030085a7 */ /* 0x000e64000800007f */
[----:B-1----:R-:W-:Y:S05]  /*11800*/  @!P0 BRA `(.L_x_4252) ;  /* 0xfffffffc00ec8947 */ /* 0x002fea000383ffff */
[----:B------:R-:W-:Y:S05]  /*11810*/  BRA `(.L_x_4352) ;  /* 0xffffffc4009c7947 */ /* 0x000fea000383ffff */
.L_x_4268:
[----:B-1----:R-:W-:-:S04]  /*11820*/  MOV R3, UR38 ;  /* 0x0000002600037c02 */ /* 0x002fc80008000f00 */
[----:B------:R1:W2:Y:S03]  /*11830*/  SYNCS.PHASECHK.TRANS64.TRYWAIT P0, [R3+URZ+0x28c48], R2 ;  /* 0x028c4802030075a7 */ /* 0x0002a6000800017f */
[----:B--2---:R-:W-:Y:S05]  /*11840*/  @!P0 NANOSLEEP.SYNCS 0x989680 ;  /* 0x009896800000895d */ /* 0x004fea0003900000 */
[----:B------:R-:W2:Y:S02]  /*11850*/  @!P0 SYNCS.PHASECHK.TRANS64 P0, [R3+URZ+0x28c48], R2 ;  /* 0x028c4802030085a7 */ /* 0x000ea4000800007f */
[----:B--2---:R-:W-:Y:S05]  /*11860*/  @!P0 BRA `(.L_x_4268) ;  /* 0xfffffffc00ec8947 */ /* 0x004fea000383ffff */
[----:B------:R-:W-:Y:S05]  /*11870*/  BRA `(.L_x_4353) ;  /* 0xffffffd000687947 */ /* 0x000fea000383ffff */
.L_x_4273:
[----:B01----:R-:W-:-:S04]  /*11880*/  IMAD.U32 R3, RZ, RZ, UR38 ;  /* 0x00000026ff037e24 */ /* 0x003fc8000f8e00ff */
[----:B------:R0:W1:Y:S03]  /*11890*/  SYNCS.PHASECHK.TRANS64.TRYWAIT P0, [R3+URZ+0x28c68], R2 ;  /* 0x028c6802030075a7 */ /* 0x000066000800017f */
[----:B-1----:R-:W-:Y:S05]  /*118a0*/  @!P0 NANOSLEEP.SYNCS 0x989680 ;  /* 0x009896800000895d */ /* 0x002fea0003900000 */
[----:B------:R-:W1:Y:S02]  /*118b0*/  @!P0 SYNCS.PHASECHK.TRANS64 P0, [R3+URZ+0x28c68], R2 ;  /* 0x028c6802030085a7 */ /* 0x000e64000800007f */
[----:B-1----:R-:W-:Y:S05]  /*118c0*/  @!P0 BRA `(.L_x_4273) ;  /* 0xfffffffc00ec8947 */ /* 0x002fea000383ffff */
[----:B------:R-:W-:Y:S05]  /*118d0*/  BRA `(.L_x_4354) ;  /* 0xffffffd000c87947 */ /* 0x000fea000383ffff */
.L_x_4288:
[----:B-1----:R-:W-:-:S04]  /*118e0*/  IMAD.U32 R3, RZ, RZ, UR38 ;  /* 0x00000026ff037e24 */ /* 0x002fc8000f8e00ff */
[----:B------:R1:W2:Y:S03]  /*118f0*/  SYNCS.PHASECHK.TRANS64.TRYWAIT P0, [R3+URZ+0x28c40], R2 ;  /* 0x028c4002030075a7 */ /* 0x0002a6000800017f */
[----:B--2---:R-:W-:Y:S05]  /*11900*/  @!P0 NANOSLEEP.SYNCS 0x989680 ;  /* 0x009896800000895d */ /* 0x004fea0003900000 */
[----:B------:R-:W2:Y:S02]  /*11910*/  @!P0 SYNCS.PHASECHK.TRANS64 P0, [R3+URZ+0x28c40], R2 ;  /* 0x028c4002030085a7 */ /* 0x000ea4000800007f */
[----:B--2---:R-:W-:Y:S05]  /*11920*/  @!P0 BRA `(.L_x_4288) ;  /* 0xfffffffc00ec8947 */ /* 0x004fea000383ffff */
[----:B------:R-:W-:Y:S05]  /*11930*/  BRA `(.L_x_4355) ;  /* 0xffffffdc00187947 */ /* 0x000fea000383ffff */
.L_x_4293:
[----:B01----:R-:W-:-:S04]  /*11940*/  MOV R3, UR38 ;  /* 0x0000002600037c02 */ /* 0x003fc80008000f00 */
[----:B------:R0:W1:Y:S03]  /*11950*/  SYNCS.PHASECHK.TRANS64.TRYWAIT P0, [R3+URZ+0x28c60], R2 ;  /* 0x028c6002030075a7 */ /* 0x000066000800017f */
[----:B-1----:R-:W-:Y:S05]  /*11960*/  @!P0 NANOSLEEP.SYNCS 0x989680 ;  /* 0x009896800000895d */ /* 0x002fea0003900000 */
[----:B------:R-:W1:Y:S02]  /*11970*/  @!P0 SYNCS.PHASECHK.TRANS64 P0, [R3+URZ+0x28c60], R2 ;  /* 0x028c6002030085a7 */ /* 0x000e64000800007f */
[----:B-1----:R-:W-:Y:S05]  /*11980*/  @!P0 BRA `(.L_x_4293) ;  /* 0xfffffffc00ec8947 */ /* 0x002fea000383ffff */
[----:B------:R-:W-:Y:S05]  /*11990*/  BRA `(.L_x_4356) ;  /* 0xffffffdc007c7947 */ /* 0x000fea000383ffff */
.L_x_4309:
[----:B--2---:R-:W-:-:S04]  /*119a0*/  IMAD.U32 R3, RZ, RZ, UR38 ;  /* 0x00000026ff037e24 */ /* 0x004fc8000f8e00ff */
[----:B------:R2:W3:Y:S03]  /*119b0*/  SYNCS.PHASECHK.TRANS64.TRYWAIT P0, [R3+URZ+0x28c48], R2 ;  /* 0x028c4802030075a7 */ /* 0x0004e6000800017f */
[----:B---3--:R-:W-:Y:S05]  /*119c0*/  @!P0 NANOSLEEP.SYNCS 0x989680 ;  /* 0x009896800000895d */ /* 0x008fea0003900000 */
[----:B------:R-:W3:Y:S02]  /*119d0*/  @!P0 SYNCS.PHASECHK.TRANS64 P0, [R3+URZ+0x28c48], R2 ;  /* 0x028c4802030085a7 */ /* 0x000ee4000800007f */
[----:B---3--:R-:W-:Y:S05]  /*119e0*/  @!P0 BRA `(.L_x_4309) ;  /* 0xfffffffc00ec8947 */ /* 0x008fea000383ffff */
[----:B------:R-:W-:Y:S05]  /*119f0*/  BRA `(.L_x_4357) ;  /* 0xffffffe400d87947 */ /* 0x000fea000383ffff */
.L_x_4314:
[----:B--23--:R-:W-:-:S04]  /*11a00*/  IMAD.U32 R3, RZ, RZ, UR38 ;  /* 0x00000026ff037e24 */ /* 0x00cfc8000f8e00ff */
[----:B------:R2:W3:Y:S03]  /*11a10*/  SYNCS.PHASECHK.TRANS64.TRYWAIT P0, [R3+URZ+0x28c68], R2 ;  /* 0x028c6802030075a7 */ /* 0x0004e6000800017f */
[----:B---3--:R-:W-:Y:S05]  /*11a20*/  @!P0 NANOSLEEP.SYNCS 0x989680 ;  /* 0x009896800000895d */ /* 0x008fea0003900000 */
[----:B------:R-:W3:Y:S02]  /*11a30*/  @!P0 SYNCS.PHASECHK.TRANS64 P0, [R3+URZ+0x28c68], R2 ;  /* 0x028c6802030085a7 */ /* 0x000ee4000800007f */
[----:B---3--:R-:W-:Y:S05]  /*11a40*/  @!P0 BRA `(.L_x_4314) ;  /* 0xfffffffc00ec8947 */ /* 0x008fea000383ffff */
[----:B------:R-:W-:Y:S05]  /*11a50*/  BRA `(.L_x_4358) ;  /* 0xffffffe8003c7947 */ /* 0x000fea000383ffff */
.L_x_4325:
[----:B--2---:R2:W3:Y:S02]  /*11a60*/  SYNCS.PHASECHK.TRANS64.TRYWAIT P0, [R2+URZ+0x28c20], R9 ;  /* 0x028c2009020075a7 */ /* 0x0044e4000800017f */
[----:B---3--:R-:W-:Y:S05]  /*11a70*/  @!P0 NANOSLEEP.SYNCS 0x989680 ;  /* 0x009896800000895d */ /* 0x008fea0003900000 */
[----:B------:R-:W3:Y:S02]  /*11a80*/  @!P0 SYNCS.PHASECHK.TRANS64 P0, [R2+URZ+0x28c20], R9 ;  /* 0x028c2009020085a7 */ /* 0x000ee4000800007f */
[----:B---3--:R-:W-:Y:S05]  /*11a90*/  @!P0 BRA `(.L_x_4325) ;  /* 0xfffffffc00f08947 */ /* 0x008fea000383ffff */
[----:B------:R-:W-:Y:S05]  /*11aa0*/  BRA `(.L_x_4359) ;  /* 0xfffffff0002c7947 */ /* 0x000fea000383ffff */
.L_x_4326:
        /* <DEDUP_REMOVED lines=11> */
.L_x_4361:
[----:B------:R-:W-:Y:S05]  /*11b60*/  BSYNC B0 ;  /* 0x0000000000007941 */ /* 0x000fea0003800000 */
.L_x_4360:
[----:B------:R-:W-:Y:S05]  /*11b70*/  BRA `(.L_x_4362) ;  /* 0xfffffff000107947 */ /* 0x000fea000383ffff */
.L_x_4327:
[----:B------:R-:W-:Y:S01]  /*11b80*/  BSSY B0, `(.L_x_4363) ;  /* 0x0000006000007945 */ /* 0x000fe20003800000 */
[----:B------:R-:W-:-:S07]  /*11b90*/  IMAD.MOV.U32 R15, RZ, RZ, -0x1 ;  /* 0xffffffffff0f7424 */ /* 0x000fce00078e00ff */
[----:B0123--:R-:W-:Y:S05]  /*11ba0*/  WARPSYNC.COLLECTIVE R15, `(.L_x_4364) ;  /* 0x000000000f0c7348 */ /* 0x00ffea0003c00000 */
[----:B------:R-:W-:Y:S02]  /*11bb0*/  ELECT P6, UR62, PT ;  /* 0x00000000003e782f */ /* 0x000fe400038c0000 */
[----:B------:R-:W-:Y:S01]  /*11bc0*/  MOV R14, UR62 ;  /* 0x0000003e000e7c02 */ /* 0x000fe20008000f00 */
[----:B0123--:R-:W-:Y:S10]  /*11bd0*/  ENDCOLLECTIVE ;  /* 0x000000000000791b */ /* 0x00fff40003800000 */
.L_x_4364:
[----:B------:R-:W-:Y:S05]  /*11be0*/  BSYNC B0 ;  /* 0x0000000000007941 */ /* 0x000fea0003800000 */
.L_x_4363:
[----:B------:R-:W-:Y:S05]  /*11bf0*/  BRA `(.L_x_4365) ;  /* 0xfffffff000047947 */ /* 0x000fea000383ffff */
.L_x_4329:
[----:B0-----:R0:W3:Y:S02]  /*11c00*/  SYNCS.PHASECHK.TRANS64.TRYWAIT P0, [R7+URZ], R4 ;  /* 0x00000004070075a7 */ /* 0x0010e4000800017f */
[----:B---3--:R-:W-:Y:S05]  /*11c10*/  @!P0 NANOSLEEP.SYNCS 0x989680 ;  /* 0x009896800000895d */ /* 0x008fea0003900000 */
[----:B------:R-:W3:Y:S02]  /*11c20*/  @!P0 SYNCS.PHASECHK.TRANS64 P0, [R7+URZ], R4 ;  /* 0x00000004070085a7 */ /* 0x000ee4000800007f */
[----:B---3--:R-:W-:Y:S05]  /*11c30*/  @!P0 BRA `(.L_x_4329) ;  /* 0xfffffffc00f08947 */ /* 0x008fea000383ffff */
[----:B------:R-:W-:Y:S05]  /*11c40*/  BRA `(.L_x_4366) ;  /* 0xfffffff000387947 */ /* 0x000fea000383ffff */
.L_x_4330:
[----:B---3--:R3:W4:Y:S02]  /*11c50*/  SYNCS.PHASECHK.TRANS64.TRYWAIT P0, [R5+URZ], R0 ;  /* 0x00000000050075a7 */ /* 0x008724000800017f */
[----:B----4-:R-:W-:Y:S05]  /*11c60*/  @!P0 NANOSLEEP.SYNCS 0x989680 ;  /* 0x009896800000895d */ /* 0x010fea0003900000 */
[----:B------:R-:W4:Y:S02]  /*11c70*/  @!P0 SYNCS.PHASECHK.TRANS64 P0, [R5+URZ], R0 ;  /* 0x00000000050085a7 */ /* 0x000f24000800007f */
[----:B----4-:R-:W-:Y:S05]  /*11c80*/  @!P0 BRA `(.L_x_4330) ;  /* 0xfffffffc00f08947 */ /* 0x010fea000383ffff */
[----:B------:R-:W-:Y:S05]  /*11c90*/  BRA `(.L_x_4367) ;  /* 0xfffffff0002c7947 */ /* 0x000fea000383ffff */
.L_x_4332:
[----:B--2---:R2:W3:Y:S02]  /*11ca0*/  SYNCS.PHASECHK.TRANS64.TRYWAIT P0, [R5+URZ], R4 ;  /* 0x00000004050075a7 */ /* 0x0044e4000800017f */
[----:B---3--:R-:W-:Y:S05]  /*11cb0*/  @!P0 NANOSLEEP.SYNCS 0x989680 ;  /* 0x009896800000895d */ /* 0x008fea0003900000 */
[----:B------:R-:W3:Y:S02]  /*11cc0*/  @!P0 SYNCS.PHASECHK.TRANS64 P0, [R5+URZ], R4 ;  /* 0x00000004050085a7 */ /* 0x000ee4000800007f */
[----:B---3--:R-:W-:Y:S05]  /*11cd0*/  @!P0 BRA `(.L_x_4332) ;  /* 0xfffffffc00f08947 */ /* 0x008fea000383ffff */
[----:B------:R-:W-:Y:S05]  /*11ce0*/  BRA `(.L_x_4368) ;  /* 0xfffffff000307947 */ /* 0x000fea000383ffff */
.L_x_4369:
        /* <DEDUP_REMOVED lines=9> */
.L_x_6053:


//--------------------- .text._ZN7cutlass13device_kernelIN5flash11enable_sm90INS1_16FlashAttnFwdSm90INS1_25CollectiveMainloopFwdSm90ILi2EN4cute5tupleIJNS5_1CILi1EEES8_S8_EEENS6_IJNS7_ILi64EEESA_SA_EEELi512ENS_6half_tEfNS_4arch4Sm90ELb1ELb0ELb1ELb0ELb0ELb0ELb1ELb0ELb0ELb1ELb1ELb0EEENS1_21CollectiveEpilogueFwdINS6_IJSA_NS7_ILi512EEESA_EEES9_SC_SE_Li256ELb0ELb1ELb1ELb0EEENS1_19SingleTileSchedulerILb0ELb1ELb1ELi64EEEEEEEEEvNT_6ParamsE --------------------------
	.section	.text._ZN7cutlass13device_kernelIN5flash11enable_sm90INS1_16FlashAttnFwdSm90INS1_25CollectiveMainloopFwdSm90ILi2EN4cute5tupleIJNS5_1CILi1EEES8_S8_EEENS6_IJNS7_ILi64EEESA_SA_EEELi512ENS_6half_tEfNS_4arch4Sm90ELb1ELb0ELb1ELb0ELb0ELb0ELb1ELb0ELb0ELb1ELb1ELb0EEENS1_21CollectiveEpilogueFwdINS6_IJSA_NS7_ILi512EEESA_EEES9_SC_SE_Li256ELb0ELb1ELb1ELb0EEENS1_19SingleTileSchedulerILb0ELb1ELb1ELi64EEEEEEEEEvNT_6ParamsE,"ax",@progbits
	.align	128
.text._ZN7cutlass13device_kernelIN5flash11enable_sm90INS1_16FlashAttnFwdSm90INS1_25CollectiveMainloopFwdSm90ILi2EN4cute5tupleIJNS5_1CILi1EEES8_S8_EEENS6_IJNS7_ILi64EEESA_SA_EEELi512ENS_6half_tEfNS_4arch4Sm90ELb1ELb0ELb1ELb0ELb0ELb0ELb1ELb0ELb0ELb1ELb1ELb0EEENS1_21CollectiveEpilogueFwdINS6_IJSA_NS7_ILi512EEESA_EEES9_SC_SE_Li256ELb0ELb1ELb1ELb0EEENS1_19SingleTileSchedulerILb0ELb1ELb1ELi64EEEEEEEEEvNT_6ParamsE:
        .type           _ZN7cutlass13device_kernelIN5flash11enable_sm90INS1_16FlashAttnFwdSm90INS1_25CollectiveMainloopFwdSm90ILi2EN4cute5tupleIJNS5_1CILi1EEES8_S8_EEENS6_IJNS7_ILi64EEESA_SA_EEELi512ENS_6half_tEfNS_4arch4Sm90ELb1ELb0ELb1ELb0ELb0ELb0ELb1ELb0ELb0ELb1ELb1ELb0EEENS1_21CollectiveEpilogueFwdINS6_IJSA_NS7_ILi512EEESA_EEES9_SC_SE_Li256ELb0ELb1ELb1ELb0EEENS1_19SingleTileSchedulerILb0ELb1ELb1ELi64EEEEEEEEEvNT_6ParamsE,@function
        .size           _ZN7cutlass13device_kernelIN5flash11enable_sm90INS1_16FlashAttnFwdSm90INS1_25CollectiveMainloopFwdSm90ILi2EN4cute5tupleIJNS5_1CILi1EEES8_S8_EEENS6_IJNS7_ILi64EEESA_SA_EEELi512ENS_6half_tEfNS_4arch4Sm90ELb1ELb0ELb1ELb0ELb0ELb0ELb1ELb0ELb0ELb1ELb1ELb0EEENS1_21CollectiveEpilogueFwdINS6_IJSA_NS7_ILi512EEESA_EEES9_SC_SE_Li256ELb0ELb1ELb1ELb0EEENS1_19SingleTileSchedulerILb0ELb1ELb1ELi64EEEEEEEEEvNT_6ParamsE,(.L_x_6054 - _ZN7cutlass13device_kernelIN5flash11enable_sm90INS1_16FlashAttnFwdSm90INS1_25CollectiveMainloopFwdSm90ILi2EN4cute5tupleIJNS5_1CILi1EEES8_S8_EEENS6_IJNS7_ILi64EEESA_SA_EEELi512ENS_6half_tEfNS_4arch4Sm90ELb1ELb0ELb1ELb0ELb0ELb0ELb1ELb0ELb0ELb1ELb1ELb0EEENS1_21CollectiveEpilogueFwdINS6_IJSA_NS7_ILi512EEESA_EEES9_SC_SE_Li256ELb0ELb1ELb1ELb0EEENS1_19SingleTileSchedulerILb0ELb1ELb1ELi64EEEEEEEEEvNT_6ParamsE)
        .other          _ZN7cutlass13device_kernelIN5flash11enable_sm90INS1_16FlashAttnFwdSm90INS1_25CollectiveMainloopFwdSm90ILi2EN4cute5tupleIJNS5_1CILi1EEES8_S8_EEENS6_IJNS7_ILi64EEESA_SA_EEELi512ENS_6half_tEfNS_4arch4Sm90ELb1ELb0ELb1ELb0ELb0ELb0ELb1ELb0ELb0ELb1ELb1ELb0EEENS1_21CollectiveEpilogueFwdINS6_IJSA_NS7_ILi512EEESA_EEES9_SC_SE_Li256ELb0ELb1ELb1ELb0EEENS1_19SingleTileSchedulerILb0ELb1ELb1ELi64EEEEEEEEEvNT_6ParamsE,@"STO_CUDA_ENTRY STV_DEFAULT"
_ZN7cutlass13device_kernelIN5flash11enable_sm90INS1_16FlashAttnFwdSm90INS1_25CollectiveMainloopFwdSm90ILi2EN4cute5tupleIJNS5_1CILi1EEES8_S8_EEENS6_IJNS7_ILi64EEESA_SA_EEELi512ENS_6half_tEfNS_4arch4Sm90ELb1ELb0ELb1ELb0ELb0ELb0ELb1ELb0ELb0ELb1ELb1ELb0EEENS1_21CollectiveEpilogueFwdINS6_IJSA_NS7_ILi512EEESA_EEES9_SC_SE_Li256ELb0ELb1ELb1ELb0EEENS1_19SingleTileSchedulerILb0ELb1ELb1ELi64EEEEEEEEEvNT_6ParamsE:
        /* <DEDUP_REMOVED lines=18> */
.L_x_4371:
[----:B------:R-:W-:Y:S05]  /*0120*/  BSYNC B0 ;  /* 0x0000000000007941 */ /* 0x000fea0003800000 */
.L_x_4370:
        /* <DEDUP_REMOVED lines=39> */
.L_x_4372:
        /* <DEDUP_REMOVED lines=22> */
.L_x_4373:
        /* <DEDUP_REMOVED lines=18> */
.L_x_4374:
        /* <DEDUP_REMOVED lines=22> */
.L_x_4375:
        /* <DEDUP_REMOVED lines=22> */
.L_x_4376:
        /* <DEDUP_REMOVED lines=9> */
.L_x_4379:
        /* <DEDUP_REMOVED lines=25> */
[----:B0-----:R-:W0:Y:S01]  /*0b00*/  LDC.64 R2, c[0x0][0x418] ;  /* 0x00010600ff027b82 */ /* 0x001e220000000a00 */
[----:B------:R-:W-:Y:S01]  /*0b10*/  UISETP.NE.AND UP0, UPT, UR10, 0x1, UPT ;  /* 0x000000010a00788c */ /* 0x000fe2000bf05270 */
[----:B------:R-:W-:-:S06]  /*0b20*/  VIADD R23, R11, 0xffffff80 ;  /* 0xffffff800b177836 */ /* 0x000fcc0000000000 */
[----:B------:R-:W1:Y:S08]  /*0b30*/  LDC R192, c[0x0][0x424] ;  /* 0x00010900ffc07b82 */ /* 0x000e700000000800 */
[----:B------:R-:W2:Y:S08]  /*0b40*/  LDC R7, c[0x0][0x2f0] ;  /* 0x0000bc00ff077b82 */ /* 0x000eb00000000800 */
[----:B------:R-:W3:Y:S01]  /*0b50*/  S2UR UR60, SR_CTAID.X ;  /* 0x00000000003c79c3 */ /* 0x000ee20000002500 */
[----:B0-----:R-:W-:-:S04]  /*0b60*/  ISETP.NE.U32.AND P0, PT, R2, RZ, PT ;  /* 0x000000ff0200720c */ /* 0x001fc80003f05070 */
[----:B------:R-:W-:-:S04]  /*0b70*/  ISETP.NE.AND.EX P0, PT, R3, RZ, PT, P0 ;  /* 0x000000ff0300720c */ /* 0x000fc80003f05300 */
[----:B-1----:R-:W-:Y:S02]  /*0b80*/  SEL R192, R192, 0x1, P0 ;  /* 0x00000001c0c07807 */ /* 0x002fe40000000000 */
[----:B------:R-:W-:-:S03]  /*0b90*/  PLOP3.LUT P0, PT, PT, PT, UP0, 0x80, 0x0 ;  /* 0x000000000000781c */ /* 0x000fc60003f0f008 */
[----:B--2---:R-:W-:-:S05]  /*0ba0*/  IMAD R0, R192, R7, 0x3f ;  /* 0x0000003fc0007424 */ /* 0x004fca00078e0207 */
[----:B------:R-:W-:Y:S01]  /*0bb0*/  SHF.R.S32.HI R3, RZ, 0x1f, R0 ;  /* 0x0000001fff037819 */ /* 0x000fe20000011400 */
[----:B---3--:R-:W-:-:S03]  /*0bc0*/  USHF.L.U32 UR60, UR60, 0x6, URZ ;  /* 0x000000063c3c7899 */ /* 0x008fc6000800063f */
[----:B------:R-:W-:-:S04]  /*0bd0*/  LEA.HI R3, R3, R0, RZ, 0x6 ;  /* 0x0000000003037211 */ /* 0x000fc800078f30ff */
[----:B------:R-:W-:Y:S01]  /*0be0*/  SHF.R.S32.HI R3, RZ, 0x6, R3 ;  /* 0x00000006ff037819 */ /* 0x000fe20000011403 */
[----:B------:R-:W-:Y:S06]  /*0bf0*/  @!P0 BRA `(.L_x_4381) ;  /* 0x0000001c00f48947 */ /* 0x000fec0003800000 */
[----:B------:R-:W0:Y:S01]  /*0c00*/  LDC R5, c[0x0][0x288] ;  /* 0x0000a200ff057b82 */ /* 0x000e220000000800 */
[----:B------:R-:W-:Y:S01]  /*0c10*/  ULDC UR5, c[0x0][0x448] ;  /* 0x0001120000057ab9 */ /* 0x000fe20000000800 */
[----:B------:R-:W-:Y:S01]  /*0c20*/  UIADD3 UR60, UR60, 0x3f, URZ ;  /* 0x0000003f3c3c7890 */ /* 0x000fe2000fffe03f */
[----:B------:R-:W-:Y:S01]  /*0c30*/  R2UR UR8, R3 ;  /* 0x00000000030872ca */ /* 0x000fe200000e0000 */
[----:B------:R-:W-:Y:S01]  /*0c40*/  UISETP.NE.AND UP0, UPT, UR5, 0x1, UPT ;  /* 0x000000010500788c */ /* 0x000fe2000bf05270 */
[----:B------:R-:W-:Y:S01]  /*0c50*/  PLOP3.LUT P0, PT, PT, PT, PT, 0x80, 0x0 ;  /* 0x000000000000781c */ /* 0x000fe20003f0f070 */
[----:B------:R-:W-:Y:S01]  /*0c60*/  USHF.R.U32.HI UR9, URZ, 0x10, UR4 ;  /* 0x000000103f097899 */ /* 0x000fe20008011604 */
[----:B------:R-:W-:Y:S01]  /*0c70*/  CS2R R2, SRZ ;  /* 0x0000000000027805 */ /* 0x000fe2000001ff00 */
[----:B------:R-:W-:Y:S01]  /*0c80*/  ULOP3.LUT UR6, UR4, 0xffff, URZ, 0xc0, !UPT ;  /* 0x0000ffff04067892 */ /* 0x000fe2000f8ec03f */
[----:B------:R-:W-:Y:S01]  /*0c90*/  IMAD.MOV.U32 R4, RZ, RZ, RZ ;  /* 0x000000ffff047224 */ /* 0x000fe200078e00ff */
[----:B------:R-:W-:-:S02]  /*0ca0*/  CS2R R150, SRZ ;  /* 0x0000000000967805 */ /* 0x000fc4000001ff00 */
[----:B------:R-:W-:Y:S02]  /*0cb0*/  CS2R R148, SRZ ;  /* 0x0000000000947805 */ /* 0x000fe4000001ff00 */
[----:B------:R-:W-:Y:S02]  /*0cc0*/  CS2R R146, SRZ ;  /* 0x0000000000927805 */ /* 0x000fe4000001ff00 */
[----:B------:R-:W-:Y:S02]  /*0cd0*/  CS2R R144, SRZ ;  /* 0x0000000000907805 */ /* 0x000fe4000001ff00 */
        /* <DEDUP_REMOVED lines=10> */
[----:B0-----:R-:W-:Y:S02]  /*0d80*/  IADD3 R5, -R5, 0x40, RZ ;  /* 0x0000004005057810 */ /* 0x001fe40007ffe1ff */
[----:B------:R-:W-:-:S02]  /*0d90*/  CS2R R130, SRZ ;  /* 0x0000000000827805 */ /* 0x000fc4000001ff00 */
[----:B------:R-:W-:Y:S02]  /*0da0*/  CS2R R128, SRZ ;  /* 0x0000000000807805 */ /* 0x000fe4000001ff00 */
[----:B------:R-:W-:Y:S02]  /*0db0*/  CS2R R126, SRZ ;  /* 0x00000000007e7805 */ /* 0x000fe4000001ff00 */
[----:B------:R-:W-:Y:S01]  /*0dc0*/  CS2R R124, SRZ ;  /* 0x00000000007c7805 */ /* 0x000fe2000001ff00 */
[----:B------:R-:W-:Y:S01]  /*0dd0*/  IMAD R5, R192, R7, R5 ;  /* 0x00000007c0057224 */ /* 0x000fe200078e0205 */
[----:B------:R-:W-:Y:S02]  /*0de0*/  CS2R R122, SRZ ;  /* 0x00000000007a7805 */ /* 0x000fe4000001ff00 */
        /* <DEDUP_REMOVED lines=16> */
[----:B------:R-:W-:Y:S01]  /*0ef0*/  UIADD3 UR60, UR7, UR60, URZ ;  /* 0x0000003c073c7290 */ /* 0x000fe2000fffe03f */
[----:B------:R-:W-:Y:S02]  /*0f00*/  CS2R R90, SRZ ;  /* 0x00000000005a7805 */ /* 0x000fe4000001ff00 */
[----:B------:R-:W-:Y:S02]  /*0f10*/  CS2R R88, SRZ ;  /* 0x0000000000587805 */ /* 0x000fe4000001ff00 */
[----:B------:R-:W-:Y:S01]  /*0f20*/  CS2R R86, SRZ ;  /* 0x0000000000567805 */ /* 0x000fe2000001ff00 */
[----:B------:R-:W-:Y:S01]  /*0f30*/  USHF.R.S32.HI UR4, URZ, 0x1f, UR60 ;  /* 0x0000001f3f047899 */ /* 0x000fe2000801143c */
[----:B------:R-:W-:-:S02]  /*0f40*/  CS2R R84, SRZ ;  /* 0x0000000000547805 */ /* 0x000fc4000001ff00 */
[----:B------:R-:W-:Y:S02]  /*0f50*/  CS2R R82, SRZ ;  /* 0x0000000000527805 */ /* 0x000fe4000001ff00 */
[----:B------:R-:W-:Y:S01]  /*0f60*/  CS2R R80, SRZ ;  /* 0x0000000000507805 */ /* 0x000fe2000001ff00 */
[----:B------:R-:W-:Y:S01]  /*0f70*/  ULEA.HI UR4, UR4, UR60, URZ, 0x6 ;  /* 0x0000003c04047291 */ /* 0x000fe2000f8f303f */
[----:B------:R-:W-:Y:S02]  /*0f80*/  CS2R R78, SRZ ;  /* 0x00000000004e7805 */ /* 0x000fe4000001ff00 */
[----:B------:R-:W-:Y:S02]  /*0f90*/  CS2R R76, SRZ ;  /* 0x00000000004c7805 */ /* 0x000fe4000001ff00 */
[----:B------:R-:W-:Y:S01]  /*0fa0*/  CS2R R74, SRZ ;  /* 0x00000000004a7805 */ /* 0x000fe2000001ff00 */
[----:B------:R-:W-:Y:S01]  /*0fb0*/  USHF.R.S32.HI UR4, URZ, 0x6, UR4 ;  /* 0x000000063f047899 */ /* 0x000fe20008011404 */
[----:B------:R-:W-:-:S02]  /*0fc0*/  CS2R R72, SRZ ;  /* 0x0000000000487805 */ /* 0x000fc4000001ff00 */
[----:B------:R-:W-:Y:S02]  /*0fd0*/  CS2R R70, SRZ ;  /* 0x0000000000467805 */ /* 0x000fe4000001ff00 */
[----:B------:R-:W-:Y:S01]  /*0fe0*/  CS2R R68, SRZ ;  /* 0x0000000000447805 */ /* 0x000fe2000001ff00 */
[----:B------:R-:W-:Y:S01]  /*0ff0*/  UISETP.LT.AND UP0, UPT, UR8, UR4, UPT ;  /* 0x000000040800728c */ /* 0x000fe2000bf01270 */
[----:B------:R-:W-:Y:S02]  /*1000*/  CS2R R66, SRZ ;  /* 0x0000000000427805 */ /* 0x000fe4000001ff00 */
[----:B------:R-:W-:Y:S02]  /*1010*/  CS2R R64, SRZ ;  /* 0x0000000000407805 */ /* 0x000fe4000001ff00 */
[----:B------:R-:W-:Y:S01]  /*1020*/  CS2R R62, SRZ ;  /* 0x00000000003e7805 */ /* 0x000fe2000001ff00 */
[----:B------:R-:W-:Y:S01]  /*1030*/  USEL UR5, UR8, UR4, UP0 ;  /* 0x0000000408057287 */ /* 0x000fe20008000000 */
[----:B------:R-:W-:Y:S01]  /*1040*/  CS2R R60, SRZ ;  /* 0x00000000003c7805 */ /* 0x000fe2000001ff00 */
[----:B------:R-:W-:Y:S01]  /*1050*/  UISETP.NE.AND UP0, UPT, UR9, URZ, UPT ;  /* 0x0000003f0900728c */ /* 0x000fe2000bf05270 */
[----:B------:R-:W-:Y:S01]  /*1060*/  CS2R R58, SRZ ;  /* 0x00000000003a7805 */ /* 0x000fe2000001ff00 */
[----:B------:R-:W-:Y:S01]  /*1070*/  UISETP.GE.AND UP1, UPT, UR5, 0x1, UPT ;  /* 0x000000010500788c */ /* 0x000fe2000bf26270 */
[----:B------:R-:W-:-:S02]  /*1080*/  CS2R R56, SRZ ;  /* 0x0000000000387805 */ /* 0x000fc4000001ff00 */
[----:B------:R-:W-:Y:S02]  /*1090*/  CS2R R54, SRZ ;  /* 0x0000000000367805 */ /* 0x000fe4000001ff00 */
[----:B------:R-:W-:Y:S02]  /*10a0*/  CS2R R52, SRZ ;  /* 0x0000000000347805 */ /* 0x000fe4000001ff00 */
[----:B------:R-:W-:Y:S02]  /*10b0*/  CS2R R50, SRZ ;  /* 0x0000000000327805 */ /* 0x000fe4000001ff00 */
[----:B------:R-:W-:Y:S02]  /*10c0*/  CS2R R48, SRZ ;  /* 0x0000000000307805 */ /* 0x000fe4000001ff00 */
[----:B------:R-:W-:Y:S02]  /*10d0*/  PLOP3.LUT P1, PT, PT, PT, UP1, 0x80, 0x0 ;  /* 0x000000000000781c */ /* 0x000fe40003f2f018 */
[----:B------:R-:W-:-:S02]  /*10e0*/  CS2R R46, SRZ ;  /* 0x00000000002e7805 */ /* 0x000fc4000001ff00 */
[----:B------:R-:W-:Y:S01]  /*10f0*/  CS2R R44, SRZ ;  /* 0x00000000002c7805 */ /* 0x000fe2000001ff00 */
[----:B------:R-:W-:Y:S01]  /*1100*/  @!UP0 ULDC UR9, c[0x0][0xae8] ;  /* 0x0002ba0000098ab9 */ /* 0x000fe20000000800 */
[----:B------:R-:W-:Y:S02]  /*1110*/  CS2R R42, SRZ ;  /* 0x00000000002a7805 */ /* 0x000fe4000001ff00 */
[----:B------:R-:W-:Y:S02]  /*1120*/  CS2R R40, SRZ ;  /* 0x0000000000287805 */ /* 0x000fe4000001ff00 */
[----:B------:R-:W-:Y:S01]  /*1130*/  CS2R R38, SRZ ;  /* 0x0000000000267805 */ /* 0x000fe2000001ff00 */
[----:B------:R-:W-:Y:S02]  /*1140*/  IMAD.MOV.U32 R37, RZ, RZ, RZ ;  /* 0x000000ffff257224 */ /* 0x000fe400078e00ff */
[----:B------:R-:W-:Y:S05]  /*1150*/  @!P1 BRA `(.L_x_4382) ;  /* 0x0000000000749947 */ /* 0x000fea0003800000 */
[----:B------:R-:W-:Y:S01]  /*1160*/  IMAD.U32 R5, RZ, RZ, UR9 ;  /* 0x00000009ff057e24 */ /* 0x000fe2000f8e00ff */
[----:B------:R-:W-:-:S04]  /*1170*/  UIADD3 UR4, UR9, -0x1, UR5 ;  /* 0xffffffff09047890 */ /* 0x000fc8000fffe005 */
[-C--:B------:R-:W-:Y:S02]  /*1180*/  IABS R3, R5.reuse ;  /* 0x0000000500037213 */ /* 0x080fe40000000000 */
[----:B------:R-:W-:Y:S01]  /*1190*/  IABS R9, R5 ;  /* 0x0000000500097213 */ /* 0x000fe20000000000 */
[----:B------:R-:W-:Y:S01]  /*11a0*/  IMAD.U32 R8, RZ, RZ, UR4 ;  /* 0x00000004ff087e24 */ /* 0x000fe2000f8e00ff */
[----:B------:R-:W0:Y:S01]  /*11b0*/  I2F.RP R0, R3 ;  /* 0x0000000300007306 */ /* 0x000e220000209400 */
[----:B------:R-:W-:Y:S02]  /*11c0*/  ULOP3.LUT UR4, UR4, UR9, URZ, 0x3c, !UPT ;  /* 0x0000000904047292 */ /* 0x000fe4000f8e3c3f */
[----:B------:R-:W-:-:S04]  /*11d0*/  IMAD.MOV R9, RZ, RZ, -R9 ;  /* 0x000000ffff097224 */ /* 0x000fc800078e0a09 */
[----:B------:R-:W-:Y:S01]  /*11e0*/  ISETP.LE.AND P3, PT, RZ, UR4, PT ;  /* 0x00000004ff007c0c */ /* 0x000fe2000bf63270 */
[----:B0-----:R-:W0:Y:S02]  /*11f0*/  MUFU.RCP R0, R0 ;  /* 0x0000000000007308 */ /* 0x001e240000001000 */
        /* <DEDUP_REMOVED lines=16> */
[----:B------:R-:W-:-:S04]  /*1300*/  IMAD.MOV.U32 R3, RZ, RZ, R7 ;  /* 0x000000ffff037224 */ /* 0x000fc800078e0007 */
[----:B------:R-:W-:Y:S01]  /*1310*/  @!P3 IMAD.MOV R3, RZ, RZ, -R3 ;  /* 0x000000ffff03b224 */ /* 0x000fe200078e0a03 */
[----:B------:R-:W-:-:S07]  /*1320*/  @!P2 LOP3.LUT R3, RZ, UR9, RZ, 0x33, !PT ;  /* 0x00000009ff03ac12 */ /* 0x000fce000f8e33ff */
.L_x_4382:
        /* <DEDUP_REMOVED lines=12> */
[----:B------:R-:W0:Y:S08]  /*13f0*/  S2UR UR7, SR_CgaCtaId ;  /* 0x00000000000779c3 */ /* 0x000e300000008800 */
[----:B------:R-:W-:Y:S01]  /*1400*/  BAR.SYNC.DEFER_BLOCKING 0xe, 0x100 ;  /* 0x0384000000007b1d */ /* 0x000fe20000010000 */
[----:B------:R-:W-:Y:S01]  /*1410*/  LOP3.LUT R5, R11, 0x7f, RZ, 0xc0, !PT ;  /* 0x0000007f0b057812 */ /* 0x000fe200078ec0ff */
[----:B------:R-:W-:Y:S01]  /*1420*/  VIADD R3, R3, 0xfffffffe ;  /* 0xfffffffe03037836 */ /* 0x000fe20000000000 */
[----:B------:R-:W-:-:S02]  /*1430*/  LEA.HI R2, R2, R23, RZ, 0x7 ;  /* 0x0000001702027211 */ /* 0x000fc400078f38ff */
[----:B------:R-:W-:Y:S01]  /*1440*/  ISETP.NE.AND P1, PT, R5, RZ, PT ;  /* 0x000000ff0500720c */ /* 0x000fe20003f25270 */
[----:B------:R-:W-:Y:S01]  /*1450*/  UMOV UR9, 0x40000040 ;  /* 0x4000004000097882 */ /* 0x000fe20000000000 */
[----:B------:R-:W-:Y:S01]  /*1460*/  SHF.R.S32.HI R4, RZ, 0x7, R2 ;  /* 0x00000007ff047819 */ /* 0x000fe20000011402 */
[----:B------:R-:W-:Y:S01]  /*1470*/  UMOV UR11, 0x40000040 ;  /* 0x40000040000b7882 */ /* 0x000fe20000000000 */
[----:B------:R-:W-:Y:S01]  /*1480*/  UMOV UR13, 0x40000040 ;  /* 0x40000040000d7882 */ /* 0x000fe20000000000 */
[----:B------:R-:W-:Y:S01]  /*1490*/  UMOV UR15, 0x40000040 ;  /* 0x40000040000f7882 */ /* 0x000fe20000000000 */
[----:B------:R-:W-:Y:S01]  /*14a0*/  UMOV UR17, 0x40000040 ;  /* 0x4000004000117882 */ /* 0x000fe20000000000 */
[----:B------:R-:W-:Y:S01]  /*14b0*/  UMOV UR19, 0x40000040 ;  /* 0x4000004000137882 */ /* 0x000fe20000000000 */
[----:B------:R-:W1:Y:S01]  /*14c0*/  SHFL.IDX PT, R4, R4, RZ, 0x1f ;  /* 0x00001fff04047589 */ /* 0x000e6200000e0000 */
[----:B------:R-:W-:Y:S01]  /*14d0*/  UMOV UR21, 0x40000040 ;  /* 0x4000004000157882 */ /* 0x000fe20000000000 */
[----:B------:R-:W-:Y:S01]  /*14e0*/  UMOV UR23, 0x40000040 ;  /* 0x4000004000177882 */ /* 0x000fe20000000000 */
[----:B------:R-:W-:-:S02]  /*14f0*/  LOP3.LUT R2, R2, 0xffffff80, RZ, 0xc0, !PT ;  /* 0xffffff8002027812 */ /* 0x000fc400078ec0ff */
[----:B------:R-:W-:-:S03]  /*1500*/  ISETP.GE.AND P0, PT, R3, R0, PT ;  /* 0x000000000300720c */ /* 0x000fc60003f06270 */
[----:B------:R-:W-:Y:S01]  /*1510*/  IMAD.IADD R2, R23, 0x1, -R2 ;  /* 0x0000000117027824 */ /* 0x000fe200078e0a02 */
[----:B------:R-:W-:-:S04]  /*1520*/  WARPGROUP.ARRIVE ;  /* 0x00000000000079c5 */ /* 0x000fc80000000000 */
[----:B------:R-:W-:Y:S02]  /*1530*/  SHF.R.S32.HI R5, RZ, 0x1f, R2 ;  /* 0x0000001fff057819 */ /* 0x000fe40000011402 */
[----:B-1----:R-:W-:Y:S02]  /*1540*/  R2UR UR4, R4 ;  /* 0x00000000040472ca */ /* 0x002fe400000e0000 */
[CC--:B------:R-:W-:Y:S02]  /*1550*/  LEA.HI R4, R5.reuse, R2.reuse, RZ, 0x2 ;  /* 0x0000000205047211 */ /* 0x0c0fe400078f10ff */
[----:B------:R-:W-:Y:S02]  /*1560*/  LEA.HI R2, R5, R2, RZ, 0x5 ;  /* 0x0000000205027211 */ /* 0x000fe400078f28ff */
[----:B------:R-:W-:Y:S02]  /*1570*/  SHF.R.S32.HI R7, RZ, 0x1f, R4 ;  /* 0x0000001fff077819 */ /* 0x000fe40000011404 */
[----:B------:R-:W-:-:S05]  /*1580*/  SHF.R.S32.HI R2, RZ, 0x5, R2 ;  /* 0x00000005ff027819 */ /* 0x000fca0000011402 */
[----:B------:R-:W-:-:S04]  /*1590*/  ULEA.HI UR5, UR4, UR4, URZ, 0x1 ;  /* 0x0000000404057291 */ /* 0x000fc8000f8f083f */
[----:B------:R-:W-:-:S03]  /*15a0*/  ULOP3.LUT UR6, UR5, 0x1fffe, URZ, 0xc0, !UPT ;  /* 0x0001fffe05067892 */ /* 0x000fc6000f8ec03f */
[----:B------:R-:W-:Y:S01]  /*15b0*/  UMOV UR5, 0x400 ;  /* 0x0000040000057882 */ /* 0x000fe20000000000 */
[----:B------:R-:W-:Y:S02]  /*15c0*/  UIADD3 UR6, UR4, -UR6, URZ ;  /* 0x8000000604067290 */ /* 0x000fe4000fffe03f */
[----:B0-----:R-:W-:-:S04]  /*15d0*/  ULEA UR5, UR7, UR5, 0x18 ;  /* 0x0000000507057291 */ /* 0x001fc8000f8ec03f */
        /* <DEDUP_REMOVED lines=43> */
.L_x_4385:
        /* <DEDUP_REMOVED lines=170> */
.L_x_4384:
[----:B------:R-:W-:Y:S01]  /*2330*/  BAR.SYNC.DEFER_BLOCKING 0xe, 0x100 ;  /* 0x0384000000007b1d */ /* 0x000fe20000010000 */
[----:B------:R-:W-:Y:S01]  /*2340*/  VIADD R2, R2, UR4 ;  /* 0x0000000402027c36 */ /* 0x000fe20008000000 */
[----:B------:R-:W-:Y:S01]  /*2350*/  PLOP3.LUT P0, PT, PT, PT, PT, 0x8, 0x0 ;  /* 0x000000000000781c */ /* 0x000fe20003f0e170 */
[----:B-1----:R-:W-:-:S03]  /*2360*/  IMAD.MOV.U32 R4, RZ, RZ, RZ ;  /* 0x000000ffff047224 */ /* 0x002fc600078e00ff */
[----:B------:R-:W-:-:S05]  /*2370*/  LEA R2, R2, UR5, 0x2 ;  /* 0x0000000502027c11 */ /* 0x000fca000f8e10ff */
[----:B------:R-:W1:Y:S04]  /*2380*/  LDS R3, [R2+0x38400] ;  /* 0x0384000002037984 */ /* 0x000e680000000800 */
[----:B------:R2:W3:Y:S02]  /*2390*/  LDS R0, [R2+0x38420] ;  /* 0x0384200002007984 */ /* 0x0004e40000000800 */
[----:B--2---:R-:W-:Y:S01]  /*23a0*/  MOV R2, RZ ;  /* 0x000000ff00027202 */ /* 0x004fe20000000f00 */
        /* <DEDUP_REMOVED lines=130> */
.L_x_4381:
[----:B------:R-:W0:Y:S01]  /*2bd0*/  LDC R0, c[0x0][0x448] ;  /* 0x00011200ff007b82 */ /* 0x000e220000000800 */
[----:B------:R-:W-:Y:S02]  /*2be0*/  UIADD3 UR5, UR60, 0x3f, URZ ;  /* 0x0000003f3c057890 */ /* 0x000fe4000fffe03f */
[----:B------:R-:W-:Y:S02]  /*2bf0*/  USHF.R.U32.HI UR10, URZ, 0x10, UR4 ;  /* 0x000000103f0a7899 */ /* 0x000fe40008011604 */
[----:B------:R-:W-:Y:S02]  /*2c00*/  ULOP3.LUT UR8, UR4, 0xffff, URZ, 0xc0, !UPT ;  /* 0x0000ffff04087892 */ /* 0x000fe4000f8ec03f */
[----:B------:R-:W-:Y:S01]  /*2c10*/  UISETP.NE.AND UP0, UPT, UR10, URZ, UPT ;  /* 0x0000003f0a00728c */ /* 0x000fe2000bf05270 */
[----:B------:R-:W1:Y:S01]  /*2c20*/  LDC R2, c[0x0][0x288] ;  /* 0x0000a200ff027b82 */ /* 0x000e620000000800 */
[----:B------:R-:W-:-:S09]  /*2c30*/  UMOV UR4, URZ ;  /* 0x0000003f00047c82 */ /* 0x000fd20008000000 */
[----:B------:R-:W-:Y:S01]  /*2c40*/  @!UP0 ULDC UR10, c[0x0][0xae8] ;  /* 0x0002ba00000a8ab9 */ /* 0x000fe20000000800 */
[----:B0-----:R-:W-:Y:S02]  /*2c50*/  ISETP.NE.AND P0, PT, R0, 0x1, PT ;  /* 0x000000010000780c */ /* 0x001fe40003f05270 */
[----:B-1----:R-:W-:-:S11]  /*2c60*/  IADD3 R4, -R2, 0x40, RZ ;  /* 0x0000004002047810 */ /* 0x002fd60007ffe1ff */
[----:B------:R-:W0:Y:S01]  /*2c70*/  @P0 LDC R0, c[0x0][0x44c] ;  /* 0x00011300ff000b82 */ /* 0x000e220000000800 */
[----:B------:R-:W-:-:S07]  /*2c80*/  IMAD R7, R192, R7, R4 ;  /* 0x00000007c0077224 */ /* 0x000fce00078e0204 */
[----:B------:R-:W1:Y:S01]  /*2c90*/  @P0 LDC R5, c[0x0][0x450] ;  /* 0x00011400ff050b82 */ /* 0x000e620000000800 */
[----:B0-----:R-:W-:-:S04]  /*2ca0*/  @P0 IMAD.HI.U32 R2, R0, UR5, RZ ;  /* 0x0000000500020c27 */ /* 0x001fc8000f8e00ff */
[----:B------:R-:W-:Y:S01]  /*2cb0*/  IMAD.U32 R0, RZ, RZ, UR5 ;  /* 0x00000005ff007e24 */ /* 0x000fe2000f8e00ff */
[----:B-1----:R-:W-:-:S05]  /*2cc0*/  @P0 SHF.R.U32.HI R0, RZ, R5, R2 ;  /* 0x00000005ff000219 */ /* 0x002fca0000011602 */
[----:B------:R-:W-:-:S05]  /*2cd0*/  IMAD.IADD R0, R7, 0x1, R0 ;  /* 0x0000000107007824 */ /* 0x000fca00078e0200 */
[----:B------:R-:W-:-:S04]  /*2ce0*/  SHF.R.S32.HI R5, RZ, 0x1f, R0 ;  /* 0x0000001fff057819 */ /* 0x000fc80000011400 */
[----:B------:R-:W-:-:S04]  /*2cf0*/  LEA.HI R5, R5, R0, RZ, 0x6 ;  /* 0x0000000005057211 */ /* 0x000fc800078f30ff */
[----:B------:R-:W-:-:S04]  /*2d00*/  SHF.R.S32.HI R0, RZ, 0x6, R5 ;  /* 0x00000006ff007819 */ /* 0x000fc80000011405 */
[----:B------:R-:W-:-:S04]  /*2d10*/  VIMNMX R22, R3, R0, PT ;  /* 0x0000000003167248 */ /* 0x000fc80003fe0100 */
[----:B------:R-:W-:-:S13]  /*2d20*/  ISETP.GE.AND P0, PT, R22, 0x1, PT ;  /* 0x000000011600780c */ /* 0x000fda0003f06270 */
[----:B------:R-:W-:Y:S05]  /*2d30*/  @!P0 BRA `(.L_x_4386) ;  /* 0x0000000000808947 */ /* 0x000fea0003800000 */
[----:B------:R-:W-:Y:S01]  /*2d40*/  IMAD.U32 R5, RZ, RZ, UR10 ;  /* 0x0000000aff057e24 */ /* 0x000fe2000f8e00ff */
[----:B------:R-:W-:-:S04]  /*2d50*/  UMOV UR4, URZ ;  /* 0x0000003f00047c82 */ /* 0x000fc80008000000 */
[----:B------:R-:W-:-:S04]  /*2d60*/  IABS R0, R5 ;  /* 0x0000000500007213 */ /* 0x000fc80000000000 */
[----:B------:R-:W-:Y:S02]  /*2d70*/  R2UR UR9, R0 ;  /* 0x00000000000972ca */ /* 0x000fe400000e0000 */
[----:B------:R-:W-:Y:S02]  /*2d80*/  IADD3 R0, R5, -0x1, R22 ;  /* 0xffffffff05007810 */ /* 0x000fe40007ffe016 */
[----:B------:R-:W-:Y:S02]  /*2d90*/  IABS R5, R5 ;  /* 0x0000000500057213 */ /* 0x000fe40000000000 */
[----:B------:R-:W-:-:S04]  /*2da0*/  IABS R4, R0 ;  /* 0x0000000000047213 */ /* 0x000fc80000000000 */
[----:B------:R-:W-:-:S03]  /*2db0*/  R2UR UR7, R4 ;  /* 0x00000000040772ca */ /* 0x000fc600000e0000 */
        /* <DEDUP_REMOVED lines=11> */
[----:B------:R-:W-:Y:S01]  /*2e70*/  UIMAD UR4, UR5, UR6, UR7 ;  /* 0x00000006050472a4 */ /* 0x000fe2000f8e0207 */
[----:B------:R-:W-:-:S03]  /*2e80*/  R2UR UR6, R0 ;  /* 0x00000000000672ca */ /* 0x000fc600000e0000 */
[----:B------:R-:W-:-:S11]  /*2e90*/  UISETP.GT.U32.AND UP1, UPT, UR9, UR4, UPT ;  /* 0x000000040900728c */ /* 0x000fd6000bf24070 */
[----:B------:R-:W-:Y:S02]  /*2ea0*/  @!UP1 UIADD3 UR4, UR4, -UR9, URZ ;  /* 0x8000000904049290 */ /* 0x000fe4000fffe03f */
[----:B------:R-:W-:Y:S02]  /*2eb0*/  @!UP1 UIADD3 UR5, UR5, 0x1, URZ ;  /* 0x0000000105059890 */ /* 0x000fe4000fffe03f */
[----:B------:R-:W-:Y:S02]  /*2ec0*/  UISETP.GE.U32.AND UP0, UPT, UR4, UR9, UPT ;  /* 0x000000090400728c */ /* 0x000fe4000bf06070 */
[----:B------:R-:W-:-:S04]  /*2ed0*/  ULOP3.LUT UR4, UR6, UR10, URZ, 0x3c, !UPT ;  /* 0x0000000a06047292 */ /* 0x000fc8000f8e3c3f */
[----:B------:R-:W-:-:S05]  /*2ee0*/  UISETP.GE.AND UP1, UPT, UR4, URZ, UPT ;  /* 0x0000003f0400728c */ /* 0x000fca000bf26270 */
[----:B------:R-:W-:Y:S02]  /*2ef0*/  @UP0 UIADD3 UR5, UR5, 0x1, URZ ;  /* 0x0000000105050890 */ /* 0x000fe4000fffe03f */
[----:B------:R-:W-:-:S05]  /*2f00*/  UISETP.NE.AND UP0, UPT, UR10, URZ, UPT ;  /* 0x0000003f0a00728c */ /* 0x000fca000bf05270 */
[----:B------:R-:W-:Y:S02]  /*2f10*/  UMOV UR4, UR5 ;  /* 0x0000000500047c82 */ /* 0x000fe40008000000 */
[----:B------:R-:W-:-:S04]  /*2f20*/  @!UP1 UIADD3 UR4, -UR4, URZ, URZ ;  /* 0x0000003f04049290 */ /* 0x000fc8000fffe13f */
[----:B------:R-:W-:-:S12]  /*2f30*/  @!UP0 ULOP3.LUT UR4, URZ, UR10, URZ, 0x33, !UPT ;  /* 0x0000000a3f048292 */ /* 0x000fd8000f8e333f */
.L_x_4386:
[----:B------:R-:W-:Y:S02]  /*2f40*/  UIMAD UR5, UR8, UR4, URZ ;  /* 0x00000004080572a4 */ /* 0x000fe4000f8e023f */
[----:B------:R-:W-:Y:S01]  /*2f50*/  IMAD.U32 R3, RZ, RZ, UR4 ;  /* 0x00000004ff037e24 */ /* 0x000fe2000f8e00ff */
[----:B------:R-:W-:Y:S01]  /*2f60*/  PLOP3.LUT P0, PT, PT, PT, PT, 0x80, 0x0 ;  /* 0x000000000000781c */ /* 0x000fe20003f0f070 */
[----:B------:R-:W-:Y:S01]  /*2f70*/  IMAD.MOV.U32 R4, RZ, RZ, RZ ;  /* 0x000000ffff047224 */ /* 0x000fe200078e00ff */
[----:B------:R-:W-:Y:S01]  /*2f80*/  CS2R R150, SRZ ;  /* 0x0000000000967805 */ /* 0x000fe2000001ff00 */
[----:B------:R-:W-:Y:S01]  /*2f90*/  IMAD.MOV.U32 R2, RZ, RZ, RZ ;  /* 0x000000ffff027224 */ /* 0x000fe200078e00ff */
[----:B------:R-:W-:Y:S01]  /*2fa0*/  VIADDMNMX R22, R3, UR5, R22, PT ;  /* 0x0000000503167c46 */ /* 0x000fe2000b800116 */
[----:B------:R-:W-:Y:S01]  /*2fb0*/  IMAD.U32 R194, RZ, RZ, UR5 ;  /* 0x00000005ffc27e24 */ /* 0x000fe2000f8e00ff */
[----:B------:R-:W-:Y:S02]  /*2fc0*/  CS2R R148, SRZ ;  /* 0x0000000000947805 */ /* 0x000fe4000001ff00 */
[----:B------:R-:W-:-:S02]  /*2fd0*/  CS2R R146, SRZ ;  /* 0x0000000000927805 */ /* 0x000fc4000001ff00 */
[----:B------:R-:W-:Y:S02]  /*2fe0*/  ISETP.GT.AND P1, PT, R22, UR5, PT ;  /* 0x0000000516007c0c */ /* 0x000fe4000bf24270 */
        /* <DEDUP_REMOVED lines=70> */
[----:B------:R-:W-:Y:S01]  /*3450*/  LOP3.LUT R3, R2, 0x1fffe, RZ, 0xc0, !PT ;  /* 0x0001fffe02037812 */ /* 0x000fe200078ec0ff */
[----:B------:R-:W-:-:S04]  /*3460*/  VIADD R2, R195, 0x36400 ;  /* 0x00036400c3027836 */ /* 0x000fc80000000000 */
[----:B------:R-:W-:Y:S01]  /*3470*/  IMAD.IADD R0, R0, 0x1, -R3 ;  /* 0x0000000100007824 */ /* 0x000fe200078e0a03 */
[----:B------:R-:W-:-:S03]  /*3480*/  LOP3.LUT P0, RZ, R2, 0x3ff, RZ, 0xc0, !PT ;  /* 0x000003ff02ff7812 */ /* 0x000fc6000780c0ff */
[----:B------:R-:W-:-:S04]  /*3490*/  IMAD R0, R0, 0x8000, R195 ;  /* 0x0000800000007824 */ /* 0x000fc800078e02c3 */
        /* <DEDUP_REMOVED lines=21> */
.L_x_4387:
        /* <DEDUP_REMOVED lines=11> */
.L_x_4526:
[----:B------:R-:W2:Y:S01]  /*36a0*/  LDL R0, [R1+0x30] ;  /* 0x0000300001007983 */ /* 0x000ea20000100800 */
[----:B------:R-:W-:Y:S01]  /*36b0*/  LEA.HI R7, R7, R6, RZ, 0x3 ;  /* 0x0000000607077211 */ /* 0x000fe200078f18ff */
[----:B------:R-:W-:-:S03]  /*36c0*/  IMAD.IADD R2, R17, 0x1, -R2 ;  /* 0x0000000111027824 */ /* 0x000fc600078e0a02 */
[----:B------:R-:W-:-:S05]  /*36d0*/  LOP3.LUT R7, R7, 0xfffffff8, RZ, 0xc0, !PT ;  /* 0xfffffff807077812 */ /* 0x000fca00078ec0ff */
[----:B------:R-:W-:Y:S01]  /*36e0*/  IMAD.IADD R6, R6, 0x1, -R7 ;  /* 0x0000000106067824 */ /* 0x000fe200078e0a07 */
[----:B--2---:R-:W-:Y:S02]  /*36f0*/  R2UR UR4, R0 ;  /* 0x00000000000472ca */ /* 0x004fe400000e0000 */
[----:B------:R-:W-:-:S05]  /*3700*/  LOP3.LUT R0, R5, 0x7ffffffc, RZ, 0xc0, !PT ;  /* 0x7ffffffc05007812 */ /* 0x000fca00078ec0ff */
[----:B------:R-:W-:Y:S01]  /*3710*/  IMAD.IADD R0, R3, 0x1, -R0 ;  /* 0x0000000103007824 */ /* 0x000fe200078e0a00 */
[----:B------:R-:W-:-:S03]  /*3720*/  LEA.HI R3, R4, R3, RZ, 0x5 ;  /* 0x0000000304037211 */ /* 0x000fc600078f28ff */
[----:B------:R-:W-:Y:S01]  /*3730*/  IMAD.SHL.U32 R193, R0, 0x2, RZ ;  /* 0x0000000200c17824 */ /* 0x000fe200078e00ff */
[----:B------:R-:W-:Y:S01]  /*3740*/  SHF.R.S32.HI R3, RZ, 0x5, R3 ;  /* 0x00000005ff037819 */ /* 0x000fe20000011403 */
[----:B------:R-:W-:Y:S02]  /*3750*/  ULOP3.LUT UR4, UR4, 0x1, URZ, 0xfc, !UPT ;  /* 0x0000000104047892 */ /* 0x000fe4000f8efc3f */
[----:B------:R-:W-:Y:S02]  /*3760*/  IMAD R191, R2, 0x100, R193 ;  /* 0x0000010002bf7824 */ /* 0x000fe400078e02c1 */
[----:B------:R-:W-:Y:S02]  /*3770*/  IMAD R189, R3, 0x10, R6 ;  /* 0x0000001003bd7824 */ /* 0x000fe400078e0206 */
[----:B------:R-:W-:-:S05]  /*3780*/  IMAD.U32 R5, RZ, RZ, UR4 ;  /* 0x00000004ff057e24 */ /* 0x000fca000f8e00ff */
[----:B------:R-:W-:-:S13]  /*3790*/  ISETP.NE.AND P0, PT, R5, 0x3, PT ;  /* 0x000000030500780c */ /* 0x000fda0003f05270 */
[----:B------:R-:W-:Y:S05]  /*37a0*/  @!P0 BRA `(.L_x_4389) ;  /* 0x0000000000048947 */ /* 0x000fea0003800000 */
[----:B------:R-:W-:Y:S01]  /*37b0*/  BPT.TRAP 0x1 ;  /* 0x000000040000795c */ /* 0x000fe20000300000 */
.L_x_4389:
[----:B------:R1:W2:Y:S01]  /*37c0*/  SYNCS.PHASECHK.TRANS64.TRYWAIT P1, [R195+URZ+0x38830], R10 ;  /* 0x0388300ac30075a7 */ /* 0x0002a2000802017f */
[----:B------:R-:W-:Y:S05]  /*37d0*/  @!P0 BRA `(.L_x_4390) ;  /* 0x0000000000048947 */ /* 0x000fea0003800000 */
[----:B------:R-:W-:Y:S01]  /*37e0*/  BPT.TRAP 0x1 ;  /* 0x000000040000795c */ /* 0x000fe20000300000 */
.L_x_4390:
[----:B--2---:R-:W-:Y:S05]  /*37f0*/  @P1 BRA `(.L_x_4391) ;  /* 0x0000000000081947 */ /* 0x004fea0003800000 */
[----:B------:R-:W2:Y:S02]  /*3800*/  SYNCS.PHASECHK.TRANS64.TRYWAIT P1, [R195+URZ+0x38830], R10 ;  /* 0x0388300ac30075a7 */ /* 0x000ea4000802017f */
[----:B--2---:R-:W-:Y:S05]  /*3810*/  @!P1 BRA `(.L_x_4392) ;  /* 0x00000124003c9947 */ /* 0x004fea0003800000 */
.L_x_4391:
[----:B------:R-:W-:Y:S05]  /*3820*/  WARPSYNC.ALL ;  /* 0x0000000000007948 */ /* 0x000fea0003800000 */
[C---:B------:R-:W-:Y:S01]  /*3830*/  VIADD R0, R195.reuse, 0x20400 ;  /* 0x00020400c3007836 */ /* 0x040fe20000000000 */
[----:B------:R-:W-:Y:S01]  /*3840*/  IADD3 R2, R195, 0x22400, RZ ;  /* 0x00022400c3027810 */ /* 0x000fe20007ffe0ff */
[----:B------:R-:W-:Y:S01]  /*3850*/  WARPGROUP.ARRIVE ;  /* 0x00000000000079c5 */ /* 0x000fe20000000000 */
        /* <DEDUP_REMOVED lines=27> */
[----:B------:R-:W-:Y:S02]  /*3a10*/  VIADD R0, R0, 0x6 ;  /* 0x0000000600007836 */ /* 0x000fe40000000000 */
[----:B------:R-:W-:-:S03]  /*3a20*/  IMAD.U32 R5, RZ, RZ, UR9 ;  /* 0x00000009ff057e24 */ /* 0x000fc6000f8e00ff */
        /* <DEDUP_REMOVED lines=11> */
[----:B------:R-:W-:Y:S02]  /*3ae0*/  UMOV UR9, 0x40000040 ;  /* 0x4000004000097882 */ /* 0x000fe40000000000 */
[----:B------:R-:W-:-:S06]  /*3af0*/  IMAD.U32 R3, RZ, RZ, UR9 ;  /* 0x00000009ff037e24 */ /* 0x000fcc000f8e00ff */
        /* <DEDUP_REMOVED lines=19> */
.L_x_4527:
[----:B------:R-:W-:Y:S05]  /*3c30*/  @!P0 BRA `(.L_x_4394) ;  /* 0x0000000000048947 */ /* 0x000fea0003800000 */
[----:B------:R-:W-:Y:S01]  /*3c40*/  BPT.TRAP 0x1 ;  /* 0x000000040000795c */ /* 0x000fe20000300000 */
.L_x_4394:
[----:B------:R4:W0:Y:S01]  /*3c50*/  SYNCS.PHASECHK.TRANS64.TRYWAIT P1, [R195+URZ+0x38850], R10 ;  /* 0x0388500ac30075a7 */ /* 0x000822000802017f */
[----:B------:R-:W-:Y:S05]  /*3c60*/  @!P0 BRA `(.L_x_4395) ;  /* 0x0000000000048947 */ /* 0x000fea0003800000 */
[----:B------:R-:W-:Y:S01]  /*3c70*/  BPT.TRAP 0x1 ;  /* 0x000000040000795c */ /* 0x000fe20000300000 */
.L_x_4395:
        /* <DEDUP_REMOVED lines=11> */
.L_x_4396:
[----:B------:R-:W-:Y:S01]  /*3d30*/  R2UR UR4, R0 ;  /* 0x00000000000472ca */ /* 0x000fe200000e0000 */
[----:B------:R-:W-:Y:S01]  /*3d40*/  WARPGROUP.ARRIVE ;  /* 0x00000000000079c5 */ /* 0x000fe20000000000 */
[----:B------:R-:W-:Y:S01]  /*3d50*/  R2UR UR6, R16 ;  /* 0x00000000100672ca */ /* 0x000fe200000e0000 */
        /* <DEDUP_REMOVED lines=9> */
[----:B------:R-:W-:Y:S01]  /*3df0*/  VIADD R12, R0, 0x4 ;  /* 0x00000004000c7836 */ /* 0x000fe20000000000 */
[----:B------:R-:W-:Y:S01]  /*3e00*/  UMOV UR8, UR4 ;  /* 0x0000000400087c82 */ /* 0x000fe20008000000 */
[----:B------:R-:W-:Y:S01]  /*3e10*/  VIADD R13, R16, 0x4 ;  /* 0x00000004100d7836 */ /* 0x000fe20000000000 */
[----:B------:R-:W-:Y:S01]  /*3e20*/  UMOV UR4, UR8 ;  /* 0x0000000800047c82 */ /* 0x000fe20008000000 */
[----:B------:R-:W-:Y:S01]  /*3e30*/  IMAD.U32 R8, RZ, RZ, UR8 ;  /* 0x00000008ff087e24 */ /* 0x000fe2000f8e00ff */
[----:B------:R-:W-:Y:S01]  /*3e40*/  HGMMA.64x64x16.F32 R24, gdesc[UR4], R24, gsb0 ;  /* 0x00e00000041879f0 */ /* 0x000fe20008000818 */
[----:B------:R-:W-:Y:S01]  /*3e50*/  R2UR UR4, R10 ;  /* 0x000000000a0472ca */ /* 0x000fe200000e0000 */
[----:B------:R-:W-:Y:S01]  /*3e60*/  UMOV UR5, UR9 ;  /* 0x0000000900057c82 */ /* 0x000fe20008000000 */
[----:B------:R-:W-:Y:S01]  /*3e70*/  R2UR UR6, R11 ;  /* 0x000000000b0672ca */ /* 0x000fe200000e0000 */
[----:B------:R-:W-:Y:S01]  /*3e80*/  UMOV UR7, 0x40000040 ;  /* 0x4000004000077882 */ /* 0x000fe20000000000 */
[----:B------:R-:W-:Y:S01]  /*3e90*/  IMAD.U32 R11, RZ, RZ, UR9 ;  /* 0x00000009ff0b7e24 */ /* 0x000fe2000f8e00ff */
[----:B------:R-:W-:Y:S01]  /*3ea0*/  UMOV UR9, 0x40000040 ;  /* 0x4000004000097882 */ /* 0x000fe20000000000 */
[----:B------:R-:W-:Y:S01]  /*3eb0*/  VIADD R17, R0, 0x6 ;  /* 0x0000000600117836 */ /* 0x000fe20000000000 */
[----:B------:R-:W-:Y:S01]  /*3ec0*/  UMOV UR15, 0x40000040 ;  /* 0x40000040000f7882 */ /* 0x000fe20000000000 */
[----:B------:R-:W-:Y:S01]  /*3ed0*/  VIADD R18, R16, 0x6 ;  /* 0x0000000610127836 */ /* 0x000fe20000000000 */
        /* <DEDUP_REMOVED lines=27> */
[----:B------:R-:W-:Y:S01]  /*4090*/  IADD3 R186, R189, UR60, RZ ;  /* 0x0000003cbdba7c10 */ /* 0x000fe2000fffe0ff */
[----:B------:R-:W-:Y:S01]  /*40a0*/  VIADD R196, R0, 0xe00 ;  /* 0x00000e0000c47836 */ /* 0x000fe20000000000 */
[----:B------:R-:W1:Y:S01]  /*40b0*/  S2R R70, SR_TID.X ;  /* 0x0000000000467919 */ /* 0x000e620000002100 */
[----:B------:R-:W-:Y:S01]  /*40c0*/  VIADD R213, R190, 0x80 ;  /* 0x00000080bed57836 */ /* 0x000fe20000000000 */
[----:B------:R-:W-:-:S02]  /*40d0*/  R2UR UR61, R194 ;  /* 0x00000000c23d72ca */ /* 0x000fc400000e0000 */
        /* <DEDUP_REMOVED lines=9> */
[----:B------:R-:W-:Y:S01]  /*4170*/  IMAD.U32 R13, RZ, RZ, UR9 ;  /* 0x00000009ff0d7e24 */ /* 0x000fe2000f8e00ff */
[----:B------:R-:W-:-:S08]  /*4180*/  UMOV UR9, 0x40000040 ;  /* 0x4000004000097882 */ /* 0x000fd00000000000 */
        /* <DEDUP_REMOVED lines=14> */
[----:B------:R-:W-:Y:S02]  /*4270*/  R2UR UR10, R18 ;  /* 0x00000000120a72ca */ /* 0x000fe400000e0000 */
[----:B------:R-:W-:Y:S02]  /*4280*/  IADD3 R18, R16, 0x202, RZ ;  /* 0x0000020210127810 */ /* 0x000fe40007ffe0ff */
        /* <DEDUP_REMOVED lines=47> */
[----:B------:R-:W-:Y:S01]  /*4580*/  ULDC UR6, c[0x0][0xad0] ;  /* 0x0002b40000067ab9 */ /* 0x000fe20000000800 */
[----:B------:R-:W-:Y:S01]  /*4590*/  UISETP.NE.AND UP0, UPT, UR7, 0x1, UPT ;  /* 0x000000010700788c */ /* 0x000fe2000bf05270 */
[----:B0-----:R-:W-:-:S10]  /*45a0*/  VIADD R19, R0, 0x800 ;  /* 0x0000080000137836 */ /* 0x001fd40000000000 */
[----:B------:R-:W-:Y:S01]  /*45b0*/  @UP0 ULDC UR7, c[0x0][0x44c] ;  /* 0x0001130000070ab9 */ /* 0x000fe20000000800 */
        /* <DEDUP_REMOVED lines=73> */
[----:B------:R-:W-:Y:S02]  /*4a50*/  IADD3 R17, R17, R18, R16 ;  /* 0x0000001211117210 */ /* 0x000fe40007ffe010 */
[----:B------:R-:W-:Y:S01]  /*4a60*/  IADD3 R18, R0, 0xa00, RZ ;  /* 0x00000a0000127810 */ /* 0x000fe20007ffe0ff */
        /* <DEDUP_REMOVED lines=106> */
[----:B------:R-:W-:Y:S02]  /*5110*/  IMAD.IADD R21, R60, 0x1, R21 ;  /* 0x000000013c157824 */ /* 0x000fe400078e0215 */
[----:B------:R-:W-:Y:S01]  /*5120*/  IMAD.MOV.U32 R57, RZ, RZ, 0x40 ;  /* 0x00000040ff397424 */ /* 0x000fe200078e00ff */
        /* <DEDUP_REMOVED lines=18> */
[----:B------:R-:W-:Y:S02]  /*5250*/  SEL R20, R57, 0x3e, P1 ;  /* 0x0000003e39147807 */ /* 0x000fe40000800000 */
[----:B------:R-:W-:Y:S02]  /*5260*/  PLOP3.LUT P1, PT, PT, PT, UP0, 0x80, 0x0 ;  /* 0x000000000000781c */ /* 0x000fe40003f2f008 */
        /* <DEDUP_REMOVED lines=10> */
[----:B------:R-:W-:-:S04]  /*5310*/  LEA.HI R20, R56, R23, RZ, 0x2 ;  /* 0x0000001738147211 */ /* 0x000fc800078f10ff */
[----:B------:R-:W-:-:S05]  /*5320*/  LOP3.LUT R20, R20, 0xfffffffc, RZ, 0xc0, !PT ;  /* 0xfffffffc14147812 */ /* 0x000fca00078ec0ff */
[----:B------:R-:W-:-:S05]  /*5330*/  IMAD.IADD R20, R23, 0x1, -R20 ;  /* 0x0000000117147824 */ /* 0x000fca00078e0a14 */
[----:B------:R-:W-:-:S04]  /*5340*/  LEA.HI R21, R20, R20, RZ, 0x1 ;  /* 0x0000001414157211 */ /* 0x000fc800078f08ff */
[----:B------:R-:W-:-:S05]  /*5350*/  LOP3.LUT R21, R21, 0x1ffffffe, RZ, 0xc0, !PT ;  /* 0x1ffffffe15157812 */ /* 0x000fca00078ec0ff */
[----:B------:R-:W-:-:S04]  /*5360*/  IMAD.IADD R21, R20, 0x1, -R21 ;  /* 0x0000000114157824 */ /* 0x000fc800078e0a15 */
[----:B------:R-:W-:-:S04]  /*5370*/  IMAD R186, R21, 0x8, R186 ;  /* 0x0000000815ba7824 */ /* 0x000fc800078e02ba */
[----:B------:R-:W-:Y:S01]  /*5380*/  @P1 IMAD.HI.U32 R21, R186, UR7, RZ ;  /* 0x00000007ba151c27 */ /* 0x000fe2000f8e00ff */
[----:B------:R-:W-:-:S03]  /*5390*/  @UP0 ULDC UR7, c[0x0][0x450] ;  /* 0x0001140000070ab9 */ /* 0x000fc60000000800 */
[----:B------:R-:W-:Y:S01]  /*53a0*/  IMAD.MOV.U32 R20, RZ, RZ, R186 ;  /* 0x000000ffff147224 */ /* 0x000fe200078e00ba */
[----:B------:R-:W-:Y:S01]  /*53b0*/  @P1 SHF.R.U32.HI R20, RZ, UR7, R21 ;  /* 0x00000007ff141c19 */ /* 0x000fe20008011615 */
[----:B------:R-:W-:Y:S01]  /*53c0*/  ULDC UR7, c[0x0][0x2f0] ;  /* 0x0000bc0000077ab9 */ /* 0x000fe20000000800 */
[----:B------:R-:W0:Y:S03]  /*53d0*/  LDC R21, c[0x0][0x288] ;  /* 0x0000a200ff157b82 */ /* 0x000e260000000800 */
[----:B------:R-:W1:Y:S04]  /*53e0*/  SHFL.IDX PT, R58, R20, RZ, 0x1c1f ;  /* 0x001c1fff143a7589 */ /* 0x000e6800000e0000 */
[----:B------:R-:W2:Y:S01]  /*53f0*/  SHFL.IDX PT, R20, R20, 0x1, 0x1c1f ;  /* 0x003c1f0014147f89 */ /* 0x000ea200000e0000 */
        /* <DEDUP_REMOVED lines=17> */
[----:B---3--:R-:W-:-:S02]  /*5510*/  IMAD R25, R22, -0x40, R57 ;  /* 0xffffffc016197824 */ /* 0x008fc400078e0239 */
[----:B------:R-:W-:Y:S01]  /*5520*/  FMUL.FTZ R45, R45, UR6 ;  /* 0x000000062d2d7c20 */ /* 0x000fe20008410000 */
[----:B------:R-:W-:Y:S01]  /*5530*/  FMUL.FTZ R48, R48, UR6 ;  /* 0x0000000630307c20 */ /* 0x000fe20008410000 */
[----:B------:R-:W-:Y:S01]  /*5540*/  FMUL.FTZ R49, R49, UR6 ;  /* 0x0000000631317c20 */ /* 0x000fe20008410000 */
[----:B------:R-:W-:Y:S01]  /*5550*/  FMUL.FTZ R52, R52, UR6 ;  /* 0x0000000634347c20 */ /* 0x000fe20008410000 */
[----:B------:R-:W-:Y:S01]  /*5560*/  FMUL.FTZ R53, R53, UR6 ;  /* 0x0000000635357c20 */ /* 0x000fe20008410000 */
[----:B------:R-:W-:Y:S01]  /*5570*/  FMUL.FTZ R26, R26, UR6 ;  /* 0x000000061a1a7c20 */ /* 0x000fe20008410000 */
[----:B------:R3:W5:Y:S01]  /*5580*/  MUFU.TANH R59, R24 ;  /* 0x00000018003b7308 */ /* 0x0007620000002400 */
[----:B----4-:R-:W-:Y:S02]  /*5590*/  VIADD R29, R25, 0x1 ;  /* 0x00000001191d7836 */ /* 0x010fe40000000000 */
[----:B------:R-:W-:Y:S01]  /*55a0*/  FMUL.FTZ R27, R27, UR6 ;  /* 0x000000061b1b7c20 */ /* 0x000fe20008410000 */
[----:B------:R-:W-:Y:S01]  /*55b0*/  FMUL.FTZ R30, R30, UR6 ;  /* 0x000000061e1e7c20 */ /* 0x000fe20008410000 */
[----:B------:R-:W-:Y:S01]  /*55c0*/  FMUL.FTZ R31, R31, UR6 ;  /* 0x000000061f1f7c20 */ /* 0x000fe20008410000 */
[----:B------:R-:W-:Y:S01]  /*55d0*/  FMUL.FTZ R34, R34, UR6 ;  /* 0x0000000622227c20 */ /* 0x000fe20008410000 */
[----:B------:R-:W-:Y:S01]  /*55e0*/  FMUL.FTZ R35, R35, UR6 ;  /* 0x0000000623237c20 */ /* 0x000fe20008410000 */
[----:B------:R-:W-:Y:S01]  /*55f0*/  FMUL.FTZ R38, R38, UR6 ;  /* 0x0000000626267c20 */ /* 0x000fe20008410000 */
[----:B------:R4:W5:Y:S01]  /*5600*/  MUFU.TANH R61, R28 ;  /* 0x0000001c003d7308 */ /* 0x0009620000002400 */
[----:B---3--:R-:W-:-:S02]  /*5610*/  IMAD R24, R192, UR7, R25 ;  /* 0x00000007c0187c24 */ /* 0x008fc4000f8e0219 */
[----:B------:R-:W-:Y:S01]  /*5620*/  FMUL.FTZ R39, R39, UR6 ;  /* 0x0000000627277c20 */ /* 0x000fe20008410000 */
[----:B------:R-:W-:Y:S01]  /*5630*/  FMUL.FTZ R42, R42, UR6 ;  /* 0x000000062a2a7c20 */ /* 0x000fe20008410000 */
[----:B------:R-:W-:Y:S01]  /*5640*/  FMUL.FTZ R43, R43, UR6 ;  /* 0x000000062b2b7c20 */ /* 0x000fe20008410000 */
[----:B------:R-:W-:Y:S02]  /*5650*/  IMAD.IADD R24, R24, 0x1, -R193 ;  /* 0x0000000118187824 */ /* 0x000fe400078e0ac1 */
[----:B------:R-:W-:Y:S01]  /*5660*/  FMUL.FTZ R46, R46, UR6 ;  /* 0x000000062e2e7c20 */ /* 0x000fe20008410000 */
[----:B------:R-:W-:Y:S01]  /*5670*/  FMUL.FTZ R47, R47, UR6 ;  /* 0x000000062f2f7c20 */ /* 0x000fe20008410000 */
[----:B------:R3:W3:Y:S01]  /*5680*/  MUFU.TANH R63, R32 ;  /* 0x00000020003f7308 */ /* 0x0006e20000002400 */
[----:B----4-:R-:W-:Y:S02]  /*5690*/  IMAD R28, R192, UR7, R29 ;  /* 0x00000007c01c7c24 */ /* 0x010fe4000f8e021d */
[----:B------:R-:W-:Y:S01]  /*56a0*/  FMUL.FTZ R50, R50, UR6 ;  /* 0x0000000632327c20 */ /* 0x000fe20008410000 */
[----:B------:R-:W-:Y:S01]  /*56b0*/  FMUL.FTZ R51, R51, UR6 ;  /* 0x0000000633337c20 */ /* 0x000fe20008410000 */
[----:B------:R-:W-:Y:S01]  /*56c0*/  FMUL.FTZ R54, R54, UR6 ;  /* 0x0000000636367c20 */ /* 0x000fe20008410000 */
[----:B------:R-:W-:Y:S01]  /*56d0*/  FMUL.FTZ R55, R55, UR6 ;  /* 0x0000000637377c20 */ /* 0x000fe20008410000 */
[----:B0-----:R-:W-:Y:S01]  /*56e0*/  IADD3 R25, R28, -R21, -R193 ;  /* 0x800000151c197210 */ /* 0x001fe20007ffe8c1 */
[----:B------:R-:W-:Y:S01]  /*56f0*/  ULDC UR6, c[0x0][0xa80] ;  /* 0x0002a00000067ab9 */ /* 0x000fe20000000800 */
[----:B------:R0:W4:Y:S01]  /*5700*/  MUFU.TANH R64, R33 ;  /* 0x0000002100407308 */ /* 0x0001220000002400 */
[----:B------:R-:W-:Y:S01]  /*5710*/  IMAD R21, R192, UR7, -R21 ;  /* 0x00000007c0157c24 */ /* 0x000fe2000f8e0a15 */
[----:B-1----:R-:W-:-:S02]  /*5720*/  VIADDMNMX R58, R58, R25, R24, PT ;  /* 0x000000193a3a7246 */ /* 0x002fc40003800118 */
[----:B--2---:R-:W-:Y:S02]  /*5730*/  VIADDMNMX R24, R20, R25, R24, PT ;  /* 0x0000001914187246 */ /* 0x004fe40003800118 */
[C---:B------:R-:W-:Y:S02]  /*5740*/  ISETP.GT.AND P2, PT, R58.reuse, RZ, PT ;  /* 0x000000ff3a00720c */ /* 0x040fe40003f44270 */
[C---:B------:R-:W-:Y:S01]  /*5750*/  ISETP.GT.AND P3, PT, R58.reuse, 0x1, PT ;  /* 0x000000013a00780c */ /* 0x040fe20003f64270 */
[----:B------:R-:W1:Y:S01]  /*5760*/  MUFU.TANH R65, R36 ;  /* 0x0000002400417308 */ /* 0x000e620000002400 */
[----:B------:R-:W-:Y:S02]  /*5770*/  ISETP.GT.AND P4, PT, R58, 0x8, PT ;  /* 0x000000083a00780c */ /* 0x000fe40003f84270 */
[----:B-----5:R-:W-:Y:S02]  /*5780*/  FSEL R28, R59, -INF , P2 ;  /* 0xff8000003b1c7808 */ /* 0x020fe40001000000 */
[----:B------:R-:W-:-:S02]  /*5790*/  FSEL R29, R60, -INF , P3 ;  /* 0xff8000003c1d7808 */ /* 0x000fc40001800000 */
[C---:B------:R-:W-:Y:S01]  /*57a0*/  ISETP.GT.AND P2, PT, R58.reuse, 0x9, PT ;  /* 0x000000093a00780c */ /* 0x040fe20003f44270 */
[----:B------:R2:W5:Y:S01]  /*57b0*/  MUFU.TANH R66, R37 ;  /* 0x0000002500427308 */ /* 0x0005620000002400 */
[----:B---3--:R-:W-:Y:S02]  /*57c0*/  FSEL R32, R61, -INF , P4 ;  /* 0xff8000003d207808 */ /* 0x008fe40002000000 */
[----:B------:R-:W-:Y:S02]  /*57d0*/  ISETP.GT.AND P3, PT, R58, 0x10, PT ;  /* 0x000000103a00780c */ /* 0x000fe40003f64270 */
[----:B0-----:R-:W-:Y:S02]  /*57e0*/  FSEL R33, R62, -INF , P2 ;  /* 0xff8000003e217808 */ /* 0x001fe40001000000 */
[----:B------:R-:W-:Y:S01]  /*57f0*/  ISETP.GT.AND P2, PT, R58, 0x11, PT ;  /* 0x000000113a00780c */ /* 0x000fe20003f44270 */
[----:B------:R0:W3:Y:S01]  /*5800*/  MUFU.TANH R67, R40 ;  /* 0x0000002800437308 */ /* 0x0000e20000002400 */
[----:B--2---:R-:W-:-:S02]  /*5810*/  FMNMX.FTZ R37, R28, R29, !PT ;  /* 0x0000001d1c257209 */ /* 0x004fc40007810000 */
[----:B------:R-:W-:Y:S02]  /*5820*/  FSEL R36, R63, -INF , P3 ;  /* 0xff8000003f247808 */ /* 0x000fe40001800000 */
[----:B------:R-:W-:Y:S02]  /*5830*/  ISETP.GT.AND P3, PT, R58, 0x18, PT ;  /* 0x000000183a00780c */ /* 0x000fe40003f64270 */
[----:B------:R-:W-:Y:S01]  /*5840*/  ISETP.GT.AND P4, PT, R24, 0x8, PT ;  /* 0x000000081800780c */ /* 0x000fe20003f84270 */
[----:B------:R2:W3:Y:S01]  /*5850*/  MUFU.TANH R68, R41 ;  /* 0x0000002900447308 */ /* 0x0004e20000002400 */
[----:B0-----:R-:W-:Y:S02]  /*5860*/  FMNMX.FTZ R40, R32, R37, !PT ;  /* 0x0000002520287209 */ /* 0x001fe40007810000 */
[----:B----4-:R-:W-:Y:S02]  /*5870*/  FSEL R37, R64, -INF , P2 ;  /* 0xff80000040257808 */ /* 0x010fe40001000000 */
[----:B------:R-:W-:-:S02]  /*5880*/  ISETP.GT.AND P2, PT, R58, 0x19, PT ;  /* 0x000000193a00780c */ /* 0x000fc40003f44270 */
[----:B------:R-:W-:Y:S01]  /*5890*/  ISETP.GT.AND P5, PT, R24, 0x28, PT ;  /* 0x000000281800780c */ /* 0x000fe20003fa4270 */
[----:B------:R0:W4:Y:S01]  /*58a0*/  MUFU.TANH R69, R44 ;  /* 0x0000002c00457308 */ /* 0x0001220000002400 */
[----:B--2---:R-:W-:Y:S02]  /*58b0*/  FMNMX.FTZ R41, R33, R40, !PT ;  /* 0x0000002821297209 */ /* 0x004fe40007810000 */
[----:B-1----:R-:W-:Y:S02]  /*58c0*/  FSEL R40, R65, -INF , P3 ;  /* 0xff80000041287808 */ /* 0x002fe40001800000 */
[----:B------:R-:W-:Y:S02]  /*58d0*/  ISETP.GT.AND P3, PT, R58, 0x20, PT ;  /* 0x000000203a00780c */ /* 0x000fe40003f64270 */
[----:B------:R-:W-:Y:S01]  /*58e0*/  R2UR UR7, R21 ;  /* 0x00000000150772ca */ /* 0x000fe200000e0000 */
[----:B------:R1:W2:Y:S01]  /*58f0*/  MUFU.TANH R61, R45 ;  /* 0x0000002d003d7308 */ /* 0x0002a20000002400 */
[----:B0-----:R-:W-:-:S02]  /*5900*/  FMNMX.FTZ R44, R36, R41, !PT ;  /* 0x00000029242c7209 */ /* 0x001fc40007810000 */
[----:B-----5:R-:W-:Y:S02]  /*5910*/  FSEL R41, R66, -INF , P2 ;  /* 0xff80000042297808 */ /* 0x020fe40001000000 */
[----:B------:R-:W-:-:S03]  /*5920*/  ISETP.GT.AND P2, PT, R58, 0x21, PT ;  /* 0x000000213a00780c */ /* 0x000fc60003f44270 */
[----:B------:R4:W0:Y:S01]  /*5930*/  MUFU.TANH R62, R48 ;  /* 0x00000030003e7308 */ /* 0x0008220000002400 */
[----:B-1----:R-:W-:Y:S02]  /*5940*/  FMNMX.FTZ R45, R37, R44, !PT ;  /* 0x0000002c252d7209 */ /* 0x002fe40007810000 */
[----:B---3--:R-:W-:Y:S02]  /*5950*/  FSEL R44, R67, -INF , P3 ;  /* 0xff800000432c7808 */ /* 0x008fe40001800000 */
[----:B------:R-:W-:Y:S02]  /*5960*/  FMNMX.FTZ R60, R40, R45, !PT ;  /* 0x0000002d283c7209 */ /* 0x000fe40007810000 */
[----:B------:R-:W-:Y:S01]  /*5970*/  ISETP.GT.AND P3, PT, R58, 0x28, PT ;  /* 0x000000283a00780c */ /* 0x000fe20003f64270 */
[----:B------:R2:W1:Y:S01]  /*5980*/  MUFU.TANH R63, R49 ;  /* 0x00000031003f7308 */ /* 0x0004620000002400 */
[----:B------:R-:W-:Y:S02]  /*5990*/  FMNMX.FTZ R59, R41, R60, !PT ;  /* 0x0000003c293b7209 */ /* 0x000fe40007810000 */
[----:B------:R-:W-:-:S02]  /*59a0*/  FSEL R45, R68, -INF , P2 ;  /* 0xff800000442d7808 */ /* 0x000fc40001000000 */
[----:B------:R-:W-:Y:S02]  /*59b0*/  FMNMX.FTZ R60, R44, R59, !PT ;  /* 0x0000003b2c3c7209 */ /* 0x000fe40007810000 */
[C---:B------:R-:W-:Y:S01]  /*59c0*/  ISETP.GT.AND P2, PT, R58.reuse, 0x29, PT ;  /* 0x000000293a00780c */ /* 0x040fe20003f44270 */
[----:B------:R0:W3:Y:S01]  /*59d0*/  MUFU.TANH R64, R52 ;  /* 0x0000003400407308 */ /* 0x0000e20000002400 */
[----:B----4-:R-:W-:Y:S02]  /*59e0*/  FSEL R48, R69, -INF , P3 ;  /* 0xff80000045307808 */ /* 0x010fe40001800000 */
[----:B------:R-:W-:Y:S02]  /*59f0*/  FMNMX.FTZ R59, R45, R60, !PT ;  /* 0x0000003c2d3b7209 */ /* 0x000fe40007810000 */
[----:B------:R-:W-:Y:S02]  /*5a00*/  ISETP.GT.AND P3, PT, R58, 0x30, PT ;  /* 0x000000303a00780c */ /* 0x000fe40003f64270 */
[----:B--2---:R-:W-:Y:S01]  /*5a10*/  FSEL R49, R61, -INF , P2 ;  /* 0xff8000003d317808 */ /* 0x004fe20001000000 */
[----:B------:R3:W2:Y:S01]  /*5a20*/  MUFU.TANH R65, R53 ;  /* 0x0000003500417308 */ /* 0x0006a20000002400 */
[----:B------:R-:W-:-:S02]  /*5a30*/  FMNMX.FTZ R60, R48, R59, !PT ;  /* 0x0000003b303c7209 */ /* 0x000fc40007810000 */
[----:B------:R-:W-:Y:S02]  /*5a40*/  ISETP.GT.AND P2, PT, R58, 0x31, PT ;  /* 0x000000313a00780c */ /* 0x000fe40003f44270 */
[----:B0-----:R-:W-:Y:S02]  /*5a50*/  FSEL R52, R62, -INF , P3 ;  /* 0xff8000003e347808 */ /* 0x001fe40001800000 */
[----:B------:R-:W-:Y:S01]  /*5a60*/  FMNMX.FTZ R61, R49, R60, !PT ;  /* 0x0000003c313d7209 */ /* 0x000fe20007810000 */
[----:B------:R-:W0:Y:S01]  /*5a70*/  MUFU.TANH R62, R26 ;  /* 0x0000001a003e7308 */ /* 0x000e220000002400 */
[----:B------:R-:W-:Y:S02]  /*5a80*/  ISETP.GT.AND P3, PT, R58, 0x38, PT ;  /* 0x000000383a00780c */ /* 0x000fe40003f64270 */
[----:B-1----:R-:W-:Y:S02]  /*5a90*/  FSEL R59, R63, -INF , P2 ;  /* 0xff8000003f3b7808 */ /* 0x002fe40001000000 */
[----:B------:R-:W-:-:S02]  /*5aa0*/  FMNMX.FTZ R60, R52, R61, !PT ;  /* 0x0000003d343c7209 */ /* 0x000fc40007810000 */
[----:B------:R-:W-:Y:S01]  /*5ab0*/  ISETP.GT.AND P2, PT, R58, 0x39, PT ;  /* 0x000000393a00780c */ /* 0x000fe20003f44270 */
[----:B------:R-:W1:Y:S01]  /*5ac0*/  MUFU.TANH R63, R27 ;  /* 0x0000001b003f7308 */ /* 0x000e620000002400 */
[----:B---3--:R-:W-:Y:S02]  /*5ad0*/  FSEL R53, R64, -INF , P3 ;  /* 0xff80000040357808 */ /* 0x008fe40001800000 */
[----:B------:R-:W-:Y:S02]  /*5ae0*/  FMNMX.FTZ R60, R59, R60, !PT ;  /* 0x0000003c3b3c7209 */ /* 0x000fe40007810000 */
[----:B--2---:R-:W-:Y:S02]  /*5af0*/  FSEL R58, R65, -INF , P2 ;  /* 0xff800000413a7808 */ /* 0x004fe40001000000 */
[----:B------:R-:W-:Y:S01]  /*5b00*/  FMNMX.FTZ R61, R53, R60, !PT ;  /* 0x0000003c353d7209 */ /* 0x000fe20007810000 */
[----:B------:R-:W2:Y:S01]  /*5b10*/  MUFU.TANH R30, R30 ;  /* 0x0000001e001e7308 */ /* 0x000ea20000002400 */
[----:B------:R-:W-:-:S02]  /*5b20*/  ISETP.GT.AND P2, PT, R24, RZ, PT ;  /* 0x000000ff1800720c */ /* 0x000fc40003f44270 */
[----:B------:R-:W-:Y:S02]  /*5b30*/  FMNMX.FTZ R61, R58, R61, !PT ;  /* 0x0000003d3a3d7209 */ /* 0x000fe40007810000 */
[----:B------:R-:W-:Y:S02]  /*5b40*/  ISETP.GT.AND P3, PT, R24, 0x1, PT ;  /* 0x000000011800780c */ /* 0x000fe40003f64270 */
[----:B0-----:R-:W-:Y:S01]  /*5b50*/  FSEL R20, R62, -INF , P2 ;  /* 0xff8000003e147808 */ /* 0x001fe20001000000 */
[----:B------:R-:W0:Y:S01]  /*5b60*/  SHFL.BFLY PT, R26, R61, 0x2, 0x1f ;  /* 0x0c401f003d1a7f89 */ /* 0x000e2200000e0000 */
[----:B------:R3:W4:Y:S01]  /*5b70*/  MUFU.TANH R60, R31 ;  /* 0x0000001f003c7308 */ /* 0x0007220000002400 */
[----:B-1----:R-:W-:Y:S02]  /*5b80*/  FSEL R25, R63, -INF , P3 ;  /* 0xff8000003f197808 */ /* 0x002fe40001800000 */
[C---:B------:R-:W-:Y:S02]  /*5b90*/  ISETP.GT.AND P2, PT, R24.reuse, 0x9, PT ;  /* 0x000000091800780c */ /* 0x040fe40003f44270 */
[----:B------:R-:W-:-:S03]  /*5ba0*/  ISETP.GT.AND P3, PT, R24, 0x10, PT ;  /* 0x000000101800780c */ /* 0x000fc60003f64270 */
[----:B------:R1:W5:Y:S01]  /*5bb0*/  MUFU.TANH R64, R34 ;  /* 0x0000002200407308 */ /* 0x0003620000002400 */
[----:B---3--:R-:W-:-:S07]  /*5bc0*/  FMNMX.FTZ R31, R20, R25, !PT ;  /* 0x00000019141f7209 */ /* 0x008fce0007810000 */
[----:B------:R3:W3:Y:S01]  /*5bd0*/  MUFU.TANH R65, R35 ;  /* 0x0000002300417308 */ /* 0x0006e20000002400 */
[----:B0-----:R-:W-:-:S07]  /*5be0*/  FMNMX.FTZ R26, R61, R26, !PT ;  /* 0x0000001a3d1a7209 */ /* 0x001fce0007810000 */
[----:B------:R0:W0:Y:S01]  /*5bf0*/  MUFU.TANH R66, R38 ;  /* 0x0000002600427308 */ /* 0x0000220000002400 */
[----:B------:R-:W2:Y:S07]  /*5c00*/  SHFL.BFLY PT, R27, R26, 0x1, 0x1f ;  /* 0x0c201f001a1b7f89 */ /* 0x000eae00000e0000 */
[----:B------:R0:W0:Y:S08]  /*5c10*/  MUFU.TANH R61, R39 ;  /* 0x00000027003d7308 */ /* 0x0000300000002400 */
[----:B------:R0:W0:Y:S08]  /*5c20*/  MUFU.TANH R67, R42 ;  /* 0x0000002a00437308 */ /* 0x0000300000002400 */
[----:B------:R0:W0:Y:S01]  /*5c30*/  MUFU.TANH R68, R43 ;  /* 0x0000002b00447308 */ /* 0x0000220000002400 */
[----:B--2---:R-:W-:-:S02]  /*5c40*/  FMNMX.FTZ R168, R26, R27, !PT ;  /* 0x0000001b1aa87209 */ /* 0x004fc40007810000 */
[----:B------:R-:W-:Y:S02]  /*5c50*/  FSEL R26, R30, -INF , P4 ;  /* 0xff8000001e1a7808 */ /* 0x000fe40002000000 */
[----:B----4-:R-:W-:-:S03]  /*5c60*/  FSEL R27, R60, -INF , P2 ;  /* 0xff8000003c1b7808 */ /* 0x010fc60001000000 */
[----:B------:R2:W4:Y:S01]  /*5c70*/  MUFU.TANH R69, R46 ;  /* 0x0000002e00457308 */ /* 0x0005220000002400 */
[----:B-1----:R-:W-:Y:S02]  /*5c80*/  FMNMX.FTZ R34, R26, R31, !PT ;  /* 0x0000001f1a227209 */ /* 0x002fe40007810000 */
[----:B------:R-:W-:Y:S02]  /*5c90*/  ISETP.GT.AND P2, PT, R24, 0x11, PT ;  /* 0x000000111800780c */ /* 0x000fe40003f44270 */
[----:B-----5:R-:W-:Y:S02]  /*5ca0*/  FSEL R30, R64, -INF , P3 ;  /* 0xff800000401e7808 */ /* 0x020fe40001800000 */
[----:B---3--:R-:W-:Y:S01]  /*5cb0*/  FMNMX.FTZ R35, R27, R34, !PT ;  /* 0x000000221b237209 */ /* 0x008fe20007810000 */
[----:B------:R1:W3:Y:S01]  /*5cc0*/  MUFU.TANH R62, R47 ;  /* 0x0000002f003e7308 */ /* 0x0002e20000002400 */
[----:B------:R-:W-:Y:S02]  /*5cd0*/  ISETP.GT.AND P3, PT, R24, 0x18, PT ;  /* 0x000000181800780c */ /* 0x000fe40003f64270 */
[----:B------:R-:W-:-:S02]  /*5ce0*/  FSEL R31, R65, -INF , P2 ;  /* 0xff800000411f7808 */ /* 0x000fc40001000000 */
[----:B0-----:R-:W-:Y:S02]  /*5cf0*/  FMNMX.FTZ R38, R30, R35, !PT ;  /* 0x000000231e267209 */ /* 0x001fe40007810000 */
[----:B------:R-:W-:Y:S01]  /*5d00*/  ISETP.GT.AND P4, PT, R24, 0x19, PT ;  /* 0x000000191800780c */ /* 0x000fe20003f84270 */
[----:B------:R0:W5:Y:S01]  /*5d10*/  MUFU.TANH R63, R50 ;  /* 0x00000032003f7308 */ /* 0x0001620000002400 */
[----:B------:R-:W-:Y:S02]  /*5d20*/  FSEL R34, R66, -INF , P3 ;  /* 0xff80000042227808 */ /* 0x000fe40001800000 */
[----:B------:R-:W-:Y:S02]  /*5d30*/  FMNMX.FTZ R39, R31, R38, !PT ;  /* 0x000000261f277209 */ /* 0x000fe40007810000 */
[----:B------:R-:W-:Y:S02]  /*5d40*/  ISETP.GT.AND P2, PT, R24, 0x20, PT ;  /* 0x000000201800780c */ /* 0x000fe40003f44270 */
[----:B------:R-:W-:Y:S01]  /*5d50*/  FSEL R35, R61, -INF , P4 ;  /* 0xff8000003d237808 */ /* 0x000fe20002000000 */
[----:B------:R-:W5:Y:S01]  /*5d60*/  MUFU.TANH R51, R51 ;  /* 0x0000003300337308 */ /* 0x000f620000002400 */
[----:B------:R-:W-:-:S02]  /*5d70*/  FMNMX.FTZ R42, R34, R39, !PT ;  /* 0x00000027222a7209 */ /* 0x000fc40007810000 */
[----:B------:R-:W-:Y:S02]  /*5d80*/  ISETP.GT.AND P3, PT, R24, 0x21, PT ;  /* 0x000000211800780c */ /* 0x000fe40003f64270 */
[----:B------:R-:W-:Y:S02]  /*5d90*/  FSEL R38, R67, -INF , P2 ;  /* 0xff80000043267808 */ /* 0x000fe40001000000 */
[----:B------:R-:W-:Y:S01]  /*5da0*/  FMNMX.FTZ R43, R35, R42, !PT ;  /* 0x0000002a232b7209 */ /* 0x000fe20007810000 */
[----:B------:R-:W5:Y:S01]  /*5db0*/  MUFU.TANH R54, R54 ;  /* 0x0000003600367308 */ /* 0x000f620000002400 */
[----:B------:R-:W-:Y:S02]  /*5dc0*/  FSEL R39, R68, -INF , P3 ;  /* 0xff80000044277808 */ /* 0x000fe40001800000 */
[----:B--2---:R-:W-:Y:S01]  /*5dd0*/  FMNMX.FTZ R46, R38, R43, !PT ;  /* 0x0000002b262e7209 */ /* 0x004fe20007810000 */
[C---:B------:R-:W-:Y:S01]  /*5de0*/  FMUL.FTZ R43, R168.reuse, UR6 ;  /* 0x00000006a82b7c20 */ /* 0x040fe20008410000 */
[----:B------:R-:W-:-:S02]  /*5df0*/  FSETP.NEU.FTZ.AND P3, PT, R168, -INF , PT ;  /* 0xff800000a800780b */ /* 0x000fc40003f7d000 */
[C---:B------:R-:W-:Y:S01]  /*5e00*/  ISETP.GT.AND P4, PT, R24.reuse, 0x29, PT ;  /* 0x000000291800780c */ /* 0x040fe20003f84270 */
[----:B------:R-:W2:Y:S01]  /*5e10*/  MUFU.TANH R55, R55 ;  /* 0x0000003700377308 */ /* 0x000ea20000002400 */
[----:B----4-:R-:W-:Y:S02]  /*5e20*/  FSEL R42, R69, -INF , P5 ;  /* 0xff800000452a7808 */ /* 0x010fe40002800000 */
[----:B-1----:R-:W-:Y:S02]  /*5e30*/  FMNMX.FTZ R47, R39, R46, !PT ;  /* 0x0000002e272f7209 */ /* 0x002fe40007810000 */
[----:B------:R-:W-:Y:S02]  /*5e40*/  FSEL R60, R43, RZ, P3 ;  /* 0x000000ff2b3c7208 */ /* 0x000fe40001800000 */
[----:B------:R-:W-:Y:S02]  /*5e50*/  ISETP.GT.AND P2, PT, R24, 0x30, PT ;  /* 0x000000301800780c */ /* 0x000fe40003f44270 */
[----:B---3--:R-:W-:Y:S01]  /*5e60*/  FSEL R43, R62, -INF , P4 ;  /* 0xff8000003e2b7808 */ /* 0x008fe20002000000 */
[--C-:B------:R-:W-:Y:S01]  /*5e70*/  FFMA.FTZ R170, R28, UR6, -R60.reuse ;  /* 0x000000061caa7c23 */ /* 0x100fe2000801083c */
[----:B0-----:R-:W-:Y:S01]  /*5e80*/  FMNMX.FTZ R50, R42, R47, !PT ;  /* 0x0000002f2a327209 */ /* 0x001fe20007810000 */
[--C-:B------:R-:W-:Y:S01]  /*5e90*/  FFMA.FTZ R171, R29, UR6, -R60.reuse ;  /* 0x000000061dab7c23 */ /* 0x100fe2000801083c */
[----:B------:R-:W-:Y:S01]  /*5ea0*/  ISETP.GT.AND P3, PT, R24, 0x31, PT ;  /* 0x000000311800780c */ /* 0x000fe20003f64270 */
[--C-:B------:R-:W-:Y:S01]  /*5eb0*/  FFMA.FTZ R173, R33, UR6, -R60.reuse ;  /* 0x0000000621ad7c23 */ /* 0x100fe2000801083c */
[----:B-----5:R-:W-:Y:S01]  /*5ec0*/  FSEL R46, R63, -INF , P2 ;  /* 0xff8000003f2e7808 */ /* 0x020fe20001000000 */
[--C-:B------:R-:W-:Y:S01]  /*5ed0*/  FFMA.FTZ R172, R32, UR6, -R60.reuse ;  /* 0x0000000620ac7c23 */ /* 0x100fe2000801083c */
[----:B------:R-:W-:Y:S01]  /*5ee0*/  FMNMX.FTZ R47, R43, R50, !PT ;  /* 0x000000322b2f7209 */ /* 0x000fe20007810000 */
[--C-:B------:R-:W-:Y:S01]  /*5ef0*/  FFMA.FTZ R174, R36, UR6, -R60.reuse ;  /* 0x0000000624ae7c23 */ /* 0x100fe2000801083c */
[----:B------:R-:W-:Y:S01]  /*5f00*/  FSEL R28, R51, -INF , P3 ;  /* 0xff800000331c7808 */ /* 0x000fe20001800000 */
[--C-:B------:R-:W-:Y:S01]  /*5f10*/  FFMA.FTZ R175, R37, UR6, -R60.reuse ;  /* 0x0000000625af7c23 */ /* 0x100fe2000801083c */
[----:B------:R-:W-:Y:S01]  /*5f20*/  ISETP.GT.AND P2, PT, R24, 0x38, PT ;  /* 0x000000381800780c */ /* 0x000fe20003f44270 */
[--C-:B------:R-:W-:Y:S01]  /*5f30*/  FFMA.FTZ R176, R40, UR6, -R60.reuse ;  /* 0x0000000628b07c23 */ /* 0x100fe2000801083c */
[----:B------:R-:W-:Y:S01]  /*5f40*/  FMNMX.FTZ R51, R46, R47, !PT ;  /* 0x0000002f2e337209 */ /* 0x000fe20007810000 */
[--C-:B------:R-:W-:Y:S01]  /*5f50*/  FFMA.FTZ R177, R41, UR6, -R60.reuse ;  /* 0x0000000629b17c23 */ /* 0x100fe2000801083c */
[----:B------:R-:W-:Y:S01]  /*5f60*/  ISETP.GT.AND P3, PT, R24, 0x39, PT ;  /* 0x000000391800780c */ /* 0x000fe20003f64270 */
[--C-:B------:R-:W-:Y:S01]  /*5f70*/  FFMA.FTZ R178, R44, UR6, -R60.reuse ;  /* 0x000000062cb27c23 */ /* 0x100fe2000801083c */
[----:B------:R-:W-:Y:S01]  /*5f80*/  FSEL R47, R54, -INF , P2 ;  /* 0xff800000362f7808 */ /* 0x000fe20001000000 */
[--C-:B------:R-:W-:Y:S01]  /*5f90*/  FFMA.FTZ R179, R45, UR6, -R60.reuse ;  /* 0x000000062db37c23 */ /* 0x100fe2000801083c */
[----:B------:R-:W-:Y:S01]  /*5fa0*/  FMNMX.FTZ R24, R28, R51, !PT ;  /* 0x000000331c187209 */ /* 0x000fe20007810000 */
[--C-:B------:R-:W-:Y:S01]  /*5fb0*/  FFMA.FTZ R180, R48, UR6, -R60.reuse ;  /* 0x0000000630b47c23 */ /* 0x100fe2000801083c */
[----:B--2---:R-:W-:Y:S01]  /*5fc0*/  FSEL R29, R55, -INF , P3 ;  /* 0xff800000371d7808 */ /* 0x004fe20001800000 */
[--C-:B------:R-:W-:Y:S01]  /*5fd0*/  FFMA.FTZ R181, R49, UR6, -R60.reuse ;  /* 0x0000000631b57c23 */ /* 0x100fe2000801083c */
[----:B------:R-:W-:Y:S01]  /*5fe0*/  FMNMX.FTZ R24, R47, R24, !PT ;  /* 0x000000182f187209 */ /* 0x000fe20007810000 */
[--C-:B------:R-:W-:Y:S01]  /*5ff0*/  FFMA.FTZ R182, R52, UR6, -R60.reuse ;  /* 0x0000000634b67c23 */ /* 0x100fe2000801083c */
[--C-:B------:R-:W-:Y:S01]  /*6000*/  FFMA.FTZ R197, R59, UR6, -R60.reuse ;  /* 0x000000063bc57c23 */ /* 0x100fe2000801083c */
[--C-:B------:R-:W-:Y:S01]  /*6010*/  FFMA.FTZ R183, R53, UR6, -R60.reuse ;  /* 0x0000000635b77c23 */ /* 0x100fe2000801083c */
[----:B------:R-:W-:Y:S01]  /*6020*/  FMNMX.FTZ R24, R29, R24, !PT ;  /* 0x000000181d187209 */ /* 0x000fe20007810000 */
[----:B------:R-:W-:Y:S01]  /*6030*/  FFMA.FTZ R200, R58, UR6, -R60 ;  /* 0x000000063ac87c23 */ /* 0x000fe2000801083c */
[----:B------:R-:W-:Y:S03]  /*6040*/  MUFU.EX2 R170, R170 ;  /* 0x000000aa00aa7308 */ /* 0x000fe60000000800 */
[----:B------:R-:W0:Y:S05]  /*6050*/  SHFL.BFLY PT, R33, R24, 0x2, 0x1f ;  /* 0x0c401f0018217f89 */ /* 0x000e2a00000e0000 */
[----:B------:R-:W1:Y:S08]  /*6060*/  MUFU.EX2 R171, R171 ;  /* 0x000000ab00ab7308 */ /* 0x000e700000000800 */
[----:B------:R-:W-:Y:S08]  /*6070*/  MUFU.EX2 R172, R172 ;  /* 0x000000ac00ac7308 */ /* 0x000ff00000000800 */
[----:B------:R-:W2:Y:S01]  /*6080*/  MUFU.EX2 R173, R173 ;  /* 0x000000ad00ad7308 */ /* 0x000ea20000000800 */
[----:B-1----:R-:W-:Y:S01]  /*6090*/  F2FP.F16.F32.PACK_AB R152, R171, R170 ;  /* 0x000000aaab98723e */ /* 0x002fe200000000ff */
[----:B------:R-:W-:Y:S01]  /*60a0*/  FADD.FTZ R171, R170, R171 ;  /* 0x000000abaaab7221 */ /* 0x000fe20000010000 */
[----:B0-----:R-:W-:-:S05]  /*60b0*/  FMNMX.FTZ R33, R24, R33, !PT ;  /* 0x0000002118217209 */ /* 0x001fca0007810000 */
[----:B------:R-:W0:Y:S01]  /*60c0*/  SHFL.BFLY PT, R24, R33, 0x1, 0x1f ;  /* 0x0c201f0021187f89 */ /* 0x000e2200000e0000 */
[----:B------:R-:W-:Y:S08]  /*60d0*/  MUFU.EX2 R174, R174 ;  /* 0x000000ae00ae7308 */ /* 0x000ff00000000800 */
[----:B------:R-:W1:Y:S01]  /*60e0*/  MUFU.EX2 R175, R175 ;  /* 0x000000af00af7308 */ /* 0x000e620000000800 */
[----:B--2---:R-:W-:Y:S01]  /*60f0*/  F2FP.F16.F32.PACK_AB R154, R173, R172 ;  /* 0x000000acad9a723e */ /* 0x004fe200000000ff */
[----:B------:R-:W-:-:S04]  /*6100*/  FADD.FTZ R172, R172, R171 ;  /* 0x000000abacac7221 */ /* 0x000fc80000010000 */
[----:B------:R-:W-:Y:S02]  /*6110*/  FADD.FTZ R173, R173, R172 ;  /* 0x000000acadad7221 */ /* 0x000fe40000010000 */
[----:B------:R-:W-:Y:S01]  /*6120*/  MUFU.EX2 R176, R176 ;  /* 0x000000b000b07308 */ /* 0x000fe20000000800 */
[----:B0-----:R-:W-:-:S07]  /*6130*/  FMNMX.FTZ R169, R33, R24, !PT ;  /* 0x0000001821a97209 */ /* 0x001fce0007810000 */
[----:B------:R-:W0:Y:S01]  /*6140*/  MUFU.EX2 R177, R177 ;  /* 0x000000b100b17308 */ /* 0x000e220000000800 */
[----:B-1----:R-:W-:Y:S01]  /*6150*/  F2FP.F16.F32.PACK_AB R156, R175, R174 ;  /* 0x000000aeaf9c723e */ /* 0x002fe200000000ff */
[----:B------:R-:W-:Y:S01]  /*6160*/  FADD.FTZ R174, R174, R173 ;  /* 0x000000adaeae7221 */ /* 0x000fe20000010000 */
[C---:B------:R-:W-:Y:S01]  /*6170*/  FSETP.NEU.FTZ.AND P2, PT, R169.reuse, -INF , PT ;  /* 0xff800000a900780b */ /* 0x040fe20003f5d000 */
[----:B------:R-:W-:Y:S02]  /*6180*/  FMUL.FTZ R24, R169, UR6 ;  /* 0x00000006a9187c20 */ /* 0x000fe40008410000 */
[----:B------:R-:W-:Y:S02]  /*6190*/  FADD.FTZ R175, R175, R174 ;  /* 0x000000aeafaf7221 */ /* 0x000fe40000010000 */
[----:B------:R-:W-:Y:S01]  /*61a0*/  MUFU.EX2 R178, R178 ;  /* 0x000000b200b27308 */ /* 0x000fe20000000800 */
[----:B------:R-:W-:Y:S02]  /*61b0*/  FSEL R32, R24, RZ, P2 ;  /* 0x000000ff18207208 */ /* 0x000fe40001000000 */
[----:B------:R-:W-:-:S03]  /*61c0*/  ISETP.NE.AND P2, PT, R70, RZ, PT ;  /* 0x000000ff4600720c */ /* 0x000fc60003f45270 */
[--C-:B------:R-:W-:Y:S01]  /*61d0*/  FFMA.FTZ R198, R20, UR6, -R32.reuse ;  /* 0x0000000614c67c23 */ /* 0x100fe20008010820 */
[-C--:B------:R-:W-:Y:S01]  /*61e0*/  LEA.HI R20, R56, R23.reuse, RZ, 0x4 ;  /* 0x0000001738147211 */ /* 0x080fe200078f20ff */
[--C-:B------:R-:W-:Y:S01]  /*61f0*/  FFMA.FTZ R199, R25, UR6, -R32.reuse ;  /* 0x0000000619c77c23 */ /* 0x100fe20008010820 */
[--C-:B------:R-:W-:Y:S01]  /*6200*/  FFMA.FTZ R202, R27, UR6, -R32.reuse ;  /* 0x000000061bca7c23 */ /* 0x100fe20008010820 */
[--C-:B------:R-:W-:Y:S01]  /*6210*/  FFMA.FTZ R204, R31, UR6, -R32.reuse ;  /* 0x000000061fcc7c23 */ /* 0x100fe20008010820 */
[----:B------:R-:W-:Y:S01]  /*6220*/  LOP3.LUT R24, R20, 0xfffffff0, RZ, 0xc0, !PT ;  /* 0xfffffff014187812 */ /* 0x000fe200078ec0ff */
[--C-:B------:R-:W-:Y:S01]  /*6230*/  FFMA.FTZ R201, R26, UR6, -R32.reuse ;  /* 0x000000061ac97c23 */ /* 0x100fe20008010820 */
[----:B------:R-:W-:Y:S01]  /*6240*/  LEA.HI R56, R56, R23, RZ, 0x5 ;  /* 0x0000001738387211 */ /* 0x000fe200078f28ff */
[----:B------:R-:W-:Y:S01]  /*6250*/  FFMA.FTZ R203, R30, UR6, -R32 ;  /* 0x000000061ecb7c23 */ /* 0x000fe20008010820 */
[----:B------:R-:W-:Y:S01]  /*6260*/  SHF.R.U32.HI R31, RZ, 0x1, R20 ;  /* 0x00000001ff1f7819 */ /* 0x000fe20000011614 */
[----:B------:R-:W-:-:S02]  /*6270*/  IMAD.IADD R24, R23, 0x1, -R24 ;  /* 0x0000000117187824 */ /* 0x000fc400078e0a18 */
[--C-:B------:R-:W-:Y:S01]  /*6280*/  FFMA.FTZ R205, R34, UR6, -R32.reuse ;  /* 0x0000000622cd7c23 */ /* 0x100fe20008010820 */
[----:B------:R-:W-:Y:S02]  /*6290*/  IMAD.SHL.U32 R56, R56, 0x20, RZ ;  /* 0x0000002038387824 */ /* 0x000fe400078e00ff */
[----:B------:R-:W-:Y:S01]  /*62a0*/  FFMA.FTZ R206, R35, UR6, -R32 ;  /* 0x0000000623ce7c23 */ /* 0x000fe20008010820 */
[----:B------:R-:W-:Y:S01]  /*62b0*/  @!P2 VIADD R20, R195, 0x38840 ;  /* 0x00038840c314a836 */ /* 0x000fe20000000000 */
[----:B------:R-:W-:Y:S01]  /*62c0*/  SHF.R.S32.HI R25, RZ, 0x1f, R24 ;  /* 0x0000001fff197819 */ /* 0x000fe20000011418 */
[--C-:B------:R-:W-:Y:S01]  /*62d0*/  FFMA.FTZ R207, R38, UR6, -R32.reuse ;  /* 0x0000000626cf7c23 */ /* 0x100fe20008010820 */
[----:B------:R-:W-:Y:S01]  /*62e0*/  LOP3.LUT R56, R56, 0x7ffffc00, RZ, 0xc0, !PT ;  /* 0x7ffffc0038387812 */ /* 0x000fe200078ec0ff */
        /* <DEDUP_REMOVED lines=9> */
[----:B------:R-:W-:Y:S01]  /*6380*/  FFMA.FTZ R214, R29, UR6, -R32 ;  /* 0x000000061dd67c23 */ /* 0x000fe20008010820 */
[----:B------:R-:W-:Y:S01]  /*6390*/  IMAD.IADD R27, R24, 0x1, -R27 ;  /* 0x00000001181b7824 */ /* 0x000fe200078e0a1b */
[----:B------:R-:W-:Y:S01]  /*63a0*/  LOP3.LUT R25, R25, 0x7ffffe00, RZ, 0xc0, !PT ;  /* 0x7ffffe0019197812 */ /* 0x000fe200078ec0ff */
[----:B------:R-:W-:Y:S01]  /*63b0*/  MUFU.EX2 R198, R198 ;  /* 0x000000c600c67308 */ /* 0x000fe20000000800 */
[----:B0-----:R-:W-:Y:S01]  /*63c0*/  F2FP.F16.F32.PACK_AB R158, R177, R176 ;  /* 0x000000b0b19e723e */ /* 0x001fe200000000ff */
[C---:B------:R-:W-:Y:S01]  /*63d0*/  IMAD.SHL.U32 R24, R27.reuse, 0x40, RZ ;  /* 0x000000401b187824 */ /* 0x040fe200078e00ff */
[C---:B------:R-:W-:Y:S01]  /*63e0*/  LOP3.LUT P4, RZ, R27.reuse, 0x2, RZ, 0xc0, !PT ;  /* 0x000000021bff7812 */ /* 0x040fe2000788c0ff */
[----:B------:R-:W-:Y:S01]  /*63f0*/  FADD.FTZ R176, R176, R175 ;  /* 0x000000afb0b07221 */ /* 0x000fe20000010000 */
[----:B------:R-:W-:Y:S01]  /*6400*/  LOP3.LUT P3, RZ, R27, 0x4, RZ, 0xc0, !PT ;  /* 0x000000041bff7812 */ /* 0x000fe2000786c0ff */
[----:B------:R-:W-:Y:S01]  /*6410*/  @!P2 VIADD R21, R195, 0x38860 ;  /* 0x00038860c315a836 */ /* 0x000fe20000000000 */
[----:B------:R-:W-:Y:S01]  /*6420*/  LOP3.LUT R24, R24, 0x1c0, RZ, 0xc0, !PT ;  /* 0x000001c018187812 */ /* 0x000fe200078ec0ff */
[----:B------:R-:W0:Y:S01]  /*6430*/  MUFU.EX2 R199, R199 ;  /* 0x000000c700c77308 */ /* 0x000e220000000800 */
[----:B------:R-:W-:Y:S01]  /*6440*/  SEL R57, R57, 0xffffffc0, !P3 ;  /* 0xffffffc039397807 */ /* 0x000fe20005800000 */
[----:B------:R-:W-:Y:S01]  /*6450*/  FADD.FTZ R177, R177, R176 ;  /* 0x000000b0b1b17221 */ /* 0x000fe20000010000 */
[----:B------:R-:W-:-:S02]  /*6460*/  LOP3.LUT R31, R24, 0x8, R31, 0xf8, !PT ;  /* 0x00000008181f7812 */ /* 0x000fc400078ef81f */
[----:B------:R-:W-:Y:S02]  /*6470*/  SHF.R.U32.HI R24, RZ, 0x3, R24 ;  /* 0x00000003ff187819 */ /* 0x000fe40000011618 */
[----:B------:R-:W-:Y:S01]  /*6480*/  @!P2 PRMT R21, RZ, 0x654, R21 ;  /* 0x00000654ff15a816 */ /* 0x000fe20000000015 */
[----:B------:R-:W-:Y:S01]  /*6490*/  MUFU.EX2 R201, R201 ;  /* 0x000000c900c97308 */ /* 0x000fe20000000800 */
[----:B------:R-:W-:-:S04]  /*64a0*/  LOP3.LUT R24, R31, R24, RZ, 0x3c, !PT ;  /* 0x000000181f187212 */ /* 0x000fc800078e3cff */
[----:B------:R-:W-:-:S03]  /*64b0*/  IADD3 R24, R24, R25, R56 ;  /* 0x0000001918187210 */ /* 0x000fc60007ffe038 */
[----:B------:R-:W1:Y:S01]  /*64c0*/  MUFU.EX2 R202, R202 ;  /* 0x000000ca00ca7308 */ /* 0x000e620000000800 */
[----:B0-----:R-:W-:Y:S01]  /*64d0*/  F2FP.F16.F32.PACK_AB R153, R199, R198 ;  /* 0x000000c6c799723e */ /* 0x001fe200000000ff */
[----:B------:R-:W-:Y:S01]  /*64e0*/  IMAD R184, R24, 0x2, R195 ;  /* 0x0000000218b87824 */ /* 0x000fe200078e02c3 */
[----:B------:R-:W-:Y:S01]  /*64f0*/  @!P2 PRMT R24, RZ, 0x654, R20 ;  /* 0x00000654ff18a816 */ /* 0x000fe20000000014 */
[----:B------:R-:W-:Y:S02]  /*6500*/  FADD.FTZ R198, R198, R199 ;  /* 0x000000c7c6c67221 */ /* 0x000fe40000010000 */
[C---:B------:R-:W-:Y:S01]  /*6510*/  VIADD R187, R184.reuse, 0x36400 ;  /* 0x00036400b8bb7836 */ /* 0x040fe20000000000 */
[----:B------:R0:W-:Y:S01]  /*6520*/  @!P2 SYNCS.ARRIVE.TRANS64.RED.A1T0 RZ, [R24+URZ], RZ ;  /* 0x000000ff18ffa9a7 */ /* 0x0001e2000810043f */
[----:B------:R-:W-:Y:S01]  /*6530*/  MUFU.EX2 R203, R203 ;  /* 0x000000cb00cb7308 */ /* 0x000fe20000000800 */
[----:B------:R-:W-:Y:S02]  /*6540*/  VIADD R20, R184, 0x36420 ;  /* 0x00036420b8147836 */ /* 0x000fe40000000000 */
[----:B------:R-:W-:-:S02]  /*6550*/  @P4 VIADD R20, R187, 0xffffffe0 ;  /* 0xffffffe0bb144836 */ /* 0x000fc40000000000 */
[----:B------:R-:W-:Y:S02]  /*6560*/  IMAD.IADD R187, R187, 0x1, R57 ;  /* 0x00000001bbbb7824 */ /* 0x000fe400078e0239 */
[----:B------:R-:W-:Y:S01]  /*6570*/  IMAD.IADD R185, R57, 0x1, R20 ;  /* 0x0000000139b97824 */ /* 0x000fe200078e0214 */
[----:B------:R-:W2:Y:S01]  /*6580*/  MUFU.EX2 R204, R204 ;  /* 0x000000cc00cc7308 */ /* 0x000ea20000000800 */
[----:B-1----:R-:W-:Y:S01]  /*6590*/  F2FP.F16.F32.PACK_AB R155, R202, R201 ;  /* 0x000000c9ca9b723e */ /* 0x002fe200000000ff */
[----:B------:R-:W-:Y:S01]  /*65a0*/  BAR.SYNC.DEFER_BLOCKING 0xf, 0x100 ;  /* 0x03c4000000007b1d */ /* 0x000fe20000010000 */
[----:B------:R-:W-:Y:S01]  /*65b0*/  FADD.FTZ R201, R201, R198 ;  /* 0x000000c6c9c97221 */ /* 0x000fe20000010000 */
[----:B------:R-:W-:-:S03]  /*65c0*/  VIADD R198, R22, 0xfffffffe ;  /* 0xfffffffe16c67836 */ /* 0x000fc60000000000 */
[----:B------:R-:W-:Y:S01]  /*65d0*/  FADD.FTZ R202, R202, R201 ;  /* 0x000000c9caca7221 */ /* 0x000fe20000010000 */
[----:B------:R-:W-:Y:S08]  /*65e0*/  MUFU.EX2 R205, R205 ;  /* 0x000000cd00cd7308 */ /* 0x000ff00000000800 */
[----:B------:R-:W1:Y:S01]  /*65f0*/  MUFU.EX2 R206, R206 ;  /* 0x000000ce00ce7308 */ /* 0x000e620000000800 */
[----:B--2---:R-:W-:Y:S01]  /*6600*/  F2FP.F16.F32.PACK_AB R157, R204, R203 ;  /* 0x000000cbcc9d723e */ /* 0x004fe200000000ff */
[----:B------:R-:W-:-:S04]  /*6610*/  FADD.FTZ R203, R203, R202 ;  /* 0x000000cacbcb7221 */ /* 0x000fc80000010000 */
[----:B------:R-:W-:Y:S02]  /*6620*/  FADD.FTZ R204, R204, R203 ;  /* 0x000000cbcccc7221 */ /* 0x000fe40000010000 */
[----:B------:R-:W2:Y:S01]  /*6630*/  MUFU.EX2 R179, R179 ;  /* 0x000000b300b37308 */ /* 0x000ea20000000800 */
[----:B------:R3:W-:Y:S07]  /*6640*/  STSM.16.M88.4 [R184+0x36400], R152 ;  /* 0x03640098b8007844 */ /* 0x0007ee0000000200 */
[----:B------:R-:W-:Y:S01]  /*6650*/  MUFU.EX2 R180, R180 ;  /* 0x000000b400b47308 */ /* 0x000fe20000000800 */
[----:B-1----:R-:W-:Y:S01]  /*6660*/  F2FP.F16.F32.PACK_AB R159, R206, R205 ;  /* 0x000000cdce9f723e */ /* 0x002fe200000000ff */
[----:B------:R-:W-:-:S04]  /*6670*/  FADD.FTZ R205, R205, R204 ;  /* 0x000000cccdcd7221 */ /* 0x000fc80000010000 */
[----:B------:R1:W-:Y:S01]  /*6680*/  STSM.16.M88.4 [R20], R156 ;  /* 0x0000009c14007844 */ /* 0x0003e20000000200 */
[----:B------:R-:W-:Y:S01]  /*6690*/  FADD.FTZ R206, R206, R205 ;  /* 0x000000cdcece7221 */ /* 0x000fe20000010000 */
[----:B------:R-:W4:Y:S01]  /*66a0*/  MUFU.EX2 R181, R181 ;  /* 0x000000b500b57308 */ /* 0x000f220000000800 */
[----:B--2---:R-:W-:Y:S01]  /*66b0*/  F2FP.F16.F32.PACK_AB R160, R179, R178 ;  /* 0x000000b2b3a0723e */ /* 0x004fe200000000ff */
[----:B------:R-:W-:-:S04]  /*66c0*/  FADD.FTZ R178, R178, R177 ;  /* 0x000000b1b2b27221 */ /* 0x000fc80000010000 */
[----:B------:R-:W-:Y:S02]  /*66d0*/  FADD.FTZ R179, R179, R178 ;  /* 0x000000b2b3b37221 */ /* 0x000fe40000010000 */
[----:B------:R-:W-:Y:S08]  /*66e0*/  MUFU.EX2 R207, R207 ;  /* 0x000000cf00cf7308 */ /* 0x000ff00000000800 */
[----:B------:R-:W2:Y:S01]  /*66f0*/  MUFU.EX2 R208, R208 ;  /* 0x000000d000d07308 */ /* 0x000ea20000000800 */
[----:B----4-:R-:W-:Y:S01]  /*6700*/  F2FP.F16.F32.PACK_AB R162, R181, R180 ;  /* 0x000000b4b5a2723e */ /* 0x010fe200000000ff */
[----:B------:R-:W-:-:S04]  /*6710*/  FADD.FTZ R180, R180, R179 ;  /* 0x000000b3b4b47221 */ /* 0x000fc80000010000 */
[----:B------:R-:W-:Y:S02]  /*6720*/  FADD.FTZ R181, R181, R180 ;  /* 0x000000b4b5b57221 */ /* 0x000fe40000010000 */
[----:B------:R-:W-:Y:S08]  /*6730*/  MUFU.EX2 R209, R209 ;  /* 0x000000d100d17308 */ /* 0x000ff00000000800 */
        /* <DEDUP_REMOVED lines=8> */
[----:B------:R1:W-:Y:S01]  /*67c0*/  STSM.16.M88.4 [R187], R160 ;  /* 0x000000a0bb007844 */ /* 0x0003e20000000200 */
[----:B------:R-:W-:Y:S01]  /*67d0*/  FADD.FTZ R210, R210, R209 ;  /* 0x000000d1d2d27221 */ /* 0x000fe20000010000 */
[----:B------:R-:W-:Y:S08]  /*67e0*/  MUFU.EX2 R183, R183 ;  /* 0x000000b700b77308 */ /* 0x000ff00000000800 */
[----:B------:R-:W4:Y:S01]  /*67f0*/  MUFU.EX2 R200, R200 ;  /* 0x000000c800c87308 */ /* 0x000f220000000800 */
[----:B--2---:R-:W-:Y:S01]  /*6800*/  F2FP.F16.F32.PACK_AB R164, R197, R182 ;  /* 0x000000b6c5a4723e */ /* 0x004fe200000000ff */
[----:B------:R-:W-:-:S04]  /*6810*/  FADD.FTZ R182, R182, R181 ;  /* 0x000000b5b6b67221 */ /* 0x000fc80000010000 */
[----:B------:R-:W-:Y:S02]  /*6820*/  FADD.FTZ R182, R197, R182 ;  /* 0x000000b6c5b67221 */ /* 0x000fe40000010000 */
[----:B------:R-:W-:Y:S08]  /*6830*/  MUFU.EX2 R23, R23 ;  /* 0x0000001700177308 */ /* 0x000ff00000000800 */
[----:B------:R-:W2:Y:S01]  /*6840*/  MUFU.EX2 R212, R212 ;  /* 0x000000d400d47308 */ /* 0x000ea20000000800 */
[----:B----4-:R-:W-:-:S07]  /*6850*/  F2FP.F16.F32.PACK_AB R166, R200, R183 ;  /* 0x000000b7c8a6723e */ /* 0x010fce00000000ff */
[----:B------:R-:W-:Y:S08]  /*6860*/  MUFU.EX2 R211, R211 ;  /* 0x000000d300d37308 */ /* 0x000ff00000000800 */
[----:B------:R-:W4:Y:S01]  /*6870*/  MUFU.EX2 R214, R214 ;  /* 0x000000d600d67308 */ /* 0x000f220000000800 */
[----:B--2---:R-:W-:Y:S01]  /*6880*/  F2FP.F16.F32.PACK_AB R165, R212, R23 ;  /* 0x00000017d4a5723e */ /* 0x004fe200000000ff */
[----:B------:R-:W-:-:S04]  /*6890*/  FADD.FTZ R23, R23, R210 ;  /* 0x000000d217177221 */ /* 0x000fc80000010000 */
[----:B------:R-:W-:Y:S01]  /*68a0*/  FADD.FTZ R212, R212, R23 ;  /* 0x00000017d4d47221 */ /* 0x000fe20000010000 */
[----:B------:R-:W-:Y:S01]  /*68b0*/  IMAD.MOV.U32 R23, RZ, RZ, RZ ;  /* 0x000000ffff177224 */ /* 0x000fe200078e00ff */
[----:B----4-:R-:W-:Y:S02]  /*68c0*/  F2FP.F16.F32.PACK_AB R167, R214, R211 ;  /* 0x000000d3d6a7723e */ /* 0x010fe400000000ff */
[----:B------:R-:W-:-:S03]  /*68d0*/  FADD.FTZ R211, R211, R212 ;  /* 0x000000d4d3d37221 */ /* 0x000fc60000010000 */
[----:B------:R1:W-:Y:S01]  /*68e0*/  STSM.16.M88.4 [R185], R164 ;  /* 0x000000a4b9007844 */ /* 0x0003e20000000200 */
[----:B0-----:R-:W-:Y:S01]  /*68f0*/  WARPGROUP.ARRIVE ;  /* 0x00000000000079c5 */ /* 0x001fe20000000000 */
[----:B------:R-:W-:-:S05]  /*6900*/  FADD.FTZ R22, R214, R211 ;  /* 0x000000d3d6167221 */ /* 0x000fca0000010000 */
[----:B------:R-:W-:Y:S01]  /*6910*/  HGMMA.64x256x16.F32 R24, R152, gdesc[UR8].tnspB, RZ, !UPT, gsb0 ;  /* 0x43e0000898187df0 */ /* 0x000fe2000c0008ff */
[----:B------:R-:W-:Y:S01]  /*6920*/  R2UR UR10, R213 ;  /* 0x00000000d50a72ca */ /* 0x000fe200000e0000 */
[----:B------:R-:W-:Y:S01]  /*6930*/  UMOV UR11, 0x40000040 ;  /* 0x40000040000b7882 */ /* 0x000fe20000000000 */
[C---:B------:R-:W-:Y:S01]  /*6940*/  VIADD R213, R190.reuse, 0x100 ;  /* 0x00000100bed57836 */ /* 0x040fe20000000000 */
[----:B------:R-:W-:Y:S02]  /*6950*/  WARPGROUP.DEPBAR.LE gsb0, 0x0 ;  /* 0x00008000000079c5 */ /* 0x000fe40000010000 */
[----:B------:R-:W-:Y:S01]  /*6960*/  WARPGROUP.ARRIVE ;  /* 0x00000000000079c5 */ /* 0x000fe20000000000 */
[----:B---3--:R-:W-:-:S15]  /*6970*/  VIADD R152, R190, 0x180 ;  /* 0x00000180be987836 */ /* 0x008fde0000000000 */
        /* <DEDUP_REMOVED lines=13> */
[----:B------:R-:W-:Y:S01]  /*6a50*/  HGMMA.64x256x16.F32 R24, R164, gdesc[UR8].tnspB, R24, gsb0 ;  /* 0x43e00008a4187df0 */ /* 0x000fe20008000818 */
[----:B------:R-:W-:Y:S02]  /*6a60*/  @UP0 ULDC UR10, c[0x0][0x44c] ;  /* 0x00011300000a0ab9 */ /* 0x000fe40000000800 */
[----:B------:R-:W-:-:S04]  /*6a70*/  UIMAD.WIDE.U32 UR10, UR60, UR10, URZ ;  /* 0x0000000a3c0a72a5 */ /* 0x000fc8000f8e003f */
[----:B------:R-:W-:-:S04]  /*6a80*/  @UP0 USHF.R.U32.HI UR60, URZ, UR14, UR11 ;  /* 0x0000000e3f3c0299 */ /* 0x000fc8000801160b */
[----:B------:R-:W-:-:S04]  /*6a90*/  UIADD3 UR60, UR7, UR60, URZ ;  /* 0x0000003c073c7290 */ /* 0x000fc8000fffe03f */
[----:B------:R-:W-:-:S04]  /*6aa0*/  USHF.R.S32.HI UR7, URZ, 0x1f, UR60 ;  /* 0x0000001f3f077899 */ /* 0x000fc8000801143c */
[----:B------:R-:W-:-:S04]  /*6ab0*/  ULEA.HI UR7, UR7, UR60, URZ, 0x6 ;  /* 0x0000003c07077291 */ /* 0x000fc8000f8f303f */
[----:B------:R-:W-:-:S04]  /*6ac0*/  USHF.R.S32.HI UR7, URZ, 0x6, UR7 ;  /* 0x000000063f077899 */ /* 0x000fc80008011407 */
[----:B------:R-:W-:-:S04]  /*6ad0*/  UISETP.LT.AND UP1, UPT, UR61, UR7, UPT ;  /* 0x000000073d00728c */ /* 0x000fc8000bf21270 */
[----:B------:R-:W-:-:S03]  /*6ae0*/  USEL UR10, UR61, UR7, !UP1 ;  /* 0x000000073d0a7287 */ /* 0x000fc6000c800000 */
[----:B------:R-:W-:-:S03]  /*6af0*/  UMOV UR61, URZ ;  /* 0x0000003f003d7c82 */ /* 0x000fc60008000000 */
[----:B------:R-:W-:Y:S01]  /*6b00*/  ISETP.GE.AND P3, PT, R198, UR10, PT ;  /* 0x0000000ac6007c0c */ /* 0x000fe2000bf66270 */
[----:B------:R-:W-:Y:S01]  /*6b10*/  IMAD.U32 R201, RZ, RZ, UR10 ;  /* 0x0000000affc97e24 */ /* 0x000fe2000f8e00ff */
        /* <DEDUP_REMOVED lines=9> */
[----:B------:R0:W-:Y:S02]  /*6bb0*/  @!P2 SYNCS.ARRIVE.TRANS64.RED.A1T0 RZ, [R21+URZ], RZ ;  /* 0x000000ff15ffa9a7 */ /* 0x0001e4000810043f */
[----:B0-----:R-:W-:-:S04]  /*6bc0*/  FADD.FTZ R21, R183, R182 ;  /* 0x000000b6b7157221 */ /* 0x001fc80000010000 */
[----:B------:R-:W-:Y:S01]  /*6bd0*/  FADD.FTZ R21, R200, R21 ;  /* 0x00000015c8157221 */ /* 0x000fe20000010000 */
[----:B-1----:R-:W-:Y:S06]  /*6be0*/  @!P3 BRA `(.L_x_4398) ;  /* 0x000000340090b947 */ /* 0x002fec0003800000 */
[----:B------:R-:W-:Y:S01]  /*6bf0*/  IMAD.MOV.U32 R199, RZ, RZ, R169 ;  /* 0x000000ffffc77224 */ /* 0x000fe200078e00a9 */
[----:B------:R-:W-:Y:S01]  /*6c00*/  UMOV UR61, URZ ;  /* 0x0000003f003d7c82 */ /* 0x000fe20008000000 */
[----:B------:R-:W-:Y:S01]  /*6c10*/  IMAD.MOV.U32 R200, RZ, RZ, R168 ;  /* 0x000000ffffc87224 */ /* 0x000fe200078e00a8 */
[----:B------:R-:W-:Y:S01]  /*6c20*/  ULDC UR60, c[0x0][0xad0] ;  /* 0x0002b400003c7ab9 */ /* 0x000fe20000000800 */
[----:B------:R-:W-:-:S07]  /*6c30*/  IMAD.MOV.U32 R202, RZ, RZ, RZ ;  /* 0x000000ffffca7224 */ /* 0x000fce00078e00ff */
.L_x_4407:
[----:B------:R-:W-:-:S05]  /*6c40*/  VIADD R23, R202, 0x1 ;  /* 0x00000001ca177836 */ /* 0x000fca0000000000 */
[----:B------:R-:W-:-:S04]  /*6c50*/  ISETP.NE.AND P3, PT, R23, 0x2, PT ;  /* 0x000000021700780c */ /* 0x000fc80003f65270 */
[----:B------:R-:W-:Y:S02]  /*6c60*/  SEL R152, RZ, 0x1, P3 ;  /* 0x00000001ff987807 */ /* 0x000fe40001800000 */
[----:B------:R-:W-:Y:S02]  /*6c70*/  SEL R23, R23, RZ, P3 ;  /* 0x000000ff17177207 */ /* 0x000fe40001800000 */
[----:B------:R-:W-:-:S13]  /*6c80*/  R2UR UR6, R152 ;  /* 0x00000000980672ca */ /* 0x000fda00000e0000 */
[----:B------:R-:W-:Y:S01]  /*6c90*/  ULOP3.LUT UR61, UR61, UR6, URZ, 0x3c, !UPT ;  /* 0x000000063d3d7292 */ /* 0x000fe2000f8e3c3f */
[----:B--2---:R-:W-:Y:S11]  /*6ca0*/  @!P0 BRA `(.L_x_4399) ;  /* 0x0000000000048947 */ /* 0x004ff60003800000 */
[----:B------:R-:W-:Y:S01]  /*6cb0*/  BPT.TRAP 0x1 ;  /* 0x000000040000795c */ /* 0x000fe20000300000 */
.L_x_4399:
[----:B------:R-:W-:Y:S02]  /*6cc0*/  IMAD.U32 R204, RZ, RZ, UR61 ;  /* 0x0000003dffcc7e24 */ /* 0x000fe4000f8e00ff */
[----:B------:R-:W-:-:S03]  /*6cd0*/  IMAD R197, R23, 0x8, R195 ;  /* 0x0000000817c57824 */ /* 0x000fc600078e02c3 */
[----:B------:R-:W-:-:S04]  /*6ce0*/  SHF.L.U32 R204, R204, 0x1f, RZ ;  /* 0x0000001fcccc7819 */ /* 0x000fc800000006ff */
[----:B------:R0:W1:Y:S01]  /*6cf0*/  SYNCS.PHASECHK.TRANS64.TRYWAIT P3, [R197+URZ+0x38830], R204 ;  /* 0x038830ccc50075a7 */ /* 0x000062000806017f */
[----:B------:R-:W-:Y:S05]  /*6d00*/  @!P0 BRA `(.L_x_4400) ;  /* 0x0000000000048947 */ /* 0x000fea0003800000 */
[----:B------:R-:W-:Y:S01]  /*6d10*/  BPT.TRAP 0x1 ;  /* 0x000000040000795c */ /* 0x000fe20000300000 */
.L_x_4400:
[----:B------:R-:W-:Y:S01]  /*6d20*/  IMAD R203, R23, 0x200, R188 ;  /* 0x0000020017cb7824 */ /* 0x000fe200078e02bc */
[----:B-1----:R-:W-:Y:S06]  /*6d30*/  @P3 BRA `(.L_x_4401) ;  /* 0x0000000000083947 */ /* 0x002fec0003800000 */
[----:B------:R-:W1:Y:S02]  /*6d40*/  SYNCS.PHASECHK.TRANS64.TRYWAIT P3, [R197+URZ+0x38830], R204 ;  /* 0x038830ccc50075a7 */ /* 0x000e64000806017f */
[----:B-1----:R-:W-:Y:S05]  /*6d50*/  @!P3 BRA `(.L_x_4402) ;  /* 0x000000f00028b947 */ /* 0x002fea0003800000 */
.L_x_4401:
        /* <DEDUP_REMOVED lines=22> */
[----:B------:R-:W-:Y:S02]  /*6ec0*/  R2UR UR6, R205 ;  /* 0x00000000cd0672ca */ /* 0x000fe400000e0000 */
[C---:B------:R-:W-:Y:S01]  /*6ed0*/  IADD3 R205, R203.reuse, 0x4, RZ ;  /* 0x00000004cbcd7810 */ /* 0x040fe20007ffe0ff */
[----:B------:R-:W-:Y:S01]  /*6ee0*/  VIADD R203, R203, 0x6 ;  /* 0x00000006cbcb7836 */ /* 0x000fe20000000000 */
[----:B------:R-:W-:Y:S02]  /*6ef0*/  R2UR UR56, R2 ;  /* 0x00000000023872ca */ /* 0x000fe400000e0000 */
[----:B------:R-:W-:Y:S02]  /*6f00*/  R2UR UR57, R3 ;  /* 0x00000000033972ca */ /* 0x000fe400000e0000 */
[----:B------:R-:W-:-:S05]  /*6f10*/  R2UR UR16, R206 ;  /* 0x00000000ce1072ca */ /* 0x000fca00000e0000 */
        /* <DEDUP_REMOVED lines=21> */
.L_x_4403:
[----:B------:R2:W3:Y:S01]  /*7070*/  SYNCS.PHASECHK.TRANS64.TRYWAIT P3, [R197+URZ+0x38850], R204 ;  /* 0x038850ccc50075a7 */ /* 0x0004e2000806017f */
[----:B------:R-:W-:Y:S05]  /*7080*/  @!P0 BRA `(.L_x_4404) ;  /* 0x0000000000048947 */ /* 0x000fea0003800000 */
[----:B------:R-:W-:Y:S01]  /*7090*/  BPT.TRAP 0x1 ;  /* 0x000000040000795c */ /* 0x000fe20000300000 */
.L_x_4404:
[----:B---3--:R-:W-:Y:S05]  /*70a0*/  @P3 BRA `(.L_x_4405) ;  /* 0x0000000000083947 */ /* 0x008fea0003800000 */
[----:B------:R-:W3:Y:S02]  /*70b0*/  SYNCS.PHASECHK.TRANS64.TRYWAIT P3, [R197+URZ+0x38850], R204 ;  /* 0x038850ccc50075a7 */ /* 0x000ee4000806017f */
[----:B---3--:R-:W-:Y:S05]  /*70c0*/  @!P3 BRA `(.L_x_4406) ;  /* 0x000000ec0060b947 */ /* 0x008fea0003800000 */
.L_x_4405:
        /* <DEDUP_REMOVED lines=36> */
[----:B------:R-:W-:-:S05]  /*7310*/  IMAD R220, R23, 0x1000, R190 ;  /* 0x0000100017dc7824 */ /* 0x000fca00078e02be */
[----:B------:R-:W-:Y:S01]  /*7320*/  IADD3 R221, R220, 0x80, RZ ;  /* 0x00000080dcdd7810 */ /* 0x000fe20007ffe0ff */
[----:B------:R-:W-:Y:S01]  /*7330*/  UMOV UR54, UR6 ;  /* 0x0000000600367c82 */ /* 0x000fe20008000000 */
[----:B------:R-:W-:Y:S01]  /*7340*/  R2UR UR6, R204 ;  /* 0x00000000cc0672ca */ /* 0x000fe200000e0000 */
[----:B------:R-:W-:-:S12]  /*7350*/  VIADD R204, R203, 0x6 ;  /* 0x00000006cbcc7836 */ /* 0x000fd80000000000 */
        /* <DEDUP_REMOVED lines=25> */
[----:B------:R-:W-:Y:S01]  /*74f0*/  R2UR UR52, R207 ;  /* 0x00000000cf3472ca */ /* 0x000fe200000e0000 */
[C---:B------:R-:W-:Y:S01]  /*7500*/  VIADD R207, R203.reuse, 0x800 ;  /* 0x00000800cbcf7836 */ /* 0x040fe20000000000 */
[----:B------:R-:W-:Y:S01]  /*7510*/  R2UR UR42, R204 ;  /* 0x00000000cc2a72ca */ /* 0x000fe200000e0000 */
[----:B------:R-:W-:-:S05]  /*7520*/  VIADD R204, R203, 0x602 ;  /* 0x00000602cbcc7836 */ /* 0x000fca0000000000 */
[----:B------:R-:W-:Y:S01]  /*7530*/  R2UR UR46, R204 ;  /* 0x00000000cc2e72ca */ /* 0x000fe200000e0000 */
[----:B------:R-:W-:-:S05]  /*7540*/  VIADD R204, R203, 0x604 ;  /* 0x00000604cbcc7836 */ /* 0x000fca0000000000 */
[----:B------:R-:W-:Y:S01]  /*7550*/  R2UR UR50, R204 ;  /* 0x00000000cc3272ca */ /* 0x000fe200000e0000 */
[----:B------:R-:W-:-:S05]  /*7560*/  VIADD R204, R203, 0x606 ;  /* 0x00000606cbcc7836 */ /* 0x000fca0000000000 */
[----:B------:R-:W-:Y:S02]  /*7570*/  R2UR UR54, R204 ;  /* 0x00000000cc3672ca */ /* 0x000fe400000e0000 */
[----:B------:R-:W0:Y:S02]  /*7580*/  SHFL.IDX PT, R204, R208, RZ, 0x1f ;  /* 0x00001fffd0cc7589 */ /* 0x000e2400000e0000 */
[----:B0-----:R-:W-:-:S04]  /*7590*/  ISETP.GT.AND P3, PT, R204, 0x7f, PT ;  /* 0x0000007fcc00780c */ /* 0x001fc80003f64270 */
        /* <DEDUP_REMOVED lines=19> */
[----:B------:R-:W-:Y:S01]  /*76d0*/  @UP0 ULDC UR6, c[0x0][0x44c] ;  /* 0x0001130000060ab9 */ /* 0x000fe20000000800 */
[----:B------:R-:W-:Y:S01]  /*76e0*/  ULDC UR7, c[0x0][0x288] ;  /* 0x0000a20000077ab9 */ /* 0x000fe20000000800 */
[----:B------:R-:W-:Y:S02]  /*76f0*/  WARPGROUP.DEPBAR.LE gsb0, 0x0 ;  /* 0x00008000000079c5 */ /* 0x000fe40000010000 */
[----:B------:R-:W-:-:S06]  /*7700*/  WARPGROUP.ARRIVE ;  /* 0x00000000000079c5 */ /* 0x000fcc0000000000 */
[----:B------:R-:W-:Y:S01]  /*7710*/  HGMMA.64x64x16.F32 R152, gdesc[UR8], R152, gsb0 ;  /* 0x00e00000089879f0 */ /* 0x000fe20008000898 */
[----:B------:R-:W-:Y:S01]  /*7720*/  ULDC UR11, c[0x0][0x2f0] ;  /* 0x0000bc00000b7ab9 */ /* 0x000fe20000000800 */
        /* <DEDUP_REMOVED lines=74> */
[--C-:B------:R-:W-:Y:S01]  /*7bd0*/  IMAD.IADD R209, R206, 0x1, R207.reuse ;  /* 0x00000001ced17824 */ /* 0x100fe200078e02cf */
[----:B------:R-:W-:Y:S01]  /*7be0*/  IADD3 R208, R18, R206, RZ ;  /* 0x000000ce12d07210 */ /* 0x000fe20007ffe0ff */
        /* <DEDUP_REMOVED lines=117> */
[----:B------:R-:W-:Y:S01]  /*8340*/  @P1 IMAD.HI.U32 R203, R186, UR6, RZ ;  /* 0x00000006bacb1c27 */ /* 0x000fe2000f8e00ff */
[----:B------:R-:W-:-:S03]  /*8350*/  @UP0 ULDC UR6, c[0x0][0x450] ;  /* 0x0001140000060ab9 */ /* 0x000fc60000000800 */
[----:B------:R-:W-:Y:S01]  /*8360*/  IMAD.MOV.U32 R206, RZ, RZ, R186 ;  /* 0x000000ffffce7224 */ /* 0x000fe200078e00ba */
[----:B------:R-:W-:Y:S01]  /*8370*/  @P1 SHF.R.U32.HI R206, RZ, UR6, R203 ;  /* 0x00000006ffce1c19 */ /* 0x000fe200080116cb */
[----:B------:R-:W-:-:S04]  /*8380*/  ULDC UR6, c[0x0][0xa80] ;  /* 0x0002a00000067ab9 */ /* 0x000fc80000000800 */
[----:B------:R-:W0:Y:S01]  /*8390*/  SHFL.IDX PT, R203, R206, RZ, 0x1c1f ;  /* 0x001c1fffcecb7589 */ /* 0x000e2200000e0000 */
        /* <DEDUP_REMOVED lines=16> */
[----:B------:R2:W3:Y:S01]  /*84a0*/  MUFU.TANH R205, R152 ;  /* 0x0000009800cd7308 */ /* 0x0004e20000002400 */
[----:B-1----:R-:W-:-:S02]  /*84b0*/  IMAD.MOV.U32 R153, RZ, RZ, -0x40 ;  /* 0xffffffc0ff997424 */ /* 0x002fc400078e00ff */
[----:B------:R-:W-:Y:S01]  /*84c0*/  FMUL.FTZ R181, R181, UR60 ;  /* 0x0000003cb5b57c20 */ /* 0x000fe20008410000 */
[----:B------:R-:W-:Y:S01]  /*84d0*/  FMUL.FTZ R155, R155, UR60 ;  /* 0x0000003c9b9b7c20 */ /* 0x000fe20008410000 */
[----:B------:R-:W-:Y:S01]  /*84e0*/  FMUL.FTZ R213, R167, UR60 ;  /* 0x0000003ca7d57c20 */ /* 0x000fe20008410000 */
[----:B------:R-:W-:Y:S01]  /*84f0*/  FMUL.FTZ R214, R170, UR60 ;  /* 0x0000003caad67c20 */ /* 0x000fe20008410000 */
[----:B------:R-:W-:Y:S01]  /*8500*/  FMUL.FTZ R171, R171, UR60 ;  /* 0x0000003cabab7c20 */ /* 0x000fe20008410000 */
[----:B------:R-:W-:Y:S01]  /*8510*/  FMUL.FTZ R174, R174, UR60 ;  /* 0x0000003caeae7c20 */ /* 0x000fe20008410000 */
[----:B------:R1:W-:Y:S01]  /*8520*/  MUFU.TANH R208, R157 ;  /* 0x0000009d00d07308 */ /* 0x0003e20000002400 */
[----:B--2---:R-:W-:Y:S02]  /*8530*/  IMAD R152, R198, R153, 0x1 ;  /* 0x00000001c6987424 */ /* 0x004fe400078e0299 */
[----:B------:R-:W-:Y:S01]  /*8540*/  FMUL.FTZ R153, R168, UR60 ;  /* 0x0000003ca8997c20 */ /* 0x000fe20008410000 */
[----:B------:R-:W-:Y:S01]  /*8550*/  FMUL.FTZ R175, R175, UR60 ;  /* 0x0000003cafaf7c20 */ /* 0x000fe20008410000 */
[----:B------:R-:W-:Y:S01]  /*8560*/  FMUL.FTZ R178, R178, UR60 ;  /* 0x0000003cb2b27c20 */ /* 0x000fe20008410000 */
[----:B------:R-:W-:Y:S01]  /*8570*/  FMUL.FTZ R179, R179, UR60 ;  /* 0x0000003cb3b37c20 */ /* 0x000fe20008410000 */
[----:B------:R-:W-:Y:S01]  /*8580*/  FMUL.FTZ R182, R182, UR60 ;  /* 0x0000003cb6b67c20 */ /* 0x000fe20008410000 */
[----:B------:R-:W-:Y:S01]  /*8590*/  FMUL.FTZ R183, R183, UR60 ;  /* 0x0000003cb7b77c20 */ /* 0x000fe20008410000 */
[----:B------:R2:W4:Y:S01]  /*85a0*/  MUFU.TANH R207, R156 ;  /* 0x0000009c00cf7308 */ /* 0x0005220000002400 */
[----:B-1----:R-:W-:-:S04]  /*85b0*/  IMAD.IADD R157, R152, 0x1, -R193 ;  /* 0x00000001989d7824 */ /* 0x002fc800078e0ac1 */
[----:B------:R-:W-:Y:S01]  /*85c0*/  IMAD R168, R192, UR11, R157 ;  /* 0x0000000bc0a87c24 */ /* 0x000fe2000f8e029d */
[----:B------:R-:W-:Y:S02]  /*85d0*/  UMOV UR11, 0x40000040 ;  /* 0x40000040000b7882 */ /* 0x000fe40000000000 */
[----:B------:R1:W5:Y:S01]  /*85e0*/  MUFU.TANH R209, R160 ;  /* 0x000000a000d17308 */ /* 0x0003620000002400 */
[----:B--2---:R-:W-:Y:S01]  /*85f0*/  FMUL.FTZ R156, R172, UR60 ;  /* 0x0000003cac9c7c20 */ /* 0x004fe20008410000 */
[----:B0-----:R-:W-:-:S04]  /*8600*/  IADD3 R152, R203, -UR7, R168 ;  /* 0x80000007cb987c10 */ /* 0x001fc8000fffe0a8 */
[C---:B------:R-:W-:Y:S02]  /*8610*/  ISETP.GT.AND P3, PT, R152.reuse, RZ, PT ;  /* 0x000000ff9800720c */ /* 0x040fe40003f64270 */
[C---:B------:R-:W-:Y:S01]  /*8620*/  ISETP.GT.AND P4, PT, R152.reuse, 0x1, PT ;  /* 0x000000019800780c */ /* 0x040fe20003f84270 */
[----:B------:R-:W0:Y:S01]  /*8630*/  MUFU.TANH R161, R161 ;  /* 0x000000a100a17308 */ /* 0x000e220000002400 */
[----:B---3--:R-:W-:Y:S02]  /*8640*/  FSEL R205, R205, -INF , P3 ;  /* 0xff800000cdcd7808 */ /* 0x008fe40001800000 */
[----:B------:R-:W-:Y:S02]  /*8650*/  ISETP.GT.AND P3, PT, R152, 0x8, PT ;  /* 0x000000089800780c */ /* 0x000fe40003f64270 */
[----:B------:R-:W-:Y:S02]  /*8660*/  FSEL R204, R204, -INF , P4 ;  /* 0xff800000cccc7808 */ /* 0x000fe40002000000 */
[----:B------:R-:W-:Y:S01]  /*8670*/  FMNMX.FTZ R157, R205, R200, !PT ;  /* 0x000000c8cd9d7209 */ /* 0x000fe20007810000 */
[----:B------:R-:W2:Y:S01]  /*8680*/  MUFU.TANH R164, R164 ;  /* 0x000000a400a47308 */ /* 0x000ea20000002400 */
[----:B------:R-:W-:-:S02]  /*8690*/  ISETP.GT.AND P4, PT, R152, 0x9, PT ;  /* 0x000000099800780c */ /* 0x000fc40003f84270 */
[----:B----4-:R-:W-:Y:S02]  /*86a0*/  FSEL R172, R207, -INF , P3 ;  /* 0xff800000cfac7808 */ /* 0x010fe40001800000 */
[----:B------:R-:W-:Y:S02]  /*86b0*/  FMNMX.FTZ R157, R204, R157, !PT ;  /* 0x0000009dcc9d7209 */ /* 0x000fe40007810000 */
[----:B------:R-:W-:Y:S01]  /*86c0*/  ISETP.GT.AND P3, PT, R152, 0x10, PT ;  /* 0x000000109800780c */ /* 0x000fe20003f64270 */
[----:B------:R3:W-:Y:S01]  /*86d0*/  MUFU.TANH R210, R153 ;  /* 0x0000009900d27308 */ /* 0x0007e20000002400 */
[----:B-1----:R-:W-:Y:S02]  /*86e0*/  FMNMX.FTZ R160, R172, R157, !PT ;  /* 0x0000009daca07209 */ /* 0x002fe40007810000 */
[----:B-----5:R-:W-:Y:S02]  /*86f0*/  FSEL R203, R209, -INF , P3 ;  /* 0xff800000d1cb7808 */ /* 0x020fe40001800000 */
[----:B------:R-:W-:-:S03]  /*8700*/  ISETP.GT.AND P3, PT, R152, 0x18, PT ;  /* 0x000000189800780c */ /* 0x000fc60003f64270 */
[----:B------:R-:W1:Y:S01]  /*8710*/  MUFU.TANH R165, R165 ;  /* 0x000000a500a57308 */ /* 0x000e620000002400 */
[----:B---3--:R-:W-:Y:S01]  /*8720*/  FMUL.FTZ R153, R173, UR60 ;  /* 0x0000003cad997c20 */ /* 0x008fe20008410000 */
[----:B------:R-:W-:Y:S02]  /*8730*/  FSEL R173, R208, -INF , P4 ;  /* 0xff800000d0ad7808 */ /* 0x000fe40002000000 */
[----:B------:R-:W-:Y:S02]  /*8740*/  ISETP.GT.AND P4, PT, R152, 0x11, PT ;  /* 0x000000119800780c */ /* 0x000fe40003f84270 */
[----:B------:R-:W-:Y:S02]  /*8750*/  FMNMX.FTZ R160, R173, R160, !PT ;  /* 0x000000a0ada07209 */ /* 0x000fe40007810000 */
[----:B------:R0:W3:Y:S02]  /*8760*/  MUFU.TANH R211, R169 ;  /* 0x000000a900d37308 */ /* 0x0000e40000002400 */
[----:B------:R-:W-:-:S06]  /*8770*/  FMNMX.FTZ R160, R203, R160, !PT ;  /* 0x000000a0cba07209 */ /* 0x000fcc0007810000 */
[----:B------:R4:W5:Y:S01]  /*8780*/  MUFU.TANH R212, R156 ;  /* 0x0000009c00d47308 */ /* 0x0009620000002400 */
[----:B0-----:R-:W-:Y:S02]  /*8790*/  FSEL R169, R161, -INF , P4 ;  /* 0xff800000a1a97808 */ /* 0x001fe40002000000 */
[----:B------:R-:W-:-:S05]  /*87a0*/  ISETP.GT.AND P4, PT, R152, 0x19, PT ;  /* 0x000000199800780c */ /* 0x000fca0003f84270 */
[----:B------:R0:W5:Y:S01]  /*87b0*/  MUFU.TANH R207, R153 ;  /* 0x0000009900cf7308 */ /* 0x0001620000002400 */
[----:B----4-:R-:W-:Y:S01]  /*87c0*/  FMUL.FTZ R156, R176, UR60 ;  /* 0x0000003cb09c7c20 */ /* 0x010fe20008410000 */
[----:B--2---:R-:W-:Y:S02]  /*87d0*/  FSEL R176, R164, -INF , P3 ;  /* 0xff800000a4b07808 */ /* 0x004fe40001800000 */
[C---:B------:R-:W-:Y:S02]  /*87e0*/  ISETP.GT.AND P3, PT, R152.reuse, 0x20, PT ;  /* 0x000000209800780c */ /* 0x040fe40003f64270 */
[----:B-1----:R-:W-:Y:S02]  /*87f0*/  FSEL R164, R165, -INF , P4 ;  /* 0xff800000a5a47808 */ /* 0x002fe40002000000 */
[----:B------:R1:W2:Y:S01]  /*8800*/  MUFU.TANH R157, R156 ;  /* 0x0000009c009d7308 */ /* 0x0002a20000002400 */
[----:B0-----:R-:W-:Y:S02]  /*8810*/  FMNMX.FTZ R153, R169, R160, !PT ;  /* 0x000000a0a9997209 */ /* 0x001fe40007810000 */
[----:B------:R-:W-:-:S02]  /*8820*/  ISETP.GT.AND P4, PT, R152, 0x21, PT ;  /* 0x000000219800780c */ /* 0x000fc40003f84270 */
[----:B------:R-:W-:Y:S02]  /*8830*/  FMNMX.FTZ R153, R176, R153, !PT ;  /* 0x00000099b0997209 */ /* 0x000fe40007810000 */
[----:B------:R-:W-:Y:S01]  /*8840*/  FSEL R165, R210, -INF , P3 ;  /* 0xff800000d2a57808 */ /* 0x000fe20001800000 */
[----:B------:R0:W4:Y:S01]  /*8850*/  MUFU.TANH R209, R177 ;  /* 0x000000b100d17308 */ /* 0x0001220000002400 */
[----:B-1----:R-:W-:Y:S02]  /*8860*/  FMNMX.FTZ R156, R164, R153, !PT ;  /* 0x00000099a49c7209 */ /* 0x002fe40007810000 */
[----:B------:R-:W-:Y:S02]  /*8870*/  ISETP.GT.AND P3, PT, R152, 0x28, PT ;  /* 0x000000289800780c */ /* 0x000fe40003f64270 */
[----:B---3--:R-:W-:Y:S01]  /*8880*/  FSEL R160, R211, -INF , P4 ;  /* 0xff800000d3a07808 */ /* 0x008fe20002000000 */
[----:B------:R-:W-:Y:S01]  /*8890*/  FMUL.FTZ R211, R166, UR60 ;  /* 0x0000003ca6d37c20 */ /* 0x000fe20008410000 */
[----:B------:R-:W-:Y:S01]  /*88a0*/  FMNMX.FTZ R153, R165, R156, !PT ;  /* 0x0000009ca5997209 */ /* 0x000fe20007810000 */
[----:B------:R1:W3:Y:S01]  /*88b0*/  MUFU.TANH R210, R180 ;  /* 0x000000b400d27308 */ /* 0x0002e20000002400 */
[----:B------:R-:W-:Y:S01]  /*88c0*/  ISETP.GT.AND P4, PT, R152, 0x29, PT ;  /* 0x000000299800780c */ /* 0x000fe20003f84270 */
[----:B0-----:R-:W-:Y:S01]  /*88d0*/  FMUL.FTZ R177, R154, UR60 ;  /* 0x0000003c9ab17c20 */ /* 0x001fe20008410000 */
[----:B-----5:R-:W-:-:S02]  /*88e0*/  FSEL R161, R212, -INF , P3 ;  /* 0xff800000d4a17808 */ /* 0x020fc40001800000 */
[----:B------:R-:W-:Y:S02]  /*88f0*/  FMNMX.FTZ R208, R160, R153, !PT ;  /* 0x00000099a0d07209 */ /* 0x000fe40007810000 */
[C---:B------:R-:W-:Y:S01]  /*8900*/  ISETP.GT.AND P3, PT, R152.reuse, 0x30, PT ;  /* 0x000000309800780c */ /* 0x040fe20003f64270 */
[----:B------:R-:W0:Y:S01]  /*8910*/  MUFU.TANH R181, R181 ;  /* 0x000000b500b57308 */ /* 0x000e220000002400 */
[----:B------:R-:W-:Y:S02]  /*8920*/  FSEL R156, R207, -INF , P4 ;  /* 0xff800000cf9c7808 */ /* 0x000fe40002000000 */
[----:B------:R-:W-:Y:S01]  /*8930*/  FMNMX.FTZ R153, R161, R208, !PT ;  /* 0x000000d0a1997209 */ /* 0x000fe20007810000 */
[----:B------:R-:W-:Y:S01]  /*8940*/  FMUL.FTZ R208, R159, UR60 ;  /* 0x0000003c9fd07c20 */ /* 0x000fe20008410000 */
[----:B------:R-:W-:Y:S01]  /*8950*/  ISETP.GT.AND P4, PT, R152, 0x31, PT ;  /* 0x000000319800780c */ /* 0x000fe20003f84270 */
[----:B------:R-:W5:Y:S01]  /*8960*/  SHFL.IDX PT, R159, R206, 0x1, 0x1c1f ;  /* 0x003c1f00ce9f7f89 */ /* 0x000f6200000e0000 */
[----:B--2---:R-:W-:Y:S01]  /*8970*/  FSEL R157, R157, -INF , P3 ;  /* 0xff8000009d9d7808 */ /* 0x004fe20001800000 */
[----:B------:R-:W2:Y:S01]  /*8980*/  MUFU.TANH R177, R177 ;  /* 0x000000b100b17308 */ /* 0x000ea20000002400 */
[----:B-1----:R-:W-:-:S02]  /*8990*/  FMNMX.FTZ R180, R156, R153, !PT ;  /* 0x000000999cb47209 */ /* 0x002fc40007810000 */
[----:B------:R-:W-:Y:S02]  /*89a0*/  ISETP.GT.AND P3, PT, R152, 0x38, PT ;  /* 0x000000389800780c */ /* 0x000fe40003f64270 */
[----:B----4-:R-:W-:Y:S01]  /*89b0*/  FSEL R154, R209, -INF , P4 ;  /* 0xff800000d19a7808 */ /* 0x010fe20002000000 */
[----:B------:R-:W-:Y:S01]  /*89c0*/  FMUL.FTZ R209, R162, UR60 ;  /* 0x0000003ca2d17c20 */ /* 0x000fe20008410000 */
[----:B------:R-:W-:Y:S01]  /*89d0*/  FMNMX.FTZ R207, R157, R180, !PT ;  /* 0x000000b49dcf7209 */ /* 0x000fe20007810000 */
[----:B------:R-:W1:Y:S01]  /*89e0*/  MUFU.TANH R155, R155 ;  /* 0x0000009b009b7308 */ /* 0x000e620000002400 */
[----:B------:R-:W-:Y:S02]  /*89f0*/  ISETP.GT.AND P4, PT, R152, 0x39, PT ;  /* 0x000000399800780c */ /* 0x000fe40003f84270 */
[----:B---3--:R-:W-:Y:S01]  /*8a00*/  FSEL R153, R210, -INF , P3 ;  /* 0xff800000d2997808 */ /* 0x008fe20001800000 */
[----:B------:R-:W-:Y:S01]  /*8a10*/  FMUL.FTZ R210, R163, UR60 ;  /* 0x0000003ca3d27c20 */ /* 0x000fe20008410000 */
[----:B------:R-:W-:Y:S01]  /*8a20*/  FMNMX.FTZ R180, R154, R207, !PT ;  /* 0x000000cf9ab47209 */ /* 0x000fe20007810000 */
[----:B------:R-:W-:Y:S01]  /*8a30*/  FMUL.FTZ R207, R158, UR60 ;  /* 0x0000003c9ecf7c20 */ /* 0x000fe20008410000 */
[----:B0-----:R-:W-:Y:S01]  /*8a40*/  FSEL R152, R181, -INF , P4 ;  /* 0xff800000b5987808 */ /* 0x001fe20002000000 */
[----:B------:R-:W-:Y:S01]  /*8a50*/  MUFU.TANH R208, R208 ;  /* 0x000000d000d07308 */ /* 0x000fe20000002400 */
[----:B------:R-:W-:-:S04]  /*8a60*/  FMNMX.FTZ R181, R153, R180, !PT ;  /* 0x000000b499b57209 */ /* 0x000fc80007810000 */
[----:B------:R-:W-:Y:S02]  /*8a70*/  FMNMX.FTZ R181, R152, R181, !PT ;  /* 0x000000b598b57209 */ /* 0x000fe40007810000 */
[----:B-----5:R-:W-:Y:S01]  /*8a80*/  IADD3 R162, R159, -UR7, R168 ;  /* 0x800000079fa27c10 */ /* 0x020fe2000fffe0a8 */
[----:B------:R-:W0:Y:S01]  /*8a90*/  MUFU.TANH R207, R207 ;  /* 0x000000cf00cf7308 */ /* 0x000e220000002400 */
[----:B------:R-:W-:Y:S01]  /*8aa0*/  R2UR UR7, R201 ;  /* 0x00000000c90772ca */ /* 0x000fe200000e0000 */
[----:B------:R-:W3:Y:S01]  /*8ab0*/  SHFL.BFLY PT, R158, R181, 0x2, 0x1f ;  /* 0x0c401f00b59e7f89 */ /* 0x000ee200000e0000 */
[C---:B------:R-:W-:Y:S02]  /*8ac0*/  ISETP.GT.AND P3, PT, R162.reuse, RZ, PT ;  /* 0x000000ffa200720c */ /* 0x040fe40003f64270 */
[C---:B------:R-:W-:Y:S02]  /*8ad0*/  ISETP.GT.AND P4, PT, R162.reuse, 0x1, PT ;  /* 0x00000001a200780c */ /* 0x040fe40003f84270 */
[----:B--2---:R-:W-:Y:S01]  /*8ae0*/  FSEL R166, R177, -INF , P3 ;  /* 0xff800000b1a67808 */ /* 0x004fe20001800000 */
[----:B------:R-:W2:Y:S01]  /*8af0*/  MUFU.TANH R209, R209 ;  /* 0x000000d100d17308 */ /* 0x000ea20000002400 */
[----:B------:R-:W-:-:S02]  /*8b00*/  ISETP.GT.AND P3, PT, R162, 0x8, PT ;  /* 0x00000008a200780c */ /* 0x000fc40003f64270 */
[----:B-1----:R-:W-:Y:S02]  /*8b10*/  FSEL R167, R155, -INF , P4 ;  /* 0xff8000009ba77808 */ /* 0x002fe40002000000 */
[C---:B------:R-:W-:Y:S02]  /*8b20*/  ISETP.GT.AND P4, PT, R162.reuse, 0x9, PT ;  /* 0x00000009a200780c */ /* 0x040fe40003f84270 */
[C---:B------:R-:W-:Y:S01]  /*8b30*/  ISETP.GT.AND P6, PT, R162.reuse, 0x20, PT ;  /* 0x00000020a200780c */ /* 0x040fe20003fc4270 */
[----:B------:R-:W1:Y:S01]  /*8b40*/  MUFU.TANH R210, R210 ;  /* 0x000000d200d27308 */ /* 0x000e620000002400 */
[----:B0-----:R-:W-:Y:S02]  /*8b50*/  FSEL R207, R207, -INF , P3 ;  /* 0xff800000cfcf7808 */ /* 0x001fe40001800000 */
[----:B------:R-:W-:Y:S02]  /*8b60*/  ISETP.GT.AND P3, PT, R162, 0x10, PT ;  /* 0x00000010a200780c */ /* 0x000fe40003f64270 */
[----:B------:R-:W-:-:S02]  /*8b70*/  FSEL R208, R208, -INF , P4 ;  /* 0xff800000d0d07808 */ /* 0x000fc40002000000 */
[----:B------:R-:W-:Y:S01]  /*8b80*/  ISETP.GT.AND P4, PT, R162, 0x11, PT ;  /* 0x00000011a200780c */ /* 0x000fe20003f84270 */
[----:B------:R-:W0:Y:S01]  /*8b90*/  MUFU.TANH R211, R211 ;  /* 0x000000d300d37308 */ /* 0x000e220000002400 */
[----:B--2---:R-:W-:Y:S02]  /*8ba0*/  FSEL R209, R209, -INF , P3 ;  /* 0xff800000d1d17808 */ /* 0x004fe40001800000 */
[----:B---3--:R-:W-:Y:S02]  /*8bb0*/  FMNMX.FTZ R163, R181, R158, !PT ;  /* 0x0000009eb5a37209 */ /* 0x008fe40007810000 */
[----:B------:R-:W-:Y:S02]  /*8bc0*/  FMNMX.FTZ R158, R166, R199, !PT ;  /* 0x000000c7a69e7209 */ /* 0x000fe40007810000 */
[----:B------:R-:W-:Y:S01]  /*8bd0*/  ISETP.GT.AND P3, PT, R162, 0x18, PT ;  /* 0x00000018a200780c */ /* 0x000fe20003f64270 */
[----:B------:R-:W2:Y:S01]  /*8be0*/  MUFU.TANH R213, R213 ;  /* 0x000000d500d57308 */ /* 0x000ea20000002400 */
[----:B------:R-:W-:Y:S01]  /*8bf0*/  FMNMX.FTZ R158, R167, R158, !PT ;  /* 0x0000009ea79e7209 */ /* 0x000fe20007810000 */
[----:B------:R-:W3:Y:S01]  /*8c00*/  SHFL.BFLY PT, R180, R163, 0x1, 0x1f ;  /* 0x0c201f00a3b47f89 */ /* 0x000ee200000e0000 */
[----:B-1----:R-:W-:-:S02]  /*8c10*/  FSEL R210, R210, -INF , P4 ;  /* 0xff800000d2d27808 */ /* 0x002fc40002000000 */
[----:B------:R-:W-:Y:S02]  /*8c20*/  FMNMX.FTZ R155, R207, R158, !PT ;  /* 0x0000009ecf9b7209 */ /* 0x000fe40007810000 */
[----:B------:R-:W-:Y:S01]  /*8c30*/  ISETP.GT.AND P4, PT, R162, 0x19, PT ;  /* 0x00000019a200780c */ /* 0x000fe20003f84270 */
[----:B------:R-:W1:Y:S01]  /*8c40*/  MUFU.TANH R214, R214 ;  /* 0x000000d600d67308 */ /* 0x000e620000002400 */
[----:B------:R-:W-:Y:S02]  /*8c50*/  FMNMX.FTZ R158, R208, R155, !PT ;  /* 0x0000009bd09e7209 */ /* 0x000fe40007810000 */
[----:B0-----:R-:W-:Y:S02]  /*8c60*/  FSEL R211, R211, -INF , P3 ;  /* 0xff800000d3d37808 */ /* 0x001fe40001800000 */
[----:B------:R-:W-:Y:S02]  /*8c70*/  FMNMX.FTZ R155, R209, R158, !PT ;  /* 0x0000009ed19b7209 */ /* 0x000fe40007810000 */
[----:B------:R-:W-:Y:S01]  /*8c80*/  ISETP.GT.AND P3, PT, R162, 0x21, PT ;  /* 0x00000021a200780c */ /* 0x000fe20003f64270 */
[----:B------:R-:W0:Y:S01]  /*8c90*/  MUFU.TANH R171, R171 ;  /* 0x000000ab00ab7308 */ /* 0x000e220000002400 */
[----:B------:R-:W-:-:S02]  /*8ca0*/  FMNMX.FTZ R158, R210, R155, !PT ;  /* 0x0000009bd29e7209 */ /* 0x000fc40007810000 */
[----:B--2---:R-:W-:Y:S02]  /*8cb0*/  FSEL R213, R213, -INF , P4 ;  /* 0xff800000d5d57808 */ /* 0x004fe40002000000 */
[----:B------:R-:W-:Y:S02]  /*8cc0*/  FMNMX.FTZ R158, R211, R158, !PT ;  /* 0x0000009ed39e7209 */ /* 0x000fe40007810000 */
[----:B------:R-:W-:Y:S01]  /*8cd0*/  ISETP.GT.AND P4, PT, R162, 0x28, PT ;  /* 0x00000028a200780c */ /* 0x000fe20003f84270 */
[----:B------:R-:W2:Y:S01]  /*8ce0*/  MUFU.TANH R174, R174 ;  /* 0x000000ae00ae7308 */ /* 0x000ea20000002400 */
[----:B-1----:R-:W-:Y:S02]  /*8cf0*/  FSEL R214, R214, -INF , P6 ;  /* 0xff800000d6d67808 */ /* 0x002fe40003000000 */
[----:B------:R-:W-:Y:S02]  /*8d00*/  FMNMX.FTZ R155, R213, R158, !PT ;  /* 0x0000009ed59b7209 */ /* 0x000fe40007810000 */
[----:B------:R-:W-:-:S02]  /*8d10*/  ISETP.GT.AND P5, PT, R162, 0x29, PT ;  /* 0x00000029a200780c */ /* 0x000fc40003fa4270 */
[----:B------:R-:W-:Y:S01]  /*8d20*/  FMNMX.FTZ R158, R214, R155, !PT ;  /* 0x0000009bd69e7209 */ /* 0x000fe20007810000 */
[----:B------:R-:W1:Y:S01]  /*8d30*/  MUFU.TANH R159, R175 ;  /* 0x000000af009f7308 */ /* 0x000e620000002400 */
[----:B0-----:R-:W-:Y:S02]  /*8d40*/  FSEL R215, R171, -INF , P3 ;  /* 0xff800000abd77808 */ /* 0x001fe40001800000 */
[----:B------:R-:W-:Y:S02]  /*8d50*/  ISETP.GT.AND P6, PT, R162, 0x30, PT ;  /* 0x00000030a200780c */ /* 0x000fe40003fc4270 */
[----:B------:R-:W-:Y:S02]  /*8d60*/  FMNMX.FTZ R155, R215, R158, !PT ;  /* 0x0000009ed79b7209 */ /* 0x000fe40007810000 */
[----:B---3--:R-:W-:Y:S01]  /*8d70*/  FMNMX.FTZ R168, R163, R180, !PT ;  /* 0x000000b4a3a87209 */ /* 0x008fe20007810000 */
[----:B------:R-:W0:Y:S01]  /*8d80*/  MUFU.TANH R178, R178 ;  /* 0x000000b200b27308 */ /* 0x000e220000002400 */
[----:B--2---:R-:W-:-:S02]  /*8d90*/  FSEL R212, R174, -INF , P4 ;  /* 0xff800000aed47808 */ /* 0x004fc40002000000 */
[----:B------:R-:W-:Y:S01]  /*8da0*/  ISETP.GT.AND P4, PT, R162, 0x31, PT ;  /* 0x00000031a200780c */ /* 0x000fe20003f84270 */
[----:B------:R-:W-:Y:S01]  /*8db0*/  FMUL.FTZ R206, R168, UR6 ;  /* 0x00000006a8ce7c20 */ /* 0x000fe20008410000 */
[----:B------:R-:W-:Y:S02]  /*8dc0*/  FMNMX.FTZ R158, R212, R155, !PT ;  /* 0x0000009bd49e7209 */ /* 0x000fe40007810000 */
[----:B------:R-:W-:Y:S01]  /*8dd0*/  FSETP.NEU.FTZ.AND P3, PT, R168, -INF , PT ;  /* 0xff800000a800780b */ /* 0x000fe20003f7d000 */
[----:B------:R-:W2:Y:S01]  /*8de0*/  MUFU.TANH R179, R179 ;  /* 0x000000b300b37308 */ /* 0x000ea20000002400 */
[----:B-1----:R-:W-:Y:S02]  /*8df0*/  FSEL R159, R159, -INF , P5 ;  /* 0xff8000009f9f7808 */ /* 0x002fe40002800000 */
[----:B------:R-:W-:Y:S02]  /*8e00*/  ISETP.GT.AND P5, PT, R162, 0x38, PT ;  /* 0x00000038a200780c */ /* 0x000fe40003fa4270 */
[----:B------:R-:W-:-:S02]  /*8e10*/  FMNMX.FTZ R174, R159, R158, !PT ;  /* 0x0000009e9fae7209 */ /* 0x000fc40007810000 */
[----:B------:R-:W-:Y:S01]  /*8e20*/  FSEL R206, R206, RZ, P3 ;  /* 0x000000ffcece7208 */ /* 0x000fe20001800000 */
[----:B------:R-:W1:Y:S01]  /*8e30*/  MUFU.TANH R182, R182 ;  /* 0x000000b600b67308 */ /* 0x000e620000002400 */
[----:B0-----:R-:W-:-:S03]  /*8e40*/  FSEL R155, R178, -INF , P6 ;  /* 0xff800000b29b7808 */ /* 0x001fc60003000000 */
[--C-:B------:R-:W-:Y:S01]  /*8e50*/  FFMA.FTZ R177, R164, UR6, -R206.reuse ;  /* 0x00000006a4b17c23 */ /* 0x100fe200080108ce */
[----:B------:R-:W-:Y:S01]  /*8e60*/  FMNMX.FTZ R163, R155, R174, !PT ;  /* 0x000000ae9ba37209 */ /* 0x000fe20007810000 */
[--C-:B------:R-:W-:Y:S01]  /*8e70*/  FFMA.FTZ R171, R204, UR6, -R206.reuse ;  /* 0x00000006ccab7c23 */ /* 0x100fe200080108ce */
[--C-:B------:R-:W-:Y:S01]  /*8e80*/  FFMA.FTZ R204, R152, UR6, -R206.reuse ;  /* 0x0000000698cc7c23 */ /* 0x100fe200080108ce */
[----:B------:R-:W0:Y:S01]  /*8e90*/  MUFU.TANH R183, R183 ;  /* 0x000000b700b77308 */ /* 0x000e220000002400 */
[----:B--2---:R-:W-:Y:S01]  /*8ea0*/  FSEL R158, R179, -INF , P4 ;  /* 0xff800000b39e7808 */ /* 0x004fe20002000000 */
[--C-:B------:R-:W-:Y:S01]  /*8eb0*/  FFMA.FTZ R181, R156, UR6, -R206.reuse ;  /* 0x000000069cb57c23 */ /* 0x100fe200080108ce */
[----:B------:R-:W-:Y:S01]  /*8ec0*/  ISETP.GT.AND P4, PT, R162, 0x39, PT ;  /* 0x00000039a200780c */ /* 0x000fe20003f84270 */
[--C-:B------:R-:W-:Y:S01]  /*8ed0*/  FFMA.FTZ R170, R205, UR6, -R206.reuse ;  /* 0x00000006cdaa7c23 */ /* 0x100fe200080108ce */
[----:B------:R-:W-:Y:S01]  /*8ee0*/  FMNMX.FTZ R175, R158, R163, !PT ;  /* 0x000000a39eaf7209 */ /* 0x000fe20007810000 */
[--C-:B------:R-:W-:Y:S01]  /*8ef0*/  FFMA.FTZ R172, R172, UR6, -R206.reuse ;  /* 0x00000006acac7c23 */ /* 0x100fe200080108ce */
[--C-:B------:R-:W-:Y:S01]  /*8f00*/  FFMA.FTZ R173, R173, UR6, -R206.reuse ;  /* 0x00000006adad7c23 */ /* 0x100fe200080108ce */
[--C-:B------:R-:W-:Y:S01]  /*8f10*/  FFMA.FTZ R176, R176, UR6, -R206.reuse ;  /* 0x00000006b0b07c23 */ /* 0x100fe200080108ce */
[----:B-1----:R-:W-:Y:S01]  /*8f20*/  FSEL R162, R182, -INF , P5 ;  /* 0xff800000b6a27808 */ /* 0x002fe20002800000 */
[--C-:B------:R-:W-:Y:S01]  /*8f30*/  FFMA.FTZ R180, R161, UR6, -R206.reuse ;  /* 0x00000006a1b47c23 */ /* 0x100fe200080108ce */
[--C-:B------:R-:W-:Y:S01]  /*8f40*/  FFMA.FTZ R182, R157, UR6, -R206.reuse ;  /* 0x000000069db67c23 */ /* 0x100fe200080108ce */
[----:B------:R-:W-:Y:S01]  /*8f50*/  MUFU.EX2 R170, R170 ;  /* 0x000000aa00aa7308 */ /* 0x000fe20000000800 */
[----:B------:R-:W-:Y:S01]  /*8f60*/  FMNMX.FTZ R174, R162, R175, !PT ;  /* 0x000000afa2ae7209 */ /* 0x000fe20007810000 */
[--C-:B------:R-:W-:Y:S01]  /*8f70*/  FFMA.FTZ R175, R169, UR6, -R206.reuse ;  /* 0x00000006a9af7c23 */ /* 0x100fe200080108ce */
[----:B0-----:R-:W-:Y:S01]  /*8f80*/  FSEL R163, R183, -INF , P4 ;  /* 0xff800000b7a37808 */ /* 0x001fe20002000000 */
[----:B------:R-:W-:-:S04]  /*8f90*/  FFMA.FTZ R183, R154, UR6, -R206 ;  /* 0x000000069ab77c23 */ /* 0x000fc800080108ce */
[----:B------:R-:W-:Y:S01]  /*8fa0*/  MUFU.EX2 R171, R171 ;  /* 0x000000ab00ab7308 */ /* 0x000fe20000000800 */
[----:B------:R-:W-:Y:S01]  /*8fb0*/  FMNMX.FTZ R178, R163, R174, !PT ;  /* 0x000000aea3b27209 */ /* 0x000fe20007810000 */
[--C-:B------:R-:W-:Y:S01]  /*8fc0*/  FFMA.FTZ R174, R203, UR6, -R206.reuse ;  /* 0x00000006cbae7c23 */ /* 0x100fe200080108ce */
[----:B------:R-:W-:-:S03]  /*8fd0*/  FFMA.FTZ R203, R153, UR6, -R206 ;  /* 0x0000000699cb7c23 */ /* 0x000fc600080108ce */
[----:B------:R-:W0:Y:S02]  /*8fe0*/  SHFL.BFLY PT, R179, R178, 0x2, 0x1f ;  /* 0x0c401f00b2b37f89 */ /* 0x000e2400000e0000 */
[----:B------:R-:W-:Y:S08]  /*8ff0*/  MUFU.EX2 R172, R172 ;  /* 0x000000ac00ac7308 */ /* 0x000ff00000000800 */
[----:B------:R-:W-:Y:S08]  /*9000*/  MUFU.EX2 R173, R173 ;  /* 0x000000ad00ad7308 */ /* 0x000ff00000000800 */
[----:B------:R-:W-:Y:S01]  /*9010*/  MUFU.EX2 R174, R174 ;  /* 0x000000ae00ae7308 */ /* 0x000fe20000000800 */
[----:B0-----:R-:W-:Y:S01]  /*9020*/  FMNMX.FTZ R164, R178, R179, !PT ;  /* 0x000000b3b2a47209 */ /* 0x001fe20007810000 */
[--C-:B------:R-:W-:Y:S01]  /*9030*/  FFMA.FTZ R179, R160, UR6, -R206.reuse ;  /* 0x00000006a0b37c23 */ /* 0x100fe200080108ce */
[----:B------:R-:W-:-:S05]  /*9040*/  FFMA.FTZ R178, R165, UR6, -R206 ;  /* 0x00000006a5b27c23 */ /* 0x000fca00080108ce */
[----:B------:R-:W-:Y:S01]  /*9050*/  MUFU.EX2 R175, R175 ;  /* 0x000000af00af7308 */ /* 0x000fe20000000800 */
[----:B------:R-:W0:Y:S07]  /*9060*/  SHFL.BFLY PT, R169, R164, 0x1, 0x1f ;  /* 0x0c201f00a4a97f89 */ /* 0x000e2e00000e0000 */
[----:B------:R-:W-:Y:S08]  /*9070*/  MUFU.EX2 R176, R176 ;  /* 0x000000b000b07308 */ /* 0x000ff00000000800 */
[----:B------:R-:W-:Y:S08]  /*9080*/  MUFU.EX2 R177, R177 ;  /* 0x000000b100b17308 */ /* 0x000ff00000000800 */
[----:B------:R-:W-:Y:S01]  /*9090*/  MUFU.EX2 R178, R178 ;  /* 0x000000b200b27308 */ /* 0x000fe20000000800 */
[----:B0-----:R-:W-:-:S04]  /*90a0*/  FMNMX.FTZ R169, R164, R169, !PT ;  /* 0x000000a9a4a97209 */ /* 0x001fc80007810000 */
[C---:B------:R-:W-:Y:S01]  /*90b0*/  FSETP.NEU.FTZ.AND P4, PT, R169.reuse, -INF , PT ;  /* 0xff800000a900780b */ /* 0x040fe20003f9d000 */
[C---:B------:R-:W-:Y:S02]  /*90c0*/  FMUL.FTZ R153, R169.reuse, UR6 ;  /* 0x00000006a9997c20 */ /* 0x040fe40008410000 */
[----:B------:R-:W-:Y:S01]  /*90d0*/  MUFU.EX2 R179, R179 ;  /* 0x000000b300b37308 */ /* 0x000fe20000000800 */
[----:B------:R-:W-:Y:S02]  /*90e0*/  FSEL R154, R169, RZ, P4 ;  /* 0x000000ffa99a7208 */ /* 0x000fe40002000000 */
[----:B------:R-:W-:Y:S02]  /*90f0*/  FSEL R152, R153, RZ, P4 ;  /* 0x000000ff99987208 */ /* 0x000fe40002000000 */
[----:B------:R-:W-:Y:S01]  /*9100*/  FSEL R153, R168, RZ, P3 ;  /* 0x000000ffa8997208 */ /* 0x000fe20001800000 */
[----:B------:R-:W-:Y:S01]  /*9110*/  FADD.FTZ R154, -R154, R199 ;  /* 0x000000c79a9a7221 */ /* 0x000fe20000010100 */
[----:B------:R-:W-:Y:S01]  /*9120*/  ISETP.NE.AND P3, PT, R191, RZ, PT ;  /* 0x000000ffbf00720c */ /* 0x000fe20003f65270 */
[--C-:B------:R-:W-:Y:S01]  /*9130*/  FFMA.FTZ R216, R213, UR6, -R152.reuse ;  /* 0x00000006d5d87c23 */ /* 0x100fe20008010898 */
[----:B------:R-:W-:Y:S01]  /*9140*/  FFMA.FTZ R205, R166, UR6, -R152 ;  /* 0x00000006a6cd7c23 */ /* 0x000fe20008010898 */
[----:B------:R-:W-:Y:S01]  /*9150*/  FADD.FTZ R153, -R153, R200 ;  /* 0x000000c899997221 */ /* 0x000fe20000010100 */
[----:B------:R-:W-:Y:S01]  /*9160*/  FMUL.FTZ R154, R154, UR6 ;  /* 0x000000069a9a7c20 */ /* 0x000fe20008410000 */
[--C-:B------:R-:W-:Y:S01]  /*9170*/  FFMA.FTZ R206, R167, UR6, -R152.reuse ;  /* 0x00000006a7ce7c23 */ /* 0x100fe20008010898 */
[----:B------:R-:W-:Y:S01]  /*9180*/  FFMA.FTZ R207, R207, UR6, -R152 ;  /* 0x00000006cfcf7c23 */ /* 0x000fe20008010898 */
[----:B------:R-:W-:Y:S01]  /*9190*/  FMUL.FTZ R219, R153, UR6 ;  /* 0x0000000699db7c20 */ /* 0x000fe20008410000 */
[----:B------:R-:W0:Y:S01]  /*91a0*/  MUFU.EX2 R218, R154 ;  /* 0x0000009a00da7308 */ /* 0x000e220000000800 */
[----:B------:R-:W-:-:S02]  /*91b0*/  @!P2 VIADD R153, R197, 0x38840 ;  /* 0x00038840c599a836 */ /* 0x000fc40000000000 */
[--C-:B------:R-:W-:Y:S01]  /*91c0*/  FFMA.FTZ R208, R208, UR6, -R152.reuse ;  /* 0x00000006d0d07c23 */ /* 0x100fe20008010898 */
[--C-:B------:R-:W-:Y:S01]  /*91d0*/  FFMA.FTZ R213, R214, UR6, -R152.reuse ;  /* 0x00000006d6d57c23 */ /* 0x100fe20008010898 */
[--C-:B------:R-:W-:Y:S01]  /*91e0*/  FFMA.FTZ R209, R209, UR6, -R152.reuse ;  /* 0x00000006d1d17c23 */ /* 0x100fe20008010898 */
[----:B------:R-:W-:Y:S01]  /*91f0*/  @!P3 IMAD R156, R202, 0x40, R189 ;  /* 0x00000040ca9cb824 */ /* 0x000fe200078e02bd */
[----:B------:R-:W-:Y:S01]  /*9200*/  @!P2 PRMT R153, RZ, 0x654, R153 ;  /* 0x00000654ff99a816 */ /* 0x000fe20000000099 */
[--C-:B------:R-:W-:Y:S01]  /*9210*/  FFMA.FTZ R210, R210, UR6, -R152.reuse ;  /* 0x00000006d2d27c23 */ /* 0x100fe20008010898 */
[----:B------:R-:W1:Y:S01]  /*9220*/  MUFU.EX2 R219, R219 ;  /* 0x000000db00db7308 */ /* 0x000e620000000800 */
[----:B------:R-:W-:Y:S02]  /*9230*/  @!P3 IMAD R160, R156, 0x4, R195 ;  /* 0x000000049ca0b824 */ /* 0x000fe400078e02c3 */
[--C-:B------:R-:W-:Y:S01]  /*9240*/  FFMA.FTZ R211, R211, UR6, -R152.reuse ;  /* 0x00000006d3d37c23 */ /* 0x100fe20008010898 */
[--C-:B------:R-:W-:Y:S01]  /*9250*/  FFMA.FTZ R214, R215, UR6, -R152.reuse ;  /* 0x00000006d7d67c23 */ /* 0x100fe20008010898 */
[--C-:B------:R-:W-:Y:S01]  /*9260*/  FFMA.FTZ R212, R212, UR6, -R152.reuse ;  /* 0x00000006d4d47c23 */ /* 0x100fe20008010898 */
[--C-:B------:R-:W-:Y:S01]  /*9270*/  FFMA.FTZ R215, R159, UR6, -R152.reuse ;  /* 0x000000069fd77c23 */ /* 0x100fe20008010898 */
[----:B------:R2:W-:Y:S01]  /*9280*/  @!P2 SYNCS.ARRIVE.TRANS64.RED.A1T0 RZ, [R153+URZ], RZ ;  /* 0x000000ff99ffa9a7 */ /* 0x0005e2000810043f */
[--C-:B------:R-:W-:Y:S01]  /*9290*/  FFMA.FTZ R199, R158, UR6, -R152.reuse ;  /* 0x000000069ec77c23 */ /* 0x100fe20008010898 */
[--C-:B------:R-:W-:Y:S01]  /*92a0*/  FFMA.FTZ R217, R163, UR6, -R152.reuse ;  /* 0x00000006a3d97c23 */ /* 0x100fe20008010898 */
[----:B0-----:R-:W-:Y:S01]  /*92b0*/  @!P3 STS [R160+0x38420], R218 ;  /* 0x038420daa000b388 */ /* 0x001fe20000000800 */
[--C-:B------:R-:W-:Y:S01]  /*92c0*/  FFMA.FTZ R155, R155, UR6, -R152.reuse ;  /* 0x000000069b9b7c23 */ /* 0x100fe20008010898 */
[----:B------:R-:W-:Y:S01]  /*92d0*/  FFMA.FTZ R162, R162, UR6, -R152 ;  /* 0x00000006a2a27c23 */ /* 0x000fe20008010898 */
[----:B------:R-:W-:Y:S01]  /*92e0*/  MUFU.EX2 R205, R205 ;  /* 0x000000cd00cd7308 */ /* 0x000fe20000000800 */
[----:B------:R-:W-:Y:S01]  /*92f0*/  F2FP.F16.F32.PACK_AB R152, R171, R170 ;  /* 0x000000aaab98723e */ /* 0x000fe200000000ff */
[----:B------:R-:W-:Y:S01]  /*9300*/  FMUL.FTZ R26, R26, R218 ;  /* 0x000000da1a1a7220 */ /* 0x000fe20000410000 */
[----:B------:R-:W-:Y:S01]  /*9310*/  F2FP.F16.F32.PACK_AB R154, R173, R172 ;  /* 0x000000acad9a723e */ /* 0x000fe200000000ff */
[----:B------:R-:W-:Y:S01]  /*9320*/  FMUL.FTZ R27, R27, R218 ;  /* 0x000000da1b1b7220 */ /* 0x000fe20000410000 */
[----:B-1----:R0:W-:Y:S01]  /*9330*/  @!P3 STS [R160+0x38400], R219 ;  /* 0x038400dba000b388 */ /* 0x0021e20000000800 */
[----:B------:R-:W-:Y:S01]  /*9340*/  F2FP.F16.F32.PACK_AB R156, R175, R174 ;  /* 0x000000aeaf9c723e */ /* 0x000fe200000000ff */
[-C--:B------:R-:W-:Y:S01]  /*9350*/  FMUL.FTZ R24, R24, R219.reuse ;  /* 0x000000db18187220 */ /* 0x080fe20000410000 */
[----:B------:R-:W2:Y:S01]  /*9360*/  MUFU.EX2 R206, R206 ;  /* 0x000000ce00ce7308 */ /* 0x000ea20000000800 */
[----:B------:R-:W-:Y:S01]  /*9370*/  F2FP.F16.F32.PACK_AB R158, R177, R176 ;  /* 0x000000b0b19e723e */ /* 0x000fe200000000ff */
[-C--:B------:R-:W-:Y:S01]  /*9380*/  FMUL.FTZ R25, R25, R219.reuse ;  /* 0x000000db19197220 */ /* 0x080fe20000410000 */
[-C--:B------:R-:W-:Y:S01]  /*9390*/  FMUL.FTZ R28, R28, R219.reuse ;  /* 0x000000db1c1c7220 */ /* 0x080fe20000410000 */
[-C--:B------:R-:W-:Y:S01]  /*93a0*/  FMUL.FTZ R29, R29, R219.reuse ;  /* 0x000000db1d1d7220 */ /* 0x080fe20000410000 */
[-C--:B------:R-:W-:Y:S01]  /*93b0*/  FMUL.FTZ R30, R30, R218.reuse ;  /* 0x000000da1e1e7220 */ /* 0x080fe20000410000 */
[----:B------:R-:W-:Y:S01]  /*93c0*/  FMUL.FTZ R31, R31, R218 ;  /* 0x000000da1f1f7220 */ /* 0x000fe20000410000 */
[----:B0-----:R-:W-:Y:S01]  /*93d0*/  F2FP.F16.F32.PACK_AB R160, R179, R178 ;  /* 0x000000b2b3a0723e */ /* 0x001fe200000000ff */
        /* <DEDUP_REMOVED lines=8> */
[----:B------:R-:W-:Y:S01]  /*9460*/  MUFU.EX2 R208, R208 ;  /* 0x000000d000d07308 */ /* 0x000fe20000000800 */
[----:B--2---:R-:W-:Y:S01]  /*9470*/  F2FP.F16.F32.PACK_AB R153, R206, R205 ;  /* 0x000000cdce99723e */ /* 0x004fe200000000ff */
        /* <DEDUP_REMOVED lines=127> */
[----:B0-----:R-:W-:Y:S01]  /*9c70*/  F2FP.F16.F32.PACK_AB R155, R208, R207 ;  /* 0x000000cfd09b723e */ /* 0x001fe200000000ff */
[----:B------:R-:W-:Y:S01]  /*9c80*/  BAR.SYNC.DEFER_BLOCKING 0xf, 0x100 ;  /* 0x03c4000000007b1d */ /* 0x000fe20000010000 */
[----:B-1----:R-:W-:Y:S01]  /*9c90*/  F2FP.F16.F32.PACK_AB R166, R204, R203 ;  /* 0x000000cbcca6723e */ /* 0x002fe200000000ff */
[-C--:B------:R-:W-:Y:S01]  /*9ca0*/  FMUL.FTZ R145, R145, R219.reuse ;  /* 0x000000db91917220 */ /* 0x080fe20000410000 */
[-C--:B------:R-:W-:Y:S01]  /*9cb0*/  FMUL.FTZ R146, R146, R218.reuse ;  /* 0x000000da92927220 */ /* 0x080fe20000410000 */
[-C--:B------:R-:W-:Y:S01]  /*9cc0*/  FMUL.FTZ R147, R147, R218.reuse ;  /* 0x000000da93937220 */ /* 0x080fe20000410000 */
[-C--:B------:R-:W-:Y:S01]  /*9cd0*/  FMUL.FTZ R148, R148, R219.reuse ;  /* 0x000000db94947220 */ /* 0x080fe20000410000 */
[----:B------:R0:W-:Y:S01]  /*9ce0*/  MUFU.EX2 R202, R162 ;  /* 0x000000a200ca7308 */ /* 0x0001e20000000800 */
[----:B------:R-:W-:Y:S01]  /*9cf0*/  FMUL.FTZ R149, R149, R219 ;  /* 0x000000db95957220 */ /* 0x000fe20000410000 */
[-C--:B------:R-:W-:Y:S01]  /*9d00*/  FMUL.FTZ R150, R150, R218.reuse ;  /* 0x000000da96967220 */ /* 0x080fe20000410000 */
[----:B------:R-:W-:Y:S01]  /*9d10*/  FMUL.FTZ R151, R151, R218 ;  /* 0x000000da97977220 */ /* 0x000fe20000410000 */
[----:B------:R-:W-:Y:S01]  /*9d20*/  FFMA.FTZ R170, R219, R21, R170 ;  /* 0x00000015dbaa7223 */ /* 0x000fe200000100aa */
[----:B------:R-:W-:Y:S01]  /*9d30*/  FFMA.FTZ R205, R218, R22, R205 ;  /* 0x00000016dacd7223 */ /* 0x000fe200000100cd */
[----:B------:R-:W-:Y:S01]  /*9d40*/  ISETP.GT.AND P3, PT, R198, UR7, PT ;  /* 0x00000007c6007c0c */ /* 0x000fe2000bf64270 */
[----:B------:R-:W-:Y:S01]  /*9d50*/  @!P2 VIADD R197, R197, 0x38860 ;  /* 0x00038860c5c5a836 */ /* 0x000fe20000000000 */
[----:B------:R-:W1:Y:S01]  /*9d60*/  MUFU.EX2 R217, R217 ;  /* 0x000000d900d97308 */ /* 0x000e620000000800 */
[----:B0-----:R-:W-:Y:S01]  /*9d70*/  F2FP.F16.F32.PACK_AB R162, R181, R180 ;  /* 0x000000b4b5a2723e */ /* 0x001fe200000000ff */
[----:B------:R-:W-:Y:S01]  /*9d80*/  FADD.FTZ R171, R171, R170 ;  /* 0x000000aaabab7221 */ /* 0x000fe20000010000 */
[----:B--2---:R-:W-:Y:S01]  /*9d90*/  F2FP.F16.F32.PACK_AB R165, R199, R200 ;  /* 0x000000c8c7a5723e */ /* 0x004fe200000000ff */
[----:B------:R-:W-:Y:S01]  /*9da0*/  FADD.FTZ R206, R206, R205 ;  /* 0x000000cdcece7221 */ /* 0x000fe20000010000 */
[----:B------:R-:W-:Y:S01]  /*9db0*/  @!P2 PRMT R197, RZ, 0x654, R197 ;  /* 0x00000654ffc5a816 */ /* 0x000fe200000000c5 */
[----:B------:R-:W-:-:S02]  /*9dc0*/  FADD.FTZ R172, R172, R171 ;  /* 0x000000abacac7221 */ /* 0x000fc40000010000 */
[----:B------:R-:W-:Y:S01]  /*9dd0*/  FADD.FTZ R207, R207, R206 ;  /* 0x000000cecfcf7221 */ /* 0x000fe20000010000 */
[----:B------:R0:W-:Y:S01]  /*9de0*/  STSM.16.M88.4 [R184+0x36400], R152 ;  /* 0x03640098b8007844 */ /* 0x0001e20000000200 */
[----:B------:R-:W-:Y:S02]  /*9df0*/  FADD.FTZ R173, R173, R172 ;  /* 0x000000acadad7221 */ /* 0x000fe40000010000 */
[----:B------:R-:W-:Y:S01]  /*9e00*/  FADD.FTZ R208, R208, R207 ;  /* 0x000000cfd0d07221 */ /* 0x000fe20000010000 */
[----:B------:R2:W-:Y:S01]  /*9e10*/  STSM.16.M88.4 [R20], R156 ;  /* 0x0000009c14007844 */ /* 0x0005e20000000200 */
[----:B------:R-:W-:Y:S02]  /*9e20*/  FADD.FTZ R174, R174, R173 ;  /* 0x000000adaeae7221 */ /* 0x000fe40000010000 */
[----:B------:R-:W-:Y:S01]  /*9e30*/  FADD.FTZ R209, R209, R208 ;  /* 0x000000d0d1d17221 */ /* 0x000fe20000010000 */
[----:B-1----:R-:W-:Y:S01]  /*9e40*/  F2FP.F16.F32.PACK_AB R167, R217, R202 ;  /* 0x000000cad9a7723e */ /* 0x002fe200000000ff */
[----:B------:R2:W-:Y:S01]  /*9e50*/  STSM.16.M88.4 [R187], R160 ;  /* 0x000000a0bb007844 */ /* 0x0005e20000000200 */
[----:B------:R-:W-:Y:S01]  /*9e60*/  FADD.FTZ R175, R175, R174 ;  /* 0x000000aeafaf7221 */ /* 0x000fe20000010000 */
[----:B------:R-:W-:-:S02]  /*9e70*/  FADD.FTZ R210, R210, R209 ;  /* 0x000000d1d2d27221 */ /* 0x000fc40000010000 */
[----:B------:R2:W-:Y:S01]  /*9e80*/  STSM.16.M88.4 [R185], R164 ;  /* 0x000000a4b9007844 */ /* 0x0005e20000000200 */
[----:B------:R-:W-:Y:S01]  /*9e90*/  WARPGROUP.ARRIVE ;  /* 0x00000000000079c5 */ /* 0x000fe20000000000 */
[----:B------:R-:W-:Y:S01]  /*9ea0*/  FADD.FTZ R176, R176, R175 ;  /* 0x000000afb0b07221 */ /* 0x000fe20000010000 */
[----:B------:R-:W-:-:S03]  /*9eb0*/  FADD.FTZ R211, R211, R210 ;  /* 0x000000d2d3d37221 */ /* 0x000fc60000010000 */
[----:B------:R-:W-:Y:S01]  /*9ec0*/  FADD.FTZ R177, R177, R176 ;  /* 0x000000b0b1b17221 */ /* 0x000fe20000010000 */
[----:B------:R-:W-:Y:S01]  /*9ed0*/  HGMMA.64x256x16.F32 R24, R152, gdesc[UR8].tnspB, R24, gsb0 ;  /* 0x43e0000898187df0 */ /* 0x000fe20008000818 */
[----:B------:R-:W-:Y:S01]  /*9ee0*/  R2UR UR10, R221 ;  /* 0x00000000dd0a72ca */ /* 0x000fe200000e0000 */
[----:B------:R-:W-:Y:S01]  /*9ef0*/  UMOV UR11, 0x40000040 ;  /* 0x40000040000b7882 */ /* 0x000fe20000000000 */
[----:B------:R-:W-:Y:S02]  /*9f00*/  VIADD R221, R220, 0x100 ;  /* 0x00000100dcdd7836 */ /* 0x000fe40000000000 */
[----:B------:R-:W-:Y:S01]  /*9f10*/  FADD.FTZ R216, R216, R211 ;  /* 0x000000d3d8d87221 */ /* 0x000fe20000010000 */
[----:B------:R-:W-:Y:S02]  /*9f20*/  VIADD R220, R220, 0x180 ;  /* 0x00000180dcdc7836 */ /* 0x000fe40000000000 */
[----:B------:R-:W-:Y:S01]  /*9f30*/  FADD.FTZ R178, R178, R177 ;  /* 0x000000b1b2b27221 */ /* 0x000fe20000010000 */
[----:B------:R-:W-:-:S03]  /*9f40*/  FADD.FTZ R213, R213, R216 ;  /* 0x000000d8d5d57221 */ /* 0x000fc60000010000 */
        /* <DEDUP_REMOVED lines=9> */
[----:B------:R-:W-:Y:S01]  /*9fe0*/  FADD.FTZ R199, R199, R200 ;  /* 0x000000c8c7c77221 */ /* 0x000fe20000010000 */
[----:B------:R-:W-:Y:S02]  /*9ff0*/  IMAD.MOV.U32 R200, RZ, RZ, R168 ;  /* 0x000000ffffc87224 */ /* 0x000fe400078e00a8 */
[----:B------:R-:W-:Y:S01]  /*a000*/  FADD.FTZ R21, R203, R182 ;  /* 0x000000b6cb157221 */ /* 0x000fe20000010000 */
[----:B------:R-:W-:Y:S01]  /*a010*/  FADD.FTZ R22, R202, R199 ;  /* 0x000000c7ca167221 */ /* 0x000fe20000010000 */
[----:B------:R-:W-:Y:S02]  /*a020*/  IMAD.MOV.U32 R202, RZ, RZ, R23 ;  /* 0x000000ffffca7224 */ /* 0x000fe400078e0017 */
[----:B------:R-:W-:Y:S01]  /*a030*/  FADD.FTZ R21, R204, R21 ;  /* 0x00000015cc157221 */ /* 0x000fe20000010000 */
[----:B------:R-:W-:Y:S02]  /*a040*/  IMAD.MOV.U32 R199, RZ, RZ, R169 ;  /* 0x000000ffffc77224 */ /* 0x000fe400078e00a9 */
[----:B------:R-:W-:Y:S01]  /*a050*/  FADD.FTZ R22, R217, R22 ;  /* 0x00000016d9167221 */ /* 0x000fe20000010000 */
[----:B------:R-:W-:-:S02]  /*a060*/  WARPGROUP.DEPBAR.LE gsb0, 0x0 ;  /* 0x00008000000079c5 */ /* 0x000fc40000010000 */
[----:B------:R-:W-:Y:S01]  /*a070*/  WARPGROUP.ARRIVE ;  /* 0x00000000000079c5 */ /* 0x000fe20000000000 */
[----:B0-----:R-:W-:-:S04]  /*a080*/  VIADD R152, R198, 0xffffffff ;  /* 0xffffffffc6987836 */ /* 0x001fc80000000000 */
[----:B------:R-:W-:Y:S01]  /*a090*/  IMAD.MOV.U32 R198, RZ, RZ, R152 ;  /* 0x000000ffffc67224 */ /* 0x000fe200078e0098 */
        /* <DEDUP_REMOVED lines=24> */
[----:B------:R-:W-:-:S07]  /*a220*/  IMAD.MOV.U32 R198, RZ, RZ, R152 ;  /* 0x000000ffffc67224 */ /* 0x000fce00078e0098 */
.L_x_4398:
[----:B------:R-:W-:-:S13]  /*a230*/  R2UR UR7, R194 ;  /* 0x00000000c20772ca */ /* 0x000fda00000e0000 */
[----:B------:R-:W-:-:S13]  /*a240*/  ISETP.GE.AND P1, PT, R198, UR7, PT ;  /* 0x00000007c6007c0c */ /* 0x000fda000bf26270 */
[----:B------:R-:W-:Y:S05]  /*a250*/  @!P1 BRA `(.L_x_4408) ;  /* 0x0000002c00cc9947 */ /* 0x000fea0003800000 */
[----:B------:R-:W-:Y:S01]  /*a260*/  IMAD.MOV.U32 R200, RZ, RZ, R169 ;  /* 0x000000ffffc87224 */ /* 0x000fe200078e00a9 */
[----:B------:R-:W-:Y:S01]  /*a270*/  ULDC UR60, c[0x0][0xad0] ;  /* 0x0002b400003c7ab9 */ /* 0x000fe20000000800 */
[----:B------:R-:W-:Y:S02]  /*a280*/  IMAD.MOV.U32 R193, RZ, RZ, R168 ;  /* 0x000000ffffc17224 */ /* 0x000fe400078e00a8 */
[----:B------:R-:W-:-:S07]  /*a290*/  IMAD.MOV.U32 R192, RZ, RZ, R23 ;  /* 0x000000ffffc07224 */ /* 0x000fce00078e0017 */
.L_x_4417:
[----:B------:R-:W-:-:S05]  /*a2a0*/  VIADD R23, R192, 0x1 ;  /* 0x00000001c0177836 */ /* 0x000fca0000000000 */
[----:B------:R-:W-:-:S04]  /*a2b0*/  ISETP.NE.AND P1, PT, R23, 0x2, PT ;  /* 0x000000021700780c */ /* 0x000fc80003f25270 */
[----:B------:R-:W-:Y:S02]  /*a2c0*/  SEL R152, RZ, 0x1, P1 ;  /* 0x00000001ff987807 */ /* 0x000fe40000800000 */
[----:B------:R-:W-:Y:S02]  /*a2d0*/  SEL R23, R23, RZ, P1 ;  /* 0x000000ff17177207 */ /* 0x000fe40000800000 */
[----:B------:R-:W-:-:S13]  /*a2e0*/  R2UR UR6, R152 ;  /* 0x00000000980672ca */ /* 0x000fda00000e0000 */
[----:B------:R-:W-:Y:S01]  /*a2f0*/  ULOP3.LUT UR61, UR61, UR6, URZ, 0x3c, !UPT ;  /* 0x000000063d3d7292 */ /* 0x000fe2000f8e3c3f */
[----:B---3--:R-:W-:Y:S11]  /*a300*/  @!P0 BRA `(.L_x_4409) ;  /* 0x0000000000048947 */ /* 0x008ff60003800000 */
[----:B------:R-:W-:Y:S01]  /*a310*/  BPT.TRAP 0x1 ;  /* 0x000000040000795c */ /* 0x000fe20000300000 */
.L_x_4409:
[----:B--2---:R-:W-:Y:S02]  /*a320*/  IMAD.U32 R197, RZ, RZ, UR61 ;  /* 0x0000003dffc57e24 */ /* 0x004fe4000f8e00ff */
[----:B------:R-:W-:-:S03]  /*a330*/  IMAD R186, R23, 0x8, R195 ;  /* 0x0000000817ba7824 */ /* 0x000fc600078e02c3 */
[----:B------:R-:W-:-:S04]  /*a340*/  SHF.L.U32 R197, R197, 0x1f, RZ ;  /* 0x0000001fc5c57819 */ /* 0x000fc800000006ff */
[----:B------:R0:W1:Y:S01]  /*a350*/  SYNCS.PHASECHK.TRANS64.TRYWAIT P1, [R186+URZ+0x38830], R197 ;  /* 0x038830c5ba0075a7 */ /* 0x000062000802017f */
[----:B------:R-:W-:Y:S05]  /*a360*/  @!P0 BRA `(.L_x_4410) ;  /* 0x0000000000048947 */ /* 0x000fea0003800000 */
[----:B------:R-:W-:Y:S01]  /*a370*/  BPT.TRAP 0x1 ;  /* 0x000000040000795c */ /* 0x000fe20000300000 */
.L_x_4410:
[----:B------:R-:W-:Y:S01]  /*a380*/  IMAD R199, R23, 0x200, R188 ;  /* 0x0000020017c77824 */ /* 0x000fe200078e02bc */
[----:B-1----:R-:W-:Y:S06]  /*a390*/  @P1 BRA `(.L_x_4411) ;  /* 0x0000000000081947 */ /* 0x002fec0003800000 */
[----:B------:R-:W1:Y:S02]  /*a3a0*/  SYNCS.PHASECHK.TRANS64.TRYWAIT P1, [R186+URZ+0x38830], R197 ;  /* 0x038830c5ba0075a7 */ /* 0x000e64000802017f */
[----:B-1----:R-:W-:Y:S05]  /*a3b0*/  @!P1 BRA `(.L_x_4412) ;  /* 0x000000b800b89947 */ /* 0x002fea0003800000 */
.L_x_4411:
[----:B------:R-:W-:Y:S01]  /*a3c0*/  R2UR UR58, R199 ;  /* 0x00000000c73a72ca */ /* 0x000fe200000e0000 */
[----:B------:R-:W-:Y:S01]  /*a3d0*/  WARPGROUP.ARRIVE ;  /* 0x00000000000079c5 */ /* 0x000fe20000000000 */
[----:B------:R-:W-:Y:S01]  /*a3e0*/  R2UR UR56, R6 ;  /* 0x00000000063872ca */ /* 0x000fe200000e0000 */
[----:B------:R-:W-:Y:S01]  /*a3f0*/  UMOV UR59, 0x40000040 ;  /* 0x40000040003b7882 */ /* 0x000fe20000000000 */
[----:B------:R-:W-:Y:S01]  /*a400*/  R2UR UR57, R7 ;  /* 0x00000000073972ca */ /* 0x000fe200000e0000 */
[----:B------:R-:W-:-:S12]  /*a410*/  VIADD R201, R199, 0x2 ;  /* 0x00000002c7c97836 */ /* 0x000fd80000000000 */
[----:B------:R-:W-:Y:S01]  /*a420*/  HGMMA.64x64x16.F32 R152, gdesc[UR56], RZ, !UPT, gsb0 ;  /* 0x00e00000389879f0 */ /* 0x000fe2000c0008ff */
[----:B------:R-:W-:Y:S01]  /*a430*/  R2UR UR58, R201 ;  /* 0x00000000c93a72ca */ /* 0x000fe200000e0000 */
[----:B------:R-:W-:Y:S01]  /*a440*/  UMOV UR59, 0x40000040 ;  /* 0x40000040003b7882 */ /* 0x000fe20000000000 */
[----:B------:R-:W-:Y:S01]  /*a450*/  R2UR UR56, R14 ;  /* 0x000000000e3872ca */ /* 0x000fe200000e0000 */
[----:B------:R-:W-:Y:S01]  /*a460*/  VIADD R201, R199, 0x4 ;  /* 0x00000004c7c97836 */ /* 0x000fe20000000000 */
[----:B------:R-:W-:Y:S01]  /*a470*/  R2UR UR57, R15 ;  /* 0x000000000f3972ca */ /* 0x000fe200000e0000 */
[----:B------:R-:W-:Y:S01]  /*a480*/  VIADD R199, R199, 0x6 ;  /* 0x00000006c7c77836 */ /* 0x000fe20000000000 */
[----:B------:R-:W-:Y:S02]  /*a490*/  WARPGROUP.DEPBAR.LE gsb0, 0x0 ;  /* 0x00008000000079c5 */ /* 0x000fe40000010000 */
[----:B------:R-:W-:-:S09]  /*a4a0*/  WARPGROUP.ARRIVE ;  /* 0x00000000000079c5 */ /* 0x000fd20000000000 */
[----:B------:R-:W-:Y:S01]  /*a4b0*/  HGMMA.64x64x16.F32 R152, gdesc[UR56], R152, gsb0 ;  /* 0x00e00000389879f0 */ /* 0x000fe20008000898 */
[----:B------:R-:W-:Y:S01]  /*a4c0*/  R2UR UR58, R201 ;  /* 0x00000000c93a72ca */ /* 0x000fe200000e0000 */
[----:B------:R-:W-:Y:S01]  /*a4d0*/  UMOV UR59, 0x40000040 ;  /* 0x40000040003b7882 */ /* 0x000fe20000000000 */
[----:B------:R-:W-:Y:S02]  /*a4e0*/  R2UR UR56, R4 ;  /* 0x00000000043872ca */ /* 0x000fe400000e0000 */
[----:B------:R-:W-:Y:S01]  /*a4f0*/  R2UR UR57, R5 ;  /* 0x00000000053972ca */ /* 0x000fe200000e0000 */
[----:B------:R-:W-:Y:S02]  /*a500*/  WARPGROUP.DEPBAR.LE gsb0, 0x0 ;  /* 0x00008000000079c5 */ /* 0x000fe40000010000 */
[----:B------:R-:W-:-:S10]  /*a510*/  WARPGROUP.ARRIVE ;  /* 0x00000000000079c5 */ /* 0x000fd40000000000 */
[----:B------:R-:W-:Y:S01]  /*a520*/  HGMMA.64x64x16.F32 R152, gdesc[UR56], R152, gsb0 ;  /* 0x00e00000389879f0 */ /* 0x000fe20008000898 */
[----:B------:R-:W-:Y:S01]  /*a530*/  R2UR UR58, R199 ;  /* 0x00000000c73a72ca */ /* 0x000fe200000e0000 */
[----:B------:R-:W-:Y:S01]  /*a540*/  UMOV UR59, 0x40000040 ;  /* 0x40000040003b7882 */ /* 0x000fe20000000000 */
[----:B------:R-:W-:Y:S02]  /*a550*/  R2UR UR56, R2 ;  /* 0x00000000023872ca */ /* 0x000fe400000e0000 */
[----:B------:R-:W-:Y:S01]  /*a560*/  R2UR UR57, R3 ;  /* 0x00000000033972ca */ /* 0x000fe200000e0000 */
[----:B------:R-:W-:Y:S02]  /*a570*/  WARPGROUP.DEPBAR.LE gsb0, 0x0 ;  /* 0x00008000000079c5 */ /* 0x000fe40000010000 */
[----:B------:R-:W-:-:S10]  /*a580*/  WARPGROUP.ARRIVE ;  /* 0x00000000000079c5 */ /* 0x000fd40000000000 */
[----:B------:R-:W-:Y:S03]  /*a590*/  HGMMA.64x64x16.F32 R152, gdesc[UR56], R152, gsb0 ;  /* 0x00e00000389879f0 */ /* 0x000fe60008000898 */
[----:B------:R-:W-:Y:S02]  /*a5a0*/  WARPGROUP.DEPBAR.LE gsb0, 0x0 ;  /* 0x00008000000079c5 */ /* 0x000fe40000010000 */
[----:B------:R-:W-:Y:S05]  /*a5b0*/  @!P0 BRA `(.L_x_4413) ;  /* 0x0000000000048947 */ /* 0x000fea0003800000 */
[----:B------:R-:W-:Y:S01]  /*a5c0*/  BPT.TRAP 0x1 ;  /* 0x000000040000795c */ /* 0x000fe20000300000 */
.L_x_4413:
[----:B------:R2:W3:Y:S01]  /*a5d0*/  SYNCS.PHASECHK.TRANS64.TRYWAIT P1, [R186+URZ+0x38850], R197 ;  /* 0x038850c5ba0075a7 */ /* 0x0004e2000802017f */
[----:B------:R-:W-:Y:S05]  /*a5e0*/  @!P0 BRA `(.L_x_4414) ;  /* 0x0000000000048947 */ /* 0x000fea0003800000 */
[----:B------:R-:W-:Y:S01]  /*a5f0*/  BPT.TRAP 0x1 ;  /* 0x000000040000795c */ /* 0x000fe20000300000 */
.L_x_4414:
[----:B---3--:R-:W-:Y:S05]  /*a600*/  @P1 BRA `(.L_x_4415) ;  /* 0x0000000000081947 */ /* 0x008fea0003800000 */
[----:B------:R-:W3:Y:S02]  /*a610*/  SYNCS.PHASECHK.TRANS64.TRYWAIT P1, [R186+URZ+0x38850], R197 ;  /* 0x038850c5ba0075a7 */ /* 0x000ee4000802017f */
[----:B---3--:R-:W-:Y:S05]  /*a620*/  @!P1 BRA `(.L_x_4416) ;  /* 0x000000b800309947 */ /* 0x008fea0003800000 */
.L_x_4415:
[----:B0123--:R-:W-:Y:S01]  /*a630*/  IMAD R197, R23, 0x1000, R16 ;  /* 0x0000100017c57824 */ /* 0x00ffe200078e0210 */
[----:B------:R-:W-:Y:S01]  /*a640*/  R2UR UR56, R8 ;  /* 0x00000000083872ca */ /* 0x000fe200000e0000 */
[----:B------:R-:W-:Y:S01]  /*a650*/  WARPGROUP.ARRIVE ;  /* 0x00000000000079c5 */ /* 0x000fe20000000000 */
[----:B------:R-:W-:Y:S01]  /*a660*/  R2UR UR57, R9 ;  /* 0x00000000093972ca */ /* 0x000fe200000e0000 */
[----:B------:R-:W-:Y:S01]  /*a670*/  UMOV UR59, 0x40000040 ;  /* 0x40000040003b7882 */ /* 0x000fe20000000000 */
[C---:B------:R-:W-:Y:S01]  /*a680*/  R2UR UR58, R197.reuse ;  /* 0x00000000c53a72ca */ /* 0x040fe200000e0000 */
[----:B------:R-:W-:Y:S01]  /*a690*/  VIADD R199, R197, 0x2 ;  /* 0x00000002c5c77836 */ /* 0x000fe20000000000 */
        /* <DEDUP_REMOVED lines=11> */
[----:B------:R-:W-:Y:S01]  /*a750*/  HGMMA.64x64x16.F32 R152, gdesc[UR56], R152, gsb0 ;  /* 0x00e00000389879f0 */ /* 0x000fe20008000898 */
[----:B------:R-:W-:Y:S01]  /*a760*/  R2UR UR58, R199 ;  /* 0x00000000c73a72ca */ /* 0x000fe200000e0000 */
[----:B------:R-:W-:Y:S01]  /*a770*/  UMOV UR59, 0x40000040 ;  /* 0x40000040003b7882 */ /* 0x000fe20000000000 */
[----:B------:R-:W-:Y:S01]  /*a780*/  R2UR UR56, R10 ;  /* 0x000000000a3872ca */ /* 0x000fe200000e0000 */
[----:B------:R-:W-:Y:S01]  /*a790*/  VIADD R199, R197, 0x4 ;  /* 0x00000004c5c77836 */ /* 0x000fe20000000000 */
[----:B------:R-:W-:Y:S01]  /*a7a0*/  R2UR UR57, R11 ;  /* 0x000000000b3972ca */ /* 0x000fe200000e0000 */
[----:B------:R-:W-:Y:S01]  /*a7b0*/  UMOV UR51, 0x40000040 ;  /* 0x4000004000337882 */ /* 0x000fe20000000000 */
[----:B------:R-:W0:Y:S01]  /*a7c0*/  S2R R201, SR_TID.X ;  /* 0x0000000000c97919 */ /* 0x000e220000002100 */
[----:B------:R-:W-:Y:S01]  /*a7d0*/  UMOV UR55, 0x40000040 ;  /* 0x4000004000377882 */ /* 0x000fe20000000000 */
[----:B------:R-:W-:-:S02]  /*a7e0*/  VIADD R204, R197, 0x800 ;  /* 0x00000800c5cc7836 */ /* 0x000fc40000000000 */
[----:B------:R-:W-:-:S04]  /*a7f0*/  IMAD R215, R23, 0x1000, R190 ;  /* 0x0000100017d77824 */ /* 0x000fc800078e02be */
[----:B------:R-:W-:Y:S01]  /*a800*/  VIADD R217, R215, 0x80 ;  /* 0x00000080d7d97836 */ /* 0x000fe20000000000 */
[----:B0-----:R-:W-:Y:S01]  /*a810*/  SHF.R.U32.HI R201, RZ, 0x7, R201 ;  /* 0x00000007ffc97819 */ /* 0x001fe200000116c9 */
[----:B------:R-:W-:Y:S02]  /*a820*/  WARPGROUP.DEPBAR.LE gsb0, 0x0 ;  /* 0x00008000000079c5 */ /* 0x000fe40000010000 */
[----:B------:R-:W-:-:S06]  /*a830*/  WARPGROUP.ARRIVE ;  /* 0x00000000000079c5 */ /* 0x000fcc0000000000 */
[----:B------:R-:W-:Y:S01]  /*a840*/  HGMMA.64x64x16.F32 R152, gdesc[UR56], R152, gsb0 ;  /* 0x00e00000389879f0 */ /* 0x000fe20008000898 */
[----:B------:R-:W-:Y:S01]  /*a850*/  R2UR UR58, R199 ;  /* 0x00000000c73a72ca */ /* 0x000fe200000e0000 */
[----:B------:R-:W-:Y:S01]  /*a860*/  UMOV UR59, 0x40000040 ;  /* 0x40000040003b7882 */ /* 0x000fe20000000000 */
[----:B------:R-:W-:Y:S01]  /*a870*/  R2UR UR56, R12 ;  /* 0x000000000c3872ca */ /* 0x000fe200000e0000 */
[----:B------:R-:W-:Y:S01]  /*a880*/  VIADD R199, R197, 0x6 ;  /* 0x00000006c5c77836 */ /* 0x000fe20000000000 */
[----:B------:R-:W-:-:S04]  /*a890*/  R2UR UR57, R13 ;  /* 0x000000000d3972ca */ /* 0x000fc800000e0000 */
        /* <DEDUP_REMOVED lines=14> */
[----:B------:R-:W-:Y:S02]  /*a980*/  R2UR UR34, R199 ;  /* 0x00000000c72272ca */ /* 0x000fe400000e0000 */
[----:B------:R-:W-:-:S04]  /*a990*/  IADD3 R199, R197, 0x406, RZ ;  /* 0x00000406c5c77810 */ /* 0x000fc80007ffe0ff */
[----:B------:R-:W-:Y:S01]  /*a9a0*/  R2UR UR38, R199 ;  /* 0x00000000c72672ca */ /* 0x000fe200000e0000 */
[----:B------:R-:W-:-:S05]  /*a9b0*/  VIADD R199, R197, 0x600 ;  /* 0x00000600c5c77836 */ /* 0x000fca0000000000 */
[----:B------:R-:W-:Y:S01]  /*a9c0*/  R2UR UR42, R199 ;  /* 0x00000000c72a72ca */ /* 0x000fe200000e0000 */
[----:B------:R-:W-:-:S05]  /*a9d0*/  VIADD R199, R197, 0x602 ;  /* 0x00000602c5c77836 */ /* 0x000fca0000000000 */
[----:B------:R-:W-:Y:S01]  /*a9e0*/  R2UR UR46, R199 ;  /* 0x00000000c72e72ca */ /* 0x000fe200000e0000 */
[----:B------:R-:W-:-:S05]  /*a9f0*/  VIADD R199, R197, 0x604 ;  /* 0x00000604c5c77836 */ /* 0x000fca0000000000 */
[----:B------:R-:W-:Y:S01]  /*aa00*/  R2UR UR50, R199 ;  /* 0x00000000c73272ca */ /* 0x000fe200000e0000 */
[----:B------:R-:W-:Y:S02]  /*aa10*/  WARPGROUP.DEPBAR.LE gsb0, 0x0 ;  /* 0x00008000000079c5 */ /* 0x000fe40000010000 */
[----:B------:R-:W-:Y:S01]  /*aa20*/  WARPGROUP.ARRIVE ;  /* 0x00000000000079c5 */ /* 0x000fe20000000000 */
[----:B------:R-:W-:-:S05]  /*aa30*/  VIADD R199, R197, 0x606 ;  /* 0x00000606c5c77836 */ /* 0x000fca0000000000 */
[----:B------:R-:W-:Y:S01]  /*aa40*/  HGMMA.64x64x16.F32 R152, gdesc[UR56], R152, gsb0 ;  /* 0x00e00000389879f0 */ /* 0x000fe20008000898 */
[----:B------:R-:W-:Y:S01]  /*aa50*/  R2UR UR54, R199 ;  /* 0x00000000c73672ca */ /* 0x000fe200000e0000 */
[----:B------:R-:W-:Y:S01]  /*aa60*/  UMOV UR57, 0x40000040 ;  /* 0x4000004000397882 */ /* 0x000fe20000000000 */
[----:B------:R-:W0:Y:S01]  /*aa70*/  SHFL.IDX PT, R199, R201, RZ, 0x1f ;  /* 0x00001fffc9c77589 */ /* 0x000e2200000e0000 */
[----:B------:R-:W-:Y:S01]  /*aa80*/  UMOV UR59, 0x40000040 ;  /* 0x40000040003b7882 */ /* 0x000fe20000000000 */
[----:B0-----:R-:W-:-:S04]  /*aa90*/  ISETP.GT.AND P1, PT, R199, 0x7f, PT ;  /* 0x0000007fc700780c */ /* 0x001fc80003f24270 */
[----:B------:R-:W-:-:S05]  /*aaa0*/  SEL R199, RZ, 0x2, !P1 ;  /* 0x00000002ffc77807 */ /* 0x000fca0004800000 */
[----:B------:R-:W-:Y:S02]  /*aab0*/  IMAD.IADD R201, R19, 0x1, R199 ;  /* 0x0000000113c97824 */ /* 0x000fe400078e02c7 */
[----:B------:R-:W-:-:S03]  /*aac0*/  IMAD.IADD R202, R199, 0x1, R204 ;  /* 0x00000001c7ca7824 */ /* 0x000fc600078e02cc */
[----:B------:R-:W-:Y:S02]  /*aad0*/  R2UR UR56, R201 ;  /* 0x00000000c93872ca */ /* 0x000fe400000e0000 */
[----:B------:R-:W-:Y:S01]  /*aae0*/  R2UR UR58, R202 ;  /* 0x00000000ca3a72ca */ /* 0x000fe200000e0000 */
        /* <DEDUP_REMOVED lines=11> */
[----:B------:R-:W-:Y:S01]  /*aba0*/  R2UR UR7, R194 ;  /* 0x00000000c20772ca */ /* 0x000fe200000e0000 */
        /* <DEDUP_REMOVED lines=61> */
[----:B------:R-:W-:Y:S01]  /*af80*/  VIADD R204, R197, 0xa00 ;  /* 0x00000a00c5cc7836 */ /* 0x000fe20000000000 */
        /* <DEDUP_REMOVED lines=77> */
[----:B------:R-:W-:Y:S01]  /*b460*/  IMAD.MOV.U32 R204, RZ, RZ, 0xe00 ;  /* 0x00000e00ffcc7424 */ /* 0x000fe200078e00ff */
[----:B------:R-:W-:-:S04]  /*b470*/  MOV R203, 0x38 ;  /* 0x0000003800cb7802 */ /* 0x000fc80000000f00 */
        /* <DEDUP_REMOVED lines=33> */
[----:B------:R-:W-:Y:S02]  /*b690*/  IMAD.IADD R202, R202, 0x1, R204 ;  /* 0x00000001caca7824 */ /* 0x000fe400078e02cc */
[----:B------:R-:W-:-:S05]  /*b6a0*/  IMAD.MOV.U32 R201, RZ, RZ, 0x1000 ;  /* 0x00001000ffc97424 */ /* 0x000fca00078e00ff */
[----:B------:R-:W-:Y:S01]  /*b6b0*/  SEL R201, R201, 0xf80, P1 ;  /* 0x00000f80c9c97807 */ /* 0x000fe20000800000 */
[----:B------:R-:W-:Y:S02]  /*b6c0*/  WARPGROUP.DEPBAR.LE gsb0, 0x0 ;  /* 0x00008000000079c5 */ /* 0x000fe40000010000 */
[----:B------:R-:W-:-:S06]  /*b6d0*/  WARPGROUP.ARRIVE ;  /* 0x00000000000079c5 */ /* 0x000fcc0000000000 */
[----:B------:R-:W-:Y:S01]  /*b6e0*/  HGMMA.64x64x16.F32 R152, gdesc[UR56], R152, gsb0 ;  /* 0x00e00000389879f0 */ /* 0x000fe20008000898 */
[----:B------:R-:W-:Y:S01]  /*b6f0*/  R2UR UR56, R199 ;  /* 0x00000000c73872ca */ /* 0x000fe200000e0000 */
[----:B------:R-:W-:Y:S01]  /*b700*/  UMOV UR57, 0x40000040 ;  /* 0x4000004000397882 */ /* 0x000fe20000000000 */
[----:B------:R-:W-:Y:S01]  /*b710*/  R2UR UR58, R202 ;  /* 0x00000000ca3a72ca */ /* 0x000fe200000e0000 */
[----:B------:R-:W-:Y:S01]  /*b720*/  UMOV UR59, 0x40000040 ;  /* 0x40000040003b7882 */ /* 0x000fe20000000000 */
[----:B------:R-:W-:Y:S01]  /*b730*/  IMAD.MOV.U32 R199, RZ, RZ, 0x40 ;  /* 0x00000040ffc77424 */ /* 0x000fe200078e00ff */
[----:B------:R-:W-:-:S04]  /*b740*/  LOP3.LUT R202, R201, 0x1e00, RZ, 0xc0, !PT ;  /* 0x00001e00c9ca7812 */ /* 0x000fc800078ec0ff */
[----:B------:R-:W-:Y:S02]  /*b750*/  SEL R199, R199, 0x3e, P1 ;  /* 0x0000003ec7c77807 */ /* 0x000fe40000800000 */
[----:B------:R-:W-:Y:S02]  /*b760*/  ISETP.NE.AND P1, PT, R191, RZ, PT ;  /* 0x000000ffbf00720c */ /* 0x000fe40003f25270 */
        /* <DEDUP_REMOVED lines=59> */
[----:B-1----:R-:W-:Y:S01]  /*bb20*/  FMNMX.FTZ R157, R209, R156, !PT ;  /* 0x0000009cd19d7209 */ /* 0x002fe20007810000 */
[----:B------:R-:W-:Y:S01]  /*bb30*/  FMUL.FTZ R156, R162, UR60 ;  /* 0x0000003ca29c7c20 */ /* 0x000fe20008410000 */
[----:B------:R-:W-:-:S05]  /*bb40*/  FMUL.FTZ R162, R174, UR60 ;  /* 0x0000003caea27c20 */ /* 0x000fca0008410000 */
[----:B------:R-:W1:Y:S01]  /*bb50*/  MUFU.TANH R212, R212 ;  /* 0x000000d400d47308 */ /* 0x000e620000002400 */
[----:B--2---:R-:W-:Y:S01]  /*bb60*/  FMNMX.FTZ R158, R210, R157, !PT ;  /* 0x0000009dd29e7209 */ /* 0x004fe20007810000 */
[----:B------:R-:W-:-:S06]  /*bb70*/  FMUL.FTZ R157, R163, UR60 ;  /* 0x0000003ca39d7c20 */ /* 0x000fcc0008410000 */
[----:B------:R-:W2:Y:S01]  /*bb80*/  MUFU.TANH R213, R213 ;  /* 0x000000d500d57308 */ /* 0x000ea20000002400 */
[----:B0-----:R-:W-:-:S07]  /*bb90*/  FMNMX.FTZ R159, R211, R158, !PT ;  /* 0x0000009ed39f7209 */ /* 0x001fce0007810000 */
[----:B------:R-:W0:Y:S01]  /*bba0*/  MUFU.TANH R207, R207 ;  /* 0x000000cf00cf7308 */ /* 0x000e220000002400 */
[----:B-1----:R-:W-:Y:S01]  /*bbb0*/  FMNMX.FTZ R158, R212, R159, !PT ;  /* 0x0000009fd49e7209 */ /* 0x002fe20007810000 */
[----:B------:R-:W-:-:S06]  /*bbc0*/  FMUL.FTZ R159, R167, UR60 ;  /* 0x0000003ca79f7c20 */ /* 0x000fcc0008410000 */
[----:B------:R-:W1:Y:S01]  /*bbd0*/  MUFU.TANH R153, R153 ;  /* 0x0000009900997308 */ /* 0x000e620000002400 */
[----:B--2---:R-:W-:Y:S01]  /*bbe0*/  FMNMX.FTZ R160, R213, R158, !PT ;  /* 0x0000009ed5a07209 */ /* 0x004fe20007810000 */
[----:B------:R-:W-:Y:S01]  /*bbf0*/  FMUL.FTZ R158, R166, UR60 ;  /* 0x0000003ca69e7c20 */ /* 0x000fe20008410000 */
[----:B------:R-:W-:-:S05]  /*bc00*/  FMUL.FTZ R166, R182, UR60 ;  /* 0x0000003cb6a67c20 */ /* 0x000fca0008410000 */
[----:B------:R-:W2:Y:S01]  /*bc10*/  MUFU.TANH R152, R152 ;  /* 0x0000009800987308 */ /* 0x000ea20000002400 */
[----:B0-----:R-:W-:Y:S01]  /*bc20*/  FMNMX.FTZ R164, R207, R160, !PT ;  /* 0x000000a0cfa47209 */ /* 0x001fe20007810000 */
[----:B------:R-:W-:-:S04]  /*bc30*/  FMUL.FTZ R160, R170, UR60 ;  /* 0x0000003caaa07c20 */ /* 0x000fc80008410000 */
        /* <DEDUP_REMOVED lines=16> */
[----:B------:R-:W2:Y:S08]  /*bd40*/  MUFU.TANH R159, R159 ;  /* 0x0000009f009f7308 */ /* 0x000eb00000002400 */
[----:B------:R-:W4:Y:S01]  /*bd50*/  MUFU.TANH R160, R160 ;  /* 0x000000a000a07308 */ /* 0x000f220000002400 */
[----:B-1----:R-:W-:Y:S02]  /*bd60*/  FMNMX.FTZ R168, R171, R172, !PT ;  /* 0x000000acaba87209 */ /* 0x002fe40007810000 */
[----:B0-----:R-:W-:-:S05]  /*bd70*/  FMNMX.FTZ R171, R157, R170, !PT ;  /* 0x000000aa9dab7209 */ /* 0x001fca0007810000 */
[----:B------:R-:W0:Y:S01]  /*bd80*/  MUFU.TANH R161, R161 ;  /* 0x000000a100a17308 */ /* 0x000e220000002400 */
[----:B---3--:R-:W-:Y:S01]  /*bd90*/  FMNMX.FTZ R170, R158, R171, !PT ;  /* 0x000000ab9eaa7209 */ /* 0x008fe20007810000 */
[C---:B------:R-:W-:Y:S01]  /*bda0*/  FADD.FTZ R172, -R168.reuse, R193 ;  /* 0x000000c1a8ac7221 */ /* 0x040fe20000010100 */
[----:B------:R-:W-:Y:S02]  /*bdb0*/  FMUL.FTZ R214, R168, UR6 ;  /* 0x00000006a8d67c20 */ /* 0x000fe40008410000 */
[----:B--2---:R-:W-:Y:S01]  /*bdc0*/  FMNMX.FTZ R171, R159, R170, !PT ;  /* 0x000000aa9fab7209 */ /* 0x004fe20007810000 */
[----:B------:R-:W-:Y:S01]  /*bdd0*/  FMUL.FTZ R175, R172, UR6 ;  /* 0x00000006acaf7c20 */ /* 0x000fe20008410000 */
[--C-:B------:R-:W-:Y:S01]  /*bde0*/  FFMA.FTZ R176, R204, UR6, -R214.reuse ;  /* 0x00000006ccb07c23 */ /* 0x100fe200080108d6 */
[----:B------:R-:W1:Y:S01]  /*bdf0*/  MUFU.TANH R162, R162 ;  /* 0x000000a200a27308 */ /* 0x000e620000002400 */
        /* <DEDUP_REMOVED lines=9> */
[--C-:B------:R-:W-:Y:S01]  /*be90*/  FFMA.FTZ R182, R210, UR6, -R214.reuse ;  /* 0x00000006d2b67c23 */ /* 0x100fe200080108d6 */
[--C-:B------:R-:W-:Y:S01]  /*bea0*/  FFMA.FTZ R183, R211, UR6, -R214.reuse ;  /* 0x00000006d3b77c23 */ /* 0x100fe200080108d6 */
[--C-:B------:R-:W-:Y:S01]  /*beb0*/  FFMA.FTZ R202, R212, UR6, -R214.reuse ;  /* 0x00000006d4ca7c23 */ /* 0x100fe200080108d6 */
[----:B------:R-:W-:-:S03]  /*bec0*/  FFMA.FTZ R213, R213, UR6, -R214 ;  /* 0x00000006d5d57c23 */ /* 0x000fc600080108d6 */
[----:B------:R-:W0:Y:S01]  /*bed0*/  MUFU.TANH R164, R164 ;  /* 0x000000a400a47308 */ /* 0x000e220000002400 */
[----:B-1----:R-:W-:-:S07]  /*bee0*/  FMNMX.FTZ R172, R162, R173, !PT ;  /* 0x000000ada2ac7209 */ /* 0x002fce0007810000 */
[----:B------:R-:W1:Y:S01]  /*bef0*/  MUFU.TANH R165, R165 ;  /* 0x000000a500a57308 */ /* 0x000e620000002400 */
[----:B--2---:R-:W-:-:S07]  /*bf00*/  FMNMX.FTZ R173, R163, R172, !PT ;  /* 0x000000aca3ad7209 */ /* 0x004fce0007810000 */
[----:B------:R-:W2:Y:S01]  /*bf10*/  MUFU.TANH R166, R166 ;  /* 0x000000a600a67308 */ /* 0x000ea20000002400 */
[----:B0-----:R-:W-:Y:S01]  /*bf20*/  FMNMX.FTZ R174, R164, R173, !PT ;  /* 0x000000ada4ae7209 */ /* 0x001fe20007810000 */
[----:B------:R-:W-:-:S06]  /*bf30*/  FFMA.FTZ R173, R199, UR6, -R214 ;  /* 0x00000006c7ad7c23 */ /* 0x000fcc00080108d6 */
[----:B------:R-:W0:Y:S08]  /*bf40*/  MUFU.TANH R167, R167 ;  /* 0x000000a700a77308 */ /* 0x000e300000002400 */
[----:B------:R1:W3:Y:S08]  /*bf50*/  MUFU.EX2 R170, R175 ;  /* 0x000000af00aa7308 */ /* 0x0002f00000000800 */
[----:B------:R4:W-:Y:S01]  /*bf60*/  MUFU.EX2 R172, R197 ;  /* 0x000000c500ac7308 */ /* 0x0009e20000000800 */
[----:B-1----:R-:W-:-:S04]  /*bf70*/  FMNMX.FTZ R175, R165, R174, !PT ;  /* 0x000000aea5af7209 */ /* 0x002fc80007810000 */
[----:B--2---:R-:W-:Y:S01]  /*bf80*/  FMNMX.FTZ R174, R166, R175, !PT ;  /* 0x000000afa6ae7209 */ /* 0x004fe20007810000 */
[--C-:B------:R-:W-:Y:S02]  /*bf90*/  FFMA.FTZ R175, R203, UR6, -R214.reuse ;  /* 0x00000006cbaf7c23 */ /* 0x100fe400080108d6 */
[----:B------:R-:W-:Y:S01]  /*bfa0*/  MUFU.EX2 R171, R171 ;  /* 0x000000ab00ab7308 */ /* 0x000fe20000000800 */
[----:B0-----:R-:W-:Y:S01]  /*bfb0*/  FMNMX.FTZ R180, R167, R174, !PT ;  /* 0x000000aea7b47209 */ /* 0x001fe20007810000 */
[-C--:B---3--:R-:W-:Y:S01]  /*bfc0*/  FMUL.FTZ R24, R24, R170.reuse ;  /* 0x000000aa18187220 */ /* 0x088fe20000410000 */
[-C--:B------:R-:W-:Y:S01]  /*bfd0*/  FMUL.FTZ R25, R25, R170.reuse ;  /* 0x000000aa19197220 */ /* 0x080fe20000410000 */
[-C--:B------:R-:W-:Y:S01]  /*bfe0*/  FMUL.FTZ R28, R28, R170.reuse ;  /* 0x000000aa1c1c7220 */ /* 0x080fe20000410000 */
[-C--:B------:R-:W-:Y:S01]  /*bff0*/  FMUL.FTZ R29, R29, R170.reuse ;  /* 0x000000aa1d1d7220 */ /* 0x080fe20000410000 */
[----:B------:R-:W0:Y:S01]  /*c000*/  SHFL.BFLY PT, R181, R180, 0x2, 0x1f ;  /* 0x0c401f00b4b57f89 */ /* 0x000e2200000e0000 */
        /* <DEDUP_REMOVED lines=23> */
[----:B0-----:R-:W-:Y:S01]  /*c180*/  FMNMX.FTZ R193, R180, R181, !PT ;  /* 0x000000b5b4c17209 */ /* 0x001fe20007810000 */
[--C-:B------:R-:W-:Y:S01]  /*c190*/  FFMA.FTZ R180, R169, UR6, -R214.reuse ;  /* 0x00000006a9b47c23 */ /* 0x100fe200080108d6 */
[--C-:B------:R-:W-:Y:S01]  /*c1a0*/  FFMA.FTZ R181, R209, UR6, -R214.reuse ;  /* 0x00000006d1b57c23 */ /* 0x100fe200080108d6 */
[----:B------:R-:W-:Y:S01]  /*c1b0*/  FFMA.FTZ R214, R207, UR6, -R214 ;  /* 0x00000006cfd67c23 */ /* 0x000fe200080108d6 */
        /* <DEDUP_REMOVED lines=24> */
[----:B------:R-:W-:Y:S01]  /*c340*/  MUFU.EX2 R179, R179 ;  /* 0x000000b300b37308 */ /* 0x000fe20000000800 */
[----:B0-----:R-:W-:Y:S01]  /*c350*/  FMNMX.FTZ R169, R193, R204, !PT ;  /* 0x000000ccc1a97209 */ /* 0x001fe20007810000 */
[-C--:B------:R-:W-:Y:S01]  /*c360*/  FMUL.FTZ R112, R112, R170.reuse ;  /* 0x000000aa70707220 */ /* 0x080fe20000410000 */
[-C--:B------:R-:W-:Y:S01]  /*c370*/  FMUL.FTZ R113, R113, R170.reuse ;  /* 0x000000aa71717220 */ /* 0x080fe20000410000 */
[-C--:B------:R-:W-:Y:S01]  /*c380*/  FMUL.FTZ R116, R116, R170.reuse ;  /* 0x000000aa74747220 */ /* 0x080fe20000410000 */
[-C--:B------:R-:W-:Y:S01]  /*c390*/  FMUL.FTZ R117, R117, R170.reuse ;  /* 0x000000aa75757220 */ /* 0x080fe20000410000 */
[C---:B----4-:R-:W-:Y:S01]  /*c3a0*/  FADD.FTZ R197, -R169.reuse, R200 ;  /* 0x000000c8a9c57221 */ /* 0x050fe20000010100 */
[----:B------:R-:W-:Y:S01]  /*c3b0*/  FMUL.FTZ R207, R169, UR6 ;  /* 0x00000006a9cf7c20 */ /* 0x000fe20008410000 */
[----:B------:R0:W-:Y:S01]  /*c3c0*/  MUFU.EX2 R193, R213 ;  /* 0x000000d500c17308 */ /* 0x0001e20000000800 */
[----:B------:R-:W-:Y:S01]  /*c3d0*/  FMUL.FTZ R120, R120, R170 ;  /* 0x000000aa78787220 */ /* 0x000fe20000410000 */
[----:B------:R-:W-:Y:S01]  /*c3e0*/  FMUL.FTZ R197, R197, UR6 ;  /* 0x00000006c5c57c20 */ /* 0x000fe20008410000 */
[--C-:B------:R-:W-:Y:S01]  /*c3f0*/  FFMA.FTZ R199, R152, UR6, -R207.reuse ;  /* 0x0000000698c77c23 */ /* 0x100fe200080108cf */
[----:B-1----:R-:W-:Y:S01]  /*c400*/  FFMA.FTZ R201, R154, UR6, -R207 ;  /* 0x000000069ac97c23 */ /* 0x002fe200080108cf */
[----:B------:R-:W-:-:S02]  /*c410*/  @!P2 VIADD R152, R186, 0x38840 ;  /* 0x00038840ba98a836 */ /* 0x000fc40000000000 */
[----:B------:R-:W-:Y:S01]  /*c420*/  FFMA.FTZ R204, R153, UR6, -R207 ;  /* 0x0000000699cc7c23 */ /* 0x000fe200080108cf */
[----:B------:R-:W-:Y:S01]  /*c430*/  @!P1 IMAD R154, R192, 0x40, R189 ;  /* 0x00000040c09a9824 */ /* 0x000fe200078e02bd */
[----:B------:R-:W1:Y:S01]  /*c440*/  MUFU.EX2 R197, R197 ;  /* 0x000000c500c57308 */ /* 0x000e620000000800 */
[----:B------:R-:W-:Y:S01]  /*c450*/  FFMA.FTZ R206, R155, UR6, -R207 ;  /* 0x000000069bce7c23 */ /* 0x000fe200080108cf */
[----:B------:R-:W-:Y:S01]  /*c460*/  @!P2 PRMT R152, RZ, 0x654, R152 ;  /* 0x00000654ff98a816 */ /* 0x000fe20000000098 */
[----:B------:R-:W-:Y:S02]  /*c470*/  @!P1 IMAD R154, R154, 0x4, R195 ;  /* 0x000000049a9a9824 */ /* 0x000fe400078e02c3 */
        /* <DEDUP_REMOVED lines=8> */
[--C-:B0-----:R-:W-:Y:S01]  /*c500*/  FFMA.FTZ R213, R164, UR6, -R207.reuse ;  /* 0x00000006a4d57c23 */ /* 0x101fe200080108cf */
[--C-:B------:R-:W-:Y:S01]  /*c510*/  FFMA.FTZ R216, R165, UR6, -R207.reuse ;  /* 0x00000006a5d87c23 */ /* 0x100fe200080108cf */
[--C-:B------:R-:W-:Y:S01]  /*c520*/  FFMA.FTZ R192, R166, UR6, -R207.reuse ;  /* 0x00000006a6c07c23 */ /* 0x100fe200080108cf */
[----:B------:R0:W-:Y:S01]  /*c530*/  @!P2 SYNCS.ARRIVE.TRANS64.RED.A1T0 RZ, [R152+URZ], RZ ;  /* 0x000000ff98ffa9a7 */ /* 0x0001e2000810043f */
[----:B------:R-:W-:Y:S01]  /*c540*/  @!P1 STS [R154+0x38400], R170 ;  /* 0x038400aa9a009388 */ /* 0x000fe20000000800 */
[--C-:B--2---:R-:W-:Y:S01]  /*c550*/  FFMA.FTZ R214, R163, UR6, -R207.reuse ;  /* 0x00000006a3d67c23 */ /* 0x104fe200080108cf */
[----:B------:R-:W-:Y:S01]  /*c560*/  FFMA.FTZ R207, R167, UR6, -R207 ;  /* 0x00000006a7cf7c23 */ /* 0x000fe200080108cf */
[----:B------:R-:W-:Y:S01]  /*c570*/  MUFU.EX2 R204, R204 ;  /* 0x000000cc00cc7308 */ /* 0x000fe20000000800 */
[----:B-1----:R1:W-:Y:S01]  /*c580*/  @!P1 STS [R154+0x38420], R197 ;  /* 0x038420c59a009388 */ /* 0x0023e20000000800 */
[----:B------:R-:W-:Y:S01]  /*c590*/  F2FP.F16.F32.PACK_AB R156, R176, R175 ;  /* 0x000000afb09c723e */ /* 0x000fe200000000ff */
[----:B------:R-:W-:Y:S01]  /*c5a0*/  FMUL.FTZ R26, R26, R197 ;  /* 0x000000c51a1a7220 */ /* 0x000fe20000410000 */
[----:B0-----:R-:W-:Y:S01]  /*c5b0*/  F2FP.F16.F32.PACK_AB R152, R172, R171 ;  /* 0x000000abac98723e */ /* 0x001fe200000000ff */
[----:B------:R-:W-:Y:S01]  /*c5c0*/  FMUL.FTZ R27, R27, R197 ;  /* 0x000000c51b1b7220 */ /* 0x000fe20000410000 */
[----:B------:R-:W-:Y:S01]  /*c5d0*/  F2FP.F16.F32.PACK_AB R158, R178, R177 ;  /* 0x000000b1b29e723e */ /* 0x000fe200000000ff */
[-C--:B------:R-:W-:Y:S01]  /*c5e0*/  FMUL.FTZ R30, R30, R197.reuse ;  /* 0x000000c51e1e7220 */ /* 0x080fe20000410000 */
[----:B------:R-:W0:Y:S01]  /*c5f0*/  MUFU.EX2 R199, R199 ;  /* 0x000000c700c77308 */ /* 0x000e220000000800 */
[-C--:B------:R-:W-:Y:S01]  /*c600*/  FMUL.FTZ R31, R31, R197.reuse ;  /* 0x000000c51f1f7220 */ /* 0x080fe20000410000 */
[----:B------:R-:W-:Y:S01]  /*c610*/  FMUL.FTZ R34, R34, R197 ;  /* 0x000000c522227220 */ /* 0x000fe20000410000 */
[----:B-1----:R-:W-:Y:S01]  /*c620*/  F2FP.F16.F32.PACK_AB R154, R174, R173 ;  /* 0x000000adae9a723e */ /* 0x002fe200000000ff */
        /* <DEDUP_REMOVED lines=61> */
[----:B-1----:R-:W-:Y:S01]  /*ca00*/  F2FP.F16.F32.PACK_AB R159, R210, R205 ;  /* 0x000000cdd29f723e */ /* 0x002fe200000000ff */
[-C--:B------:R-:W-:Y:S01]  /*ca10*/  FMUL.FTZ R127, R127, R197.reuse ;  /* 0x000000c57f7f7220 */ /* 0x080fe20000410000 */
[-C--:B------:R-:W-:Y:S01]  /*ca20*/  FMUL.FTZ R128, R128, R170.reuse ;  /* 0x000000aa80807220 */ /* 0x080fe20000410000 */
[-C--:B------:R-:W-:Y:S01]  /*ca30*/  FMUL.FTZ R129, R129, R170.reuse ;  /* 0x000000aa81817220 */ /* 0x080fe20000410000 */
[-C--:B------:R-:W-:Y:S01]  /*ca40*/  FMUL.FTZ R130, R130, R197.reuse ;  /* 0x000000c582827220 */ /* 0x080fe20000410000 */
[----:B------:R-:W-:Y:S01]  /*ca50*/  FMUL.FTZ R131, R131, R197 ;  /* 0x000000c583837220 */ /* 0x000fe20000410000 */
        /* <DEDUP_REMOVED lines=15> */
[-C--:B------:R-:W-:Y:S01]  /*cb50*/  FMUL.FTZ R144, R144, R170.reuse ;  /* 0x000000aa90907220 */ /* 0x080fe20000410000 */
[-C--:B------:R-:W-:Y:S01]  /*cb60*/  FMUL.FTZ R145, R145, R170.reuse ;  /* 0x000000aa91917220 */ /* 0x080fe20000410000 */
[----:B------:R-:W0:Y:S01]  /*cb70*/  MUFU.EX2 R212, R212 ;  /* 0x000000d400d47308 */ /* 0x000e220000000800 */
[----:B-1----:R-:W-:Y:S01]  /*cb80*/  F2FP.F16.F32.PACK_AB R162, R182, R181 ;  /* 0x000000b5b6a2723e */ /* 0x002fe200000000ff */
[-C--:B------:R-:W-:Y:S01]  /*cb90*/  FMUL.FTZ R146, R146, R197.reuse ;  /* 0x000000c592927220 */ /* 0x080fe20000410000 */
[-C--:B------:R-:W-:Y:S01]  /*cba0*/  FMUL.FTZ R147, R147, R197.reuse ;  /* 0x000000c593937220 */ /* 0x080fe20000410000 */
[-C--:B------:R-:W-:Y:S01]  /*cbb0*/  FMUL.FTZ R148, R148, R170.reuse ;  /* 0x000000aa94947220 */ /* 0x080fe20000410000 */
[----:B------:R-:W-:Y:S01]  /*cbc0*/  FMUL.FTZ R149, R149, R170 ;  /* 0x000000aa95957220 */ /* 0x000fe20000410000 */
[-C--:B------:R-:W-:Y:S01]  /*cbd0*/  FMUL.FTZ R150, R150, R197.reuse ;  /* 0x000000c596967220 */ /* 0x080fe20000410000 */
[----:B------:R-:W-:Y:S01]  /*cbe0*/  FMUL.FTZ R151, R151, R197 ;  /* 0x000000c597977220 */ /* 0x000fe20000410000 */
[----:B------:R-:W-:Y:S01]  /*cbf0*/  MUFU.EX2 R211, R211 ;  /* 0x000000d300d37308 */ /* 0x000fe20000000800 */
[----:B------:R-:W-:Y:S01]  /*cc00*/  F2FP.F16.F32.PACK_AB R166, R200, R193 ;  /* 0x000000c1c8a6723e */ /* 0x000fe200000000ff */
[----:B------:R1:W-:Y:S01]  /*cc10*/  STSM.16.M88.4 [R184+0x36400], R152 ;  /* 0x03640098b8007844 */ /* 0x0003e20000000200 */
[----:B------:R-:W-:Y:S01]  /*cc20*/  FFMA.FTZ R21, R170, R21, R171 ;  /* 0x00000015aa157223 */ /* 0x000fe200000100ab */
[----:B------:R-:W-:Y:S01]  /*cc30*/  FFMA.FTZ R22, R197, R22, R204 ;  /* 0x00000016c5167223 */ /* 0x000fe200000100cc */
[----:B------:R-:W-:Y:S01]  /*cc40*/  ISETP.GT.AND P1, PT, R198, UR7, PT ;  /* 0x00000007c6007c0c */ /* 0x000fe2000bf24270 */
[----:B------:R3:W-:Y:S01]  /*cc50*/  STSM.16.M88.4 [R20], R156 ;  /* 0x0000009c14007844 */ /* 0x0007e20000000200 */
[----:B------:R-:W-:Y:S01]  /*cc60*/  FADD.FTZ R172, R172, R21 ;  /* 0x00000015acac7221 */ /* 0x000fe20000010000 */
[----:B------:R-:W2:Y:S01]  /*cc70*/  MUFU.EX2 R214, R214 ;  /* 0x000000d600d67308 */ /* 0x000ea20000000800 */
[----:B0-----:R-:W-:Y:S01]  /*cc80*/  F2FP.F16.F32.PACK_AB R161, R212, R209 ;  /* 0x000000d1d4a1723e */ /* 0x001fe200000000ff */
[----:B------:R-:W-:Y:S01]  /*cc90*/  FADD.FTZ R22, R199, R22 ;  /* 0x00000016c7167221 */ /* 0x000fe20000010000 */
[----:B------:R-:W-:Y:S01]  /*cca0*/  FADD.FTZ R173, R173, R172 ;  /* 0x000000acadad7221 */ /* 0x000fe20000010000 */
[----:B------:R-:W-:-:S02]  /*ccb0*/  @!P2 VIADD R186, R186, 0x38860 ;  /* 0x00038860babaa836 */ /* 0x000fc40000000000 */
[----:B------:R-:W-:Y:S01]  /*ccc0*/  FADD.FTZ R201, R201, R22 ;  /* 0x00000016c9c97221 */ /* 0x000fe20000010000 */
[----:B------:R-:W-:Y:S01]  /*ccd0*/  FADD.FTZ R174, R174, R173 ;  /* 0x000000adaeae7221 */ /* 0x000fe20000010000 */
[----:B------:R-:W-:Y:S01]  /*cce0*/  MUFU.EX2 R183, R183 ;  /* 0x000000b700b77308 */ /* 0x000fe20000000800 */
[----:B------:R-:W-:Y:S01]  /*ccf0*/  @!P2 PRMT R186, RZ, 0x654, R186 ;  /* 0x00000654ffbaa816 */ /* 0x000fe200000000ba */
        /* <DEDUP_REMOVED lines=10> */
[----:B------:R-:W-:Y:S01]  /*cda0*/  MUFU.EX2 R213, R213 ;  /* 0x000000d500d57308 */ /* 0x000fe20000000800 */
[----:B------:R-:W-:Y:S02]  /*cdb0*/  FADD.FTZ R178, R178, R177 ;  /* 0x000000b1b2b27221 */ /* 0x000fe40000010000 */
[----:B------:R-:W-:Y:S02]  /*cdc0*/  FADD.FTZ R210, R210, R205 ;  /* 0x000000cdd2d27221 */ /* 0x000fe40000010000 */
[----:B------:R-:W-:Y:S02]  /*cdd0*/  FADD.FTZ R179, R179, R178 ;  /* 0x000000b2b3b37221 */ /* 0x000fe40000010000 */
[----:B------:R-:W-:Y:S01]  /*cde0*/  FADD.FTZ R209, R209, R210 ;  /* 0x000000d2d1d17221 */ /* 0x000fe20000010000 */
[----:B------:R-:W2:Y:S01]  /*cdf0*/  MUFU.EX2 R216, R216 ;  /* 0x000000d800d87308 */ /* 0x000ea20000000800 */
[----:B0-----:R-:W-:Y:S01]  /*ce00*/  F2FP.F16.F32.PACK_AB R164, R202, R183 ;  /* 0x000000b7caa4723e */ /* 0x001fe200000000ff */
[----:B------:R-:W-:Y:S01]  /*ce10*/  FADD.FTZ R180, R180, R179 ;  /* 0x000000b3b4b47221 */ /* 0x000fe20000010000 */
[----:B------:R-:W-:-:S03]  /*ce20*/  FADD.FTZ R212, R212, R209 ;  /* 0x000000d1d4d47221 */ /* 0x000fc60000010000 */
[----:B------:R-:W-:Y:S01]  /*ce30*/  FADD.FTZ R181, R181, R180 ;  /* 0x000000b4b5b57221 */ /* 0x000fe20000010000 */
[----:B------:R-:W-:Y:S01]  /*ce40*/  FADD.FTZ R211, R211, R212 ;  /* 0x000000d4d3d37221 */ /* 0x000fe20000010000 */
[----:B------:R-:W0:Y:S02]  /*ce50*/  MUFU.EX2 R192, R192 ;  /* 0x000000c000c07308 */ /* 0x000e240000000800 */
[----:B------:R-:W-:Y:S01]  /*ce60*/  FADD.FTZ R182, R182, R181 ;  /* 0x000000b5b6b67221 */ /* 0x000fe20000010000 */
[----:B------:R-:W-:-:S03]  /*ce70*/  FADD.FTZ R214, R214, R211 ;  /* 0x000000d3d6d67221 */ /* 0x000fc60000010000 */
[----:B------:R-:W-:Y:S02]  /*ce80*/  FADD.FTZ R183, R183, R182 ;  /* 0x000000b6b7b77221 */ /* 0x000fe40000010000 */
[----:B------:R-:W4:Y:S01]  /*ce90*/  MUFU.EX2 R207, R207 ;  /* 0x000000cf00cf7308 */ /* 0x000f220000000800 */
[----:B--2---:R-:W-:Y:S01]  /*cea0*/  F2FP.F16.F32.PACK_AB R165, R216, R213 ;  /* 0x000000d5d8a5723e */ /* 0x004fe200000000ff */
[----:B------:R-:W-:Y:S01]  /*ceb0*/  FADD.FTZ R213, R213, R214 ;  /* 0x000000d6d5d57221 */ /* 0x000fe20000010000 */
[----:B------:R-:W-:-:S03]  /*cec0*/  FADD.FTZ R202, R202, R183 ;  /* 0x000000b7caca7221 */ /* 0x000fc60000010000 */
[----:B------:R-:W-:Y:S01]  /*ced0*/  FADD.FTZ R213, R216, R213 ;  /* 0x000000d5d8d57221 */ /* 0x000fe20000010000 */
[----:B------:R-:W-:Y:S01]  /*cee0*/  FADD.FTZ R21, R193, R202 ;  /* 0x000000cac1157221 */ /* 0x000fe20000010000 */
[----:B------:R-:W-:Y:S02]  /*cef0*/  IMAD.MOV.U32 R193, RZ, RZ, R168 ;  /* 0x000000ffffc17224 */ /* 0x000fe400078e00a8 */
[----:B0-----:R-:W-:Y:S01]  /*cf00*/  FADD.FTZ R22, R192, R213 ;  /* 0x000000d5c0167221 */ /* 0x001fe20000010000 */
[----:B------:R-:W-:Y:S01]  /*cf10*/  FADD.FTZ R21, R200, R21 ;  /* 0x00000015c8157221 */ /* 0x000fe20000010000 */
[----:B------:R-:W-:Y:S01]  /*cf20*/  IMAD.MOV.U32 R200, RZ, RZ, R169 ;  /* 0x000000ffffc87224 */ /* 0x000fe200078e00a9 */
[C---:B----4-:R-:W-:Y:S01]  /*cf30*/  F2FP.F16.F32.PACK_AB R167, R207.reuse, R192 ;  /* 0x000000c0cfa7723e */ /* 0x050fe200000000ff */
[----:B------:R-:W-:Y:S01]  /*cf40*/  FADD.FTZ R22, R207, R22 ;  /* 0x00000016cf167221 */ /* 0x000fe20000010000 */
[----:B------:R-:W-:-:S03]  /*cf50*/  IMAD.MOV.U32 R192, RZ, RZ, R23 ;  /* 0x000000ffffc07224 */ /* 0x000fc600078e0017 */
        /* <DEDUP_REMOVED lines=8> */
[----:B------:R-:W-:Y:S01]  /*cfe0*/  WARPGROUP.ARRIVE ;  /* 0x00000000000079c5 */ /* 0x000fe20000000000 */
[----:B-1----:R-:W-:-:S04]  /*cff0*/  VIADD R152, R198, 0xffffffff ;  /* 0xffffffffc6987836 */ /* 0x002fc80000000000 */
[----:B------:R-:W-:-:S15]  /*d000*/  IMAD.MOV.U32 R198, RZ, RZ, R152 ;  /* 0x000000ffffc67224 */ /* 0x000fde00078e0098 */
        /* <DEDUP_REMOVED lines=24> */
.L_x_4408:
[----:B------:R-:W0:Y:S01]  /*d190*/  SHFL.BFLY PT, R0, R21, 0x2, 0x1f ;  /* 0x0c401f0015007f89 */ /* 0x000e2200000e0000 */
[----:B------:R-:W-:Y:S08]  /*d1a0*/  BAR.ARV 0x8, 0x100 ;  /* 0x0204000000007b1d */ /* 0x000ff00000002000 */
[----:B------:R-:W-:Y:S01]  /*d1b0*/  BAR.SYNC.DEFER_BLOCKING 0xf, 0x100 ;  /* 0x03c4000000007b1d */ /* 0x000fe20000010000 */
[----:B------:R-:W-:Y:S01]  /*d1c0*/  ISETP.NE.AND P0, PT, R191, RZ, PT ;  /* 0x000000ffbf00720c */ /* 0x000fe20003f05270 */
[----:B------:R-:W-:-:S04]  /*d1d0*/  IMAD.U32 R9, RZ, RZ, UR6 ;  /* 0x00000006ff097e24 */ /* 0x000fc8000f8e00ff */
[----:B------:R-:W1:Y:S01]  /*d1e0*/  SHFL.BFLY PT, R5, R22, 0x2, 0x1f ;  /* 0x0c401f0016057f89 */ /* 0x000e6200000e0000 */
[----:B0-----:R-:W-:-:S05]  /*d1f0*/  FADD.FTZ R2, R0, R21 ;  /* 0x0000001500027221 */ /* 0x001fca0000010000 */
[----:B------:R-:W0:Y:S01]  /*d200*/  SHFL.BFLY PT, R3, R2, 0x1, 0x1f ;  /* 0x0c201f0002037f89 */ /* 0x000e2200000e0000 */
[----:B-1----:R-:W-:-:S05]  /*d210*/  FADD.FTZ R5, R5, R22 ;  /* 0x0000001605057221 */ /* 0x002fca0000010000 */
[----:B------:R-:W1:Y:S01]  /*d220*/  SHFL.BFLY PT, R0, R5, 0x1, 0x1f ;  /* 0x0c201f0005007f89 */ /* 0x000e6200000e0000 */
[----:B0-----:R-:W-:Y:S01]  /*d230*/  FADD.FTZ R4, R2, R3 ;  /* 0x0000000302047221 */ /* 0x001fe20000010000 */
[----:B------:R-:W-:Y:S02]  /*d240*/  IMAD.MOV.U32 R3, RZ, RZ, RZ ;  /* 0x000000ffff037224 */ /* 0x000fe400078e00ff */
[----:B------:R-:W-:Y:S02]  /*d250*/  IMAD R2, R23, 0x40, R189 ;  /* 0x0000004017027824 */ /* 0x000fe400078e02bd */
[----:B------:R-:W-:Y:S02]  /*d260*/  FSETP.NE.FTZ.AND P1, PT, R4, RZ, PT ;  /* 0x000000ff0400720b */ /* 0x000fe40003f35000 */
[----:B------:R-:W-:Y:S02]  /*d270*/  @!P0 IMAD R195, R2, 0x4, R195 ;  /* 0x0000000402c38824 */ /* 0x000fe400078e02c3 */
[----:B------:R-:W-:-:S09]  /*d280*/  IMAD.MOV.U32 R2, RZ, RZ, -0x800000 ;  /* 0xff800000ff027424 */ /* 0x000fd200078e00ff */
[----:B------:R-:W0:Y:S01]  /*d290*/  @P1 MUFU.RCP R3, R4 ;  /* 0x0000000400031308 */ /* 0x000e220000001000 */
[----:B-1----:R-:W-:Y:S01]  /*d2a0*/  FADD.FTZ R6, R5, R0 ;  /* 0x0000000005067221 */ /* 0x002fe20000010000 */
[----:B------:R-:W-:-:S04]  /*d2b0*/  IMAD.MOV.U32 R0, RZ, RZ, RZ ;  /* 0x000000ffff007224 */ /* 0x000fc800078e00ff */
[----:B------:R-:W-:Y:S02]  /*d2c0*/  FSETP.NE.FTZ.AND P2, PT, R6, RZ, PT ;  /* 0x000000ff0600720b */ /* 0x000fe40003f55000 */
[----:B------:R-:W-:Y:S01]  /*d2d0*/  @P1 MUFU.LG2 R5, R4 ;  /* 0x0000000400051308 */ /* 0x000fe20000000c00 */
[----:B0-----:R0:W-:Y:S01]  /*d2e0*/  @!P0 STS [R195+0x38400], R3 ;  /* 0x03840003c3008388 */ /* 0x0011e20000000800 */
        /* <DEDUP_REMOVED lines=10> */
[----:B------:R4:W5:Y:S01]  /*d390*/  @P2 MUFU.LG2 R7, R6 ;  /* 0x0000000600072308 */ /* 0x0009620000000c00 */
        /* <DEDUP_REMOVED lines=56> */
[----:B0-----:R-:W-:-:S02]  /*d720*/  IMAD.U32 R3, RZ, RZ, UR6 ;  /* 0x00000006ff037e24 */ /* 0x001fc4000f8e00ff */
[----:B------:R-:W-:Y:S01]  /*d730*/  @P2 FMUL.FTZ R9, R9, 0.69314718246459960938 ;  /* 0x3f31721809092820 */ /* 0x000fe20000410000 */
[----:B----4-:R-:W-:Y:S01]  /*d740*/  @P1 FMUL.FTZ R6, R5, 0.69314718246459960938 ;  /* 0x3f31721805061820 */ /* 0x010fe20000410000 */
[----:B-----5:R-:W-:Y:S01]  /*d750*/  @P2 FMUL.FTZ R8, R7, 0.69314718246459960938 ;  /* 0x3f31721807082820 */ /* 0x020fe20000410000 */
[----:B------:R-:W-:Y:S01]  /*d760*/  @P1 FMUL.FTZ R3, R3, 0.69314718246459960938 ;  /* 0x3f31721803031820 */ /* 0x000fe20000410000 */
[----:B------:R-:W-:Y:S01]  /*d770*/  MOV R4, 0xff800000 ;  /* 0xff80000000047802 */ /* 0x000fe20000000f00 */
[-C--:B------:R-:W-:Y:S01]  /*d780*/  FMUL.FTZ R26, R26, R0.reuse ;  /* 0x000000001a1a7220 */ /* 0x080fe20000410000 */
        /* <DEDUP_REMOVED lines=66> */
[----:B-1----:R-:W-:Y:S06]  /*dbb0*/  BAR.ARV 0xe, 0x100 ;  /* 0x0384000000007b1d */ /* 0x002fec0000002000 */
.L_x_4383:
[----:B------:R-:W-:Y:S05]  /*dbc0*/  @P0 BRA `(.L_x_4418) ;  /* 0x0000002400180947 */ /* 0x000fea0003800000 */
[----:B--23--:R-:W2:Y:S01]  /*dbd0*/  LDL R156, [R1] ;  /* 0x00000000019c7983 */ /* 0x00cea20000100800 */
        /* <DEDUP_REMOVED lines=19> */
[----:B------:R-:W-:-:S02]  /*dd10*/  SHF.R.S32.HI R155, RZ, 0x1f, R8 ;  /* 0x0000001fff9b7819 */ /* 0x000fc40000011408 */
[----:B-1----:R-:W-:Y:S02]  /*dd20*/  ISETP.NE.AND P0, PT, R7, RZ, PT ;  /* 0x000000ff0700720c */ /* 0x002fe40003f05270 */
[----:B------:R-:W-:-:S04]  /*dd30*/  LEA.HI R7, R155, R8, RZ, 0x2 ;  /* 0x000000089b077211 */ /* 0x000fc800078f10ff */
[----:B------:R-:W-:Y:S02]  /*dd40*/  SHF.R.S32.HI R154, RZ, 0x2, R7 ;  /* 0x00000002ff9a7819 */ /* 0x000fe40000011407 */
        /* <DEDUP_REMOVED lines=9> */
[----:B------:R-:W-:Y:S01]  /*dde0*/  LEA.HI R11, R21, R20, RZ, 0x2 ;  /* 0x00000014150b7211 */ /* 0x000fe200078f10ff */
[----:B------:R-:W-:Y:S01]  /*ddf0*/  ULDC.64 UR4, c[0x0][0xcd0] ;  /* 0x0003340000047ab9 */ /* 0x000fe20000000a00 */
[----:B------:R-:W-:Y:S01]  /*de00*/  R2UR UR10, R156 ;  /* 0x000000009c0a72ca */ /* 0x000fe200000e0000 */
[C---:B------:R-:W-:Y:S01]  /*de10*/  IMAD.IADD R23, R20.reuse, 0x1, -R9 ;  /* 0x0000000114177824 */ /* 0x040fe200078e0a09 */
[----:B------:R-:W-:Y:S01]  /*de20*/  LOP3.LUT R11, R11, 0xfffffffc, RZ, 0xc0, !PT ;  /* 0xfffffffc0b0b7812 */ /* 0x000fe200078ec0ff */
[----:B------:R-:W2:Y:S03]  /*de30*/  S2UR UR7, SR_CTAID.Z ;  /* 0x00000000000779c3 */ /* 0x000ea60000002700 */
[----:B------:R-:W-:Y:S01]  /*de40*/  SHF.R.S32.HI R10, RZ, 0x1f, R23 ;  /* 0x0000001fff0a7819 */ /* 0x000fe20000011417 */
[----:B------:R-:W-:-:S03]  /*de50*/  IMAD.IADD R11, R20, 0x1, -R11 ;  /* 0x00000001140b7824 */ /* 0x000fc600078e0a0b */
[CC--:B------:R-:W-:Y:S01]  /*de60*/  LEA.HI R152, R10.reuse, R23.reuse, RZ, 0x2 ;  /* 0x000000170a987211 */ /* 0x0c0fe200078f10ff */
[----:B------:R-:W3:Y:S01]  /*de70*/  LDC.64 R18, c[0x0][0xcd8] ;  /* 0x00033600ff127b82 */ /* 0x000ee20000000a00 */
[----:B------:R-:W-:Y:S01]  /*de80*/  LEA.HI R10, R10, R23, RZ, 0x5 ;  /* 0x000000170a0a7211 */ /* 0x000fe200078f28ff */
[----:B------:R-:W-:Y:S01]  /*de90*/  UIMAD.WIDE.U32 UR8, UR10, UR4, URZ ;  /* 0x000000040a0872a5 */ /* 0x000fe2000f8e003f */
[--C-:B------:R-:W-:Y:S01]  /*dea0*/  SHF.R.S32.HI R9, RZ, 0x2, R152.reuse ;  /* 0x00000002ff097819 */ /* 0x100fe20000011498 */
[----:B------:R-:W-:Y:S01]  /*deb0*/  UIMAD UR4, UR6, UR4, URZ ;  /* 0x00000004060472a4 */ /* 0x000fe2000f8e023f */
[----:B------:R-:W-:Y:S02]  /*dec0*/  SHF.R.S32.HI R12, RZ, 0x1f, R152 ;  /* 0x0000001fff0c7819 */ /* 0x000fe40000011498 */
[----:B------:R-:W-:Y:S01]  /*ded0*/  SHF.R.S32.HI R10, RZ, 0x5, R10 ;  /* 0x00000005ff0a7819 */ /* 0x000fe2000001140a */
[----:B------:R-:W-:Y:S01]  /*dee0*/  UIMAD UR4, UR10, UR5, UR4 ;  /* 0x000000050a0472a4 */ /* 0x000fe2000f8e0204 */
[----:B0-----:R-:W-:-:S02]  /*def0*/  ISETP.NE.AND P0, PT, R16, 0x1, PT ;  /* 0x000000011000780c */ /* 0x001fc40003f05270 */
[----:B------:R-:W-:Y:S01]  /*df00*/  LEA.HI R12, R12, R9, RZ, 0x3 ;  /* 0x000000090c0c7211 */ /* 0x000fe200078f18ff */
[----:B------:R-:W-:Y:S01]  /*df10*/  UIADD3 UR4, UR9, UR4, URZ ;  /* 0x0000000409047290 */ /* 0x000fe2000fffe03f */
[----:B------:R-:W-:Y:S01]  /*df20*/  LOP3.LUT R152, R152, 0x7ffffffc, RZ, 0xc0, !PT ;  /* 0x7ffffffc98987812 */ /* 0x000fe200078ec0ff */
[----:B------:R-:W-:Y:S01]  /*df30*/  ULDC.64 UR10, c[0x0][0x208] ;  /* 0x00008200000a7ab9 */ /* 0x000fe20000000a00 */
[----:B------:R-:W-:Y:S01]  /*df40*/  LOP3.LUT R12, R12, 0xfffffff8, RZ, 0xc0, !PT ;  /* 0xfffffff80c0c7812 */ /* 0x000fe200078ec0ff */
[----:B--2---:R-:W-:Y:S02]  /*df50*/  USHF.R.S32.HI UR5, URZ, 0x1f, UR7 ;  /* 0x0000001f3f057899 */ /* 0x004fe40008011407 */
[----:B------:R-:W-:Y:S02]  /*df60*/  IMAD.IADD R152, R23, 0x1, -R152 ;  /* 0x0000000117987824 */ /* 0x000fe400078e0a98 */
[----:B------:R-:W-:Y:S01]  /*df70*/  IMAD.IADD R9, R9, 0x1, -R12 ;  /* 0x0000000109097824 */ /* 0x000fe200078e0a0c */
[----:B------:R-:W-:Y:S01]  /*df80*/  LEA.HI R12, R11, R11, RZ, 0x1 ;  /* 0x0000000b0b0c7211 */ /* 0x000fe200078f08ff */
[----:B------:R-:W0:Y:S01]  /*df90*/  @P0 LDC R14, c[0x0][0xcec] ;  /* 0x00033b00ff0e0b82 */ /* 0x000e220000000800 */
[----:B------:R-:W-:-:S02]  /*dfa0*/  IMAD.SHL.U32 R152, R152, 0x2, RZ ;  /* 0x0000000298987824 */ /* 0x000fc400078e00ff */
[----:B------:R-:W-:Y:S01]  /*dfb0*/  LOP3.LUT R12, R12, 0x1ffffffe, RZ, 0xc0, !PT ;  /* 0x1ffffffe0c0c7812 */ /* 0x000fe200078ec0ff */
[----:B------:R-:W-:Y:S02]  /*dfc0*/  IMAD R153, R10, 0x10, R9 ;  /* 0x000000100a997824 */ /* 0x000fe400078e0209 */
[----:B------:R-:W-:Y:S02]  /*dfd0*/  IMAD.U32 R10, RZ, RZ, UR8 ;  /* 0x00000008ff0a7e24 */ /* 0x000fe4000f8e00ff */
[----:B------:R-:W2:Y:S01]  /*dfe0*/  @P0 LDC R17, c[0x0][0xcf0] ;  /* 0x00033c00ff110b82 */ /* 0x000ea20000000800 */
[----:B------:R-:W-:Y:S02]  /*dff0*/  IMAD.IADD R12, R11, 0x1, -R12 ;  /* 0x000000010b0c7824 */ /* 0x000fe400078e0a0c */
[----:B------:R-:W-:Y:S02]  /*e000*/  IMAD.U32 R11, RZ, RZ, UR9 ;  /* 0x00000009ff0b7e24 */ /* 0x000fe4000f8e00ff */
[----:B------:R-:W-:-:S02]  /*e010*/  IMAD R9, R12, 0x8, R153 ;  /* 0x000000080c097824 */ /* 0x000fc400078e0299 */
[----:B---3--:R-:W-:Y:S02]  /*e020*/  IMAD R12, R18, UR5, RZ ;  /* 0x00000005120c7c24 */ /* 0x008fe4000f8e02ff */
[----:B-1----:R-:W-:Y:S02]  /*e030*/  IMAD R9, R22, 0x40, R9 ;  /* 0x0000004016097824 */ /* 0x002fe400078e0209 */
[----:B------:R-:W-:Y:S02]  /*e040*/  IMAD R15, R19, UR7, R12 ;  /* 0x00000007130f7c24 */ /* 0x000fe4000f8e020c */
[----:B------:R-:W-:Y:S01]  /*e050*/  IMAD.U32 R11, RZ, RZ, UR4 ;  /* 0x00000004ff0b7e24 */ /* 0x000fe2000f8e00ff */
[----:B------:R-:W-:Y:S01]  /*e060*/  ULDC.64 UR4, c[0x0][0xce0] ;  /* 0x0003380000047ab9 */ /* 0x000fe20000000a00 */
[----:B------:R-:W-:Y:S02]  /*e070*/  IMAD.MOV.U32 R13, RZ, RZ, R9 ;  /* 0x000000ffff0d7224 */ /* 0x000fe400078e0009 */
[----:B0-----:R-:W-:-:S04]  /*e080*/  @P0 IMAD.HI.U32 R12, R9, R14, RZ ;  /* 0x0000000e090c0227 */ /* 0x001fc800078e00ff */
[----:B------:R-:W-:Y:S01]  /*e090*/  IMAD.WIDE.U32 R10, R18, UR7, R10 ;  /* 0x00000007120a7c25 */ /* 0x000fe2000f8e000a */
[----:B--2---:R-:W-:-:S03]  /*e0a0*/  @P0 SHF.R.U32.HI R13, RZ, R17, R12 ;  /* 0x00000011ff0d0219 */ /* 0x004fc6000001160c */
[----:B------:R-:W-:Y:S02]  /*e0b0*/  IMAD.IADD R11, R11, 0x1, R15 ;  /* 0x000000010b0b7824 */ /* 0x000fe400078e020f */
[----:B------:R-:W-:Y:S01]  /*e0c0*/  IMAD R12, R5, UR4, RZ ;  /* 0x00000004050c7c24 */ /* 0x000fe2000f8e02ff */
[--C-:B------:R-:W-:Y:S01]  /*e0d0*/  SHF.R.S32.HI R15, RZ, 0x1f, R13.reuse ;  /* 0x0000001fff0f7819 */ /* 0x100fe2000001140d */
[----:B------:R-:W-:Y:S02]  /*e0e0*/  IMAD.MOV R14, RZ, RZ, -R13 ;  /* 0x000000ffff0e7224 */ /* 0x000fe400078e0a0d */
[----:B------:R-:W-:-:S04]  /*e0f0*/  IMAD.WIDE.U32 R10, R3, UR4, R10 ;  /* 0x00000004030a7c25 */ /* 0x000fc8000f8e000a */
        /* <DEDUP_REMOVED lines=18> */
[----:B------:R-:W-:-:S02]  /*e220*/  IMAD R9, R22, 0x40, R153 ;  /* 0x0000004016097824 */ /* 0x000fc400078e0299 */
[----:B------:R-:W-:Y:S01]  /*e230*/  IMAD.IADD R15, R0, 0x1, -R11 ;  /* 0x00000001000f7824 */ /* 0x000fe200078e0a0b */
[----:B------:R-:W-:Y:S03]  /*e240*/  SHFL.IDX PT, R10, R17, RZ, 0x1c1f ;  /* 0x001c1fff110a7589 */ /* 0x000fe600000e0000 */
        /* <DEDUP_REMOVED lines=9> */
.L_x_4419:
[----:B------:R-:W1:Y:S01]  /*e2e0*/  S2R R14, SR_CTAID.X ;  /* 0x00000000000e7919 */ /* 0x000e620000002500 */
[----:B------:R-:W-:Y:S01]  /*e2f0*/  LEA.HI R21, R21, R20, RZ, 0x2 ;  /* 0x0000001415157211 */ /* 0x000fe200078f10ff */
[----:B------:R-:W2:Y:S01]  /*e300*/  S2UR UR7, SR_CTAID.Z ;  /* 0x00000000000779c3 */ /* 0x000ea20000002700 */
[----:B------:R-:W-:Y:S01]  /*e310*/  SHF.R.S32.HI R9, RZ, 0x1f, R7 ;  /* 0x0000001fff097819 */ /* 0x000fe20000011407 */
[----:B------:R-:W-:Y:S01]  /*e320*/  ULDC.64 UR8, c[0x0][0xc38] ;  /* 0x00030e0000087ab9 */ /* 0x000fe20000000a00 */
[----:B------:R-:W-:Y:S01]  /*e330*/  LOP3.LUT R21, R21, 0xfffffffc, RZ, 0xc0, !PT ;  /* 0xfffffffc15157812 */ /* 0x000fe200078ec0ff */
[----:B------:R-:W-:Y:S01]  /*e340*/  UIMAD UR6, UR6, UR8, URZ ;  /* 0x00000008060672a4 */ /* 0x000fe2000f8e023f */
[----:B------:R-:W-:Y:S01]  /*e350*/  R2UR UR10, R156 ;  /* 0x000000009c0a72ca */ /* 0x000fe200000e0000 */
[----:B------:R-:W-:Y:S01]  /*e360*/  BSSY B0, `(.L_x_4420) ;  /* 0x0000103000007945 */ /* 0x000fe20003800000 */
[----:B------:R-:W-:Y:S01]  /*e370*/  LEA.HI R9, R9, R154, RZ, 0x3 ;  /* 0x0000009a09097211 */ /* 0x000fe200078f18ff */
[----:B------:R-:W-:Y:S01]  /*e380*/  IMAD.IADD R21, R20, 0x1, -R21 ;  /* 0x0000000114157824 */ /* 0x000fe200078e0a15 */
[----:B0-----:R-:W0:Y:S01]  /*e390*/  LDC.64 R12, c[0x0][0xc40] ;  /* 0x00031000ff0c7b82 */ /* 0x001e220000000a00 */
[----:B------:R-:W-:-:S02]  /*e3a0*/  LEA.HI R155, R155, R8, RZ, 0x5 ;  /* 0x000000089b9b7211 */ /* 0x000fc400078f28ff */
[----:B------:R-:W-:Y:S02]  /*e3b0*/  LOP3.LUT R9, R9, 0xfffffff8, RZ, 0xc0, !PT ;  /* 0xfffffff809097812 */ /* 0x000fe400078ec0ff */
[C---:B------:R-:W-:Y:S02]  /*e3c0*/  LEA.HI R2, R21.reuse, R21, RZ, 0x1 ;  /* 0x0000001515027211 */ /* 0x040fe400078f08ff */
[----:B------:R-:W-:Y:S01]  /*e3d0*/  SHF.R.S32.HI R155, RZ, 0x5, R155 ;  /* 0x00000005ff9b7819 */ /* 0x000fe2000001149b */
[----:B------:R-:W3:Y:S01]  /*e3e0*/  @P1 LDC R4, c[0x0][0xcec] ;  /* 0x00033b00ff041b82 */ /* 0x000ee20000000800 */
[----:B------:R-:W-:Y:S01]  /*e3f0*/  LOP3.LUT R2, R2, 0x1ffffffe, RZ, 0xc0, !PT ;  /* 0x1ffffffe02027812 */ /* 0x000fe200078ec0ff */
[----:B------:R-:W-:Y:S01]  /*e400*/  IMAD.IADD R154, R154, 0x1, -R9 ;  /* 0x000000019a9a7824 */ /* 0x000fe200078e0a09 */
[----:B------:R-:W-:Y:S02]  /*e410*/  UIMAD.WIDE.U32 UR4, UR10, UR8, URZ ;  /* 0x000000080a0472a5 */ /* 0x000fe4000f8e003f */
[----:B------:R-:W-:Y:S01]  /*e420*/  UIMAD UR6, UR10, UR9, UR6 ;  /* 0x000000090a0672a4 */ /* 0x000fe2000f8e0206 */
[----:B------:R-:W-:Y:S01]  /*e430*/  IMAD.IADD R2, R21, 0x1, -R2 ;  /* 0x0000000115027824 */ /* 0x000fe200078e0a02 */
[----:B--2---:R-:W-:Y:S01]  /*e440*/  USHF.R.S32.HI UR8, URZ, 0x1f, UR7 ;  /* 0x0000001f3f087899 */ /* 0x004fe20008011407 */
[----:B------:R-:W2:Y:S01]  /*e450*/  @P1 LDC R17, c[0x0][0xcf0] ;  /* 0x00033c00ff111b82 */ /* 0x000ea20000000800 */
[----:B------:R-:W-:Y:S01]  /*e460*/  IMAD R155, R155, 0x10, R154 ;  /* 0x000000109b9b7824 */ /* 0x000fe200078e029a */
[----:B------:R-:W-:-:S02]  /*e470*/  UIADD3 UR6, UR5, UR6, URZ ;  /* 0x0000000605067290 */ /* 0x000fc4000fffe03f */
[----:B------:R-:W-:Y:S02]  /*e480*/  IMAD.U32 R11, RZ, RZ, UR5 ;  /* 0x00000005ff0b7e24 */ /* 0x000fe4000f8e00ff */
[----:B------:R-:W-:Y:S02]  /*e490*/  IMAD R9, R2, 0x8, R155 ;  /* 0x0000000802097824 */ /* 0x000fe400078e029b */
[----:B------:R-:W-:Y:S01]  /*e4a0*/  IMAD.U32 R10, RZ, RZ, UR4 ;  /* 0x00000004ff0a7e24 */ /* 0x000fe2000f8e00ff */
[----:B------:R-:W-:Y:S01]  /*e4b0*/  MOV R11, UR6 ;  /* 0x00000006000b7c02 */ /* 0x000fe20008000f00 */
[----:B-1----:R-:W-:Y:S01]  /*e4c0*/  IMAD R15, R14, 0x40, R9 ;  /* 0x000000400e0f7824 */ /* 0x002fe200078e0209 */
[----:B------:R-:W-:Y:S01]  /*e4d0*/  ULDC.64 UR4, c[0x0][0xc48] ;  /* 0x0003120000047ab9 */ /* 0x000fe20000000a00 */
[C---:B0-----:R-:W-:Y:S02]  /*e4e0*/  IMAD R2, R12.reuse, UR8, RZ ;  /* 0x000000080c027c24 */ /* 0x041fe4000f8e02ff */
[----:B------:R-:W-:-:S04]  /*e4f0*/  IMAD.WIDE.U32 R10, R12, UR7, R10 ;  /* 0x000000070c0a7c25 */ /* 0x000fc8000f8e000a */
[----:B---3--:R-:W-:-:S04]  /*e500*/  @P1 IMAD.HI.U32 R4, R15, R4, RZ ;  /* 0x000000040f041227 */ /* 0x008fc800078e00ff */
[----:B------:R-:W-:Y:S02]  /*e510*/  IMAD R13, R13, UR7, R2 ;  /* 0x000000070d0d7c24 */ /* 0x000fe4000f8e0202 */
[----:B------:R-:W-:Y:S01]  /*e520*/  IMAD.MOV.U32 R9, RZ, RZ, R15 ;  /* 0x000000ffff097224 */ /* 0x000fe200078e000f */
[----:B--2---:R-:W-:Y:S01]  /*e530*/  @P1 SHF.R.U32.HI R9, RZ, R17, R4 ;  /* 0x00000011ff091219 */ /* 0x004fe20000011604 */
[----:B------:R-:W-:Y:S02]  /*e540*/  IMAD R2, R5, UR4, RZ ;  /* 0x0000000405027c24 */ /* 0x000fe4000f8e02ff */
[----:B------:R-:W-:Y:S01]  /*e550*/  IMAD.IADD R11, R11, 0x1, R13 ;  /* 0x000000010b0b7824 */ /* 0x000fe200078e020d */
[--C-:B------:R-:W-:Y:S01]  /*e560*/  SHF.R.S32.HI R4, RZ, 0x1f, R9.reuse ;  /* 0x0000001fff047819 */ /* 0x100fe20000011409 */
[----:B------:R-:W-:Y:S02]  /*e570*/  IMAD R13, R3, UR5, R2 ;  /* 0x00000005030d7c24 */ /* 0x000fe4000f8e0202 */
[----:B------:R-:W-:-:S02]  /*e580*/  IMAD.MOV R5, RZ, RZ, -R9 ;  /* 0x000000ffff057224 */ /* 0x000fc400078e0a09 */
        /* <DEDUP_REMOVED lines=224> */
.L_x_4421:
[----:B------:R-:W-:Y:S05]  /*f390*/  BSYNC B0 ;  /* 0x0000000000007941 */ /* 0x000fea0003800000 */
.L_x_4420:
        /* <DEDUP_REMOVED lines=201> */
.L_x_4418:
[----:B------:R-:W1:Y:S02]  /*10030*/  S2R R0, SR_TID.X ;  /* 0x0000000000007919 */ /* 0x000e640000002100 */
[----:B-1----:R-:W-:-:S05]  /*10040*/  VIADD R2, R0, 0xffffff80 ;  /* 0xffffff8000027836 */ /* 0x002fca0000000000 */
[----:B------:R-:W-:-:S13]  /*10050*/  ISETP.GT.AND P0, PT, R2, 0x3f, PT ;  /* 0x0000003f0200780c */ /* 0x000fda0003f04270 */
[----:B------:R-:W-:Y:S05]  /*10060*/  @P0 BRA `(.L_x_4380) ;  /* 0x0000005c000c0947 */ /* 0x000fea0003800000 */
[----:B------:R-:W1:Y:S01]  /*10070*/  S2R R3, SR_CTAID.X ;  /* 0x0000000000037919 */ /* 0x000e620000002500 */
[----:B------:R-:W4:Y:S01]  /*10080*/  LDC R6, c[0x0][0xce8] ;  /* 0x00033a00ff067b82 */ /* 0x000f220000000800 */
[----:B------:R-:W-:Y:S01]  /*10090*/  ULDC UR4, c[0x0][0xb88] ;  /* 0x0002e20000047ab9 */ /* 0x000fe20000000800 */
[----:B-1----:R-:W-:Y:S02]  /*100a0*/  IMAD R0, R3, 0x40, R0 ;  /* 0x0000004003007824 */ /* 0x002fe400078e0200 */
[----:B----4-:R-:W-:Y:S02]  /*100b0*/  IMAD R3, R6, UR4, RZ ;  /* 0x0000000406037c24 */ /* 0x010fe4000f8e02ff */
[----:B------:R-:W-:-:S05]  /*100c0*/  VIADD R0, R0, 0xffffff80 ;  /* 0xffffff8000007836 */ /* 0x000fca0000000000 */
[----:B------:R-:W-:-:S13]  /*100d0*/  ISETP.GE.AND P0, PT, R0, R3, PT ;  /* 0x000000030000720c */ /* 0x000fda0003f06270 */
[----:B------:R-:W-:Y:S05]  /*100e0*/  @P0 BRA `(.L_x_4380) ;  /* 0x0000005800ec0947 */ /* 0x000fea0003800000 */
[----:B------:R-:W4:Y:S01]  /*100f0*/  LDL R4, [R1] ;  /* 0x0000000001047983 */ /* 0x000f220000100800 */
[----:B------:R-:W-:Y:S01]  /*10100*/  ISETP.NE.AND P0, PT, R6, 0x1, PT ;  /* 0x000000010600780c */ /* 0x000fe20003f05270 */
[----:B------:R-:W-:Y:S01]  /*10110*/  S2UR UR7, SR_CTAID.Z ;  /* 0x00000000000779c3 */ /* 0x000fe20000002700 */
[----:B------:R-:W-:Y:S01]  /*10120*/  ULDC.64 UR8, c[0x0][0xcd0] ;  /* 0x0003340000087ab9 */ /* 0x000fe20000000a00 */
[----:B------:R-:W-:Y:S01]  /*10130*/  IMAD.MOV.U32 R5, RZ, RZ, R0 ;  /* 0x000000ffff057224 */ /* 0x000fe200078e0000 */
[----:B------:R-:W-:-:S05]  /*10140*/  ULDC.64 UR12, c[0x0][0x208] ;  /* 0x00008200000c7ab9 */ /* 0x000fca0000000a00 */
[----:B------:R-:W1:Y:S08]  /*10150*/  LDC.64 R10, c[0x0][0xcd8] ;  /* 0x00033600ff0a7b82 */ /* 0x000e700000000a00 */
[----:B------:R-:W5:Y:S08]  /*10160*/  @P0 LDC R7, c[0x0][0xcec] ;  /* 0x00033b00ff070b82 */ /* 0x000f700000000800 */
[----:B------:R-:W2:Y:S08]  /*10170*/  @P0 LDC R9, c[0x0][0xcf0] ;  /* 0x00033c00ff090b82 */ /* 0x000eb00000000800 */
[----:B------:R-:W3:Y:S08]  /*10180*/  S2UR UR10, SR_CTAID.Y ;  /* 0x00000000000a79c3 */ /* 0x000ef00000002600 */
[----:B0-----:R-:W3:Y:S01]  /*10190*/  LDC R8, c[0x0][0xd50] ;  /* 0x00035400ff087b82 */ /* 0x001ee20000000800 */
[----:B----4-:R-:W-:Y:S01]  /*101a0*/  R2UR UR11, R4 ;  /* 0x00000000040b72ca */ /* 0x010fe200000e0000 */
[----:B-----5:R-:W-:-:S05]  /*101b0*/  @P0 IMAD.HI.U32 R4, R0, R7, RZ ;  /* 0x0000000700040227 */ /* 0x020fca00078e00ff */
[----:B--2---:R-:W-:-:S07]  /*101c0*/  @P0 SHF.R.U32.HI R5, RZ, R9, R4 ;  /* 0x00000009ff050219 */ /* 0x004fce0000011604 */
[----:B------:R-:W-:Y:S02]  /*101d0*/  USHF.R.S32.HI UR6, URZ, 0x1f, UR11 ;  /* 0x0000001f3f067899 */ /* 0x000fe4000801140b */
[----:B------:R-:W-:Y:S01]  /*101e0*/  IMAD R7, RZ, RZ, -UR11 ;  /* 0x8000000bff077e24 */ /* 0x000fe2000f8e02ff */
[----:B------:R-:W-:Y:S02]  /*101f0*/  UIMAD.WIDE.U32 UR4, UR11, UR8, URZ ;  /* 0x000000080b0472a5 */ /* 0x000fe4000f8e003f */
[----:B------:R-:W-:Y:S01]  /*10200*/  UIMAD UR6, UR6, UR8, URZ ;  /* 0x00000008060672a4 */ /* 0x000fe2000f8e023f */
[----:B---3--:R-:W-:Y:S01]  /*10210*/  IMAD R9, R8, R7, UR10 ;  /* 0x0000000a08097e24 */ /* 0x008fe2000f8e0207 */
[----:B------:R-:W-:Y:S01]  /*10220*/  USHF.R.S32.HI UR8, URZ, 0x1f, UR7 ;  /* 0x0000001f3f087899 */ /* 0x000fe20008011407 */
[----:B------:R-:W-:Y:S01]  /*10230*/  IMAD.MOV R7, RZ, RZ, -R5 ;  /* 0x000000ffff077224 */ /* 0x000fe200078e0a05 */
[----:B------:R-:W-:Y:S01]  /*10240*/  UIMAD UR6, UR11, UR9, UR6 ;  /* 0x000000090b0672a4 */ /* 0x000fe2000f8e0206 */
[----:B------:R-:W-:Y:S01]  /*10250*/  IMAD.U32 R3, RZ, RZ, UR5 ;  /* 0x00000005ff037e24 */ /* 0x000fe2000f8e00ff */
[----:B------:R-:W-:Y:S01]  /*10260*/  SHF.R.S32.HI R4, RZ, 0x1f, R9 ;  /* 0x0000001fff047819 */ /* 0x000fe20000011409 */
[----:B------:R-:W-:Y:S01]  /*10270*/  IMAD.U32 R2, RZ, RZ, UR4 ;  /* 0x00000004ff027e24 */ /* 0x000fe2000f8e00ff */
[----:B------:R-:W-:Y:S01]  /*10280*/  UIADD3 UR6, UR5, UR6, URZ ;  /* 0x0000000605067290 */ /* 0x000fe2000fffe03f */
[----:B-1----:R-:W-:-:S02]  /*10290*/  IMAD R12, R10, UR8, RZ ;  /* 0x000000080a0c7c24 */ /* 0x002fc4000f8e02ff */
        /* <DEDUP_REMOVED lines=24> */
.L_x_4378:
        /* <DEDUP_REMOVED lines=18> */
.L_x_4422:
[----:B------:R-:W-:Y:S01]  /*10540*/  ULDC UR43, c[0x0][0xd50] ;  /* 0x00035400002b7ab9 */ /* 0x000fe20000000800 */
[----:B------:R-:W-:Y:S01]  /*10550*/  UMOV UR36, UR6 ;  /* 0x0000000600247c82 */ /* 0x000fe20008000000 */
[----:B------:R-:W-:-:S11]  /*10560*/  UISETP.NE.AND UP0, UPT, UR43, 0x1, UPT ;  /* 0x000000012b00788c */ /* 0x000fd6000bf05270 */
[----:B------:R-:W-:Y:S01]  /*10570*/  @UP0 ULDC UR4, c[0x0][0xd54] ;  /* 0x0003550000040ab9 */ /* 0x000fe20000000800 */
[----:B------:R-:W-:Y:S01]  /*10580*/  @UP0 ULDC UR7, c[0x0][0xd58] ;  /* 0x0003560000070ab9 */ /* 0x000fe20000000800 */
[----:B------:R-:W-:-:S04]  /*10590*/  UIMAD.WIDE.U32 UR4, UR6, UR4, URZ ;  /* 0x00000004060472a5 */ /* 0x000fc8000f8e003f */
[----:B------:R-:W-:-:S12]  /*105a0*/  @UP0 USHF.R.U32.HI UR36, URZ, UR7, UR5 ;  /* 0x000000073f240299 */ /* 0x000fd80008011605 */
.L_x_4423:
[----:B------:R-:W-:Y:S01]  /*105b0*/  ISETP.LE.AND P0, PT, RZ, UR44, PT ;  /* 0x0000002cff007c0c */ /* 0x000fe2000bf03270 */
[----:B------:R-:W-:Y:S01]  /*105c0*/  UIADD3 UR4, -UR36, URZ, URZ ;  /* 0x0000003f24047290 */ /* 0x000fe2000fffe13f */
[----:B------:R-:W-:Y:S02]  /*105d0*/  IMAD.MOV.U32 R0, RZ, RZ, 0x1 ;  /* 0x00000001ff007424 */ /* 0x000fe400078e00ff */
[----:B------:R-:W-:Y:S01]  /*105e0*/  IMAD.MOV.U32 R6, RZ, RZ, RZ ;  /* 0x000000ffff067224 */ /* 0x000fe200078e00ff */
[----:B------:R-:W-:Y:S01]  /*105f0*/  UIMAD UR43, UR43, UR4, UR6 ;  /* 0x000000042b2b72a4 */ /* 0x000fe2000f8e0206 */
[----:B------:R-:W-:-:S07]  /*10600*/  IMAD.MOV.U32 R9, RZ, RZ, 0x1 ;  /* 0x00000001ff097424 */ /* 0x000fce00078e00ff */
        /* <DEDUP_REMOVED lines=40> */
[----:B------:R-:W-:Y:S02]  /*10890*/  IABS R5, R4 ;  /* 0x0000000400057213 */ /* 0x000fe40000000000 */
[----:B------:R-:W-:Y:S02]  /*108a0*/  R2UR UR11, R2 ;  /* 0x00000000020b72ca */ /* 0x000fe400000e0000 */
[----:B------:R-:W-:Y:S01]  /*108b0*/  MOV R4, UR6 ;  /* 0x0000000600047c02 */ /* 0x000fe20008000f00 */
[----:B------:R-:W-:Y:S01]  /*108c0*/  IMAD.MOV R5, RZ, RZ, -R5 ;  /* 0x000000ffff057224 */ /* 0x000fe200078e0a05 */
[----:B------:R-:W-:-:S09]  /*108d0*/  ULOP3.LUT UR6, UR6, UR10, URZ, 0x3c, !UPT ;  /* 0x0000000a06067292 */ /* 0x000fd2000f8e3c3f */
        /* <DEDUP_REMOVED lines=24> */
.L_x_4425:
        /* <DEDUP_REMOVED lines=32> */
.L_x_4426:
        /* <DEDUP_REMOVED lines=20> */
.L_x_4428:
[----:B------:R0:W1:Y:S01]  /*10da0*/  LDC.64 R2, c[0x4][R16] ;  /* 0x0100000010027b82 */ /* 0x0000620000000a00 */
[----:B------:R-:W-:Y:S01]  /*10db0*/  ULDC.64 UR6, c[0x4][0x90] ;  /* 0x0100240000067ab9 */ /* 0x000fe20000000a00 */
[----:B------:R-:W-:Y:S01]  /*10dc0*/  ULDC.64 UR8, c[0x4][0x98] ;  /* 0x0100260000087ab9 */ /* 0x000fe20000000a00 */
[----:B------:R-:W-:Y:S01]  /*10dd0*/  ULDC.64 UR4, c[0x4][0x18] ;  /* 0x0100060000047ab9 */ /* 0x000fe20000000a00 */
[----:B------:R-:W-:Y:S01]  /*10de0*/  IMAD.U32 R4, RZ, RZ, UR6 ;  /* 0x00000006ff047e24 */ /* 0x000fe2000f8e00ff */
[----:B------:R-:W-:Y:S01]  /*10df0*/  MOV R8, 0x70 ;  /* 0x0000007000087802 */ /* 0x000fe20000000f00 */
[----:B------:R-:W-:Y:S02]  /*10e00*/  IMAD.U32 R5, RZ, RZ, UR7 ;  /* 0x00000007ff057e24 */ /* 0x000fe4000f8e00ff */
[----:B------:R-:W-:Y:S02]  /*10e10*/  IMAD.U32 R6, RZ, RZ, UR8 ;  /* 0x00000008ff067e24 */ /* 0x000fe4000f8e00ff */
[----:B------:R-:W-:-:S02]  /*10e20*/  IMAD.U32 R7, RZ, RZ, UR9 ;  /* 0x00000009ff077e24 */ /* 0x000fc4000f8e00ff */
[----:B------:R-:W-:Y:S02]  /*10e30*/  IMAD.U32 R10, RZ, RZ, UR4 ;  /* 0x00000004ff0a7e24 */ /* 0x000fe4000f8e00ff */
[----:B------:R-:W-:Y:S02]  /*10e40*/  IMAD.U32 R11, RZ, RZ, UR5 ;  /* 0x00000005ff0b7e24 */ /* 0x000fe4000f8e00ff */
[----:B------:R-:W-:Y:S02]  /*10e50*/  IMAD.MOV.U32 R12, RZ, RZ, 0x1 ;  /* 0x00000001ff0c7424 */ /* 0x000fe400078e00ff */
[----:B0-----:R-:W-:-:S07]  /*10e60*/  IMAD.MOV.U32 R13, RZ, RZ, RZ ;  /* 0x000000ffff0d7224 */ /* 0x001fce00078e00ff */
[----:B------:R-:W-:-:S07]  /*10e70*/  LEPC R20, `(.L_x_4427) ;  /* 0x000000001014794e */ /* 0x000fce0000000000 */
[----:B-1----:R-:W-:Y:S05]  /*10e80*/  CALL.ABS.NOINC R2 ;  /* 0x0000000002007343 */ /* 0x002fea0003c00000 */
.L_x_4427:
        /* <DEDUP_REMOVED lines=25> */
.L_x_4529:
        /* <DEDUP_REMOVED lines=9> */
.L_x_4532:
[----:B------:R-:W-:Y:S05]  /*110b0*/  @!P6 BRA `(.L_x_4430) ;  /* 0x0000000000dce947 */ /* 0x000fea0003800000 */
[----:B------:R-:W-:Y:S01]  /*110c0*/  IMAD.MOV.U32 R16, RZ, RZ, R18 ;  /* 0x000000ffff107224 */ /* 0x000fe200078e0012 */
[----:B------:R-:W-:Y:S06]  /*110d0*/  @!P1 BRA `(.L_x_4432) ;  /* 0x0000000000549947 */ /* 0x000fec0003800000 */
[----:B0-----:R-:W-:Y:S01]  /*110e0*/  IMAD.MOV.U32 R6, RZ, RZ, R0 ;  /* 0x000000ffff067224 */ /* 0x001fe200078e0000 */
[----:B------:R-:W-:Y:S01]  /*110f0*/  ULDC.64 UR4, c[0x0][0x428] ;  /* 0x00010a0000047ab9 */ /* 0x000fe20000000a00 */
[----:B------:R-:W0:Y:S01]  /*11100*/  LDC R0, c[0x0][0x43c] ;  /* 0x00010f00ff007b82 */ /* 0x000e220000000800 */
[----:B------:R-:W-:Y:S01]  /*11110*/  IMAD R9, R19, UR4, RZ ;  /* 0x0000000413097c24 */ /* 0x000fe2000f8e02ff */
[----:B------:R-:W-:Y:S01]  /*11120*/  ULDC.64 UR6, c[0x0][0x208] ;  /* 0x0000820000067ab9 */ /* 0x000fe20000000a00 */
[----:B------:R-:W-:Y:S02]  /*11130*/  IMAD.MOV.U32 R7, RZ, RZ, R6 ;  /* 0x000000ffff077224 */ /* 0x000fe400078e0006 */
        /* <DEDUP_REMOVED lines=15> */
.L_x_4432:
[----:B------:R-:W-:Y:S01]  /*11230*/  IMAD.MOV.U32 R0, RZ, RZ, 0x1 ;  /* 0x00000001ff007424 */ /* 0x000fe200078e00ff */
[----:B01----:R-:W0:Y:S04]  /*11240*/  S2R R6, SR_TID.X ;  /* 0x0000000000067919 */ /* 0x003e280000002100 */
[----:B------:R-:W-:-:S04]  /*11250*/  SHF.L.U32 R0, R0, 0x1f, RZ ;  /* 0x0000001f00007819 */ /* 0x000fc800000006ff */
[----:B------:R-:W1:Y:S01]  /*11260*/  SYNCS.PHASECHK.TRANS64.TRYWAIT P0, [UR38+0x38840], R0 ;  /* 0x03884000ff0075a7 */ /* 0x000e620008000166 */
[----:B0-----:R-:W-:-:S04]  /*11270*/  LOP3.LUT R2, R6, 0x7f, RZ, 0xc0, !PT ;  /* 0x0000007f06027812 */ /* 0x001fc800078ec0ff */
[----:B------:R-:W-:Y:S01]  /*11280*/  ISETP.NE.AND P1, PT, R2, RZ, PT ;  /* 0x000000ff0200720c */ /* 0x000fe20003f25270 */
[----:B-1----:R-:W-:-:S12]  /*11290*/  @!P0 BRA `(.L_x_4433) ;  /* 0x0000004c00688947 */ /* 0x002fd80003800000 */
.L_x_4533:
[----:B------:R-:W-:Y:S05]  /*112a0*/  @P1 BRA `(.L_x_4434) ;  /* 0x0000000000181947 */ /* 0x000fea0003800000 */
[----:B------:R-:W1:Y:S01]  /*112b0*/  S2R R2, SR_TID.X ;  /* 0x0000000000027919 */ /* 0x000e620000002100 */
[----:B0-----:R-:W-:-:S04]  /*112c0*/  IMAD.MOV.U32 R0, RZ, RZ, 0x2000 ;  /* 0x00002000ff007424 */ /* 0x001fc800078e00ff */
[----:B------:R2:W-:Y:S01]  /*112d0*/  SYNCS.ARRIVE.TRANS64 RZ, [UR38+0x38830], R0 ;  /* 0x03883000ffff79a7 */ /* 0x0005e20008000026 */
[----:B-1----:R-:W-:-:S13]  /*112e0*/  LOP3.LUT P0, RZ, R2, 0x1f, RZ, 0xc0, !PT ;  /* 0x0000001f02ff7812 */ /* 0x002fda000780c0ff */
[----:B--2---:R-:W-:Y:S05]  /*112f0*/  @!P0 BRA `(.L_x_4434) ;  /* 0x0000000000048947 */ /* 0x004fea0003800000 */
[----:B------:R-:W-:Y:S01]  /*11300*/  BPT.TRAP 0x1 ;  /* 0x000000040000795c */ /* 0x000fe20000300000 */
.L_x_4434:
[----:B0-----:R-:W2:Y:S01]  /*11310*/  LDL R0, [R1+0xc] ;  /* 0x00000c0001007983 */ /* 0x001ea20000100800 */
        /* <DEDUP_REMOVED lines=17> */
.L_x_4430:
        /* <DEDUP_REMOVED lines=24> */
.L_x_4435:
        /* <DEDUP_REMOVED lines=24> */
[----:B------:R-:W-:Y:S01]  /*11730*/  IMAD.MOV.U32 R9, RZ, RZ, R11 ;  /* 0x000000ffff097224 */ /* 0x000fe200078e000b */
[----:B------:R2:W-:Y:S01]  /*11740*/  STL [R1+0x8], R11 ;  /* 0x0000080b01007387 */ /* 0x0005e20000100800 */
[----:B-1----:R-:W-:-:S05]  /*11750*/  @P0 IMAD.HI.U32 R0, R11, R0, RZ ;  /* 0x000000000b000227 */ /* 0x002fca00078e00ff */
[----:B0-----:R-:W-:Y:S01]  /*11760*/  @P0 SHF.R.U32.HI R9, RZ, R5, R0 ;  /* 0x00000005ff090219 */ /* 0x001fe20000011600 */
[----:B------:R-:W-:Y:S01]  /*11770*/  IMAD.U32 R5, RZ, RZ, UR5 ;  /* 0x00000005ff057e24 */ /* 0x000fe2000f8e00ff */
[----:B------:R-:W-:Y:S02]  /*11780*/  ULDC.64 UR4, c[0x0][0x2d0] ;  /* 0x0000b40000047ab9 */ /* 0x000fe40000000a00 */
[----:B------:R-:W-:Y:S01]  /*11790*/  SHF.R.S32.HI R0, RZ, 0x1f, R9 ;  /* 0x0000001fff007819 */ /* 0x000fe20000011409 */
[C---:B------:R-:W-:Y:S01]  /*117a0*/  IMAD.WIDE.U32 R2, R9.reuse, UR4, R2 ;  /* 0x0000000409027c25 */ /* 0x040fe2000f8e0002 */
[----:B------:R-:W-:-:S03]  /*117b0*/  IADD3 R4, -R9, RZ, RZ ;  /* 0x000000ff09047210 */ /* 0x000fc60007ffe1ff */
[----:B------:R-:W-:Y:S02]  /*117c0*/  IMAD R0, R0, UR4, RZ ;  /* 0x0000000400007c24 */ /* 0x000fe4000f8e02ff */
[----:B------:R-:W-:Y:S02]  /*117d0*/  IMAD R5, R7, R4, R11 ;  /* 0x0000000407057224 */ /* 0x000fe400078e020b */
[----:B--2---:R-:W-:Y:S01]  /*117e0*/  IMAD R11, R9, UR5, R0 ;  /* 0x00000005090b7c24 */ /* 0x004fe2000f8e0200 */
[----:B------:R-:W-:Y:S02]  /*117f0*/  ULDC.64 UR4, c[0x0][0x2c8] ;  /* 0x0000b20000047ab9 */ /* 0x000fe40000000a00 */
[----:B------:R-:W-:Y:S01]  /*11800*/  SHF.R.S32.HI R0, RZ, 0x1f, R5 ;  /* 0x0000001fff007819 */ /* 0x000fe20000011405 */
[----:B------:R-:W-:-:S04]  /*11810*/  IMAD.IADD R3, R3, 0x1, R11 ;  /* 0x0000000103037824 */ /* 0x000fc800078e020b */
[----:B------:R-:W-:Y:S02]  /*11820*/  IMAD R0, R0, UR4, RZ ;  /* 0x0000000400007c24 */ /* 0x000fe4000f8e02ff */
[----:B------:R-:W-:-:S04]  /*11830*/  IMAD.WIDE.U32 R2, R5, UR4, R2 ;  /* 0x0000000405027c25 */ /* 0x000fc8000f8e0002 */
[----:B------:R-:W-:Y:S01]  /*11840*/  IMAD R9, R5, UR5, R0 ;  /* 0x0000000505097c24 */ /* 0x000fe2000f8e0200 */
[----:B------:R-:W-:Y:S02]  /*11850*/  ULDC.64 UR4, c[0x0][0x280] ;  /* 0x0000a00000047ab9 */ /* 0x000fe40000000a00 */
[C---:B------:R-:W-:Y:S01]  /*11860*/  LEA R0, P0, R2.reuse, UR4, 0x1 ;  /* 0x0000000402007c11 */ /* 0x040fe2000f8008ff */
[----:B------:R-:W-:Y:S01]  /*11870*/  IMAD.IADD R3, R3, 0x1, R9 ;  /* 0x0000000103037824 */ /* 0x000fe200078e0209 */
[----:B------:R-:W-:Y:S01]  /*11880*/  ULDC UR4, c[0x0][0x2b8] ;  /* 0x0000ae0000047ab9 */ /* 0x000fe20000000800 */
[----:B------:R-:W0:Y:S03]  /*11890*/  S2R R9, SR_TID.X ;  /* 0x0000000000097919 */ /* 0x000e260000002100 */
[----:B------:R-:W-:Y:S01]  /*118a0*/  LEA.HI.X R3, R2, UR5, R3, 0x1, P0 ;  /* 0x0000000502037c11 */ /* 0x000fe200080f0c03 */
[----:B0-----:R-:W-:-:S05]  /*118b0*/  IMAD.SHL.U32 R2, R9, 0x8, RZ ;  /* 0x0000000809027824 */ /* 0x001fca00078e00ff */
        /* <DEDUP_REMOVED lines=8> */
[----:B------:R-:W0:Y:S01]  /*11940*/  S2R R4, SR_TID.X ;  /* 0x0000000000047919 */ /* 0x000e220000002100 */
[----:B------:R-:W-:Y:S01]  /*11950*/  ULDC UR4, c[0x0][0x288] ;  /* 0x0000a20000047ab9 */ /* 0x000fe20000000800 */
[----:B------:R-:W-:Y:S01]  /*11960*/  IMAD R8, R8, 0x40, R6 ;  /* 0x0000004008087824 */ /* 0x000fe200078e0206 */
[----:B------:R-:W-:Y:S01]  /*11970*/  ULDC.64 UR6, c[0x0][0x208] ;  /* 0x0000820000067ab9 */ /* 0x000fe20000000a00 */
[----:B------:R-:W1:Y:S01]  /*11980*/  SHFL.IDX PT, R14, R0, RZ, 0x181f ;  /* 0x00181fff000e7589 */ /* 0x000e6200000e0000 */
[----:B------:R-:W-:Y:S02]  /*11990*/  IMAD R2, R7, UR4, RZ ;  /* 0x0000000407027c24 */ /* 0x000fe4000f8e02ff */
[C---:B------:R-:W-:Y:S01]  /*119a0*/  VIADD R6, R8.reuse, 0x10 ;  /* 0x0000001008067836 */ /* 0x040fe20000000000 */
[----:B------:R2:W-:Y:S02]  /*119b0*/  STL [R1+0x4], R8 ;  /* 0x0000040801007387 */ /* 0x0005e40000100800 */
[----:B------:R-:W-:-:S02]  /*119c0*/  ISETP.GE.AND P1, PT, R8, R2, PT ;  /* 0x000000020800720c */ /* 0x000fc40003f26270 */
[----:B------:R-:W-:Y:S01]  /*119d0*/  STL [R1+0x10], R6 ;  /* 0x0000100601007387 */ /* 0x000fe20000100800 */
[----:B--2---:R-:W-:-:S10]  /*119e0*/  VIADD R8, R8, 0x20 ;  /* 0x0000002008087836 */ /* 0x004fd40000000000 */
[----:B------:R-:W-:Y:S01]  /*119f0*/  @!P1 LEA R9, R10, UR38, 0x1 ;  /* 0x000000260a099c11 */ /* 0x000fe2000f8e08ff */
[----:B------:R-:W-:Y:S01]  /*11a00*/  STL [R1+0x14], R8 ;  /* 0x0000140801007387 */ /* 0x000fe20000100800 */
[----:B0-----:R-:W-:-:S03]  /*11a10*/  IMAD.SHL.U32 R11, R4, 0x8, RZ ;  /* 0x00000008040b7824 */ /* 0x001fc600078e00ff */
[----:B------:R-:W0:Y:S02]  /*11a20*/  SHFL.IDX PT, R4, R3, RZ, 0x181f ;  /* 0x00181fff03047589 */ /* 0x000e2400000e0000 */
[----:B------:R-:W-:-:S04]  /*11a30*/  LOP3.LUT R11, R11, 0x38, RZ, 0xc0, !PT ;  /* 0x000000380b0b7812 */ /* 0x000fc800078ec0ff */
[----:B-1----:R-:W-:-:S05]  /*11a40*/  @!P1 LEA R14, P2, R11, R14, 0x1 ;  /* 0x0000000e0b0e9211 */ /* 0x002fca00078408ff */
[----:B0-----:R-:W-:Y:S02]  /*11a50*/  @!P1 IMAD.X R5, RZ, RZ, R4, P2 ;  /* 0x000000ffff059224 */ /* 0x001fe400010e0604 */
[----:B------:R-:W-:Y:S02]  /*11a60*/  @!P1 IMAD.MOV.U32 R4, RZ, RZ, R14 ;  /* 0x000000ffff049224 */ /* 0x000fe400078e000e */
[----:B------:R-:W0:Y:S04]  /*11a70*/  SHFL.IDX PT, R14, R0, 0x1, 0x181f ;  /* 0x00381f00000e7f89 */ /* 0x000e2800000e0000 */
[----:B------:R1:W-:Y:S01]  /*11a80*/  @!P1 LDGSTS.E.BYPASS.LTC128B.128 [R9+0x20400], desc[UR6][R4.64], !P0 ;  /* 0x2040000004099fae */ /* 0x0003e2000c101d46 */
[----:B------:R-:W-:-:S03]  /*11a90*/  ISETP.GE.AND P1, PT, R6, R2, PT ;  /* 0x000000020600720c */ /* 0x000fc60003f26270 */
[----:B-1----:R-:W1:Y:S10]  /*11aa0*/  SHFL.IDX PT, R4, R3, 0x1, 0x181f ;  /* 0x00381f0003047f89 */ /* 0x002e7400000e0000 */
[----:B------:R-:W-:-:S02]  /*11ab0*/  @!P1 LEA R7, R10, UR38, 0x1 ;  /* 0x000000260a079c11 */ /* 0x000fc4000f8e08ff */
[----:B0-----:R-:W-:Y:S02]  /*11ac0*/  @!P1 LEA R6, P2, R11, R14, 0x1 ;  /* 0x0000000e0b069211 */ /* 0x001fe400078408ff */
[----:B------:R-:W0:Y:S03]  /*11ad0*/  SHFL.IDX PT, R14, R0, 0x2, 0x181f ;  /* 0x00581f00000e7f89 */ /* 0x000e2600000e0000 */
        /* <DEDUP_REMOVED lines=14> */
.L_x_4542:
[----:B--2---:R-:W2:Y:S01]  /*11bc0*/  LDL R4, [R1+0x4] ;  /* 0x0000040001047983 */ /* 0x004ea20000100800 */
[----:B------:R-:W-:Y:S01]  /*11bd0*/  ULDC.64 UR4, c[0x0][0x208] ;  /* 0x0000820000047ab9 */ /* 0x000fe20000000a00 */
[----:B------:R-:W0:Y:S02]  /*11be0*/  S2R R0, SR_TID.X ;  /* 0x0000000000007919 */ /* 0x000e240000002100 */
[----:B0-----:R-:W-:-:S05]  /*11bf0*/  IMAD.SHL.U32 R0, R0, 0x8, RZ ;  /* 0x0000000800007824 */ /* 0x001fca00078e00ff */
[----:B------:R-:W-:Y:S01]  /*11c00*/  LOP3.LUT R0, R0, 0x38, RZ, 0xc0, !PT ;  /* 0x0000003800007812 */ /* 0x000fe200078ec0ff */
        /* <DEDUP_REMOVED lines=42> */
.L_x_4437:
[----:B------:R-:W2:Y:S01]  /*11eb0*/  LDL.LU.64 R6, [R1+0x20] ;  /* 0x0000200001067983 */ /* 0x000ea20000300a00 */
[----:B------:R-:W-:-:S03]  /*11ec0*/  ULDC.64 UR8, c[0x0][0x3e0] ;  /* 0x0000f80000087ab9 */ /* 0x000fc60000000a00 */
[----:B------:R-:W3:Y:S04]  /*11ed0*/  LDL.LU R2, [R1+0x2c] ;  /* 0x00002c0001027983 */ /* 0x000ee80000300800 */
[----:B0-----:R-:W4:Y:S01]  /*11ee0*/  LDL.LU R4, [R1+0x8] ;  /* 0x0000080001047983 */ /* 0x001f220000300800 */
[----:B------:R-:W-:Y:S01]  /*11ef0*/  UIMAD UR6, UR45, UR8, URZ ;  /* 0x000000082d0672a4 */ /* 0x000fe2000f8e023f */
[----:B------:R-:W-:Y:S01]  /*11f00*/  LOP3.LUT R17, R17, 0xfffffff7, RZ, 0xc0, !PT ;  /* 0xfffffff711117812 */ /* 0x000fe200078ec0ff */
[----:B------:R-:W0:Y:S02]  /*11f10*/  S2R R8, SR_TID.X ;  /* 0x0000000000087919 */ /* 0x000e240000002100 */
[----:B------:R-:W-:Y:S01]  /*11f20*/  UIMAD UR6, UR44, UR9, UR6 ;  /* 0x000000092c0672a4 */ /* 0x000fe2000f8e0206 */
[----:B0-----:R-:W-:-:S04]  /*11f30*/  SHF.L.U32 R10, R8, 0x3, RZ ;  /* 0x00000003080a7819 */ /* 0x001fc800000006ff */
[----:B------:R-:W-:Y:S02]  /*11f40*/  LOP3.LUT R10, R10, 0x38, RZ, 0xc0, !PT ;  /* 0x000000380a0a7812 */ /* 0x000fe400078ec0ff */
[----:B--2---:R-:W-:Y:S02]  /*11f50*/  R2UR UR5, R7 ;  /* 0x00000000070572ca */ /* 0x004fe400000e0000 */
[----:B------:R-:W0:Y:S01]  /*11f60*/  LDC R7, c[0x0][0x448] ;  /* 0x00011200ff077b82 */ /* 0x000e220000000800 */
[----:B------:R-:W-:Y:S02]  /*11f70*/  R2UR UR4, R6 ;  /* 0x00000000060472ca */ /* 0x000fe400000e0000 */
[----:B---3--:R-:W-:-:S13]  /*11f80*/  R2UR UR5, R2 ;  /* 0x00000000020572ca */ /* 0x008fda00000e0000 */
[----:B------:R-:W-:-:S03]  /*11f90*/  UIMAD.WIDE.U32 UR4, UR44, UR8, UR4 ;  /* 0x000000082c0472a5 */ /* 0x000fc6000f8e0004 */
[----:B------:R-:W-:Y:S01]  /*11fa0*/  ULDC.64 UR8, c[0x0][0x3d0] ;  /* 0x0000f40000087ab9 */ /* 0x000fe20000000a00 */
[----:B------:R-:W-:Y:S01]  /*11fb0*/  UIADD3 UR5, UR5, UR6, URZ ;  /* 0x0000000605057290 */ /* 0x000fe2000fffe03f */
[----:B0-----:R-:W-:-:S13]  /*11fc0*/  ISETP.NE.AND P0, PT, R7, 0x1, PT ;  /* 0x000000010700780c */ /* 0x001fda0003f05270 */
[----:B------:R-:W4:Y:S08]  /*11fd0*/  @P0 LDC R2, c[0x0][0x44c] ;  /* 0x00011300ff020b82 */ /* 0x000f300000000800 */
[----:B------:R-:W0:Y:S01]  /*11fe0*/  @P0 LDC R0, c[0x0][0x450] ;  /* 0x00011400ff000b82 */ /* 0x000e220000000800 */
[----:B----4-:R-:W-:-:S04]  /*11ff0*/  @P0 IMAD.HI.U32 R3, R4, R2, RZ ;  /* 0x0000000204030227 */ /* 0x010fc800078e00ff */
[----:B------:R-:W-:Y:S01]  /*12000*/  IMAD.MOV.U32 R2, RZ, RZ, R4 ;  /* 0x000000ffff027224 */ /* 0x000fe200078e0004 */
[----:B0-----:R-:W-:-:S04]  /*12010*/  @P0 SHF.R.U32.HI R2, RZ, R0, R3 ;  /* 0x00000000ff020219 */ /* 0x001fc80000011603 */
[--C-:B------:R-:W-:Y:S01]  /*12020*/  SHF.R.S32.HI R3, RZ, 0x1f, R2.reuse ;  /* 0x0000001fff037819 */ /* 0x100fe20000011402 */
[----:B------:R-:W-:-:S04]  /*12030*/  IMAD.MOV R0, RZ, RZ, -R2 ;  /* 0x000000ffff007224 */ /* 0x000fc800078e0a02 */
[----:B------:R-:W-:Y:S02]  /*12040*/  IMAD R0, R7, R0, R4 ;  /* 0x0000000007007224 */ /* 0x000fe400078e0204 */
[----:B------:R-:W-:Y:S02]  /*12050*/  IMAD R5, R3, UR8, RZ ;  /* 0x0000000803057c24 */ /* 0x000fe4000f8e02ff */
[----:B------:R-:W-:Y:S01]  /*12060*/  IMAD.U32 R3, RZ, RZ, UR8 ;  /* 0x00000008ff037e24 */ /* 0x000fe2000f8e00ff */
[----:B------:R-:W-:Y:S01]  /*12070*/  SHF.R.S32.HI R4, RZ, 0x1f, R0 ;  /* 0x0000001fff047819 */ /* 0x000fe20000011400 */
[C---:B------:R-:W-:Y:S02]  /*12080*/  IMAD R5, R2.reuse, UR9, R5 ;  /* 0x0000000902057c24 */ /* 0x040fe4000f8e0205 */
        /* <DEDUP_REMOVED lines=9> */
[----:B------:R-:W-:Y:S02]  /*12120*/  ULDC UR4, c[0x0][0x3b8] ;  /* 0x0000ee0000047ab9 */ /* 0x000fe40000000800 */
[----:B------:R-:W-:Y:S02]  /*12130*/  ISETP.GE.AND P3, PT, R10, UR4, PT ;  /* 0x000000040a007c0c */ /* 0x000fe4000bf66270 */
[----:B------:R-:W-:Y:S02]  /*12140*/  LEA.HI.X R6, R2, UR5, R3, 0x1, P0 ;  /* 0x0000000502067c11 */ /* 0x000fe400080f0c03 */
[----:B------:R-:W-:-:S04]  /*12150*/  LOP3.LUT R2, R10, 0x40, RZ, 0xfc, !PT ;  /* 0x000000400a027812 */ /* 0x000fc800078efcff */
[----:B------:R-:W-:Y:S02]  /*12160*/  ISETP.GE.AND P1, PT, R2, UR4, PT ;  /* 0x0000000402007c0c */ /* 0x000fe4000bf26270 */
[----:B------:R-:W-:Y:S02]  /*12170*/  LOP3.LUT R2, R10, 0x80, RZ, 0xfc, !PT ;  /* 0x000000800a027812 */ /* 0x000fe400078efcff */
[----:B------:R-:W-:Y:S02]  /*12180*/  SEL R4, RZ, 0x2, P1 ;  /* 0x00000002ff047807 */ /* 0x000fe40000800000 */
[----:B------:R-:W-:Y:S02]  /*12190*/  ISETP.GE.AND P2, PT, R2, UR4, PT ;  /* 0x0000000402007c0c */ /* 0x000fe4000bf46270 */
[----:B------:R-:W-:Y:S02]  /*121a0*/  SEL R2, RZ, 0x1, P3 ;  /* 0x00000001ff027807 */ /* 0x000fe40001800000 */
[----:B------:R-:W-:-:S03]  /*121b0*/  SEL R3, RZ, 0x4, P2 ;  /* 0x00000004ff037807 */ /* 0x000fc60001000000 */
[----:B------:R-:W-:Y:S02]  /*121c0*/  @P1 LOP3.LUT R17, R17, 0x8, RZ, 0xfc, !PT ;  /* 0x0000000811111812 */ /* 0x000fe400078efcff */
[----:B------:R-:W-:Y:S02]  /*121d0*/  IADD3 R2, R3, R4, R2 ;  /* 0x0000000403027210 */ /* 0x000fe40007ffe002 */
[C---:B------:R-:W-:Y:S02]  /*121e0*/  LOP3.LUT R3, R10.reuse, 0xc0, RZ, 0xfc, !PT ;  /* 0x000000c00a037812 */ /* 0x040fe400078efcff */
[----:B------:R-:W-:Y:S02]  /*121f0*/  LOP3.LUT R17, R17, 0xfffffffb, RZ, 0xc0, !PT ;  /* 0xfffffffb11117812 */ /* 0x000fe400078ec0ff */
[----:B------:R-:W-:Y:S02]  /*12200*/  ISETP.GE.AND P5, PT, R3, UR4, PT ;  /* 0x0000000403007c0c */ /* 0x000fe4000bfa6270 */
[----:B------:R-:W-:-:S02]  /*12210*/  LOP3.LUT R3, R10, 0x100, RZ, 0xfc, !PT ;  /* 0x000001000a037812 */ /* 0x000fc400078efcff */
[----:B------:R-:W-:Y:S02]  /*12220*/  SEL R4, RZ, 0x8, P5 ;  /* 0x00000008ff047807 */ /* 0x000fe40002800000 */
[----:B------:R-:W-:Y:S02]  /*12230*/  ISETP.GE.AND P0, PT, R3, UR4, PT ;  /* 0x0000000403007c0c */ /* 0x000fe4000bf06270 */
[----:B------:R-:W-:Y:S02]  /*12240*/  LOP3.LUT R17, R17, 0xffffffef, RZ, 0xc0, !PT ;  /* 0xffffffef11117812 */ /* 0x000fe400078ec0ff */
[----:B------:R-:W-:Y:S02]  /*12250*/  SEL R3, RZ, 0x10, P0 ;  /* 0x00000010ff037807 */ /* 0x000fe40000000000 */
[----:B------:R-:W-:Y:S02]  /*12260*/  @P3 LOP3.LUT R17, R17, 0x10, RZ, 0xfc, !PT ;  /* 0x0000001011113812 */ /* 0x000fe400078efcff */
[----:B------:R-:W-:-:S02]  /*12270*/  IADD3 R2, R3, R2, R4 ;  /* 0x0000000203027210 */ /* 0x000fc40007ffe004 */
[C---:B------:R-:W-:Y:S02]  /*12280*/  LOP3.LUT R3, R10.reuse, 0x180, RZ, 0xfc, !PT ;  /* 0x000001800a037812 */ /* 0x040fe400078efcff */
[----:B------:R-:W-:Y:S02]  /*12290*/  @P2 LOP3.LUT R17, R17, 0x4, RZ, 0xfc, !PT ;  /* 0x0000000411112812 */ /* 0x000fe400078efcff */
[----:B------:R-:W-:Y:S02]  /*122a0*/  ISETP.GE.AND P1, PT, R3, UR4, PT ;  /* 0x0000000403007c0c */ /* 0x000fe4000bf26270 */
[----:B------:R-:W-:Y:S02]  /*122b0*/  LOP3.LUT R3, R10, 0x140, RZ, 0xfc, !PT ;  /* 0x000001400a037812 */ /* 0x000fe400078efcff */
[----:B------:R-:W-:Y:S02]  /*122c0*/  SEL R4, RZ, 0x40, P1 ;  /* 0x00000040ff047807 */ /* 0x000fe40000800000 */
[----:B------:R-:W-:-:S04]  /*122d0*/  ISETP.GE.AND P1, PT, R3, UR4, PT ;  /* 0x0000000403007c0c */ /* 0x000fc8000bf26270 */
[----:B------:R-:W-:-:S04]  /*122e0*/  SEL R3, RZ, 0x20, P1 ;  /* 0x00000020ff037807 */ /* 0x000fc80000800000 */
[----:B------:R-:W-:Y:S02]  /*122f0*/  IADD3 R4, R4, R2, R3 ;  /* 0x0000000204047210 */ /* 0x000fe40007ffe003 */
[----:B------:R-:W-:-:S04]  /*12300*/  LOP3.LUT R2, R10, 0x1c0, RZ, 0xfc, !PT ;  /* 0x000001c00a027812 */ /* 0x000fc800078efcff */
        /* <DEDUP_REMOVED lines=104> */
.L_x_4552:
        /* <DEDUP_REMOVED lines=38> */
.L_x_4440:
[----:B------:R-:W-:Y:S05]  /*12bf0*/  BSYNC B0 ;  /* 0x0000000000007941 */ /* 0x000fea0003800000 */
.L_x_4439:
        /* <DEDUP_REMOVED lines=9> */
.L_x_4553:
        /* <DEDUP_REMOVED lines=9> */
.L_x_4554:
        /* <DEDUP_REMOVED lines=8> */
.L_x_4446:
[----:B------:R-:W-:Y:S05]  /*12da0*/  BSYNC B1 ;  /* 0x0000000000017941 */ /* 0x000fea0003800000 */
.L_x_4445:
        /* <DEDUP_REMOVED lines=11> */
.L_x_4447:
        /* <DEDUP_REMOVED lines=13> */
.L_x_4448:
        /* <DEDUP_REMOVED lines=13> */
.L_x_4449:
        /* <DEDUP_REMOVED lines=13> */
.L_x_4450:
        /* <DEDUP_REMOVED lines=13> */
.L_x_4451:
        /* <DEDUP_REMOVED lines=13> */
.L_x_4452:
        /* <DEDUP_REMOVED lines=13> */
.L_x_4453:
        /* <DEDUP_REMOVED lines=13> */
.L_x_4454:
        /* <DEDUP_REMOVED lines=8> */
.L_x_4443:
[----:B------:R-:W-:Y:S05]  /*13490*/  BSYNC B0 ;  /* 0x0000000000007941 */ /* 0x000fea0003800000 */
.L_x_4442:
        /* <DEDUP_REMOVED lines=30> */
.L_x_4496:
        /* <DEDUP_REMOVED lines=9> */
[----:B------:R-:W-:Y:S01]  /*13710*/  MOV R13, R8 ;  /* 0x00000008000d7202 */ /* 0x000fe20000000f00 */
        /* <DEDUP_REMOVED lines=18> */
.L_x_4458:
[----:B------:R-:W1:Y:S01]  /*13840*/  S2R R2, SR_TID.X ;  /* 0x0000000000027919 */ /* 0x000e620000002100 */
[----:B------:R-:W-:Y:S01]  /*13850*/  BSSY B2, `(.L_x_4459) ;  /* 0x0000006000027945 */ /* 0x000fe20003800000 */
[----:B-1----:R-:W-:Y:S02]  /*13860*/  LOP3.LUT R3, R2, 0x7f, RZ, 0xc0, !PT ;  /* 0x0000007f02037812 */ /* 0x002fe400078ec0ff */
[----:B------:R-:W-:Y:S02]  /*13870*/  SHF.L.U32 R2, R0, 0x1f, RZ ;  /* 0x0000001f00027819 */ /* 0x000fe400000006ff */
[----:B------:R-:W-:Y:S02]  /*13880*/  ISETP.NE.AND P2, PT, R3, RZ, PT ;  /* 0x000000ff0300720c */ /* 0x000fe40003f45270 */
[----:B------:R-:W1:Y:S02]  /*13890*/  SYNCS.PHASECHK.TRANS64.TRYWAIT P0, [UR38+0x38848], R2 ;  /* 0x03884802ff0075a7 */ /* 0x000e640008000166 */
[----:B-1----:R-:W-:Y:S09]  /*138a0*/  @!P0 BRA `(.L_x_4460) ;  /* 0x0000003400f88947 */ /* 0x002ff20003800000 */
.L_x_4555:
[----:B------:R-:W-:Y:S05]  /*138b0*/  BSYNC B2 ;  /* 0x0000000000027941 */ /* 0x000fea0003800000 */
.L_x_4459:
[----:B------:R-:W-:Y:S04]  /*138c0*/  BSSY B2, `(.L_x_4461) ;  /* 0x0000007000027945 */ /* 0x000fe80003800000 */
[----:B------:R-:W-:Y:S05]  /*138d0*/  @P2 BRA `(.L_x_4462) ;  /* 0x0000000000142947 */ /* 0x000fea0003800000 */
[----:B------:R-:W-:Y:S01]  /*138e0*/  ISETP.NE.AND P0, PT, R10, RZ, PT ;  /* 0x000000ff0a00720c */ /* 0x000fe20003f05270 */
[----:B-1----:R-:W-:-:S04]  /*138f0*/  IMAD.MOV.U32 R3, RZ, RZ, 0x2000 ;  /* 0x00002000ff037424 */ /* 0x002fc800078e00ff */
[----:B------:R3:W-:Y:S08]  /*13900*/  SYNCS.ARRIVE.TRANS64 RZ, [UR38+0x38838], R3 ;  /* 0x03883803ffff79a7 */ /* 0x0007f00008000026 */
[----:B---3--:R-:W-:Y:S05]  /*13910*/  @!P0 BRA `(.L_x_4462) ;  /* 0x0000000000048947 */ /* 0x008fea0003800000 */
[----:B------:R-:W-:Y:S01]  /*13920*/  BPT.TRAP 0x1 ;  /* 0x000000040000795c */ /* 0x000fe20000300000 */
.L_x_4462:
[----:B------:R-:W-:Y:S05]  /*13930*/  BSYNC B2 ;  /* 0x0000000000027941 */ /* 0x000fea0003800000 */
.L_x_4461:
        /* <DEDUP_REMOVED lines=11> */
.L_x_4463:
        /* <DEDUP_REMOVED lines=10> */
.L_x_4556:
[----:B------:R-:W-:Y:S05]  /*13a90*/  BSYNC B2 ;  /* 0x0000000000027941 */ /* 0x000fea0003800000 */
.L_x_4464:
        /* <DEDUP_REMOVED lines=9> */
.L_x_4467:
[----:B------:R-:W-:Y:S05]  /*13b30*/  BSYNC B2 ;  /* 0x0000000000027941 */ /* 0x000fea0003800000 */
.L_x_4466:
        /* <DEDUP_REMOVED lines=9> */
.L_x_4468:
        /* <DEDUP_REMOVED lines=13> */
.L_x_4469:
        /* <DEDUP_REMOVED lines=13> */
.L_x_4470:
        /* <DEDUP_REMOVED lines=13> */
.L_x_4471:
        /* <DEDUP_REMOVED lines=13> */
.L_x_4472:
        /* <DEDUP_REMOVED lines=13> */
.L_x_4473:
        /* <DEDUP_REMOVED lines=13> */
.L_x_4474:
        /* <DEDUP_REMOVED lines=13> */
.L_x_4475:
        /* <DEDUP_REMOVED lines=8> */
.L_x_4457:
[----:B------:R-:W-:Y:S05]  /*14200*/  BSYNC B1 ;  /* 0x0000000000017941 */ /* 0x000fea0003800000 */
.L_x_4456:
        /* <DEDUP_REMOVED lines=27> */
.L_x_4478:
[----:B------:R-:W1:Y:S01]  /*143c0*/  S2R R2, SR_TID.X ;  /* 0x0000000000027919 */ /* 0x000e620000002100 */
[----:B------:R-:W-:Y:S01]  /*143d0*/  BSSY B2, `(.L_x_4479) ;  /* 0x0000006000027945 */ /* 0x000fe20003800000 */
[----:B-1----:R-:W-:Y:S02]  /*143e0*/  LOP3.LUT R3, R2, 0x7f, RZ, 0xc0, !PT ;  /* 0x0000007f02037812 */ /* 0x002fe400078ec0ff */
[----:B------:R-:W-:Y:S02]  /*143f0*/  SHF.L.U32 R2, R0, 0x1f, RZ ;  /* 0x0000001f00027819 */ /* 0x000fe400000006ff */
[----:B------:R-:W-:Y:S02]  /*14400*/  ISETP.NE.AND P2, PT, R3, RZ, PT ;  /* 0x000000ff0300720c */ /* 0x000fe40003f45270 */
[----:B------:R-:W1:Y:S02]  /*14410*/  SYNCS.PHASECHK.TRANS64.TRYWAIT P0, [UR38+0x38840], R2 ;  /* 0x03884002ff0075a7 */ /* 0x000e640008000166 */
[----:B-1----:R-:W-:Y:S09]  /*14420*/  @!P0 BRA `(.L_x_4480) ;  /* 0x0000002c00488947 */ /* 0x002ff20003800000 */
.L_x_4557:
[----:B------:R-:W-:Y:S05]  /*14430*/  BSYNC B2 ;  /* 0x0000000000027941 */ /* 0x000fea0003800000 */
.L_x_4479:
[----:B------:R-:W-:Y:S04]  /*14440*/  BSSY B2, `(.L_x_4481) ;  /* 0x0000007000027945 */ /* 0x000fe80003800000 */
[----:B------:R-:W-:Y:S05]  /*14450*/  @P2 BRA `(.L_x_4482) ;  /* 0x0000000000142947 */ /* 0x000fea0003800000 */
[----:B------:R-:W-:Y:S01]  /*14460*/  ISETP.NE.AND P0, PT, R10, RZ, PT ;  /* 0x000000ff0a00720c */ /* 0x000fe20003f05270 */
[----:B-1----:R-:W-:-:S04]  /*14470*/  IMAD.MOV.U32 R3, RZ, RZ, 0x2000 ;  /* 0x00002000ff037424 */ /* 0x002fc800078e00ff */
[----:B------:R3:W-:Y:S08]  /*14480*/  SYNCS.ARRIVE.TRANS64 RZ, [UR38+0x38830], R3 ;  /* 0x03883003ffff79a7 */ /* 0x0007f00008000026 */
[----:B---3--:R-:W-:Y:S05]  /*14490*/  @!P0 BRA `(.L_x_4482) ;  /* 0x0000000000048947 */ /* 0x008fea0003800000 */
[----:B------:R-:W-:Y:S01]  /*144a0*/  BPT.TRAP 0x1 ;  /* 0x000000040000795c */ /* 0x000fe20000300000 */
.L_x_4482:
[----:B------:R-:W-:Y:S05]  /*144b0*/  BSYNC B2 ;  /* 0x0000000000027941 */ /* 0x000fea0003800000 */
.L_x_4481:
        /* <DEDUP_REMOVED lines=11> */
.L_x_4483:
        /* <DEDUP_REMOVED lines=11> */
.L_x_4558:
[----:B------:R-:W-:Y:S05]  /*14620*/  BSYNC B2 ;  /* 0x0000000000027941 */ /* 0x000fea0003800000 */
.L_x_4484:
        /* <DEDUP_REMOVED lines=9> */
.L_x_4487:
[----:B------:R-:W-:Y:S05]  /*146c0*/  BSYNC B2 ;  /* 0x0000000000027941 */ /* 0x000fea0003800000 */
.L_x_4486:
        /* <DEDUP_REMOVED lines=9> */
.L_x_4488:
        /* <DEDUP_REMOVED lines=13> */
.L_x_4489:
        /* <DEDUP_REMOVED lines=13> */
.L_x_4490:
        /* <DEDUP_REMOVED lines=13> */
.L_x_4491:
        /* <DEDUP_REMOVED lines=13> */
.L_x_4492:
        /* <DEDUP_REMOVED lines=13> */
.L_x_4493:
        /* <DEDUP_REMOVED lines=13> */
.L_x_4494:
        /* <DEDUP_REMOVED lines=13> */
.L_x_4495:
        /* <DEDUP_REMOVED lines=8> */
.L_x_4477:
[----:B------:R-:W-:Y:S05]  /*14d90*/  BSYNC B1 ;  /* 0x0000000000017941 */ /* 0x000fea0003800000 */
.L_x_4476:
[----:B------:R-:W-:Y:S01]  /*14da0*/  VIADD R8, R8, 0xfffffffe ;  /* 0xfffffffe08087836 */ /* 0x000fe20000000000 */
[----:B------:R-:W-:Y:S06]  /*14db0*/  @P1 BRA `(.L_x_4496) ;  /* 0xffffffe800301947 */ /* 0x000fec000383ffff */
[----:B------:R-:W-:Y:S05]  /*14dc0*/  BSYNC B0 ;  /* 0x0000000000007941 */ /* 0x000fea0003800000 */
.L_x_4455:
        /* <DEDUP_REMOVED lines=26> */
.L_x_4499:
[----:B------:R-:W1:Y:S01]  /*14f70*/  S2R R2, SR_TID.X ;  /* 0x0000000000027919 */ /* 0x000e620000002100 */
[----:B------:R-:W-:Y:S01]  /*14f80*/  BSSY B1, `(.L_x_4500) ;  /* 0x0000006000017945 */ /* 0x000fe20003800000 */
[----:B-1----:R-:W-:Y:S02]  /*14f90*/  LOP3.LUT R3, R2, 0x7f, RZ, 0xc0, !PT ;  /* 0x0000007f02037812 */ /* 0x002fe400078ec0ff */
[----:B------:R-:W-:Y:S02]  /*14fa0*/  SHF.L.U32 R2, R0, 0x1f, RZ ;  /* 0x0000001f00027819 */ /* 0x000fe400000006ff */
[----:B------:R-:W-:Y:S02]  /*14fb0*/  ISETP.NE.AND P1, PT, R3, RZ, PT ;  /* 0x000000ff0300720c */ /* 0x000fe40003f25270 */
[----:B------:R-:W1:Y:S02]  /*14fc0*/  SYNCS.PHASECHK.TRANS64.TRYWAIT P0, [UR38+0x38848], R2 ;  /* 0x03884802ff0075a7 */ /* 0x000e640008000166 */
[----:B-1----:R-:W-:Y:S09]  /*14fd0*/  @!P0 BRA `(.L_x_4501) ;  /* 0x00000020008c8947 */ /* 0x002ff20003800000 */
.L_x_4559:
[----:B------:R-:W-:Y:S05]  /*14fe0*/  BSYNC B1 ;  /* 0x0000000000017941 */ /* 0x000fea0003800000 */
.L_x_4500:
[----:B------:R-:W-:Y:S04]  /*14ff0*/  BSSY B1, `(.L_x_4502) ;  /* 0x0000007000017945 */ /* 0x000fe80003800000 */
[----:B------:R-:W-:Y:S05]  /*15000*/  @P1 BRA `(.L_x_4503) ;  /* 0x0000000000141947 */ /* 0x000fea0003800000 */
[----:B------:R-:W-:Y:S01]  /*15010*/  ISETP.NE.AND P0, PT, R10, RZ, PT ;  /* 0x000000ff0a00720c */ /* 0x000fe20003f05270 */
[----:B-1----:R-:W-:-:S04]  /*15020*/  IMAD.MOV.U32 R3, RZ, RZ, 0x2000 ;  /* 0x00002000ff037424 */ /* 0x002fc800078e00ff */
[----:B------:R3:W-:Y:S08]  /*15030*/  SYNCS.ARRIVE.TRANS64 RZ, [UR38+0x38838], R3 ;  /* 0x03883803ffff79a7 */ /* 0x0007f00008000026 */
[----:B---3--:R-:W-:Y:S05]  /*15040*/  @!P0 BRA `(.L_x_4503) ;  /* 0x0000000000048947 */ /* 0x008fea0003800000 */
[----:B------:R-:W-:Y:S01]  /*15050*/  BPT.TRAP 0x1 ;  /* 0x000000040000795c */ /* 0x000fe20000300000 */
.L_x_4503:
[----:B------:R-:W-:Y:S05]  /*15060*/  BSYNC B1 ;  /* 0x0000000000017941 */ /* 0x000fea0003800000 */
.L_x_4502:
        /* <DEDUP_REMOVED lines=11> */
.L_x_4504:
        /* <DEDUP_REMOVED lines=11> */
.L_x_4560:
[----:B------:R-:W-:Y:S05]  /*151d0*/  BSYNC B1 ;  /* 0x0000000000017941 */ /* 0x000fea0003800000 */
.L_x_4505:
        /* <DEDUP_REMOVED lines=9> */
.L_x_4508:
[----:B------:R-:W-:Y:S05]  /*15270*/  BSYNC B1 ;  /* 0x0000000000017941 */ /* 0x000fea0003800000 */
.L_x_4507:
        /* <DEDUP_REMOVED lines=9> */
.L_x_4509:
        /* <DEDUP_REMOVED lines=13> */
.L_x_4510:
        /* <DEDUP_REMOVED lines=13> */
.L_x_4511:
        /* <DEDUP_REMOVED lines=13> */
.L_x_4512:
        /* <DEDUP_REMOVED lines=13> */
.L_x_4513:
        /* <DEDUP_REMOVED lines=13> */
.L_x_4514:
        /* <DEDUP_REMOVED lines=13> */
.L_x_4515:
        /* <DEDUP_REMOVED lines=13> */
.L_x_4516:
        /* <DEDUP_REMOVED lines=8> */
.L_x_4498:
[----:B------:R-:W-:Y:S05]  /*15940*/  BSYNC B0 ;  /* 0x0000000000007941 */ /* 0x000fea0003800000 */
.L_x_4497:
[----:B------:R-:W-:Y:S01]  /*15950*/  LOP3.LUT R0, R0, 0x1, RZ, 0x3c, !PT ;  /* 0x0000000100007812 */ /* 0x000fe200078e3cff */
[----:B------:R-:W-:Y:S01]  /*15960*/  IMAD.MOV.U32 R9, RZ, RZ, RZ ;  /* 0x000000ffff097224 */ /* 0x000fe200078e00ff */
[----:B------:R-:W-:-:S07]  /*15970*/  MOV R6, RZ ;  /* 0x000000ff00067202 */ /* 0x000fce0000000f00 */
.L_x_4424:
[----:B------:R-:W1:Y:S01]  /*15980*/  S2R R3, SR_CgaCtaId ;  /* 0x0000000000037919 */ /* 0x000e620000008800 */
[----:B------:R-:W-:Y:S02]  /*15990*/  MOV R2, 0x400 ;  /* 0x0000040000027802 */ /* 0x000fe40000000f00 */
[----:B------:R-:W-:Y:S02]  /*159a0*/  SHF.L.U32 R9, R9, 0x1f, RZ ;  /* 0x0000001f09097819 */ /* 0x000fe400000006ff */
[----:B-1----:R-:W-:-:S04]  /*159b0*/  LEA R2, R3, R2, 0x18 ;  /* 0x0000000203027211 */ /* 0x002fc800078ec0ff */
[----:B------:R-:W1:Y:S02]  /*159c0*/  SYNCS.PHASECHK.TRANS64.TRYWAIT P0, [R2+URZ+0x38820], R9 ;  /* 0x03882009020075a7 */ /* 0x000e64000800017f */
[----:B-1----:R-:W-:Y:S05]  /*159d0*/  @!P0 BRA `(.L_x_4517) ;  /* 0x00000018003c8947 */ /* 0x002fea0003800000 */
.L_x_4561:
[----:B------:R-:W-:-:S03]  /*159e0*/  UMOV UR4, 0xffffffff ;  /* 0xffffffff00047882 */ /* 0x000fc60000000000 */
[----:B------:R-:W-:Y:S05]  /*159f0*/  BRA.DIV UR4, `(.L_x_4518) ;  /* 0x0000001a04487947 */ /* 0x000fea000b800000 */
[----:B------:R-:W3:Y:S02]  /*15a00*/  S2R R3, SR_TID.X ;  /* 0x0000000000037919 */ /* 0x000ee40000002100 */
[----:B---3--:R-:W-:-:S04]  /*15a10*/  SHF.R.U32.HI R3, RZ, 0x5, R3 ;  /* 0x00000005ff037819 */ /* 0x008fc80000011603 */
[----:B------:R-:W-:-:S05]  /*15a20*/  LOP3.LUT R3, R3, 0x3, RZ, 0xc0, !PT ;  /* 0x0000000303037812 */ /* 0x000fca00078ec0ff */
[----:B--2---:R2:W3:Y:S02]  /*15a30*/  SHFL.IDX PT, R14, R3, RZ, 0x1f ;  /* 0x00001fff030e7589 */ /* 0x0044e400000e0000 */
.L_x_4564:
[----:B---3--:R-:W-:-:S13]  /*15a40*/  ISETP.NE.AND P0, PT, R14, RZ, PT ;  /* 0x000000ff0e00720c */ /* 0x008fda0003f05270 */
[----:B------:R-:W-:Y:S05]  /*15a50*/  @P0 BRA `(.L_x_4380) ;  /* 0x0000000000900947 */ /* 0x000fea0003800000 */
[----:B------:R-:W-:-:S03]  /*15a60*/  UMOV UR4, 0xffffffff ;  /* 0xffffffff00047882 */ /* 0x000fc60000000000 */
[----:B------:R-:W-:Y:S05]  /*15a70*/  BRA.DIV UR4, `(.L_x_4519) ;  /* 0x0000001a045c7947 */ /* 0x000fea000b800000 */
[----:B------:R-:W-:-:S13]  /*15a80*/  ELECT P6, URZ, PT ;  /* 0x00000000003f782f */ /* 0x000fda00038c0000 */
.L_x_4567:
        /* <DEDUP_REMOVED lines=8> */
.L_x_4520:
        /* <DEDUP_REMOVED lines=12> */
.L_x_4568:
[----:B------:R-:W3:Y:S02]  /*15bd0*/  SYNCS.PHASECHK.TRANS64.TRYWAIT P0, [R5+URZ], R0 ;  /* 0x00000000050075a7 */ /* 0x000ee4000800017f */
[----:B---3--:R-:W-:Y:S05]  /*15be0*/  @!P0 BRA `(.L_x_4522) ;  /* 0x0000001800348947 */ /* 0x008fea0003800000 */
.L_x_4569:
[----:B------:R-:W-:Y:S05]  /*15bf0*/  @!P2 BRA `(.L_x_4523) ;  /* 0x000000000004a947 */ /* 0x000fea0003800000 */
[----:B------:R-:W-:Y:S01]  /*15c00*/  BPT.TRAP 0x1 ;  /* 0x000000040000795c */ /* 0x000fe20000300000 */
.L_x_4523:
[----:B-1----:R-:W-:-:S04]  /*15c10*/  VIADD R2, R2, 0x38860 ;  /* 0x0003886002027836 */ /* 0x002fc80000000000 */
[----:B---3--:R-:W-:-:S04]  /*15c20*/  IMAD R5, R6, 0x8, R2 ;  /* 0x0000000806057824 */ /* 0x008fc800078e0202 */
[----:B------:R-:W1:Y:S02]  /*15c30*/  SYNCS.PHASECHK.TRANS64.TRYWAIT P0, [R5+URZ], R4 ;  /* 0x00000004050075a7 */ /* 0x000e64000800017f */
[----:B-1----:R-:W-:Y:S05]  /*15c40*/  @!P0 BRA `(.L_x_4524) ;  /* 0x0000001800308947 */ /* 0x002fea0003800000 */
.L_x_4570:
[----:B------:R-:W-:-:S07]  /*15c50*/  IMAD R3, R3, 0x8, R2 ;  /* 0x0000000803037824 */ /* 0x000fce00078e0202 */
.L_x_4525:
[----:B---3--:R3:W4:Y:S02]  /*15c60*/  SYNCS.PHASECHK.TRANS64.TRYWAIT P0, [R3+URZ], R0 ;  /* 0x00000000030075a7 */ /* 0x008724000800017f */
[----:B----4-:R-:W-:Y:S05]  /*15c70*/  @!P0 NANOSLEEP.SYNCS 0x989680 ;  /* 0x009896800000895d */ /* 0x010fea0003900000 */
[----:B------:R-:W4:Y:S02]  /*15c80*/  @!P0 SYNCS.PHASECHK.TRANS64 P0, [R3+URZ], R0 ;  /* 0x00000000030085a7 */ /* 0x000f24000800007f */
[----:B----4-:R-:W-:Y:S05]  /*15c90*/  @!P0 BRA `(.L_x_4525) ;  /* 0xfffffffc00f08947 */ /* 0x010fea000383ffff */
.L_x_4380:
[----:B------:R-:W-:Y:S05]  /*15ca0*/  BSYNC B6 ;  /* 0x0000000000067941 */ /* 0x000fea0003800000 */
.L_x_4377:
[----:B------:R-:W-:Y:S05]  /*15cb0*/  EXIT ;  /* 0x000000000000794d */ /* 0x000fea0003800000 */
.L_x_4388:
[----:B0-----:R0:W1:Y:S02]  /*15cc0*/  SYNCS.PHASECHK.TRANS64.TRYWAIT P0, [R195+URZ+0x38800], R10 ;  /* 0x0388000ac30075a7 */ /* 0x001064000800017f */
[----:B-1----:R-:W-:Y:S05]  /*15cd0*/  @!P0 NANOSLEEP.SYNCS 0x989680 ;  /* 0x009896800000895d */ /* 0x002fea0003900000 */
[----:B------:R-:W1:Y:S02]  /*15ce0*/  @!P0 SYNCS.PHASECHK.TRANS64 P0, [R195+URZ+0x38800], R10 ;  /* 0x0388000ac30085a7 */ /* 0x000e64000800007f */
[----:B-1----:R-:W-:Y:S05]  /*15cf0*/  @!P0 BRA `(.L_x_4388) ;  /* 0xfffffffc00f08947 */ /* 0x002fea000383ffff */
[----:B------:R-:W-:Y:S05]  /*15d00*/  BRA `(.L_x_4526) ;  /* 0xfffffed800647947 */ /* 0x000fea000383ffff */
.L_x_4392:
[----:B--2---:R2:W3:Y:S02]  /*15d10*/  SYNCS.PHASECHK.TRANS64.TRYWAIT P1, [R195+URZ+0x38830], R10 ;  /* 0x0388300ac30075a7 */ /* 0x0044e4000802017f */
[----:B---3--:R-:W-:Y:S05]  /*15d20*/  @!P1 NANOSLEEP.SYNCS 0x989680 ;  /* 0x009896800000995d */ /* 0x008fea0003900000 */
[----:B------:R-:W3:Y:S02]  /*15d30*/  @!P1 SYNCS.PHASECHK.TRANS64 P1, [R195+URZ+0x38830], R10 ;  /* 0x0388300ac30095a7 */ /* 0x000ee4000802007f */
[----:B---3--:R-:W-:Y:S05]  /*15d40*/  @!P1 BRA `(.L_x_4392) ;  /* 0xfffffffc00f09947 */ /* 0x008fea000383ffff */
[----:B------:R-:W-:Y:S05]  /*15d50*/  BRA `(.L_x_4391) ;  /* 0xfffffed800b07947 */ /* 0x000fea000383ffff */
.L_x_4393:
[----:B---3--:R3:W4:Y:S02]  /*15d60*/  SYNCS.PHASECHK.TRANS64.TRYWAIT P1, [R195+URZ+0x38810], R10 ;  /* 0x0388100ac30075a7 */ /* 0x008724000802017f */
[----:B----4-:R-:W-:Y:S05]  /*15d70*/  @!P1 NANOSLEEP.SYNCS 0x989680 ;  /* 0x009896800000995d */ /* 0x010fea0003900000 */
[----:B------:R-:W4:Y:S02]  /*15d80*/  @!P1 SYNCS.PHASECHK.TRANS64 P1, [R195+URZ+0x38810], R10 ;  /* 0x0388100ac30095a7 */ /* 0x000f24000802007f */
[----:B----4-:R-:W-:Y:S05]  /*15d90*/  @!P1 BRA `(.L_x_4393) ;  /* 0xfffffffc00f09947 */ /* 0x010fea000383ffff */
[----:B------:R-:W-:Y:S05]  /*15da0*/  BRA `(.L_x_4527) ;  /* 0xfffffedc00a07947 */ /* 0x000fea000383ffff */
.L_x_4397:
[----:B------:R0:W0:Y:S02]  /*15db0*/  SYNCS.PHASECHK.TRANS64.TRYWAIT P1, [R195+URZ+0x38850], R10 ;  /* 0x0388500ac30075a7 */ /* 0x000024000802017f */
[----:B0-----:R-:W-:Y:S05]  /*15dc0*/  @!P1 NANOSLEEP.SYNCS 0x989680 ;  /* 0x009896800000995d */ /* 0x001fea0003900000 */
[----:B------:R-:W0:Y:S02]  /*15dd0*/  @!P1 SYNCS.PHASECHK.TRANS64 P1, [R195+URZ+0x38850], R10 ;  /* 0x0388500ac30095a7 */ /* 0x000e24000802007f */
[----:B0-----:R-:W-:Y:S05]  /*15de0*/  @!P1 BRA `(.L_x_4397) ;  /* 0xfffffffc00f09947 */ /* 0x001fea000383ffff */
[----:B------:R-:W-:Y:S05]  /*15df0*/  BRA `(.L_x_4396) ;  /* 0xfffffedc00cc7947 */ /* 0x000fea000383ffff */
.L_x_4402:
[----:B-1----:R1:W2:Y:S02]  /*15e00*/  SYNCS.PHASECHK.TRANS64.TRYWAIT P3, [R197+URZ+0x38830], R204 ;  /* 0x038830ccc50075a7 */ /* 0x0022a4000806017f */
[----:B--2---:R-:W-:Y:S05]  /*15e10*/  @!P3 NANOSLEEP.SYNCS 0x989680 ;  /* 0x009896800000b95d */ /* 0x004fea0003900000 */
[----:B------:R-:W2:Y:S02]  /*15e20*/  @!P3 SYNCS.PHASECHK.TRANS64 P3, [R197+URZ+0x38830], R204 ;  /* 0x038830ccc500b5a7 */ /* 0x000ea4000806007f */
[----:B--2---:R-:W-:Y:S05]  /*15e30*/  @!P3 BRA `(.L_x_4402) ;  /* 0xfffffffc00f0b947 */ /* 0x004fea000383ffff */
[----:B------:R-:W-:Y:S05]  /*15e40*/  BRA `(.L_x_4401) ;  /* 0xffffff0c00c47947 */ /* 0x000fea000383ffff */
.L_x_4406:
[----:B---3--:R3:W4:Y:S02]  /*15e50*/  SYNCS.PHASECHK.TRANS64.TRYWAIT P3, [R197+URZ+0x38850], R204 ;  /* 0x038850ccc50075a7 */ /* 0x008724000806017f */
[----:B----4-:R-:W-:Y:S05]  /*15e60*/  @!P3 NANOSLEEP.SYNCS 0x989680 ;  /* 0x009896800000b95d */ /* 0x010fea0003900000 */
[----:B------:R-:W4:Y:S02]  /*15e70*/  @!P3 SYNCS.PHASECHK.TRANS64 P3, [R197+URZ+0x38850], R204 ;  /* 0x038850ccc500b5a7 */ /* 0x000f24000806007f */
[----:B----4-:R-:W-:Y:S05]  /*15e80*/  @!P3 BRA `(.L_x_4406) ;  /* 0xfffffffc00f0b947 */ /* 0x010fea000383ffff */
[----:B------:R-:W-:Y:S05]  /*15e90*/  BRA `(.L_x_4405) ;  /* 0xffffff10008c7947 */ /* 0x000fea000383ffff */
.L_x_4412:
[----:B-1----:R1:W2:Y:S02]  /*15ea0*/  SYNCS.PHASECHK.TRANS64.TRYWAIT P1, [R186+URZ+0x38830], R197 ;  /* 0x038830c5ba0075a7 */ /* 0x0022a4000802017f */
[----:B--2---:R-:W-:Y:S05]  /*15eb0*/  @!P1 NANOSLEEP.SYNCS 0x989680 ;  /* 0x009896800000995d */ /* 0x004fea0003900000 */
[----:B------:R-:W2:Y:S02]  /*15ec0*/  @!P1 SYNCS.PHASECHK.TRANS64 P1, [R186+URZ+0x38830], R197 ;  /* 0x038830c5ba0095a7 */ /* 0x000ea4000802007f */
[----:B--2---:R-:W-:Y:S05]  /*15ed0*/  @!P1 BRA `(.L_x_4412) ;  /* 0xfffffffc00f09947 */ /* 0x004fea000383ffff */
[----:B------:R-:W-:Y:S05]  /*15ee0*/  BRA `(.L_x_4411) ;  /* 0xffffff4400347947 */ /* 0x000fea000383ffff */
.L_x_4416:
[----:B---3--:R3:W4:Y:S02]  /*15ef0*/  SYNCS.PHASECHK.TRANS64.TRYWAIT P1, [R186+URZ+0x38850], R197 ;  /* 0x038850c5ba0075a7 */ /* 0x008724000802017f */
[----:B----4-:R-:W-:Y:S05]  /*15f00*/  @!P1 NANOSLEEP.SYNCS 0x989680 ;  /* 0x009896800000995d */ /* 0x010fea0003900000 */
[----:B------:R-:W4:Y:S02]  /*15f10*/  @!P1 SYNCS.PHASECHK.TRANS64 P1, [R186+URZ+0x38850], R197 ;  /* 0x038850c5ba0095a7 */ /* 0x000f24000802007f */
[----:B----4-:R-:W-:Y:S05]  /*15f20*/  @!P1 BRA `(.L_x_4416) ;  /* 0xfffffffc00f09947 */ /* 0x010fea000383ffff */
[----:B------:R-:W-:Y:S05]  /*15f30*/  BRA `(.L_x_4415) ;  /* 0xffffff4400bc7947 */ /* 0x000fea000383ffff */
.L_x_4429:
[----:B------:R-:W-:Y:S02]  /*15f40*/  IMAD.MOV.U32 R13, RZ, RZ, R6 ;  /* 0x000000ffff0d7224 */ /* 0x000fe400078e0006 */
[----:B------:R-:W-:Y:S02]  /*15f50*/  IMAD.MOV.U32 R12, RZ, RZ, RZ ;  /* 0x000000ffff0c7224 */ /* 0x000fe400078e00ff */
[----:B------:R-:W-:Y:S02]  /*15f60*/  IMAD.MOV.U32 R11, RZ, RZ, 0x1f ;  /* 0x0000001fff0b7424 */ /* 0x000fe400078e00ff */
[----:B------:R-:W-:-:S07]  /*15f70*/  IMAD.MOV.U32 R15, RZ, RZ, -0x1 ;  /* 0xffffffffff0f7424 */ /* 0x000fce00078e00ff */
[----:B------:R-:W-:Y:S05]  /*15f80*/  WARPSYNC.COLLECTIVE R15, `(.L_x_4528) ;  /* 0x000000000f087348 */ /* 0x000fea0003c00000 */
[----:B------:R0:W1:Y:S02]  /*15f90*/  SHFL.IDX P6, R14, R13, R12, R11 ;  /* 0x0000000c0d0e7389 */ /* 0x00006400000c000b */
[----:B01----:R-:W-:Y:S01]  /*15fa0*/  ENDCOLLECTIVE ;  /* 0x000000000000791b */ /* 0x003fe20003800000 */
.L_x_4528:
[----:B------:R-:W-:Y:S05]  /*15fb0*/  BRA `(.L_x_4529) ;  /* 0xffffffb000187947 */ /* 0x000fea000383ffff */
.L_x_4431:
[----:B------:R-:W-:Y:S01]  /*15fc0*/  BSSY B0, `(.L_x_4530) ;  /* 0x0000006000007945 */ /* 0x000fe20003800000 */
[----:B------:R-:W-:-:S07]  /*15fd0*/  IMAD.MOV.U32 R15, RZ, RZ, -0x1 ;  /* 0xffffffffff0f7424 */ /* 0x000fce00078e00ff */
[----:B0-----:R-:W-:Y:S05]  /*15fe0*/  WARPSYNC.COLLECTIVE R15, `(.L_x_4531) ;  /* 0x000000000f0c7348 */ /* 0x001fea0003c00000 */
[----:B------:R-:W-:Y:S02]  /*15ff0*/  ELECT P6, UR62, PT ;  /* 0x00000000003e782f */ /* 0x000fe400038c0000 */
[----:B------:R-:W-:Y:S01]  /*16000*/  MOV R14, UR62 ;  /* 0x0000003e000e7c02 */ /* 0x000fe20008000f00 */
[----:B0-----:R-:W-:Y:S10]  /*16010*/  ENDCOLLECTIVE ;  /* 0x000000000000791b */ /* 0x001ff40003800000 */
.L_x_4531:
[----:B------:R-:W-:Y:S05]  /*16020*/  BSYNC B0 ;  /* 0x0000000000007941 */ /* 0x000fea0003800000 */
.L_x_4530:
[----:B------:R-:W-:Y:S05]  /*16030*/  BRA `(.L_x_4532) ;  /* 0xffffffb0001c7947 */ /* 0x000fea000383ffff */
.L_x_4433:
[----:B0-----:R-:W-:-:S04]  /*16040*/  IMAD.U32 R3, RZ, RZ, UR38 ;  /* 0x00000026ff037e24 */ /* 0x001fc8000f8e00ff */
[----:B------:R0:W1:Y:S03]  /*16050*/  SYNCS.PHASECHK.TRANS64.TRYWAIT P0, [R3+URZ+0x38840], R0 ;  /* 0x03884000030075a7 */ /* 0x000066000800017f */
[----:B-1----:R-:W-:Y:S05]  /*16060*/  @!P0 NANOSLEEP.SYNCS 0x989680 ;  /* 0x009896800000895d */ /* 0x002fea0003900000 */
[----:B------:R-:W1:Y:S02]  /*16070*/  @!P0 SYNCS.PHASECHK.TRANS64 P0, [R3+URZ+0x38840], R0 ;  /* 0x03884000030085a7 */ /* 0x000e64000800007f */
[----:B-1----:R-:W-:Y:S05]  /*16080*/  @!P0 BRA `(.L_x_4433) ;  /* 0xfffffffc00ec8947 */ /* 0x002fea000383ffff */
[----:B------:R-:W-:Y:S05]  /*16090*/  BRA `(.L_x_4533) ;  /* 0xffffffb000807947 */ /* 0x000fea000383ffff */
.L_x_4436:
[----:B------:R-:W-:Y:S02]  /*160a0*/  IMAD.MOV.U32 R13, RZ, RZ, R3 ;  /* 0x000000ffff0d7224 */ /* 0x000fe400078e0003 */
[----:B------:R-:W-:Y:S02]  /*160b0*/  IMAD.MOV.U32 R12, RZ, RZ, RZ ;  /* 0x000000ffff0c7224 */ /* 0x000fe400078e00ff */
[----:B------:R-:W-:Y:S02]  /*160c0*/  IMAD.MOV.U32 R11, RZ, RZ, 0x181f ;  /* 0x0000181fff0b7424 */ /* 0x000fe400078e00ff */
[----:B------:R-:W-:Y:S02]  /*160d0*/  IMAD.MOV.U32 R15, RZ, RZ, -0x1 ;  /* 0xffffffffff0f7424 */ /* 0x000fe400078e00ff */
[----:B------:R-:W-:Y:S02]  /*160e0*/  IMAD R6, R8, 0x40, R6 ;  /* 0x0000004008067824 */ /* 0x000fe400078e0206 */
[----:B------:R-:W-:-:S07]  /*160f0*/  IMAD.SHL.U32 R8, R9, 0x8, RZ ;  /* 0x0000000809087824 */ /* 0x000fce00078e00ff */
[----:B------:R-:W-:Y:S05]  /*16100*/  WARPSYNC.COLLECTIVE R15, `(.L_x_4534) ;  /* 0x000000000f087348 */ /* 0x000fea0003c00000 */
[----:B------:R0:W1:Y:S02]  /*16110*/  SHFL.IDX P6, R14, R13, R12, R11 ;  /* 0x0000000c0d0e7389 */ /* 0x00006400000c000b */
[----:B01----:R-:W-:Y:S01]  /*16120*/  ENDCOLLECTIVE ;  /* 0x000000000000791b */ /* 0x003fe20003800000 */
.L_x_4534:
[----:B------:R-:W-:Y:S01]  /*16130*/  LOP3.LUT R8, R8, 0x38, RZ, 0xc0, !PT ;  /* 0x0000003808087812 */ /* 0x000fe200078ec0ff */
[----:B------:R0:W-:Y:S01]  /*16140*/  STL [R1+0x4], R6 ;  /* 0x0000040601007387 */ /* 0x0001e20000100800 */
[----:B------:R-:W-:Y:S02]  /*16150*/  IMAD.MOV.U32 R13, RZ, RZ, R0 ;  /* 0x000000ffff0d7224 */ /* 0x000fe400078e0000 */
[----:B------:R-:W-:-:S07]  /*16160*/  IMAD.MOV.U32 R4, RZ, RZ, R14 ;  /* 0x000000ffff047224 */ /* 0x000fce00078e000e */
[----:B0-----:R-:W-:Y:S05]  /*16170*/  WARPSYNC.COLLECTIVE R15, `(.L_x_4535) ;  /* 0x000000000f087348 */ /* 0x001fea0003c00000 */
[----:B------:R1:W2:Y:S02]  /*16180*/  SHFL.IDX P6, R14, R13, R12, R11 ;  /* 0x0000000c0d0e7389 */ /* 0x0002a400000c000b */
[----:B012---:R-:W-:Y:S01]  /*16190*/  ENDCOLLECTIVE ;  /* 0x000000000000791b */ /* 0x007fe20003800000 */
.L_x_4535:
        /* <DEDUP_REMOVED lines=17> */
.L_x_4536:
[----:B------:R-:W-:-:S05]  /*162b0*/  IMAD.MOV.U32 R9, RZ, RZ, R6 ;  /* 0x000000ffff097224 */ /* 0x000fca00078e0006 */
[C---:B------:R-:W-:Y:S01]  /*162c0*/  IADD3 R5, R9.reuse, 0x10, RZ ;  /* 0x0000001009057810 */ /* 0x040fe20007ffe0ff */
        /* <DEDUP_REMOVED lines=9> */
.L_x_4537:
        /* <DEDUP_REMOVED lines=15> */
.L_x_4538:
[----:B------:R-:W-:Y:S01]  /*16450*/  @!P1 LEA R6, R10, UR38, 0x1 ;  /* 0x000000260a069c11 */ /* 0x000fe2000f8e08ff */
[----:B------:R-:W-:Y:S02]  /*16460*/  IMAD.MOV.U32 R13, RZ, RZ, R0 ;  /* 0x000000ffff0d7224 */ /* 0x000fe400078e0000 */
[----:B------:R-:W-:-:S07]  /*16470*/  IMAD.MOV.U32 R4, RZ, RZ, R14 ;  /* 0x000000ffff047224 */ /* 0x000fce00078e000e */
[----:B------:R-:W-:Y:S05]  /*16480*/  WARPSYNC.COLLECTIVE R15, `(.L_x_4539) ;  /* 0x000000000f087348 */ /* 0x000fea0003c00000 */
[----:B------:R0:W1:Y:S02]  /*16490*/  SHFL.IDX P6, R14, R13, R12, R11 ;  /* 0x0000000c0d0e7389 */ /* 0x00006400000c000b */
[----:B01----:R-:W-:Y:S01]  /*164a0*/  ENDCOLLECTIVE ;  /* 0x000000000000791b */ /* 0x003fe20003800000 */
.L_x_4539:
        /* <DEDUP_REMOVED lines=15> */
.L_x_4540:
[----:B------:R-:W-:Y:S02]  /*165a0*/  IMAD.MOV.U32 R13, RZ, RZ, R0 ;  /* 0x000000ffff0d7224 */ /* 0x000fe400078e0000 */
[----:B------:R-:W-:-:S07]  /*165b0*/  IMAD.MOV.U32 R3, RZ, RZ, R14 ;  /* 0x000000ffff037224 */ /* 0x000fce00078e000e */
[----:B------:R-:W-:Y:S05]  /*165c0*/  WARPSYNC.COLLECTIVE R15, `(.L_x_4541) ;  /* 0x000000000f087348 */ /* 0x000fea0003c00000 */
[----:B------:R0:W1:Y:S02]  /*165d0*/  SHFL.IDX P6, R14, R13, R12, R11 ;  /* 0x0000000c0d0e7389 */ /* 0x00006400000c000b */
[----:B01----:R-:W-:Y:S01]  /*165e0*/  ENDCOLLECTIVE ;  /* 0x000000000000791b */ /* 0x003fe20003800000 */
.L_x_4541:
[----:B------:R-:W-:Y:S05]  /*165f0*/  BRA `(.L_x_4542) ;  /* 0xffffffb400707947 */ /* 0x000fea000383ffff */
.L_x_4438:
        /* <DEDUP_REMOVED lines=8> */
.L_x_4544:
[----:B------:R-:W-:Y:S05]  /*16680*/  BSYNC B0 ;  /* 0x0000000000007941 */ /* 0x000fea0003800000 */
.L_x_4543:
        /* <DEDUP_REMOVED lines=17> */
.L_x_4545:
        /* <DEDUP_REMOVED lines=41> */
[----:B------:R-:W-:-:S02]  /*16a30*/  @!P4 ISETP.NE.U32.AND P6, PT, R8, RZ, PT ;  /* 0x000000ff0800c20c */ /* 0x000fc40003fc5070 */
[----:B------:R-:W-:-:S11]  /*16a40*/  MOV R11, 0x181f ;  /* 0x0000181f000b7802 */ /* 0x000fd60000000f00 */
[----:B------:R0:W-:Y:S02]  /*16a50*/  @!P4 LDGSTS.E.BYPASS.LTC128B.128 [R9+0x34400], desc[UR6][R2.64+0x380], P6 ;  /* 0x344003800209cfae */ /* 0x0001e4000b101d46 */
[----:B0-----:R-:W-:Y:S02]  /*16a60*/  IMAD.MOV.U32 R9, RZ, RZ, R15 ;  /* 0x000000ffff097224 */ /* 0x001fe400078e000f */
[----:B------:R-:W-:-:S07]  /*16a70*/  IMAD.MOV.U32 R15, RZ, RZ, -0x1 ;  /* 0xffffffffff0f7424 */ /* 0x000fce00078e00ff */
[----:B------:R-:W-:Y:S05]  /*16a80*/  WARPSYNC.COLLECTIVE R15, `(.L_x_4546) ;  /* 0x000000000f087348 */ /* 0x000fea0003c00000 */
[----:B------:R0:W1:Y:S02]  /*16a90*/  SHFL.IDX P6, R14, R13, R12, R11 ;  /* 0x0000000c0d0e7389 */ /* 0x00006400000c000b */
[----:B01----:R-:W-:Y:S01]  /*16aa0*/  ENDCOLLECTIVE ;  /* 0x000000000000791b */ /* 0x003fe20003800000 */
.L_x_4546:
[----:B------:R-:W-:Y:S02]  /*16ab0*/  IMAD.MOV.U32 R13, RZ, RZ, R0 ;  /* 0x000000ffff0d7224 */ /* 0x000fe400078e0000 */
[----:B------:R-:W-:-:S07]  /*16ac0*/  IMAD.MOV.U32 R8, RZ, RZ, R14 ;  /* 0x000000ffff087224 */ /* 0x000fce00078e000e */
[----:B------:R-:W-:Y:S05]  /*16ad0*/  WARPSYNC.COLLECTIVE R15, `(.L_x_4547) ;  /* 0x000000000f087348 */ /* 0x000fea0003c00000 */
[----:B------:R0:W1:Y:S02]  /*16ae0*/  SHFL.IDX P6, R14, R13, R12, R11 ;  /* 0x0000000c0d0e7389 */ /* 0x00006400000c000b */
[----:B01----:R-:W-:Y:S01]  /*16af0*/  ENDCOLLECTIVE ;  /* 0x000000000000791b */ /* 0x003fe20003800000 */
.L_x_4547:
        /* <DEDUP_REMOVED lines=31> */
.L_x_4548:
[----:B------:R-:W-:Y:S02]  /*16cf0*/  IMAD.MOV.U32 R13, RZ, RZ, R0 ;  /* 0x000000ffff0d7224 */ /* 0x000fe400078e0000 */
[----:B------:R-:W-:-:S07]  /*16d00*/  IMAD.MOV.U32 R2, RZ, RZ, R14 ;  /* 0x000000ffff027224 */ /* 0x000fce00078e000e */
[----:B------:R-:W-:Y:S05]  /*16d10*/  WARPSYNC.COLLECTIVE R15, `(.L_x_4549) ;  /* 0x000000000f087348 */ /* 0x000fea0003c00000 */
[----:B------:R0:W1:Y:S02]  /*16d20*/  SHFL.IDX P6, R14, R13, R12, R11 ;  /* 0x0000000c0d0e7389 */ /* 0x00006400000c000b */
[----:B01----:R-:W-:Y:S01]  /*16d30*/  ENDCOLLECTIVE ;  /* 0x000000000000791b */ /* 0x003fe20003800000 */
.L_x_4549:
        /* <DEDUP_REMOVED lines=35> */
.L_x_4550:
[----:B------:R-:W-:Y:S02]  /*16f70*/  IMAD.MOV.U32 R13, RZ, RZ, R0 ;  /* 0x000000ffff0d7224 */ /* 0x000fe400078e0000 */
[----:B------:R-:W-:-:S07]  /*16f80*/  IMAD.MOV.U32 R6, RZ, RZ, R14 ;  /* 0x000000ffff067224 */ /* 0x000fce00078e000e */
[----:B------:R-:W-:Y:S05]  /*16f90*/  WARPSYNC.COLLECTIVE R15, `(.L_x_4551) ;  /* 0x000000000f087348 */ /* 0x000fea0003c00000 */
[----:B------:R0:W1:Y:S02]  /*16fa0*/  SHFL.IDX P6, R14, R13, R12, R11 ;  /* 0x0000000c0d0e7389 */ /* 0x00006400000c000b */
[----:B01----:R-:W-:Y:S01]  /*16fb0*/  ENDCOLLECTIVE ;  /* 0x000000000000791b */ /* 0x003fe20003800000 */
.L_x_4551:
[----:B------:R-:W-:Y:S05]  /*16fc0*/  BRA `(.L_x_4552) ;  /* 0xffffffb800707947 */ /* 0x000fea000383ffff */
.L_x_4441:
[----:B0-----:R-:W-:-:S04]  /*16fd0*/  IMAD.U32 R3, RZ, RZ, UR38 ;  /* 0x00000026ff037e24 */ /* 0x001fc8000f8e00ff */
[----:B------:R0:W3:Y:S03]  /*16fe0*/  SYNCS.PHASECHK.TRANS64.TRYWAIT P0, [R3+URZ+0x38820], R2 ;  /* 0x03882002030075a7 */ /* 0x0000e6000800017f */
[----:B---3--:R-:W-:Y:S05]  /*16ff0*/  @!P0 NANOSLEEP.SYNCS 0x989680 ;  /* 0x009896800000895d */ /* 0x008fea0003900000 */
[----:B------:R-:W3:Y:S02]  /*17000*/  @!P0 SYNCS.PHASECHK.TRANS64 P0, [R3+URZ+0x38820], R2 ;  /* 0x03882002030085a7 */ /* 0x000ee4000800007f */
[----:B---3--:R-:W-:Y:S05]  /*17010*/  @!P0 BRA `(.L_x_4441) ;  /* 0xfffffffc00ec8947 */ /* 0x008fea000383ffff */
[----:B------:R-:W-:Y:S05]  /*17020*/  BRA `(.L_x_4553) ;  /* 0xffffffbc00187947 */ /* 0x000fea000383ffff */
.L_x_4444:
[----:B0-----:R-:W-:-:S04]  /*17030*/  IMAD.U32 R3, RZ, RZ, UR38 ;  /* 0x00000026ff037e24 */ /* 0x001fc8000f8e00ff */
[----:B------:R0:W3:Y:S03]  /*17040*/  SYNCS.PHASECHK.TRANS64.TRYWAIT P0, [R3+URZ+0x38860], R2 ;  /* 0x03886002030075a7 */ /* 0x0000e6000800017f */
[----:B---3--:R-:W-:Y:S05]  /*17050*/  @!P0 NANOSLEEP.SYNCS 0x989680 ;  /* 0x009896800000895d */ /* 0x008fea0003900000 */
[----:B------:R-:W3:Y:S02]  /*17060*/  @!P0 SYNCS.PHASECHK.TRANS64 P0, [R3+URZ+0x38860], R2 ;  /* 0x03886002030085a7 */ /* 0x000ee4000800007f */
[----:B---3--:R-:W-:Y:S05]  /*17070*/  @!P0 BRA `(.L_x_4444) ;  /* 0xfffffffc00ec8947 */ /* 0x008fea000383ffff */
[----:B------:R-:W-:Y:S05]  /*17080*/  BRA `(.L_x_4554) ;  /* 0xffffffbc00247947 */ /* 0x000fea000383ffff */
.L_x_4460:
[----:B-1----:R-:W-:-:S04]  /*17090*/  IMAD.U32 R3, RZ, RZ, UR38 ;  /* 0x00000026ff037e24 */ /* 0x002fc8000f8e00ff */
[----:B------:R1:W3:Y:S03]  /*170a0*/  SYNCS.PHASECHK.TRANS64.TRYWAIT P0, [R3+URZ+0x38848], R2 ;  /* 0x03884802030075a7 */ /* 0x0002e6000800017f */
[----:B---3--:R-:W-:Y:S05]  /*170b0*/  @!P0 NANOSLEEP.SYNCS 0x989680 ;  /* 0x009896800000895d */ /* 0x008fea0003900000 */
[----:B------:R-:W3:Y:S02]  /*170c0*/  @!P0 SYNCS.PHASECHK.TRANS64 P0, [R3+URZ+0x38848], R2 ;  /* 0x03884802030085a7 */ /* 0x000ee4000800007f */
[----:B---3--:R-:W-:Y:S05]  /*170d0*/  @!P0 BRA `(.L_x_4460) ;  /* 0xfffffffc00ec8947 */ /* 0x008fea000383ffff */
[----:B------:R-:W-:Y:S05]  /*170e0*/  BRA `(.L_x_4555) ;  /* 0xffffffc400f07947 */ /* 0x000fea000383ffff */
.L_x_4465:
[----:B01----:R-:W-:-:S04]  /*170f0*/  IMAD.U32 R3, RZ, RZ, UR38 ;  /* 0x00000026ff037e24 */ /* 0x003fc8000f8e00ff */
[----:B------:R0:W1:Y:S03]  /*17100*/  SYNCS.PHASECHK.TRANS64.TRYWAIT P0, [R3+URZ+0x38868], R2 ;  /* 0x03886802030075a7 */ /* 0x000066000800017f */
[----:B-1----:R-:W-:Y:S05]  /*17110*/  @!P0 NANOSLEEP.SYNCS 0x989680 ;  /* 0x009896800000895d */ /* 0x002fea0003900000 */
[----:B------:R-:W1:Y:S02]  /*17120*/  @!P0 SYNCS.PHASECHK.TRANS64 P0, [R3+URZ+0x38868], R2 ;  /* 0x03886802030085a7 */ /* 0x000e64000800007f */
[----:B-1----:R-:W-:Y:S05]  /*17130*/  @!P0 BRA `(.L_x_4465) ;  /* 0xfffffffc00ec8947 */ /* 0x002fea000383ffff */
[----:B------:R-:W-:Y:S05]  /*17140*/  BRA `(.L_x_4556) ;  /* 0xffffffc800507947 */ /* 0x000fea000383ffff */
.L_x_4480:
[----:B-1----:R-:W-:-:S04]  /*17150*/  IMAD.U32 R3, RZ, RZ, UR38 ;  /* 0x00000026ff037e24 */ /* 0x002fc8000f8e00ff */
[----:B------:R1:W3:Y:S03]  /*17160*/  SYNCS.PHASECHK.TRANS64.TRYWAIT P0, [R3+URZ+0x38840], R2 ;  /* 0x03884002030075a7 */ /* 0x0002e6000800017f */
[----:B---3--:R-:W-:Y:S05]  /*17170*/  @!P0 NANOSLEEP.SYNCS 0x989680 ;  /* 0x009896800000895d */ /* 0x008fea0003900000 */
[----:B------:R-:W3:Y:S02]  /*17180*/  @!P0 SYNCS.PHASECHK.TRANS64 P0, [R3+URZ+0x38840], R2 ;  /* 0x03884002030085a7 */ /* 0x000ee4000800007f */
[----:B---3--:R-:W-:Y:S05]  /*17190*/  @!P0 BRA `(.L_x_4480) ;  /* 0xfffffffc00ec8947 */ /* 0x008fea000383ffff */
[----:B------:R-:W-:Y:S05]  /*171a0*/  BRA `(.L_x_4557) ;  /* 0xffffffd000a07947 */ /* 0x000fea000383ffff */
.L_x_4485:
[----:B01----:R-:W-:-:S04]  /*171b0*/  IMAD.U32 R3, RZ, RZ, UR38 ;  /* 0x00000026ff037e24 */ /* 0x003fc8000f8e00ff */
[----:B------:R0:W1:Y:S03]  /*171c0*/  SYNCS.PHASECHK.TRANS64.TRYWAIT P0, [R3+URZ+0x38860], R2 ;  /* 0x03886002030075a7 */ /* 0x000066000800017f */
[----:B-1----:R-:W-:Y:S05]  /*171d0*/  @!P0 NANOSLEEP.SYNCS 0x989680 ;  /* 0x009896800000895d */ /* 0x002fea0003900000 */
[----:B------:R-:W1:Y:S02]  /*171e0*/  @!P0 SYNCS.PHASECHK.TRANS64 P0, [R3+URZ+0x38860], R2 ;  /* 0x03886002030085a7 */ /* 0x000e64000800007f */
[----:B-1----:R-:W-:Y:S05]  /*171f0*/  @!P0 BRA `(.L_x_4485) ;  /* 0xfffffffc00ec8947 */ /* 0x002fea000383ffff */
[----:B------:R-:W-:Y:S05]  /*17200*/  BRA `(.L_x_4558) ;  /* 0xffffffd400047947 */ /* 0x000fea000383ffff */
.L_x_4501:
[----:B-1----:R-:W-:-:S04]  /*17210*/  IMAD.U32 R3, RZ, RZ, UR38 ;  /* 0x00000026ff037e24 */ /* 0x002fc8000f8e00ff */
[----:B------:R1:W3:Y:S03]  /*17220*/  SYNCS.PHASECHK.TRANS64.TRYWAIT P0, [R3+URZ+0x38848], R2 ;  /* 0x03884802030075a7 */ /* 0x0002e6000800017f */
[----:B---3--:R-:W-:Y:S05]  /*17230*/  @!P0 NANOSLEEP.SYNCS 0x989680 ;  /* 0x009896800000895d */ /* 0x008fea0003900000 */
[----:B------:R-:W3:Y:S02]  /*17240*/  @!P0 SYNCS.PHASECHK.TRANS64 P0, [R3+URZ+0x38848], R2 ;  /* 0x03884802030085a7 */ /* 0x000ee4000800007f */
[----:B---3--:R-:W-:Y:S05]  /*17250*/  @!P0 BRA `(.L_x_4501) ;  /* 0xfffffffc00ec8947 */ /* 0x008fea000383ffff */
[----:B------:R-:W-:Y:S05]  /*17260*/  BRA `(.L_x_4559) ;  /* 0xffffffdc005c7947 */ /* 0x000fea000383ffff */
.L_x_4506:
[----:B-1----:R-:W-:-:S04]  /*17270*/  IMAD.U32 R3, RZ, RZ, UR38 ;  /* 0x00000026ff037e24 */ /* 0x002fc8000f8e00ff */
[----:B------:R1:W3:Y:S03]  /*17280*/  SYNCS.PHASECHK.TRANS64.TRYWAIT P0, [R3+URZ+0x38868], R2 ;  /* 0x03886802030075a7 */ /* 0x0002e6000800017f */
[----:B---3--:R-:W-:Y:S05]  /*17290*/  @!P0 NANOSLEEP.SYNCS 0x989680 ;  /* 0x009896800000895d */ /* 0x008fea0003900000 */
[----:B------:R-:W3:Y:S02]  /*172a0*/  @!P0 SYNCS.PHASECHK.TRANS64 P0, [R3+URZ+0x38868], R2 ;  /* 0x03886802030085a7 */ /* 0x000ee4000800007f */
[----:B---3--:R-:W-:Y:S05]  /*172b0*/  @!P0 BRA `(.L_x_4506) ;  /* 0xfffffffc00ec8947 */ /* 0x008fea000383ffff */
[----:B------:R-:W-:Y:S05]  /*172c0*/  BRA `(.L_x_4560) ;  /* 0xffffffdc00c07947 */ /* 0x000fea000383ffff */
.L_x_4517:
[----:B-1----:R1:W3:Y:S02]  /*172d0*/  SYNCS.PHASECHK.TRANS64.TRYWAIT P0, [R2+URZ+0x38820], R9 ;  /* 0x03882009020075a7 */ /* 0x0022e4000800017f */
[----:B---3--:R-:W-:Y:S05]  /*172e0*/  @!P0 NANOSLEEP.SYNCS 0x989680 ;  /* 0x009896800000895d */ /* 0x008fea0003900000 */
[----:B------:R-:W3:Y:S02]  /*172f0*/  @!P0 SYNCS.PHASECHK.TRANS64 P0, [R2+URZ+0x38820], R9 ;  /* 0x03882009020085a7 */ /* 0x000ee4000800007f */
[----:B---3--:R-:W-:Y:S05]  /*17300*/  @!P0 BRA `(.L_x_4517) ;  /* 0xfffffffc00f08947 */ /* 0x008fea000383ffff */
[----:B------:R-:W-:Y:S05]  /*17310*/  BRA `(.L_x_4561) ;  /* 0xffffffe400b07947 */ /* 0x000fea000383ffff */
.L_x_4518:
        /* <DEDUP_REMOVED lines=11> */
.L_x_4563:
[----:B------:R-:W-:Y:S05]  /*173d0*/  BSYNC B0 ;  /* 0x0000000000007941 */ /* 0x000fea0003800000 */
.L_x_4562:
[----:B------:R-:W-:Y:S05]  /*173e0*/  BRA `(.L_x_4564) ;  /* 0xffffffe400947947 */ /* 0x000fea000383ffff */
.L_x_4519:
[----:B------:R-:W-:Y:S01]  /*173f0*/  BSSY B0, `(.L_x_4565) ;  /* 0x0000006000007945 */ /* 0x000fe20003800000 */
[----:B------:R-:W-:-:S07]  /*17400*/  IMAD.MOV.U32 R15, RZ, RZ, -0x1 ;  /* 0xffffffffff0f7424 */ /* 0x000fce00078e00ff */
[----:B012---:R-:W-:Y:S05]  /*17410*/  WARPSYNC.COLLECTIVE R15, `(.L_x_4566) ;  /* 0x000000000f0c7348 */ /* 0x007fea0003c00000 */
[----:B------:R-:W-:Y:S02]  /*17420*/  ELECT P6, UR62, PT ;  /* 0x00000000003e782f */ /* 0x000fe400038c0000 */
[----:B------:R-:W-:Y:S01]  /*17430*/  MOV R14, UR62 ;  /* 0x0000003e000e7c02 */ /* 0x000fe20008000f00 */
[----:B012---:R-:W-:Y:S10]  /*17440*/  ENDCOLLECTIVE ;  /* 0x000000000000791b */ /* 0x007ff40003800000 */
.L_x_4566:
[----:B------:R-:W-:Y:S05]  /*17450*/  BSYNC B0 ;  /* 0x0000000000007941 */ /* 0x000fea0003800000 */
.L_x_4565:
[----:B------:R-:W-:Y:S05]  /*17460*/  BRA `(.L_x_4567) ;  /* 0xffffffe400887947 */ /* 0x000fea000383ffff */
.L_x_4521:
[----:B--2---:R2:W3:Y:S02]  /*17470*/  SYNCS.PHASECHK.TRANS64.TRYWAIT P0, [R7+URZ], R4 ;  /* 0x00000004070075a7 */ /* 0x0044e4000800017f */
[----:B---3--:R-:W-:Y:S05]  /*17480*/  @!P0 NANOSLEEP.SYNCS 0x989680 ;  /* 0x009896800000895d */ /* 0x008fea0003900000 */
[----:B------:R-:W3:Y:S02]  /*17490*/  @!P0 SYNCS.PHASECHK.TRANS64 P0, [R7+URZ], R4 ;  /* 0x00000004070085a7 */ /* 0x000ee4000800007f */
[----:B---3--:R-:W-:Y:S05]  /*174a0*/  @!P0 BRA `(.L_x_4521) ;  /* 0xfffffffc00f08947 */ /* 0x008fea000383ffff */
[----:B------:R-:W-:Y:S05]  /*174b0*/  BRA `(.L_x_4568) ;  /* 0xffffffe400c47947 */ /* 0x000fea000383ffff */
.L_x_4522:
[----:B---3--:R3:W4:Y:S02]  /*174c0*/  SYNCS.PHASECHK.TRANS64.TRYWAIT P0, [R5+URZ], R0 ;  /* 0x00000000050075a7 */ /* 0x008724000800017f */
[----:B----4-:R-:W-:Y:S05]  /*174d0*/  @!P0 NANOSLEEP.SYNCS 0x989680 ;  /* 0x009896800000895d */ /* 0x010fea0003900000 */
[----:B------:R-:W4:Y:S02]  /*174e0*/  @!P0 SYNCS.PHASECHK.TRANS64 P0, [R5+URZ], R0 ;  /* 0x00000000050085a7 */ /* 0x000f24000800007f */
[----:B----4-:R-:W-:Y:S05]  /*174f0*/  @!P0 BRA `(.L_x_4522) ;  /* 0xfffffffc00f08947 */ /* 0x010fea000383ffff */
[----:B------:R-:W-:Y:S05]  /*17500*/  BRA `(.L_x_4569) ;  /* 0xffffffe400b87947 */ /* 0x000fea000383ffff */
.L_x_4524:
[----:B-1----:R1:W3:Y:S02]  /*17510*/  SYNCS.PHASECHK.TRANS64.TRYWAIT P0, [R5+URZ], R4 ;  /* 0x00000004050075a7 */ /* 0x0022e4000800017f */
[----:B---3--:R-:W-:Y:S05]  /*17520*/  @!P0 NANOSLEEP.SYNCS 0x989680 ;  /* 0x009896800000895d */ /* 0x008fea0003900000 */
[----:B------:R-:W3:Y:S02]  /*17530*/  @!P0 SYNCS.PHASECHK.TRANS64 P0, [R5+URZ], R4 ;  /* 0x00000004050085a7 */ /* 0x000ee4000800007f */
[----:B---3--:R-:W-:Y:S05]  /*17540*/  @!P0 BRA `(.L_x_4524) ;  /* 0xfffffffc00f08947 */ /* 0x008fea000383ffff */
[----:B------:R-:W-:Y:S05]  /*17550*/  BRA `(.L_x_4570) ;  /* 0xffffffe400bc7947 */ /* 0x000fea000383ffff */
.L_x_4571:
        /* <DEDUP_REMOVED lines=10> */
.L_x_6054:


//--------------------- .text._ZN7cutlass13device_kernelIN5flash11enable_sm90INS1_16FlashAttnFwdSm90INS1_25CollectiveMainloopFwdSm90ILi2EN4cute5tupleIJNS5_1CILi1EEES8_S8_EEENS6_IJNS7_ILi64EEESA_SA_EEELi512ENS_6half_tEfNS_4arch4Sm90ELb1ELb0ELb1ELb1ELb0ELb0ELb0ELb0ELb0ELb1ELb1ELb0EEENS1_21CollectiveEpilogueFwdINS6_IJSA_NS7_ILi512EEESA_EEES9_SC_SE_Li256ELb1ELb1ELb1ELb0EEENS1_36VarlenDynamicPersistentTileSchedulerILi64ELi64ELi256ELi128ELb1ELb1ELb1ELb1ELb1ELb1EEEEEEEEEvNT_6ParamsE --------------------------
	.section	.text._ZN7cutlass13device_kernelIN5flash11enable_sm90INS1_16FlashAttnFwdSm90INS1_25CollectiveMainloopFwdSm90ILi2EN4cute5tupleIJNS5_1CILi1EEES8_S8_EEENS6_IJNS7_ILi64EEESA_SA_EEELi512ENS_6half_tEfNS_4arch4Sm90ELb1ELb0ELb1ELb1ELb0ELb0ELb0ELb0ELb0ELb1ELb1ELb0EEENS1_21CollectiveEpilogueFwdINS6_IJSA_NS7_ILi512EEESA_EEES9_SC_SE_Li256ELb1ELb1ELb1ELb0EEENS1_36VarlenDynamicPersistentTileSchedulerILi64ELi64ELi256ELi128ELb1ELb1ELb1ELb1ELb1ELb1EEEEEEEEEvNT_6ParamsE,"ax",@progbits
	.align	128
.text._ZN7cutlass13device_kernelIN5flash11enable_sm90INS1_16FlashAttnFwdSm90INS1_25CollectiveMainloopFwdSm90ILi2EN4cute5tupleIJNS5_1CILi1EEES8_S8_EEENS6_IJNS7_ILi64EEESA_SA_EEELi512ENS_6half_tEfNS_4arch4Sm90ELb1ELb0ELb1ELb1ELb0ELb0ELb0ELb0ELb0ELb1ELb1ELb0EEENS1_21CollectiveEpilogueFwdINS6_IJSA_NS7_ILi512EEESA_EEES9_SC_SE_Li256ELb1ELb1ELb1ELb0EEENS1_36VarlenDynamicPersistentTileSchedulerILi64ELi64ELi256ELi128ELb1ELb1ELb1ELb1ELb1ELb1EEEEEEEEEvNT_6ParamsE:
        .type           _ZN7cutlass13device_kernelIN5flash11enable_sm90INS1_16FlashAttnFwdSm90INS1_25CollectiveMainloopFwdSm90ILi2EN4cute5tupleIJNS5_1CILi1EEES8_S8_EEENS6_IJNS7_ILi64EEESA_SA_EEELi512ENS_6half_tEfNS_4arch4Sm90ELb1ELb0ELb1ELb1ELb0ELb0ELb0ELb0ELb0ELb1ELb1ELb0EEENS1_21CollectiveEpilogueFwdINS6_IJSA_NS7_ILi512EEESA_EEES9_SC_SE_Li256ELb1ELb1ELb1ELb0EEENS1_36VarlenDynamicPersistentTileSchedulerILi64ELi64ELi256ELi128ELb1ELb1ELb1ELb1ELb1ELb1EEEEEEEEEvNT_6ParamsE,@function
        .size           _ZN7cutlass13device_kernelIN5flash11enable_sm90INS1_16FlashAttnFwdSm90INS1_25CollectiveMainloopFwdSm90ILi2EN4cute5tupleIJNS5_1CILi1EEES8_S8_EEENS6_IJNS7_ILi64EEESA_SA_EEELi512ENS_6half_tEfNS_4arch4Sm90ELb1ELb0ELb1ELb1ELb0ELb0ELb0ELb0ELb0ELb1ELb1ELb0EEENS1_21CollectiveEpilogueFwdINS6_IJSA_NS7_ILi512EEESA_EEES9_SC_SE_Li256ELb1ELb1ELb1ELb0EEENS1_36VarlenDynamicPersistentTileSchedulerILi64ELi64ELi256ELi128ELb1ELb1ELb1ELb1ELb1ELb1EEEEEEEEEvNT_6ParamsE,(.L_x_6055 - _ZN7cutlass13device_kernelIN5flash11enable_sm90INS1_16FlashAttnFwdSm90INS1_25CollectiveMainloopFwdSm90ILi2EN4cute5tupleIJNS5_1CILi1EEES8_S8_EEENS6_IJNS7_ILi64EEESA_SA_EEELi512ENS_6half_tEfNS_4arch4Sm90ELb1ELb0ELb1ELb1ELb0ELb0ELb0ELb0ELb0ELb1ELb1ELb0EEENS1_21CollectiveEpilogueFwdINS6_IJSA_NS7_ILi512EEESA_EEES9_SC_SE_Li256ELb1ELb1ELb1ELb0EEENS1_36VarlenDynamicPersistentTileSchedulerILi64ELi64ELi256ELi128ELb1ELb1ELb1ELb1ELb1ELb1EEEEEEEEEvNT_6ParamsE)
        .other          _ZN7cutlass13device_kernelIN5flash11enable_sm90INS1_16FlashAttnFwdSm90INS1_25CollectiveMainloopFwdSm90ILi2EN4cute5tupleIJNS5_1CILi1EEES8_S8_EEENS6_IJNS7_ILi64EEESA_SA_EEELi512ENS_6half_tEfNS_4arch4Sm90ELb1ELb0ELb1ELb1ELb0ELb0ELb0ELb0ELb0ELb1ELb1ELb0EEENS1_21CollectiveEpilogueFwdINS6_IJSA_NS7_ILi512EEESA_EEES9_SC_SE_Li256ELb1ELb1ELb1ELb0EEENS1_36VarlenDynamicPersistentTileSchedulerILi64ELi64ELi256ELi128ELb1ELb1ELb1ELb1ELb1ELb1EEEEEEEEEvNT_6ParamsE,@"STO_CUDA_ENTRY STV_DEFAULT"
_ZN7cutlass13device_kernelIN5flash11enable_sm90INS1_16FlashAttnFwdSm90INS1_25CollectiveMainloopFwdSm90ILi2EN4cute5tupleIJNS5_1CILi1EEES8_S8_EEENS6_IJNS7_ILi64EEESA_SA_EEELi512ENS_6half_tEfNS_4arch4Sm90ELb1ELb0ELb1ELb1ELb0ELb0ELb0ELb0ELb0ELb1ELb1ELb0EEENS1_21CollectiveEpilogueFwdINS6_IJSA_NS7_ILi512EEESA_EEES9_SC_SE_Li256ELb1ELb1ELb1ELb0EEENS1_36VarlenDynamicPersistentTileSchedulerILi64ELi64ELi256ELi128ELb1ELb1ELb1ELb1ELb1ELb1EEEEEEEEEvNT_6ParamsE:
        /* <DEDUP_REMOVED lines=18> */
.L_x_4573:
[----:B------:R-:W-:Y:S05]  /*0120*/  BSYNC B0 ;  /* 0x0000000000007941 */ /* 0x000fea0003800000 */
.L_x_4572:
        /* <DEDUP_REMOVED lines=37> */
.L_x_4574:
        /* <DEDUP_REMOVED lines=22> */
.L_x_4575:
        /* <DEDUP_REMOVED lines=18> */
.L_x_4576:
        /* <DEDUP_REMOVED lines=22> */
.L_x_4577:
        /* <DEDUP_REMOVED lines=22> */
.L_x_4578:
[----:B------:R-:W-:Y:S01]  /*08c0*/  PLOP3.LUT P0, PT, PT, PT, UP0, 0x80, 0x0 ;  /* 0x000000000000781c */ /* 0x000fe20003f0f008 */
[----:B------:R-:W-:Y:S01]  /*08d0*/  UMOV UR36, 0x1 ;  /* 0x0000000100247882 */ /* 0x000fe20000000000 */
[----:B------:R-:W-:Y:S01]  /*08e0*/  NOP ;  /* 0x0000000000007918 */ /* 0x000fe20000000000 */
[----:B------:R-:W-:Y:S01]  /*08f0*/  USEL UR36, UR36, 0x2, !UP0 ;  /* 0x0000000224247887 */ /* 0x000fe2000c000000 */
[----:B------:R-:W-:Y:S01]  /*0900*/  ULDC.64 UR40, c[0x0][0x208] ;  /* 0x0000820000287ab9 */ /* 0x000fe20000000a00 */
[----:B012-4-:R-:W-:Y:S08]  /*0910*/  BAR.SYNC.DEFER_BLOCKING 0x0 ;  /* 0x0000000000007b1d */ /* 0x017ff00000010000 */
[----:B------:R-:W-:Y:S05]  /*0920*/  @!P0 BRA `(.L_x_4579) ;  /* 0x000000e800888947 */ /* 0x000fea0003800000 */
.L_x_4580:
        /* <DEDUP_REMOVED lines=32> */
[----:B------:R-:W-:Y:S02]  /*0b30*/  LOP3.LUT R11, R7, 0xfffffff8, RZ, 0xc0, !PT ;  /* 0xfffffff8070b7812 */ /* 0x000fe400078ec0ff */
[----:B------:R-:W-:Y:S02]  /*0b40*/  LOP3.LUT R13, R3, 0xfffffffc, RZ, 0xc0, !PT ;  /* 0xfffffffc030d7812 */ /* 0x000fe400078ec0ff */
[----:B------:R-:W-:Y:S01]  /*0b50*/  SHF.R.S32.HI R7, RZ, 0x4, R2 ;  /* 0x00000004ff077819 */ /* 0x000fe20000011402 */
[----:B------:R-:W-:Y:S01]  /*0b60*/  IMAD.IADD R10, R6, 0x1, -R11 ;  /* 0x00000001060a7824 */ /* 0x000fe200078e0a0b */
[----:B------:R-:W-:Y:S01]  /*0b70*/  LOP3.LUT R3, R2, 0xfffffff0, RZ, 0xc0, !PT ;  /* 0xfffffff002037812 */ /* 0x000fe200078ec0ff */
[----:B------:R-:W-:Y:S01]  /*0b80*/  IMAD.IADD R13, R6, 0x1, -R13 ;  /* 0x00000001060d7824 */ /* 0x000fe200078e0a0d */
[----:B------:R-:W-:-:S02]  /*0b90*/  SHF.R.S32.HI R5, RZ, 0x5, R4 ;  /* 0x00000005ff057819 */ /* 0x000fc40000011404 */
[----:B------:R-:W-:Y:S02]  /*0ba0*/  SHF.R.S32.HI R8, RZ, 0x1f, R4 ;  /* 0x0000001fff087819 */ /* 0x000fe40000011404 */
[----:B------:R-:W-:Y:S02]  /*0bb0*/  LOP3.LUT R9, R0, 0xffffff80, RZ, 0xc0, !PT ;  /* 0xffffff8000097812 */ /* 0x000fe400078ec0ff */
[----:B------:R-:W-:Y:S01]  /*0bc0*/  LEA.HI R4, R2, R7, RZ, 0x1 ;  /* 0x0000000702047211 */ /* 0x000fe200078f08ff */
[----:B------:R-:W-:Y:S01]  /*0bd0*/  IMAD.IADD R2, R6, 0x1, -R3 ;  /* 0x0000000106027824 */ /* 0x000fe200078e0a03 */
[----:B------:R-:W-:Y:S01]  /*0be0*/  LEA.HI R8, R8, R5, RZ, 0x2 ;  /* 0x0000000508087211 */ /* 0x000fe200078f10ff */
[----:B------:R-:W-:Y:S01]  /*0bf0*/  IMAD.IADD R9, R6, 0x1, -R9 ;  /* 0x0000000106097824 */ /* 0x000fe200078e0a09 */
[----:B------:R-:W-:Y:S02]  /*0c00*/  LOP3.LUT R4, R4, 0x1ffffffe, RZ, 0xc0, !PT ;  /* 0x1ffffffe04047812 */ /* 0x000fe400078ec0ff */
[----:B------:R-:W-:-:S02]  /*0c10*/  SHF.R.S32.HI R3, RZ, 0x1f, R2 ;  /* 0x0000001fff037819 */ /* 0x000fc40000011402 */
[----:B------:R-:W-:Y:S01]  /*0c20*/  SHF.R.S32.HI R223, RZ, 0x7, R0 ;  /* 0x00000007ffdf7819 */ /* 0x000fe20000011400 */
[----:B------:R-:W-:Y:S01]  /*0c30*/  IMAD.IADD R4, R7, 0x1, -R4 ;  /* 0x0000000107047824 */ /* 0x000fe200078e0a04 */
[----:B------:R-:W-:Y:S02]  /*0c40*/  LOP3.LUT R8, R8, 0x3ffffc, RZ, 0xc0, !PT ;  /* 0x003ffffc08087812 */ /* 0x000fe400078ec0ff */
[----:B------:R-:W-:Y:S01]  /*0c50*/  SHF.R.S32.HI R6, RZ, 0x1f, R9 ;  /* 0x0000001fff067819 */ /* 0x000fe20000011409 */
[----:B------:R-:W-:Y:S01]  /*0c60*/  IMAD R15, R223, 0x100, R2 ;  /* 0x00000100df0f7824 */ /* 0x000fe200078e0202 */
[----:B------:R-:W-:Y:S01]  /*0c70*/  LEA.HI R11, R13, R13, RZ, 0x1 ;  /* 0x0000000d0d0b7211 */ /* 0x000fe200078f08ff */
[----:B------:R-:W-:Y:S01]  /*0c80*/  IMAD.IADD R8, R5, 0x1, -R8 ;  /* 0x0000000105087824 */ /* 0x000fe200078e0a08 */
[----:B------:R-:W-:Y:S01]  /*0c90*/  LEA.HI R7, R3, R2, RZ, 0x3 ;  /* 0x0000000203077211 */ /* 0x000fe200078f18ff */
[----:B------:R-:W-:Y:S01]  /*0ca0*/  IMAD.SHL.U32 R4, R4, 0x8, RZ ;  /* 0x0000000804047824 */ /* 0x000fe200078e00ff */
[----:B------:R-:W-:Y:S01]  /*0cb0*/  LEA.HI R3, R6, R9, RZ, 0x2 ;  /* 0x0000000906037211 */ /* 0x000fe200078f10ff */
[----:B------:R-:W-:Y:S01]  /*0cc0*/  IMAD R15, R8, 0x10, R15 ;  /* 0x00000010080f7824 */ /* 0x000fe200078e020f */
[----:B------:R-:W-:-:S02]  /*0cd0*/  LOP3.LUT R12, R11, 0x1ffffffe, RZ, 0xc0, !PT ;  /* 0x1ffffffe0b0c7812 */ /* 0x000fc400078ec0ff */
[----:B------:R-:W-:Y:S02]  /*0ce0*/  LOP3.LUT R11, R7, 0xfffffff8, RZ, 0xc0, !PT ;  /* 0xfffffff8070b7812 */ /* 0x000fe400078ec0ff */
[----:B------:R-:W-:Y:S01]  /*0cf0*/  LOP3.LUT R8, R3, 0x7ffffffc, RZ, 0xc0, !PT ;  /* 0x7ffffffc03087812 */ /* 0x000fe200078ec0ff */
[----:B------:R-:W-:Y:S01]  /*0d00*/  IMAD.IADD R13, R13, 0x1, -R12 ;  /* 0x000000010d0d7824 */ /* 0x000fe200078e0a0c */
[----:B------:R-:W-:Y:S01]  /*0d10*/  LEA.HI R6, R6, R9, RZ, 0x5 ;  /* 0x0000000906067211 */ /* 0x000fe200078f28ff */
[----:B------:R-:W-:Y:S01]  /*0d20*/  IMAD.IADD R11, R2, 0x1, -R11 ;  /* 0x00000001020b7824 */ /* 0x000fe200078e0a0b */
[----:B------:R-:W-:Y:S01]  /*0d30*/  LEA.HI R0, R0, R223, RZ, 0x1 ;  /* 0x000000df00007211 */ /* 0x000fe200078f08ff */
[----:B------:R-:W-:Y:S01]  /*0d40*/  IMAD.IADD R185, R9, 0x1, -R8 ;  /* 0x0000000109b97824 */ /* 0x000fe200078e0a08 */
[--C-:B------:R-:W-:Y:S01]  /*0d50*/  SHF.R.S32.HI R2, RZ, 0x2, R3.reuse ;  /* 0x00000002ff027819 */ /* 0x100fe20000011403 */
[----:B------:R-:W-:Y:S01]  /*0d60*/  IMAD.SHL.U32 R8, R11, 0x40, RZ ;  /* 0x000000400b087824 */ /* 0x000fe200078e00ff */
[----:B------:R-:W-:Y:S01]  /*0d70*/  LOP3.LUT R0, R0, 0xfffffe, RZ, 0xc0, !PT ;  /* 0x00fffffe00007812 */ /* 0x000fe200078ec0ff */
[----:B------:R-:W-:Y:S01]  /*0d80*/  IMAD.SHL.U32 R9, R7, 0x40, RZ ;  /* 0x0000004007097824 */ /* 0x000fe200078e00ff */
[----:B------:R-:W-:Y:S01]  /*0d90*/  SHF.R.S32.HI R3, RZ, 0x1f, R3 ;  /* 0x0000001fff037819 */ /* 0x000fe20000011403 */
[----:B------:R-:W-:Y:S01]  /*0da0*/  IMAD.SHL.U32 R185, R185, 0x2, RZ ;  /* 0x00000002b9b97824 */ /* 0x000fe200078e00ff */
[----:B------:R-:W-:Y:S01]  /*0db0*/  LOP3.LUT R7, R8, 0x1c0, RZ, 0xc0, !PT ;  /* 0x000001c008077812 */ /* 0x000fe200078ec0ff */
[----:B------:R-:W-:Y:S01]  /*0dc0*/  IMAD.IADD R0, R223, 0x1, -R0 ;  /* 0x00000001df007824 */ /* 0x000fe200078e0a00 */
[----:B------:R-:W-:Y:S01]  /*0dd0*/  LOP3.LUT R8, R9, 0x7ffffe00, RZ, 0xc0, !PT ;  /* 0x7ffffe0009087812 */ /* 0x000fe200078ec0ff */
[--C-:B------:R-:W-:Y:S01]  /*0de0*/  IMAD.U32 R9, R15, 0x40, R4.reuse ;  /* 0x000000400f097824 */ /* 0x100fe200078e0004 */
[----:B------:R-:W-:-:S02]  /*0df0*/  LOP3.LUT R4, R7, 0x8, R4, 0xf8, !PT ;  /* 0x0000000807047812 */ /* 0x000fc400078ef804 */
[----:B------:R-:W-:Y:S01]  /*0e00*/  SHF.R.U32.HI R7, RZ, 0x3, R7 ;  /* 0x00000003ff077819 */ /* 0x000fe20000011607 */
[----:B------:R-:W-:Y:S01]  /*0e10*/  IMAD R8, R5, 0x400, R8 ;  /* 0x0000040005087824 */ /* 0x000fe200078e0208 */
[----:B------:R0:W-:Y:S01]  /*0e20*/  STL [R1+0x54], R9 ;  /* 0x0000540901007387 */ /* 0x0001e20000100800 */
[----:B------:R-:W-:Y:S02]  /*0e30*/  LEA.HI R3, R3, R2, RZ, 0x3 ;  /* 0x0000000203037211 */ /* 0x000fe400078f18ff */
[----:B------:R-:W-:Y:S02]  /*0e40*/  LOP3.LUT R7, R4, R7, RZ, 0x3c, !PT ;  /* 0x0000000704077212 */ /* 0x000fe400078e3cff */
[----:B------:R-:W-:Y:S02]  /*0e50*/  LOP3.LUT R3, R3, 0xfffffff8, RZ, 0xc0, !PT ;  /* 0xfffffff803037812 */ /* 0x000fe400078ec0ff */
[----:B------:R-:W-:Y:S01]  /*0e60*/  R2P PR, R11, 0x6 ;  /* 0x000000060b007804 */ /* 0x000fe20000000000 */
[----:B------:R-:W-:Y:S01]  /*0e70*/  IMAD.IADD R7, R8, 0x1, R7 ;  /* 0x0000000108077824 */ /* 0x000fe200078e0207 */
[----:B------:R-:W-:Y:S01]  /*0e80*/  SHF.R.S32.HI R6, RZ, 0x5, R6 ;  /* 0x00000005ff067819 */ /* 0x000fe20000011406 */
[----:B0-----:R-:W-:-:S02]  /*0e90*/  IMAD.SHL.U32 R9, R0, 0x100, RZ ;  /* 0x0000010000097824 */ /* 0x001fc400078e00ff */
[----:B------:R-:W-:Y:S01]  /*0ea0*/  IMAD.IADD R3, R2, 0x1, -R3 ;  /* 0x0000000102037824 */ /* 0x000fe200078e0a03 */
[----:B------:R-:W-:Y:S01]  /*0eb0*/  LEA R19, R7, UR46, 0x1 ;  /* 0x0000002e07137c11 */ /* 0x000fe2000f8e08ff */
[----:B------:R-:W-:Y:S01]  /*0ec0*/  IMAD.SHL.U32 R2, R10, 0x8, RZ ;  /* 0x000000080a027824 */ /* 0x000fe200078e00ff */
[----:B------:R0:W-:Y:S01]  /*0ed0*/  STL [R1+0x50], R9 ;  /* 0x0000500901007387 */ /* 0x0001e20000100800 */
[----:B------:R-:W-:Y:S01]  /*0ee0*/  IMAD.IADD R17, R185, 0x1, R9 ;  /* 0x00000001b9117824 */ /* 0x000fe200078e0209 */
[----:B------:R-:W-:Y:S01]  /*0ef0*/  SEL R23, R23, 0xffffffc0, !P2 ;  /* 0xffffffc017177807 */ /* 0x000fe20005000000 */
[----:B------:R-:W-:Y:S02]  /*0f00*/  VIADD R191, R2, 0x40 ;  /* 0x0000004002bf7836 */ /* 0x000fe40000000000 */
[C---:B------:R-:W-:Y:S01]  /*0f10*/  VIADD R222, R17.reuse, 0x8 ;  /* 0x0000000811de7836 */ /* 0x040fe20000000000 */
[----:B------:R-:W-:Y:S01]  /*0f20*/  SHF.R.S32.HI R0, RZ, 0x1f, R17 ;  /* 0x0000001fff007819 */ /* 0x000fe20000011411 */
[----:B------:R-:W-:-:S02]  /*0f30*/  VIADD R221, R17, 0x10 ;  /* 0x0000001011dd7836 */ /* 0x000fc40000000000 */
[C---:B------:R-:W-:Y:S01]  /*0f40*/  VIADD R220, R17.reuse, 0x18 ;  /* 0x0000001811dc7836 */ /* 0x040fe20000000000 */
[----:B------:R-:W-:Y:S01]  /*0f50*/  SHF.R.S32.HI R0, RZ, 0x1f, R222 ;  /* 0x0000001fff007819 */ /* 0x000fe200000114de */
[C---:B------:R-:W-:Y:S01]  /*0f60*/  VIADD R219, R17.reuse, 0x20 ;  /* 0x0000002011db7836 */ /* 0x040fe20000000000 */
[----:B------:R-:W-:Y:S01]  /*0f70*/  SHF.R.S32.HI R4, RZ, 0x1f, R221 ;  /* 0x0000001fff047819 */ /* 0x000fe200000114dd */
[C---:B------:R-:W-:Y:S02]  /*0f80*/  VIADD R218, R17.reuse, 0x28 ;  /* 0x0000002811da7836 */ /* 0x040fe40000000000 */
[C---:B------:R-:W-:Y:S01]  /*0f90*/  VIADD R217, R17.reuse, 0x30 ;  /* 0x0000003011d97836 */ /* 0x040fe20000000000 */
[----:B------:R-:W-:Y:S01]  /*0fa0*/  SHF.R.S32.HI R0, RZ, 0x1f, R219 ;  /* 0x0000001fff007819 */ /* 0x000fe200000114db */
[C---:B------:R-:W-:Y:S01]  /*0fb0*/  VIADD R216, R17.reuse, 0x38 ;  /* 0x0000003811d87836 */ /* 0x040fe20000000000 */
[----:B------:R-:W-:Y:S01]  /*0fc0*/  SHF.R.S32.HI R4, RZ, 0x1f, R218 ;  /* 0x0000001fff047819 */ /* 0x000fe200000114da */
[----:B------:R-:W-:-:S02]  /*0fd0*/  VIADD R215, R17, 0x40 ;  /* 0x0000004011d77836 */ /* 0x000fc40000000000 */
[C---:B------:R-:W-:Y:S01]  /*0fe0*/  VIADD R214, R17.reuse, 0x48 ;  /* 0x0000004811d67836 */ /* 0x040fe20000000000 */
[----:B------:R-:W-:Y:S01]  /*0ff0*/  SHF.R.S32.HI R0, RZ, 0x1f, R216 ;  /* 0x0000001fff007819 */ /* 0x000fe200000114d8 */
[----:B------:R-:W-:Y:S01]  /*1000*/  VIADD R213, R17, 0x50 ;  /* 0x0000005011d57836 */ /* 0x000fe20000000000 */
[----:B------:R-:W-:Y:S01]  /*1010*/  SHF.R.S32.HI R4, RZ, 0x1f, R215 ;  /* 0x0000001fff047819 */ /* 0x000fe200000114d7 */
[----:B------:R-:W-:Y:S02]  /*1020*/  VIADD R184, R19, 0x26800 ;  /* 0x0002680013b87836 */ /* 0x000fe40000000000 */
        /* <DEDUP_REMOVED lines=57> */
[----:B------:R-:W-:Y:S02]  /*13c0*/  IMAD R186, R13, 0x8, R16 ;  /* 0x000000080dba7824 */ /* 0x000fe400078e0210 */
[----:B0-----:R-:W-:-:S07]  /*13d0*/  IMAD.IADD R23, R23, 0x1, R22 ;  /* 0x0000000117177824 */ /* 0x001fce00078e0216 */
.L_x_4641:
[----:B------:R-:W-:Y:S01]  /*13e0*/  ULDC.64 UR8, c[0x0][0xc88] ;  /* 0x0003220000087ab9 */ /* 0x000fe20000000a00 */
[----:B------:R-:W-:Y:S01]  /*13f0*/  ULDC.64 UR10, c[0x0][0xa18] ;  /* 0x00028600000a7ab9 */ /* 0x000fe20000000a00 */
[----:B------:R-:W-:Y:S02]  /*1400*/  UIMAD.WIDE UR8, UR7, 0x4, UR8 ;  /* 0x00000004070878a5 */ /* 0x000fe4000f8e0208 */
[----:B------:R-:W-:Y:S02]  /*1410*/  UISETP.NE.U32.AND UP1, UPT, UR10, URZ, UPT ;  /* 0x0000003f0a00728c */ /* 0x000fe4000bf25070 */
[----:B------:R-:W-:Y:S02]  /*1420*/  ULOP3.LUT UR4, UR6, 0xff000000, URZ, 0xc0, !UPT ;  /* 0xff00000006047892 */ /* 0x000fe4000f8ec03f */
[----:B0-234-:R-:W-:Y:S01]  /*1430*/  IMAD.U32 R4, RZ, RZ, UR8 ;  /* 0x00000008ff047e24 */ /* 0x01dfe2000f8e00ff */
[----:B------:R-:W-:Y:S01]  /*1440*/  ULDC UR7, c[0x0][0x424] ;  /* 0x0001090000077ab9 */ /* 0x000fe20000000800 */
[----:B------:R-:W-:Y:S01]  /*1450*/  IMAD.U32 R5, RZ, RZ, UR9 ;  /* 0x00000009ff057e24 */ /* 0x000fe2000f8e00ff */
        /* <DEDUP_REMOVED lines=16> */
[----:B-1----:R-:W-:-:S03]  /*1560*/  IMAD.U32 R6, RZ, RZ, UR10 ;  /* 0x0000000aff067e24 */ /* 0x002fc6000f8e00ff */
[----:B------:R-:W-:Y:S01]  /*1570*/  IMAD.U32 R7, RZ, RZ, UR11 ;  /* 0x0000000bff077e24 */ /* 0x000fe2000f8e00ff */
[----:B------:R-:W2:Y:S01]  /*1580*/  @P0 LDG.E R4, desc[UR40][R4.64] ;  /* 0x0000002804040981 */ /* 0x000ea2000c1e1900 */
[----:B------:R-:W-:Y:S01]  /*1590*/  UISETP.NE.U32.AND UP0, UPT, UR8, URZ, UPT ;  /* 0x0000003f0800728c */ /* 0x000fe2000bf05070 */
[----:B------:R-:W-:Y:S02]  /*15a0*/  ULDC.64 UR10, c[0x0][0xa20] ;  /* 0x00028800000a7ab9 */ /* 0x000fe40000000a00 */
[----:B------:R-:W3:Y:S01]  /*15b0*/  @P2 LDG.E R6, desc[UR40][R6.64] ;  /* 0x0000002806062981 */ /* 0x000ee2000c1e1900 */
[----:B------:R-:W-:Y:S01]  /*15c0*/  UISETP.NE.AND.EX UP0, UPT, UR9, URZ, UPT, UP0 ;  /* 0x0000003f0900728c */ /* 0x000fe2000bf05300 */
[----:B------:R-:W-:Y:S01]  /*15d0*/  ISETP.NE.U32.AND P1, PT, RZ, UR10, PT ;  /* 0x0000000aff007c0c */ /* 0x000fe2000bf25070 */
[----:B------:R-:W-:Y:S02]  /*15e0*/  ULOP3.LUT UR43, UR6, 0xff0000, URZ, 0xc0, !UPT ;  /* 0x00ff0000062b7892 */ /* 0x000fe4000f8ec03f */
[----:B------:R-:W-:Y:S01]  /*15f0*/  USHF.R.U32.HI UR4, URZ, 0x8, UR4 ;  /* 0x000000083f047899 */ /* 0x000fe20008011604 */
[----:B------:R-:W-:Y:S01]  /*1600*/  ISETP.NE.AND.EX P1, PT, RZ, UR11, PT, P1 ;  /* 0x0000000bff007c0c */ /* 0x000fe2000bf25310 */
        /* <DEDUP_REMOVED lines=23> */
.L_x_4581:
[----:B------:R-:W-:Y:S05]  /*1780*/  @!P1 BRA `(.L_x_4582) ;  /* 0x00000000001c9947 */ /* 0x000fea0003800000 */
[----:B------:R-:W-:-:S04]  /*1790*/  ULEA UR4, UP0, UR45, UR10, 0x2 ;  /* 0x0000000a2d047291 */ /* 0x000fc8000f80103f */
[----:B------:R-:W-:Y:S02]  /*17a0*/  ULEA.HI.X UR6, UR45, UR11, UR44, 0x2, UP0 ;  /* 0x0000000b2d067291 */ /* 0x000fe400080f142c */
[----:B------:R-:W-:-:S04]  /*17b0*/  IMAD.U32 R4, RZ, RZ, UR4 ;  /* 0x00000004ff047e24 */ /* 0x000fc8000f8e00ff */
[----:B------:R-:W-:-:S05]  /*17c0*/  IMAD.U32 R5, RZ, RZ, UR6 ;  /* 0x00000006ff057e24 */ /* 0x000fca000f8e00ff */
[----:B------:R-:W2:Y:S02]  /*17d0*/  LDG.E R4, desc[UR40][R4.64] ;  /* 0x0000002804047981 */ /* 0x000ea4000c1e1900 */
[----:B--2---:R-:W-:Y:S01]  /*17e0*/  R2UR UR4, R4 ;  /* 0x00000000040472ca */ /* 0x004fe200000e0000 */
[----:B------:R-:W-:-:S14]  /*17f0*/  BRA `(.L_x_4583) ;  /* 0x0000000000347947 */ /* 0x000fdc0003800000 */
.L_x_4582:
        /* <DEDUP_REMOVED lines=13> */
.L_x_4583:
[----:B------:R-:W-:Y:S02]  /*18d0*/  UISETP.NE.AND UP0, UPT, UR48, 0x1, UPT ;  /* 0x000000013000788c */ /* 0x000fe4000bf05270 */
[----:B------:R-:W-:Y:S02]  /*18e0*/  UIADD3 UR51, -UR51, UR4, URZ ;  /* 0x0000000433337290 */ /* 0x000fe4000fffe13f */
        /* <DEDUP_REMOVED lines=10> */
[----:B------:R-:W-:Y:S02]  /*1990*/  UIADD3 UR51, UR51, 0x40, -UR52 ;  /* 0x0000004033337890 */ /* 0x000fe4000fffe834 */
[----:B------:R-:W-:-:S07]  /*19a0*/  ULOP3.LUT UR20, UR43, 0xff, URZ, 0xc0, !UPT ;  /* 0x000000ff2b147892 */ /* 0x000fce000f8ec03f */
[----:B------:R-:W-:Y:S01]  /*19b0*/  @UP0 ULDC UR4, c[0x0][0x44c] ;  /* 0x0001130000040ab9 */ /* 0x000fe20000000800 */
[----:B------:R-:W-:Y:S01]  /*19c0*/  @UP0 ULDC UR8, c[0x0][0x450] ;  /* 0x0001140000080ab9 */ /* 0x000fe20000000800 */
[----:B------:R-:W-:-:S04]  /*19d0*/  UIMAD.WIDE.U32 UR4, UR6, UR4, URZ ;  /* 0x00000004060472a5 */ /* 0x000fc8000f8e003f */
[----:B------:R-:W-:-:S04]  /*19e0*/  @UP0 USHF.R.U32.HI UR6, URZ, UR8, UR5 ;  /* 0x000000083f060299 */ /* 0x000fc80008011605 */
[----:B------:R-:W-:-:S04]  /*19f0*/  UIADD3 UR6, UR51, UR6, URZ ;  /* 0x0000000633067290 */ /* 0x000fc8000fffe03f */
[----:B------:R-:W-:-:S04]  /*1a00*/  USHF.R.S32.HI UR4, URZ, 0x1f, UR6 ;  /* 0x0000001f3f047899 */ /* 0x000fc80008011406 */
[----:B------:R-:W-:-:S04]  /*1a10*/  ULEA.HI UR4, UR4, UR6, URZ, 0x6 ;  /* 0x0000000604047291 */ /* 0x000fc8000f8f303f */
[----:B------:R-:W-:-:S04]  /*1a20*/  USHF.R.S32.HI UR4, URZ, 0x6, UR4 ;  /* 0x000000063f047899 */ /* 0x000fc80008011404 */
[----:B------:R-:W-:-:S04]  /*1a30*/  UISETP.LT.AND UP0, UPT, UR7, UR4, UPT ;  /* 0x000000040700728c */ /* 0x000fc8000bf01270 */
[----:B------:R-:W-:-:S03]  /*1a40*/  USEL UR9, UR7, UR4, UP0 ;  /* 0x0000000407097287 */ /* 0x000fc60008000000 */
[----:B------:R-:W-:Y:S01]  /*1a50*/  UMOV UR4, URZ ;  /* 0x0000003f00047c82 */ /* 0x000fe20008000000 */
[----:B------:R-:W-:-:S06]  /*1a60*/  UISETP.GE.AND UP0, UPT, UR9, 0x1, UPT ;  /* 0x000000010900788c */ /* 0x000fcc000bf06270 */
[----:B------:R-:W-:-:S13]  /*1a70*/  PLOP3.LUT P0, PT, PT, PT, UP0, 0x80, 0x0 ;  /* 0x000000000000781c */ /* 0x000fda0003f0f008 */
[----:B------:R-:W-:Y:S05]  /*1a80*/  @!P0 BRA `(.L_x_4585) ;  /* 0x0000000000908947 */ /* 0x000fea0003800000 */
[----:B------:R-:W-:Y:S01]  /*1a90*/  USHF.R.U32.HI UR10, URZ, 0x10, UR43 ;  /* 0x000000103f0a7899 */ /* 0x000fe2000801162b */
[----:B------:R-:W-:-:S03]  /*1aa0*/  UMOV UR4, URZ ;  /* 0x0000003f00047c82 */ /* 0x000fc60008000000 */
[----:B------:R-:W-:-:S11]  /*1ab0*/  UISETP.NE.AND UP0, UPT, UR10, URZ, UPT ;  /* 0x0000003f0a00728c */ /* 0x000fd6000bf05270 */
[----:B------:R-:W-:Y:S02]  /*1ac0*/  @!UP0 ULDC UR10, c[0x0][0x9f0] ;  /* 0x00027c00000a8ab9 */ /* 0x000fe40000000800 */
[----:B------:R-:W-:Y:S01]  /*1ad0*/  IMAD.U32 R4, RZ, RZ, UR10 ;  /* 0x0000000aff047e24 */ /* 0x000fe2000f8e00ff */
[----:B------:R-:W-:-:S04]  /*1ae0*/  UIADD3 UR6, UR10, -0x1, UR9 ;  /* 0xffffffff0a067890 */ /* 0x000fc8000fffe009 */
        /* <DEDUP_REMOVED lines=30> */
.L_x_4585:
        /* <DEDUP_REMOVED lines=91> */
.L_x_4587:
[----:B------:R-:W-:Y:S01]  /*2280*/  ULEA UR23, UR37, UR46, 0x3 ;  /* 0x0000002e25177291 */ /* 0x000fe2000f8e183f */
[----:B------:R-:W-:-:S05]  /*2290*/  IMAD.U32 R0, RZ, RZ, UR38 ;  /* 0x00000026ff007e24 */ /* 0x000fca000f8e00ff */
[----:B------:R-:W-:-:S04]  /*22a0*/  SHF.L.U32 R0, R0, 0x1f, RZ ;  /* 0x0000001f00007819 */ /* 0x000fc800000006ff */
[----:B------:R-:W0:Y:S02]  /*22b0*/  SYNCS.PHASECHK.TRANS64.TRYWAIT P1, [UR23+0x28c50], R0 ;  /* 0x028c5000ff0075a7 */ /* 0x000e240008020157 */
[----:B0-----:R-:W-:Y:S05]  /*22c0*/  @!P1 BRA `(.L_x_4588) ;  /* 0x0000014c000c9947 */ /* 0x001fea0003800000 */
.L_x_4784:
        /* <DEDUP_REMOVED lines=46> */
.L_x_4594:
        /* <DEDUP_REMOVED lines=144> */
.L_x_4590:
[----:B------:R-:W-:Y:S01]  /*2eb0*/  ULEA UR23, UR37, UR46, 0x3 ;  /* 0x0000002e25177291 */ /* 0x000fe2000f8e183f */
[----:B------:R-:W-:-:S05]  /*2ec0*/  IMAD.U32 R0, RZ, RZ, UR38 ;  /* 0x00000026ff007e24 */ /* 0x000fca000f8e00ff */
[----:B------:R-:W-:-:S04]  /*2ed0*/  SHF.L.U32 R0, R0, 0x1f, RZ ;  /* 0x0000001f00007819 */ /* 0x000fc800000006ff */
[----:B------:R0:W1:Y:S01]  /*2ee0*/  SYNCS.PHASECHK.TRANS64.TRYWAIT P1, [UR23+0x28c50], R0 ;  /* 0x028c5000ff0075a7 */ /* 0x0000620008020157 */
[----:B------:R-:W-:Y:S05]  /*2ef0*/  @!P0 BRA `(.L_x_4591) ;  /* 0x0000000000048947 */ /* 0x000fea0003800000 */
[----:B------:R-:W-:Y:S01]  /*2f00*/  BPT.TRAP 0x1 ;  /* 0x000000040000795c */ /* 0x000fe20000300000 */
.L_x_4591:
[----:B-1----:R-:W-:Y:S05]  /*2f10*/  @P1 BRA `(.L_x_4592) ;  /* 0x0000000000081947 */ /* 0x002fea0003800000 */
[----:B------:R-:W1:Y:S02]  /*2f20*/  SYNCS.PHASECHK.TRANS64.TRYWAIT P1, [UR23+0x28c50], R0 ;  /* 0x028c5000ff0075a7 */ /* 0x000e640008020157 */
[----:B-1----:R-:W-:Y:S05]  /*2f30*/  @!P1 BRA `(.L_x_4593) ;  /* 0x0000014000089947 */ /* 0x002fea0003800000 */
.L_x_4592:
        /* <DEDUP_REMOVED lines=30> */
.L_x_4589:
[----:B------:R-:W-:Y:S01]  /*3120*/  BAR.SYNC.DEFER_BLOCKING 0xe, 0x100 ;  /* 0x0384000000007b1d */ /* 0x000fe20000010000 */
[----:B------:R-:W-:Y:S01]  /*3130*/  IMAD.U32 R3, RZ, RZ, UR37 ;  /* 0x00000025ff037e24 */ /* 0x000fe2000f8e00ff */
[----:B------:R-:W-:Y:S01]  /*3140*/  UIADD3 UR37, UR37, 0x1, URZ ;  /* 0x0000000125257890 */ /* 0x000fe2000fffe03f */
[----:B------:R-:W-:Y:S02]  /*3150*/  PLOP3.LUT P0, PT, PT, PT, PT, 0x8, 0x0 ;  /* 0x000000000000781c */ /* 0x000fe40003f0e170 */
[----:B------:R-:W-:Y:S01]  /*3160*/  CS2R R12, SRZ ;  /* 0x00000000000c7805 */ /* 0x000fe2000001ff00 */
        /* <DEDUP_REMOVED lines=138> */
.L_x_4584:
        /* <DEDUP_REMOVED lines=55> */
.L_x_4595:
        /* <DEDUP_REMOVED lines=104> */
.L_x_4596:
        /* <DEDUP_REMOVED lines=12> */
.L_x_4785:
[----:B------:R-:W-:Y:S05]  /*44c0*/  @!P0 BRA `(.L_x_4598) ;  /* 0x0000000000048947 */ /* 0x000fea0003800000 */
[----:B------:R-:W-:Y:S01]  /*44d0*/  BPT.TRAP 0x1 ;  /* 0x000000040000795c */ /* 0x000fe20000300000 */
.L_x_4598:
[----:B------:R-:W-:Y:S02]  /*44e0*/  IMAD.U32 R7, RZ, RZ, UR37 ;  /* 0x00000025ff077e24 */ /* 0x000fe4000f8e00ff */
[----:B------:R-:W-:-:S03]  /*44f0*/  IMAD.U32 R8, RZ, RZ, UR38 ;  /* 0x00000026ff087e24 */ /* 0x000fc6000f8e00ff */
[----:B------:R-:W-:Y:S02]  /*4500*/  LEA R7, R7, UR46, 0x3 ;  /* 0x0000002e07077c11 */ /* 0x000fe4000f8e18ff */
[----:B------:R-:W-:-:S04]  /*4510*/  SHF.L.U32 R8, R8, 0x1f, RZ ;  /* 0x0000001f08087819 */ /* 0x000fc800000006ff */
[----:B------:R1:W2:Y:S01]  /*4520*/  SYNCS.PHASECHK.TRANS64.TRYWAIT P1, [R7+URZ+0x28c30], R8 ;  /* 0x028c3008070075a7 */ /* 0x0002a2000802017f */
[----:B------:R-:W-:Y:S05]  /*4530*/  @!P0 BRA `(.L_x_4599) ;  /* 0x0000000000048947 */ /* 0x000fea0003800000 */
[----:B------:R-:W-:Y:S01]  /*4540*/  BPT.TRAP 0x1 ;  /* 0x000000040000795c */ /* 0x000fe20000300000 */
.L_x_4599:
[----:B--2---:R-:W-:Y:S05]  /*4550*/  @P1 BRA `(.L_x_4600) ;  /* 0x0000000000081947 */ /* 0x004fea0003800000 */
[----:B------:R-:W2:Y:S02]  /*4560*/  SYNCS.PHASECHK.TRANS64.TRYWAIT P1, [R7+URZ+0x28c30], R8 ;  /* 0x028c3008070075a7 */ /* 0x000ea4000802017f */
[----:B--2---:R-:W-:Y:S05]  /*4570*/  @!P1 BRA `(.L_x_4601) ;  /* 0x0000012800a89947 */ /* 0x004fea0003800000 */
.L_x_4600:
        /* <DEDUP_REMOVED lines=19> */
[----:B------:R-:W-:Y:S01]  /*46b0*/  LOP3.LUT R18, R18, 0xfffff7ff, RZ, 0xc0, !PT ;  /* 0xfffff7ff12127812 */ /* 0x000fe200078ec0ff */
[----:B------:R-:W-:Y:S01]  /*46c0*/  UMOV UR11, 0x40000040 ;  /* 0x40000040000b7882 */ /* 0x000fe20000000000 */
[----:B------:R-:W-:Y:S01]  /*46d0*/  UMOV UR9, 0x40000040 ;  /* 0x4000004000097882 */ /* 0x000fe20000000000 */
[----:B------:R-:W-:-:S02]  /*46e0*/  ULEA UR18, UR37, UR18, 0x9 ;  /* 0x0000001225127291 */ /* 0x000fc4000f8e483f */
[----:B------:R-:W-:Y:S02]  /*46f0*/  ULOP3.LUT UR16, UR4, 0x10000, URZ, 0xfc, !UPT ;  /* 0x0001000004107892 */ /* 0x000fe4000f8efc3f */
[----:B------:R-:W-:Y:S02]  /*4700*/  UIADD3 UR6, UR18, 0x2, URZ ;  /* 0x0000000212067890 */ /* 0x000fe4000fffe03f */
[----:B------:R-:W-:Y:S02]  /*4710*/  UIADD3 UR4, UR16, 0x2, URZ ;  /* 0x0000000210047890 */ /* 0x000fe4000fffe03f */
[----:B------:R-:W-:Y:S02]  /*4720*/  UIADD3 UR10, UR18, 0x4, URZ ;  /* 0x00000004120a7890 */ /* 0x000fe4000fffe03f */
[----:B------:R-:W-:Y:S02]  /*4730*/  UIADD3 UR8, UR16, 0x4, URZ ;  /* 0x0000000410087890 */ /* 0x000fe4000fffe03f */
[----:B------:R-:W-:Y:S01]  /*4740*/  HGMMA.64x64x16.F32 R24, gdesc[UR16], RZ, !UPT, gsb0 ;  /* 0x00e00000101879f0 */ /* 0x000fe2000c0008ff */
[----:B------:R-:W-:-:S02]  /*4750*/  UIADD3 UR14, UR18, 0x6, URZ ;  /* 0x00000006120e7890 */ /* 0x000fc4000fffe03f */
[----:B------:R-:W-:Y:S01]  /*4760*/  UIADD3 UR12, UR16, 0x6, URZ ;  /* 0x00000006100c7890 */ /* 0x000fe2000fffe03f */
[----:B------:R-:W-:Y:S01]  /*4770*/  UMOV UR15, 0x40000040 ;  /* 0x40000040000f7882 */ /* 0x000fe20000000000 */
[----:B------:R-:W-:Y:S01]  /*4780*/  UMOV UR13, 0x40000040 ;  /* 0x40000040000d7882 */ /* 0x000fe20000000000 */
[----:B------:R-:W-:Y:S02]  /*4790*/  WARPGROUP.DEPBAR.LE gsb0, 0x0 ;  /* 0x00008000000079c5 */ /* 0x000fe40000010000 */
[----:B------:R-:W-:-:S06]  /*47a0*/  WARPGROUP.ARRIVE ;  /* 0x00000000000079c5 */ /* 0x000fcc0000000000 */
[----:B------:R-:W-:Y:S01]  /*47b0*/  HGMMA.64x64x16.F32 R24, gdesc[UR4], R24, gsb0 ;  /* 0x00e00000041879f0 */ /* 0x000fe20008000818 */
[----:B------:R-:W-:Y:S02]  /*47c0*/  ULDC UR6, c[0x0][0x448] ;  /* 0x0001120000067ab9 */ /* 0x000fe40000000800 */
[----:B------:R-:W-:-:S06]  /*47d0*/  UISETP.NE.AND UP0, UPT, UR6, 0x1, UPT ;  /* 0x000000010600788c */ /* 0x000fcc000bf05270 */
[----:B------:R-:W-:-:S05]  /*47e0*/  PLOP3.LUT P2, PT, PT, PT, UP0, 0x80, 0x0 ;  /* 0x000000000000781c */ /* 0x000fca0003f4f008 */
[----:B------:R-:W-:-:S08]  /*47f0*/  @UP0 ULDC UR6, c[0x0][0x44c] ;  /* 0x0001130000060ab9 */ /* 0x000fd00000000800 */
[----:B------:R-:W-:Y:S01]  /*4800*/  @P2 IMAD.HI.U32 R4, R0, UR6, RZ ;  /* 0x0000000600042c27 */ /* 0x000fe2000f8e00ff */
[----:B------:R-:W-:Y:S01]  /*4810*/  @UP0 ULDC UR6, c[0x0][0x450] ;  /* 0x0001140000060ab9 */ /* 0x000fe20000000800 */
[----:B------:R-:W-:-:S03]  /*4820*/  @P2 LOP3.LUT R18, R18, 0x800, RZ, 0xfc, !PT ;  /* 0x0000080012122812 */ /* 0x000fc600078efcff */
[----:B------:R-:W-:Y:S01]  /*4830*/  @P2 SHF.R.U32.HI R0, RZ, UR6, R4 ;  /* 0x00000006ff002c19 */ /* 0x000fe20008011604 */
[----:B------:R-:W-:Y:S02]  /*4840*/  UMOV UR6, 0xffffffc0 ;  /* 0xffffffc000067882 */ /* 0x000fe40000000000 */
[----:B------:R-:W-:Y:S02]  /*4850*/  UIMAD UR6, UR53, UR6, 0x40 ;  /* 0x00000040350674a4 */ /* 0x000fe4000f8e0206 */
[----:B------:R-:W0:Y:S02]  /*4860*/  SHFL.IDX PT, R6, R0, 0x1, 0x1c1f ;  /* 0x003c1f0000067f89 */ /* 0x000e2400000e0000 */
[----:B------:R-:W-:Y:S02]  /*4870*/  UIADD3 UR7, UR51, 0x1, UR6 ;  /* 0x0000000133077890 */ /* 0x000fe4000fffe006 */
[----:B------:R-:W-:Y:S01]  /*4880*/  IMAD.U32 R4, RZ, RZ, UR6 ;  /* 0x00000006ff047e24 */ /* 0x000fe2000f8e00ff */
[----:B------:R-:W3:Y:S04]  /*4890*/  SHFL.IDX PT, R0, R0, RZ, 0x1c1f ;  /* 0x001c1fff00007589 */ /* 0x000ee800000e0000 */
[----:B------:R-:W-:Y:S01]  /*48a0*/  IADD3 R4, -R185, UR51, R4 ;  /* 0x00000033b9047c10 */ /* 0x000fe2000fffe104 */
[----:B------:R-:W-:-:S02]  /*48b0*/  WARPGROUP.DEPBAR.LE gsb0, 0x0 ;  /* 0x00008000000079c5 */ /* 0x000fc40000010000 */
[----:B------:R-:W-:-:S06]  /*48c0*/  WARPGROUP.ARRIVE ;  /* 0x00000000000079c5 */ /* 0x000fcc0000000000 */
[----:B------:R-:W-:Y:S01]  /*48d0*/  HGMMA.64x64x16.F32 R24, gdesc[UR8], R24, gsb0 ;  /* 0x00e00000081879f0 */ /* 0x000fe20008000818 */
[----:B------:R-:W-:Y:S02]  /*48e0*/  ULDC UR10, c[0x0][0x9d8] ;  /* 0x00027600000a7ab9 */ /* 0x000fe40000000800 */
        /* <DEDUP_REMOVED lines=18> */
[----:B----4-:R-:W-:-:S02]  /*4a10*/  IMAD.U32 R30, RZ, RZ, UR7 ;  /* 0x00000007ff1e7e24 */ /* 0x010fc4000f8e00ff */
[----:B------:R-:W-:Y:S01]  /*4a20*/  FMUL.FTZ R50, R50, UR10 ;  /* 0x0000000a32327c20 */ /* 0x000fe20008410000 */
[----:B------:R-:W-:Y:S01]  /*4a30*/  FMUL.FTZ R51, R51, UR10 ;  /* 0x0000000a33337c20 */ /* 0x000fe20008410000 */
[----:B------:R-:W-:Y:S01]  /*4a40*/  FMUL.FTZ R54, R54, UR10 ;  /* 0x0000000a36367c20 */ /* 0x000fe20008410000 */
[----:B------:R-:W-:Y:S01]  /*4a50*/  FMUL.FTZ R55, R55, UR10 ;  /* 0x0000000a37377c20 */ /* 0x000fe20008410000 */
[----:B------:R-:W-:Y:S01]  /*4a60*/  IADD3 R5, R30, -UR52, -R185 ;  /* 0x800000341e057c10 */ /* 0x000fe2000fffe8b9 */
[----:B------:R-:W-:Y:S01]  /*4a70*/  FMUL.FTZ R24, R24, UR10 ;  /* 0x0000000a18187c20 */ /* 0x000fe20008410000 */
[----:B------:R5:W4:Y:S01]  /*4a80*/  MUFU.TANH R9, R27 ;  /* 0x0000001b00097308 */ /* 0x000b220000002400 */
[----:B------:R-:W-:Y:S01]  /*4a90*/  FMUL.FTZ R25, R25, UR10 ;  /* 0x0000000a19197c20 */ /* 0x000fe20008410000 */
[----:B0-----:R-:W-:Y:S01]  /*4aa0*/  VIADDMNMX R6, R6, R5, R4, PT ;  /* 0x0000000506067246 */ /* 0x001fe20003800104 */
[----:B------:R-:W-:Y:S01]  /*4ab0*/  FMUL.FTZ R28, R28, UR10 ;  /* 0x0000000a1c1c7c20 */ /* 0x000fe20008410000 */
[----:B------:R-:W-:Y:S01]  /*4ac0*/  FMUL.FTZ R29, R29, UR10 ;  /* 0x0000000a1d1d7c20 */ /* 0x000fe20008410000 */
[----:B------:R-:W-:Y:S01]  /*4ad0*/  FMUL.FTZ R32, R32, UR10 ;  /* 0x0000000a20207c20 */ /* 0x000fe20008410000 */
[C---:B------:R-:W-:Y:S01]  /*4ae0*/  ISETP.GT.AND P2, PT, R6.reuse, RZ, PT ;  /* 0x000000ff0600720c */ /* 0x040fe20003f44270 */
[----:B------:R-:W-:Y:S01]  /*4af0*/  FMUL.FTZ R33, R33, UR10 ;  /* 0x0000000a21217c20 */ /* 0x000fe20008410000 */
[----:B------:R0:W1:Y:S01]  /*4b00*/  MUFU.TANH R11, R31 ;  /* 0x0000001f000b7308 */ /* 0x0000620000002400 */
[----:B------:R-:W-:Y:S01]  /*4b10*/  ISETP.GT.AND P3, PT, R6, 0x1, PT ;  /* 0x000000010600780c */ /* 0x000fe20003f64270 */
[----:B------:R-:W-:Y:S01]  /*4b20*/  FMUL.FTZ R36, R36, UR10 ;  /* 0x0000000a24247c20 */ /* 0x000fe20008410000 */
[----:B------:R-:W-:Y:S01]  /*4b30*/  ISETP.GT.AND P4, PT, R6, 0x8, PT ;  /* 0x000000080600780c */ /* 0x000fe20003f84270 */
[----:B------:R-:W-:Y:S01]  /*4b40*/  FMUL.FTZ R37, R37, UR10 ;  /* 0x0000000a25257c20 */ /* 0x000fe20008410000 */
[----:B-----5:R-:W-:Y:S01]  /*4b50*/  FSEL R27, R26, -INF , P2 ;  /* 0xff8000001a1b7808 */ /* 0x020fe20001000000 */
[----:B------:R-:W-:Y:S01]  /*4b60*/  FMUL.FTZ R40, R40, UR10 ;  /* 0x0000000a28287c20 */ /* 0x000fe20008410000 */
[----:B------:R-:W-:Y:S01]  /*4b70*/  ISETP.GT.AND P2, PT, R6, 0x9, PT ;  /* 0x000000090600780c */ /* 0x000fe20003f44270 */
[----:B------:R1:W5:Y:S01]  /*4b80*/  MUFU.TANH R12, R34 ;  /* 0x00000022000c7308 */ /* 0x0003620000002400 */
[----:B----4-:R-:W-:Y:S01]  /*4b90*/  FSEL R30, R9, -INF , P3 ;  /* 0xff800000091e7808 */ /* 0x010fe20001800000 */
[----:B------:R-:W-:Y:S01]  /*4ba0*/  FMUL.FTZ R41, R41, UR10 ;  /* 0x0000000a29297c20 */ /* 0x000fe20008410000 */
[----:B0-----:R-:W-:Y:S01]  /*4bb0*/  FSEL R31, R10, -INF , P4 ;  /* 0xff8000000a1f7808 */ /* 0x001fe20002000000 */
[----:B------:R-:W-:Y:S01]  /*4bc0*/  FMUL.FTZ R44, R44, UR10 ;  /* 0x0000000a2c2c7c20 */ /* 0x000fe20008410000 */
[----:B------:R-:W-:Y:S01]  /*4bd0*/  FMNMX.FTZ R10, R27, R30, !PT ;  /* 0x0000001e1b0a7209 */ /* 0x000fe20007810000 */
[----:B------:R-:W-:Y:S01]  /*4be0*/  FMUL.FTZ R45, R45, UR10 ;  /* 0x0000000a2d2d7c20 */ /* 0x000fe20008410000 */
[----:B------:R-:W-:Y:S01]  /*4bf0*/  ISETP.GT.AND P3, PT, R6, 0x10, PT ;  /* 0x000000100600780c */ /* 0x000fe20003f64270 */
[----:B------:R5:W0:Y:S01]  /*4c00*/  MUFU.TANH R13, R35 ;  /* 0x00000023000d7308 */ /* 0x000a220000002400 */
[----:B-1----:R-:W-:Y:S01]  /*4c10*/  FSEL R34, R11, -INF , P2 ;  /* 0xff8000000b227808 */ /* 0x002fe20001000000 */
[----:B------:R-:W-:Y:S01]  /*4c20*/  FMUL.FTZ R48, R48, UR10 ;  /* 0x0000000a30307c20 */ /* 0x000fe20008410000 */
[----:B------:R-:W-:Y:S01]  /*4c30*/  FMNMX.FTZ R9, R31, R10, !PT ;  /* 0x0000000a1f097209 */ /* 0x000fe20007810000 */
[----:B------:R-:W-:Y:S01]  /*4c40*/  FMUL.FTZ R49, R49, UR10 ;  /* 0x0000000a31317c20 */ /* 0x000fe20008410000 */
[----:B------:R-:W-:Y:S01]  /*4c50*/  ISETP.GT.AND P2, PT, R6, 0x11, PT ;  /* 0x000000110600780c */ /* 0x000fe20003f44270 */
[----:B------:R-:W-:Y:S01]  /*4c60*/  FMUL.FTZ R52, R52, UR10 ;  /* 0x0000000a34347c20 */ /* 0x000fe20008410000 */
[----:B------:R-:W-:Y:S01]  /*4c70*/  FMNMX.FTZ R10, R34, R9, !PT ;  /* 0x00000009220a7209 */ /* 0x000fe20007810000 */
[----:B------:R0:W1:Y:S01]  /*4c80*/  MUFU.TANH R14, R38 ;  /* 0x00000026000e7308 */ /* 0x0000620000002400 */
[----:B-----5:R-:W-:Y:S01]  /*4c90*/  FSEL R35, R12, -INF , P3 ;  /* 0xff8000000c237808 */ /* 0x020fe20001800000 */
[----:B------:R-:W-:Y:S01]  /*4ca0*/  FMUL.FTZ R53, R53, UR10 ;  /* 0x0000000a35357c20 */ /* 0x000fe20008410000 */
[----:B------:R-:W-:Y:S01]  /*4cb0*/  ISETP.GT.AND P3, PT, R6, 0x18, PT ;  /* 0x000000180600780c */ /* 0x000fe20003f64270 */
[----:B------:R-:W-:Y:S01]  /*4cc0*/  ULDC UR10, c[0x0][0x988] ;  /* 0x00026200000a7ab9 */ /* 0x000fe20000000800 */
[----:B------:R-:W-:-:S02]  /*4cd0*/  FMNMX.FTZ R9, R35, R10, !PT ;  /* 0x0000000a23097209 */ /* 0x000fc40007810000 */
[----:B---3--:R-:W-:Y:S01]  /*4ce0*/  VIADDMNMX R4, R0, R5, R4, PT ;  /* 0x0000000500047246 */ /* 0x008fe20003800104 */
[----:B------:R1:W3:Y:S01]  /*4cf0*/  MUFU.TANH R15, R39 ;  /* 0x00000027000f7308 */ /* 0x0002e20000002400 */
[----:B0-----:R-:W-:Y:S02]  /*4d00*/  FSEL R38, R13, -INF , P2 ;  /* 0xff8000000d267808 */ /* 0x001fe40001000000 */
[----:B------:R-:W-:Y:S02]  /*4d10*/  ISETP.GT.AND P2, PT, R6, 0x19, PT ;  /* 0x000000190600780c */ /* 0x000fe40003f44270 */
[----:B------:R-:W-:Y:S02]  /*4d20*/  FMNMX.FTZ R10, R38, R9, !PT ;  /* 0x00000009260a7209 */ /* 0x000fe40007810000 */
[----:B------:R-:W-:Y:S01]  /*4d30*/  ISETP.GT.AND P4, PT, R4, 0x8, PT ;  /* 0x000000080400780c */ /* 0x000fe20003f84270 */
[----:B------:R3:W0:Y:S01]  /*4d40*/  MUFU.TANH R20, R42 ;  /* 0x0000002a00147308 */ /* 0x0006220000002400 */
[----:B-1----:R-:W-:-:S02]  /*4d50*/  FSEL R39, R14, -INF , P3 ;  /* 0xff8000000e277808 */ /* 0x002fc40001800000 */
[----:B------:R-:W-:Y:S02]  /*4d60*/  ISETP.GT.AND P3, PT, R6, 0x20, PT ;  /* 0x000000200600780c */ /* 0x000fe40003f64270 */
[----:B------:R-:W-:Y:S02]  /*4d70*/  FMNMX.FTZ R9, R39, R10, !PT ;  /* 0x0000000a27097209 */ /* 0x000fe40007810000 */
[----:B------:R-:W-:Y:S01]  /*4d80*/  ISETP.GT.AND P5, PT, R4, 0x20, PT ;  /* 0x000000200400780c */ /* 0x000fe20003fa4270 */
[----:B------:R0:W1:Y:S01]  /*4d90*/  MUFU.TANH R21, R43 ;  /* 0x0000002b00157308 */ /* 0x0000620000002400 */
[----:B---3--:R-:W-:Y:S02]  /*4da0*/  FSEL R42, R15, -INF , P2 ;  /* 0xff8000000f2a7808 */ /* 0x008fe40001000000 */
[----:B------:R-:W-:Y:S02]  /*4db0*/  ISETP.GT.AND P2, PT, R6, 0x21, PT ;  /* 0x000000210600780c */ /* 0x000fe40003f44270 */
[----:B------:R-:W-:-:S03]  /*4dc0*/  FMNMX.FTZ R10, R42, R9, !PT ;  /* 0x000000092a0a7209 */ /* 0x000fc60007810000 */
[----:B------:R1:W3:Y:S01]  /*4dd0*/  MUFU.TANH R56, R46 ;  /* 0x0000002e00387308 */ /* 0x0002e20000002400 */
[----:B0-----:R-:W-:Y:S02]  /*4de0*/  FSEL R43, R20, -INF , P3 ;  /* 0xff800000142b7808 */ /* 0x001fe40001800000 */
[----:B------:R-:W-:Y:S02]  /*4df0*/  ISETP.GT.AND P3, PT, R6, 0x28, PT ;  /* 0x000000280600780c */ /* 0x000fe40003f64270 */
[----:B------:R-:W-:-:S03]  /*4e00*/  FMNMX.FTZ R9, R43, R10, !PT ;  /* 0x0000000a2b097209 */ /* 0x000fc60007810000 */
[----:B------:R3:W0:Y:S01]  /*4e10*/  MUFU.TANH R26, R47 ;  /* 0x0000002f001a7308 */ /* 0x0006220000002400 */
[----:B-1----:R-:W-:Y:S02]  /*4e20*/  FSEL R46, R21, -INF , P2 ;  /* 0xff800000152e7808 */ /* 0x002fe40001000000 */
[----:B------:R-:W-:Y:S02]  /*4e30*/  ISETP.GT.AND P2, PT, R6, 0x29, PT ;  /* 0x000000290600780c */ /* 0x000fe40003f44270 */
[----:B------:R-:W-:-:S03]  /*4e40*/  FMNMX.FTZ R10, R46, R9, !PT ;  /* 0x000000092e0a7209 */ /* 0x000fc60007810000 */
        /* <DEDUP_REMOVED lines=16> */
[----:B------:R-:W3:Y:S01]  /*4f50*/  MUFU.TANH R24, R24 ;  /* 0x0000001800187308 */ /* 0x000ee20000002400 */
[----:B0-----:R-:W-:Y:S02]  /*4f60*/  FSEL R55, R13, -INF , P3 ;  /* 0xff8000000d377808 */ /* 0x001fe40001800000 */
[----:B------:R-:W-:Y:S02]  /*4f70*/  ISETP.GT.AND P3, PT, R4, 0x1, PT ;  /* 0x000000010400780c */ /* 0x000fe40003f64270 */
[----:B------:R-:W-:-:S03]  /*4f80*/  FMNMX.FTZ R9, R55, R6, !PT ;  /* 0x0000000637097209 */ /* 0x000fc60007810000 */
[----:B------:R-:W0:Y:S01]  /*4f90*/  MUFU.TANH R10, R25 ;  /* 0x00000019000a7308 */ /* 0x000e220000002400 */
[----:B-1----:R-:W-:Y:S02]  /*4fa0*/  FSEL R56, R56, -INF , P2 ;  /* 0xff80000038387808 */ /* 0x002fe40001000000 */
[----:B------:R-:W-:Y:S02]  /*4fb0*/  ISETP.GT.AND P2, PT, R4, RZ, PT ;  /* 0x000000ff0400720c */ /* 0x000fe40003f44270 */
[----:B------:R-:W-:-:S03]  /*4fc0*/  FMNMX.FTZ R9, R56, R9, !PT ;  /* 0x0000000938097209 */ /* 0x000fc60007810000 */
[----:B------:R-:W-:Y:S01]  /*4fd0*/  MUFU.TANH R28, R28 ;  /* 0x0000001c001c7308 */ /* 0x000fe20000002400 */
[----:B---3--:R-:W-:Y:S01]  /*4fe0*/  FSEL R5, R24, -INF , P2 ;  /* 0xff80000018057808 */ /* 0x008fe20001000000 */
[----:B------:R-:W1:Y:S01]  /*4ff0*/  SHFL.BFLY PT, R6, R9, 0x2, 0x1f ;  /* 0x0c401f0009067f89 */ /* 0x000e6200000e0000 */
[----:B------:R-:W-:-:S05]  /*5000*/  ISETP.GT.AND P2, PT, R4, 0x9, PT ;  /* 0x000000090400780c */ /* 0x000fca0003f44270 */
[----:B------:R-:W3:Y:S01]  /*5010*/  MUFU.TANH R11, R29 ;  /* 0x0000001d000b7308 */ /* 0x000ee20000002400 */
[----:B0-----:R-:W-:Y:S02]  /*5020*/  FSEL R10, R10, -INF , P3 ;  /* 0xff8000000a0a7808 */ /* 0x001fe40001800000 */
[----:B------:R-:W-:-:S05]  /*5030*/  ISETP.GT.AND P3, PT, R4, 0x10, PT ;  /* 0x000000100400780c */ /* 0x000fca0003f64270 */
[----:B------:R-:W0:Y:S08]  /*5040*/  MUFU.TANH R12, R32 ;  /* 0x00000020000c7308 */ /* 0x000e300000002400 */
[----:B------:R-:W4:Y:S01]  /*5050*/  MUFU.TANH R13, R33 ;  /* 0x00000021000d7308 */ /* 0x000f220000002400 */
[----:B---3--:R-:W-:Y:S02]  /*5060*/  FSEL R11, R11, -INF , P2 ;  /* 0xff8000000b0b7808 */ /* 0x008fe40001000000 */
[----:B-1----:R-:W-:-:S02]  /*5070*/  FMNMX.FTZ R6, R9, R6, !PT ;  /* 0x0000000609067209 */ /* 0x002fc40007810000 */
[----:B------:R-:W-:-:S03]  /*5080*/  ISETP.GT.AND P2, PT, R4, 0x11, PT ;  /* 0x000000110400780c */ /* 0x000fc60003f44270 */
[----:B------:R-:W1:Y:S01]  /*5090*/  SHFL.BFLY PT, R9, R6, 0x1, 0x1f ;  /* 0x0c201f0006097f89 */ /* 0x000e6200000e0000 */
[----:B------:R-:W3:Y:S01]  /*50a0*/  MUFU.TANH R14, R36 ;  /* 0x00000024000e7308 */ /* 0x000ee20000002400 */
[----:B0-----:R-:W-:Y:S02]  /*50b0*/  FSEL R12, R12, -INF , P3 ;  /* 0xff8000000c0c7808 */ /* 0x001fe40001800000 */
[----:B------:R-:W-:-:S05]  /*50c0*/  ISETP.GT.AND P3, PT, R4, 0x18, PT ;  /* 0x000000180400780c */ /* 0x000fca0003f64270 */
[----:B------:R-:W-:Y:S01]  /*50d0*/  MUFU.TANH R37, R37 ;  /* 0x0000002500257308 */ /* 0x000fe20000002400 */
[----:B----4-:R-:W-:Y:S02]  /*50e0*/  FSEL R13, R13, -INF , P2 ;  /* 0xff8000000d0d7808 */ /* 0x010fe40001000000 */
[----:B------:R-:W-:-:S05]  /*50f0*/  ISETP.GT.AND P2, PT, R4, 0x19, PT ;  /* 0x000000190400780c */ /* 0x000fca0003f44270 */
[----:B------:R-:W0:Y:S01]  /*5100*/  MUFU.TANH R20, R40 ;  /* 0x0000002800147308 */ /* 0x000e220000002400 */
[----:B---3--:R-:W-:Y:S02]  /*5110*/  FSEL R14, R14, -INF , P3 ;  /* 0xff8000000e0e7808 */ /* 0x008fe40001800000 */
[----:B------:R-:W-:Y:S02]  /*5120*/  ISETP.GT.AND P3, PT, R4, 0x28, PT ;  /* 0x000000280400780c */ /* 0x000fe40003f64270 */
[----:B-1----:R-:W-:-:S03]  /*5130*/  FMNMX.FTZ R0, R6, R9, !PT ;  /* 0x0000000906007209 */ /* 0x002fc60007810000 */
[----:B------:R-:W1:Y:S01]  /*5140*/  MUFU.TANH R41, R41 ;  /* 0x0000002900297308 */ /* 0x000e620000002400 */
[----:B------:R-:W-:Y:S02]  /*5150*/  FSEL R9, R28, -INF , P4 ;  /* 0xff8000001c097808 */ /* 0x000fe40002000000 */
[----:B------:R-:W-:Y:S02]  /*5160*/  FMNMX.FTZ R6, R5, R10, !PT ;  /* 0x0000000a05067209 */ /* 0x000fe40007810000 */
[----:B------:R-:W-:Y:S02]  /*5170*/  ISETP.GT.AND P4, PT, R4, 0x21, PT ;  /* 0x000000210400780c */ /* 0x000fe40003f84270 */
[----:B------:R-:W-:Y:S01]  /*5180*/  FMNMX.FTZ R6, R9, R6, !PT ;  /* 0x0000000609067209 */ /* 0x000fe20007810000 */
[----:B------:R-:W3:Y:S01]  /*5190*/  MUFU.TANH R44, R44 ;  /* 0x0000002c002c7308 */ /* 0x000ee20000002400 */
[----:B0-----:R-:W-:Y:S02]  /*51a0*/  FSEL R20, R20, -INF , P5 ;  /* 0xff80000014147808 */ /* 0x001fe40002800000 */
[----:B------:R-:W-:-:S02]  /*51b0*/  FMNMX.FTZ R15, R11, R6, !PT ;  /* 0x000000060b0f7209 */ /* 0x000fc40007810000 */
[----:B------:R-:W-:Y:S02]  /*51c0*/  ISETP.GT.AND P5, PT, R4, 0x30, PT ;  /* 0x000000300400780c */ /* 0x000fe40003fa4270 */
[----:B------:R-:W-:Y:S01]  /*51d0*/  FMNMX.FTZ R6, R12, R15, !PT ;  /* 0x0000000f0c067209 */ /* 0x000fe20007810000 */
[----:B------:R-:W0:Y:S01]  /*51e0*/  MUFU.TANH R45, R45 ;  /* 0x0000002d002d7308 */ /* 0x000e220000002400 */
[----:B------:R-:W-:Y:S02]  /*51f0*/  FSEL R15, R37, -INF , P2 ;  /* 0xff800000250f7808 */ /* 0x000fe40001000000 */
[----:B------:R-:W-:Y:S02]  /*5200*/  FMNMX.FTZ R21, R13, R6, !PT ;  /* 0x000000060d157209 */ /* 0x000fe40007810000 */
[----:B------:R-:W-:Y:S02]  /*5210*/  ISETP.GT.AND P2, PT, R4, 0x29, PT ;  /* 0x000000290400780c */ /* 0x000fe40003f44270 */
[----:B------:R-:W-:Y:S01]  /*5220*/  FMNMX.FTZ R6, R14, R21, !PT ;  /* 0x000000150e067209 */ /* 0x000fe20007810000 */
[----:B------:R-:W4:Y:S01]  /*5230*/  MUFU.TANH R26, R48 ;  /* 0x00000030001a7308 */ /* 0x000f220000002400 */
[----:B-1----:R-:W-:-:S02]  /*5240*/  FSEL R21, R41, -INF , P4 ;  /* 0xff80000029157808 */ /* 0x002fc40002000000 */
[----:B------:R-:W-:Y:S02]  /*5250*/  FMNMX.FTZ R25, R15, R6, !PT ;  /* 0x000000060f197209 */ /* 0x000fe40007810000 */
[----:B------:R-:W-:Y:S02]  /*5260*/  FSETP.NEU.FTZ.AND P4, PT, R0, -INF , PT ;  /* 0xff8000000000780b */ /* 0x000fe40003f9d000 */
[----:B------:R-:W-:Y:S01]  /*5270*/  FMNMX.FTZ R6, R20, R25, !PT ;  /* 0x0000001914067209 */ /* 0x000fe20007810000 */
[----:B------:R-:W1:Y:S01]  /*5280*/  MUFU.TANH R49, R49 ;  /* 0x0000003100317308 */ /* 0x000e620000002400 */
[----:B------:R-:W-:Y:S01]  /*5290*/  FMUL.FTZ R25, R0, UR10 ;  /* 0x0000000a00197c20 */ /* 0x000fe20008410000 */
[----:B---3--:R-:W-:Y:S02]  /*52a0*/  FSEL R24, R44, -INF , P3 ;  /* 0xff8000002c187808 */ /* 0x008fe40001800000 */
[----:B------:R-:W-:Y:S02]  /*52b0*/  FMNMX.FTZ R29, R21, R6, !PT ;  /* 0x00000006151d7209 */ /* 0x000fe40007810000 */
[----:B------:R-:W-:-:S02]  /*52c0*/  FSEL R32, R25, RZ, P4 ;  /* 0x000000ff19207208 */ /* 0x000fc40002000000 */
[----:B------:R-:W3:Y:S01]  /*52d0*/  MUFU.TANH R28, R52 ;  /* 0x00000034001c7308 */ /* 0x000ee20000002400 */
[----:B0-----:R-:W-:Y:S02]  /*52e0*/  FSEL R25, R45, -INF , P2 ;  /* 0xff8000002d197808 */ /* 0x001fe40001000000 */
[----:B------:R-:W-:Y:S01]  /*52f0*/  FMNMX.FTZ R6, R24, R29, !PT ;  /* 0x0000001d18067209 */ /* 0x000fe20007810000 */
[--C-:B------:R-:W-:Y:S01]  /*5300*/  FFMA.FTZ R36, R27, UR10, -R32.reuse ;  /* 0x0000000a1b247c23 */ /* 0x100fe20008010820 */
[----:B------:R-:W-:Y:S01]  /*5310*/  ISETP.GT.AND P2, PT, R4, 0x31, PT ;  /* 0x000000310400780c */ /* 0x000fe20003f44270 */
[--C-:B------:R-:W-:Y:S01]  /*5320*/  FFMA.FTZ R30, R30, UR10, -R32.reuse ;  /* 0x0000000a1e1e7c23 */ /* 0x100fe20008010820 */
[----:B----4-:R-:W-:Y:S01]  /*5330*/  FSEL R26, R26, -INF , P5 ;  /* 0xff8000001a1a7808 */ /* 0x010fe20002800000 */
[----:B------:R-:W0:Y:S01]  /*5340*/  MUFU.TANH R53, R53 ;  /* 0x0000003500357308 */ /* 0x000e220000002400 */
[----:B------:R-:W-:Y:S01]  /*5350*/  FMNMX.FTZ R29, R25, R6, !PT ;  /* 0x00000006191d7209 */ /* 0x000fe20007810000 */
[--C-:B------:R-:W-:Y:S01]  /*5360*/  FFMA.FTZ R34, R34, UR10, -R32.reuse ;  /* 0x0000000a22227c23 */ /* 0x100fe20008010820 */
[----:B------:R-:W-:Y:S01]  /*5370*/  ISETP.GT.AND P3, PT, R4, 0x38, PT ;  /* 0x000000380400780c */ /* 0x000fe20003f64270 */
[--C-:B------:R-:W-:Y:S01]  /*5380*/  FFMA.FTZ R35, R35, UR10, -R32.reuse ;  /* 0x0000000a23237c23 */ /* 0x100fe20008010820 */
[----:B-1----:R-:W-:Y:S01]  /*5390*/  FSEL R27, R49, -INF , P2 ;  /* 0xff800000311b7808 */ /* 0x002fe20001000000 */
[--C-:B------:R-:W-:Y:S01]  /*53a0*/  FFMA.FTZ R38, R38, UR10, -R32.reuse ;  /* 0x0000000a26267c23 */ /* 0x100fe20008010820 */
[----:B------:R-:W-:Y:S01]  /*53b0*/  FMNMX.FTZ R6, R26, R29, !PT ;  /* 0x0000001d1a067209 */ /* 0x000fe20007810000 */
[----:B------:R-:W-:Y:S01]  /*53c0*/  MUFU.EX2 R153, R30 ;  /* 0x0000001e00997308 */ /* 0x000fe20000000800 */
[----:B------:R-:W-:Y:S01]  /*53d0*/  ISETP.GT.AND P2, PT, R4, 0x39, PT ;  /* 0x000000390400780c */ /* 0x000fe20003f44270 */
[--C-:B------:R-:W-:Y:S01]  /*53e0*/  FFMA.FTZ R39, R39, UR10, -R32.reuse ;  /* 0x0000000a27277c23 */ /* 0x100fe20008010820 */
[----:B---3--:R-:W-:Y:S01]  /*53f0*/  FSEL R28, R28, -INF , P3 ;  /* 0xff8000001c1c7808 */ /* 0x008fe20001800000 */
[--C-:B------:R-:W-:Y:S01]  /*5400*/  FFMA.FTZ R42, R42, UR10, -R32.reuse ;  /* 0x0000000a2a2a7c23 */ /* 0x100fe20008010820 */
[----:B------:R-:W-:Y:S01]  /*5410*/  FMNMX.FTZ R33, R27, R6, !PT ;  /* 0x000000061b217209 */ /* 0x000fe20007810000 */
[--C-:B------:R-:W-:Y:S01]  /*5420*/  FFMA.FTZ R6, R31, UR10, -R32.reuse ;  /* 0x0000000a1f067c23 */ /* 0x100fe20008010820 */
[--C-:B------:R-:W-:Y:S01]  /*5430*/  FFMA.FTZ R43, R43, UR10, -R32.reuse ;  /* 0x0000000a2b2b7c23 */ /* 0x100fe20008010820 */
[----:B------:R-:W-:Y:S01]  /*5440*/  MUFU.EX2 R36, R36 ;  /* 0x0000002400247308 */ /* 0x000fe20000000800 */
[----:B0-----:R-:W-:Y:S01]  /*5450*/  FSEL R29, R53, -INF , P2 ;  /* 0xff800000351d7808 */ /* 0x001fe20001000000 */
[--C-:B------:R-:W-:Y:S01]  /*5460*/  FFMA.FTZ R46, R46, UR10, -R32.reuse ;  /* 0x0000000a2e2e7c23 */ /* 0x100fe20008010820 */
[----:B------:R-:W-:Y:S01]  /*5470*/  FMNMX.FTZ R4, R28, R33, !PT ;  /* 0x000000211c047209 */ /* 0x000fe20007810000 */
[--C-:B------:R-:W-:Y:S01]  /*5480*/  FFMA.FTZ R47, R47, UR10, -R32.reuse ;  /* 0x0000000a2f2f7c23 */ /* 0x100fe20008010820 */
[--C-:B------:R-:W-:Y:S01]  /*5490*/  FFMA.FTZ R50, R50, UR10, -R32.reuse ;  /* 0x0000000a32327c23 */ /* 0x100fe20008010820 */
[--C-:B------:R-:W-:Y:S01]  /*54a0*/  FFMA.FTZ R51, R51, UR10, -R32.reuse ;  /* 0x0000000a33337c23 */ /* 0x100fe20008010820 */
[----:B------:R-:W-:Y:S01]  /*54b0*/  FMNMX.FTZ R4, R29, R4, !PT ;  /* 0x000000041d047209 */ /* 0x000fe20007810000 */
[----:B------:R0:W-:Y:S01]  /*54c0*/  MUFU.EX2 R155, R6 ;  /* 0x00000006009b7308 */ /* 0x0001e20000000800 */
[--C-:B------:R-:W-:Y:S01]  /*54d0*/  FFMA.FTZ R54, R54, UR10, -R32.reuse ;  /* 0x0000000a36367c23 */ /* 0x100fe20008010820 */
[--C-:B------:R-:W-:Y:S01]  /*54e0*/  FFMA.FTZ R55, R55, UR10, -R32.reuse ;  /* 0x0000000a37377c23 */ /* 0x100fe20008010820 */
[----:B------:R-:W-:Y:S01]  /*54f0*/  FFMA.FTZ R32, R56, UR10, -R32 ;  /* 0x0000000a38207c23 */ /* 0x000fe20008010820 */
[----:B------:R-:W1:Y:S04]  /*5500*/  SHFL.BFLY PT, R31, R4, 0x2, 0x1f ;  /* 0x0c401f00041f7f89 */ /* 0x000e6800000e0000 */
[----:B------:R-:W-:Y:S08]  /*5510*/  MUFU.EX2 R34, R34 ;  /* 0x0000002200227308 */ /* 0x000ff00000000800 */
[----:B------:R-:W-:Y:S08]  /*5520*/  MUFU.EX2 R35, R35 ;  /* 0x0000002300237308 */ /* 0x000ff00000000800 */
[----:B------:R-:W3:Y:S01]  /*5530*/  MUFU.EX2 R38, R38 ;  /* 0x0000002600267308 */ /* 0x000ee20000000800 */
[----:B-1----:R-:W-:-:S07]  /*5540*/  FMNMX.FTZ R31, R4, R31, !PT ;  /* 0x0000001f041f7209 */ /* 0x002fce0007810000 */
[----:B------:R-:W-:Y:S01]  /*5550*/  MUFU.EX2 R39, R39 ;  /* 0x0000002700277308 */ /* 0x000fe20000000800 */
[----:B0-----:R-:W0:Y:S07]  /*5560*/  SHFL.BFLY PT, R6, R31, 0x1, 0x1f ;  /* 0x0c201f001f067f89 */ /* 0x001e2e00000e0000 */
[----:B------:R-:W1:Y:S01]  /*5570*/  MUFU.EX2 R42, R42 ;  /* 0x0000002a002a7308 */ /* 0x000e620000000800 */
[----:B---3--:R-:W-:-:S07]  /*5580*/  F2FP.F16.F32.PACK_AB R157, R38, R35 ;  /* 0x00000023269d723e */ /* 0x008fce00000000ff */
[----:B------:R-:W-:Y:S08]  /*5590*/  MUFU.EX2 R43, R43 ;  /* 0x0000002b002b7308 */ /* 0x000ff00000000800 */
[----:B------:R-:W3:Y:S01]  /*55a0*/  MUFU.EX2 R46, R46 ;  /* 0x0000002e002e7308 */ /* 0x000ee20000000800 */
[----:B0-----:R-:W-:Y:S02]  /*55b0*/  FMNMX.FTZ R6, R31, R6, !PT ;  /* 0x000000061f067209 */ /* 0x001fe40007810000 */
[----:B-1----:R-:W-:-:S02]  /*55c0*/  F2FP.F16.F32.PACK_AB R159, R42, R39 ;  /* 0x000000272a9f723e */ /* 0x002fc400000000ff */
[C---:B------:R-:W-:Y:S01]  /*55d0*/  FSETP.NEU.FTZ.AND P2, PT, R6.reuse, -INF , PT ;  /* 0xff8000000600780b */ /* 0x040fe20003f5d000 */
[----:B------:R-:W-:Y:S02]  /*55e0*/  FMUL.FTZ R4, R6, UR10 ;  /* 0x0000000a06047c20 */ /* 0x000fe40008410000 */
[----:B------:R-:W-:Y:S03]  /*55f0*/  MUFU.EX2 R47, R47 ;  /* 0x0000002f002f7308 */ /* 0x000fe60000000800 */
[----:B------:R-:W-:Y:S01]  /*5600*/  FSEL R30, R4, RZ, P2 ;  /* 0x000000ff041e7208 */ /* 0x000fe20001000000 */
[----:B------:R-:W-:Y:S01]  /*5610*/  FADD.FTZ R4, R36, R153 ;  /* 0x0000009924047221 */ /* 0x000fe20000010000 */
[----:B------:R-:W-:-:S03]  /*5620*/  F2FP.F16.F32.PACK_AB R153, R153, R36 ;  /* 0x000000249999723e */ /* 0x000fc600000000ff */
        /* <DEDUP_REMOVED lines=17> */
[----:B------:R-:W-:Y:S01]  /*5740*/  FFMA.FTZ R29, R29, UR10, -R30 ;  /* 0x0000000a1d1d7c23 */ /* 0x000fe2000801081e */
[----:B---3--:R-:W-:-:S04]  /*5750*/  F2FP.F16.F32.PACK_AB R161, R46, R43 ;  /* 0x0000002b2ea1723e */ /* 0x008fc800000000ff */
[----:B------:R-:W1:Y:S08]  /*5760*/  MUFU.EX2 R9, R9 ;  /* 0x0000000900097308 */ /* 0x000e700000000800 */
[----:B------:R3:W4:Y:S01]  /*5770*/  MUFU.EX2 R154, R11 ;  /* 0x0000000b009a7308 */ /* 0x0007220000000800 */
[----:B0-----:R-:W-:Y:S01]  /*5780*/  FADD.FTZ R40, R5, R10 ;  /* 0x0000000a05287221 */ /* 0x001fe20000010000 */
[----:B------:R-:W-:-:S06]  /*5790*/  F2FP.F16.F32.PACK_AB R152, R10, R5 ;  /* 0x000000050a98723e */ /* 0x000fcc00000000ff */
[----:B------:R-:W0:Y:S01]  /*57a0*/  MUFU.EX2 R12, R12 ;  /* 0x0000000c000c7308 */ /* 0x000e220000000800 */
[----:B---3--:R-:W-:Y:S01]  /*57b0*/  FADD.FTZ R11, R155, R4 ;  /* 0x000000049b0b7221 */ /* 0x008fe20000010000 */
[----:B------:R-:W-:Y:S01]  /*57c0*/  @!P1 VIADD R4, R7, 0x28c40 ;  /* 0x00028c4007049836 */ /* 0x000fe20000000000 */
[C---:B------:R-:W-:Y:S02]  /*57d0*/  F2FP.F16.F32.PACK_AB R155, R34.reuse, R155 ;  /* 0x0000009b229b723e */ /* 0x040fe400000000ff */
[----:B------:R-:W-:Y:S01]  /*57e0*/  FADD.FTZ R44, R34, R11 ;  /* 0x0000000b222c7221 */ /* 0x000fe20000010000 */
[----:B-1----:R-:W-:Y:S01]  /*57f0*/  FADD.FTZ R11, R9, R40 ;  /* 0x00000028090b7221 */ /* 0x002fe20000010000 */
[----:B------:R-:W-:Y:S01]  /*5800*/  @!P1 PRMT R4, RZ, 0x654, R4 ;  /* 0x00000654ff049816 */ /* 0x000fe20000000004 */
[----:B------:R-:W1:Y:S01]  /*5810*/  MUFU.EX2 R13, R13 ;  /* 0x0000000d000d7308 */ /* 0x000e620000000800 */
[----:B------:R-:W-:Y:S01]  /*5820*/  FADD.FTZ R31, R35, R44 ;  /* 0x0000002c231f7221 */ /* 0x000fe20000010000 */
[C---:B----4-:R-:W-:Y:S01]  /*5830*/  FADD.FTZ R11, R154.reuse, R11 ;  /* 0x0000000b9a0b7221 */ /* 0x050fe20000010000 */
[----:B------:R0:W-:Y:S01]  /*5840*/  @!P1 SYNCS.ARRIVE.TRANS64.RED.A1T0 RZ, [R4+URZ], RZ ;  /* 0x000000ff04ff99a7 */ /* 0x0001e2000810043f */
[----:B------:R-:W-:Y:S01]  /*5850*/  F2FP.F16.F32.PACK_AB R154, R154, R9 ;  /* 0x000000099a9a723e */ /* 0x000fe200000000ff */
[----:B------:R-:W-:Y:S01]  /*5860*/  FADD.FTZ R40, R38, R31 ;  /* 0x0000001f26287221 */ /* 0x000fe20000010000 */
[----:B------:R-:W-:Y:S03]  /*5870*/  BAR.SYNC.DEFER_BLOCKING 0xf, 0x100 ;  /* 0x03c4000000007b1d */ /* 0x000fe60000010000 */
[----:B------:R-:W-:Y:S01]  /*5880*/  FADD.FTZ R31, R39, R40 ;  /* 0x00000028271f7221 */ /* 0x000fe20000010000 */
[----:B0-----:R-:W-:-:S02]  /*5890*/  FADD.FTZ R4, R12, R11 ;  /* 0x0000000b0c047221 */ /* 0x001fc40000010000 */
[----:B------:R-:W0:Y:S01]  /*58a0*/  MUFU.EX2 R14, R14 ;  /* 0x0000000e000e7308 */ /* 0x000e220000000800 */
[----:B------:R-:W-:Y:S01]  /*58b0*/  FADD.FTZ R30, R42, R31 ;  /* 0x0000001f2a1e7221 */ /* 0x000fe20000010000 */
[----:B-1----:R-:W-:-:S03]  /*58c0*/  FADD.FTZ R11, R13, R4 ;  /* 0x000000040d0b7221 */ /* 0x002fc60000010000 */
[----:B------:R-:W-:Y:S01]  /*58d0*/  FADD.FTZ R31, R43, R30 ;  /* 0x0000001e2b1f7221 */ /* 0x000fe20000010000 */
[----:B------:R-:W-:Y:S02]  /*58e0*/  F2FP.F16.F32.PACK_AB R156, R13, R12 ;  /* 0x0000000c0d9c723e */ /* 0x000fe400000000ff */
[----:B------:R-:W1:Y:S01]  /*58f0*/  MUFU.EX2 R15, R15 ;  /* 0x0000000f000f7308 */ /* 0x000e620000000800 */
[----:B------:R-:W-:-:S04]  /*5900*/  FADD.FTZ R30, R46, R31 ;  /* 0x0000001f2e1e7221 */ /* 0x000fc80000010000 */
[----:B------:R-:W-:-:S03]  /*5910*/  FADD.FTZ R9, R47, R30 ;  /* 0x0000001e2f097221 */ /* 0x000fc60000010000 */
[----:B------:R-:W3:Y:S01]  /*5920*/  MUFU.EX2 R20, R20 ;  /* 0x0000001400147308 */ /* 0x000ee20000000800 */
[----:B0-----:R-:W-:Y:S01]  /*5930*/  FADD.FTZ R4, R14, R11 ;  /* 0x0000000b0e047221 */ /* 0x001fe20000010000 */
[----:B------:R0:W-:Y:S06]  /*5940*/  STSM.16.M88.4 [R19+0x26800], R152 ;  /* 0x0268009813007844 */ /* 0x0001ec0000000200 */
[----:B------:R-:W4:Y:S01]  /*5950*/  MUFU.EX2 R21, R21 ;  /* 0x0000001500157308 */ /* 0x000f220000000800 */
[C---:B-1----:R-:W-:Y:S01]  /*5960*/  FADD.FTZ R11, R15.reuse, R4 ;  /* 0x000000040f0b7221 */ /* 0x042fe20000010000 */
[----:B------:R-:W-:-:S05]  /*5970*/  F2FP.F16.F32.PACK_AB R158, R15, R14 ;  /* 0x0000000e0f9e723e */ /* 0x000fca00000000ff */
[----:B------:R0:W-:Y:S01]  /*5980*/  STSM.16.M88.4 [R22], R156 ;  /* 0x0000009c16007844 */ /* 0x0001e20000000200 */
[----:B------:R-:W1:Y:S01]  /*5990*/  MUFU.EX2 R24, R24 ;  /* 0x0000001800187308 */ /* 0x000e620000000800 */
[----:B---3--:R-:W-:-:S07]  /*59a0*/  FADD.FTZ R4, R20, R11 ;  /* 0x0000000b14047221 */ /* 0x008fce0000010000 */
[----:B------:R-:W3:Y:S01]  /*59b0*/  MUFU.EX2 R50, R50 ;  /* 0x0000003200327308 */ /* 0x000ee20000000800 */
[C---:B----4-:R-:W-:Y:S01]  /*59c0*/  FADD.FTZ R5, R21.reuse, R4 ;  /* 0x0000000415057221 */ /* 0x050fe20000010000 */
[----:B------:R-:W-:-:S06]  /*59d0*/  F2FP.F16.F32.PACK_AB R160, R21, R20 ;  /* 0x0000001415a0723e */ /* 0x000fcc00000000ff */
[----:B------:R-:W4:Y:S01]  /*59e0*/  MUFU.EX2 R25, R25 ;  /* 0x0000001900197308 */ /* 0x000f220000000800 */
[----:B-1----:R-:W-:-:S07]  /*59f0*/  FADD.FTZ R4, R24, R5 ;  /* 0x0000000518047221 */ /* 0x002fce0000010000 */
[----:B------:R-:W-:Y:S01]  /*5a00*/  MUFU.EX2 R51, R51 ;  /* 0x0000003300337308 */ /* 0x000fe20000000800 */
[C---:B---3--:R-:W-:Y:S01]  /*5a10*/  F2FP.F16.F32.PACK_AB R163, R50.reuse, R47 ;  /* 0x0000002f32a3723e */ /* 0x048fe200000000ff */
        /* <DEDUP_REMOVED lines=26> */
.L_x_4602:
[----:B------:R1:W3:Y:S01]  /*5bc0*/  SYNCS.PHASECHK.TRANS64.TRYWAIT P2, [R7+URZ+0x28c50], R8 ;  /* 0x028c5008070075a7 */ /* 0x0002e2000804017f */
[----:B------:R-:W-:Y:S05]  /*5bd0*/  @!P0 BRA `(.L_x_4603) ;  /* 0x0000000000048947 */ /* 0x000fea0003800000 */
[----:B------:R-:W-:Y:S01]  /*5be0*/  BPT.TRAP 0x1 ;  /* 0x000000040000795c */ /* 0x000fe20000300000 */
.L_x_4603:
[----:B---3--:R-:W-:Y:S05]  /*5bf0*/  @P2 BRA `(.L_x_4604) ;  /* 0x0000000000082947 */ /* 0x008fea0003800000 */
[----:B------:R-:W3:Y:S02]  /*5c00*/  SYNCS.PHASECHK.TRANS64.TRYWAIT P2, [R7+URZ+0x28c50], R8 ;  /* 0x028c5008070075a7 */ /* 0x000ee4000804017f */
[----:B---3--:R-:W-:Y:S05]  /*5c10*/  @!P2 BRA `(.L_x_4605) ;  /* 0x000001140014a947 */ /* 0x008fea0003800000 */
.L_x_4604:
[----:B------:R-:W-:Y:S01]  /*5c20*/  ULEA UR11, UR37, UR50, 0xc ;  /* 0x00000032250b7291 */ /* 0x000fe2000f8e603f */
[----:B------:R-:W-:Y:S01]  /*5c30*/  WARPGROUP.ARRIVE ;  /* 0x00000000000079c5 */ /* 0x000fe20000000000 */
[----:B------:R-:W-:Y:S01]  /*5c40*/  UMOV UR7, 0x40000040 ;  /* 0x4000004000077882 */ /* 0x000fe20000000000 */
[----:B------:R-:W-:Y:S01]  /*5c50*/  @UP0 ULDC UR14, c[0x0][0x450] ;  /* 0x00011400000e0ab9 */ /* 0x000fe20000000800 */
[----:B------:R-:W-:Y:S01]  /*5c60*/  UIADD3 UR21, UR53, -0x2, URZ ;  /* 0xfffffffe35157890 */ /* 0x000fe2000fffe03f */
[----:B-123--:R-:W-:Y:S02]  /*5c70*/  @!P1 VIADD R7, R7, 0x28c60 ;  /* 0x00028c6007079836 */ /* 0x00efe40000000000 */
[----:B------:R-:W-:Y:S02]  /*5c80*/  UMOV UR6, UR11 ;  /* 0x0000000b00067c82 */ /* 0x000fe40008000000 */
[----:B------:R-:W-:Y:S01]  /*5c90*/  HGMMA.64x256x16.F32 R24, R152, gdesc[UR4].tnspB, RZ, !UPT, gsb0 ;  /* 0x43e0000498187df0 */ /* 0x000fe2000c0008ff */
        /* <DEDUP_REMOVED lines=24> */
[----:B------:R-:W-:-:S04]  /*5e20*/  USHF.R.S32.HI UR7, URZ, 0x1f, UR6 ;  /* 0x0000001f3f077899 */ /* 0x000fc80008011406 */
[----:B------:R-:W-:-:S04]  /*5e30*/  ULEA.HI UR7, UR7, UR6, URZ, 0x6 ;  /* 0x0000000607077291 */ /* 0x000fc8000f8f303f */
[----:B------:R-:W-:-:S04]  /*5e40*/  USHF.R.S32.HI UR7, URZ, 0x6, UR7 ;  /* 0x000000063f077899 */ /* 0x000fc80008011407 */
[----:B------:R-:W-:-:S04]  /*5e50*/  UISETP.LT.AND UP1, UPT, UR49, UR7, UPT ;  /* 0x000000073100728c */ /* 0x000fc8000bf21270 */
[----:B------:R-:W-:-:S04]  /*5e60*/  USEL UR20, UR49, UR7, !UP1 ;  /* 0x0000000731147287 */ /* 0x000fc8000c800000 */
        /* <DEDUP_REMOVED lines=18> */
.L_x_4615:
[----:B------:R-:W-:-:S04]  /*5f90*/  UIADD3 UR37, UR23, 0x1, URZ ;  /* 0x0000000117257890 */ /* 0x000fc8000fffe03f */
[----:B------:R-:W-:-:S04]  /*5fa0*/  UISETP.NE.AND UP1, UPT, UR37, 0x2, UPT ;  /* 0x000000022500788c */ /* 0x000fc8000bf25270 */
[----:B------:R-:W-:Y:S02]  /*5fb0*/  USEL UR6, URZ, 0x1, UP1 ;  /* 0x000000013f067887 */ /* 0x000fe40008800000 */
[----:B------:R-:W-:Y:S02]  /*5fc0*/  USEL UR37, UR37, URZ, UP1 ;  /* 0x0000003f25257287 */ /* 0x000fe40008800000 */
[----:B------:R-:W-:Y:S01]  /*5fd0*/  ULOP3.LUT UR38, UR38, UR6, URZ, 0x3c, !UPT ;  /* 0x0000000626267292 */ /* 0x000fe2000f8e3c3f */
[----:B0-23--:R-:W-:Y:S11]  /*5fe0*/  @!P0 BRA `(.L_x_4607) ;  /* 0x0000000000048947 */ /* 0x00dff60003800000 */
[----:B------:R-:W-:Y:S01]  /*5ff0*/  BPT.TRAP 0x1 ;  /* 0x000000040000795c */ /* 0x000fe20000300000 */
.L_x_4607:
[----:B------:R-:W-:Y:S01]  /*6000*/  ULEA UR25, UR37, UR46, 0x3 ;  /* 0x0000002e25197291 */ /* 0x000fe2000f8e183f */
[----:B-1----:R-:W-:-:S05]  /*6010*/  IMAD.U32 R7, RZ, RZ, UR38 ;  /* 0x00000026ff077e24 */ /* 0x002fca000f8e00ff */
[----:B------:R-:W-:-:S04]  /*6020*/  SHF.L.U32 R7, R7, 0x1f, RZ ;  /* 0x0000001f07077819 */ /* 0x000fc800000006ff */
[----:B------:R1:W2:Y:S01]  /*6030*/  SYNCS.PHASECHK.TRANS64.TRYWAIT P2, [UR25+0x28c30], R7 ;  /* 0x028c3007ff0075a7 */ /* 0x0002a20008040159 */
[----:B------:R-:W-:Y:S05]  /*6040*/  @!P0 BRA `(.L_x_4608) ;  /* 0x0000000000048947 */ /* 0x000fea0003800000 */
[----:B------:R-:W-:Y:S01]  /*6050*/  BPT.TRAP 0x1 ;  /* 0x000000040000795c */ /* 0x000fe20000300000 */
.L_x_4608:
[----:B------:R-:W-:Y:S01]  /*6060*/  VIADD R10, R186, UR39 ;  /* 0x00000027ba0a7c36 */ /* 0x000fe20008000000 */
[----:B--2---:R-:W-:Y:S06]  /*6070*/  @P2 BRA `(.L_x_4609) ;  /* 0x0000000000082947 */ /* 0x004fec0003800000 */
[----:B------:R-:W2:Y:S02]  /*6080*/  SYNCS.PHASECHK.TRANS64.TRYWAIT P2, [UR25+0x28c30], R7 ;  /* 0x028c3007ff0075a7 */ /* 0x000ea40008040159 */
[----:B--2---:R-:W-:Y:S05]  /*6090*/  @!P2 BRA `(.L_x_4610) ;  /* 0x000001100008a947 */ /* 0x004fea0003800000 */
.L_x_4609:
[----:B------:R-:W-:Y:S01]  /*60a0*/  R2UR UR18, R3 ;  /* 0x00000000031272ca */ /* 0x000fe200000e0000 */
[----:B0-----:R-:W-:Y:S01]  /*60b0*/  WARPGROUP.ARRIVE ;  /* 0x00000000000079c5 */ /* 0x001fe20000000000 */
[----:B------:R-:W-:Y:S01]  /*60c0*/  UMOV UR19, 0x40000040 ;  /* 0x4000004000137882 */ /* 0x000fe20000000000 */
[----:B------:R-:W-:Y:S01]  /*60d0*/  PLOP3.LUT P2, PT, PT, PT, UP0, 0x80, 0x0 ;  /* 0x000000000000781c */ /* 0x000fe20003f4f008 */
[----:B------:R-:W-:Y:S01]  /*60e0*/  @UP0 ULDC UR6, c[0x0][0x44c] ;  /* 0x0001130000060ab9 */ /* 0x000fe20000000800 */
[----:B------:R-:W-:Y:S01]  /*60f0*/  UMOV UR7, 0x40000040 ;  /* 0x4000004000077882 */ /* 0x000fe20000000000 */
[----:B------:R-:W-:Y:S01]  /*6100*/  UMOV UR11, 0x40000040 ;  /* 0x40000040000b7882 */ /* 0x000fe20000000000 */
[----:B------:R-:W-:Y:S01]  /*6110*/  UMOV UR15, 0x40000040 ;  /* 0x40000040000f7882 */ /* 0x000fe20000000000 */
[----:B------:R-:W-:-:S04]  /*6120*/  LOP3.LUT R18, R18, 0xffffdfff, RZ, 0xc0, !PT ;  /* 0xffffdfff12127812 */ /* 0x000fc800078ec0ff */
[----:B------:R-:W-:Y:S01]  /*6130*/  @P1 LOP3.LUT R18, R18, 0x2000, RZ, 0xfc, !PT ;  /* 0x0000200012121812 */ /* 0x000fe200078efcff */
[----:B------:R-:W-:-:S03]  /*6140*/  ULEA UR18, UR37, UR18, 0x9 ;  /* 0x0000001225127291 */ /* 0x000fc6000f8e483f */
[----:B--2---:R-:W-:Y:S01]  /*6150*/  @P2 IMAD.HI.U32 R0, R10, UR6, RZ ;  /* 0x000000060a002c27 */ /* 0x004fe2000f8e00ff */
[----:B------:R-:W-:Y:S01]  /*6160*/  @UP0 ULDC UR6, c[0x0][0x450] ;  /* 0x0001140000060ab9 */ /* 0x000fe20000000800 */
[----:B------:R-:W-:Y:S01]  /*6170*/  UIADD3 UR10, UR18, 0x4, URZ ;  /* 0x00000004120a7890 */ /* 0x000fe2000fffe03f */
[----:B------:R-:W-:Y:S01]  /*6180*/  LOP3.LUT R18, R18, 0xffffefff, RZ, 0xc0, !PT ;  /* 0xffffefff12127812 */ /* 0x000fe200078ec0ff */
[----:B------:R-:W-:Y:S01]  /*6190*/  UIADD3 UR14, UR18, 0x6, URZ ;  /* 0x00000006120e7890 */ /* 0x000fe2000fffe03f */
[----:B------:R-:W-:Y:S01]  /*61a0*/  @P2 SHF.R.U32.HI R10, RZ, UR6, R0 ;  /* 0x00000006ff0a2c19 */ /* 0x000fe20008011600 */
[----:B------:R-:W-:Y:S01]  /*61b0*/  HGMMA.64x64x16.F32 R152, gdesc[UR16], RZ, !UPT, gsb0 ;  /* 0x00e00000109879f0 */ /* 0x000fe2000c0008ff */
[----:B------:R-:W-:Y:S01]  /*61c0*/  UMOV UR6, 0xffffffc0 ;  /* 0xffffffc000067882 */ /* 0x000fe20000000000 */
[----:B------:R-:W-:Y:S01]  /*61d0*/  IMAD.U32 R0, RZ, RZ, UR51 ;  /* 0x00000033ff007e24 */ /* 0x000fe2000f8e00ff */
[----:B------:R-:W-:Y:S01]  /*61e0*/  UIMAD UR6, UR21, UR6, 0x1 ;  /* 0x00000001150674a4 */ /* 0x000fe2000f8e0206 */
[----:B------:R-:W0:Y:S01]  /*61f0*/  SHFL.IDX PT, R11, R10, RZ, 0x1c1f ;  /* 0x001c1fff0a0b7589 */ /* 0x000e2200000e0000 */
[----:B------:R-:W-:-:S03]  /*6200*/  @P0 LOP3.LUT R18, R18, 0x1000, RZ, 0xfc, !PT ;  /* 0x0000100012120812 */ /* 0x000fc600078efcff */
[----:B------:R-:W2:Y:S01]  /*6210*/  SHFL.IDX PT, R13, R10, 0x1, 0x1c1f ;  /* 0x003c1f000a0d7f89 */ /* 0x000ea200000e0000 */
[----:B------:R-:W-:Y:S01]  /*6220*/  IADD3 R0, R0, UR6, -R185 ;  /* 0x0000000600007c10 */ /* 0x000fe2000fffe8b9 */
[----:B------:R-:W-:Y:S01]  /*6230*/  UIADD3 UR6, UR18, 0x2, URZ ;  /* 0x0000000212067890 */ /* 0x000fe2000fffe03f */
[----:B------:R-:W-:-:S03]  /*6240*/  LOP3.LUT R18, R18, 0xffffbfff, RZ, 0xc0, !PT ;  /* 0xffffbfff12127812 */ /* 0x000fc600078ec0ff */
[----:B------:R-:W-:-:S04]  /*6250*/  VIADD R0, R0, -UR52 ;  /* 0x8000003400007c36 */ /* 0x000fc80008000000 */
[C---:B0-----:R-:W-:Y:S02]  /*6260*/  IMAD.IADD R6, R0.reuse, 0x1, R11 ;  /* 0x0000000100067824 */ /* 0x041fe400078e020b */
[----:B--2---:R-:W-:-:S03]  /*6270*/  IMAD.IADD R0, R0, 0x1, R13 ;  /* 0x0000000100007824 */ /* 0x004fc600078e020d */
[C---:B------:R-:W-:Y:S02]  /*6280*/  ISETP.GT.AND P1, PT, R6.reuse, 0x19, PT ;  /* 0x000000190600780c */ /* 0x040fe40003f24270 */
[C---:B------:R-:W-:Y:S02]  /*6290*/  ISETP.GT.AND P0, PT, R6.reuse, 0x20, PT ;  /* 0x000000200600780c */ /* 0x040fe40003f04270 */
[C---:B------:R-:W-:Y:S02]  /*62a0*/  ISETP.GT.AND P4, PT, R6.reuse, 0x29, PT ;  /* 0x000000290600780c */ /* 0x040fe40003f84270 */
[C---:B------:R-:W-:Y:S02]  /*62b0*/  ISETP.GT.AND P5, PT, R6.reuse, 0x30, PT ;  /* 0x000000300600780c */ /* 0x040fe40003fa4270 */
[C---:B------:R-:W-:Y:S02]  /*62c0*/  ISETP.GT.AND P2, PT, R6.reuse, 0x21, PT ;  /* 0x000000210600780c */ /* 0x040fe40003f44270 */
[----:B------:R-:W-:-:S02]  /*62d0*/  ISETP.GT.AND P3, PT, R6, 0x28, PT ;  /* 0x000000280600780c */ /* 0x000fc40003f64270 */
[----:B------:R-:W-:Y:S02]  /*62e0*/  ISETP.GT.AND P6, PT, R6, 0x31, PT ;  /* 0x000000310600780c */ /* 0x000fe40003fc4270 */
[----:B------:R-:W-:Y:S02]  /*62f0*/  @P1 LOP3.LUT R18, R18, 0x4000, RZ, 0xfc, !PT ;  /* 0x0000400012121812 */ /* 0x000fe400078efcff */
[----:B------:R-:W-:Y:S02]  /*6300*/  ISETP.GT.AND P1, PT, R6, RZ, PT ;  /* 0x000000ff0600720c */ /* 0x000fe40003f24270 */
[----:B------:R-:W-:-:S04]  /*6310*/  LOP3.LUT R18, R18, 0xffff7fff, RZ, 0xc0, !PT ;  /* 0xffff7fff12127812 */ /* 0x000fc800078ec0ff */
[----:B------:R-:W-:Y:S02]  /*6320*/  @P0 LOP3.LUT R18, R18, 0x8000, RZ, 0xfc, !PT ;  /* 0x0000800012120812 */ /* 0x000fe400078efcff */
[----:B------:R-:W-:Y:S01]  /*6330*/  ISETP.GT.AND P0, PT, R6, 0x1, PT ;  /* 0x000000010600780c */ /* 0x000fe20003f04270 */
        /* <DEDUP_REMOVED lines=32> */
[----:B--2---:R-:W-:Y:S01]  /*6540*/  FMUL.FTZ R160, R176, UR24 ;  /* 0x00000018b0a07c20 */ /* 0x004fe20008410000 */
[----:B0-----:R-:W-:Y:S01]  /*6550*/  FSEL R10, R10, -INF , P1 ;  /* 0xff8000000a0a7808 */ /* 0x001fe20000800000 */
[----:B------:R-:W-:Y:S01]  /*6560*/  FMUL.FTZ R159, R159, UR24 ;  /* 0x000000189f9f7c20 */ /* 0x000fe20008410000 */
[----:B------:R-:W-:Y:S01]  /*6570*/  ISETP.GT.AND P1, PT, R6, 0x8, PT ;  /* 0x000000080600780c */ /* 0x000fe20003f24270 */
[----:B------:R-:W-:Y:S01]  /*6580*/  FMUL.FTZ R166, R166, UR24 ;  /* 0x00000018a6a67c20 */ /* 0x000fe20008410000 */
[----:B------:R-:W-:Y:S01]  /*6590*/  FMUL.FTZ R167, R167, UR24 ;  /* 0x00000018a7a77c20 */ /* 0x000fe20008410000 */
[----:B------:R-:W-:Y:S01]  /*65a0*/  FMUL.FTZ R175, R175, UR24 ;  /* 0x00000018afaf7c20 */ /* 0x000fe20008410000 */
[----:B------:R-:W0:Y:S08]  /*65b0*/  MUFU.TANH R12, R156 ;  /* 0x0000009c000c7308 */ /* 0x000e300000002400 */
[----:B------:R-:W2:Y:S01]  /*65c0*/  MUFU.TANH R13, R157 ;  /* 0x0000009d000d7308 */ /* 0x000ea20000002400 */
[----:B---3--:R-:W-:-:S02]  /*65d0*/  FSEL R11, R11, -INF , P0 ;  /* 0xff8000000b0b7808 */ /* 0x008fc40000000000 */
[----:B------:R-:W-:-:S05]  /*65e0*/  ISETP.GT.AND P0, PT, R6, 0x9, PT ;  /* 0x000000090600780c */ /* 0x000fca0003f04270 */
[----:B------:R-:W3:Y:S01]  /*65f0*/  MUFU.TANH R157, R173 ;  /* 0x000000ad009d7308 */ /* 0x000ee20000002400 */
[----:B0-----:R-:W-:Y:S02]  /*6600*/  FSEL R12, R12, -INF , P1 ;  /* 0xff8000000c0c7808 */ /* 0x001fe40000800000 */
[----:B------:R-:W-:-:S04]  /*6610*/  ISETP.GT.AND P1, PT, R6, 0x10, PT ;  /* 0x000000100600780c */ /* 0x000fc80003f24270 */
[----:B------:R-:W-:Y:S01]  /*6620*/  FSEL R14, R14, -INF , P1 ;  /* 0xff8000000e0e7808 */ /* 0x000fe20000800000 */
[----:B------:R-:W0:Y:S01]  /*6630*/  MUFU.TANH R160, R160 ;  /* 0x000000a000a07308 */ /* 0x000e220000002400 */
[----:B--2---:R-:W-:Y:S02]  /*6640*/  FSEL R13, R13, -INF , P0 ;  /* 0xff8000000d0d7808 */ /* 0x004fe40000000000 */
[C---:B------:R-:W-:Y:S02]  /*6650*/  ISETP.GT.AND P0, PT, R6.reuse, 0x11, PT ;  /* 0x000000110600780c */ /* 0x040fe40003f04270 */
[----:B------:R-:W-:-:S03]  /*6660*/  ISETP.GT.AND P1, PT, R6, 0x18, PT ;  /* 0x000000180600780c */ /* 0x000fc60003f24270 */
[----:B------:R2:W4:Y:S01]  /*6670*/  MUFU.TANH R153, R169 ;  /* 0x000000a900997308 */ /* 0x0005220000002400 */
[----:B---3--:R-:W-:Y:S02]  /*6680*/  FSEL R157, R157, -INF , P4 ;  /* 0xff8000009d9d7808 */ /* 0x008fe40002000000 */
[----:B------:R-:W-:-:S05]  /*6690*/  ISETP.GT.AND P4, PT, R6, 0x38, PT ;  /* 0x000000380600780c */ /* 0x000fca0003f84270 */
[----:B------:R-:W3:Y:S01]  /*66a0*/  MUFU.TANH R156, R172 ;  /* 0x000000ac009c7308 */ /* 0x000ee20000002400 */
[----:B0-----:R-:W-:Y:S01]  /*66b0*/  FSEL R160, R160, -INF , P5 ;  /* 0xff800000a0a07808 */ /* 0x001fe20002800000 */
[----:B--2---:R-:W-:Y:S01]  /*66c0*/  FMUL.FTZ R169, R174, UR24 ;  /* 0x00000018aea97c20 */ /* 0x004fe20008410000 */
[----:B------:R-:W-:Y:S01]  /*66d0*/  ISETP.GT.AND P5, PT, R6, 0x39, PT ;  /* 0x000000390600780c */ /* 0x000fe20003fa4270 */
[----:B------:R-:W-:-:S04]  /*66e0*/  FMUL.FTZ R174, R182, UR24 ;  /* 0x00000018b6ae7c20 */ /* 0x000fc80008410000 */
[----:B------:R-:W0:Y:S01]  /*66f0*/  MUFU.TANH R154, R154 ;  /* 0x0000009a009a7308 */ /* 0x000e220000002400 */
[----:B----4-:R-:W-:Y:S02]  /*6700*/  FSEL R153, R153, -INF , P2 ;  /* 0xff80000099997808 */ /* 0x010fe40001000000 */
[----:B------:R-:W-:-:S05]  /*6710*/  ISETP.GT.AND P2, PT, R0, RZ, PT ;  /* 0x000000ff0000720c */ /* 0x000fca0003f44270 */
[----:B------:R-:W2:Y:S01]  /*6720*/  MUFU.TANH R155, R155 ;  /* 0x0000009b009b7308 */ /* 0x000ea20000002400 */
[----:B---3--:R-:W-:Y:S02]  /*6730*/  FSEL R156, R156, -INF , P3 ;  /* 0xff8000009c9c7808 */ /* 0x008fe40001800000 */
[----:B------:R-:W-:-:S05]  /*6740*/  ISETP.GT.AND P3, PT, R0, 0x1, PT ;  /* 0x000000010000780c */ /* 0x000fca0003f64270 */
[----:B------:R3:W-:Y:S01]  /*6750*/  MUFU.TANH R152, R168 ;  /* 0x000000a800987308 */ /* 0x0007e20000002400 */
[----:B0-----:R-:W-:Y:S02]  /*6760*/  FSEL R154, R154, -INF , P2 ;  /* 0xff8000009a9a7808 */ /* 0x001fe40001000000 */
[----:B------:R-:W-:-:S05]  /*6770*/  ISETP.GT.AND P2, PT, R0, 0x10, PT ;  /* 0x000000100000780c */ /* 0x000fca0003f44270 */
[----:B------:R-:W0:Y:S01]  /*6780*/  MUFU.TANH R162, R162 ;  /* 0x000000a200a27308 */ /* 0x000e220000002400 */
[----:B---3--:R-:W-:Y:S01]  /*6790*/  FMUL.FTZ R168, R170, UR24 ;  /* 0x00000018aaa87c20 */ /* 0x008fe20008410000 */
[----:B--2---:R-:W-:Y:S02]  /*67a0*/  FSEL R155, R155, -INF , P3 ;  /* 0xff8000009b9b7808 */ /* 0x004fe40001800000 */
[----:B------:R-:W-:-:S04]  /*67b0*/  ISETP.GT.AND P3, PT, R0, 0x11, PT ;  /* 0x000000110000780c */ /* 0x000fc80003f64270 */
[----:B------:R-:W2:Y:S08]  /*67c0*/  MUFU.TANH R163, R163 ;  /* 0x000000a300a37308 */ /* 0x000eb00000002400 */
[----:B------:R-:W3:Y:S01]  /*67d0*/  MUFU.TANH R168, R168 ;  /* 0x000000a800a87308 */ /* 0x000ee20000002400 */
[----:B0-----:R-:W-:Y:S02]  /*67e0*/  FSEL R162, R162, -INF , P2 ;  /* 0xff800000a2a27808 */ /* 0x001fe40001000000 */
[----:B------:R-:W-:-:S05]  /*67f0*/  ISETP.GT.AND P2, PT, R0, 0x20, PT ;  /* 0x000000200000780c */ /* 0x000fca0003f44270 */
[----:B------:R-:W0:Y:S01]  /*6800*/  MUFU.TANH R6, R171 ;  /* 0x000000ab00067308 */ /* 0x000e220000002400 */
[----:B--2---:R-:W-:Y:S02]  /*6810*/  FSEL R163, R163, -INF , P3 ;  /* 0xff800000a3a37808 */ /* 0x004fe40001800000 */
[----:B------:R-:W-:-:S05]  /*6820*/  ISETP.GT.AND P3, PT, R0, 0x21, PT ;  /* 0x000000210000780c */ /* 0x000fca0003f64270 */
[----:B------:R2:W4:Y:S01]  /*6830*/  MUFU.TANH R15, R161 ;  /* 0x000000a1000f7308 */ /* 0x0005220000002400 */
[----:B---3--:R-:W-:Y:S02]  /*6840*/  FSEL R170, R168, -INF , P2 ;  /* 0xff800000a8aa7808 */ /* 0x008fe40001000000 */
[----:B------:R-:W-:-:S05]  /*6850*/  ISETP.GT.AND P2, PT, R0, 0x30, PT ;  /* 0x000000300000780c */ /* 0x000fca0003f44270 */
[----:B------:R3:W5:Y:S01]  /*6860*/  MUFU.TANH R20, R164 ;  /* 0x000000a400147308 */ /* 0x0007620000002400 */
[----:B0-----:R-:W-:Y:S01]  /*6870*/  FSEL R168, R6, -INF , P3 ;  /* 0xff80000006a87808 */ /* 0x001fe20001800000 */
[----:B--2---:R-:W-:Y:S01]  /*6880*/  FMUL.FTZ R161, R177, UR24 ;  /* 0x00000018b1a17c20 */ /* 0x004fe20008410000 */
[----:B------:R-:W-:Y:S02]  /*6890*/  FMNMX.FTZ R6, R10, R9, !PT ;  /* 0x000000090a067209 */ /* 0x000fe40007810000 */
[----:B------:R-:W-:Y:S02]  /*68a0*/  ISETP.GT.AND P3, PT, R0, 0x31, PT ;  /* 0x000000310000780c */ /* 0x000fe40003f64270 */
[----:B------:R-:W-:Y:S01]  /*68b0*/  FMNMX.FTZ R6, R11, R6, !PT ;  /* 0x000000060b067209 */ /* 0x000fe20007810000 */
[----:B------:R0:W2:Y:S01]  /*68c0*/  MUFU.TANH R21, R165 ;  /* 0x000000a500157308 */ /* 0x0000a20000002400 */
[----:B----4-:R-:W-:Y:S01]  /*68d0*/  FSEL R15, R15, -INF , P0 ;  /* 0xff8000000f0f7808 */ /* 0x010fe20000000000 */
[----:B---3--:R-:W-:Y:S01]  /*68e0*/  FMUL.FTZ R164, R180, UR24 ;  /* 0x00000018b4a47c20 */ /* 0x008fe20008410000 */
[----:B------:R-:W-:-:S02]  /*68f0*/  FMNMX.FTZ R6, R12, R6, !PT ;  /* 0x000000060c067209 */ /* 0x000fc40007810000 */
[----:B------:R-:W-:Y:S02]  /*6900*/  LOP3.LUT P0, RZ, R18, 0x8000, RZ, 0xc0, !PT ;  /* 0x0000800012ff7812 */ /* 0x000fe4000780c0ff */
[----:B------:R-:W-:Y:S01]  /*6910*/  FMNMX.FTZ R6, R13, R6, !PT ;  /* 0x000000060d067209 */ /* 0x000fe20007810000 */
[----:B------:R-:W3:Y:S01]  /*6920*/  MUFU.TANH R161, R161 ;  /* 0x000000a100a17308 */ /* 0x000ee20000002400 */
[----:B-----5:R-:W-:Y:S01]  /*6930*/  FSEL R20, R20, -INF , P1 ;  /* 0xff80000014147808 */ /* 0x020fe20000800000 */
[----:B0-----:R-:W-:Y:S01]  /*6940*/  FMUL.FTZ R165, R181, UR24 ;  /* 0x00000018b5a57c20 */ /* 0x001fe20008410000 */
[----:B------:R-:W-:Y:S02]  /*6950*/  FMNMX.FTZ R6, R14, R6, !PT ;  /* 0x000000060e067209 */ /* 0x000fe40007810000 */
[----:B------:R-:W-:Y:S02]  /*6960*/  LOP3.LUT P1, RZ, R18, 0x4000, RZ, 0xc0, !PT ;  /* 0x0000400012ff7812 */ /* 0x000fe4000782c0ff */
[----:B------:R-:W-:Y:S01]  /*6970*/  FMNMX.FTZ R6, R15, R6, !PT ;  /* 0x000000060f067209 */ /* 0x000fe20007810000 */
[----:B------:R-:W0:Y:S01]  /*6980*/  MUFU.TANH R164, R164 ;  /* 0x000000a400a47308 */ /* 0x000e220000002400 */
[----:B--2---:R-:W-:-:S02]  /*6990*/  FSEL R21, R21, -INF , P1 ;  /* 0xff80000015157808 */ /* 0x004fc40000800000 */
[----:B------:R-:W-:Y:S02]  /*69a0*/  FMNMX.FTZ R6, R20, R6, !PT ;  /* 0x0000000614067209 */ /* 0x000fe40007810000 */
[----:B------:R-:W-:Y:S02]  /*69b0*/  FSEL R152, R152, -INF , P0 ;  /* 0xff80000098987808 */ /* 0x000fe40000000000 */
[----:B------:R-:W-:Y:S01]  /*69c0*/  FMNMX.FTZ R6, R21, R6, !PT ;  /* 0x0000000615067209 */ /* 0x000fe20007810000 */
[----:B------:R-:W2:Y:S01]  /*69d0*/  MUFU.TANH R165, R165 ;  /* 0x000000a500a57308 */ /* 0x000ea20000002400 */
[----:B---3--:R-:W-:Y:S02]  /*69e0*/  FSEL R161, R161, -INF , P6 ;  /* 0xff800000a1a17808 */ /* 0x008fe40003000000 */
[----:B------:R-:W-:Y:S02]  /*69f0*/  FMNMX.FTZ R6, R152, R6, !PT ;  /* 0x0000000698067209 */ /* 0x000fe40007810000 */
[----:B------:R-:W-:-:S02]  /*6a00*/  LOP3.LUT P1, RZ, R18, 0x2000, RZ, 0xc0, !PT ;  /* 0x0000200012ff7812 */ /* 0x000fc4000782c0ff */
[----:B------:R-:W-:Y:S01]  /*6a10*/  FMNMX.FTZ R6, R153, R6, !PT ;  /* 0x0000000699067209 */ /* 0x000fe20007810000 */
[----:B------:R-:W3:Y:S01]  /*6a20*/  MUFU.TANH R158, R158 ;  /* 0x0000009e009e7308 */ /* 0x000ee20000002400 */
[----:B0-----:R-:W-:Y:S02]  /*6a30*/  FSEL R164, R164, -INF , P4 ;  /* 0xff800000a4a47808 */ /* 0x001fe40002000000 */
[----:B------:R-:W-:Y:S02]  /*6a40*/  FMNMX.FTZ R6, R156, R6, !PT ;  /* 0x000000069c067209 */ /* 0x000fe40007810000 */
[----:B------:R-:W-:Y:S02]  /*6a50*/  ISETP.GT.AND P4, PT, R0, 0x8, PT ;  /* 0x000000080000780c */ /* 0x000fe40003f84270 */
[----:B------:R-:W-:Y:S01]  /*6a60*/  FMNMX.FTZ R6, R157, R6, !PT ;  /* 0x000000069d067209 */ /* 0x000fe20007810000 */
[----:B------:R-:W0:Y:S01]  /*6a70*/  MUFU.TANH R159, R159 ;  /* 0x0000009f009f7308 */ /* 0x000e220000002400 */
[----:B--2---:R-:W-:-:S02]  /*6a80*/  FSEL R165, R165, -INF , P5 ;  /* 0xff800000a5a57808 */ /* 0x004fc40002800000 */
[----:B------:R-:W-:Y:S02]  /*6a90*/  FMNMX.FTZ R6, R160, R6, !PT ;  /* 0x00000006a0067209 */ /* 0x000fe40007810000 */
[----:B------:R-:W-:Y:S02]  /*6aa0*/  ISETP.GT.AND P5, PT, R0, 0x9, PT ;  /* 0x000000090000780c */ /* 0x000fe40003fa4270 */
[----:B------:R-:W-:Y:S01]  /*6ab0*/  FMNMX.FTZ R6, R161, R6, !PT ;  /* 0x00000006a1067209 */ /* 0x000fe20007810000 */
[----:B------:R-:W2:Y:S01]  /*6ac0*/  MUFU.TANH R166, R166 ;  /* 0x000000a600a67308 */ /* 0x000ea20000002400 */
[----:B---3--:R-:W-:Y:S02]  /*6ad0*/  FSEL R158, R158, -INF , P4 ;  /* 0xff8000009e9e7808 */ /* 0x008fe40002000000 */
[----:B------:R-:W-:Y:S02]  /*6ae0*/  FMNMX.FTZ R6, R164, R6, !PT ;  /* 0x00000006a4067209 */ /* 0x000fe40007810000 */
[----:B------:R-:W-:-:S02]  /*6af0*/  ISETP.GT.AND P4, PT, R0, 0x18, PT ;  /* 0x000000180000780c */ /* 0x000fc40003f84270 */
[----:B------:R-:W-:Y:S01]  /*6b00*/  FMNMX.FTZ R6, R165, R6, !PT ;  /* 0x00000006a5067209 */ /* 0x000fe20007810000 */
[----:B------:R-:W3:Y:S01]  /*6b10*/  MUFU.TANH R167, R167 ;  /* 0x000000a700a77308 */ /* 0x000ee20000002400 */
[----:B0-----:R-:W-:Y:S02]  /*6b20*/  FSEL R159, R159, -INF , P5 ;  /* 0xff8000009f9f7808 */ /* 0x001fe40002800000 */
[----:B------:R-:W-:Y:S01]  /*6b30*/  ISETP.GT.AND P5, PT, R0, 0x19, PT ;  /* 0x000000190000780c */ /* 0x000fe20003fa4270 */
[----:B------:R-:W0:Y:S01]  /*6b40*/  SHFL.BFLY PT, R171, R6, 0x2, 0x1f ;  /* 0x0c401f0006ab7f89 */ /* 0x000e2200000e0000 */
[----:B------:R-:W-:-:S03]  /*6b50*/  LOP3.LUT P0, RZ, R18, 0x1000, RZ, 0xc0, !PT ;  /* 0x0000100012ff7812 */ /* 0x000fc6000780c0ff */
[----:B------:R-:W4:Y:S01]  /*6b60*/  MUFU.TANH R169, R169 ;  /* 0x000000a900a97308 */ /* 0x000f220000002400 */
[----:B--2---:R-:W-:Y:S02]  /*6b70*/  FSEL R166, R166, -INF , P4 ;  /* 0xff800000a6a67808 */ /* 0x004fe40002000000 */
[----:B------:R-:W-:-:S05]  /*6b80*/  ISETP.GT.AND P4, PT, R0, 0x28, PT ;  /* 0x000000280000780c */ /* 0x000fca0003f84270 */
[----:B------:R-:W2:Y:S01]  /*6b90*/  MUFU.TANH R174, R174 ;  /* 0x000000ae00ae7308 */ /* 0x000ea20000002400 */
[----:B---3--:R-:W-:Y:S02]  /*6ba0*/  FSEL R167, R167, -INF , P5 ;  /* 0xff800000a7a77808 */ /* 0x008fe40002800000 */
[C---:B------:R-:W-:Y:S02]  /*6bb0*/  ISETP.GT.AND P5, PT, R0.reuse, 0x39, PT ;  /* 0x000000390000780c */ /* 0x040fe40003fa4270 */
[----:B----4-:R-:W-:Y:S02]  /*6bc0*/  FSEL R169, R169, -INF , P4 ;  /* 0xff800000a9a97808 */ /* 0x010fe40002000000 */
[----:B------:R-:W-:Y:S02]  /*6bd0*/  ISETP.GT.AND P4, PT, R0, 0x38, PT ;  /* 0x000000380000780c */ /* 0x000fe40003f84270 */
[----:B0-----:R-:W-:Y:S02]  /*6be0*/  FMNMX.FTZ R6, R6, R171, !PT ;  /* 0x000000ab06067209 */ /* 0x001fe40007810000 */
[----:B--2---:R-:W-:-:S03]  /*6bf0*/  FSEL R174, R174, -INF , P4 ;  /* 0xff800000aeae7808 */ /* 0x004fc60002000000 */
[----:B------:R-:W0:Y:S02]  /*6c00*/  SHFL.BFLY PT, R171, R6, 0x1, 0x1f ;  /* 0x0c201f0006ab7f89 */ /* 0x000e2400000e0000 */
[----:B0-----:R-:W-:-:S04]  /*6c10*/  FMNMX.FTZ R6, R6, R171, !PT ;  /* 0x000000ab06067209 */ /* 0x001fc80007810000 */
[C---:B------:R-:W-:Y:S01]  /*6c20*/  FSETP.NEU.FTZ.AND P6, PT, R6.reuse, -INF , PT ;  /* 0xff8000000600780b */ /* 0x040fe20003fdd000 */
[----:B------:R-:W-:-:S03]  /*6c30*/  FMUL.FTZ R171, R6, UR10 ;  /* 0x0000000a06ab7c20 */ /* 0x000fc60008410000 */
[----:B------:R-:W-:Y:S02]  /*6c40*/  FSEL R172, R6, RZ, P6 ;  /* 0x000000ff06ac7208 */ /* 0x000fe40003000000 */
[----:B------:R-:W-:Y:S02]  /*6c50*/  FSEL R171, R171, RZ, P6 ;  /* 0x000000ffabab7208 */ /* 0x000fe40003000000 */
[----:B------:R-:W-:Y:S01]  /*6c60*/  ISETP.GT.AND P6, PT, R0, 0x29, PT ;  /* 0x000000290000780c */ /* 0x000fe20003fc4270 */
[----:B------:R-:W-:Y:S02]  /*6c70*/  FADD.FTZ R172, -R172, R9 ;  /* 0x00000009acac7221 */ /* 0x000fe40000010100 */
        /* <DEDUP_REMOVED lines=13> */
[----:B0-----:R-:W-:Y:S01]  /*6d50*/  FMUL.FTZ R10, R172, UR10 ;  /* 0x0000000aac0a7c20 */ /* 0x001fe20008410000 */
[--C-:B------:R-:W-:Y:S01]  /*6d60*/  FFMA.FTZ R157, R157, UR10, -R171.reuse ;  /* 0x0000000a9d9d7c23 */ /* 0x100fe200080108ab */
[--C-:B------:R-:W-:Y:S01]  /*6d70*/  FFMA.FTZ R160, R160, UR10, -R171.reuse ;  /* 0x0000000aa0a07c23 */ /* 0x100fe200080108ab */
[--C-:B------:R-:W-:Y:S01]  /*6d80*/  FFMA.FTZ R161, R161, UR10, -R171.reuse ;  /* 0x0000000aa1a17c23 */ /* 0x100fe200080108ab */
[--C-:B------:R-:W-:Y:S01]  /*6d90*/  FFMA.FTZ R164, R164, UR10, -R171.reuse ;  /* 0x0000000aa4a47c23 */ /* 0x100fe200080108ab */
[----:B------:R-:W-:Y:S01]  /*6da0*/  FFMA.FTZ R165, R165, UR10, -R171 ;  /* 0x0000000aa5a57c23 */ /* 0x000fe200080108ab */
[----:B------:R-:W-:Y:S01]  /*6db0*/  FMUL.FTZ R171, R178, UR24 ;  /* 0x00000018b2ab7c20 */ /* 0x000fe20008410000 */
[----:B------:R-:W0:Y:S01]  /*6dc0*/  MUFU.EX2 R10, R10 ;  /* 0x0000000a000a7308 */ /* 0x000e220000000800 */
[----:B------:R-:W-:-:S07]  /*6dd0*/  FMUL.FTZ R172, R179, UR24 ;  /* 0x00000018b3ac7c20 */ /* 0x000fce0008410000 */
[----:B------:R2:W3:Y:S08]  /*6de0*/  MUFU.TANH R9, R175 ;  /* 0x000000af00097308 */ /* 0x0004f00000002400 */
[----:B------:R-:W4:Y:S01]  /*6df0*/  MUFU.TANH R171, R171 ;  /* 0x000000ab00ab7308 */ /* 0x000f220000002400 */
[----:B0-----:R-:W-:Y:S01]  /*6e00*/  FFMA.FTZ R4, R10, R4, R152 ;  /* 0x000000040a047223 */ /* 0x001fe20000010098 */
[----:B------:R-:W-:Y:S01]  /*6e10*/  F2FP.F16.F32.PACK_AB R152, R11, R152 ;  /* 0x000000980b98723e */ /* 0x000fe200000000ff */
[----:B--2---:R-:W-:Y:S01]  /*6e20*/  FMUL.FTZ R175, R183, UR24 ;  /* 0x00000018b7af7c20 */ /* 0x004fe20008410000 */
[----:B------:R-:W-:Y:S01]  /*6e30*/  FMUL.FTZ R24, R24, R10 ;  /* 0x0000000a18187220 */ /* 0x000fe20000410000 */
[----:B------:R-:W-:Y:S01]  /*6e40*/  FADD.FTZ R4, R11, R4 ;  /* 0x000000040b047221 */ /* 0x000fe20000010000 */
[----:B------:R-:W-:-:S02]  /*6e50*/  IMAD.U32 R11, RZ, RZ, UR25 ;  /* 0x00000019ff0b7e24 */ /* 0x000fc4000f8e00ff */
[-C--:B------:R-:W-:Y:S01]  /*6e60*/  FMUL.FTZ R25, R25, R10.reuse ;  /* 0x0000000a19197220 */ /* 0x080fe20000410000 */
[----:B------:R-:W0:Y:S01]  /*6e70*/  MUFU.TANH R172, R172 ;  /* 0x000000ac00ac7308 */ /* 0x000e220000002400 */
[----:B---3--:R-:W-:Y:S01]  /*6e80*/  FSEL R9, R9, -INF , P6 ;  /* 0xff80000009097808 */ /* 0x008fe20003000000 */
[----:B------:R-:W-:Y:S02]  /*6e90*/  @!P1 VIADD R0, R11, 0x28c40 ;  /* 0x00028c400b009836 */ /* 0x000fe40000000000 */
[-C--:B------:R-:W-:Y:S01]  /*6ea0*/  FMUL.FTZ R28, R28, R10.reuse ;  /* 0x0000000a1c1c7220 */ /* 0x080fe20000410000 */
[-C--:B------:R-:W-:Y:S01]  /*6eb0*/  FMUL.FTZ R29, R29, R10.reuse ;  /* 0x0000000a1d1d7220 */ /* 0x080fe20000410000 */
[-C--:B------:R-:W-:Y:S01]  /*6ec0*/  FMUL.FTZ R32, R32, R10.reuse ;  /* 0x0000000a20207220 */ /* 0x080fe20000410000 */
[-C--:B------:R-:W-:Y:S01]  /*6ed0*/  FMUL.FTZ R33, R33, R10.reuse ;  /* 0x0000000a21217220 */ /* 0x080fe20000410000 */
[----:B------:R-:W-:Y:S01]  /*6ee0*/  @!P1 PRMT R0, RZ, 0x654, R0 ;  /* 0x00000654ff009816 */ /* 0x000fe20000000000 */
[----:B------:R-:W2:Y:S01]  /*6ef0*/  MUFU.TANH R175, R175 ;  /* 0x000000af00af7308 */ /* 0x000ea20000002400 */
[----:B----4-:R-:W-:Y:S01]  /*6f00*/  FSEL R171, R171, -INF , P2 ;  /* 0xff800000abab7808 */ /* 0x010fe20001000000 */
[-C--:B------:R-:W-:Y:S01]  /*6f10*/  FMUL.FTZ R36, R36, R10.reuse ;  /* 0x0000000a24247220 */ /* 0x080fe20000410000 */
[----:B------:R3:W-:Y:S01]  /*6f20*/  @!P1 SYNCS.ARRIVE.TRANS64.RED.A1T0 RZ, [R0+URZ], RZ ;  /* 0x000000ff00ff99a7 */ /* 0x0007e2000810043f */
[----:B------:R-:W-:Y:S01]  /*6f30*/  ISETP.NE.AND P2, PT, R17, RZ, PT ;  /* 0x000000ff1100720c */ /* 0x000fe20003f45270 */
[-C--:B------:R-:W-:Y:S01]  /*6f40*/  FMUL.FTZ R37, R37, R10.reuse ;  /* 0x0000000a25257220 */ /* 0x080fe20000410000 */
[-C--:B------:R-:W-:Y:S01]  /*6f50*/  FMUL.FTZ R40, R40, R10.reuse ;  /* 0x0000000a28287220 */ /* 0x080fe20000410000 */
[-C--:B------:R-:W-:Y:S01]  /*6f60*/  FMUL.FTZ R41, R41, R10.reuse ;  /* 0x0000000a29297220 */ /* 0x080fe20000410000 */
[----:B------:R-:W4:Y:S01]  /*6f70*/  MUFU.EX2 R12, R12 ;  /* 0x0000000c000c7308 */ /* 0x000f220000000800 */
[----:B0-----:R-:W-:Y:S01]  /*6f80*/  FSEL R172, R172, -INF , P3 ;  /* 0xff800000acac7808 */ /* 0x001fe20001800000 */
[----:B------:R-:W-:Y:S01]  /*6f90*/  FMUL.FTZ R44, R44, R10 ;  /* 0x0000000a2c2c7220 */ /* 0x000fe20000410000 */
[----:B---3--:R-:W-:Y:S01]  /*6fa0*/  FMNMX.FTZ R0, R154, R8, !PT ;  /* 0x000000089a007209 */ /* 0x008fe20007810000 */
[-C--:B------:R-:W-:Y:S01]  /*6fb0*/  FMUL.FTZ R45, R45, R10.reuse ;  /* 0x0000000a2d2d7220 */ /* 0x080fe20000410000 */
[-C--:B------:R-:W-:Y:S01]  /*6fc0*/  FMUL.FTZ R48, R48, R10.reuse ;  /* 0x0000000a30307220 */ /* 0x080fe20000410000 */
[----:B------:R-:W-:Y:S01]  /*6fd0*/  FMUL.FTZ R49, R49, R10 ;  /* 0x0000000a31317220 */ /* 0x000fe20000410000 */
[----:B------:R-:W-:Y:S01]  /*6fe0*/  FMNMX.FTZ R0, R155, R0, !PT ;  /* 0x000000009b007209 */ /* 0x000fe20007810000 */
[----:B------:R-:W-:Y:S01]  /*6ff0*/  MUFU.EX2 R180, R157 ;  /* 0x0000009d00b47308 */ /* 0x000fe20000000800 */
[----:B--2---:R-:W-:Y:S01]  /*7000*/  FSEL R175, R175, -INF , P5 ;  /* 0xff800000afaf7808 */ /* 0x004fe20002800000 */
[----:B------:R-:W-:Y:S01]  /*7010*/  FMUL.FTZ R52, R52, R10 ;  /* 0x0000000a34347220 */ /* 0x000fe20000410000 */
[----:B------:R-:W-:Y:S01]  /*7020*/  FMNMX.FTZ R0, R158, R0, !PT ;  /* 0x000000009e007209 */ /* 0x000fe20007810000 */
[-C--:B------:R-:W-:Y:S01]  /*7030*/  FMUL.FTZ R53, R53, R10.reuse ;  /* 0x0000000a35357220 */ /* 0x080fe20000410000 */
[-C--:B------:R-:W-:Y:S01]  /*7040*/  FMUL.FTZ R56, R56, R10.reuse ;  /* 0x0000000a38387220 */ /* 0x080fe20000410000 */
[----:B------:R-:W-:Y:S01]  /*7050*/  FMUL.FTZ R57, R57, R10 ;  /* 0x0000000a39397220 */ /* 0x000fe20000410000 */
[----:B------:R-:W-:Y:S01]  /*7060*/  FMNMX.FTZ R0, R159, R0, !PT ;  /* 0x000000009f007209 */ /* 0x000fe20007810000 */
[----:B------:R-:W0:Y:S01]  /*7070*/  MUFU.EX2 R13, R13 ;  /* 0x0000000d000d7308 */ /* 0x000e220000000800 */
[----:B----4-:R-:W-:Y:S01]  /*7080*/  FADD.FTZ R4, R12, R4 ;  /* 0x000000040c047221 */ /* 0x010fe20000010000 */
[----:B------:R-:W-:Y:S01]  /*7090*/  FMUL.FTZ R60, R60, R10 ;  /* 0x0000000a3c3c7220 */ /* 0x000fe20000410000 */
[----:B------:R-:W-:Y:S01]  /*70a0*/  FMNMX.FTZ R0, R162, R0, !PT ;  /* 0x00000000a2007209 */ /* 0x000fe20007810000 */
[-C--:B------:R-:W-:Y:S01]  /*70b0*/  FMUL.FTZ R61, R61, R10.reuse ;  /* 0x0000000a3d3d7220 */ /* 0x080fe20000410000 */
[-C--:B------:R-:W-:Y:S01]  /*70c0*/  FMUL.FTZ R64, R64, R10.reuse ;  /* 0x0000000a40407220 */ /* 0x080fe20000410000 */
[----:B------:R-:W-:Y:S01]  /*70d0*/  FMUL.FTZ R65, R65, R10 ;  /* 0x0000000a41417220 */ /* 0x000fe20000410000 */
[----:B------:R-:W-:Y:S01]  /*70e0*/  FMNMX.FTZ R0, R163, R0, !PT ;  /* 0x00000000a3007209 */ /* 0x000fe20007810000 */
[----:B------:R-:W2:Y:S01]  /*70f0*/  MUFU.EX2 R14, R14 ;  /* 0x0000000e000e7308 */ /* 0x000ea20000000800 */
[-C--:B------:R-:W-:Y:S01]  /*7100*/  FMUL.FTZ R68, R68, R10.reuse ;  /* 0x0000000a44447220 */ /* 0x080fe20000410000 */
        /* <DEDUP_REMOVED lines=15> */
[----:B--2---:R-:W-:Y:S01]  /*7200*/  FADD.FTZ R4, R14, R4 ;  /* 0x000000040e047221 */ /* 0x004fe20000010000 */
[----:B------:R-:W-:Y:S01]  /*7210*/  FMUL.FTZ R85, R85, R10 ;  /* 0x0000000a55557220 */ /* 0x000fe20000410000 */
[----:B------:R-:W-:Y:S01]  /*7220*/  FMNMX.FTZ R0, R169, R0, !PT ;  /* 0x00000000a9007209 */ /* 0x000fe20007810000 */
[-C--:B------:R-:W-:Y:S01]  /*7230*/  FMUL.FTZ R88, R88, R10.reuse ;  /* 0x0000000a58587220 */ /* 0x080fe20000410000 */
[-C--:B------:R-:W-:Y:S01]  /*7240*/  FMUL.FTZ R89, R89, R10.reuse ;  /* 0x0000000a59597220 */ /* 0x080fe20000410000 */
[----:B------:R-:W-:Y:S01]  /*7250*/  FMUL.FTZ R92, R92, R10 ;  /* 0x0000000a5c5c7220 */ /* 0x000fe20000410000 */
[----:B------:R-:W-:Y:S01]  /*7260*/  FMNMX.FTZ R0, R9, R0, !PT ;  /* 0x0000000009007209 */ /* 0x000fe20007810000 */
[----:B------:R-:W-:Y:S01]  /*7270*/  MUFU.EX2 R181, R161 ;  /* 0x000000a100b57308 */ /* 0x000fe20000000800 */
[----:B---3--:R-:W-:Y:S01]  /*7280*/  FADD.FTZ R4, R15, R4 ;  /* 0x000000040f047221 */ /* 0x008fe20000010000 */
        /* <DEDUP_REMOVED lines=15> */
[-C--:B------:R-:W-:Y:S01]  /*7380*/  FMUL.FTZ R109, R109, R10.reuse ;  /* 0x0000000a6d6d7220 */ /* 0x080fe20000410000 */
[-C--:B------:R-:W-:Y:S01]  /*7390*/  FMUL.FTZ R112, R112, R10.reuse ;  /* 0x0000000a70707220 */ /* 0x080fe20000410000 */
[-C--:B------:R-:W-:Y:S01]  /*73a0*/  FMUL.FTZ R113, R113, R10.reuse ;  /* 0x0000000a71717220 */ /* 0x080fe20000410000 */
[----:B------:R-:W3:Y:S01]  /*73b0*/  SHFL.BFLY PT, R176, R0, 0x2, 0x1f ;  /* 0x0c401f0000b07f89 */ /* 0x000ee200000e0000 */
[-C--:B------:R-:W-:Y:S01]  /*73c0*/  FMUL.FTZ R116, R116, R10.reuse ;  /* 0x0000000a74747220 */ /* 0x080fe20000410000 */
[-C--:B------:R-:W-:Y:S01]  /*73d0*/  FMUL.FTZ R117, R117, R10.reuse ;  /* 0x0000000a75757220 */ /* 0x080fe20000410000 */
[-C--:B------:R-:W-:Y:S01]  /*73e0*/  FMUL.FTZ R120, R120, R10.reuse ;  /* 0x0000000a78787220 */ /* 0x080fe20000410000 */
[----:B------:R-:W-:Y:S01]  /*73f0*/  MUFU.EX2 R179, R165 ;  /* 0x000000a500b37308 */ /* 0x000fe20000000800 */
[----:B--2---:R-:W-:Y:S01]  /*7400*/  FADD.FTZ R4, R21, R4 ;  /* 0x0000000415047221 */ /* 0x004fe20000010000 */
        /* <DEDUP_REMOVED lines=16> */
[----:B---3--:R-:W-:-:S05]  /*7510*/  FMNMX.FTZ R0, R0, R176, !PT ;  /* 0x000000b000007209 */ /* 0x008fca0007810000 */
[----:B------:R-:W0:Y:S02]  /*7520*/  SHFL.BFLY PT, R176, R0, 0x1, 0x1f ;  /* 0x0c201f0000b07f89 */ /* 0x000e2400000e0000 */
[----:B0-----:R-:W-:-:S04]  /*7530*/  FMNMX.FTZ R0, R0, R176, !PT ;  /* 0x000000b000007209 */ /* 0x001fc80007810000 */
[C---:B------:R-:W-:Y:S01]  /*7540*/  FSETP.NEU.FTZ.AND P3, PT, R0.reuse, -INF , PT ;  /* 0xff8000000000780b */ /* 0x040fe20003f7d000 */
[----:B------:R-:W-:-:S03]  /*7550*/  FMUL.FTZ R177, R0, UR10 ;  /* 0x0000000a00b17c20 */ /* 0x000fc60008410000 */
[----:B------:R-:W-:Y:S02]  /*7560*/  FSEL R176, R0, RZ, P3 ;  /* 0x000000ff00b07208 */ /* 0x000fe40001800000 */
[----:B------:R-:W-:-:S03]  /*7570*/  FSEL R177, R177, RZ, P3 ;  /* 0x000000ffb1b17208 */ /* 0x000fc60001800000 */
[----:B------:R-:W-:Y:S02]  /*7580*/  FADD.FTZ R176, -R176, R8 ;  /* 0x00000008b0b07221 */ /* 0x000fe40000010100 */
[--C-:B------:R-:W-:Y:S01]  /*7590*/  FFMA.FTZ R154, R154, UR10, -R177.reuse ;  /* 0x0000000a9a9a7c23 */ /* 0x100fe200080108b1 */
[--C-:B------:R-:W-:Y:S01]  /*75a0*/  FFMA.FTZ R155, R155, UR10, -R177.reuse ;  /* 0x0000000a9b9b7c23 */ /* 0x100fe200080108b1 */
[----:B------:R-:W-:Y:S01]  /*75b0*/  FMUL.FTZ R8, R176, UR10 ;  /* 0x0000000ab0087c20 */ /* 0x000fe20008410000 */
[----:B------:R-:W-:Y:S02]  /*75c0*/  IMAD.U32 R176, RZ, RZ, UR23 ;  /* 0x00000017ffb07e24 */ /* 0x000fe4000f8e00ff */
[--C-:B------:R-:W-:Y:S01]  /*75d0*/  FFMA.FTZ R158, R158, UR10, -R177.reuse ;  /* 0x0000000a9e9e7c23 */ /* 0x100fe200080108b1 */
[--C-:B------:R-:W-:Y:S01]  /*75e0*/  FFMA.FTZ R159, R159, UR10, -R177.reuse ;  /* 0x0000000a9f9f7c23 */ /* 0x100fe200080108b1 */
[--C-:B------:R-:W-:Y:S01]  /*75f0*/  FFMA.FTZ R178, R162, UR10, -R177.reuse ;  /* 0x0000000aa2b27c23 */ /* 0x100fe200080108b1 */
[----:B------:R-:W-:Y:S01]  /*7600*/  @!P2 IMAD R176, R176, 0x40, R16 ;  /* 0x00000040b0b0a824 */ /* 0x000fe200078e0210 */
[----:B------:R-:W0:Y:S01]  /*7610*/  MUFU.EX2 R8, R8 ;  /* 0x0000000800087308 */ /* 0x000e220000000800 */
[--C-:B------:R-:W-:Y:S01]  /*7620*/  FFMA.FTZ R163, R163, UR10, -R177.reuse ;  /* 0x0000000aa3a37c23 */ /* 0x100fe200080108b1 */
[--C-:B------:R-:W-:Y:S01]  /*7630*/  FFMA.FTZ R166, R166, UR10, -R177.reuse ;  /* 0x0000000aa6a67c23 */ /* 0x100fe200080108b1 */
[--C-:B------:R-:W-:Y:S01]  /*7640*/  FFMA.FTZ R167, R167, UR10, -R177.reuse ;  /* 0x0000000aa7a77c23 */ /* 0x100fe200080108b1 */
[----:B------:R-:W-:Y:S01]  /*7650*/  @!P2 LEA R176, R176, UR46, 0x2 ;  /* 0x0000002eb0b0ac11 */ /* 0x000fe2000f8e10ff */
[--C-:B------:R-:W-:Y:S01]  /*7660*/  FFMA.FTZ R170, R170, UR10, -R177.reuse ;  /* 0x0000000aaaaa7c23 */ /* 0x100fe200080108b1 */
[--C-:B------:R-:W-:Y:S01]  /*7670*/  FFMA.FTZ R168, R168, UR10, -R177.reuse ;  /* 0x0000000aa8a87c23 */ /* 0x100fe200080108b1 */
[--C-:B------:R-:W-:Y:S01]  /*7680*/  FFMA.FTZ R9, R9, UR10, -R177.reuse ;  /* 0x0000000a09097c23 */ /* 0x100fe200080108b1 */
[----:B------:R-:W-:Y:S01]  /*7690*/  MUFU.EX2 R155, R155 ;  /* 0x0000009b009b7308 */ /* 0x000fe20000000800 */
[----:B------:R-:W-:Y:S01]  /*76a0*/  @!P2 STS [R176+0x28800], R10 ;  /* 0x0288000ab000a388 */ /* 0x000fe20000000800 */
[--C-:B------:R-:W-:Y:S01]  /*76b0*/  FFMA.FTZ R171, R171, UR10, -R177.reuse ;  /* 0x0000000aabab7c23 */ /* 0x100fe200080108b1 */
[--C-:B------:R-:W-:Y:S01]  /*76c0*/  FFMA.FTZ R172, R172, UR10, -R177.reuse ;  /* 0x0000000aacac7c23 */ /* 0x100fe200080108b1 */
[--C-:B------:R-:W-:Y:S01]  /*76d0*/  FFMA.FTZ R174, R174, UR10, -R177.reuse ;  /* 0x0000000aaeae7c23 */ /* 0x100fe200080108b1 */
[----:B------:R-:W-:-:S03]  /*76e0*/  FFMA.FTZ R175, R175, UR10, -R177 ;  /* 0x0000000aafaf7c23 */ /* 0x000fc600080108b1 */
[----:B------:R-:W-:Y:S01]  /*76f0*/  MUFU.EX2 R157, R178 ;  /* 0x000000b2009d7308 */ /* 0x000fe20000000800 */
[----:B0-----:R0:W-:Y:S01]  /*7700*/  @!P2 STS [R176+0x28820], R8 ;  /* 0x02882008b000a388 */ /* 0x0011e20000000800 */
        /* <DEDUP_REMOVED lines=14> */
[----:B0-----:R-:W0:Y:S01]  /*77f0*/  MUFU.EX2 R176, R153 ;  /* 0x0000009900b07308 */ /* 0x001e220000000800 */
[----:B--2---:R-:W-:Y:S01]  /*7800*/  FFMA.FTZ R156, R169, UR10, -R177 ;  /* 0x0000000aa99c7c23 */ /* 0x004fe200080108b1 */
[-C--:B------:R-:W-:Y:S01]  /*7810*/  FMUL.FTZ R51, R51, R8.reuse ;  /* 0x0000000833337220 */ /* 0x080fe20000410000 */
[-C--:B------:R-:W-:Y:S01]  /*7820*/  FMUL.FTZ R54, R54, R8.reuse ;  /* 0x0000000836367220 */ /* 0x080fe20000410000 */
[-C--:B------:R-:W-:Y:S01]  /*7830*/  FMUL.FTZ R55, R55, R8.reuse ;  /* 0x0000000837377220 */ /* 0x080fe20000410000 */
[-C--:B------:R-:W-:Y:S01]  /*7840*/  FMUL.FTZ R58, R58, R8.reuse ;  /* 0x000000083a3a7220 */ /* 0x080fe20000410000 */
[-C--:B------:R-:W-:Y:S01]  /*7850*/  FMUL.FTZ R59, R59, R8.reuse ;  /* 0x000000083b3b7220 */ /* 0x080fe20000410000 */
[-C--:B------:R-:W-:Y:S01]  /*7860*/  FMUL.FTZ R62, R62, R8.reuse ;  /* 0x000000083e3e7220 */ /* 0x080fe20000410000 */
[----:B------:R2:W3:Y:S01]  /*7870*/  MUFU.EX2 R153, R154 ;  /* 0x0000009a00997308 */ /* 0x0004e20000000800 */
[-C--:B------:R-:W-:Y:S01]  /*7880*/  FMUL.FTZ R63, R63, R8.reuse ;  /* 0x000000083f3f7220 */ /* 0x080fe20000410000 */
[-C--:B------:R-:W-:Y:S01]  /*7890*/  FMUL.FTZ R66, R66, R8.reuse ;  /* 0x0000000842427220 */ /* 0x080fe20000410000 */
[-C--:B------:R-:W-:Y:S01]  /*78a0*/  FMUL.FTZ R67, R67, R8.reuse ;  /* 0x0000000843437220 */ /* 0x080fe20000410000 */
[-C--:B------:R-:W-:Y:S01]  /*78b0*/  FMUL.FTZ R70, R70, R8.reuse ;  /* 0x0000000846467220 */ /* 0x080fe20000410000 */
[-C--:B------:R-:W-:Y:S01]  /*78c0*/  FMUL.FTZ R71, R71, R8.reuse ;  /* 0x0000000847477220 */ /* 0x080fe20000410000 */
[-C--:B------:R-:W-:Y:S01]  /*78d0*/  FMUL.FTZ R74, R74, R8.reuse ;  /* 0x000000084a4a7220 */ /* 0x080fe20000410000 */
[----:B------:R-:W-:Y:S01]  /*78e0*/  FMUL.FTZ R75, R75, R8 ;  /* 0x000000084b4b7220 */ /* 0x000fe20000410000 */
[----:B------:R-:W4:Y:S01]  /*78f0*/  MUFU.EX2 R177, R160 ;  /* 0x000000a000b17308 */ /* 0x000f220000000800 */
[----:B0-----:R-:W-:Y:S01]  /*7900*/  FADD.FTZ R4, R176, R4 ;  /* 0x00000004b0047221 */ /* 0x001fe20000010000 */
[----:B--2---:R-:W-:Y:S01]  /*7910*/  F2FP.F16.F32.PACK_AB R154, R13, R12 ;  /* 0x0000000c0d9a723e */ /* 0x004fe200000000ff */
[-C--:B------:R-:W-:Y:S01]  /*7920*/  FMUL.FTZ R78, R78, R8.reuse ;  /* 0x000000084e4e7220 */ /* 0x080fe20000410000 */
[----:B------:R-:W-:Y:S01]  /*7930*/  FMUL.FTZ R79, R79, R8 ;  /* 0x000000084f4f7220 */ /* 0x000fe20000410000 */
[----:B------:R-:W-:Y:S01]  /*7940*/  FADD.FTZ R4, R162, R4 ;  /* 0x00000004a2047221 */ /* 0x000fe20000010000 */
[----:B------:R-:W-:Y:S01]  /*7950*/  F2FP.F16.F32.PACK_AB R162, R180, R162 ;  /* 0x000000a2b4a2723e */ /* 0x000fe200000000ff */
[-C--:B------:R-:W-:Y:S01]  /*7960*/  FMUL.FTZ R82, R82, R8.reuse ;  /* 0x0000000852527220 */ /* 0x080fe20000410000 */
[----:B------:R-:W-:Y:S01]  /*7970*/  MUFU.EX2 R160, R163 ;  /* 0x000000a300a07308 */ /* 0x000fe20000000800 */
[----:B---3--:R-:W-:Y:S01]  /*7980*/  FFMA.FTZ R5, R8, R5, R153 ;  /* 0x0000000508057223 */ /* 0x008fe20000010099 */
[----:B------:R-:W-:Y:S01]  /*7990*/  F2FP.F16.F32.PACK_AB R153, R155, R153 ;  /* 0x000000999b99723e */ /* 0x000fe200000000ff */
[----:B------:R-:W-:Y:S01]  /*79a0*/  FADD.FTZ R4, R180, R4 ;  /* 0x00000004b4047221 */ /* 0x000fe20000010000 */
[-C--:B------:R-:W-:Y:S01]  /*79b0*/  FMUL.FTZ R83, R83, R8.reuse ;  /* 0x0000000853537220 */ /* 0x080fe20000410000 */
[----:B------:R-:W-:Y:S01]  /*79c0*/  FADD.FTZ R5, R155, R5 ;  /* 0x000000059b057221 */ /* 0x000fe20000010000 */
[-C--:B------:R-:W-:Y:S01]  /*79d0*/  FMUL.FTZ R86, R86, R8.reuse ;  /* 0x0000000856567220 */ /* 0x080fe20000410000 */
[-C--:B------:R-:W-:Y:S01]  /*79e0*/  FMUL.FTZ R87, R87, R8.reuse ;  /* 0x0000000857577220 */ /* 0x080fe20000410000 */
[----:B------:R-:W0:Y:S01]  /*79f0*/  MUFU.EX2 R155, R158 ;  /* 0x0000009e009b7308 */ /* 0x000e220000000800 */
[----:B----4-:R-:W-:Y:S01]  /*7a00*/  FADD.FTZ R4, R177, R4 ;  /* 0x00000004b1047221 */ /* 0x010fe20000010000 */
[-C--:B------:R-:W-:Y:S01]  /*7a10*/  FMUL.FTZ R90, R90, R8.reuse ;  /* 0x000000085a5a7220 */ /* 0x080fe20000410000 */
[-C--:B------:R-:W-:Y:S01]  /*7a20*/  FMUL.FTZ R91, R91, R8.reuse ;  /* 0x000000085b5b7220 */ /* 0x080fe20000410000 */
[-C--:B------:R-:W-:Y:S01]  /*7a30*/  FMUL.FTZ R94, R94, R8.reuse ;  /* 0x000000085e5e7220 */ /* 0x080fe20000410000 */
[----:B------:R-:W-:Y:S01]  /*7a40*/  FADD.FTZ R4, R181, R4 ;  /* 0x00000004b5047221 */ /* 0x000fe20000010000 */
        /* <DEDUP_REMOVED lines=21> */
[----:B------:R-:W-:Y:S01]  /*7ba0*/  BAR.SYNC.DEFER_BLOCKING 0xf, 0x100 ;  /* 0x03c4000000007b1d */ /* 0x000fe20000010000 */
[----:B------:R-:W-:Y:S01]  /*7bb0*/  F2FP.F16.F32.PACK_AB R158, R21, R20 ;  /* 0x00000014159e723e */ /* 0x000fe200000000ff */
[----:B------:R-:W-:Y:S01]  /*7bc0*/  FADD.FTZ R5, R157, R5 ;  /* 0x000000059d057221 */ /* 0x000fe20000010000 */
[----:B------:R-:W-:Y:S01]  /*7bd0*/  F2FP.F16.F32.PACK_AB R157, R160, R157 ;  /* 0x0000009da09d723e */ /* 0x000fe200000000ff */
[-C--:B------:R-:W-:Y:S01]  /*7be0*/  FMUL.FTZ R126, R126, R8.reuse ;  /* 0x000000087e7e7220 */ /* 0x080fe20000410000 */
[-C--:B------:R-:W-:Y:S01]  /*7bf0*/  FMUL.FTZ R127, R127, R8.reuse ;  /* 0x000000087f7f7220 */ /* 0x080fe20000410000 */
[----:B------:R-:W2:Y:S01]  /*7c00*/  MUFU.EX2 R161, R170 ;  /* 0x000000aa00a17308 */ /* 0x000ea20000000800 */
[----:B------:R-:W-:Y:S01]  /*7c10*/  FADD.FTZ R5, R160, R5 ;  /* 0x00000005a0057221 */ /* 0x000fe20000010000 */
[----:B------:R-:W-:Y:S01]  /*7c20*/  F2FP.F16.F32.PACK_AB R160, R176, R173 ;  /* 0x000000adb0a0723e */ /* 0x000fe200000000ff */
[-C--:B------:R-:W-:Y:S01]  /*7c30*/  FMUL.FTZ R130, R130, R8.reuse ;  /* 0x0000000882827220 */ /* 0x080fe20000410000 */
[-C--:B------:R-:W-:Y:S01]  /*7c40*/  FMUL.FTZ R131, R131, R8.reuse ;  /* 0x0000000883837220 */ /* 0x080fe20000410000 */
[----:B---3--:R-:W-:Y:S01]  /*7c50*/  FADD.FTZ R5, R159, R5 ;  /* 0x000000059f057221 */ /* 0x008fe20000010000 */
        /* <DEDUP_REMOVED lines=10> */
[----:B------:R0:W4:Y:S01]  /*7d00*/  MUFU.EX2 R163, R156 ;  /* 0x0000009c00a37308 */ /* 0x0001220000000800 */
[----:B--2---:R-:W-:Y:S01]  /*7d10*/  FADD.FTZ R5, R161, R5 ;  /* 0x00000005a1057221 */ /* 0x004fe20000010000 */
[----:B------:R2:W-:Y:S01]  /*7d20*/  STSM.16.M88.4 [R19+0x26800], R152 ;  /* 0x0268009813007844 */ /* 0x0005e20000000200 */
[-C--:B------:R-:W-:Y:S01]  /*7d30*/  FMUL.FTZ R147, R147, R8.reuse ;  /* 0x0000000893937220 */ /* 0x080fe20000410000 */
[-C--:B------:R-:W-:Y:S01]  /*7d40*/  FMUL.FTZ R150, R150, R8.reuse ;  /* 0x0000000896967220 */ /* 0x080fe20000410000 */
[----:B------:R-:W-:-:S03]  /*7d50*/  FMUL.FTZ R151, R151, R8 ;  /* 0x0000000897977220 */ /* 0x000fc60000410000 */
[----:B------:R-:W5:Y:S01]  /*7d60*/  MUFU.EX2 R9, R9 ;  /* 0x0000000900097308 */ /* 0x000f620000000800 */
[C---:B---3--:R-:W-:Y:S01]  /*7d70*/  FADD.FTZ R5, R168.reuse, R5 ;  /* 0x00000005a8057221 */ /* 0x048fe20000010000 */
[----:B0-----:R-:W-:Y:S02]  /*7d80*/  F2FP.F16.F32.PACK_AB R156, R15, R14 ;  /* 0x0000000e0f9c723e */ /* 0x001fe400000000ff */
[----:B------:R-:W-:-:S03]  /*7d90*/  F2FP.F16.F32.PACK_AB R161, R168, R161 ;  /* 0x000000a1a8a1723e */ /* 0x000fc600000000ff */
[----:B------:R2:W-:Y:S01]  /*7da0*/  STSM.16.M88.4 [R22], R156 ;  /* 0x0000009c16007844 */ /* 0x0005e20000000200 */
[----:B------:R-:W0:Y:S01]  /*7db0*/  MUFU.EX2 R165, R171 ;  /* 0x000000ab00a57308 */ /* 0x000e220000000800 */
[----:B----4-:R-:W-:-:S07]  /*7dc0*/  FADD.FTZ R5, R163, R5 ;  /* 0x00000005a3057221 */ /* 0x010fce0000010000 */
[----:B------:R-:W3:Y:S01]  /*7dd0*/  MUFU.EX2 R172, R172 ;  /* 0x000000ac00ac7308 */ /* 0x000ee20000000800 */
[C---:B-----5:R-:W-:Y:S01]  /*7de0*/  FADD.FTZ R5, R9.reuse, R5 ;  /* 0x0000000509057221 */ /* 0x060fe20000010000 */
[----:B------:R-:W-:-:S05]  /*7df0*/  F2FP.F16.F32.PACK_AB R163, R9, R163 ;  /* 0x000000a309a3723e */ /* 0x000fca00000000ff */
[----:B------:R2:W-:Y:S01]  /*7e00*/  STSM.16.M88.4 [R184], R160 ;  /* 0x000000a0b8007844 */ /* 0x0005e20000000200 */
[----:B------:R-:W4:Y:S01]  /*7e10*/  MUFU.EX2 R167, R174 ;  /* 0x000000ae00a77308 */ /* 0x000f220000000800 */
[----:B0-----:R-:W-:-:S07]  /*7e20*/  FADD.FTZ R5, R165, R5 ;  /* 0x00000005a5057221 */ /* 0x001fce0000010000 */
[----:B------:R0:W5:Y:S01]  /*7e30*/  MUFU.EX2 R169, R164 ;  /* 0x000000a400a97308 */ /* 0x0001620000000800 */
[C---:B---3--:R-:W-:Y:S01]  /*7e40*/  FADD.FTZ R5, R172.reuse, R5 ;  /* 0x00000005ac057221 */ /* 0x048fe20000010000 */
[----:B------:R-:W-:-:S06]  /*7e50*/  F2FP.F16.F32.PACK_AB R165, R172, R165 ;  /* 0x000000a5aca5723e */ /* 0x000fcc00000000ff */
[----:B------:R-:W3:Y:S01]  /*7e60*/  MUFU.EX2 R175, R175 ;  /* 0x000000af00af7308 */ /* 0x000ee20000000800 */
[----:B----4-:R-:W-:Y:S01]  /*7e70*/  FADD.FTZ R5, R167, R5 ;  /* 0x00000005a7057221 */ /* 0x010fe20000010000 */
[----:B0-----:R-:W-:Y:S02]  /*7e80*/  F2FP.F16.F32.PACK_AB R164, R181, R177 ;  /* 0x000000b1b5a4723e */ /* 0x001fe400000000ff */
[----:B-----5:R-:W-:Y:S01]  /*7e90*/  F2FP.F16.F32.PACK_AB R166, R179, R169 ;  /* 0x000000a9b3a6723e */ /* 0x020fe200000000ff */
[----:B------:R-:W-:-:S04]  /*7ea0*/  FADD.FTZ R4, R169, R4 ;  /* 0x00000004a9047221 */ /* 0x000fc80000010000 */
[----:B------:R-:W-:Y:S01]  /*7eb0*/  FADD.FTZ R4, R179, R4 ;  /* 0x00000004b3047221 */ /* 0x000fe20000010000 */
[C---:B---3--:R-:W-:Y:S01]  /*7ec0*/  F2FP.F16.F32.PACK_AB R167, R175.reuse, R167 ;  /* 0x000000a7afa7723e */ /* 0x048fe200000000ff */
[----:B------:R-:W-:-:S04]  /*7ed0*/  FADD.FTZ R5, R175, R5 ;  /* 0x00000005af057221 */ /* 0x000fc80000010000 */
[----:B------:R2:W-:Y:S01]  /*7ee0*/  STSM.16.M88.4 [R23], R164 ;  /* 0x000000a417007844 */ /* 0x0005e20000000200 */
[----:B------:R-:W-:Y:S05]  /*7ef0*/  @!P0 BRA `(.L_x_4611) ;  /* 0x0000000000048947 */ /* 0x000fea0003800000 */
[----:B------:R-:W-:Y:S01]  /*7f00*/  BPT.TRAP 0x1 ;  /* 0x000000040000795c */ /* 0x000fe20000300000 */
.L_x_4611:
[----:B------:R0:W3:Y:S01]  /*7f10*/  SYNCS.PHASECHK.TRANS64.TRYWAIT P2, [UR25+0x28c50], R7 ;  /* 0x028c5007ff0075a7 */ /* 0x0000e20008040159 */
[----:B------:R-:W-:Y:S05]  /*7f20*/  @!P0 BRA `(.L_x_4612) ;  /* 0x0000000000048947 */ /* 0x000fea0003800000 */
[----:B------:R-:W-:Y:S01]  /*7f30*/  BPT.TRAP 0x1 ;  /* 0x000000040000795c */ /* 0x000fe20000300000 */
.L_x_4612:
[----:B---3--:R-:W-:Y:S05]  /*7f40*/  @P2 BRA `(.L_x_4613) ;  /* 0x0000000000082947 */ /* 0x008fea0003800000 */
[----:B------:R-:W3:Y:S02]  /*7f50*/  SYNCS.PHASECHK.TRANS64.TRYWAIT P2, [UR25+0x28c50], R7 ;  /* 0x028c5007ff0075a7 */ /* 0x000ee40008040159 */
[----:B---3--:R-:W-:Y:S05]  /*7f60*/  @!P2 BRA `(.L_x_4614) ;  /* 0x000000f0006ca947 */ /* 0x008fea0003800000 */
.L_x_4613:
[----:B------:R-:W-:Y:S01]  /*7f70*/  ULEA UR11, UR37, UR50, 0xc ;  /* 0x00000032250b7291 */ /* 0x000fe2000f8e603f */
[----:B------:R-:W-:Y:S01]  /*7f80*/  WARPGROUP.ARRIVE ;  /* 0x00000000000079c5 */ /* 0x000fe20000000000 */
[----:B------:R-:W-:Y:S01]  /*7f90*/  UMOV UR7, 0x40000040 ;  /* 0x4000004000077882 */ /* 0x000fe20000000000 */
[----:B------:R-:W-:Y:S01]  /*7fa0*/  UISETP.GT.AND UP1, UPT, UR21, UR20, UPT ;  /* 0x000000141500728c */ /* 0x000fe2000bf24270 */
[----:B---3--:R-:W-:Y:S01]  /*7fb0*/  @!P1 VIADD R11, R11, 0x28c60 ;  /* 0x00028c600b0b9836 */ /* 0x008fe20000000000 */
        /* <DEDUP_REMOVED lines=36> */
[----:B------:R-:W-:Y:S05]  /*8200*/  @P2 BRA `(.L_x_4615) ;  /* 0xffffffdc00602947 */ /* 0x000fea000383ffff */
.L_x_4606:
        /* <DEDUP_REMOVED lines=8> */
.L_x_4625:
[----:B------:R-:W-:-:S04]  /*8290*/  UIADD3 UR37, UR22, 0x1, URZ ;  /* 0x0000000116257890 */ /* 0x000fc8000fffe03f */
[----:B------:R-:W-:-:S04]  /*82a0*/  UISETP.NE.AND UP0, UPT, UR37, 0x2, UPT ;  /* 0x000000022500788c */ /* 0x000fc8000bf05270 */
[----:B------:R-:W-:Y:S02]  /*82b0*/  USEL UR6, URZ, 0x1, UP0 ;  /* 0x000000013f067887 */ /* 0x000fe40008000000 */
[----:B------:R-:W-:Y:S02]  /*82c0*/  USEL UR37, UR37, URZ, UP0 ;  /* 0x0000003f25257287 */ /* 0x000fe40008000000 */
[----:B------:R-:W-:Y:S01]  /*82d0*/  ULOP3.LUT UR38, UR38, UR6, URZ, 0x3c, !UPT ;  /* 0x0000000626267292 */ /* 0x000fe2000f8e3c3f */
[----:B------:R-:W-:Y:S11]  /*82e0*/  @!P0 BRA `(.L_x_4617) ;  /* 0x0000000000048947 */ /* 0x000ff60003800000 */
[----:B------:R-:W-:Y:S01]  /*82f0*/  BPT.TRAP 0x1 ;  /* 0x000000040000795c */ /* 0x000fe20000300000 */
.L_x_4617:
[----:B------:R-:W-:Y:S01]  /*8300*/  ULEA UR24, UR37, UR46, 0x3 ;  /* 0x0000002e25187291 */ /* 0x000fe2000f8e183f */
[----:B01----:R-:W-:-:S05]  /*8310*/  IMAD.U32 R7, RZ, RZ, UR38 ;  /* 0x00000026ff077e24 */ /* 0x003fca000f8e00ff */
[----:B------:R-:W-:-:S04]  /*8320*/  SHF.L.U32 R7, R7, 0x1f, RZ ;  /* 0x0000001f07077819 */ /* 0x000fc800000006ff */
[----:B------:R0:W1:Y:S01]  /*8330*/  SYNCS.PHASECHK.TRANS64.TRYWAIT P2, [UR24+0x28c30], R7 ;  /* 0x028c3007ff0075a7 */ /* 0x0000620008040158 */
[----:B------:R-:W-:Y:S05]  /*8340*/  @!P0 BRA `(.L_x_4618) ;  /* 0x0000000000048947 */ /* 0x000fea0003800000 */
[----:B------:R-:W-:Y:S01]  /*8350*/  BPT.TRAP 0x1 ;  /* 0x000000040000795c */ /* 0x000fe20000300000 */
.L_x_4618:
[----:B-1----:R-:W-:Y:S05]  /*8360*/  @P2 BRA `(.L_x_4619) ;  /* 0x0000000000082947 */ /* 0x002fea0003800000 */
[----:B------:R-:W1:Y:S02]  /*8370*/  SYNCS.PHASECHK.TRANS64.TRYWAIT P2, [UR24+0x28c30], R7 ;  /* 0x028c3007ff0075a7 */ /* 0x000e640008040158 */
[----:B-1----:R-:W-:Y:S05]  /*8380*/  @!P2 BRA `(.L_x_4620) ;  /* 0x000000ec0078a947 */ /* 0x002fea0003800000 */
.L_x_4619:
[----:B------:R-:W-:Y:S01]  /*8390*/  R2UR UR18, R3 ;  /* 0x00000000031272ca */ /* 0x000fe200000e0000 */
[----:B--2---:R-:W-:Y:S01]  /*83a0*/  WARPGROUP.ARRIVE ;  /* 0x00000000000079c5 */ /* 0x004fe20000000000 */
        /* <DEDUP_REMOVED lines=21> */
[----:B-1----:R-:W-:Y:S01]  /*8500*/  FMUL.FTZ R0, R152, UR23 ;  /* 0x0000001798007c20 */ /* 0x002fe20008410000 */
[----:B------:R-:W-:Y:S01]  /*8510*/  FMUL.FTZ R10, R153, UR23 ;  /* 0x00000017990a7c20 */ /* 0x000fe20008410000 */
[----:B---3--:R-:W-:Y:S01]  /*8520*/  FMUL.FTZ R11, R156, UR23 ;  /* 0x000000179c0b7c20 */ /* 0x008fe20008410000 */
        /* <DEDUP_REMOVED lines=365> */
.L_x_4621:
[----:B------:R1:W2:Y:S01]  /*9c00*/  SYNCS.PHASECHK.TRANS64.TRYWAIT P2, [UR24+0x28c50], R7 ;  /* 0x028c5007ff0075a7 */ /* 0x0002a20008040158 */
[----:B------:R-:W-:Y:S05]  /*9c10*/  @!P0 BRA `(.L_x_4622) ;  /* 0x0000000000048947 */ /* 0x000fea0003800000 */
[----:B------:R-:W-:Y:S01]  /*9c20*/  BPT.TRAP 0x1 ;  /* 0x000000040000795c */ /* 0x000fe20000300000 */
.L_x_4622:
[----:B--2---:R-:W-:Y:S05]  /*9c30*/  @P2 BRA `(.L_x_4623) ;  /* 0x0000000000082947 */ /* 0x004fea0003800000 */
[----:B------:R-:W2:Y:S02]  /*9c40*/  SYNCS.PHASECHK.TRANS64.TRYWAIT P2, [UR24+0x28c50], R7 ;  /* 0x028c5007ff0075a7 */ /* 0x000ea40008040158 */
[----:B--2---:R-:W-:Y:S05]  /*9c50*/  @!P2 BRA `(.L_x_4624) ;  /* 0x000000d4005ca947 */ /* 0x004fea0003800000 */
.L_x_4623:
        /* <DEDUP_REMOVED lines=42> */
.L_x_4616:
[----:B------:R-:W4:Y:S01]  /*9f00*/  SHFL.BFLY PT, R3, R4, 0x2, 0x1f ;  /* 0x0c401f0004037f89 */ /* 0x000f2200000e0000 */
[----:B------:R-:W-:Y:S08]  /*9f10*/  BAR.ARV 0x8, 0x100 ;  /* 0x0204000000007b1d */ /* 0x000ff00000002000 */
[----:B------:R-:W-:Y:S01]  /*9f20*/  BAR.SYNC.DEFER_BLOCKING 0xf, 0x100 ;  /* 0x03c4000000007b1d */ /* 0x000fe20000010000 */
[----:B------:R-:W-:Y:S01]  /*9f30*/  ISETP.NE.AND P2, PT, R17, RZ, PT ;  /* 0x000000ff1100720c */ /* 0x000fe20003f45270 */
[----:B------:R-:W-:Y:S01]  /*9f40*/  IMAD.MOV.U32 R13, RZ, RZ, -0x800000 ;  /* 0xff800000ff0d7424 */ /* 0x000fe200078e00ff */
[----:B------:R-:W-:Y:S01]  /*9f50*/  UIADD3 UR47, UR47, 0x1, URZ ;  /* 0x000000012f2f7890 */ /* 0x000fe2000fffe03f */
[----:B------:R-:W-:-:S02]  /*9f60*/  IMAD.MOV.U32 R12, RZ, RZ, -0x800000 ;  /* 0xff800000ff0c7424 */ /* 0x000fc400078e00ff */
[----:B------:R-:W5:Y:S01]  /*9f70*/  SHFL.BFLY PT, R10, R5, 0x2, 0x1f ;  /* 0x0c401f00050a7f89 */ /* 0x000f6200000e0000 */
[----:B----4-:R-:W-:Y:S01]  /*9f80*/  FADD.FTZ R3, R3, R4 ;  /* 0x0000000403037221 */ /* 0x010fe20000010000 */
[----:B------:R-:W-:-:S04]  /*9f90*/  IMAD.MOV.U32 R4, RZ, RZ, RZ ;  /* 0x000000ffff047224 */ /* 0x000fc800078e00ff */
[----:B------:R-:W4:Y:S01]  /*9fa0*/  SHFL.BFLY PT, R8, R3, 0x1, 0x1f ;  /* 0x0c201f0003087f89 */ /* 0x000f2200000e0000 */
[----:B-----5:R-:W-:Y:S01]  /*9fb0*/  FADD.FTZ R10, R10, R5 ;  /* 0x000000050a0a7221 */ /* 0x020fe20000010000 */
[----:B------:R-:W-:-:S04]  /*9fc0*/  IMAD.U32 R5, RZ, RZ, UR10 ;  /* 0x0000000aff057e24 */ /* 0x000fc8000f8e00ff */
[----:B01----:R-:W0:Y:S01]  /*9fd0*/  SHFL.BFLY PT, R7, R10, 0x1, 0x1f ;  /* 0x0c201f000a077f89 */ /* 0x003e2200000e0000 */
[----:B----4-:R-:W-:Y:S01]  /*9fe0*/  FADD.FTZ R9, R3, R8 ;  /* 0x0000000803097221 */ /* 0x010fe20000010000 */
        /* <DEDUP_REMOVED lines=82> */
[----:B----4-:R-:W-:Y:S01]  /*a510*/  IMAD.U32 R4, RZ, RZ, UR10 ;  /* 0x0000000aff047e24 */ /* 0x010fe2000f8e00ff */
        /* <DEDUP_REMOVED lines=72> */
.L_x_4586:
        /* <DEDUP_REMOVED lines=12> */
[----:B------:R-:W4:Y:S01]  /*aa60*/  LDL R0, [R1+0x54] ;  /* 0x0000540001007983 */ /* 0x000f220000100800 */
[----:B------:R-:W0:Y:S01]  /*aa70*/  S2UR UR4, SR_SWINHI ;  /* 0x00000000000479c3 */ /* 0x000e220000002f00 */
[----:B------:R-:W-:Y:S01]  /*aa80*/  F2FP.F16.F32.PACK_AB R6, R29, R28 ;  /* 0x0000001c1d06723e */ /* 0x000fe200000000ff */
[----:B------:R-:W-:Y:S01]  /*aa90*/  USHF.L.U64.HI UR8, UR45, 0x2, UR44 ;  /* 0x000000022d087899 */ /* 0x000fe2000801022c */
[----:B------:R-:W-:Y:S01]  /*aaa0*/  F2FP.F16.F32.PACK_AB R7, R31, R30 ;  /* 0x0000001e1f07723e */ /* 0x000fe200000000ff */
[----:B------:R-:W-:Y:S01]  /*aab0*/  ULDC.64 UR12, c[0x0][0xc00] ;  /* 0x00030000000c7ab9 */ /* 0x000fe20000000a00 */
[----:B------:R-:W-:Y:S02]  /*aac0*/  F2FP.F16.F32.PACK_AB R9, R35, R34 ;  /* 0x000000222309723e */ /* 0x000fe400000000ff */
[----:B------:R-:W-:Y:S02]  /*aad0*/  F2FP.F16.F32.PACK_AB R10, R37, R36 ;  /* 0x00000024250a723e */ /* 0x000fe400000000ff */
[----:B---3--:R-:W-:Y:S01]  /*aae0*/  F2FP.F16.F32.PACK_AB R11, R39, R38 ;  /* 0x00000026270b723e */ /* 0x008fe200000000ff */
        /* <DEDUP_REMOVED lines=12> */
[----:B------:R-:W-:-:S04]  /*abb0*/  UIADD3 UR4, UP0, UR4, UR12, URZ ;  /* 0x0000000c04047290 */ /* 0x000fc8000ff1e03f */
[----:B------:R-:W-:Y:S01]  /*abc0*/  UIADD3.X UR8, UR8, UR13, URZ, UP0, !UPT ;  /* 0x0000000d08087290 */ /* 0x000fe200087fe43f */
[----:B----4-:R-:W-:-:S03]  /*abd0*/  IMAD.WIDE R20, R0, 0x2, R14 ;  /* 0x0000000200147825 */ /* 0x010fc600078e020e */
        /* <DEDUP_REMOVED lines=172> */
[----:B0-----:R-:W-:Y:S02]  /*b6a0*/  IMAD.U32 R4, RZ, RZ, UR10 ;  /* 0x0000000aff047e24 */ /* 0x001fe4000f8e00ff */
[----:B------:R-:W-:Y:S01]  /*b6b0*/  IMAD.U32 R5, RZ, RZ, UR11 ;  /* 0x0000000bff057e24 */ /* 0x000fe2000f8e00ff */
[----:B------:R-:W-:Y:S06]  /*b6c0*/  BAR.SYNC.DEFER_BLOCKING 0x1, 0x100 ;  /* 0x0044000000007b1d */ /* 0x000fec0000010000 */
[----:B------:R0:W3:Y:S02]  /*b6d0*/  @P1 LDG.E R3, desc[UR40][R4.64] ;  /* 0x0000002804031981 */ /* 0x0000e4000c1e1900 */
[----:B0-----:R-:W-:Y:S01]  /*b6e0*/  IMAD.U32 R4, RZ, RZ, UR4 ;  /* 0x00000004ff047e24 */ /* 0x001fe2000f8e00ff */
[----:B------:R-:W-:Y:S01]  /*b6f0*/  UISETP.NE.AND UP0, UPT, UR9, URZ, UPT ;  /* 0x0000003f0900728c */ /* 0x000fe2000bf05270 */
[----:B------:R-:W-:Y:S01]  /*b700*/  IMAD.U32 R5, RZ, RZ, UR8 ;  /* 0x00000008ff057e24 */ /* 0x000fe2000f8e00ff */
[----:B------:R-:W-:-:S04]  /*b710*/  ULDC UR4, c[0x0][0xad4] ;  /* 0x0002b50000047ab9 */ /* 0x000fc80000000800 */
[----:B------:R0:W5:Y:S01]  /*b720*/  @P0 LDG.E R0, desc[UR40][R4.64] ;  /* 0x0000002804000981 */ /* 0x000162000c1e1900 */
[----:B------:R-:W-:Y:S01]  /*b730*/  ULDC UR8, c[0x0][0xa88] ;  /* 0x0002a20000087ab9 */ /* 0x000fe20000000800 */
[----:B------:R-:W-:Y:S02]  /*b740*/  ULOP3.LUT UR43, UR43, 0xff, URZ, 0xc0, !UPT ;  /* 0x000000ff2b2b7892 */ /* 0x000fe4000f8ec03f */
[----:B------:R-:W-:Y:S01]  /*b750*/  USEL UR10, UR9, UR4, UP0 ;  /* 0x00000004090a7287 */ /* 0x000fe20008000000 */
[----:B---3--:R-:W-:Y:S01]  /*b760*/  @P1 R2UR UR8, R3 ;  /* 0x00000000030812ca */ /* 0x008fe200000e0000 */
[----:B0-----:R-:W-:-:S14]  /*b770*/  @P1 BRA `(.L_x_4628) ;  /* 0x0000000000181947 */ /* 0x001fdc0003800000 */
[----:B------:R-:W-:Y:S05]  /*b780*/  @!P0 BRA `(.L_x_4628) ;  /* 0x0000000000148947 */ /* 0x000fea0003800000 */
[----:B------:R-:W3:Y:S04]  /*b790*/  LDG.E R6, desc[UR40][R4.64] ;  /* 0x0000002804067981 */ /* 0x000ee8000c1e1900 */
[----:B------:R-:W4:Y:S01]  /*b7a0*/  LDG.E R3, desc[UR40][R4.64+0x4] ;  /* 0x0000042804037981 */ /* 0x000f22000c1e1900 */
[----:B---3--:R-:W-:Y:S02]  /*b7b0*/  R2UR UR4, R6 ;  /* 0x00000000060472ca */ /* 0x008fe400000e0000 */
[----:B----4-:R-:W-:-:S13]  /*b7c0*/  R2UR UR8, R3 ;  /* 0x00000000030872ca */ /* 0x010fda00000e0000 */
[----:B------:R-:W-:-:S12]  /*b7d0*/  UIADD3 UR8, -UR4, UR8, URZ ;  /* 0x0000000804087290 */ /* 0x000fd8000fffe13f */
.L_x_4628:
        /* <DEDUP_REMOVED lines=16> */
[----:B------:R-:W-:Y:S02]  /*b8e0*/  UISETP.NE.U32.AND UP0, UPT, UR12, URZ, UPT ;  /* 0x0000003f0c00728c */ /* 0x000fe4000bf05070 */
[----:B------:R-:W-:Y:S01]  /*b8f0*/  USEL UR18, UR18, 0x978, UP1 ;  /* 0x0000097812127887 */ /* 0x000fe20008800000 */
[----:B------:R-:W-:Y:S01]  /*b900*/  IMAD.MOV.U32 R3, RZ, RZ, R9 ;  /* 0x000000ffff037224 */ /* 0x000fe200078e0009 */
[----:B------:R-:W-:Y:S02]  /*b910*/  UISETP.NE.AND.EX UP0, UPT, UR13, URZ, UPT, UP0 ;  /* 0x0000003f0d00728c */ /* 0x000fe4000bf05300 */
[----:B------:R-:W-:-:S02]  /*b920*/  USEL UR16, UR43, URZ, UP1 ;  /* 0x0000003f2b107287 */ /* 0x000fc40008800000 */
[----:B------:R-:W-:Y:S02]  /*b930*/  USEL UR45, UR45, URZ, !UP0 ;  /* 0x0000003f2d2d7287 */ /* 0x000fe4000c000000 */
[----:B------:R-:W-:-:S04]  /*b940*/  USEL UR44, UR44, URZ, !UP0 ;  /* 0x0000003f2c2c7287 */ /* 0x000fc8000c000000 */
[----:B------:R-:W-:Y:S01]  /*b950*/  ULDC.64 UR14, c[0x0][UR18+0x228] ;  /* 0x00008a00120e7abb */ /* 0x000fe20008000a00 */
[----:B------:R-:W-:Y:S01]  /*b960*/  ULDC.64 UR12, c[0x0][UR18+0x220] ;  /* 0x00008800120c7abb */ /* 0x000fe20008000a00 */
[----:B------:R-:W-:Y:S02]  /*b970*/  UIMAD.WIDE.U32 UR20, UR14, UR16, URZ ;  /* 0x000000100e1472a5 */ /* 0x000fe4000f8e003f */
[----:B------:R-:W-:Y:S01]  /*b980*/  UIMAD UR19, UR15, UR16, URZ ;  /* 0x000000100f1372a4 */ /* 0x000fe2000f8e023f */
[----:B0-----:R-:W-:Y:S01]  /*b990*/  ISETP.NE.AND P0, PT, R0, 0x1, PT ;  /* 0x000000010000780c */ /* 0x001fe20003f05270 */
[----:B------:R-:W-:Y:S01]  /*b9a0*/  UIMAD.WIDE.U32 UR14, UR12, UR45, URZ ;  /* 0x0000002d0c0e72a5 */ /* 0x000fe2000f8e003f */
[----:B------:R-:W-:Y:S01]  /*b9b0*/  ULDC.64 UR10, c[0x0][UR18+0x218] ;  /* 0x00008600120a7abb */ /* 0x000fe20008000a00 */
[----:B------:R-:W-:Y:S02]  /*b9c0*/  UIMAD UR45, UR13, UR45, URZ ;  /* 0x0000002d0d2d72a4 */ /* 0x000fe4000f8e023f */
[----:B------:R-:W-:-:S02]  /*b9d0*/  UIMAD.WIDE.U32 UR16, UR10, UR42, URZ ;  /* 0x0000002a0a1072a5 */ /* 0x000fc4000f8e003f */
[----:B------:R-:W-:Y:S02]  /*b9e0*/  UIMAD UR10, UR11, UR42, URZ ;  /* 0x0000002a0b0a72a4 */ /* 0x000fe4000f8e023f */
[----:B------:R-:W-:Y:S02]  /*b9f0*/  UIMAD UR44, UR12, UR44, UR45 ;  /* 0x0000002c0c2c72a4 */ /* 0x000fe4000f8e022d */
[----:B------:R-:W-:Y:S02]  /*ba00*/  UIADD3 UR19, UR21, UR19, URZ ;  /* 0x0000001315137290 */ /* 0x000fe4000fffe03f */
[----:B------:R-:W0:Y:S01]  /*ba10*/  @P0 LDC R4, c[0x0][0xbec] ;  /* 0x0002fb00ff040b82 */ /* 0x000e220000000800 */
[----:B------:R-:W-:Y:S02]  /*ba20*/  UIADD3 UR11, UR17, UR10, URZ ;  /* 0x0000000a110b7290 */ /* 0x000fe4000fffe03f */
[----:B------:R-:W-:Y:S02]  /*ba30*/  UIADD3 UR16, UP0, UP2, UR14, UR16, UR4 ;  /* 0x000000100e107290 */ /* 0x000fe4000fa1e004 */
[----:B------:R-:W-:Y:S01]  /*ba40*/  UIADD3 UR10, UR15, UR44, URZ ;  /* 0x0000002c0f0a7290 */ /* 0x000fe2000fffe03f */
[----:B------:R-:W-:-:S02]  /*ba50*/  IMAD.U32 R6, RZ, RZ, UR19 ;  /* 0x00000013ff067e24 */ /* 0x000fc4000f8e00ff */
[----:B------:R-:W1:Y:S01]  /*ba60*/  @P0 LDC R5, c[0x0][0xbf0] ;  /* 0x0002fc00ff050b82 */ /* 0x000e620000000800 */
[----:B------:R-:W-:Y:S01]  /*ba70*/  UIADD3.X UR10, UR10, UR11, UR22, UP0, UP2 ;  /* 0x0000000b0a0a7290 */ /* 0x000fe200087e4416 */
[----:B0-----:R-:W-:-:S05]  /*ba80*/  @P0 IMAD.HI.U32 R4, R9, R4, RZ ;  /* 0x0000000409040227 */ /* 0x001fca00078e00ff */
[----:B-1----:R-:W-:Y:S01]  /*ba90*/  @P0 SHF.R.U32.HI R3, RZ, R5, R4 ;  /* 0x00000005ff030219 */ /* 0x002fe20000011604 */
[----:B------:R-:W-:-:S04]  /*baa0*/  IMAD.U32 R4, RZ, RZ, UR20 ;  /* 0x00000014ff047e24 */ /* 0x000fc8000f8e00ff */
[--C-:B------:R-:W-:Y:S01]  /*bab0*/  IMAD.MOV R7, RZ, RZ, -R3.reuse ;  /* 0x000000ffff077224 */ /* 0x100fe200078e0a03 */
[----:B------:R-:W-:Y:S02]  /*bac0*/  IADD3 R4, P0, P2, R3, UR16, R4 ;  /* 0x0000001003047c10 */ /* 0x000fe4000fa1e004 */
[----:B------:R-:W-:Y:S01]  /*bad0*/  SHF.R.S32.HI R3, RZ, 0x1f, R3 ;  /* 0x0000001fff037819 */ /* 0x000fe20000011403 */
[C---:B------:R-:W-:Y:S02]  /*bae0*/  IMAD R7, R0.reuse, R7, R9 ;  /* 0x0000000700077224 */ /* 0x040fe400078e0209 */
[----:B------:R-:W-:Y:S01]  /*baf0*/  IMAD R9, R0, UR8, RZ ;  /* 0x0000000800097c24 */ /* 0x000fe2000f8e02ff */
[----:B------:R-:W-:Y:S01]  /*bb00*/  IADD3.X R5, R3, UR10, R6, P0, P2 ;  /* 0x0000000a03057c10 */ /* 0x000fe200087e4406 */
[----:B------:R-:W-:Y:S01]  /*bb10*/  ULDC.64 UR10, c[0x0][UR18+0x210] ;  /* 0x00008400120a7abb */ /* 0x000fe20008000a00 */
[----:B------:R-:W-:Y:S01]  /*bb20*/  SHF.R.S32.HI R3, RZ, 0x1f, R7 ;  /* 0x0000001fff037819 */ /* 0x000fe20000011407 */
[----:B------:R-:W-:-:S02]  /*bb30*/  IMAD R6, R7, UR11, RZ ;  /* 0x0000000b07067c24 */ /* 0x000fc4000f8e02ff */
[----:B------:R-:W-:-:S04]  /*bb40*/  IMAD.WIDE.U32 R4, R7, UR10, R4 ;  /* 0x0000000a07047c25 */ /* 0x000fc8000f8e0004 */
[----:B------:R-:W-:Y:S01]  /*bb50*/  IMAD R3, R3, UR10, R6 ;  /* 0x0000000a03037c24 */ /* 0x000fe2000f8e0206 */
[----:B------:R-:W-:Y:S01]  /*bb60*/  ULDC.64 UR10, c[0x0][0xba8] ;  /* 0x0002ea00000a7ab9 */ /* 0x000fe20000000a00 */
[----:B------:R-:W-:Y:S01]  /*bb70*/  @!UP1 ULDC UR10, c[0x0][0xb50] ;  /* 0x0002d400000a9ab9 */ /* 0x000fe20000000800 */
[----:B------:R-:W-:Y:S01]  /*bb80*/  @!UP1 ULDC UR11, c[0x0][0xb54] ;  /* 0x0002d500000b9ab9 */ /* 0x000fe20000000800 */
[----:B------:R-:W-:Y:S01]  /*bb90*/  IMAD.IADD R3, R5, 0x1, R3 ;  /* 0x0000000105037824 */ /* 0x000fe200078e0203 */
[----:B------:R-:W-:Y:S01]  /*bba0*/  LEA R8, P0, R4, UR10, 0x2 ;  /* 0x0000000a04087c11 */ /* 0x000fe2000f8010ff */
[----:B------:R-:W-:-:S03]  /*bbb0*/  VIADD R0, R16, UR39 ;  /* 0x0000002710007c36 */ /* 0x000fc60008000000 */
[----:B------:R-:W-:Y:S01]  /*bbc0*/  LEA.HI.X R3, R4, UR11, R3, 0x2, P0 ;  /* 0x0000000b04037c11 */ /* 0x000fe200080f1403 */
[----:B------:R-:W-:Y:S04]  /*bbd0*/  SHFL.IDX PT, R6, R8, 0x1, 0x1c1f ;  /* 0x003c1f0008067f89 */ /* 0x000fe800000e0000 */
[----:B------:R-:W-:Y:S04]  /*bbe0*/  SHFL.IDX PT, R5, R3, RZ, 0x1c1f ;  /* 0x001c1fff03057589 */ /* 0x000fe800000e0000 */
[----:B------:R-:W-:Y:S01]  /*bbf0*/  SHFL.IDX PT, R7, R3, 0x1, 0x1c1f ;  /* 0x003c1f0003077f89 */ /* 0x000fe200000e0000 */
[----:B---3--:R-:W-:-:S05]  /*bc00*/  IMAD.MOV R4, RZ, RZ, -R10 ;  /* 0x000000ffff047224 */ /* 0x008fca00078e0a0a */
[----:B------:R-:W-:Y:S02]  /*bc10*/  ISETP.NE.AND P0, PT, R185, R4, PT ;  /* 0x00000004b900720c */ /* 0x000fe40003f05270 */
[----:B------:R-:W0:Y:S02]  /*bc20*/  SHFL.IDX PT, R4, R8, RZ, 0x1c1f ;  /* 0x001c1fff08047589 */ /* 0x000e2400000e0000 */
[C---:B------:R-:W-:Y:S01]  /*bc30*/  ISETP.GE.OR P2, PT, R0.reuse, R9, P0 ;  /* 0x000000090000720c */ /* 0x040fe20000746670 */
[----:B------:R-:W-:-:S05]  /*bc40*/  VIADD R0, R0, 0x8 ;  /* 0x0000000800007836 */ /* 0x000fca0000000000 */
[----:B------:R-:W-:-:S07]  /*bc50*/  ISETP.GE.OR P0, PT, R0, R9, P0 ;  /* 0x000000090000720c */ /* 0x000fce0000706670 */
[----:B0-----:R0:W-:Y:S06]  /*bc60*/  @!P2 ST.E desc[UR40][R4.64], R13 ;  /* 0x0000000d0400a985 */ /* 0x0011ec000c101928 */
[----:B------:R0:W-:Y:S02]  /*bc70*/  @!P0 ST.E desc[UR40][R6.64], R12 ;  /* 0x0000000c06008985 */ /* 0x0001e4000c101928 */
.L_x_4629:
[----:B------:R-:W-:Y:S05]  /*bc80*/  @P1 BRA `(.L_x_4630) ;  /* 0x00000010004c1947 */ /* 0x000fea0003800000 */
[----:B------:R-:W1:Y:S01]  /*bc90*/  S2R R0, SR_TID.X ;  /* 0x0000000000007919 */ /* 0x000e620000002100 */
[----:B------:R-:W3:Y:S01]  /*bca0*/  LDC R82, c[0x0][0xbe8] ;  /* 0x0002fa00ff527b82 */ /* 0x000ee20000000800 */
        /* <DEDUP_REMOVED lines=11> */
[----:B------:R-:W-:Y:S02]  /*bd60*/  LOP3.LUT R32, R33, 0x380, RZ, 0xc0, !PT ;  /* 0x0000038021207812 */ /* 0x000fe400078ec0ff */
[----:B------:R-:W-:Y:S02]  /*bd70*/  IADD3 R37, P1, R14, 0x6000, RZ ;  /* 0x000060000e257810 */ /* 0x000fe40007f3e0ff */
[----:B------:R-:W-:-:S02]  /*bd80*/  SHF.R.U64 R40, R40, 0x3, RZ ;  /* 0x0000000328287819 */ /* 0x000fc400000012ff */
[----:B------:R-:W-:Y:S02]  /*bd90*/  SHF.R.U64 R32, R32, 0x3, RZ ;  /* 0x0000000320207819 */ /* 0x000fe400000012ff */
[----:B------:R-:W-:Y:S02]  /*bda0*/  LOP3.LUT R36, R37, 0x380, RZ, 0xc0, !PT ;  /* 0x0000038025247812 */ /* 0x000fe400078ec0ff */
[----:B------:R-:W-:Y:S01]  /*bdb0*/  LOP3.LUT R40, R40, R41, RZ, 0x3c, !PT ;  /* 0x0000002928287212 */ /* 0x000fe200078e3cff */
[--C-:B------:R-:W-:Y:S01]  /*bdc0*/  IMAD.X R41, RZ, RZ, R15.reuse, P2 ;  /* 0x000000ffff297224 */ /* 0x100fe200010e060f */
[----:B------:R-:W-:Y:S01]  /*bdd0*/  LOP3.LUT R32, R32, R33, RZ, 0x3c, !PT ;  /* 0x0000002120207212 */ /* 0x000fe200078e3cff */
[--C-:B------:R-:W-:Y:S01]  /*bde0*/  IMAD.X R33, RZ, RZ, R15.reuse, P0 ;  /* 0x000000ffff217224 */ /* 0x100fe200000e060f */
[----:B------:R-:W-:Y:S02]  /*bdf0*/  IADD3 R69, P2, R14, 0xe000, RZ ;  /* 0x0000e0000e457810 */ /* 0x000fe40007f5e0ff */
[----:B------:R-:W-:Y:S01]  /*be00*/  SHF.R.U64 R36, R36, 0x3, RZ ;  /* 0x0000000324247819 */ /* 0x000fe200000012ff */
[----:B------:R-:W-:Y:S01]  /*be10*/  UIMAD UR12, UR22, UR14, URZ ;  /* 0x0000000e160c72a4 */ /* 0x000fe2000f8e023f */
[----:B------:R-:W-:Y:S01]  /*be20*/  IADD3 R61, P0, R14, 0xc000, RZ ;  /* 0x0000c0000e3d7810 */ /* 0x000fe20007f1e0ff */
[----:B------:R-:W-:Y:S01]  /*be30*/  UIMAD.WIDE.U32 UR10, UR4, UR14, URZ ;  /* 0x0000000e040a72a5 */ /* 0x000fe2000f8e003f */
[----:B------:R-:W-:Y:S01]  /*be40*/  LOP3.LUT R68, R69, 0x380, RZ, 0xc0, !PT ;  /* 0x0000038045447812 */ /* 0x000fe200078ec0ff */
[----:B------:R-:W5:Y:S01]  /*be50*/  LD.E.128 R32, desc[UR40][R32.64] ;  /* 0x0000002820207980 */ /* 0x000f62000c101d00 */
[----:B------:R-:W-:Y:S01]  /*be60*/  LOP3.LUT R36, R36, R37, RZ, 0x3c, !PT ;  /* 0x0000002524247212 */ /* 0x000fe200078e3cff */
[----:B------:R-:W-:Y:S01]  /*be70*/  IMAD.X R37, RZ, RZ, R15, P1 ;  /* 0x000000ffff257224 */ /* 0x000fe200008e060f */
[----:B------:R-:W-:Y:S01]  /*be80*/  LOP3.LUT R60, R61, 0x380, RZ, 0xc0, !PT ;  /* 0x000003803d3c7812 */ /* 0x000fe200078ec0ff */
[----:B------:R-:W5:Y:S01]  /*be90*/  LD.E.128 R40, desc[UR40][R40.64] ;  /* 0x0000002828287980 */ /* 0x000f62000c101d00 */
[----:B------:R-:W-:-:S02]  /*bea0*/  IADD3 R65, P1, R14, 0xd000, RZ ;  /* 0x0000d0000e417810 */ /* 0x000fc40007f3e0ff */
[----:B------:R-:W-:Y:S02]  /*beb0*/  SHF.R.U64 R68, R68, 0x3, RZ ;  /* 0x0000000344447819 */ /* 0x000fe400000012ff */
[----:B------:R-:W-:Y:S02]  /*bec0*/  IADD3 R9, P3, R14, 0x1000, RZ ;  /* 0x000010000e097810 */ /* 0x000fe40007f7e0ff */
[----:B------:R-:W-:Y:S02]  /*bed0*/  LOP3.LUT R81, R20, 0xfffffff8, RZ, 0xc0, !PT ;  /* 0xfffffff814517812 */ /* 0x000fe400078ec0ff */
[C---:B------:R-:W-:Y:S02]  /*bee0*/  IADD3 R13, P4, R14.reuse, 0x2000, RZ ;  /* 0x000020000e0d7810 */ /* 0x040fe40007f9e0ff */
[C---:B------:R-:W-:Y:S02]  /*bef0*/  IADD3 R25, P5, R14.reuse, 0x3000, RZ ;  /* 0x000030000e197810 */ /* 0x040fe40007fbe0ff */
[----:B------:R-:W-:Y:S01]  /*bf00*/  IADD3 R29, P6, R14, 0x4000, RZ ;  /* 0x000040000e1d7810 */ /* 0x000fe20007fde0ff */
[----:B------:R-:W-:Y:S01]  /*bf10*/  UIMAD UR12, UR4, UR15, UR12 ;  /* 0x0000000f040c72a4 */ /* 0x000fe2000f8e020c */
[----:B------:R-:W-:Y:S01]  /*bf20*/  SHF.R.U64 R60, R60, 0x3, RZ ;  /* 0x000000033c3c7819 */ /* 0x000fe200000012ff */
[----:B------:R-:W5:Y:S01]  /*bf30*/  LD.E.128 R36, desc[UR40][R36.64] ;  /* 0x0000002824247980 */ /* 0x000f62000c101d00 */
[----:B------:R-:W-:-:S02]  /*bf40*/  LOP3.LUT R64, R65, 0x380, RZ, 0xc0, !PT ;  /* 0x0000038041407812 */ /* 0x000fc400078ec0ff */
[----:B------:R-:W-:Y:S01]  /*bf50*/  LOP3.LUT R68, R68, R69, RZ, 0x3c, !PT ;  /* 0x0000004544447212 */ /* 0x000fe200078e3cff */
[--C-:B------:R-:W-:Y:S01]  /*bf60*/  IMAD.X R69, RZ, RZ, R15.reuse, P2 ;  /* 0x000000ffff457224 */ /* 0x100fe200010e060f */
[----:B------:R-:W-:Y:S01]  /*bf70*/  LOP3.LUT R60, R60, R61, RZ, 0x3c, !PT ;  /* 0x0000003d3c3c7212 */ /* 0x000fe200078e3cff */
[----:B------:R-:W-:Y:S01]  /*bf80*/  IMAD.X R61, RZ, RZ, R15, P0 ;  /* 0x000000ffff3d7224 */ /* 0x000fe200000e060f */
[----:B---3--:R-:W-:Y:S02]  /*bf90*/  ISETP.NE.AND P2, PT, R82, 0x1, PT ;  /* 0x000000015200780c */ /* 0x008fe40003f45270 */
[----:B------:R-:W-:Y:S02]  /*bfa0*/  SHF.R.U64 R64, R64, 0x3, RZ ;  /* 0x0000000340407819 */ /* 0x000fe400000012ff */
[----:B------:R-:W-:Y:S01]  /*bfb0*/  LOP3.LUT R8, R9, 0x380, RZ, 0xc0, !PT ;  /* 0x0000038009087812 */ /* 0x000fe200078ec0ff */
[----:B------:R-:W-:Y:S01]  /*bfc0*/  IMAD.IADD R20, R0, 0x1, -R81 ;  /* 0x0000000100147824 */ /* 0x000fe200078e0a51 */
[----:B------:R-:W-:-:S02]  /*bfd0*/  ISETP.GE.AND P0, PT, R191, UR16, PT ;  /* 0x00000010bf007c0c */ /* 0x000fc4000bf06270 */
[----:B------:R-:W-:Y:S02]  /*bfe0*/  LOP3.LUT R12, R13, 0x380, RZ, 0xc0, !PT ;  /* 0x000003800d0c7812 */ /* 0x000fe400078ec0ff */
[----:B------:R-:W-:Y:S02]  /*bff0*/  LOP3.LUT R24, R25, 0x380, RZ, 0xc0, !PT ;  /* 0x0000038019187812 */ /* 0x000fe400078ec0ff */
[----:B------:R-:W-:Y:S01]  /*c000*/  LOP3.LUT R28, R29, 0x380, RZ, 0xc0, !PT ;  /* 0x000003801d1c7812 */ /* 0x000fe200078ec0ff */
[----:B------:R-:W0:Y:S01]  /*c010*/  @P2 LDC R77, c[0x0][0xbec] ;  /* 0x0002fb00ff4d2b82 */ /* 0x000e220000000800 */
[----:B------:R-:W-:Y:S01]  /*c020*/  LOP3.LUT R64, R64, R65, RZ, 0x3c, !PT ;  /* 0x0000004140407212 */ /* 0x000fe200078e3cff */
[----:B------:R-:W-:Y:S01]  /*c030*/  IMAD.X R65, RZ, RZ, R15, P1 ;  /* 0x000000ffff417224 */ /* 0x000fe200008e060f */
[----:B------:R-:W-:Y:S01]  /*c040*/  SEL R76, RZ, 0xffffffff, P0 ;  /* 0xffffffffff4c7807 */ /* 0x000fe20000000000 */
[----:B------:R-:W-:Y:S01]  /*c050*/  UIADD3 UR11, UR11, UR12, URZ ;  /* 0x0000000c0b0b7290 */ /* 0x000fe2000fffe03f */
[----:B------:R-:W-:Y:S01]  /*c060*/  ISETP.GE.AND P1, PT, R2, UR16, PT ;  /* 0x0000001002007c0c */ /* 0x000fe2000bf26270 */
[----:B------:R-:W-:Y:S01]  /*c070*/  USHF.R.S32.HI UR4, URZ, 0x1f, UR9 ;  /* 0x0000001f3f047899 */ /* 0x000fe20008011409 */
[----:B------:R-:W-:Y:S01]  /*c080*/  SHF.R.U64 R8, R8, 0x3, RZ ;  /* 0x0000000308087819 */ /* 0x000fe200000012ff */
[----:B------:R-:W-:Y:S01]  /*c090*/  IMAD.SHL.U32 R76, R76, 0x2, RZ ;  /* 0x000000024c4c7824 */ /* 0x000fe200078e00ff */
[----:B------:R-:W-:Y:S01]  /*c0a0*/  SEL R21, RZ, 0x1, P1 ;  /* 0x00000001ff157807 */ /* 0x000fe20000800000 */
[----:B------:R-:W1:Y:S01]  /*c0b0*/  @P2 LDC R79, c[0x0][0xbf0] ;  /* 0x0002fc00ff4f2b82 */ /* 0x000e620000000800 */
[----:B------:R-:W-:Y:S01]  /*c0c0*/  ISETP.GE.AND P1, PT, R190, UR16, PT ;  /* 0x00000010be007c0c */ /* 0x000fe2000bf26270 */
[----:B------:R-:W-:Y:S01]  /*c0d0*/  ULDC.64 UR12, c[0x0][0xae8] ;  /* 0x0002ba00000c7ab9 */ /* 0x000fe20000000a00 */
[----:B------:R-:W-:Y:S01]  /*c0e0*/  LOP3.LUT R21, R76, 0x2, R21, 0xe2, !PT ;  /* 0x000000024c157812 */ /* 0x000fe200078ee215 */
[----:B------:R-:W5:Y:S01]  /*c0f0*/  LD.E.128 R60, desc[UR40][R60.64] ;  /* 0x000000283c3c7980 */ /* 0x000f62000c101d00 */
[----:B------:R-:W-:-:S02]  /*c100*/  SEL R76, RZ, 0xffffffff, P1 ;  /* 0xffffffffff4c7807 */ /* 0x000fc40000800000 */
[----:B------:R-:W-:Y:S01]  /*c110*/  ISETP.GE.AND P0, PT, R189, UR16, PT ;  /* 0x00000010bd007c0c */ /* 0x000fe2000bf06270 */
[----:B------:R-:W5:Y:S01]  /*c120*/  LD.E.128 R64, desc[UR40][R64.64] ;  /* 0x0000002840407980 */ /* 0x000f62000c101d00 */
[----:B------:R-:W-:Y:S01]  /*c130*/  LOP3.LUT R8, R8, R9, RZ, 0x3c, !PT ;  /* 0x0000000908087212 */ /* 0x000fe200078e3cff */
[----:B------:R-:W-:Y:S01]  /*c140*/  IMAD.X R9, RZ, RZ, R15, P3 ;  /* 0x000000ffff097224 */ /* 0x000fe200018e060f */
[----:B------:R-:W-:Y:S01]  /*c150*/  IADD3 R45, P3, R14, 0x8000, RZ ;  /* 0x000080000e2d7810 */ /* 0x000fe20007f7e0ff */
[----:B------:R-:W-:Y:S01]  /*c160*/  IMAD.SHL.U32 R76, R76, 0x4, RZ ;  /* 0x000000044c4c7824 */ /* 0x000fe200078e00ff */
[----:B------:R-:W-:Y:S01]  /*c170*/  SEL R0, RZ, 0xffffffff, P0 ;  /* 0xffffffffff007807 */ /* 0x000fe20000000000 */
[----:B------:R-:W5:Y:S01]  /*c180*/  LD.E.128 R68, desc[UR40][R68.64] ;  /* 0x0000002844447980 */ /* 0x000f62000c101d00 */
[----:B------:R-:W-:Y:S02]  /*c190*/  LOP3.LUT R44, R45, 0x380, RZ, 0xc0, !PT ;  /* 0x000003802d2c7812 */ /* 0x000fe400078ec0ff */
[----:B------:R-:W-:Y:S01]  /*c1a0*/  LOP3.LUT R21, R76, 0x4, R21, 0xe2, !PT ;  /* 0x000000044c157812 */ /* 0x000fe200078ee215 */
[----:B------:R-:W-:Y:S01]  /*c1b0*/  IMAD.SHL.U32 R76, R0, 0x8, RZ ;  /* 0x00000008004c7824 */ /* 0x000fe200078e00ff */
[----:B------:R-:W-:Y:S01]  /*c1c0*/  SHF.R.U64 R12, R12, 0x3, RZ ;  /* 0x000000030c0c7819 */ /* 0x000fe200000012ff */
[----:B------:R-:W-:Y:S01]  /*c1d0*/  IMAD R0, R20, 0x20, R3 ;  /* 0x0000002014007824 */ /* 0x000fe200078e0203 */
[----:B------:R-:W-:-:S02]  /*c1e0*/  SHF.R.U64 R24, R24, 0x3, RZ ;  /* 0x0000000318187819 */ /* 0x000fc400000012ff */
[----:B------:R-:W-:Y:S01]  /*c1f0*/  SHF.R.U64 R28, R28, 0x3, RZ ;  /* 0x000000031c1c7819 */ /* 0x000fe200000012ff */
[----:B------:R-:W-:Y:S01]  /*c200*/  UIMAD.WIDE.U32 UR10, UR42, UR12, UR10 ;  /* 0x0000000c2a0a72a5 */ /* 0x000fe2000f8e000a */
[----:B------:R-:W-:Y:S01]  /*c210*/  SHF.R.U64 R44, R44, 0x3, RZ ;  /* 0x000000032c2c7819 */ /* 0x000fe200000012ff */
[----:B------:R-:W-:Y:S01]  /*c220*/  VIADD R80, R0, UR39 ;  /* 0x0000002700507c36 */ /* 0x000fe20008000000 */
        /* <DEDUP_REMOVED lines=9> */
[----:B------:R-:W-:Y:S01]  /*c2c0*/  UIMAD UR11, UR42, UR13, UR11 ;  /* 0x0000000d2a0b72a4 */ /* 0x000fe2000f8e020b */
[C---:B------:R-:W-:Y:S01]  /*c2d0*/  IADD3 R53, P5, R14.reuse, 0xa000, RZ ;  /* 0x0000a0000e357810 */ /* 0x040fe20007fbe0ff */
[----:B------:R-:W5:Y:S01]  /*c2e0*/  LD.E.128 R8, desc[UR40][R8.64] ;  /* 0x0000002808087980 */ /* 0x000f62000c101d00 */
[----:B------:R-:W-:Y:S01]  /*c2f0*/  IADD3 R57, P6, R14, 0xb000, RZ ;  /* 0x0000b0000e397810 */ /* 0x000fe20007fde0ff */
[----:B------:R-:W-:Y:S01]  /*c300*/  ULDC.64 UR12, c[0x0][0xaf0] ;  /* 0x0002bc00000c7ab9 */ /* 0x000fe20000000a00 */
[----:B------:R-:W-:Y:S01]  /*c310*/  ISETP.GE.AND P0, PT, R188, UR16, PT ;  /* 0x00000010bc007c0c */ /* 0x000fe2000bf06270 */
[----:B0-----:R-:W-:Y:S01]  /*c320*/  @P2 IMAD.HI.U32 R0, R80, R77, RZ ;  /* 0x0000004d50002227 */ /* 0x001fe200078e00ff */
[----:B------:R-:W-:Y:S01]  /*c330*/  IADD3 R7, P3, R14, 0xf000, RZ ;  /* 0x0000f0000e077810 */ /* 0x000fe20007f7e0ff */
[----:B------:R-:W-:Y:S01]  /*c340*/  UIMAD UR4, UR4, UR12, URZ ;  /* 0x0000000c040472a4 */ /* 0x000fe2000f8e023f */
[----:B------:R-:W-:Y:S01]  /*c350*/  LOP3.LUT R48, R49, 0x380, RZ, 0xc0, !PT ;  /* 0x0000038031307812 */ /* 0x000fe200078ec0ff */
[----:B------:R-:W5:Y:S01]  /*c360*/  LD.E.128 R24, desc[UR40][R24.64] ;  /* 0x0000002818187980 */ /* 0x000f62000c101d00 */
[----:B------:R-:W-:-:S02]  /*c370*/  LOP3.LUT R52, R53, 0x380, RZ, 0xc0, !PT ;  /* 0x0000038035347812 */ /* 0x000fc400078ec0ff */
[----:B------:R-:W-:Y:S01]  /*c380*/  LOP3.LUT R56, R57, 0x380, RZ, 0xc0, !PT ;  /* 0x0000038039387812 */ /* 0x000fe200078ec0ff */
[----:B------:R-:W5:Y:S01]  /*c390*/  LD.E.128 R28, desc[UR40][R28.64] ;  /* 0x000000281c1c7980 */ /* 0x000f62000c101d00 */
[----:B------:R-:W-:Y:S02]  /*c3a0*/  LOP3.LUT R5, R14, 0x380, RZ, 0xc0, !PT ;  /* 0x000003800e057812 */ /* 0x000fe400078ec0ff */
[----:B------:R-:W-:Y:S01]  /*c3b0*/  SEL R20, RZ, 0xffffffff, P0 ;  /* 0xffffffffff147807 */ /* 0x000fe20000000000 */
[----:B------:R-:W-:Y:S01]  /*c3c0*/  IMAD.MOV.U32 R77, RZ, RZ, R80 ;  /* 0x000000ffff4d7224 */ /* 0x000fe200078e0050 */
[----:B------:R-:W-:Y:S01]  /*c3d0*/  LOP3.LUT R6, R7, 0x380, RZ, 0xc0, !PT ;  /* 0x0000038007067812 */ /* 0x000fe200078ec0ff */
[----:B------:R-:W-:Y:S01]  /*c3e0*/  UIMAD UR4, UR9, UR13, UR4 ;  /* 0x0000000d090472a4 */ /* 0x000fe2000f8e0204 */
[----:B-1----:R-:W-:Y:S01]  /*c3f0*/  @P2 SHF.R.U32.HI R77, RZ, R79, R0 ;  /* 0x0000004fff4d2219 */ /* 0x002fe20000011600 */
[----:B------:R-:W-:Y:S01]  /*c400*/  UIMAD.WIDE.U32 UR10, UR9, UR12, UR10 ;  /* 0x0000000c090a72a5 */ /* 0x000fe2000f8e000a */
[----:B------:R-:W-:Y:S01]  /*c410*/  SHF.R.U64 R48, R48, 0x3, RZ ;  /* 0x0000000330307819 */ /* 0x000fe200000012ff */
[----:B------:R-:W-:Y:S01]  /*c420*/  IMAD.SHL.U32 R20, R20, 0x10, RZ ;  /* 0x0000001014147824 */ /* 0x000fe200078e00ff */
[----:B------:R-:W-:Y:S01]  /*c430*/  SHF.R.U64 R52, R52, 0x3, RZ ;  /* 0x0000000334347819 */ /* 0x000fe200000012ff */
[----:B------:R-:W-:Y:S01]  /*c440*/  IMAD.X R73, RZ, RZ, R15, P3 ;  /* 0x000000ffff497224 */ /* 0x000fe200018e060f */
[----:B------:R-:W-:Y:S01]  /*c450*/  SHF.R.U64 R56, R56, 0x3, RZ ;  /* 0x0000000338387819 */ /* 0x000fe200000012ff */
[----:B------:R-:W5:Y:S01]  /*c460*/  LD.E.128 R44, desc[UR40][R44.64] ;  /* 0x000000282c2c7980 */ /* 0x000f62000c101d00 */
[----:B------:R-:W-:-:S02]  /*c470*/  SHF.R.U64 R5, R5, 0x3, RZ ;  /* 0x0000000305057819 */ /* 0x000fc400000012ff */
[----:B------:R-:W-:Y:S02]  /*c480*/  SHF.R.U64 R6, R6, 0x3, RZ ;  /* 0x0000000306067819 */ /* 0x000fe400000012ff */
[----:B------:R-:W-:Y:S01]  /*c490*/  LOP3.LUT R21, R76, 0x8, R21, 0xe2, !PT ;  /* 0x000000084c157812 */ /* 0x000fe200078ee215 */
[----:B------:R-:W-:Y:S01]  /*c4a0*/  UIADD3 UR4, UR11, UR4, URZ ;  /* 0x000000040b047290 */ /* 0x000fe2000fffe03f */
[----:B------:R-:W-:Y:S01]  /*c4b0*/  ISETP.GE.AND P0, PT, R187, UR16, PT ;  /* 0x00000010bb007c0c */ /* 0x000fe2000bf06270 */
        /* <DEDUP_REMOVED lines=9> */
[----:B------:R-:W-:-:S02]  /*c550*/  LOP3.LUT R72, R6, R7, RZ, 0x3c, !PT ;  /* 0x0000000706487212 */ /* 0x000fc400078e3cff */
[----:B------:R-:W-:Y:S02]  /*c560*/  SHF.R.S32.HI R78, RZ, 0x1f, R77 ;  /* 0x0000001fff4e7819 */ /* 0x000fe4000001144d */
[----:B------:R-:W-:Y:S01]  /*c570*/  LOP3.LUT R76, R20, 0x10, R21, 0xe2, !PT ;  /* 0x00000010144c7812 */ /* 0x000fe200078ee215 */
[----:B------:R-:W-:Y:S01]  /*c580*/  IMAD.U32 R20, RZ, RZ, UR10 ;  /* 0x0000000aff147e24 */ /* 0x000fe2000f8e00ff */
[----:B------:R-:W-:Y:S01]  /*c590*/  SEL R0, RZ, 0xffffffff, P0 ;  /* 0xffffffffff007807 */ /* 0x000fe20000000000 */
[----:B------:R-:W-:Y:S01]  /*c5a0*/  IMAD.U32 R21, RZ, RZ, UR11 ;  /* 0x0000000bff157e24 */ /* 0x000fe2000f8e00ff */
[----:B------:R-:W-:Y:S01]  /*c5b0*/  ULDC.64 UR10, c[0x0][0xae0] ;  /* 0x0002b800000a7ab9 */ /* 0x000fe20000000a00 */
[----:B------:R-:W-:Y:S01]  /*c5c0*/  IMAD R79, R82, R79, R80 ;  /* 0x0000004f524f7224 */ /* 0x000fe200078e0250 */
[----:B------:R-:W5:Y:S01]  /*c5d0*/  LD.E.128 R4, desc[UR40][R4.64] ;  /* 0x0000002804047980 */ /* 0x000f62000c101d00 */
[----:B------:R-:W-:Y:S02]  /*c5e0*/  IMAD.U32 R21, RZ, RZ, UR4 ;  /* 0x00000004ff157e24 */ /* 0x000fe4000f8e00ff */
[----:B------:R-:W-:Y:S01]  /*c5f0*/  IMAD R78, R78, UR10, RZ ;  /* 0x0000000a4e4e7c24 */ /* 0x000fe2000f8e02ff */
[----:B------:R-:W5:Y:S01]  /*c600*/  LD.E.128 R12, desc[UR40][R12.64] ;  /* 0x000000280c0c7980 */ /* 0x000f62000c101d00 */
[----:B------:R-:W-:Y:S01]  /*c610*/  IMAD.SHL.U32 R83, R0, 0x20, RZ ;  /* 0x0000002000537824 */ /* 0x000fe200078e00ff */
[----:B------:R-:W-:-:S02]  /*c620*/  ISETP.GE.AND P0, PT, R225, UR16, PT ;  /* 0x00000010e1007c0c */ /* 0x000fc4000bf06270 */
[----:B------:R-:W5:Y:S01]  /*c630*/  LD.E.128 R48, desc[UR40][R48.64] ;  /* 0x0000002830307980 */ /* 0x000f62000c101d00 */
[----:B------:R-:W-:-:S03]  /*c640*/  SHF.R.S32.HI R0, RZ, 0x1f, R79 ;  /* 0x0000001fff007819 */ /* 0x000fc6000001144f */
[----:B------:R-:W5:Y:S01]  /*c650*/  LD.E.128 R52, desc[UR40][R52.64] ;  /* 0x0000002834347980 */ /* 0x000f62000c101d00 */
[----:B------:R-:W-:-:S03]  /*c660*/  IMAD.WIDE.U32 R20, R77, UR10, R20 ;  /* 0x0000000a4d147c25 */ /* 0x000fc6000f8e0014 */
[----:B------:R-:W5:Y:S01]  /*c670*/  LD.E.128 R56, desc[UR40][R56.64] ;  /* 0x0000002838387980 */ /* 0x000f62000c101d00 */
[----:B------:R-:W-:Y:S01]  /*c680*/  IMAD R81, R77, UR11, R78 ;  /* 0x0000000b4d517c24 */ /* 0x000fe2000f8e024e */
[----:B------:R-:W-:Y:S02]  /*c690*/  ULDC.64 UR10, c[0x0][0xad8] ;  /* 0x0002b600000a7ab9 */ /* 0x000fe40000000a00 */
        /* <DEDUP_REMOVED lines=8> */
[----:B------:R-:W-:Y:S01]  /*c720*/  IMAD.IADD R21, R21, 0x1, R81 ;  /* 0x0000000115157824 */ /* 0x000fe200078e0251 */
[----:B------:R-:W-:Y:S01]  /*c730*/  SEL R77, RZ, 0x40, P0 ;  /* 0x00000040ff4d7807 */ /* 0x000fe20000000000 */
[----:B------:R-:W-:Y:S01]  /*c740*/  IMAD R78, R0, UR10, RZ ;  /* 0x0000000a004e7c24 */ /* 0x000fe2000f8e02ff */
[----:B------:R-:W-:Y:S01]  /*c750*/  ISETP.GE.AND P0, PT, R224, UR16, PT ;  /* 0x00000010e0007c0c */ /* 0x000fe2000bf06270 */
[----:B------:R-:W-:-:S02]  /*c760*/  IMAD R83, R82, UR8, RZ ;  /* 0x0000000852537c24 */ /* 0x000fc4000f8e02ff */
[----:B------:R-:W-:Y:S01]  /*c770*/  VIADD R82, R3, UR39 ;  /* 0x0000002703527c36 */ /* 0x000fe20008000000 */
        /* <DEDUP_REMOVED lines=14> */
[----:B------:R0:W3:Y:S01]  /*c860*/  SHFL.IDX PT, R21, R81, RZ, 0x181f ;  /* 0x00181fff51157589 */ /* 0x0000e200000e0000 */
[----:B------:R-:W-:Y:S02]  /*c870*/  LOP3.LUT R3, R0, R3, RZ, 0xfc, !PT ;  /* 0x0000000300037212 */ /* 0x000fe400078efcff */
[----:B--2---:R-:W-:Y:S01]  /*c880*/  SHF.R.S32.HI R152, RZ, 0x1f, R191 ;  /* 0x0000001fff987819 */ /* 0x004fe200000114bf */
        /* <DEDUP_REMOVED lines=9> */
[----:B---3--:R-:W-:-:S03]  /*c920*/  @!P0 IMAD.WIDE R78, R2, 0x2, R20 ;  /* 0x00000002024e8825 */ /* 0x008fc600078e0214 */
[----:B------:R-:W-:Y:S02]  /*c930*/  @!P1 LEA.HI.X R77, R191, R21, R152, 0x1, P2 ;  /* 0x00000015bf4d9211 */ /* 0x000fe400010f0c98 */
[----:B------:R-:W-:Y:S01]  /*c940*/  ISETP.GE.AND P2, PT, R188, UR16, PT ;  /* 0x00000010bc007c0c */ /* 0x000fe2000bf46270 */
[----:B-----5:R1:W-:Y:S01]  /*c950*/  @!P0 ST.E.128 desc[UR40][R78.64], R4 ;  /* 0x000000044e008985 */ /* 0x0203e2000c101d28 */
[----:B------:R-:W-:-:S03]  /*c960*/  LOP3.LUT P0, RZ, R0, 0x40, RZ, 0xc0, !PT ;  /* 0x0000004000ff7812 */ /* 0x000fc6000780c0ff */
[----:B------:R2:W-:Y:S01]  /*c970*/  @!P1 ST.E.128 desc[UR40][R76.64], R12 ;  /* 0x0000000c4c009985 */ /* 0x0005e2000c101d28 */
[----:B------:R-:W-:Y:S02]  /*c980*/  ISETP.GE.AND P1, PT, R187, UR16, PT ;  /* 0x00000010bb007c0c */ /* 0x000fe4000bf26270 */
[----:B-1----:R-:W-:Y:S02]  /*c990*/  SHF.R.S32.HI R4, RZ, 0x1f, R187 ;  /* 0x0000001fff047819 */ /* 0x002fe400000114bb */
[----:B------:R-:W-:Y:S02]  /*c9a0*/  SHF.R.S32.HI R5, RZ, 0x1f, R225 ;  /* 0x0000001fff057819 */ /* 0x000fe400000114e1 */
[CC--:B--2---:R-:W-:Y:S02]  /*c9b0*/  @!P4 LEA R76, P5, R190.reuse, R20.reuse, 0x1 ;  /* 0x00000014be4cc211 */ /* 0x0c4fe400078a08ff */
[----:B------:R-:W-:Y:S02]  /*c9c0*/  @!P3 LEA R14, P6, R189, R20, 0x1 ;  /* 0x00000014bd0eb211 */ /* 0x000fe400078c08ff */
[----:B------:R-:W-:-:S02]  /*c9d0*/  @!P4 LEA.HI.X R77, R190, R21, R85, 0x1, P5 ;  /* 0x00000015be4dc211 */ /* 0x000fc400028f0c55 */
[CC--:B------:R-:W-:Y:S02]  /*c9e0*/  @!P2 LEA R12, P5, R188.reuse, R20.reuse, 0x1 ;  /* 0x00000014bc0ca211 */ /* 0x0c0fe400078a08ff */
[-C--:B------:R-:W-:Y:S01]  /*c9f0*/  @!P3 LEA.HI.X R15, R189, R21.reuse, R84, 0x1, P6 ;  /* 0x00000015bd0fb211 */ /* 0x080fe200030f0c54 */
[----:B------:R2:W-:Y:S01]  /*ca00*/  @!P4 ST.E.128 desc[UR40][R76.64], R28 ;  /* 0x0000001c4c00c985 */ /* 0x0005e2000c101d28 */
[----:B------:R-:W-:Y:S02]  /*ca10*/  LOP3.LUT P6, RZ, R3, 0x80, RZ, 0xc0, !PT ;  /* 0x0000008003ff7812 */ /* 0x000fe400078cc0ff */
[-C--:B------:R-:W-:Y:S01]  /*ca20*/  @!P2 LEA.HI.X R13, R188, R21.reuse, R87, 0x1, P5 ;  /* 0x00000015bc0da211 */ /* 0x080fe200028f0c57 */
[----:B------:R2:W-:Y:S01]  /*ca30*/  @!P3 ST.E.128 desc[UR40][R14.64], R36 ;  /* 0x000000240e00b985 */ /* 0x0005e2000c101d28 */
[C---:B------:R-:W-:Y:S02]  /*ca40*/  @!P1 LEA R6, P5, R187.reuse, R20, 0x1 ;  /* 0x00000014bb069211 */ /* 0x040fe400078a08ff */
[----:B------:R-:W-:Y:S01]  /*ca50*/  SHF.R.S32.HI R79, RZ, 0x1f, R224 ;  /* 0x0000001fff4f7819 */ /* 0x000fe200000114e0 */
[----:B------:R2:W-:Y:S01]  /*ca60*/  @!P2 ST.E.128 desc[UR40][R12.64], R44 ;  /* 0x0000002c0c00a985 */ /* 0x0005e2000c101d28 */
[----:B------:R-:W-:-:S02]  /*ca70*/  @!P1 LEA.HI.X R7, R187, R21, R4, 0x1, P5 ;  /* 0x00000015bb079211 */ /* 0x000fc400028f0c04 */
[----:B------:R-:W-:-:S03]  /*ca80*/  @P0 LEA R4, P5, R225, R20, 0x1 ;  /* 0x00000014e1040211 */ /* 0x000fc600078a08ff */
[----:B------:R2:W-:Y:S01]  /*ca90*/  @!P1 ST.E.128 desc[UR40][R6.64], R52 ;  /* 0x0000003406009985 */ /* 0x0005e2000c101d28 */
[----:B------:R-:W-:Y:S02]  /*caa0*/  @P0 LEA.HI.X R5, R225, R21, R5, 0x1, P5 ;  /* 0x00000015e1050211 */ /* 0x000fe400028f0c05 */
[----:B------:R-:W-:-:S03]  /*cab0*/  @P6 LEA R20, P5, R224, R20, 0x1 ;  /* 0x00000014e0146211 */ /* 0x000fc600078a08ff */
[----:B------:R2:W-:Y:S01]  /*cac0*/  @P0 ST.E.128 desc[UR40][R4.64], R60 ;  /* 0x0000003c04000985 */ /* 0x0005e2000c101d28 */
[----:B------:R-:W-:-:S05]  /*cad0*/  @P6 LEA.HI.X R21, R224, R21, R79, 0x1, P5 ;  /* 0x00000015e0156211 */ /* 0x000fca00028f0c4f */
[----:B------:R2:W-:Y:S04]  /*cae0*/  @P6 ST.E.128 desc[UR40][R20.64], R68 ;  /* 0x0000004414006985 */ /* 0x0005e8000c101d28 */
.L_x_4632:
[----:B------:R-:W-:Y:S05]  /*caf0*/  BSYNC B1 ;  /* 0x0000000000017941 */ /* 0x000fea0003800000 */
.L_x_4631:
[----:B--2--5:R-:W-:Y:S01]  /*cb00*/  VIADD R6, R82, 0x20 ;  /* 0x0000002052067836 */ /* 0x024fe20000000000 */
[----:B------:R2:W4:Y:S04]  /*cb10*/  SHFL.IDX PT, R5, R81, 0x1, 0x181f ;  /* 0x00381f0051057f89 */ /* 0x00052800000e0000 */
[----:B------:R-:W-:Y:S01]  /*cb20*/  ISETP.GE.AND P0, PT, R6, R83, PT ;  /* 0x000000530600720c */ /* 0x000fe20003f06270 */
[----:B------:R2:W0:-:S12]  /*cb30*/  SHFL.IDX PT, R4, R80, 0x1, 0x181f ;  /* 0x00381f0050047f89 */ /* 0x00041800000e0000 */
[----:B--2---:R-:W-:Y:S05]  /*cb40*/  @P0 BRA `(.L_x_4633) ;  /* 0x0000002400e80947 */ /* 0x004fea0003800000 */
[----:B------:R-:W-:Y:S02]  /*cb50*/  ISETP.GE.AND P0, PT, R191, UR16, PT ;  /* 0x00000010bf007c0c */ /* 0x000fe4000bf06270 */
[----:B------:R-:W-:Y:S02]  /*cb60*/  ISETP.GE.AND P5, PT, R2, UR16, PT ;  /* 0x0000001002007c0c */ /* 0x000fe4000bfa6270 */
[----:B------:R-:W-:Y:S02]  /*cb70*/  ISETP.GE.AND P2, PT, R190, UR16, PT ;  /* 0x00000010be007c0c */ /* 0x000fe4000bf46270 */
[----:B------:R-:W-:Y:S02]  /*cb80*/  ISETP.GE.AND P1, PT, R189, UR16, PT ;  /* 0x00000010bd007c0c */ /* 0x000fe4000bf26270 */
[----:B------:R-:W-:Y:S02]  /*cb90*/  ISETP.GE.AND P3, PT, R188, UR16, PT ;  /* 0x00000010bc007c0c */ /* 0x000fe4000bf66270 */
[----:B------:R-:W-:-:S02]  /*cba0*/  SHF.R.S32.HI R15, RZ, 0x1f, R190 ;  /* 0x0000001fff0f7819 */ /* 0x000fc400000114be */
[----:B---3--:R-:W-:Y:S02]  /*cbb0*/  SHF.R.S32.HI R21, RZ, 0x1f, R189 ;  /* 0x0000001fff157819 */ /* 0x008fe400000114bd */
[C---:B0-----:R-:W-:Y:S01]  /*cbc0*/  @!P0 LEA R12, P4, R191.reuse, R4, 0x1 ;  /* 0x00000004bf0c8211 */ /* 0x041fe200078808ff */
        /* <DEDUP_REMOVED lines=31> */
.L_x_4630:
        /* <DEDUP_REMOVED lines=10> */
[----:B--2---:R-:W-:Y:S01]  /*ce60*/  SHF.R.S32.HI R152, RZ, 0x1f, R205 ;  /* 0x0000001fff987819 */ /* 0x004fe200000114cd */
        /* <DEDUP_REMOVED lines=49> */
[----:B------:R-:W-:Y:S01]  /*d180*/  IMAD.IADD R5, R5, 0x1, R9 ;  /* 0x0000000105057824 */ /* 0x000fe200078e0209 */
[----:B------:R-:W-:Y:S01]  /*d190*/  SHF.R.S32.HI R13, RZ, 0x1f, R220 ;  /* 0x0000001fff0d7819 */ /* 0x000fe200000114dc */
[C---:B------:R-:W-:Y:S01]  /*d1a0*/  IMAD R3, R7.reuse, UR11, R0 ;  /* 0x0000000b07037c24 */ /* 0x040fe2000f8e0200 */
[----:B------:R-:W-:Y:S01]  /*d1b0*/  SHF.R.S32.HI R167, RZ, 0x1f, R221 ;  /* 0x0000001fffa77819 */ /* 0x000fe200000114dd */
[----:B------:R-:W-:Y:S01]  /*d1c0*/  VIADD R0, R16, UR39 ;  /* 0x0000002710007c36 */ /* 0x000fe20008000000 */
[----:B------:R-:W-:Y:S01]  /*d1d0*/  SHF.R.S32.HI R168, RZ, 0x1f, R222 ;  /* 0x0000001fffa87819 */ /* 0x000fe200000114de */
[----:B------:R-:W-:Y:S01]  /*d1e0*/  IMAD.WIDE.U32 R4, R7, UR10, R4 ;  /* 0x0000000a07047c25 */ /* 0x000fe2000f8e0004 */
[----:B------:R-:W-:Y:S01]  /*d1f0*/  ULDC.64 UR10, c[0x0][0xb00] ;  /* 0x0002c000000a7ab9 */ /* 0x000fe20000000a00 */
[----:B------:R-:W-:-:S02]  /*d200*/  SHF.R.S32.HI R169, RZ, 0x1f, R17 ;  /* 0x0000001fffa97819 */ /* 0x000fc40000011411 */
[----:B------:R-:W-:Y:S01]  /*d210*/  ISETP.GE.AND P0, PT, R0, UR8, PT ;  /* 0x0000000800007c0c */ /* 0x000fe2000bf06270 */
[----:B------:R-:W-:Y:S01]  /*d220*/  IMAD.IADD R5, R5, 0x1, R3 ;  /* 0x0000000105057824 */ /* 0x000fe200078e0203 */
[----:B------:R-:W-:-:S04]  /*d230*/  LEA R3, P1, R4, UR10, 0x2 ;  /* 0x0000000a04037c11 */ /* 0x000fc8000f8210ff */
[----:B------:R-:W-:Y:S01]  /*d240*/  LEA.HI.X R10, R4, UR11, R5, 0x2, P1 ;  /* 0x0000000b040a7c11 */ /* 0x000fe200088f1405 */
[----:B------:R0:W1:Y:S04]  /*d250*/  SHFL.IDX PT, R11, R3, RZ, 0x1c1f ;  /* 0x001c1fff030b7589 */ /* 0x00006800000e0000 */
[----:B------:R0:W2:Y:S02]  /*d260*/  SHFL.IDX PT, R12, R10, RZ, 0x1c1f ;  /* 0x001c1fff0a0c7589 */ /* 0x0000a400000e0000 */
[----:B------:R-:W-:Y:S05]  /*d270*/  @P0 BRA `(.L_x_4635) ;  /* 0x0000000800040947 */ /* 0x000fea0003800000 */
[----:B------:R-:W-:Y:S02]  /*d280*/  ULDC UR4, c[0x0][0xac8] ;  /* 0x0002b20000047ab9 */ /* 0x000fe40000000800 */
[----:B------:R-:W-:Y:S02]  /*d290*/  ISETP.GE.AND P3, PT, R17, UR4, PT ;  /* 0x0000000411007c0c */ /* 0x000fe4000bf66270 */
[----:B------:R-:W-:Y:S02]  /*d2a0*/  ISETP.GE.AND P4, PT, R222, UR4, PT ;  /* 0x00000004de007c0c */ /* 0x000fe4000bf86270 */
[----:B------:R-:W-:Y:S02]  /*d2b0*/  ISETP.GE.AND P2, PT, R221, UR4, PT ;  /* 0x00000004dd007c0c */ /* 0x000fe4000bf46270 */
[----:B------:R-:W-:-:S07]  /*d2c0*/  ISETP.GE.AND P1, PT, R220, UR4, PT ;  /* 0x00000004dc007c0c */ /* 0x000fce000bf26270 */
[CC--:B-1----:R-:W-:Y:S02]  /*d2d0*/  @!P3 LEA R4, P0, R17.reuse, R11.reuse, 0x2 ;  /* 0x0000000b1104b211 */ /* 0x0c2fe400078010ff */
[C---:B------:R-:W-:Y:S02]  /*d2e0*/  @!P4 LEA R6, P5, R222.reuse, R11, 0x2 ;  /* 0x0000000bde06c211 */ /* 0x040fe400078a10ff */
        /* <DEDUP_REMOVED lines=122> */
.L_x_4635:
[----:B------:R-:W-:Y:S05]  /*da90*/  BSYNC B1 ;  /* 0x0000000000017941 */ /* 0x000fea0003800000 */
.L_x_4634:
[----:B------:R-:W-:Y:S01]  /*daa0*/  VIADD R0, R0, 0x8 ;  /* 0x0000000800007836 */ /* 0x000fe20000000000 */
[----:B------:R4:W1:Y:S04]  /*dab0*/  SHFL.IDX PT, R20, R10, 0x1, 0x1c1f ;  /* 0x003c1f000a147f89 */ /* 0x00086800000e0000 */
[----:B------:R-:W-:Y:S01]  /*dac0*/  ISETP.GE.AND P0, PT, R0, UR8, PT ;  /* 0x0000000800007c0c */ /* 0x000fe2000bf06270 */
[----:B0-----:R-:W0:-:S12]  /*dad0*/  SHFL.IDX PT, R3, R3, 0x1, 0x1c1f ;  /* 0x003c1f0003037f89 */ /* 0x001e1800000e0000 */
[----:B----4-:R-:W-:Y:S05]  /*dae0*/  @P0 BRA `(.L_x_4633) ;  /* 0x0000001800000947 */ /* 0x010fea0003800000 */
[----:B------:R-:W-:Y:S02]  /*daf0*/  ULDC UR4, c[0x0][0xac8] ;  /* 0x0002b20000047ab9 */ /* 0x000fe40000000800 */
[----:B------:R-:W-:Y:S02]  /*db00*/  ISETP.GE.AND P4, PT, R17, UR4, PT ;  /* 0x0000000411007c0c */ /* 0x000fe4000bf86270 */
[----:B------:R-:W-:Y:S02]  /*db10*/  ISETP.GE.AND P2, PT, R222, UR4, PT ;  /* 0x00000004de007c0c */ /* 0x000fe4000bf46270 */
[----:B------:R-:W-:Y:S02]  /*db20*/  ISETP.GE.AND P1, PT, R221, UR4, PT ;  /* 0x00000004dd007c0c */ /* 0x000fe4000bf26270 */
[----:B------:R-:W-:-:S07]  /*db30*/  ISETP.GE.AND P0, PT, R220, UR4, PT ;  /* 0x00000004dc007c0c */ /* 0x000fce000bf06270 */
[CC--:B0-----:R-:W-:Y:S02]  /*db40*/  @!P4 LEA R10, P3, R17.reuse, R3.reuse, 0x2 ;  /* 0x00000003110ac211 */ /* 0x0c1fe400078610ff */
[-C--:B---3--:R-:W-:Y:S02]  /*db50*/  @!P2 LEA R4, P6, R222, R3.reuse, 0x2 ;  /* 0x00000003de04a211 */ /* 0x088fe400078c10ff */
[----:B-1----:R-:W-:Y:S02]  /*db60*/  @!P4 LEA.HI.X R11, R17, R20, R169, 0x2, P3 ;  /* 0x00000014110bc211 */ /* 0x002fe400018f14a9 */
[----:B------:R-:W-:Y:S02]  /*db70*/  ISETP.GE.AND P3, PT, R219, UR4, PT ;  /* 0x00000004db007c0c */ /* 0x000fe4000bf66270 */
[----:B------:R-:W-:Y:S01]  /*db80*/  @!P1 LEA R6, P5, R221, R3, 0x2 ;  /* 0x00000003dd069211 */ /* 0x000fe200078a10ff */
[----:B------:R0:W-:Y:S01]  /*db90*/  @!P4 ST.E.64 desc[UR40][R10.64], R26 ;  /* 0x0000001a0a00c985 */ /* 0x0001e2000c101b28 */
[----:B------:R-:W-:-:S02]  /*dba0*/  ISETP.GE.AND P4, PT, R218, UR4, PT ;  /* 0x00000004da007c0c */ /* 0x000fc4000bf86270 */
[-C--:B------:R-:W-:Y:S02]  /*dbb0*/  @!P2 LEA.HI.X R5, R222, R20.reuse, R168, 0x2, P6 ;  /* 0x00000014de05a211 */ /* 0x080fe400030f14a8 */
[CC--:B------:R-:W-:Y:S02]  /*dbc0*/  @!P0 LEA R8, P6, R220.reuse, R3.reuse, 0x2 ;  /* 0x00000003dc088211 */ /* 0x0c0fe400078c10ff */
        /* <DEDUP_REMOVED lines=14> */
[-C--:B------:R-:W-:Y:S01]  /*dcb0*/  @!P5 LEA R14, P6, R217, R3.reuse, 0x2 ;  /* 0x00000003d90ed211 */ /* 0x080fe200078c10ff */
[----:B------:R4:W-:Y:S01]  /*dcc0*/  @!P4 ST.E.64 desc[UR40][R12.64], R46 ;  /* 0x0000002e0c00c985 */ /* 0x0009e2000c101b28 */
[----:B------:R-:W-:Y:S02]  /*dcd0*/  ISETP.GE.AND P3, PT, R213, UR4, PT ;  /* 0x00000004d5007c0c */ /* 0x000fe4000bf66270 */
[----:B------:R-:W-:Y:S02]  /*dce0*/  @!P5 LEA.HI.X R15, R217, R20, R164, 0x2, P6 ;  /* 0x00000014d90fd211 */ /* 0x000fe400030f14a4 */
[-C--:B-1----:R-:W-:Y:S02]  /*dcf0*/  @!P0 LEA R4, P6, R216, R3.reuse, 0x2 ;  /* 0x00000003d8048211 */ /* 0x082fe400078c10ff */
[----:B------:R-:W-:Y:S01]  /*dd00*/  ISETP.GE.AND P4, PT, R212, UR4, PT ;  /* 0x00000004d4007c0c */ /* 0x000fe2000bf86270 */
[----:B------:R1:W-:Y:S01]  /*dd10*/  @!P5 ST.E.64 desc[UR40][R14.64], R50 ;  /* 0x000000320e00d985 */ /* 0x0003e2000c101b28 */
[----:B---3--:R-:W-:-:S02]  /*dd20*/  @!P1 LEA R6, P5, R215, R3, 0x2 ;  /* 0x00000003d7069211 */ /* 0x008fc400078a10ff */
[-C--:B------:R-:W-:Y:S02]  /*dd30*/  @!P0 LEA.HI.X R5, R216, R20.reuse, R163, 0x2, P6 ;  /* 0x00000014d8058211 */ /* 0x080fe400030f14a3 */
        /* <DEDUP_REMOVED lines=9> */
[CC--:B----4-:R-:W-:Y:S02]  /*ddd0*/  @!P4 LEA R12, P2, R212.reuse, R3.reuse, 0x2 ;  /* 0x00000003d40cc211 */ /* 0x0d0fe400078410ff */
[----:B------:R-:W-:Y:S02]  /*dde0*/  ISETP.GE.AND P1, PT, R209, UR4, PT ;  /* 0x00000004d1007c0c */ /* 0x000fe4000bf26270 */
[-C--:B------:R-:W-:Y:S02]  /*ddf0*/  @!P3 LEA.HI.X R11, R213, R20.reuse, R160, 0x2, P6 ;  /* 0x00000014d50bb211 */ /* 0x080fe400030f14a0 */
[----:B------:R-:W-:Y:S02]  /*de00*/  @!P4 LEA.HI.X R13, R212, R20, R159, 0x2, P2 ;  /* 0x00000014d40dc211 */ /* 0x000fe400010f149f */
[----:B------:R-:W-:Y:S01]  /*de10*/  ISETP.GE.AND P2, PT, R208, UR4, PT ;  /* 0x00000004d0007c0c */ /* 0x000fe2000bf46270 */
[----:B------:R-:W-:Y:S01]  /*de20*/  @!P3 ST.E.64 desc[UR40][R10.64], R66 ;  /* 0x000000420a00b985 */ /* 0x000fe2000c101b28 */
[----:B-1----:R-:W-:-:S03]  /*de30*/  @!P5 LEA R14, P6, R211, R3, 0x2 ;  /* 0x00000003d30ed211 */ /* 0x002fc600078c10ff */
[----:B------:R1:W-:Y:S01]  /*de40*/  @!P4 ST.E.64 desc[UR40][R12.64], R70 ;  /* 0x000000460c00c985 */ /* 0x0003e2000c101b28 */
[-C--:B------:R-:W-:Y:S02]  /*de50*/  @!P5 LEA.HI.X R15, R211, R20.reuse, R158, 0x2, P6 ;  /* 0x00000014d30fd211 */ /* 0x080fe400030f149e */
[CC--:B0-----:R-:W-:Y:S02]  /*de60*/  @!P0 LEA R4, P4, R210.reuse, R3.reuse, 0x2 ;  /* 0x00000003d2048211 */ /* 0x0c1fe400078810ff */
[-C--:B---3--:R-:W-:Y:S01]  /*de70*/  @!P1 LEA R6, P3, R209, R3.reuse, 0x2 ;  /* 0x00000003d1069211 */ /* 0x088fe200078610ff */
        /* <DEDUP_REMOVED lines=14> */
[CC--:B------:R-:W-:Y:S02]  /*df60*/  @!P5 LEA R10, P6, R207.reuse, R3.reuse, 0x2 ;  /* 0x00000003cf0ad211 */ /* 0x0c0fe400078c10ff */
[-C--:B------:R-:W-:Y:S02]  /*df70*/  @!P4 LEA.HI.X R13, R206, R20.reuse, R153, 0x2, P0 ;  /* 0x00000014ce0dc211 */ /* 0x080fe400000f1499 */
[----:B------:R-:W-:Y:S02]  /*df80*/  @!P5 LEA.HI.X R11, R207, R20, R154, 0x2, P6 ;  /* 0x00000014cf0bd211 */ /* 0x000fe400030f149a */
[----:B------:R-:W-:Y:S02]  /*df90*/  ISETP.GE.AND P0, PT, R202, UR4, PT ;  /* 0x00000004ca007c0c */ /* 0x000fe4000bf06270 */
[----:B0-----:R-:W-:Y:S01]  /*dfa0*/  @!P3 LEA R14, P6, R205, R3, 0x2 ;  /* 0x00000003cd0eb211 */ /* 0x001fe200078c10ff */
[----:B------:R0:W-:Y:S01]  /*dfb0*/  @!P5 ST.E.64 desc[UR40][R10.64], R90 ;  /* 0x0000005a0a00d985 */ /* 0x0001e2000c101b28 */
[----:B------:R-:W-:-:S02]  /*dfc0*/  ISETP.GE.AND P5, PT, R201, UR4, PT ;  /* 0x00000004c9007c0c */ /* 0x000fc4000bfa6270 */
[-C--:B------:R-:W-:Y:S01]  /*dfd0*/  @!P3 LEA.HI.X R15, R205, R20.reuse, R152, 0x2, P6 ;  /* 0x00000014cd0fb211 */ /* 0x080fe200030f1498 */
[----:B------:R4:W-:Y:S01]  /*dfe0*/  @!P4 ST.E.64 desc[UR40][R12.64], R94 ;  /* 0x0000005e0c00c985 */ /* 0x0009e2000c101b28 */
[-C--:B---3--:R-:W-:Y:S02]  /*dff0*/  @!P2 LEA R4, P6, R204, R3.reuse, 0x2 ;  /* 0x00000003cc04a211 */ /* 0x088fe400078c10ff */
[----:B------:R-:W-:Y:S01]  /*e000*/  ISETP.GE.AND P4, PT, R200, UR4, PT ;  /* 0x00000004c8007c0c */ /* 0x000fe2000bf86270 */
[----:B------:R3:W-:Y:S01]  /*e010*/  @!P3 ST.E.64 desc[UR40][R14.64], R98 ;  /* 0x000000620e00b985 */ /* 0x0007e2000c101b28 */
[-C--:B--2---:R-:W-:Y:S02]  /*e020*/  @!P1 LEA R6, P3, R203, R3.reuse, 0x2 ;  /* 0x00000003cb069211 */ /* 0x084fe400078610ff */
        /* <DEDUP_REMOVED lines=11> */
[-C--:B------:R-:W-:Y:S02]  /*e0e0*/  @!P5 LEA.HI.X R11, R201, R20.reuse, R235, 0x2, P1 ;  /* 0x00000014c90bd211 */ /* 0x080fe400008f14eb */
        /* <DEDUP_REMOVED lines=8> */
[CC--:B-1----:R-:W-:Y:S01]  /*e170*/  @!P0 LEA R4, P5, R198.reuse, R3.reuse, 0x2 ;  /* 0x00000003c6048211 */ /* 0x0c2fe200078a10ff */
[----:B------:R1:W-:Y:S01]  /*e180*/  @!P3 ST.E.64 desc[UR40][R14.64], R122 ;  /* 0x0000007a0e00b985 */ /* 0x0003e2000c101b28 */
[----:B------:R-:W-:Y:S02]  /*e190*/  ISETP.GE.AND P3, PT, R195, UR4, PT ;  /* 0x00000004c3007c0c */ /* 0x000fe4000bf66270 */
[----:B------:R-:W-:Y:S02]  /*e1a0*/  @!P0 LEA.HI.X R5, R198, R20, R232, 0x2, P5 ;  /* 0x00000014c6058211 */ /* 0x000fe400028f14e8 */
[----:B------:R-:W-:Y:S02]  /*e1b0*/  ISETP.GE.AND P5, PT, R193, UR4, PT ;  /* 0x00000004c1007c0c */ /* 0x000fe4000bfa6270 */
[-C--:B--2---:R-:W-:Y:S01]  /*e1c0*/  @!P1 LEA R6, P6, R197, R3.reuse, 0x2 ;  /* 0x00000003c5069211 */ /* 0x084fe200078c10ff */
[----:B------:R2:W-:Y:S02]  /*e1d0*/  @!P0 ST.E.64 desc[UR40][R4.64], R126 ;  /* 0x0000007e04008985 */ /* 0x0005e4000c101b28 */
[----:B0-----:R-:W-:-:S02]  /*e1e0*/  @!P4 LEA R8, P0, R196, R3, 0x2 ;  /* 0x00000003c408c211 */ /* 0x001fc400078010ff */
[-C--:B------:R-:W-:Y:S02]  /*e1f0*/  @!P1 LEA.HI.X R7, R197, R20.reuse, R231, 0x2, P6 ;  /* 0x00000014c5079211 */ /* 0x080fe400030f14e7 */
[-C--:B---3--:R-:W-:Y:S02]  /*e200*/  @!P3 LEA R10, P6, R195, R3.reuse, 0x2 ;  /* 0x00000003c30ab211 */ /* 0x088fe400078c10ff */
[-C--:B------:R-:W-:Y:S01]  /*e210*/  @!P4 LEA.HI.X R9, R196, R20.reuse, R230, 0x2, P0 ;  /* 0x00000014c409c211 */ /* 0x080fe200000f14e6 */
        /* <DEDUP_REMOVED lines=16> */
.L_x_4627:
        /* <DEDUP_REMOVED lines=10> */
[----:B------:R-:W4:Y:S01]  /*e3c0*/  @P1 LDG.E R8, desc[UR40][R4.64] ;  /* 0x0000002804081981 */ /* 0x000f22000c1e1900 */
        /* <DEDUP_REMOVED lines=13> */
[----:B----4-:R-:W-:Y:S01]  /*e4a0*/  @P1 R2UR UR4, R8 ;  /* 0x00000000080412ca */ /* 0x010fe200000e0000 */
[----:B-1----:R-:W-:-:S05]  /*e4b0*/  VIADD R8, R3, 0xffffff80 ;  /* 0xffffff8003087836 */ /* 0x002fca0000000000 */
[----:B------:R-:W-:-:S07]  /*e4c0*/  ISETP.GT.AND P0, PT, R8, 0x3f, PT ;  /* 0x0000003f0800780c */ /* 0x000fce0003f04270 */
[----:B------:R-:W-:Y:S01]  /*e4d0*/  USHF.R.S32.HI UR22, URZ, 0x1f, UR4 ;  /* 0x0000001f3f167899 */ /* 0x000fe20008011404 */
[----:B0-----:R-:W-:Y:S11]  /*e4e0*/  @P2 BRA `(.L_x_4636) ;  /* 0x0000000000102947 */ /* 0x001ff60003800000 */
[----:B------:R-:W-:Y:S05]  /*e4f0*/  @!P1 BRA `(.L_x_4636) ;  /* 0x00000000000c9947 */ /* 0x000fea0003800000 */
[----:B------:R-:W4:Y:S04]  /*e500*/  LDG.E R3, desc[UR40][R4.64] ;  /* 0x0000002804037981 */ /* 0x000f28000c1e1900 */
[----:B-----5:R-:W4:Y:S02]  /*e510*/  LDG.E R0, desc[UR40][R4.64+0x4] ;  /* 0x0000042804007981 */ /* 0x020f24000c1e1900 */
[----:B----4-:R-:W-:-:S07]  /*e520*/  IMAD.IADD R0, R0, 0x1, -R3 ;  /* 0x0000000100007824 */ /* 0x010fce00078e0a03 */
.L_x_4636:
[----:B------:R-:W-:Y:S01]  /*e530*/  USEL UR45, UR45, URZ, !UP0 ;  /* 0x0000003f2d2d7287 */ /* 0x000fe2000c000000 */
[----:B------:R-:W-:Y:S01]  /*e540*/  BSSY B1, `(.L_x_4637) ;  /* 0x0000039000017945 */ /* 0x000fe20003800000 */
[----:B------:R-:W-:-:S03]  /*e550*/  USEL UR44, UR44, URZ, !UP0 ;  /* 0x0000003f2c2c7287 */ /* 0x000fc6000c000000 */
[----:B------:R-:W-:Y:S09]  /*e560*/  @P0 BRA `(.L_x_4638) ;  /* 0x0000000000d80947 */ /* 0x000ff20003800000 */
[----:B------:R-:W0:Y:S01]  /*e570*/  S2R R6, SR_TID.X ;  /* 0x0000000000067919 */ /* 0x000e220000002100 */
[----:B------:R-:W1:Y:S01]  /*e580*/  LDC R9, c[0x0][0xbe8] ;  /* 0x0002fa00ff097b82 */ /* 0x000e620000000800 */
[----:B------:R-:W-:Y:S02]  /*e590*/  IMAD.U32 R5, RZ, RZ, UR39 ;  /* 0x00000027ff057e24 */ /* 0x000fe4000f8e00ff */
[----:B-1---5:R-:W-:-:S03]  /*e5a0*/  IMAD R3, R0, R9, RZ ;  /* 0x0000000900037224 */ /* 0x022fc600078e02ff */
[----:B0-----:R-:W-:-:S04]  /*e5b0*/  IADD3 R6, R5, -0x80, R6 ;  /* 0xffffff8005067810 */ /* 0x001fc80007ffe006 */
        /* <DEDUP_REMOVED lines=34> */
[----:B------:R-:W-:Y:S01]  /*e7e0*/  ULDC.64 UR10, c[0x0][UR18+0x210] ;  /* 0x00008400120a7abb */ /* 0x000fe20008000a00 */
[----:B------:R-:W-:Y:S01]  /*e7f0*/  ULDC.64 UR12, c[0x0][0xba8] ;  /* 0x0002ea00000c7ab9 */ /* 0x000fe20000000a00 */
[----:B------:R-:W-:Y:S01]  /*e800*/  IMAD R7, R9, R7, R6 ;  /* 0x0000000709077224 */ /* 0x000fe200078e0206 */
[----:B------:R-:W-:Y:S01]  /*e810*/  IADD3.X R5, R5, UR8, R10, P0, P1 ;  /* 0x0000000805057c10 */ /* 0x000fe200087e240a */
[----:B------:R-:W-:Y:S01]  /*e820*/  @!UP0 ULDC UR12, c[0x0][0xb50] ;  /* 0x0002d400000c8ab9 */ /* 0x000fe20000000800 */
[----:B------:R-:W-:Y:S01]  /*e830*/  @!UP0 ULDC UR13, c[0x0][0xb54] ;  /* 0x0002d500000d8ab9 */ /* 0x000fe20000000800 */
[C---:B------:R-:W-:Y:S01]  /*e840*/  IMAD R6, R7.reuse, UR11, RZ ;  /* 0x0000000b07067c24 */ /* 0x040fe2000f8e02ff */
[----:B------:R-:W-:Y:S01]  /*e850*/  SHF.R.S32.HI R3, RZ, 0x1f, R7 ;  /* 0x0000001fff037819 */ /* 0x000fe20000011407 */
[----:B------:R-:W-:-:S04]  /*e860*/  IMAD.WIDE.U32 R4, R7, UR10, R4 ;  /* 0x0000000a07047c25 */ /* 0x000fc8000f8e0004 */
[----:B------:R-:W-:Y:S01]  /*e870*/  IMAD R3, R3, UR10, R6 ;  /* 0x0000000a03037c24 */ /* 0x000fe2000f8e0206 */
[----:B------:R-:W-:-:S03]  /*e880*/  LEA R6, P0, R4, UR12, 0x2 ;  /* 0x0000000c04067c11 */ /* 0x000fc6000f8010ff */
[----:B------:R-:W-:-:S05]  /*e890*/  IMAD.IADD R3, R5, 0x1, R3 ;  /* 0x0000000105037824 */ /* 0x000fca00078e0203 */
[----:B------:R-:W-:Y:S01]  /*e8a0*/  LEA.HI.X R7, R4, UR13, R3, 0x2, P0 ;  /* 0x0000000d04077c11 */ /* 0x000fe200080f1403 */
[----:B------:R-:W-:-:S05]  /*e8b0*/  IMAD.MOV.U32 R3, RZ, RZ, -0x800000 ;  /* 0xff800000ff037424 */ /* 0x000fca00078e00ff */
[----:B------:R0:W-:Y:S02]  /*e8c0*/  STG.E desc[UR40][R6.64], R3 ;  /* 0x0000000306007986 */ /* 0x0001e4000c101928 */
.L_x_4638:
[----:B------:R-:W-:Y:S05]  /*e8d0*/  BSYNC B1 ;  /* 0x0000000000017941 */ /* 0x000fea0003800000 */
.L_x_4637:
[----:B------:R-:W-:-:S06]  /*e8e0*/  UISETP.GT.AND UP0, UPT, UR9, 0x1, UPT ;  /* 0x000000010900788c */ /* 0x000fcc000bf04270 */
[----:B------:R-:W-:-:S13]  /*e8f0*/  PLOP3.LUT P0, PT, PT, PT, UP0, 0x80, 0x0 ;  /* 0x000000000000781c */ /* 0x000fda0003f0f008 */
[----:B------:R-:W-:Y:S05]  /*e900*/  @P0 BRA `(.L_x_4633) ;  /* 0x0000000800780947 */ /* 0x000fea0003800000 */
[----:B---3--:R-:W1:Y:S01]  /*e910*/  LDC R11, c[0x0][0xbe8] ;  /* 0x0002fa00ff0b7b82 */ /* 0x008e620000000800 */
        /* <DEDUP_REMOVED lines=15> */
[----:B------:R-:W-:Y:S01]  /*ea10*/  ISETP.GE.AND P1, PT, R190, UR12, PT ;  /* 0x0000000cbe007c0c */ /* 0x000fe2000bf26270 */
[----:B------:R-:W-:Y:S01]  /*ea20*/  UIMAD.WIDE.U32 UR8, UR42, UR10, UR8 ;  /* 0x0000000a2a0872a5 */ /* 0x000fe2000f8e0008 */
[----:B------:R-:W-:Y:S01]  /*ea30*/  IMAD R3, R9, 0x20, R26 ;  /* 0x0000002009037824 */ /* 0x000fe200078e021a */
[----:B------:R-:W-:Y:S01]  /*ea40*/  SEL R4, RZ, 0xffffffff, P2 ;  /* 0xffffffffff047807 */ /* 0x000fe20001000000 */
[----:B------:R-:W-:Y:S01]  /*ea50*/  VIADD R26, R26, UR39 ;  /* 0x000000271a1a7c36 */ /* 0x000fe20008000000 */
[----:B------:R-:W-:Y:S01]  /*ea60*/  ISETP.GE.AND P3, PT, R2, UR12, PT ;  /* 0x0000000c02007c0c */ /* 0x000fe2000bf66270 */
[----:B------:R-:W-:Y:S01]  /*ea70*/  VIADD R8, R3, UR39 ;  /* 0x0000002703087c36 */ /* 0x000fe20008000000 */
[----:B------:R-:W-:Y:S01]  /*ea80*/  UIMAD UR9, UR42, UR11, UR9 ;  /* 0x0000000b2a0972a4 */ /* 0x000fe2000f8e0209 */
[----:B-1----:R-:W-:Y:S01]  /*ea90*/  ISETP.NE.AND P0, PT, R11, 0x1, PT ;  /* 0x000000010b00780c */ /* 0x002fe20003f05270 */
[----:B------:R-:W-:Y:S01]  /*eaa0*/  IMAD.SHL.U32 R13, R4, 0x2, RZ ;  /* 0x00000002040d7824 */ /* 0x000fe200078e00ff */
[----:B------:R-:W-:Y:S01]  /*eab0*/  SEL R9, RZ, 0xffffffff, P1 ;  /* 0xffffffffff097807 */ /* 0x000fe20000800000 */
[----:B------:R-:W-:Y:S01]  /*eac0*/  ULDC.64 UR10, c[0x0][0xaf0] ;  /* 0x0002bc00000a7ab9 */ /* 0x000fe20000000a00 */
[----:B------:R-:W-:Y:S01]  /*ead0*/  SEL R6, RZ, 0x1, P3 ;  /* 0x00000001ff067807 */ /* 0x000fe20001800000 */
[----:B------:R-:W-:Y:S01]  /*eae0*/  UIMAD UR44, UR44, UR10, URZ ;  /* 0x0000000a2c2c72a4 */ /* 0x000fe2000f8e023f */
[----:B------:R-:W-:Y:S01]  /*eaf0*/  IMAD.MOV.U32 R3, RZ, RZ, R8 ;  /* 0x000000ffff037224 */ /* 0x000fe200078e0008 */
[----:B------:R-:W-:Y:S01]  /*eb00*/  UIMAD.WIDE.U32 UR8, UR45, UR10, UR8 ;  /* 0x0000000a2d0872a5 */ /* 0x000fe2000f8e0008 */
[----:B------:R-:W-:Y:S01]  /*eb10*/  IMAD.SHL.U32 R9, R9, 0x4, RZ ;  /* 0x0000000409097824 */ /* 0x000fe200078e00ff */
[----:B------:R-:W-:Y:S01]  /*eb20*/  LOP3.LUT R6, R13, 0x2, R6, 0xe2, !PT ;  /* 0x000000020d067812 */ /* 0x000fe200078ee206 */
[----:B------:R-:W-:Y:S01]  /*eb30*/  UIMAD UR4, UR45, UR11, UR44 ;  /* 0x0000000b2d0472a4 */ /* 0x000fe2000f8e022c */
[----:B-----5:R-:W-:Y:S01]  /*eb40*/  IMAD R25, R0, R11, RZ ;  /* 0x0000000b00197224 */ /* 0x020fe200078e02ff */
[----:B------:R-:W-:Y:S01]  /*eb50*/  ISETP.GE.AND P1, PT, R224, UR12, PT ;  /* 0x0000000ce0007c0c */ /* 0x000fe2000bf26270 */
[----:B------:R-:W0:Y:S01]  /*eb60*/  @P0 LDC R5, c[0x0][0xbec] ;  /* 0x0002fb00ff050b82 */ /* 0x000e220000000800 */
[----:B------:R-:W-:Y:S01]  /*eb70*/  LOP3.LUT R10, R9, 0x4, R6, 0xe2, !PT ;  /* 0x00000004090a7812 */ /* 0x000fe200078ee206 */
[----:B------:R-:W-:Y:S01]  /*eb80*/  UIADD3 UR4, UR9, UR4, URZ ;  /* 0x0000000409047290 */ /* 0x000fe2000fffe03f */
[----:B------:R-:W-:-:S02]  /*eb90*/  SEL R0, RZ, 0x80, P1 ;  /* 0x00000080ff007807 */ /* 0x000fc40000800000 */
[----:B------:R-:W-:Y:S02]  /*eba0*/  SHF.R.S32.HI R29, RZ, 0x1f, R188 ;  /* 0x0000001fff1d7819 */ /* 0x000fe400000114bc */
[----:B------:R-:W-:Y:S01]  /*ebb0*/  SHF.R.S32.HI R31, RZ, 0x1f, R224 ;  /* 0x0000001fff1f7819 */ /* 0x000fe200000114e0 */
[----:B------:R-:W1:Y:S01]  /*ebc0*/  @P0 LDC R7, c[0x0][0xbf0] ;  /* 0x0002fc00ff070b82 */ /* 0x000e620000000800 */
[----:B------:R-:W-:Y:S02]  /*ebd0*/  SHF.R.S32.HI R28, RZ, 0x1f, R189 ;  /* 0x0000001fff1c7819 */ /* 0x000fe400000114bd */
[----:B------:R-:W-:Y:S02]  /*ebe0*/  SHF.R.S32.HI R30, RZ, 0x1f, R225 ;  /* 0x0000001fff1e7819 */ /* 0x000fe400000114e1 */
        /* <DEDUP_REMOVED lines=27> */
[----:B------:R-:W-:Y:S02]  /*eda0*/  SEL R8, RZ, 0xffffffff, P0 ;  /* 0xffffffffff087807 */ /* 0x000fe40000000000 */
[----:B------:R-:W-:Y:S01]  /*edb0*/  ISETP.GE.AND P0, PT, R225, UR12, PT ;  /* 0x0000000ce1007c0c */ /* 0x000fe2000bf06270 */
[----:B------:R-:W-:Y:S01]  /*edc0*/  IMAD R3, R7, UR9, R6 ;  /* 0x0000000907037c24 */ /* 0x000fe2000f8e0206 */
[----:B------:R-:W-:Y:S01]  /*edd0*/  ULDC.64 UR8, c[0x0][0xa80] ;  /* 0x0002a00000087ab9 */ /* 0x000fe20000000a00 */
[----:B------:R-:W-:Y:S01]  /*ede0*/  IMAD.SHL.U32 R9, R8, 0x20, RZ ;  /* 0x0000002008097824 */ /* 0x000fe200078e00ff */
[----:B------:R-:W-:Y:S01]  /*edf0*/  SEL R7, RZ, 0x40, P0 ;  /* 0x00000040ff077807 */ /* 0x000fe20000000000 */
[----:B------:R-:W-:Y:S01]  /*ee00*/  IMAD.IADD R3, R5, 0x1, R3 ;  /* 0x0000000105037824 */ /* 0x000fe200078e0203 */
[----:B------:R-:W-:Y:S02]  /*ee10*/  LEA R20, P0, R4, UR8, 0x1 ;  /* 0x0000000804147c11 */ /* 0x000fe4000f8008ff */
[----:B------:R-:W-:-:S02]  /*ee20*/  LOP3.LUT R10, R13, 0x10, R10, 0xe2, !PT ;  /* 0x000000100d0a7812 */ /* 0x000fc400078ee20a */
[----:B------:R-:W-:Y:S01]  /*ee30*/  LEA.HI.X R3, R4, UR9, R3, 0x1, P0 ;  /* 0x0000000904037c11 */ /* 0x000fe200080f0c03 */
[----:B------:R0:W1:Y:S01]  /*ee40*/  SHFL.IDX PT, R6, R20, RZ, 0x181f ;  /* 0x00181fff14067589 */ /* 0x00006200000e0000 */
[----:B------:R-:W-:Y:S02]  /*ee50*/  ISETP.GE.AND P0, PT, R26, R25, PT ;  /* 0x000000191a00720c */ /* 0x000fe40003f06270 */
[----:B------:R-:W-:-:S04]  /*ee60*/  LOP3.LUT R10, R9, 0x20, R10, 0xe2, !PT ;  /* 0x00000020090a7812 */ /* 0x000fc800078ee20a */
[----:B------:R-:W-:Y:S02]  /*ee70*/  LOP3.LUT R21, R10, R7, RZ, 0xfc, !PT ;  /* 0x000000070a157212 */ /* 0x000fe400078efcff */
[----:B------:R0:W3:Y:S02]  /*ee80*/  SHFL.IDX PT, R7, R3, RZ, 0x181f ;  /* 0x00181fff03077589 */ /* 0x0000e400000e0000 */
[----:B------:R-:W-:-:S03]  /*ee90*/  LOP3.LUT R24, R21, R0, RZ, 0xfc, !PT ;  /* 0x0000000015187212 */ /* 0x000fc600078efcff */
[----:B------:R-:W-:Y:S05]  /*eea0*/  @P0 BRA `(.L_x_4640) ;  /* 0x00000000007c0947 */ /* 0x000fea0003800000 */
        /* <DEDUP_REMOVED lines=18> */
[----:B-1----:R-:W-:-:S02]  /*efd0*/  @!P1 LEA R8, P6, R187, R6, 0x1 ;  /* 0x00000006bb089211 */ /* 0x002fc400078c08ff */
        /* <DEDUP_REMOVED lines=12> */
.L_x_4640:
[----:B------:R-:W-:Y:S05]  /*f0a0*/  BSYNC B1 ;  /* 0x0000000000017941 */ /* 0x000fea0003800000 */
.L_x_4639:
[----:B------:R-:W-:Y:S01]  /*f0b0*/  VIADD R0, R26, 0x20 ;  /* 0x000000201a007836 */ /* 0x000fe20000000000 */
[----:B---34-:R4:W3:Y:S04]  /*f0c0*/  SHFL.IDX PT, R7, R3, 0x1, 0x181f ;  /* 0x00381f0003077f89 */ /* 0x0188e800000e0000 */
        /* <DEDUP_REMOVED lines=8> */
[----:B-1-3--:R-:W-:Y:S02]  /*f150*/  @!P1 IMAD.WIDE R4, R2, 0x2, R6 ;  /* 0x0000000202049825 */ /* 0x00afe400078e0206 */
        /* <DEDUP_REMOVED lines=15> */
[----:B-1----:R-:W-:-:S03]  /*f250*/  @!P1 LEA R4, P6, R187, R6, 0x1 ;  /* 0x00000006bb049211 */ /* 0x002fc600078c08ff */
        /* <DEDUP_REMOVED lines=9> */
.L_x_4633:
[----:B------:R-:W-:Y:S05]  /*f2f0*/  BSYNC B0 ;  /* 0x0000000000007941 */ /* 0x000fea0003800000 */
.L_x_4626:
[----:B------:R-:W-:Y:S02]  /*f300*/  ULDC UR4, c[0x0][0xc3c] ;  /* 0x00030f0000047ab9 */ /* 0x000fe40000000800 */
[----:B------:R-:W-:-:S06]  /*f310*/  UISETP.GE.AND UP0, UPT, UR7, UR4, UPT ;  /* 0x000000040700728c */ /* 0x000fcc000bf06270 */
[----:B------:R-:W-:-:S13]  /*f320*/  PLOP3.LUT P0, PT, PT, PT, UP0, 0x80, 0x0 ;  /* 0x000000000000781c */ /* 0x000fda0003f0f008 */
[----:B------:R-:W-:Y:S05]  /*f330*/  @!P0 BRA `(.L_x_4641) ;  /* 0xffffff2000288947 */ /* 0x000fea000383ffff */
[----:B------:R-:W-:Y:S05]  /*f340*/  EXIT ;  /* 0x000000000000794d */ /* 0x000fea0003800000 */
.L_x_4579:
        /* <DEDUP_REMOVED lines=18> */
.L_x_4642:
        /* <DEDUP_REMOVED lines=43> */
.L_x_4646:
        /* <DEDUP_REMOVED lines=39> */
.L_x_4644:
        /* <DEDUP_REMOVED lines=12> */
.L_x_4647:
        /* <DEDUP_REMOVED lines=63> */
.L_x_4648:
        /* <DEDUP_REMOVED lines=61> */
.L_x_4649:
[----:B01----:R-:W-:-:S05]  /*10210*/  LOP3.LUT R3, RZ, R2, RZ, 0x33, !PT ;  /* 0x00000002ff037212 */ /* 0x003fca00078e33ff */
[----:B------:R-:W-:-:S05]  /*10220*/  IMAD.IADD R2, R4, 0x1, R3 ;  /* 0x0000000104027824 */ /* 0x000fca00078e0203 */
[----:B------:R1:W-:Y:S01]  /*10230*/  STL [R1+0x4], R2 ;  /* 0x0000040201007387 */ /* 0x0003e20000100800 */
[----:B------:R-:W-:Y:S05]  /*10240*/  BRA `(.L_x_4650) ;  /* 0x0000000000107947 */ /* 0x000fea0003800000 */
.L_x_4645:
[----:B------:R-:W-:Y:S01]  /*10250*/  IMAD.U32 R2, RZ, RZ, UR6 ;  /* 0x00000006ff027e24 */ /* 0x000fe2000f8e00ff */
[----:B------:R0:W-:Y:S04]  /*10260*/  STL [R1+0x4], RZ ;  /* 0x000004ff01007387 */ /* 0x0001e80000100800 */
[----:B------:R0:W-:Y:S04]  /*10270*/  STL [R1+0x8], RZ ;  /* 0x000008ff01007387 */ /* 0x0001e80000100800 */
[----:B------:R0:W-:Y:S02]  /*10280*/  STL [R1], R2 ;  /* 0x0000000201007387 */ /* 0x0001e40000100800 */
.L_x_4650:
        /* <DEDUP_REMOVED lines=10> */
.L_x_4643:
        /* <DEDUP_REMOVED lines=30> */
.L_x_4771:
[----:B0-2---:R-:W2:Y:S01]  /*10510*/  LDL R0, [R1+0xc] ;  /* 0x00000c0001007983 */ /* 0x005ea20000100800 */
[----:B---3--:R-:W2:Y:S01]  /*10520*/  LDC.64 R2, c[0x0][0xc88] ;  /* 0x00032200ff027b82 */ /* 0x008ea20000000a00 */
[----:B------:R-:W-:Y:S05]  /*10530*/  YIELD ;  /* 0x0000000000007946 */ /* 0x000fea0003800000 */
[----:B------:R-:W-:Y:S01]  /*10540*/  ULDC.64 UR4, c[0x0][0xa28] ;  /* 0x00028a0000047ab9 */ /* 0x000fe20000000a00 */
[----:B-1----:R-:W-:Y:S01]  /*10550*/  IMAD.MOV.U32 R6, RZ, RZ, RZ ;  /* 0x000000ffff067224 */ /* 0x002fe200078e00ff */
[----:B------:R-:W-:Y:S01]  /*10560*/  ISETP.NE.U32.AND P0, PT, RZ, UR4, PT ;  /* 0x00000004ff007c0c */ /* 0x000fe2000bf05070 */
[----:B------:R-:W-:Y:S01]  /*10570*/  ULDC.64 UR8, c[0x0][0xa18] ;  /* 0x0002860000087ab9 */ /* 0x000fe20000000a00 */
[----:B------:R-:W-:Y:S01]  /*10580*/  ULDC.64 UR6, c[0x0][0xa08] ;  /* 0x0002820000067ab9 */ /* 0x000fe20000000a00 */
[----:B--2---:R-:W-:-:S05]  /*10590*/  IMAD.WIDE R2, R0, 0x4, R2 ;  /* 0x0000000400027825 */ /* 0x004fca00078e0202 */
[----:B------:R-:W2:Y:S01]  /*105a0*/  LDG.E R11, desc[UR40][R2.64] ;  /* 0x00000028020b7981 */ /* 0x000ea2000c1e1900 */
        /* <DEDUP_REMOVED lines=46> */
.L_x_4652:
[----:B------:R-:W2:Y:S01]  /*10890*/  LDL.LU R7, [R1+0x8] ;  /* 0x0000080001077983 */ /* 0x000ea20000300800 */
[----:B------:R-:W-:Y:S02]  /*108a0*/  ULDC.64 UR4, c[0x0][0xa20] ;  /* 0x0002880000047ab9 */ /* 0x000fe40000000a00 */
[----:B------:R-:W-:-:S04]  /*108b0*/  ISETP.NE.U32.AND P1, PT, RZ, UR4, PT ;  /* 0x00000004ff007c0c */ /* 0x000fc8000bf25070 */
[----:B------:R-:W-:Y:S02]  /*108c0*/  ISETP.NE.AND.EX P1, PT, RZ, UR5, PT, P1 ;  /* 0x00000005ff007c0c */ /* 0x000fe4000bf25310 */
[C---:B--2---:R-:W-:Y:S02]  /*108d0*/  LOP3.LUT R2, R7.reuse, 0xff000000, RZ, 0xc0, !PT ;  /* 0xff00000007027812 */ /* 0x044fe400078ec0ff */
        /* <DEDUP_REMOVED lines=10> */
[----:B--2---:R-:W-:-:S05]  /*10980*/  IADD3.X R7, R10, UR5, RZ, P0, !PT ;  /* 0x000000050a077c10 */ /* 0x004fca00087fe4ff */
[----:B------:R2:W5:Y:S01]  /*10990*/  LDG.E R6, desc[UR40][R6.64] ;  /* 0x0000002806067981 */ /* 0x000562000c1e1900 */
[----:B------:R-:W-:Y:S05]  /*109a0*/  BRA `(.L_x_4654) ;  /* 0x0000000000107947 */ /* 0x000fea0003800000 */
.L_x_4653:
[----:B------:R-:W-:Y:S05]  /*109b0*/  @!P0 BRA `(.L_x_4654) ;  /* 0x00000000000c8947 */ /* 0x000fea0003800000 */
[----:B------:R-:W3:Y:S04]  /*109c0*/  LDG.E R6, desc[UR40][R4.64] ;  /* 0x0000002804067981 */ /* 0x000ee8000c1e1900 */
[----:B------:R-:W3:Y:S02]  /*109d0*/  LDG.E R4, desc[UR40][R4.64+0x4] ;  /* 0x0000042804047981 */ /* 0x000ee4000c1e1900 */
[----:B---3--:R-:W-:-:S07]  /*109e0*/  IMAD.IADD R6, R4, 0x1, -R6 ;  /* 0x0000000104067824 */ /* 0x008fce00078e0a06 */
.L_x_4654:
[----:B------:R-:W3:Y:S01]  /*109f0*/  LDL R5, [R1+0x4] ;  /* 0x0000040001057983 */ /* 0x000ee20000100800 */
[----:B-----5:R-:W-:Y:S01]  /*10a00*/  IMAD.IADD R6, R6, 0x1, -R0 ;  /* 0x0000000106067824 */ /* 0x020fe200078e0a00 */
[----:B------:R-:W-:Y:S01]  /*10a10*/  BSSY B0, `(.L_x_4655) ;  /* 0x000003a000007945 */ /* 0x000fe20003800000 */
[----:B------:R-:W4:Y:S02]  /*10a20*/  LDC R0, c[0x0][0x448] ;  /* 0x00011200ff007b82 */ /* 0x000f240000000800 */
[----:B----4-:R-:W-:-:S13]  /*10a30*/  ISETP.NE.AND P0, PT, R0, 0x1, PT ;  /* 0x000000010000780c */ /* 0x010fda0003f05270 */
[----:B--2---:R-:W2:Y:S08]  /*10a40*/  @P0 LDC R3, c[0x0][0x44c] ;  /* 0x00011300ff030b82 */ /* 0x004eb00000000800 */
[----:B------:R-:W4:Y:S01]  /*10a50*/  @P0 LDC R4, c[0x0][0x450] ;  /* 0x00011400ff040b82 */ /* 0x000f220000000800 */
[----:B---3--:R-:W-:Y:S02]  /*10a60*/  IMAD.SHL.U32 R0, R5, 0x40, RZ ;  /* 0x0000004005007824 */ /* 0x008fe400078e00ff */
[----:B------:R-:W-:-:S02]  /*10a70*/  IMAD.MOV.U32 R5, RZ, RZ, RZ ;  /* 0x000000ffff057224 */ /* 0x000fc400078e00ff */
[----:B------:R-:W-:Y:S02]  /*10a80*/  VIADD R0, R0, 0x3f ;  /* 0x0000003f00007836 */ /* 0x000fe40000000000 */
[----:B------:R-:W-:Y:S02]  /*10a90*/  IMAD.MOV.U32 R10, RZ, RZ, R5 ;  /* 0x000000ffff0a7224 */ /* 0x000fe400078e0005 */
[----:B--2---:R-:W-:-:S05]  /*10aa0*/  @P0 IMAD.HI.U32 R3, R0, R3, RZ ;  /* 0x0000000300030227 */ /* 0x004fca00078e00ff */
[----:B----4-:R-:W-:Y:S01]  /*10ab0*/  @P0 SHF.R.U32.HI R0, RZ, R4, R3 ;  /* 0x00000004ff000219 */ /* 0x010fe20000011603 */
[C---:B------:R-:W-:Y:S01]  /*10ac0*/  VIADD R4, R6.reuse, 0x3f ;  /* 0x0000003f06047836 */ /* 0x040fe20000000000 */
[----:B------:R-:W-:Y:S02]  /*10ad0*/  IADD3 R3, R6, 0x40, -R9 ;  /* 0x0000004006037810 */ /* 0x000fe40007ffe809 */
[----:B01----:R-:W-:-:S03]  /*10ae0*/  LOP3.LUT R9, R2, 0xff, RZ, 0xc0, !PT ;  /* 0x000000ff02097812 */ /* 0x003fc600078ec0ff */
[----:B------:R-:W-:Y:S01]  /*10af0*/  IMAD.IADD R0, R3, 0x1, R0 ;  /* 0x0000000103007824 */ /* 0x000fe200078e0200 */
[----:B------:R-:W-:-:S04]  /*10b00*/  SHF.R.S32.HI R3, RZ, 0x1f, R4 ;  /* 0x0000001fff037819 */ /* 0x000fc80000011404 */
[----:B------:R-:W-:Y:S02]  /*10b10*/  LEA.HI R4, R3, R4, RZ, 0x6 ;  /* 0x0000000403047211 */ /* 0x000fe400078f30ff */
[----:B------:R-:W-:Y:S02]  /*10b20*/  SHF.R.S32.HI R3, RZ, 0x1f, R0 ;  /* 0x0000001fff037819 */ /* 0x000fe40000011400 */
[----:B------:R-:W-:Y:S02]  /*10b30*/  SHF.R.S32.HI R4, RZ, 0x6, R4 ;  /* 0x00000006ff047819 */ /* 0x000fe40000011404 */
[----:B------:R-:W-:Y:S02]  /*10b40*/  LEA.HI R3, R3, R0, RZ, 0x6 ;  /* 0x0000000003037211 */ /* 0x000fe400078f30ff */
[----:B------:R-:W-:Y:S02]  /*10b50*/  SHF.R.U32.HI R0, RZ, 0x10, R2 ;  /* 0x00000010ff007819 */ /* 0x000fe40000011602 */
[----:B------:R-:W-:-:S02]  /*10b60*/  SHF.R.S32.HI R3, RZ, 0x6, R3 ;  /* 0x00000006ff037819 */ /* 0x000fc40000011403 */
[----:B------:R-:W-:Y:S02]  /*10b70*/  ISETP.NE.AND P0, PT, R0, RZ, PT ;  /* 0x000000ff0000720c */ /* 0x000fe40003f05270 */
[----:B------:R-:W-:-:S04]  /*10b80*/  VIMNMX R8, R4, R3, PT ;  /* 0x0000000304087248 */ /* 0x000fc80003fe0100 */
[----:B------:R-:W-:Y:S01]  /*10b90*/  ISETP.GE.AND P1, PT, R8, 0x1, PT ;  /* 0x000000010800780c */ /* 0x000fe20003f26270 */
[----:B------:R0:W-:Y:S04]  /*10ba0*/  STL [R1+0x30], R8 ;  /* 0x0000300801007387 */ /* 0x0001e80000100800 */
[----:B------:R0:W-:Y:S02]  /*10bb0*/  STL [R1+0x3c], R5 ;  /* 0x00003c0501007387 */ /* 0x0001e40000100800 */
[----:B------:R-:W1:Y:S02]  /*10bc0*/  @!P0 LDC R0, c[0x0][0x9f0] ;  /* 0x00027c00ff008b82 */ /* 0x000e640000000800 */
[----:B------:R0:W-:Y:S04]  /*10bd0*/  STL [R1+0x54], R9 ;  /* 0x0000540901007387 */ /* 0x0001e80000100800 */
[----:B------:R-:W-:Y:S05]  /*10be0*/  @!P1 BRA `(.L_x_4656) ;  /* 0x0000000000709947 */ /* 0x000fea0003800000 */
[----:B-1----:R-:W-:-:S04]  /*10bf0*/  IABS R4, R0 ;  /* 0x0000000000047213 */ /* 0x002fc80000000000 */
[----:B------:R-:W1:Y:S08]  /*10c00*/  I2F.RP R2, R4 ;  /* 0x0000000400027306 */ /* 0x000e700000209400 */
[----:B-1----:R-:W1:Y:S02]  /*10c10*/  MUFU.RCP R2, R2 ;  /* 0x0000000200027308 */ /* 0x002e640000001000 */
[----:B-1----:R-:W-:-:S06]  /*10c20*/  VIADD R2, R2, 0xffffffe ;  /* 0x0ffffffe02027836 */ /* 0x002fcc0000000000 */
[----:B------:R-:W1:Y:S02]  /*10c30*/  F2I.FTZ.U32.TRUNC.NTZ R3, R2 ;  /* 0x0000000200037305 */ /* 0x000e64000021f000 */
[----:B-1----:R-:W-:-:S04]  /*10c40*/  IMAD.MOV R2, RZ, RZ, -R3 ;  /* 0x000000ffff027224 */ /* 0x002fc800078e0a03 */
[----:B0-----:R-:W-:Y:S02]  /*10c50*/  IMAD R5, R2, R4, RZ ;  /* 0x0000000402057224 */ /* 0x001fe400078e02ff */
[----:B------:R-:W-:-:S04]  /*10c60*/  IMAD.MOV.U32 R2, RZ, RZ, RZ ;  /* 0x000000ffff027224 */ /* 0x000fc800078e00ff */
[----:B------:R-:W-:Y:S01]  /*10c70*/  IMAD.HI.U32 R7, R3, R5, R2 ;  /* 0x0000000503077227 */ /* 0x000fe200078e0002 */
        /* <DEDUP_REMOVED lines=19> */
.L_x_4656:
[----:B------:R-:W-:Y:S05]  /*10db0*/  BSYNC B0 ;  /* 0x0000000000007941 */ /* 0x000fea0003800000 */
.L_x_4655:
[----:B-1----:R-:W-:Y:S01]  /*10dc0*/  IMAD.MOV.U32 R0, RZ, RZ, R10 ;  /* 0x000000ffff007224 */ /* 0x002fe200078e000a */
[----:B------:R-:W-:Y:S03]  /*10dd0*/  BSSY B7, `(.L_x_4657) ;  /* 0x00004b7000077945 */ /* 0x000fe60003800000 */
[----:B------:R-:W-:-:S05]  /*10de0*/  IMAD R2, R9, R0, RZ ;  /* 0x0000000009027224 */ /* 0x000fca00078e02ff */
[----:B------:R-:W-:Y:S01]  /*10df0*/  VIADDMNMX R0, R2, R0, R8, PT ;  /* 0x0000000002007246 */ /* 0x000fe20003800108 */
[----:B------:R1:W-:Y:S03]  /*10e00*/  STL [R1+0x20], R2 ;  /* 0x0000200201007387 */ /* 0x0003e60000100800 */
[----:B------:R-:W-:Y:S01]  /*10e10*/  ISETP.GT.AND P0, PT, R0, R2, PT ;  /* 0x000000020000720c */ /* 0x000fe20003f04270 */
[----:B------:R1:W-:-:S12]  /*10e20*/  STL [R1+0x34], R0 ;  /* 0x0000340001007387 */ /* 0x0003d80000100800 */
[----:B------:R-:W-:Y:S05]  /*10e30*/  @P0 BRA `(.L_x_4658) ;  /* 0x0000000000480947 */ /* 0x000fea0003800000 */
[----:B-1----:R-:W1:Y:S02]  /*10e40*/  S2R R0, SR_TID.X ;  /* 0x0000000000007919 */ /* 0x002e640000002100 */
[----:B-1----:R-:W-:-:S04]  /*10e50*/  LOP3.LUT R0, R0, 0x7f, RZ, 0xc0, !PT ;  /* 0x0000007f00007812 */ /* 0x002fc800078ec0ff */
[----:B------:R-:W-:-:S13]  /*10e60*/  ISETP.NE.AND P0, PT, R0, RZ, PT ;  /* 0x000000ff0000720c */ /* 0x000fda0003f05270 */
[----:B------:R-:W-:Y:S05]  /*10e70*/  @P0 BRA `(.L_x_4659) ;  /* 0x0000004800b00947 */ /* 0x000fea0003800000 */
[----:B0-----:R-:W0:Y:S01]  /*10e80*/  S2R R5, SR_LANEID ;  /* 0x0000000000057919 */ /* 0x001e220000000000 */
[----:B------:R-:W-:Y:S01]  /*10e90*/  VOTEU.ANY UR4, UPT, PT ;  /* 0x0000000000047886 */ /* 0x000fe200038e0100 */
[----:B------:R-:W1:Y:S01]  /*10ea0*/  LDC.64 R2, c[0x0][0xc60] ;  /* 0x00031800ff027b82 */ /* 0x000e620000000a00 */
[----:B------:R-:W0:Y:S02]  /*10eb0*/  FLO.U32 R0, UR4 ;  /* 0x0000000400007d00 */ /* 0x000e2400080e0000 */
[----:B0-----:R-:W-:-:S06]  /*10ec0*/  ISETP.EQ.U32.AND P0, PT, R0, R5, PT ;  /* 0x000000050000720c */ /* 0x001fcc0003f02070 */
[----:B------:R-:W1:Y:S07]  /*10ed0*/  POPC R5, UR4 ;  /* 0x0000000400057d09 */ /* 0x000e6e0008000000 */
[----:B-1----:R-:W3:Y:S01]  /*10ee0*/  @P0 ATOMG.E.ADD.STRONG.GPU PT, R3, desc[UR40][R2.64], R5 ;  /* 0x00000005020309a8 */ /* 0x002ee200081ee1e8 */
[----:B------:R-:W0:Y:S02]  /*10ef0*/  S2R R4, SR_LTMASK ;  /* 0x0000000000047919 */ /* 0x000e240000003900 */
[----:B0-----:R-:W-:-:S04]  /*10f00*/  LOP3.LUT R4, R4, UR4, RZ, 0xc0, !PT ;  /* 0x0000000404047c12 */ /* 0x001fc8000f8ec0ff */
[----:B------:R-:W0:Y:S01]  /*10f10*/  POPC R7, R4 ;  /* 0x0000000400077309 */ /* 0x000e220000000000 */
[----:B---3--:R-:W0:Y:S02]  /*10f20*/  SHFL.IDX PT, R0, R3, R0, 0x1f ;  /* 0x00001f0003007589 */ /* 0x008e2400000e0000 */
[----:B0-----:R-:W-:-:S05]  /*10f30*/  IADD3 R0, R0, UR37, R7 ;  /* 0x0000002500007c10 */ /* 0x001fca000fffe007 */
[----:B------:R1:W-:Y:S01]  /*10f40*/  STL [R1], R0 ;  /* 0x0000000001007387 */ /* 0x0003e20000100800 */
[----:B------:R-:W-:Y:S05]  /*10f50*/  BRA `(.L_x_4659) ;  /* 0x0000004800787947 */ /* 0x000fea0003800000 */
.L_x_4658:
[----:B-1----:R-:W-:Y:S01]  /*10f60*/  VIADD R0, R19, 0x22400 ;  /* 0x0002240013007836 */ /* 0x002fe20000000000 */
        /* <DEDUP_REMOVED lines=19> */
.L_x_4661:
[----:B------:R-:W-:Y:S05]  /*110a0*/  BSYNC B6 ;  /* 0x0000000000067941 */ /* 0x000fea0003800000 */
.L_x_4660:
        /* <DEDUP_REMOVED lines=9> */
[----:B------:R-:W-:Y:S02]  /*11140*/  IMAD.U32 R4, RZ, RZ, UR6 ;  /* 0x00000006ff047e24 */ /* 0x000fe4000f8e00ff */
[----:B0-----:R-:W-:Y:S02]  /*11150*/  IMAD.U32 R5, RZ, RZ, UR7 ;  /* 0x00000007ff057e24 */ /* 0x001fe4000f8e00ff */
[----:B------:R-:W-:Y:S02]  /*11160*/  IMAD.U32 R6, RZ, RZ, UR8 ;  /* 0x00000008ff067e24 */ /* 0x000fe4000f8e00ff */
[----:B------:R-:W-:-:S02]  /*11170*/  IMAD.U32 R7, RZ, RZ, UR9 ;  /* 0x00000009ff077e24 */ /* 0x000fc4000f8e00ff */
[----:B--2---:R-:W-:Y:S02]  /*11180*/  IMAD.U32 R10, RZ, RZ, UR4 ;  /* 0x00000004ff0a7e24 */ /* 0x004fe4000f8e00ff */
[----:B------:R-:W-:Y:S02]  /*11190*/  IMAD.U32 R11, RZ, RZ, UR5 ;  /* 0x00000005ff0b7e24 */ /* 0x000fe4000f8e00ff */
[----:B------:R-:W-:Y:S02]  /*111a0*/  IMAD.MOV.U32 R8, RZ, RZ, 0x70 ;  /* 0x00000070ff087424 */ /* 0x000fe400078e00ff */
[----:B------:R-:W-:Y:S02]  /*111b0*/  IMAD.MOV.U32 R12, RZ, RZ, 0x1 ;  /* 0x00000001ff0c7424 */ /* 0x000fe400078e00ff */
[----:B-1----:R-:W-:-:S07]  /*111c0*/  IMAD.MOV.U32 R13, RZ, RZ, RZ ;  /* 0x000000ffff0d7224 */ /* 0x002fce00078e00ff */
[----:B------:R-:W-:-:S07]  /*111d0*/  LEPC R20, `(.L_x_4664) ;  /* 0x000000001014794e */ /* 0x000fce0000000000 */
[----:B---3--:R-:W-:Y:S05]  /*111e0*/  CALL.ABS.NOINC R2 ;  /* 0x0000000002007343 */ /* 0x008fea0003c00000 */
.L_x_4664:
        /* <DEDUP_REMOVED lines=16> */
.L_x_4663:
[----:B------:R-:W-:Y:S05]  /*112f0*/  BSYNC B6 ;  /* 0x0000000000067941 */ /* 0x000fea0003800000 */
.L_x_4662:
[----:B------:R-:W3:Y:S01]  /*11300*/  LDL.LU R4, [R1+0x18] ;  /* 0x0000180001047983 */ /* 0x000ee20000300800 */
[----:B------:R-:W-:-:S03]  /*11310*/  ULDC.64 UR4, c[0x0][0x9f8] ;  /* 0x00027e0000047ab9 */ /* 0x000fc60000000a00 */
[----:B------:R-:W4:Y:S01]  /*11320*/  LDL R7, [R1+0x8] ;  /* 0x0000080001077983 */ /* 0x000f220000100800 */
[----:B------:R-:W-:-:S03]  /*11330*/  ISETP.NE.U32.AND P0, PT, RZ, UR4, PT ;  /* 0x00000004ff007c0c */ /* 0x000fc6000bf05070 */
[----:B------:R-:W5:Y:S01]  /*11340*/  LDL R0, [R1+0x34] ;  /* 0x0000340001007983 */ /* 0x000f620000100800 */
[----:B------:R-:W-:-:S13]  /*11350*/  ISETP.NE.AND.EX P0, PT, RZ, UR5, PT, P0 ;  /* 0x00000005ff007c0c */ /* 0x000fda000bf05300 */
[----:B------:R-:W-:-:S04]  /*11360*/  @P0 IADD3 R2, P1, R16, UR4, RZ ;  /* 0x0000000410020c10 */ /* 0x000fc8000ff3e0ff */
[----:B---3--:R-:W-:Y:S01]  /*11370*/  @P0 IADD3.X R3, R4, UR5, RZ, P1, !PT ;  /* 0x0000000504030c10 */ /* 0x008fe20008ffe4ff */
[----:B------:R-:W-:-:S04]  /*11380*/  ULDC.64 UR4, c[0x0][0xa08] ;  /* 0x0002820000047ab9 */ /* 0x000fc80000000a00 */
[----:B----4-:R1:W0:Y:S02]  /*11390*/  @P0 LDG.E R7, desc[UR40][R2.64] ;  /* 0x0000002802070981 */ /* 0x010224000c1e1900 */
[----:B-1----:R-:W1:Y:S01]  /*113a0*/  LDC.64 R2, c[0x0][0x418] ;  /* 0x00010600ff027b82 */ /* 0x002e620000000a00 */
[----:B-----5:R-:W-:Y:S01]  /*113b0*/  VIADD R0, R0, 0xffffffff ;  /* 0xffffffff00007836 */ /* 0x020fe20000000000 */
[----:B0-----:R-:W-:Y:S01]  /*113c0*/  SHF.R.S32.HI R8, RZ, 0x1f, R7 ;  /* 0x0000001fff087819 */ /* 0x001fe20000011407 */
[----:B------:R0:W-:Y:S04]  /*113d0*/  @P0 STL [R1+0x8], R7 ;  /* 0x0000080701000387 */ /* 0x0001e80000100800 */
[----:B------:R0:W-:Y:S01]  /*113e0*/  STL [R1+0x18], R8 ;  /* 0x0000180801007387 */ /* 0x0001e20000100800 */
[----:B-1----:R-:W-:Y:S01]  /*113f0*/  LOP3.LUT P0, RZ, R2, UR4, RZ, 0xfc, !PT ;  /* 0x0000000402ff7c12 */ /* 0x002fe2000f80fcff */
[----:B------:R-:W-:-:S03]  /*11400*/  UMOV UR4, 0xffffffff ;  /* 0xffffffff00047882 */ /* 0x000fc60000000000 */
[----:B------:R-:W-:-:S04]  /*11410*/  LOP3.LUT P0, RZ, R3, UR5, RZ, 0xfc, P0 ;  /* 0x0000000503ff7c12 */ /* 0x000fc8000800fcff */
[----:B------:R-:W-:Y:S01]  /*11420*/  SEL R16, R7, RZ, !P0 ;  /* 0x000000ff07107207 */ /* 0x000fe20004000000 */
[----:B0-----:R-:W-:Y:S08]  /*11430*/  BRA.DIV UR4, `(.L_x_4665) ;  /* 0x0000005e04787947 */ /* 0x001ff0000b800000 */
[----:B------:R-:W0:Y:S02]  /*11440*/  S2R R4, SR_TID.X ;  /* 0x0000000000047919 */ /* 0x000e240000002100 */
[----:B0-----:R-:W-:-:S04]  /*11450*/  SHF.R.U32.HI R4, RZ, 0x5, R4 ;  /* 0x00000005ff047819 */ /* 0x001fc80000011604 */
[----:B------:R-:W-:-:S05]  /*11460*/  LOP3.LUT R4, R4, 0x3, RZ, 0xc0, !PT ;  /* 0x0000000304047812 */ /* 0x000fca00078ec0ff */
[----:B------:R0:W1:Y:S02]  /*11470*/  SHFL.IDX PT, R14, R4, RZ, 0x1f ;  /* 0x00001fff040e7589 */ /* 0x00006400000e0000 */
.L_x_4788:
[----:B------:R3:W-:Y:S01]  /*11480*/  STL [R1+0x28], R0 ;  /* 0x0000280001007387 */ /* 0x0007e20000100800 */
[----:B-1----:R-:W-:Y:S02]  /*11490*/  ISETP.NE.AND P0, PT, R14, RZ, PT ;  /* 0x000000ff0e00720c */ /* 0x002fe40003f05270 */
[----:B------:R-:W-:Y:S02]  /*114a0*/  PLOP3.LUT P1, PT, PT, PT, PT, 0x8, 0x0 ;  /* 0x000000000000781c */ /* 0x000fe40003f2e170 */
[----:B------:R-:W-:-:S11]  /*114b0*/  LOP3.LUT R18, R18, 0xfffffffe, RZ, 0xc0, !PT ;  /* 0xfffffffe12127812 */ /* 0x000fd600078ec0ff */
[----:B------:R-:W-:Y:S01]  /*114c0*/  @P1 LOP3.LUT R18, R18, 0x1, RZ, 0xfc, !PT ;  /* 0x0000000112121812 */ /* 0x000fe200078efcff */
[----:B---3--:R-:W-:Y:S06]  /*114d0*/  @P0 BRA `(.L_x_4666) ;  /* 0x00000004000c0947 */ /* 0x008fec0003800000 */
[----:B------:R-:W-:-:S03]  /*114e0*/  UMOV UR4, 0xffffffff ;  /* 0xffffffff00047882 */ /* 0x000fc60000000000 */
[----:B------:R-:W-:Y:S05]  /*114f0*/  BRA.DIV UR4, `(.L_x_4667) ;  /* 0x0000005e047c7947 */ /* 0x000fea000b800000 */
[----:B------:R-:W-:-:S13]  /*11500*/  ELECT P6, URZ, PT ;  /* 0x00000000003f782f */ /* 0x000fda00038c0000 */
.L_x_4791:
[----:B------:R-:W-:Y:S05]  /*11510*/  @!P6 BRA `(.L_x_4666) ;  /* 0x0000000000fce947 */ /* 0x000fea0003800000 */
[----:B------:R-:W-:-:S04]  /*11520*/  ISETP.NE.U32.AND P0, PT, R2, RZ, PT ;  /* 0x000000ff0200720c */ /* 0x000fc80003f05070 */
[----:B------:R-:W-:-:S13]  /*11530*/  ISETP.NE.AND.EX P0, PT, R3, RZ, PT, P0 ;  /* 0x000000ff0300720c */ /* 0x000fda0003f05300 */
[----:B------:R-:W-:Y:S05]  /*11540*/  @!P0 BRA `(.L_x_4668) ;  /* 0x0000000000508947 */ /* 0x000fea0003800000 */
[----:B------:R-:W1:Y:S01]  /*11550*/  LDC R6, c[0x0][0x43c] ;  /* 0x00010f00ff067b82 */ /* 0x000e620000000800 */
[----:B------:R-:W-:Y:S01]  /*11560*/  IMAD.MOV.U32 R9, RZ, RZ, R0 ;  /* 0x000000ffff097224 */ /* 0x000fe200078e0000 */
[----:B------:R-:W-:-:S03]  /*11570*/  ULDC.64 UR4, c[0x0][0x428] ;  /* 0x00010a0000047ab9 */ /* 0x000fc60000000a00 */
[----:B------:R-:W-:Y:S01]  /*11580*/  IMAD.MOV.U32 R0, RZ, RZ, R9 ;  /* 0x000000ffff007224 */ /* 0x000fe200078e0009 */
[----:B-1----:R-:W-:-:S13]  /*11590*/  ISETP.NE.AND P0, PT, R6, 0x1, PT ;  /* 0x000000010600780c */ /* 0x002fda0003f05270 */
[----:B0-----:R-:W0:Y:S02]  /*115a0*/  @P0 LDC.64 R4, c[0x0][0x440] ;  /* 0x00011000ff040b82 */ /* 0x001e240000000a00 */
        /* <DEDUP_REMOVED lines=14> */
.L_x_4668:
[----:B------:R-:W3:Y:S04]  /*11690*/  LDL R0, [R1+0x10] ;  /* 0x0000100001007983 */ /* 0x000ee80000100800 */
[----:B-1----:R-:W4:Y:S01]  /*116a0*/  LDL R2, [R1+0x14] ;  /* 0x0000140001027983 */ /* 0x002f220000100800 */
[----:B---3--:R-:W-:Y:S01]  /*116b0*/  IMAD R0, R0, 0x8, R19 ;  /* 0x0000000800007824 */ /* 0x008fe200078e0213 */
[----:B----4-:R-:W-:-:S04]  /*116c0*/  SHF.L.U32 R2, R2, 0x1f, RZ ;  /* 0x0000001f02027819 */ /* 0x010fc800000006ff */
[----:B------:R-:W1:Y:S02]  /*116d0*/  SYNCS.PHASECHK.TRANS64.TRYWAIT P0, [R0+URZ+0x28c40], R2 ;  /* 0x028c4002000075a7 */ /* 0x000e64000800017f */
[----:B-1----:R-:W-:Y:S05]  /*116e0*/  @!P0 BRA `(.L_x_4669) ;  /* 0x0000005c00208947 */ /* 0x002fea0003800000 */
.L_x_4792:
        /* <DEDUP_REMOVED lines=11> */
.L_x_4670:
[----:B------:R-:W3:Y:S04]  /*117a0*/  LDL R3, [R1+0x10] ;  /* 0x0000100001037983 */ /* 0x000ee80000100800 */
[----:B0-----:R-:W4:Y:S04]  /*117b0*/  LDL R4, [R1+0x28] ;  /* 0x0000280001047983 */ /* 0x001f280000100800 */
[----:B-1----:R-:W2:Y:S01]  /*117c0*/  LDL R2, [R1+0x1c] ;  /* 0x00001c0001027983 */ /* 0x002ea20000100800 */
        /* <DEDUP_REMOVED lines=11> */
[----:B---3--:R-:W-:Y:S01]  /*11880*/  IMAD R0, R3, 0x2000, R19 ;  /* 0x0000200003007824 */ /* 0x008fe200078e0213 */
[----:B----4-:R-:W-:-:S04]  /*11890*/  R2UR UR11, R4 ;  /* 0x00000000040b72ca */ /* 0x010fc800000e0000 */
[----:B------:R-:W-:Y:S02]  /*118a0*/  R2UR UR8, R0 ;  /* 0x00000000000872ca */ /* 0x000fe400000e0000 */
[----:B--2---:R-:W-:-:S11]  /*118b0*/  R2UR UR4, R2 ;  /* 0x00000000020472ca */ /* 0x004fd600000e0000 */
[----:B------:R-:W-:Y:S02]  /*118c0*/  UIADD3 UR8, UR8, 0x22400, URZ ;  /* 0x0002240008087890 */ /* 0x000fe4000fffe03f */
[----:B------:R-:W-:-:S03]  /*118d0*/  ULEA UR11, UR11, UR4, 0x6 ;  /* 0x000000040b0b7291 */ /* 0x000fc6000f8e303f */
[----:B------:R-:W-:-:S06]  /*118e0*/  UMOV UR4, 0x0 ;  /* 0x0000000000047882 */ /* 0x000fcc0000000000 */
[----:B------:R1:W-:Y:S02]  /*118f0*/  UTMALDG.4D [UR8], [UR6], desc[UR4] ;  /* 0x00000408060075b4 */ /* 0x0003e40008019000 */
[----:B-1----:R-:W-:Y:S01]  /*11900*/  NOP ;  /* 0x0000000000007918 */ /* 0x002fe20000000000 */
.L_x_4666:
[----:B------:R-:W3:Y:S04]  /*11910*/  LDL.LU R3, [R1+0x38] ;  /* 0x0000380001037983 */ /* 0x000ee80000300800 */
[----:B------:R-:W4:Y:S04]  /*11920*/  LDL.LU R5, [R1+0x24] ;  /* 0x0000240001057983 */ /* 0x000f280000300800 */
[----:B0-----:R-:W5:Y:S01]  /*11930*/  LDL.LU R4, [R1+0x44] ;  /* 0x0000440001047983 */ /* 0x001f620000300800 */
        /* <DEDUP_REMOVED lines=9> */
[----:B---3--:R-:W-:Y:S02]  /*119d0*/  SHF.R.S32.HI R0, RZ, 0x1f, R3 ;  /* 0x0000001fff007819 */ /* 0x008fe40000011403 */
[----:B----4-:R-:W-:-:S03]  /*119e0*/  SEL R5, R5, RZ, !P0 ;  /* 0x000000ff05057207 */ /* 0x010fc60004000000 */
[----:B------:R-:W-:Y:S01]  /*119f0*/  IMAD R0, R0, UR4, RZ ;  /* 0x0000000400007c24 */ /* 0x000fe2000f8e02ff */
[----:B-----5:R-:W-:-:S03]  /*11a00*/  SEL R4, R4, RZ, !P0 ;  /* 0x000000ff04047207 */ /* 0x020fc60004000000 */
        /* <DEDUP_REMOVED lines=23> */
[----:B0-----:R-:W-:Y:S05]  /*11b80*/  CALL.ABS.NOINC R2 ;  /* 0x0000000002007343 */ /* 0x001fea0003c00000 */
.L_x_4672:
[----:B------:R-:W-:Y:S05]  /*11b90*/  BSYNC B6 ;  /* 0x0000000000067941 */ /* 0x000fea0003800000 */
.L_x_4671:
[----:B0-----:R-:W3:Y:S01]  /*11ba0*/  LDL.LU R0, [R1+0x44] ;  /* 0x0000440001007983 */ /* 0x001ee20000300800 */
[----:B------:R-:W-:Y:S01]  /*11bb0*/  ULDC.64 UR4, c[0x0][0x2d8] ;  /* 0x0000b60000047ab9 */ /* 0x000fe20000000a00 */
[----:B------:R-:W0:Y:S01]  /*11bc0*/  LDC R7, c[0x0][0x448] ;  /* 0x00011200ff077b82 */ /* 0x000e220000000800 */
[----:B------:R-:W-:Y:S01]  /*11bd0*/  ULDC UR6, c[0x0][0x2b8] ;  /* 0x0000ae0000067ab9 */ /* 0x000fe20000000800 */
[----:B------:R-:W4:Y:S04]  /*11be0*/  LDL.LU R4, [R1+0x38] ;  /* 0x0000380001047983 */ /* 0x000f280000300800 */
[----:B------:R-:W4:Y:S04]  /*11bf0*/  LDL.LU.64 R2, [R1+0x48] ;  /* 0x0000480001027983 */ /* 0x000f280000300a00 */
[----:B------:R-:W3:Y:S04]  /*11c00*/  LDL.LU R5, [R1+0x24] ;  /* 0x0000240001057983 */ /* 0x000ee80000300800 */
[----:B--2---:R-:W2:Y:S04]  /*11c10*/  LDL R10, [R1+0x4] ;  /* 0x00000400010a7983 */ /* 0x004ea80000100800 */
[----:B------:R1:W5:Y:S01]  /*11c20*/  LDL R8, [R1+0x58] ;  /* 0x0000580001087983 */ /* 0x0003620000100800 */
[----:B0-----:R-:W-:-:S13]  /*11c30*/  ISETP.NE.AND P0, PT, R7, 0x1, PT ;  /* 0x000000010700780c */ /* 0x001fda0003f05270 */
[----:B------:R-:W0:Y:S01]  /*11c40*/  @P0 LDC R6, c[0x0][0x450] ;  /* 0x00011400ff060b82 */ /* 0x000e220000000800 */
[----:B------:R-:W1:Y:S02]  /*11c50*/  S2R R9, SR_TID.X ;  /* 0x0000000000097919 */ /* 0x000e640000002100 */
[----:B-1----:R-:W-:-:S05]  /*11c60*/  IMAD.SHL.U32 R9, R9, 0x8, RZ ;  /* 0x0000000809097824 */ /* 0x002fca00078e00ff */
[----:B------:R-:W-:Y:S01]  /*11c70*/  LOP3.LUT R9, R9, 0x38, RZ, 0xc0, !PT ;  /* 0x0000003809097812 */ /* 0x000fe200078ec0ff */
[----:B----4-:R-:W-:Y:S02]  /*11c80*/  IMAD.MOV.U32 R3, RZ, RZ, R4 ;  /* 0x000000ffff037224 */ /* 0x010fe400078e0004 */
[----:B------:R-:W1:Y:S01]  /*11c90*/  S2R R4, SR_TID.X ;  /* 0x0000000000047919 */ /* 0x000e620000002100 */
[----:B------:R-:W-:-:S04]  /*11ca0*/  IMAD.WIDE.U32 R2, R17, UR4, R2 ;  /* 0x0000000411027c25 */ /* 0x000fc8000f8e0002 */
[----:B------:R-:W-:Y:S01]  /*11cb0*/  IMAD R3, R17, UR5, R3 ;  /* 0x0000000511037c24 */ /* 0x000fe2000f8e0203 */
[----:B------:R-:W-:Y:S02]  /*11cc0*/  ULDC.64 UR4, c[0x0][0x2e0] ;  /* 0x0000b80000047ab9 */ /* 0x000fe40000000a00 */
[----:B---3--:R-:W-:Y:S02]  /*11cd0*/  IMAD R0, R0, UR4, RZ ;  /* 0x0000000400007c24 */ /* 0x008fe4000f8e02ff */
[----:B------:R-:W-:-:S04]  /*11ce0*/  IMAD.WIDE.U32 R2, R5, UR4, R2 ;  /* 0x0000000405027c25 */ /* 0x000fc8000f8e0002 */
        /* <DEDUP_REMOVED lines=9> */
[----:B--2---:R-:W-:-:S04]  /*11d80*/  IMAD R4, R10, 0x40, R4 ;  /* 0x000000400a047824 */ /* 0x004fc800078e0204 */
        /* <DEDUP_REMOVED lines=27> */
[C---:B------:R-:W-:Y:S02]  /*11f40*/  VIADD R5, R3.reuse, 0x10 ;  /* 0x0000001003057836 */ /* 0x040fe40000000000 */
        /* <DEDUP_REMOVED lines=26> */
[----:B------:R-:W-:Y:S01]  /*120f0*/  @!P1 IMAD.MOV.U32 R6, RZ, RZ, R5 ;  /* 0x000000ffff069224 */ /* 0x000fe200078e0005 */
[----:B------:R-:W0:Y:S04]  /*12100*/  SHFL.IDX PT, R0, R0, 0x3, 0x181f ;  /* 0x00781f0000007f89 */ /* 0x000e2800000e0000 */
[----:B------:R1:W-:Y:S04]  /*12110*/  @!P1 LDGSTS.E.BYPASS.LTC128B.128 [R8+0x21400], desc[UR40][R6.64], !P0 ;  /* 0x2140000006089fae */ /* 0x0003e8000c101d68 */
[----:B------:R-:W2:Y:S02]  /*12120*/  SHFL.IDX PT, R4, R4, 0x3, 0x181f ;  /* 0x00781f0004047f89 */ /* 0x000ea400000e0000 */
.L_x_4801:
[----:B------:R-:W-:-:S05]  /*12130*/  VIADD R3, R3, 0x30 ;  /* 0x0000003003037836 */ /* 0x000fca0000000000 */
[----:B------:R-:W-:-:S13]  /*12140*/  ISETP.GE.AND P1, PT, R3, R2, PT ;  /* 0x000000020300720c */ /* 0x000fda0003f26270 */
[----:B--2---:R-:W-:-:S05]  /*12150*/  @!P1 LEA R2, P2, R9, R4, 0x1 ;  /* 0x0000000409029211 */ /* 0x004fca00078408ff */
[----:B0-----:R-:W-:-:S05]  /*12160*/  @!P1 IMAD.X R3, RZ, RZ, R0, P2 ;  /* 0x000000ffff039224 */ /* 0x001fca00010e0600 */
[----:B------:R-:W-:Y:S01]  /*12170*/  @!PT LDS RZ, [RZ] ;  /* 0x00000000fffff984 */ /* 0x000fe20000000800 */
[----:B------:R-:W-:Y:S01]  /*12180*/  @!PT LDS RZ, [RZ] ;  /* 0x00000000fffff984 */ /* 0x000fe20000000800 */
[----:B------:R-:W-:Y:S01]  /*12190*/  @!PT LDS RZ, [RZ] ;  /* 0x00000000fffff984 */ /* 0x000fe20000000800 */
[----:B------:R0:W-:Y:S01]  /*121a0*/  @!P1 LDGSTS.E.BYPASS.LTC128B.128 [R8+0x21c00], desc[UR40][R2.64], !P0 ;  /* 0x21c0000002089fae */ /* 0x0001e2000c101d68 */
[----:B------:R-:W-:Y:S01]  /*121b0*/  PLOP3.LUT P0, PT, PT, PT, PT, 0x80, 0x0 ;  /* 0x000000000000781c */ /* 0x000fe20003f0f070 */
[----:B------:R-:W-:-:S12]  /*121c0*/  NOP ;  /* 0x0000000000007918 */ /* 0x000fd80000000000 */
.L_x_4674:
        /* <DEDUP_REMOVED lines=18> */
.L_x_4802:
[----:B------:R-:W-:Y:S05]  /*122f0*/  BSYNC B0 ;  /* 0x0000000000007941 */ /* 0x000fea0003800000 */
.L_x_4675:
[----:B------:R-:W-:Y:S01]  /*12300*/  LOP3.LUT P0, RZ, R18, 0x1, RZ, 0xc0, !PT ;  /* 0x0000000112ff7812 */ /* 0x000fe2000780c0ff */
[----:B------:R-:W-:-:S12]  /*12310*/  BSSY B0, `(.L_x_4677) ;  /* 0x0000097000007945 */ /* 0x000fd80003800000 */
[----:B------:R-:W-:Y:S05]  /*12320*/  @!P0 BRA `(.L_x_4678) ;  /* 0x0000000800548947 */ /* 0x000fea0003800000 */
[----:B------:R-:W0:Y:S04]  /*12330*/  LDL R4, [R1+0x10] ;  /* 0x0000100001047983 */ /* 0x000e280000100800 */
[----:B------:R-:W2:Y:S01]  /*12340*/  LDL R2, [R1+0x14] ;  /* 0x0000140001027983 */ /* 0x000ea20000100800 */
[----:B------:R-:W-:Y:S01]  /*12350*/  BSSY B1, `(.L_x_4679) ;  /* 0x0000008000017945 */ /* 0x000fe20003800000 */
[----:B------:R-:W3:Y:S02]  /*12360*/  S2R R3, SR_TID.X ;  /* 0x0000000000037919 */ /* 0x000ee40000002100 */
[----:B---3--:R-:W-:-:S04]  /*12370*/  LOP3.LUT R3, R3, 0x7f, RZ, 0xc0, !PT ;  /* 0x0000007f03037812 */ /* 0x008fc800078ec0ff */
[----:B------:R-:W-:Y:S01]  /*12380*/  ISETP.NE.AND P1, PT, R3, RZ, PT ;  /* 0x000000ff0300720c */ /* 0x000fe20003f25270 */
[----:B0-----:R-:W-:Y:S01]  /*12390*/  IMAD R0, R4, 0x8, R19 ;  /* 0x0000000804007824 */ /* 0x001fe200078e0213 */
[----:B--2---:R-:W-:-:S04]  /*123a0*/  SHF.L.U32 R2, R2, 0x1f, RZ ;  /* 0x0000001f02027819 */ /* 0x004fc800000006ff */
[----:B------:R-:W0:Y:S02]  /*123b0*/  SYNCS.PHASECHK.TRANS64.TRYWAIT P0, [R0+URZ+0x28c60], R2 ;  /* 0x028c6002000075a7 */ /* 0x000e24000800017f */
[----:B0-----:R-:W-:Y:S05]  /*123c0*/  @!P0 BRA `(.L_x_4680) ;  /* 0x00000054005c8947 */ /* 0x001fea0003800000 */
.L_x_4803:
[----:B------:R-:W-:Y:S05]  /*123d0*/  BSYNC B1 ;  /* 0x0000000000017941 */ /* 0x000fea0003800000 */
.L_x_4679:
        /* <DEDUP_REMOVED lines=9> */
.L_x_4682:
[----:B------:R-:W-:Y:S05]  /*12470*/  BSYNC B1 ;  /* 0x0000000000017941 */ /* 0x000fea0003800000 */
.L_x_4681:
        /* <DEDUP_REMOVED lines=13> */
.L_x_4683:
        /* <DEDUP_REMOVED lines=15> */
.L_x_4684:
        /* <DEDUP_REMOVED lines=15> */
.L_x_4685:
        /* <DEDUP_REMOVED lines=15> */
.L_x_4686:
        /* <DEDUP_REMOVED lines=15> */
.L_x_4687:
        /* <DEDUP_REMOVED lines=15> */
.L_x_4688:
        /* <DEDUP_REMOVED lines=15> */
.L_x_4689:
        /* <DEDUP_REMOVED lines=15> */
.L_x_4690:
        /* <DEDUP_REMOVED lines=10> */
.L_x_4678:
[----:B------:R-:W-:Y:S05]  /*12c80*/  BSYNC B0 ;  /* 0x0000000000007941 */ /* 0x000fea0003800000 */
.L_x_4677:
[----:B------:R-:W0:Y:S04]  /*12c90*/  LDL R4, [R1+0x34] ;  /* 0x0000340001047983 */ /* 0x000e280000100800 */
[----:B------:R-:W2:Y:S01]  /*12ca0*/  LDL R5, [R1+0x20] ;  /* 0x0000200001057983 */ /* 0x000ea20000100800 */
[----:B------:R-:W-:Y:S01]  /*12cb0*/  BSSY B0, `(.L_x_4691) ;  /* 0x00002ac000007945 */ /* 0x000fe20003800000 */
[----:B0-----:R-:W-:-:S05]  /*12cc0*/  VIADD R0, R4, 0xfffffffe ;  /* 0xfffffffe04007836 */ /* 0x001fca0000000000 */
[----:B--2---:R-:W-:-:S13]  /*12cd0*/  ISETP.GE.AND P0, PT, R0, R5, PT ;  /* 0x000000050000720c */ /* 0x004fda0003f06270 */
[----:B------:R-:W-:Y:S05]  /*12ce0*/  @!P0 BRA `(.L_x_4692) ;  /* 0x0000002800a08947 */ /* 0x000fea0003800000 */
[----:B-1----:R-:W2:Y:S04]  /*12cf0*/  LDL.LU R7, [R1+0x54] ;  /* 0x0000540001077983 */ /* 0x002ea80000300800 */
        /* <DEDUP_REMOVED lines=48> */
.L_x_4697:
        /* <DEDUP_REMOVED lines=8> */
.L_x_4804:
[----:B------:R-:W-:Y:S05]  /*13080*/  BSYNC B3 ;  /* 0x0000000000037941 */ /* 0x000fea0003800000 */
.L_x_4698:
        /* <DEDUP_REMOVED lines=9> */
.L_x_4701:
[----:B------:R-:W-:Y:S05]  /*13120*/  BSYNC B3 ;  /* 0x0000000000037941 */ /* 0x000fea0003800000 */
.L_x_4700:
        /* <DEDUP_REMOVED lines=13> */
.L_x_4702:
        /* <DEDUP_REMOVED lines=13> */
.L_x_4805:
[----:B------:R-:W-:Y:S05]  /*132d0*/  BSYNC B3 ;  /* 0x0000000000037941 */ /* 0x000fea0003800000 */
.L_x_4703:
        /* <DEDUP_REMOVED lines=11> */
.L_x_4706:
[----:B------:R-:W-:Y:S05]  /*13390*/  BSYNC B3 ;  /* 0x0000000000037941 */ /* 0x000fea0003800000 */
.L_x_4705:
        /* <DEDUP_REMOVED lines=10> */
.L_x_4707:
        /* <DEDUP_REMOVED lines=15> */
.L_x_4708:
        /* <DEDUP_REMOVED lines=15> */
.L_x_4709:
        /* <DEDUP_REMOVED lines=15> */
.L_x_4710:
        /* <DEDUP_REMOVED lines=15> */
.L_x_4711:
        /* <DEDUP_REMOVED lines=15> */
.L_x_4712:
        /* <DEDUP_REMOVED lines=15> */
.L_x_4713:
        /* <DEDUP_REMOVED lines=15> */
.L_x_4714:
        /* <DEDUP_REMOVED lines=10> */
.L_x_4696:
[----:B------:R-:W-:Y:S05]  /*13b70*/  BSYNC B1 ;  /* 0x0000000000017941 */ /* 0x000fea0003800000 */
.L_x_4695:
[----:B------:R-:W2:Y:S02]  /*13b80*/  LDL.LU R6, [R1+0x34] ;  /* 0x0000340001067983 */ /* 0x000ea40000300800 */
[----:B--2---:R-:W-:-:S07]  /*13b90*/  VIADD R0, R6, 0xfffffffd ;  /* 0xfffffffd06007836 */ /* 0x004fce0000000000 */
.L_x_4694:
[----:B------:R-:W-:Y:S05]  /*13ba0*/  BSYNC B2 ;  /* 0x0000000000027941 */ /* 0x000fea0003800000 */
.L_x_4693:
[----:B------:R-:W-:Y:S01]  /*13bb0*/  VIADD R5, R5, 0xfffffffe ;  /* 0xfffffffe05057836 */ /* 0x000fe20000000000 */
[----:B------:R-:W-:-:S04]  /*13bc0*/  LOP3.LUT R4, RZ, R4, RZ, 0x33, !PT ;  /* 0x00000004ff047212 */ /* 0x000fc800078e33ff */
[----:B------:R-:W-:-:S13]  /*13bd0*/  ISETP.NE.AND P0, PT, R5, R4, PT ;  /* 0x000000040500720c */ /* 0x000fda0003f05270 */
[----:B------:R-:W-:Y:S05]  /*13be0*/  @!P0 BRA `(.L_x_4692) ;  /* 0x0000001800e08947 */ /* 0x000fea0003800000 */
.L_x_4755:
        /* <DEDUP_REMOVED lines=35> */
.L_x_4717:
        /* <DEDUP_REMOVED lines=8> */
.L_x_4806:
[----:B------:R-:W-:Y:S05]  /*13ea0*/  BSYNC B2 ;  /* 0x0000000000027941 */ /* 0x000fea0003800000 */
.L_x_4718:
        /* <DEDUP_REMOVED lines=9> */
.L_x_4721:
[----:B------:R-:W-:Y:S05]  /*13f40*/  BSYNC B2 ;  /* 0x0000000000027941 */ /* 0x000fea0003800000 */
.L_x_4720:
        /* <DEDUP_REMOVED lines=12> */
.L_x_4722:
        /* <DEDUP_REMOVED lines=13> */
.L_x_4807:
[----:B------:R-:W-:Y:S05]  /*140e0*/  BSYNC B2 ;  /* 0x0000000000027941 */ /* 0x000fea0003800000 */
.L_x_4723:
        /* <DEDUP_REMOVED lines=11> */
.L_x_4726:
[----:B------:R-:W-:Y:S05]  /*141a0*/  BSYNC B2 ;  /* 0x0000000000027941 */ /* 0x000fea0003800000 */
.L_x_4725:
        /* <DEDUP_REMOVED lines=9> */
.L_x_4727:
        /* <DEDUP_REMOVED lines=15> */
.L_x_4728:
        /* <DEDUP_REMOVED lines=15> */
.L_x_4729:
        /* <DEDUP_REMOVED lines=15> */
.L_x_4730:
        /* <DEDUP_REMOVED lines=15> */
.L_x_4731:
        /* <DEDUP_REMOVED lines=15> */
.L_x_4732:
        /* <DEDUP_REMOVED lines=15> */
.L_x_4733:
        /* <DEDUP_REMOVED lines=15> */
.L_x_4734:
        /* <DEDUP_REMOVED lines=10> */
.L_x_4716:
[----:B------:R-:W-:Y:S05]  /*14970*/  BSYNC B1 ;  /* 0x0000000000017941 */ /* 0x000fea0003800000 */
.L_x_4715:
        /* <DEDUP_REMOVED lines=35> */
.L_x_4737:
        /* <DEDUP_REMOVED lines=8> */
.L_x_4808:
[----:B------:R-:W-:Y:S05]  /*14c30*/  BSYNC B2 ;  /* 0x0000000000027941 */ /* 0x000fea0003800000 */
.L_x_4738:
        /* <DEDUP_REMOVED lines=9> */
.L_x_4741:
[----:B------:R-:W-:Y:S05]  /*14cd0*/  BSYNC B2 ;  /* 0x0000000000027941 */ /* 0x000fea0003800000 */
.L_x_4740:
        /* <DEDUP_REMOVED lines=13> */
.L_x_4742:
        /* <DEDUP_REMOVED lines=13> */
.L_x_4809:
[----:B------:R-:W-:Y:S05]  /*14e80*/  BSYNC B2 ;  /* 0x0000000000027941 */ /* 0x000fea0003800000 */
.L_x_4743:
        /* <DEDUP_REMOVED lines=11> */
.L_x_4746:
[----:B------:R-:W-:Y:S05]  /*14f40*/  BSYNC B2 ;  /* 0x0000000000027941 */ /* 0x000fea0003800000 */
.L_x_4745:
        /* <DEDUP_REMOVED lines=10> */
.L_x_4747:
        /* <DEDUP_REMOVED lines=15> */
.L_x_4748:
        /* <DEDUP_REMOVED lines=15> */
.L_x_4749:
        /* <DEDUP_REMOVED lines=15> */
.L_x_4750:
        /* <DEDUP_REMOVED lines=15> */
.L_x_4751:
        /* <DEDUP_REMOVED lines=15> */
.L_x_4752:
        /* <DEDUP_REMOVED lines=15> */
.L_x_4753:
        /* <DEDUP_REMOVED lines=15> */
.L_x_4754:
        /* <DEDUP_REMOVED lines=10> */
.L_x_4736:
[----:B------:R-:W-:Y:S05]  /*15720*/  BSYNC B1 ;  /* 0x0000000000017941 */ /* 0x000fea0003800000 */
.L_x_4735:
[----:B------:R-:W2:Y:S01]  /*15730*/  LDL R2, [R1+0x20] ;  /* 0x0000200001027983 */ /* 0x000ea20000100800 */
[----:B------:R-:W-:Y:S01]  /*15740*/  VIADD R0, R0, 0xfffffffe ;  /* 0xfffffffe00007836 */ /* 0x000fe20000000000 */
[----:B--2---:R-:W-:-:S13]  /*15750*/  ISETP.GT.AND P0, PT, R6, R2, PT ;  /* 0x000000020600720c */ /* 0x004fda0003f04270 */
[----:B------:R-:W-:Y:S05]  /*15760*/  @P0 BRA `(.L_x_4755) ;  /* 0xffffffe400200947 */ /* 0x000fea000383ffff */
.L_x_4692:
[----:B------:R-:W-:Y:S05]  /*15770*/  BSYNC B0 ;  /* 0x0000000000007941 */ /* 0x000fea0003800000 */
.L_x_4691:
[----:B------:R-:W2:Y:S04]  /*15780*/  LDL.LU R4, [R1+0x10] ;  /* 0x0000100001047983 */ /* 0x000ea80000300800 */
[----:B------:R-:W3:Y:S01]  /*15790*/  LDL.LU R3, [R1+0x14] ;  /* 0x0000140001037983 */ /* 0x000ee20000300800 */
[----:B------:R-:W4:Y:S01]  /*157a0*/  S2R R2, SR_TID.X ;  /* 0x0000000000027919 */ /* 0x000f220000002100 */
[----:B------:R-:W-:Y:S01]  /*157b0*/  BSSY B0, `(.L_x_4756) ;  /* 0x0000016000007945 */ /* 0x000fe20003800000 */
[----:B----4-:R-:W-:-:S04]  /*157c0*/  LOP3.LUT R2, R2, 0x7f, RZ, 0xc0, !PT ;  /* 0x0000007f02027812 */ /* 0x010fc800078ec0ff */
[----:B------:R-:W-:Y:S01]  /*157d0*/  ISETP.NE.AND P1, PT, R2, RZ, PT ;  /* 0x000000ff0200720c */ /* 0x000fe20003f25270 */
[----:B--2---:R-:W-:-:S05]  /*157e0*/  VIADD R0, R4, 0x1 ;  /* 0x0000000104007836 */ /* 0x004fca0000000000 */
[----:B------:R-:W-:-:S04]  /*157f0*/  ISETP.NE.AND P0, PT, R0, 0x2, PT ;  /* 0x000000020000780c */ /* 0x000fc80003f05270 */
[----:B------:R-:W-:-:S04]  /*15800*/  SEL R2, RZ, 0x1, P0 ;  /* 0x00000001ff027807 */ /* 0x000fc80000000000 */
[----:B---3--:R-:W-:-:S05]  /*15810*/  LOP3.LUT R3, R3, R2, RZ, 0x3c, !PT ;  /* 0x0000000203037212 */ /* 0x008fca00078e3cff */
[----:B------:R2:W-:Y:S01]  /*15820*/  STL [R1+0x14], R3 ;  /* 0x0000140301007387 */ /* 0x0005e20000100800 */
[----:B------:R-:W-:Y:S05]  /*15830*/  @P1 BRA `(.L_x_4757) ;  /* 0x0000000000341947 */ /* 0x000fea0003800000 */
[----:B------:R-:W3:Y:S01]  /*15840*/  S2R R5, SR_LANEID ;  /* 0x0000000000057919 */ /* 0x000ee20000000000 */
[----:B------:R-:W-:Y:S01]  /*15850*/  VOTEU.ANY UR4, UPT, PT ;  /* 0x0000000000047886 */ /* 0x000fe200038e0100 */
[----:B--2---:R-:W2:Y:S01]  /*15860*/  LDC.64 R2, c[0x0][0xc60] ;  /* 0x00031800ff027b82 */ /* 0x004ea20000000a00 */
[----:B------:R-:W3:Y:S02]  /*15870*/  FLO.U32 R4, UR4 ;  /* 0x0000000400047d00 */ /* 0x000ee400080e0000 */
[----:B---3--:R-:W-:-:S06]  /*15880*/  ISETP.EQ.U32.AND P1, PT, R4, R5, PT ;  /* 0x000000050400720c */ /* 0x008fcc0003f22070 */
[----:B------:R-:W2:Y:S07]  /*15890*/  POPC R5, UR4 ;  /* 0x0000000400057d09 */ /* 0x000eae0008000000 */
[----:B--2---:R-:W2:Y:S01]  /*158a0*/  @P1 ATOMG.E.ADD.STRONG.GPU PT, R3, desc[UR40][R2.64], R5 ;  /* 0x00000005020319a8 */ /* 0x004ea200081ee1e8 */
[----:B-1----:R-:W1:Y:S02]  /*158b0*/  S2R R6, SR_LTMASK ;  /* 0x0000000000067919 */ /* 0x002e640000003900 */
[----:B-1----:R-:W-:-:S04]  /*158c0*/  LOP3.LUT R6, R6, UR4, RZ, 0xc0, !PT ;  /* 0x0000000406067c12 */ /* 0x002fc8000f8ec0ff */
[----:B------:R-:W1:Y:S01]  /*158d0*/  POPC R7, R6 ;  /* 0x0000000600077309 */ /* 0x000e620000000000 */
[----:B--2---:R-:W1:Y:S02]  /*158e0*/  SHFL.IDX PT, R4, R3, R4, 0x1f ;  /* 0x00001f0403047589 */ /* 0x004e6400000e0000 */
[----:B-1----:R-:W-:-:S05]  /*158f0*/  IADD3 R2, R4, UR37, R7 ;  /* 0x0000002504027c10 */ /* 0x002fca000fffe007 */
[----:B------:R3:W-:Y:S02]  /*15900*/  STL [R1], R2 ;  /* 0x0000000201007387 */ /* 0x0007e40000100800 */
.L_x_4757:
[----:B------:R-:W-:Y:S05]  /*15910*/  BSYNC B0 ;  /* 0x0000000000007941 */ /* 0x000fea0003800000 */
.L_x_4756:
[----:B------:R-:W-:-:S05]  /*15920*/  SEL R0, R0, RZ, P0 ;  /* 0x000000ff00007207 */ /* 0x000fca0000000000 */
[----:B------:R4:W-:Y:S02]  /*15930*/  STL [R1+0x10], R0 ;  /* 0x0000100001007387 */ /* 0x0009e40000100800 */
.L_x_4659:
[----:B------:R-:W-:Y:S05]  /*15940*/  BSYNC B7 ;  /* 0x0000000000077941 */ /* 0x000fea0003800000 */
.L_x_4657:
        /* <DEDUP_REMOVED lines=13> */
.L_x_4758:
[----:B------:R-:W5:Y:S01]  /*15a20*/  S2R R16, SR_TID.X ;  /* 0x0000000000107919 */ /* 0x000f620000002100 */
[----:B------:R-:W-:Y:S01]  /*15a30*/  UMOV UR4, 0xffffffff ;  /* 0xffffffff00047882 */ /* 0x000fe20000000000 */
[----:B-----5:R-:W-:-:S04]  /*15a40*/  LOP3.LUT R16, R16, 0x1f, RZ, 0xc0, !PT ;  /* 0x0000001f10107812 */ /* 0x020fc800078ec0ff */
[----:B------:R-:W-:Y:S01]  /*15a50*/  ISETP.NE.AND P0, PT, R16, 0x1f, PT ;  /* 0x0000001f1000780c */ /* 0x000fe20003f05270 */
[----:B------:R-:W-:-:S12]  /*15a60*/  BRA.DIV UR4, `(.L_x_4760) ;  /* 0x0000002204407947 */ /* 0x000fd8000b800000 */
[----:B--2---:R-:W2:Y:S01]  /*15a70*/  LDL.LU R3, [R1] ;  /* 0x0000000001037983 */ /* 0x004ea20000300800 */
[----:B------:R-:W-:-:S03]  /*15a80*/  ULDC UR4, c[0x0][0xc3c] ;  /* 0x00030f0000047ab9 */ /* 0x000fc60000000800 */
[----:B01----:R-:W4:Y:S01]  /*15a90*/  LDL R8, [R1+0xc] ;  /* 0x00000c0001087983 */ /* 0x003f220000100800 */
[----:B--2---:R-:W-:Y:S02]  /*15aa0*/  IMAD.MOV.U32 R10, RZ, RZ, R3 ;  /* 0x000000ffff0a7224 */ /* 0x004fe400078e0003 */
[----:B----4-:R-:W-:-:S05]  /*15ab0*/  IMAD.IADD R0, R8, 0x1, R16 ;  /* 0x0000000108007824 */ /* 0x010fca00078e0210 */
[----:B------:R-:W-:-:S13]  /*15ac0*/  ISETP.GE.OR P1, PT, R0, UR4, !P0 ;  /* 0x0000000400007c0c */ /* 0x000fda000c726670 */
[----:B---3--:R-:W0:Y:S08]  /*15ad0*/  @!P1 LDC.64 R2, c[0x0][0xc80] ;  /* 0x00032000ff029b82 */ /* 0x008e300000000a00 */
        /* <DEDUP_REMOVED lines=34> */
.L_x_4819:
[----:B------:R-:W-:Y:S02]  /*15d00*/  ULDC UR4, c[0x0][0xc38] ;  /* 0x00030e0000047ab9 */ /* 0x000fe40000000800 */
[----:B------:R-:W-:-:S04]  /*15d10*/  IMAD.U32 R8, RZ, RZ, UR4 ;  /* 0x00000004ff087e24 */ /* 0x000fc8000f8e00ff */
[----:B-1----:R-:W-:-:S04]  /*15d20*/  IMAD R9, R14, R8, RZ ;  /* 0x000000080e097224 */ /* 0x002fc800078e02ff */
[----:B------:R-:W-:-:S05]  /*15d30*/  IMAD.IADD R0, R0, 0x1, R9 ;  /* 0x0000000100007824 */ /* 0x000fca00078e0209 */
[----:B------:R-:W-:-:S13]  /*15d40*/  ISETP.GT.AND P6, PT, R0, R4, PT ;  /* 0x000000040000720c */ /* 0x000fda0003fc4270 */
[----:B------:R-:W-:Y:S05]  /*15d50*/  @P6 BRA `(.L_x_4761) ;  /* 0x0000000000ac6947 */ /* 0x000fea0003800000 */
.L_x_4764:
        /* <DEDUP_REMOVED lines=37> */
.L_x_4827:
[----:B------:R-:W-:Y:S02]  /*15fb0*/  ULDC UR4, c[0x0][0xc38] ;  /* 0x00030e0000047ab9 */ /* 0x000fe40000000800 */
[----:B------:R-:W-:-:S04]  /*15fc0*/  IMAD.U32 R8, RZ, RZ, UR4 ;  /* 0x00000004ff087e24 */ /* 0x000fc8000f8e00ff */
[----:B-1----:R-:W-:-:S04]  /*15fd0*/  IMAD R9, R14, R8, RZ ;  /* 0x000000080e097224 */ /* 0x002fc800078e02ff */
[----:B------:R-:W-:-:S05]  /*15fe0*/  IMAD.IADD R0, R9, 0x1, R0 ;  /* 0x0000000109007824 */ /* 0x000fca00078e0200 */
[----:B------:R-:W-:-:S13]  /*15ff0*/  ISETP.GT.AND P6, PT, R0, R4, PT ;  /* 0x000000040000720c */ /* 0x000fda0003fc4270 */
[----:B------:R-:W-:Y:S05]  /*16000*/  @!P6 BRA `(.L_x_4764) ;  /* 0xfffffffc0054e947 */ /* 0x000fea000383ffff */
.L_x_4761:
        /* <DEDUP_REMOVED lines=12> */
.L_x_4832:
[----:B------:R-:W-:-:S13]  /*160d0*/  ISETP.NE.AND P0, PT, R3, RZ, PT ;  /* 0x000000ff0300720c */ /* 0x000fda0003f05270 */
[----:B------:R-:W-:Y:S05]  /*160e0*/  @!P0 BRA `(.L_x_4766) ;  /* 0x0000000000108947 */ /* 0x000fea0003800000 */
[----:B------:R-:W-:Y:S01]  /*160f0*/  UMOV UR4, 0xffffffff ;  /* 0xffffffff00047882 */ /* 0x000fe20000000000 */
[----:B------:R-:W-:Y:S02]  /*16100*/  VIADD R12, R10, 0xffffffff ;  /* 0xffffffff0a0c7836 */ /* 0x000fe40000000000 */
[----:B------:R-:W-:Y:S05]  /*16110*/  BRA.DIV UR4, `(.L_x_4767) ;  /* 0x0000002604047947 */ /* 0x000fea000b800000 */
[----:B------:R1:W2:Y:S02]  /*16120*/  SHFL.IDX PT, R6, R2, R12, 0x1f ;  /* 0x00001f0c02067589 */ /* 0x0002a400000e0000 */
.L_x_4766:
[----:B--2---:R-:W-:Y:S01]  /*16130*/  IMAD R3, R6, R8, R9 ;  /* 0x0000000806037224 */ /* 0x004fe200078e0209 */
[----:B------:R-:W-:-:S03]  /*16140*/  ISETP.NE.AND P0, PT, R7, 0x1, PT ;  /* 0x000000010700780c */ /* 0x000fc60003f05270 */
[----:B------:R-:W-:Y:S01]  /*16150*/  IMAD.IADD R4, R4, 0x1, -R3 ;  /* 0x0000000104047824 */ /* 0x000fe200078e0a03 */
[----:B------:R2:W-:Y:S09]  /*16160*/  STL [R1], R3 ;  /* 0x0000000301007387 */ /* 0x0005f20000100800 */
[----:B------:R-:W-:Y:S05]  /*16170*/  @!P0 BRA `(.L_x_4768) ;  /* 0x0000000000e48947 */ /* 0x000fea0003800000 */
[----:B0--3--:R-:W-:-:S04]  /*16180*/  IABS R5, R0 ;  /* 0x0000000000057213 */ /* 0x009fc80000000000 */
[----:B------:R-:W0:Y:S08]  /*16190*/  I2F.RP R6, R5 ;  /* 0x0000000500067306 */ /* 0x000e300000209400 */
[----:B0-----:R-:W0:Y:S02]  /*161a0*/  MUFU.RCP R6, R6 ;  /* 0x0000000600067308 */ /* 0x001e240000001000 */
[----:B0-----:R-:W-:-:S06]  /*161b0*/  VIADD R9, R6, 0xffffffe ;  /* 0x0ffffffe06097836 */ /* 0x001fcc0000000000 */
[----:B--2---:R-:W1:Y:S02]  /*161c0*/  F2I.FTZ.U32.TRUNC.NTZ R3, R9 ;  /* 0x0000000900037305 */ /* 0x004e64000021f000 */
[----:B-1----:R-:W-:-:S04]  /*161d0*/  IMAD.MOV R2, RZ, RZ, -R3 ;  /* 0x000000ffff027224 */ /* 0x002fc800078e0a03 */
        /* <DEDUP_REMOVED lines=51> */
.L_x_4768:
[----:B0--3--:R-:W3:Y:S01]  /*16510*/  LDL R5, [R1+0xc] ;  /* 0x00000c0001057983 */ /* 0x009ee20000100800 */
[----:B-12---:R-:W3:Y:S02]  /*16520*/  LDC.64 R2, c[0x0][0xc90] ;  /* 0x00032400ff027b82 */ /* 0x006ee40000000a00 */
        /* <DEDUP_REMOVED lines=61> */
.L_x_4769:
[----:B0-----:R-:W-:-:S05]  /*16900*/  LOP3.LUT R3, RZ, R4, RZ, 0x33, !PT ;  /* 0x00000004ff037212 */ /* 0x001fca00078e33ff */
[----:B------:R-:W-:-:S05]  /*16910*/  IMAD.IADD R0, R0, 0x1, R3 ;  /* 0x0000000100007824 */ /* 0x000fca00078e0203 */
[----:B------:R2:W-:Y:S01]  /*16920*/  STL [R1+0x4], R0 ;  /* 0x0000040001007387 */ /* 0x0005e20000100800 */
[----:B------:R-:W-:Y:S05]  /*16930*/  BRA `(.L_x_4770) ;  /* 0x0000000000287947 */ /* 0x000fea0003800000 */
.L_x_4762:
        /* <DEDUP_REMOVED lines=10> */
.L_x_4770:
[----:B0-----:R-:W3:Y:S04]  /*169e0*/  LDL R3, [R1+0x8] ;  /* 0x0000080001037983 */ /* 0x001ee80000100800 */
[----:B-1----:R-:W4:Y:S04]  /*169f0*/  LDL R2, [R1+0xc] ;  /* 0x00000c0001027983 */ /* 0x002f280000100800 */
[----:B------:R-:W5:Y:S04]  /*16a00*/  LDL R5, [R1+0x4] ;  /* 0x0000040001057983 */ /* 0x000f680000100800 */
[----:B------:R-:W5:Y:S01]  /*16a10*/  LDL R4, [R1] ;  /* 0x0000000001047983 */ /* 0x000f620000100800 */
[----:B--2---:R-:W0:Y:S01]  /*16a20*/  S2R R0, SR_TID.X ;  /* 0x0000000000007919 */ /* 0x004e220000002100 */
[----:B------:R-:W-:Y:S05]  /*16a30*/  WARPSYNC.ALL ;  /* 0x0000000000007948 */ /* 0x000fea0003800000 */
[----:B0-----:R-:W-:Y:S01]  /*16a40*/  LOP3.LUT R0, R0, 0x1f, RZ, 0xc0, !PT ;  /* 0x0000001f00007812 */ /* 0x001fe200078ec0ff */
[----:B------:R-:W-:Y:S03]  /*16a50*/  BAR.SYNC.DEFER_BLOCKING 0x4, 0x180 ;  /* 0x0106000000007b1d */ /* 0x000fe60000010000 */
[----:B------:R-:W-:-:S13]  /*16a60*/  ISETP.NE.AND P0, PT, R0, RZ, PT ;  /* 0x000000ff0000720c */ /* 0x000fda0003f05270 */
[----:B------:R-:W-:Y:S01]  /*16a70*/  @!P0 MOV R0, 0x400 ;  /* 0x0000040000008802 */ /* 0x000fe20000000f00 */
[----:B---3--:R-:W-:Y:S02]  /*16a80*/  IMAD.MOV.U32 R6, RZ, RZ, R3 ;  /* 0x000000ffff067224 */ /* 0x008fe400078e0003 */
[----:B------:R-:W0:Y:S01]  /*16a90*/  @!P0 S2R R3, SR_CgaCtaId ;  /* 0x0000000000038919 */ /* 0x000e220000008800 */
[----:B----4-:R-:W-:Y:S01]  /*16aa0*/  IMAD.MOV.U32 R7, RZ, RZ, R2 ;  /* 0x000000ffff077224 */ /* 0x010fe200078e0002 */
[----:B0-----:R-:W-:-:S05]  /*16ab0*/  @!P0 LEA R19, R3, R0, 0x18 ;  /* 0x0000000003138211 */ /* 0x001fca00078ec0ff */
[----:B-----5:R1:W-:Y:S01]  /*16ac0*/  @!P0 STS.128 [R19+0x28cd0], R4 ;  /* 0x028cd00413008388 */ /* 0x0203e20000000c00 */
[----:B------:R-:W-:Y:S06]  /*16ad0*/  BAR.ARV 0x5, 0x180 ;  /* 0x0146000000007b1d */ /* 0x000fec0000002000 */
.L_x_4759:
[----:B----4-:R-:W4:Y:S01]  /*16ae0*/  LDL R0, [R1+0xc] ;  /* 0x00000c0001007983 */ /* 0x010f220000100800 */
[----:B------:R-:W-:Y:S02]  /*16af0*/  ULDC UR4, c[0x0][0xc3c] ;  /* 0x00030f0000047ab9 */ /* 0x000fe40000000800 */
[----:B----4-:R-:W-:-:S13]  /*16b00*/  ISETP.GE.AND P0, PT, R0, UR4, PT ;  /* 0x0000000400007c0c */ /* 0x010fda000bf06270 */
[----:B------:R-:W-:Y:S05]  /*16b10*/  @!P0 BRA `(.L_x_4771) ;  /* 0xffffff98007c8947 */ /* 0x000fea000383ffff */
[----:B------:R-:W-:Y:S05]  /*16b20*/  BSYNC B8 ;  /* 0x0000000000087941 */ /* 0x000fea0003800000 */
.L_x_4651:
[----:B---3--:R-:W3:Y:S01]  /*16b30*/  LDL.LU R0, [R1+0x50] ;  /* 0x0000500001007983 */ /* 0x008ee20000300800 */
[----:B------:R-:W-:Y:S01]  /*16b40*/  BSSY B0, `(.L_x_4772) ;  /* 0x000000b000007945 */ /* 0x000fe20003800000 */
[----:B01----:R-:W0:Y:S01]  /*16b50*/  S2R R5, SR_CgaCtaId ;  /* 0x0000000000057919 */ /* 0x003e220000008800 */
[----:B---3--:R-:W-:-:S05]  /*16b60*/  VIADD R0, R0, 0x1 ;  /* 0x0000000100007836 */ /* 0x008fca0000000000 */
[----:B------:R-:W-:-:S04]  /*16b70*/  LEA.HI R2, R0, R0, RZ, 0x1 ;  /* 0x0000000000027211 */ /* 0x000fc800078f08ff */
[----:B--2---:R-:W-:-:S05]  /*16b80*/  LOP3.LUT R3, R2, 0xfffffffe, RZ, 0xc0, !PT ;  /* 0xfffffffe02037812 */ /* 0x004fca00078ec0ff */
[----:B------:R-:W-:Y:S01]  /*16b90*/  IMAD.IADD R3, R0, 0x1, -R3 ;  /* 0x0000000100037824 */ /* 0x000fe200078e0a03 */
[----:B------:R-:W-:-:S04]  /*16ba0*/  MOV R0, 0x400 ;  /* 0x0000040000007802 */ /* 0x000fc80000000f00 */
[----:B0-----:R-:W-:Y:S02]  /*16bb0*/  LEA R0, R5, R0, 0x18 ;  /* 0x0000000005007211 */ /* 0x001fe400078ec0ff */
[----:B------:R-:W-:-:S04]  /*16bc0*/  SHF.L.U32 R3, R3, 0x1f, RZ ;  /* 0x0000001f03037819 */ /* 0x000fc800000006ff */
[----:B------:R-:W0:Y:S02]  /*16bd0*/  SYNCS.PHASECHK.TRANS64.TRYWAIT P0, [R0+URZ+0x28c20], R3 ;  /* 0x028c2003000075a7 */ /* 0x000e24000800017f */
[----:B0-----:R-:W-:Y:S05]  /*16be0*/  @!P0 BRA `(.L_x_4773) ;  /* 0x0000001800788947 */ /* 0x001fea0003800000 */
.L_x_4835:
[----:B------:R-:W-:Y:S05]  /*16bf0*/  BSYNC B0 ;  /* 0x0000000000007941 */ /* 0x000fea0003800000 */
.L_x_4772:
[----:B------:R-:W-:-:S03]  /*16c00*/  UMOV UR4, 0xffffffff ;  /* 0xffffffff00047882 */ /* 0x000fc60000000000 */
[----:B------:R-:W-:Y:S05]  /*16c10*/  BRA.DIV UR4, `(.L_x_4774) ;  /* 0x0000001a04807947 */ /* 0x000fea000b800000 */
[----:B------:R-:W1:Y:S02]  /*16c20*/  S2R R2, SR_TID.X ;  /* 0x0000000000027919 */ /* 0x000e640000002100 */
[----:B-1----:R-:W-:-:S04]  /*16c30*/  SHF.R.U32.HI R2, RZ, 0x5, R2 ;  /* 0x00000005ff027819 */ /* 0x002fc80000011602 */
[----:B------:R-:W-:-:S05]  /*16c40*/  LOP3.LUT R2, R2, 0x3, RZ, 0xc0, !PT ;  /* 0x0000000302027812 */ /* 0x000fca00078ec0ff */
[----:B------:R1:W2:Y:S02]  /*16c50*/  SHFL.IDX PT, R14, R2, RZ, 0x1f ;  /* 0x00001fff020e7589 */ /* 0x0002a400000e0000 */
.L_x_4838:
[----:B--2---:R-:W-:Y:S01]  /*16c60*/  ISETP.NE.AND P0, PT, R14, RZ, PT ;  /* 0x000000ff0e00720c */ /* 0x004fe20003f05270 */
[----:B------:R-:W-:-:S12]  /*16c70*/  BSSY B0, `(.L_x_4775) ;  /* 0x0000027000007945 */ /* 0x000fd80003800000 */
[----:B------:R-:W-:Y:S05]  /*16c80*/  @P0 BRA `(.L_x_4776) ;  /* 0x0000000000940947 */ /* 0x000fea0003800000 */
[----:B------:R-:W-:-:S03]  /*16c90*/  UMOV UR4, 0xffffffff ;  /* 0xffffffff00047882 */ /* 0x000fc60000000000 */
[----:B------:R-:W-:Y:S05]  /*16ca0*/  BRA.DIV UR4, `(.L_x_4777) ;  /* 0x0000001a04907947 */ /* 0x000fea000b800000 */
[----:B------:R-:W-:-:S13]  /*16cb0*/  ELECT P6, URZ, PT ;  /* 0x00000000003f782f */ /* 0x000fda00038c0000 */
.L_x_4841:
[----:B------:R-:W-:Y:S05]  /*16cc0*/  @!P6 BRA `(.L_x_4776) ;  /* 0x000000000084e947 */ /* 0x000fea0003800000 */
[----:B------:R-:W-:-:S06]  /*16cd0*/  ULOP3.LUT UR4, UR36, 0x2, URZ, 0xfc, !UPT ;  /* 0x0000000224047892 */ /* 0x000fcc000f8efc3f */
[----:B-1----:R-:W-:-:S05]  /*16ce0*/  IMAD.U32 R2, RZ, RZ, UR4 ;  /* 0x00000004ff027e24 */ /* 0x002fca000f8e00ff */
[----:B------:R-:W-:-:S13]  /*16cf0*/  ISETP.NE.AND P2, PT, R2, 0x3, PT ;  /* 0x000000030200780c */ /* 0x000fda0003f45270 */
[----:B------:R-:W-:Y:S05]  /*16d00*/  @!P2 BRA `(.L_x_4778) ;  /* 0x000000000004a947 */ /* 0x000fea0003800000 */
[----:B------:R-:W-:Y:S01]  /*16d10*/  BPT.TRAP 0x1 ;  /* 0x000000040000795c */ /* 0x000fe20000300000 */
.L_x_4778:
        /* <DEDUP_REMOVED lines=14> */
.L_x_4842:
[----:B------:R-:W1:Y:S02]  /*16e00*/  SYNCS.PHASECHK.TRANS64.TRYWAIT P0, [R7+URZ], R2 ;  /* 0x00000002070075a7 */ /* 0x000e64000800017f */
[----:B-1----:R-:W-:Y:S05]  /*16e10*/  @!P0 BRA `(.L_x_4780) ;  /* 0x0000001800688947 */ /* 0x002fea0003800000 */
.L_x_4843:
[----:B------:R-:W-:Y:S05]  /*16e20*/  @!P2 BRA `(.L_x_4781) ;  /* 0x000000000004a947 */ /* 0x000fea0003800000 */
[----:B------:R-:W-:Y:S01]  /*16e30*/  BPT.TRAP 0x1 ;  /* 0x000000040000795c */ /* 0x000fe20000300000 */
.L_x_4781:
[----:B------:R-:W2:Y:S01]  /*16e40*/  LDL.LU R4, [R1+0x10] ;  /* 0x0000100001047983 */ /* 0x000ea20000300800 */
[----:B------:R-:W-:-:S04]  /*16e50*/  VIADD R0, R0, 0x28c60 ;  /* 0x00028c6000007836 */ /* 0x000fc80000000000 */
[----:B--2---:R-:W-:-:S04]  /*16e60*/  IMAD R4, R4, 0x8, R0 ;  /* 0x0000000804047824 */ /* 0x004fc800078e0200 */
[----:B------:R-:W2:Y:S02]  /*16e70*/  SYNCS.PHASECHK.TRANS64.TRYWAIT P0, [R4+URZ], R5 ;  /* 0x00000005040075a7 */ /* 0x000ea4000800017f */
[----:B--2---:R-:W-:Y:S05]  /*16e80*/  @!P0 BRA `(.L_x_4782) ;  /* 0x0000001800608947 */ /* 0x004fea0003800000 */
.L_x_4844:
[----:B------:R-:W-:-:S07]  /*16e90*/  IMAD R3, R3, 0x8, R0 ;  /* 0x0000000803037824 */ /* 0x000fce00078e0200 */
.L_x_4783:
[----:B---3--:R3:W4:Y:S02]  /*16ea0*/  SYNCS.PHASECHK.TRANS64.TRYWAIT P0, [R3+URZ], R2 ;  /* 0x00000002030075a7 */ /* 0x008724000800017f */
[----:B----4-:R-:W-:Y:S05]  /*16eb0*/  @!P0 NANOSLEEP.SYNCS 0x989680 ;  /* 0x009896800000895d */ /* 0x010fea0003900000 */
[----:B------:R-:W4:Y:S02]  /*16ec0*/  @!P0 SYNCS.PHASECHK.TRANS64 P0, [R3+URZ], R2 ;  /* 0x00000002030085a7 */ /* 0x000f24000800007f */
[----:B----4-:R-:W-:Y:S05]  /*16ed0*/  @!P0 BRA `(.L_x_4783) ;  /* 0xfffffffc00f08947 */ /* 0x010fea000383ffff */
.L_x_4776:
[----:B------:R-:W-:Y:S05]  /*16ee0*/  BSYNC B0 ;  /* 0x0000000000007941 */ /* 0x000fea0003800000 */
.L_x_4775:
[----:B------:R-:W-:Y:S05]  /*16ef0*/  EXIT ;  /* 0x000000000000794d */ /* 0x000fea0003800000 */
.L_x_4588:
[----:B0-----:R-:W-:-:S04]  /*16f00*/  IMAD.U32 R3, RZ, RZ, UR23 ;  /* 0x00000017ff037e24 */ /* 0x001fc8000f8e00ff */
[----:B------:R0:W1:Y:S03]  /*16f10*/  SYNCS.PHASECHK.TRANS64.TRYWAIT P1, [R3+URZ+0x28c50], R0 ;  /* 0x028c5000030075a7 */ /* 0x000066000802017f */
[----:B-1----:R-:W-:Y:S05]  /*16f20*/  @!P1 NANOSLEEP.SYNCS 0x989680 ;  /* 0x009896800000995d */ /* 0x002fea0003900000 */
[----:B------:R-:W1:Y:S02]  /*16f30*/  @!P1 SYNCS.PHASECHK.TRANS64 P1, [R3+URZ+0x28c50], R0 ;  /* 0x028c5000030095a7 */ /* 0x000e64000802007f */
[----:B-1----:R-:W-:Y:S05]  /*16f40*/  @!P1 BRA `(.L_x_4588) ;  /* 0xfffffffc00ec9947 */ /* 0x002fea000383ffff */
[----:B------:R-:W-:Y:S05]  /*16f50*/  BRA `(.L_x_4784) ;  /* 0xfffffeb000dc7947 */ /* 0x000fea000383ffff */
.L_x_4593:
[----:B-1----:R-:W-:-:S04]  /*16f60*/  IMAD.U32 R3, RZ, RZ, UR23 ;  /* 0x00000017ff037e24 */ /* 0x002fc8000f8e00ff */
[----:B------:R1:W2:Y:S03]  /*16f70*/  SYNCS.PHASECHK.TRANS64.TRYWAIT P1, [R3+URZ+0x28c50], R0 ;  /* 0x028c5000030075a7 */ /* 0x0002a6000802017f */
[----:B--2---:R-:W-:Y:S05]  /*16f80*/  @!P1 NANOSLEEP.SYNCS 0x989680 ;  /* 0x009896800000995d */ /* 0x004fea0003900000 */
[----:B------:R-:W2:Y:S02]  /*16f90*/  @!P1 SYNCS.PHASECHK.TRANS64 P1, [R3+URZ+0x28c50], R0 ;  /* 0x028c5000030095a7 */ /* 0x000ea4000802007f */
[----:B--2---:R-:W-:Y:S05]  /*16fa0*/  @!P1 BRA `(.L_x_4593) ;  /* 0xfffffffc00ec9947 */ /* 0x004fea000383ffff */
[----:B------:R-:W-:Y:S05]  /*16fb0*/  BRA `(.L_x_4592) ;  /* 0xfffffebc00e07947 */ /* 0x000fea000383ffff */
.L_x_4597:
[----:B0-----:R-:W-:-:S04]  /*16fc0*/  IMAD.U32 R3, RZ, RZ, UR46 ;  /* 0x0000002eff037e24 */ /* 0x001fc8000f8e00ff */
[----:B------:R0:W1:Y:S03]  /*16fd0*/  SYNCS.PHASECHK.TRANS64.TRYWAIT P1, [R3+URZ+0x28c00], R0 ;  /* 0x028c0000030075a7 */ /* 0x000066000802017f */
[----:B-1----:R-:W-:Y:S05]  /*16fe0*/  @!P1 NANOSLEEP.SYNCS 0x989680 ;  /* 0x009896800000995d */ /* 0x002fea0003900000 */
[----:B------:R-:W1:Y:S02]  /*16ff0*/  @!P1 SYNCS.PHASECHK.TRANS64 P1, [R3+URZ+0x28c00], R0 ;  /* 0x028c0000030095a7 */ /* 0x000e64000802007f */
[----:B-1----:R-:W-:Y:S05]  /*17000*/  @!P1 BRA `(.L_x_4597) ;  /* 0xfffffffc00ec9947 */ /* 0x002fea000383ffff */
[----:B------:R-:W-:Y:S05]  /*17010*/  BRA `(.L_x_4785) ;  /* 0xfffffed400287947 */ /* 0x000fea000383ffff */
.L_x_4601:
[----:B--2---:R2:W3:Y:S02]  /*17020*/  SYNCS.PHASECHK.TRANS64.TRYWAIT P1, [R7+URZ+0x28c30], R8 ;  /* 0x028c3008070075a7 */ /* 0x0044e4000802017f */
[----:B---3--:R-:W-:Y:S05]  /*17030*/  @!P1 NANOSLEEP.SYNCS 0x989680 ;  /* 0x009896800000995d */ /* 0x008fea0003900000 */
[----:B------:R-:W3:Y:S02]  /*17040*/  @!P1 SYNCS.PHASECHK.TRANS64 P1, [R7+URZ+0x28c30], R8 ;  /* 0x028c3008070095a7 */ /* 0x000ee4000802007f */
[----:B---3--:R-:W-:Y:S05]  /*17050*/  @!P1 BRA `(.L_x_4601) ;  /* 0xfffffffc00f09947 */ /* 0x008fea000383ffff */
[----:B------:R-:W-:Y:S05]  /*17060*/  BRA `(.L_x_4600) ;  /* 0xfffffed400447947 */ /* 0x000fea000383ffff */
.L_x_4605:
[----:B---3--:R3:W4:Y:S02]  /*17070*/  SYNCS.PHASECHK.TRANS64.TRYWAIT P2, [R7+URZ+0x28c50], R8 ;  /* 0x028c5008070075a7 */ /* 0x008724000804017f */
[----:B----4-:R-:W-:Y:S05]  /*17080*/  @!P2 NANOSLEEP.SYNCS 0x989680 ;  /* 0x009896800000a95d */ /* 0x010fea0003900000 */
[----:B------:R-:W4:Y:S02]  /*17090*/  @!P2 SYNCS.PHASECHK.TRANS64 P2, [R7+URZ+0x28c50], R8 ;  /* 0x028c50080700a5a7 */ /* 0x000f24000804007f */
[----:B----4-:R-:W-:Y:S05]  /*170a0*/  @!P2 BRA `(.L_x_4605) ;  /* 0xfffffffc00f0a947 */ /* 0x010fea000383ffff */
[----:B------:R-:W-:Y:S05]  /*170b0*/  BRA `(.L_x_4604) ;  /* 0xfffffee800d87947 */ /* 0x000fea000383ffff */
.L_x_4610:
[----:B--2---:R-:W-:-:S04]  /*170c0*/  IMAD.U32 R0, RZ, RZ, UR25 ;  /* 0x00000019ff007e24 */ /* 0x004fc8000f8e00ff */
[----:B------:R2:W3:Y:S03]  /*170d0*/  SYNCS.PHASECHK.TRANS64.TRYWAIT P2, [R0+URZ+0x28c30], R7 ;  /* 0x028c3007000075a7 */ /* 0x0004e6000804017f */
[----:B---3--:R-:W-:Y:S05]  /*170e0*/  @!P2 NANOSLEEP.SYNCS 0x989680 ;  /* 0x009896800000a95d */ /* 0x008fea0003900000 */
[----:B------:R-:W3:Y:S02]  /*170f0*/  @!P2 SYNCS.PHASECHK.TRANS64 P2, [R0+URZ+0x28c30], R7 ;  /* 0x028c30070000a5a7 */ /* 0x000ee4000804007f */
[----:B---3--:R-:W-:Y:S05]  /*17100*/  @!P2 BRA `(.L_x_4610) ;  /* 0xfffffffc00eca947 */ /* 0x008fea000383ffff */
[----:B------:R-:W-:Y:S05]  /*17110*/  BRA `(.L_x_4609) ;  /* 0xfffffeec00e07947 */ /* 0x000fea000383ffff */
.L_x_4614:
[----:B---3--:R3:W4:Y:S02]  /*17120*/  SYNCS.PHASECHK.TRANS64.TRYWAIT P2, [R11+URZ+0x28c50], R7 ;  /* 0x028c50070b0075a7 */ /* 0x008724000804017f */
[----:B----4-:R-:W-:Y:S05]  /*17130*/  @!P2 NANOSLEEP.SYNCS 0x989680 ;  /* 0x009896800000a95d */ /* 0x010fea0003900000 */
[----:B------:R-:W4:Y:S02]  /*17140*/  @!P2 SYNCS.PHASECHK.TRANS64 P2, [R11+URZ+0x28c50], R7 ;  /* 0x028c50070b00a5a7 */ /* 0x000f24000804007f */
[----:B----4-:R-:W-:Y:S05]  /*17150*/  @!P2 BRA `(.L_x_4614) ;  /* 0xfffffffc00f0a947 */ /* 0x010fea000383ffff */
[----:B------:R-:W-:Y:S05]  /*17160*/  BRA `(.L_x_4613) ;  /* 0xffffff0c00807947 */ /* 0x000fea000383ffff */
.L_x_4620:
[----:B-1----:R-:W-:-:S04]  /*17170*/  IMAD.U32 R0, RZ, RZ, UR24 ;  /* 0x00000018ff007e24 */ /* 0x002fc8000f8e00ff */
[----:B------:R1:W4:Y:S03]  /*17180*/  SYNCS.PHASECHK.TRANS64.TRYWAIT P2, [R0+URZ+0x28c30], R7 ;  /* 0x028c3007000075a7 */ /* 0x000326000804017f */
[----:B----4-:R-:W-:Y:S05]  /*17190*/  @!P2 NANOSLEEP.SYNCS 0x989680 ;  /* 0x009896800000a95d */ /* 0x010fea0003900000 */
[----:B------:R-:W4:Y:S02]  /*171a0*/  @!P2 SYNCS.PHASECHK.TRANS64 P2, [R0+URZ+0x28c30], R7 ;  /* 0x028c30070000a5a7 */ /* 0x000f24000804007f */
[----:B----4-:R-:W-:Y:S05]  /*171b0*/  @!P2 BRA `(.L_x_4620) ;  /* 0xfffffffc00eca947 */ /* 0x010fea000383ffff */
[----:B------:R-:W-:Y:S05]  /*171c0*/  BRA `(.L_x_4619) ;  /* 0xffffff1000707947 */ /* 0x000fea000383ffff */
.L_x_4624:
[----:B--2---:R2:W3:Y:S02]  /*171d0*/  SYNCS.PHASECHK.TRANS64.TRYWAIT P2, [R9+URZ+0x28c50], R7 ;  /* 0x028c5007090075a7 */ /* 0x0044e4000804017f */
[----:B---3--:R-:W-:Y:S05]  /*171e0*/  @!P2 NANOSLEEP.SYNCS 0x989680 ;  /* 0x009896800000a95d */ /* 0x008fea0003900000 */
[----:B------:R-:W3:Y:S02]  /*171f0*/  @!P2 SYNCS.PHASECHK.TRANS64 P2, [R9+URZ+0x28c50], R7 ;  /* 0x028c50070900a5a7 */ /* 0x000ee4000804007f */
[----:B---3--:R-:W-:Y:S05]  /*17200*/  @!P2 BRA `(.L_x_4624) ;  /* 0xfffffffc00f0a947 */ /* 0x008fea000383ffff */
[----:B------:R-:W-:Y:S05]  /*17210*/  BRA `(.L_x_4623) ;  /* 0xffffff2800907947 */ /* 0x000fea000383ffff */
.L_x_4665:
[----:B------:R-:W0:Y:S01]  /*17220*/  S2R R4, SR_TID.X ;  /* 0x0000000000047919 */ /* 0x000e220000002100 */
[----:B------:R-:W-:Y:S01]  /*17230*/  BSSY B0, `(.L_x_4786) ;  /* 0x000000a000007945 */ /* 0x000fe20003800000 */
[----:B------:R-:W-:Y:S02]  /*17240*/  IMAD.MOV.U32 R12, RZ, RZ, RZ ;  /* 0x000000ffff0c7224 */ /* 0x000fe400078e00ff */
[----:B------:R-:W-:Y:S02]  /*17250*/  IMAD.MOV.U32 R11, RZ, RZ, 0x1f ;  /* 0x0000001fff0b7424 */ /* 0x000fe400078e00ff */
[----:B------:R-:W-:Y:S01]  /*17260*/  IMAD.MOV.U32 R15, RZ, RZ, -0x1 ;  /* 0xffffffffff0f7424 */ /* 0x000fe200078e00ff */
[----:B0-----:R-:W-:-:S04]  /*17270*/  SHF.R.U32.HI R4, RZ, 0x5, R4 ;  /* 0x00000005ff047819 */ /* 0x001fc80000011604 */
[----:B------:R-:W-:-:S05]  /*17280*/  LOP3.LUT R4, R4, 0x3, RZ, 0xc0, !PT ;  /* 0x0000000304047812 */ /* 0x000fca00078ec0ff */
[----:B------:R-:W-:-:S07]  /*17290*/  IMAD.MOV.U32 R13, RZ, RZ, R4 ;  /* 0x000000ffff0d7224 */ /* 0x000fce00078e0004 */
[----:B--2---:R-:W-:Y:S05]  /*172a0*/  WARPSYNC.COLLECTIVE R15, `(.L_x_4787) ;  /* 0x000000000f087348 */ /* 0x004fea0003c00000 */
[----:B------:R0:W1:Y:S02]  /*172b0*/  SHFL.IDX P6, R14, R13, R12, R11 ;  /* 0x0000000c0d0e7389 */ /* 0x00006400000c000b */
[----:B012---:R-:W-:Y:S01]  /*172c0*/  ENDCOLLECTIVE ;  /* 0x000000000000791b */ /* 0x007fe20003800000 */
.L_x_4787:
[----:B------:R-:W-:Y:S05]  /*172d0*/  BSYNC B0 ;  /* 0x0000000000007941 */ /* 0x000fea0003800000 */
.L_x_4786:
[----:B------:R-:W-:Y:S05]  /*172e0*/  BRA `(.L_x_4788) ;  /* 0xffffffa000647947 */ /* 0x000fea000383ffff */
.L_x_4667:
[----:B------:R-:W-:Y:S01]  /*172f0*/  BSSY B0, `(.L_x_4789) ;  /* 0x0000006000007945 */ /* 0x000fe20003800000 */
[----:B------:R-:W-:-:S07]  /*17300*/  IMAD.MOV.U32 R15, RZ, RZ, -0x1 ;  /* 0xffffffffff0f7424 */ /* 0x000fce00078e00ff */
[----:B0-2---:R-:W-:Y:S05]  /*17310*/  WARPSYNC.COLLECTIVE R15, `(.L_x_4790) ;  /* 0x000000000f0c7348 */ /* 0x005fea0003c00000 */
[----:B------:R-:W-:Y:S02]  /*17320*/  ELECT P6, UR62, PT ;  /* 0x00000000003e782f */ /* 0x000fe400038c0000 */
[----:B------:R-:W-:Y:S01]  /*17330*/  MOV R14, UR62 ;  /* 0x0000003e000e7c02 */ /* 0x000fe20008000f00 */
[----:B0-2---:R-:W-:Y:S10]  /*17340*/  ENDCOLLECTIVE ;  /* 0x000000000000791b */ /* 0x005ff40003800000 */
.L_x_4790:
[----:B------:R-:W-:Y:S05]  /*17350*/  BSYNC B0 ;  /* 0x0000000000007941 */ /* 0x000fea0003800000 */
.L_x_4789:
[----:B------:R-:W-:Y:S05]  /*17360*/  BRA `(.L_x_4791) ;  /* 0xffffffa000687947 */ /* 0x000fea000383ffff */
.L_x_4669:
[----:B-1----:R1:W3:Y:S02]  /*17370*/  SYNCS.PHASECHK.TRANS64.TRYWAIT P0, [R0+URZ+0x28c40], R2 ;  /* 0x028c4002000075a7 */ /* 0x0022e4000800017f */
[----:B---3--:R-:W-:Y:S05]  /*17380*/  @!P0 NANOSLEEP.SYNCS 0x989680 ;  /* 0x009896800000895d */ /* 0x008fea0003900000 */
[----:B------:R-:W3:Y:S02]  /*17390*/  @!P0 SYNCS.PHASECHK.TRANS64 P0, [R0+URZ+0x28c40], R2 ;  /* 0x028c4002000085a7 */ /* 0x000ee4000800007f */
[----:B---3--:R-:W-:Y:S05]  /*173a0*/  @!P0 BRA `(.L_x_4669) ;  /* 0xfffffffc00f08947 */ /* 0x008fea000383ffff */
[----:B------:R-:W-:Y:S05]  /*173b0*/  BRA `(.L_x_4792) ;  /* 0xffffffa000cc7947 */ /* 0x000fea000383ffff */
.L_x_4673:
        /* <DEDUP_REMOVED lines=15> */
.L_x_4793:
[----:B------:R-:W-:Y:S02]  /*174b0*/  IMAD.MOV.U32 R13, RZ, RZ, R4 ;  /* 0x000000ffff0d7224 */ /* 0x000fe400078e0004 */
[----:B------:R-:W-:-:S07]  /*174c0*/  IMAD.MOV.U32 R6, RZ, RZ, R14 ;  /* 0x000000ffff067224 */ /* 0x000fce00078e000e */
[----:B------:R-:W-:Y:S05]  /*174d0*/  WARPSYNC.COLLECTIVE R15, `(.L_x_4794) ;  /* 0x000000000f087348 */ /* 0x000fea0003c00000 */
[----:B------:R0:W1:Y:S02]  /*174e0*/  SHFL.IDX P6, R14, R13, R12, R11 ;  /* 0x0000000c0d0e7389 */ /* 0x00006400000c000b */
[----:B01----:R-:W-:Y:S01]  /*174f0*/  ENDCOLLECTIVE ;  /* 0x000000000000791b */ /* 0x003fe20003800000 */
.L_x_4794:
[----:B------:R-:W-:Y:S02]  /*17500*/  IMAD.MOV.U32 R13, RZ, RZ, R0 ;  /* 0x000000ffff0d7224 */ /* 0x000fe400078e0000 */
[----:B------:R-:W-:Y:S02]  /*17510*/  IMAD.MOV.U32 R12, RZ, RZ, 0x1 ;  /* 0x00000001ff0c7424 */ /* 0x000fe400078e00ff */
[----:B------:R-:W-:-:S07]  /*17520*/  IMAD.MOV.U32 R7, RZ, RZ, R14 ;  /* 0x000000ffff077224 */ /* 0x000fce00078e000e */
[----:B------:R-:W-:Y:S05]  /*17530*/  WARPSYNC.COLLECTIVE R15, `(.L_x_4795) ;  /* 0x000000000f087348 */ /* 0x000fea0003c00000 */
[----:B------:R0:W1:Y:S02]  /*17540*/  SHFL.IDX P6, R14, R13, R12, R11 ;  /* 0x0000000c0d0e7389 */ /* 0x00006400000c000b */
[----:B01----:R-:W-:Y:S01]  /*17550*/  ENDCOLLECTIVE ;  /* 0x000000000000791b */ /* 0x003fe20003800000 */
.L_x_4795:
        /* <DEDUP_REMOVED lines=15> */
.L_x_4796:
[----:B------:R-:W-:Y:S02]  /*17650*/  IMAD.MOV.U32 R13, RZ, RZ, R0 ;  /* 0x000000ffff0d7224 */ /* 0x000fe400078e0000 */
[----:B------:R-:W-:Y:S02]  /*17660*/  IMAD.MOV.U32 R12, RZ, RZ, 0x2 ;  /* 0x00000002ff0c7424 */ /* 0x000fe400078e00ff */
[----:B------:R-:W-:-:S07]  /*17670*/  IMAD.MOV.U32 R5, RZ, RZ, R14 ;  /* 0x000000ffff057224 */ /* 0x000fce00078e000e */
[----:B------:R-:W-:Y:S05]  /*17680*/  WARPSYNC.COLLECTIVE R15, `(.L_x_4797) ;  /* 0x000000000f087348 */ /* 0x000fea0003c00000 */
[----:B------:R0:W1:Y:S02]  /*17690*/  SHFL.IDX P6, R14, R13, R12, R11 ;  /* 0x0000000c0d0e7389 */ /* 0x00006400000c000b */
[----:B01----:R-:W-:Y:S01]  /*176a0*/  ENDCOLLECTIVE ;  /* 0x000000000000791b */ /* 0x003fe20003800000 */
.L_x_4797:
        /* <DEDUP_REMOVED lines=15> */
.L_x_4798:
[----:B------:R-:W-:Y:S02]  /*177a0*/  IMAD.MOV.U32 R13, RZ, RZ, R0 ;  /* 0x000000ffff0d7224 */ /* 0x000fe400078e0000 */
[----:B------:R-:W-:Y:S02]  /*177b0*/  IMAD.MOV.U32 R12, RZ, RZ, 0x3 ;  /* 0x00000003ff0c7424 */ /* 0x000fe400078e00ff */
[----:B------:R-:W-:-:S07]  /*177c0*/  IMAD.MOV.U32 R5, RZ, RZ, R14 ;  /* 0x000000ffff057224 */ /* 0x000fce00078e000e */
[----:B------:R-:W-:Y:S05]  /*177d0*/  WARPSYNC.COLLECTIVE R15, `(.L_x_4799) ;  /* 0x000000000f087348 */ /* 0x000fea0003c00000 */
[----:B------:R0:W1:Y:S02]  /*177e0*/  SHFL.IDX P6, R14, R13, R12, R11 ;  /* 0x0000000c0d0e7389 */ /* 0x00006400000c000b */
[----:B01----:R-:W-:Y:S01]  /*177f0*/  ENDCOLLECTIVE ;  /* 0x000000000000791b */ /* 0x003fe20003800000 */
.L_x_4799:
        /* <DEDUP_REMOVED lines=13> */
.L_x_4800:
[----:B------:R-:W-:Y:S01]  /*178d0*/  IMAD.MOV.U32 R4, RZ, RZ, R14 ;  /* 0x000000ffff047224 */ /* 0x000fe200078e000e */
[----:B------:R-:W-:Y:S06]  /*178e0*/  BRA `(.L_x_4801) ;  /* 0xffffffa800107947 */ /* 0x000fec000383ffff */
.L_x_4676:
[----:B0-----:R0:W2:Y:S02]  /*178f0*/  SYNCS.PHASECHK.TRANS64.TRYWAIT P0, [R19+URZ+0x28c20], R0 ;  /* 0x028c2000130075a7 */ /* 0x0010a4000800017f */
[----:B--2---:R-:W-:Y:S05]  /*17900*/  @!P0 NANOSLEEP.SYNCS 0x989680 ;  /* 0x009896800000895d */ /* 0x004fea0003900000 */
[----:B------:R-:W2:Y:S02]  /*17910*/  @!P0 SYNCS.PHASECHK.TRANS64 P0, [R19+URZ+0x28c20], R0 ;  /* 0x028c2000130085a7 */ /* 0x000ea4000800007f */
[----:B--2---:R-:W-:Y:S05]  /*17920*/  @!P0 BRA `(.L_x_4676) ;  /* 0xfffffffc00f08947 */ /* 0x004fea000383ffff */
[----:B------:R-:W-:Y:S05]  /*17930*/  BRA `(.L_x_4802) ;  /* 0xffffffa8006c7947 */ /* 0x000fea000383ffff */
.L_x_4680:
[----:B0-----:R0:W2:Y:S02]  /*17940*/  SYNCS.PHASECHK.TRANS64.TRYWAIT P0, [R0+URZ+0x28c60], R2 ;  /* 0x028c6002000075a7 */ /* 0x0010a4000800017f */
[----:B--2---:R-:W-:Y:S05]  /*17950*/  @!P0 NANOSLEEP.SYNCS 0x989680 ;  /* 0x009896800000895d */ /* 0x004fea0003900000 */
[----:B------:R-:W2:Y:S02]  /*17960*/  @!P0 SYNCS.PHASECHK.TRANS64 P0, [R0+URZ+0x28c60], R2 ;  /* 0x028c6002000085a7 */ /* 0x000ea4000800007f */
[----:B--2---:R-:W-:Y:S05]  /*17970*/  @!P0 BRA `(.L_x_4680) ;  /* 0xfffffffc00f08947 */ /* 0x004fea000383ffff */
[----:B------:R-:W-:Y:S05]  /*17980*/  BRA `(.L_x_4803) ;  /* 0xffffffa800907947 */ /* 0x000fea000383ffff */
.L_x_4699:
[----:B-1----:R1:W2:Y:S02]  /*17990*/  SYNCS.PHASECHK.TRANS64.TRYWAIT P0, [R3+URZ+0x28c40], R2 ;  /* 0x028c4002030075a7 */ /* 0x0022a4000800017f */
[----:B--2---:R-:W-:Y:S05]  /*179a0*/  @!P0 NANOSLEEP.SYNCS 0x989680 ;  /* 0x009896800000895d */ /* 0x004fea0003900000 */
[----:B------:R-:W2:Y:S02]  /*179b0*/  @!P0 SYNCS.PHASECHK.TRANS64 P0, [R3+URZ+0x28c40], R2 ;  /* 0x028c4002030085a7 */ /* 0x000ea4000800007f */
[----:B--2---:R-:W-:Y:S05]  /*179c0*/  @!P0 BRA `(.L_x_4699) ;  /* 0xfffffffc00f08947 */ /* 0x004fea000383ffff */
[----:B------:R-:W-:Y:S05]  /*179d0*/  BRA `(.L_x_4804) ;  /* 0xffffffb400a87947 */ /* 0x000fea000383ffff */
.L_x_4704:
[----:B--2---:R2:W3:Y:S02]  /*179e0*/  SYNCS.PHASECHK.TRANS64.TRYWAIT P0, [R3+URZ+0x28c60], R2 ;  /* 0x028c6002030075a7 */ /* 0x0044e4000800017f */
[----:B---3--:R-:W-:Y:S05]  /*179f0*/  @!P0 NANOSLEEP.SYNCS 0x989680 ;  /* 0x009896800000895d */ /* 0x008fea0003900000 */
[----:B------:R-:W3:Y:S02]  /*17a00*/  @!P0 SYNCS.PHASECHK.TRANS64 P0, [R3+URZ+0x28c60], R2 ;  /* 0x028c6002030085a7 */ /* 0x000ee4000800007f */
[----:B---3--:R-:W-:Y:S05]  /*17a10*/  @!P0 BRA `(.L_x_4704) ;  /* 0xfffffffc00f08947 */ /* 0x008fea000383ffff */
[----:B------:R-:W-:Y:S05]  /*17a20*/  BRA `(.L_x_4805) ;  /* 0xffffffb800287947 */ /* 0x000fea000383ffff */
.L_x_4719:
[----:B0-----:R0:W1:Y:S02]  /*17a30*/  SYNCS.PHASECHK.TRANS64.TRYWAIT P0, [R4+URZ+0x28c40], R2 ;  /* 0x028c4002040075a7 */ /* 0x001064000800017f */
[----:B-1----:R-:W-:Y:S05]  /*17a40*/  @!P0 NANOSLEEP.SYNCS 0x989680 ;  /* 0x009896800000895d */ /* 0x002fea0003900000 */
[----:B------:R-:W1:Y:S02]  /*17a50*/  @!P0 SYNCS.PHASECHK.TRANS64 P0, [R4+URZ+0x28c40], R2 ;  /* 0x028c4002040085a7 */ /* 0x000e64000800007f */
[----:B-1----:R-:W-:Y:S05]  /*17a60*/  @!P0 BRA `(.L_x_4719) ;  /* 0xfffffffc00f08947 */ /* 0x002fea000383ffff */
[----:B------:R-:W-:Y:S05]  /*17a70*/  BRA `(.L_x_4806) ;  /* 0xffffffc400087947 */ /* 0x000fea000383ffff */
.L_x_4724:
[----:B-1----:R1:W2:Y:S02]  /*17a80*/  SYNCS.PHASECHK.TRANS64.TRYWAIT P0, [R4+URZ+0x28c60], R2 ;  /* 0x028c6002040075a7 */ /* 0x0022a4000800017f */
[----:B--2---:R-:W-:Y:S05]  /*17a90*/  @!P0 NANOSLEEP.SYNCS 0x989680 ;  /* 0x009896800000895d */ /* 0x004fea0003900000 */
[----:B------:R-:W2:Y:S02]  /*17aa0*/  @!P0 SYNCS.PHASECHK.TRANS64 P0, [R4+URZ+0x28c60], R2 ;  /* 0x028c6002040085a7 */ /* 0x000ea4000800007f */
[----:B--2---:R-:W-:Y:S05]  /*17ab0*/  @!P0 BRA `(.L_x_4724) ;  /* 0xfffffffc00f08947 */ /* 0x004fea000383ffff */
[----:B------:R-:W-:Y:S05]  /*17ac0*/  BRA `(.L_x_4807) ;  /* 0xffffffc400847947 */ /* 0x000fea000383ffff */
.L_x_4739:
[----:B-1----:R1:W2:Y:S02]  /*17ad0*/  SYNCS.PHASECHK.TRANS64.TRYWAIT P0, [R4+URZ+0x28c40], R2 ;  /* 0x028c4002040075a7 */ /* 0x0022a4000800017f */
[----:B--2---:R-:W-:Y:S05]  /*17ae0*/  @!P0 NANOSLEEP.SYNCS 0x989680 ;  /* 0x009896800000895d */ /* 0x004fea0003900000 */
[----:B------:R-:W2:Y:S02]  /*17af0*/  @!P0 SYNCS.PHASECHK.TRANS64 P0, [R4+URZ+0x28c40], R2 ;  /* 0x028c4002040085a7 */ /* 0x000ea4000800007f */
[----:B--2---:R-:W-:Y:S05]  /*17b00*/  @!P0 BRA `(.L_x_4739) ;  /* 0xfffffffc00f08947 */ /* 0x004fea000383ffff */
[----:B------:R-:W-:Y:S05]  /*17b10*/  BRA `(.L_x_4808) ;  /* 0xffffffd000447947 */ /* 0x000fea000383ffff */
.L_x_4744:
[----:B0-----:R0:W2:Y:S02]  /*17b20*/  SYNCS.PHASECHK.TRANS64.TRYWAIT P0, [R4+URZ+0x28c60], R2 ;  /* 0x028c6002040075a7 */ /* 0x0010a4000800017f */
[----:B--2---:R-:W-:Y:S05]  /*17b30*/  @!P0 NANOSLEEP.SYNCS 0x989680 ;  /* 0x009896800000895d */ /* 0x004fea0003900000 */
[----:B------:R-:W2:Y:S02]  /*17b40*/  @!P0 SYNCS.PHASECHK.TRANS64 P0, [R4+URZ+0x28c60], R2 ;  /* 0x028c6002040085a7 */ /* 0x000ea4000800007f */
[----:B--2---:R-:W-:Y:S05]  /*17b50*/  @!P0 BRA `(.L_x_4744) ;  /* 0xfffffffc00f08947 */ /* 0x004fea000383ffff */
[----:B------:R-:W-:Y:S05]  /*17b60*/  BRA `(.L_x_4809) ;  /* 0xffffffd000c47947 */ /* 0x000fea000383ffff */
.L_x_4760:
[----:B-1--4-:R-:W4:Y:S01]  /*17b70*/  LDL R0, [R1] ;  /* 0x0000000001007983 */ /* 0x012f220000100800 */
[----:B------:R-:W-:Y:S01]  /*17b80*/  BSSY B0, `(.L_x_4810) ;  /* 0x0000008000007945 */ /* 0x000fe20003800000 */
[----:B------:R-:W-:Y:S02]  /*17b90*/  IMAD.MOV.U32 R12, RZ, RZ, RZ ;  /* 0x000000ffff0c7224 */ /* 0x000fe400078e00ff */
[----:B------:R-:W-:Y:S02]  /*17ba0*/  IMAD.MOV.U32 R11, RZ, RZ, 0x1f ;  /* 0x0000001fff0b7424 */ /* 0x000fe400078e00ff */
[----:B------:R-:W-:Y:S02]  /*17bb0*/  IMAD.MOV.U32 R15, RZ, RZ, -0x1 ;  /* 0xffffffffff0f7424 */ /* 0x000fe400078e00ff */
[----:B----4-:R-:W-:-:S07]  /*17bc0*/  IMAD.MOV.U32 R13, RZ, RZ, R0 ;  /* 0x000000ffff0d7224 */ /* 0x010fce00078e0000 */
[----:B0-23--:R-:W-:Y:S05]  /*17bd0*/  WARPSYNC.COLLECTIVE R15, `(.L_x_4811) ;  /* 0x000000000f087348 */ /* 0x00dfea0003c00000 */
[----:B------:R1:W4:Y:S02]  /*17be0*/  SHFL.IDX P6, R14, R13, R12, R11 ;  /* 0x0000000c0d0e7389 */ /* 0x00032400000c000b */
[----:B01234-:R-:W-:Y:S01]  /*17bf0*/  ENDCOLLECTIVE ;  /* 0x000000000000791b */ /* 0x01ffe20003800000 */
.L_x_4811:
[----:B------:R-:W-:Y:S05]  /*17c00*/  BSYNC B0 ;  /* 0x0000000000007941 */ /* 0x000fea0003800000 */
.L_x_4810:
        /* <DEDUP_REMOVED lines=9> */
.L_x_4812:
        /* <DEDUP_REMOVED lines=26> */
.L_x_4813:
[----:B------:R-:W-:Y:S01]  /*17e40*/  IMAD.MOV.U32 R12, RZ, RZ, 0x2 ;  /* 0x00000002ff0c7424 */ /* 0x000fe200078e00ff */
[----:B------:R-:W-:-:S05]  /*17e50*/  SEL R3, R14, RZ, P1 ;  /* 0x000000ff0e037207 */ /* 0x000fca0000800000 */
[----:B------:R-:W-:-:S04]  /*17e60*/  IMAD.IADD R2, R2, 0x1, R3 ;  /* 0x0000000102027824 */ /* 0x000fc800078e0203 */
[----:B------:R-:W-:-:S07]  /*17e70*/  IMAD.MOV.U32 R13, RZ, RZ, R2 ;  /* 0x000000ffff0d7224 */ /* 0x000fce00078e0002 */
[----:B------:R-:W-:Y:S05]  /*17e80*/  WARPSYNC.COLLECTIVE R15, `(.L_x_4814) ;  /* 0x000000000f087348 */ /* 0x000fea0003c00000 */
[----:B------:R0:W1:Y:S02]  /*17e90*/  SHFL.UP P6, R14, R13, R12, R11 ;  /* 0x0400000c0d0e7389 */ /* 0x00006400000c000b */
[----:B01----:R-:W-:Y:S01]  /*17ea0*/  ENDCOLLECTIVE ;  /* 0x000000000000791b */ /* 0x003fe20003800000 */
.L_x_4814:
[----:B------:R-:W-:Y:S01]  /*17eb0*/  IMAD.MOV.U32 R12, RZ, RZ, 0x4 ;  /* 0x00000004ff0c7424 */ /* 0x000fe200078e00ff */
[----:B------:R-:W-:-:S05]  /*17ec0*/  SEL R3, R14, RZ, P2 ;  /* 0x000000ff0e037207 */ /* 0x000fca0001000000 */
[----:B------:R-:W-:-:S04]  /*17ed0*/  IMAD.IADD R2, R2, 0x1, R3 ;  /* 0x0000000102027824 */ /* 0x000fc800078e0203 */
[----:B------:R-:W-:-:S07]  /*17ee0*/  IMAD.MOV.U32 R13, RZ, RZ, R2 ;  /* 0x000000ffff0d7224 */ /* 0x000fce00078e0002 */
[----:B------:R-:W-:Y:S05]  /*17ef0*/  WARPSYNC.COLLECTIVE R15, `(.L_x_4815) ;  /* 0x000000000f087348 */ /* 0x000fea0003c00000 */
[----:B------:R0:W1:Y:S02]  /*17f00*/  SHFL.UP P6, R14, R13, R12, R11 ;  /* 0x0400000c0d0e7389 */ /* 0x00006400000c000b */
[----:B01----:R-:W-:Y:S01]  /*17f10*/  ENDCOLLECTIVE ;  /* 0x000000000000791b */ /* 0x003fe20003800000 */
.L_x_4815:
[----:B------:R-:W-:Y:S01]  /*17f20*/  IMAD.MOV.U32 R12, RZ, RZ, 0x8 ;  /* 0x00000008ff0c7424 */ /* 0x000fe200078e00ff */
[----:B------:R-:W-:-:S05]  /*17f30*/  SEL R3, R14, RZ, P3 ;  /* 0x000000ff0e037207 */ /* 0x000fca0001800000 */
[----:B------:R-:W-:-:S04]  /*17f40*/  IMAD.IADD R2, R2, 0x1, R3 ;  /* 0x0000000102027824 */ /* 0x000fc800078e0203 */
[----:B------:R-:W-:-:S07]  /*17f50*/  IMAD.MOV.U32 R13, RZ, RZ, R2 ;  /* 0x000000ffff0d7224 */ /* 0x000fce00078e0002 */
[----:B------:R-:W-:Y:S05]  /*17f60*/  WARPSYNC.COLLECTIVE R15, `(.L_x_4816) ;  /* 0x000000000f087348 */ /* 0x000fea0003c00000 */
[----:B------:R0:W1:Y:S02]  /*17f70*/  SHFL.UP P6, R14, R13, R12, R11 ;  /* 0x0400000c0d0e7389 */ /* 0x00006400000c000b */
[----:B01----:R-:W-:Y:S01]  /*17f80*/  ENDCOLLECTIVE ;  /* 0x000000000000791b */ /* 0x003fe20003800000 */
.L_x_4816:
[----:B------:R-:W-:Y:S01]  /*17f90*/  IMAD.MOV.U32 R12, RZ, RZ, 0x10 ;  /* 0x00000010ff0c7424 */ /* 0x000fe200078e00ff */
[----:B------:R-:W-:-:S05]  /*17fa0*/  SEL R3, R14, RZ, P4 ;  /* 0x000000ff0e037207 */ /* 0x000fca0002000000 */
[----:B------:R-:W-:-:S04]  /*17fb0*/  IMAD.IADD R2, R2, 0x1, R3 ;  /* 0x0000000102027824 */ /* 0x000fc800078e0203 */
[----:B------:R-:W-:-:S07]  /*17fc0*/  IMAD.MOV.U32 R13, RZ, RZ, R2 ;  /* 0x000000ffff0d7224 */ /* 0x000fce00078e0002 */
[----:B------:R-:W-:Y:S05]  /*17fd0*/  WARPSYNC.COLLECTIVE R15, `(.L_x_4817) ;  /* 0x000000000f087348 */ /* 0x000fea0003c00000 */
[----:B------:R0:W1:Y:S02]  /*17fe0*/  SHFL.UP P6, R14, R13, R12, R11 ;  /* 0x0400000c0d0e7389 */ /* 0x00006400000c000b */
[----:B01----:R-:W-:Y:S01]  /*17ff0*/  ENDCOLLECTIVE ;  /* 0x000000000000791b */ /* 0x003fe20003800000 */
.L_x_4817:
        /* <DEDUP_REMOVED lines=8> */
.L_x_4818:
[----:B------:R-:W-:Y:S05]  /*18080*/  BRA `(.L_x_4819) ;  /* 0xffffffdc001c7947 */ /* 0x000fea000383ffff */
.L_x_4763:
        /* <DEDUP_REMOVED lines=8> */
.L_x_4821:
[----:B------:R-:W-:Y:S05]  /*18110*/  BSYNC B0 ;  /* 0x0000000000007941 */ /* 0x000fea0003800000 */
.L_x_4820:
        /* <DEDUP_REMOVED lines=9> */
.L_x_4822:
[----:B------:R-:W-:Y:S01]  /*181b0*/  IMAD.MOV.U32 R12, RZ, RZ, 0x4 ;  /* 0x00000004ff0c7424 */ /* 0x000fe200078e00ff */
[----:B------:R-:W-:-:S05]  /*181c0*/  SEL R3, R14, RZ, P2 ;  /* 0x000000ff0e037207 */ /* 0x000fca0001000000 */
[----:B------:R-:W-:-:S04]  /*181d0*/  IMAD.IADD R2, R2, 0x1, R3 ;  /* 0x0000000102027824 */ /* 0x000fc800078e0203 */
[----:B------:R-:W-:-:S07]  /*181e0*/  IMAD.MOV.U32 R13, RZ, RZ, R2 ;  /* 0x000000ffff0d7224 */ /* 0x000fce00078e0002 */
[----:B------:R-:W-:Y:S05]  /*181f0*/  WARPSYNC.COLLECTIVE R15, `(.L_x_4823) ;  /* 0x000000000f087348 */ /* 0x000fea0003c00000 */
[----:B------:R0:W1:Y:S02]  /*18200*/  SHFL.UP P6, R14, R13, R12, R11 ;  /* 0x0400000c0d0e7389 */ /* 0x00006400000c000b */
[----:B01----:R-:W-:Y:S01]  /*18210*/  ENDCOLLECTIVE ;  /* 0x000000000000791b */ /* 0x003fe20003800000 */
.L_x_4823:
[----:B------:R-:W-:Y:S01]  /*18220*/  IMAD.MOV.U32 R12, RZ, RZ, 0x8 ;  /* 0x00000008ff0c7424 */ /* 0x000fe200078e00ff */
[----:B------:R-:W-:-:S05]  /*18230*/  SEL R3, R14, RZ, P3 ;  /* 0x000000ff0e037207 */ /* 0x000fca0001800000 */
[----:B------:R-:W-:-:S04]  /*18240*/  IMAD.IADD R2, R2, 0x1, R3 ;  /* 0x0000000102027824 */ /* 0x000fc800078e0203 */
[----:B------:R-:W-:-:S07]  /*18250*/  IMAD.MOV.U32 R13, RZ, RZ, R2 ;  /* 0x000000ffff0d7224 */ /* 0x000fce00078e0002 */
[----:B------:R-:W-:Y:S05]  /*18260*/  WARPSYNC.COLLECTIVE R15, `(.L_x_4824) ;  /* 0x000000000f087348 */ /* 0x000fea0003c00000 */
[----:B------:R0:W1:Y:S02]  /*18270*/  SHFL.UP P6, R14, R13, R12, R11 ;  /* 0x0400000c0d0e7389 */ /* 0x00006400000c000b */
[----:B01----:R-:W-:Y:S01]  /*18280*/  ENDCOLLECTIVE ;  /* 0x000000000000791b */ /* 0x003fe20003800000 */
.L_x_4824:
[----:B------:R-:W-:Y:S01]  /*18290*/  IMAD.MOV.U32 R12, RZ, RZ, 0x10 ;  /* 0x00000010ff0c7424 */ /* 0x000fe200078e00ff */
[----:B------:R-:W-:-:S05]  /*182a0*/  SEL R3, R14, RZ, P4 ;  /* 0x000000ff0e037207 */ /* 0x000fca0002000000 */
[----:B------:R-:W-:-:S04]  /*182b0*/  IMAD.IADD R2, R2, 0x1, R3 ;  /* 0x0000000102027824 */ /* 0x000fc800078e0203 */
[----:B------:R-:W-:-:S07]  /*182c0*/  IMAD.MOV.U32 R13, RZ, RZ, R2 ;  /* 0x000000ffff0d7224 */ /* 0x000fce00078e0002 */
[----:B------:R-:W-:Y:S05]  /*182d0*/  WARPSYNC.COLLECTIVE R15, `(.L_x_4825) ;  /* 0x000000000f087348 */ /* 0x000fea0003c00000 */
[----:B------:R0:W1:Y:S02]  /*182e0*/  SHFL.UP P6, R14, R13, R12, R11 ;  /* 0x0400000c0d0e7389 */ /* 0x00006400000c000b */
[----:B01----:R-:W-:Y:S01]  /*182f0*/  ENDCOLLECTIVE ;  /* 0x000000000000791b */ /* 0x003fe20003800000 */
.L_x_4825:
        /* <DEDUP_REMOVED lines=8> */
.L_x_4826:
[----:B------:R-:W-:Y:S05]  /*18380*/  BRA `(.L_x_4827) ;  /* 0xffffffdc00087947 */ /* 0x000fea000383ffff */
.L_x_4765:
[----:B------:R-:W-:Y:S01]  /*18390*/  BSSY B0, `(.L_x_4828) ;  /* 0x0000006000007945 */ /* 0x000fe20003800000 */
[----:B------:R-:W-:Y:S01]  /*183a0*/  PLOP3.LUT P6, PT, P6, PT, PT, 0x8, 0x0 ;  /* 0x000000000000781c */ /* 0x000fe200037ce170 */
[----:B------:R-:W-:-:S12]  /*183b0*/  IMAD.MOV.U32 R15, RZ, RZ, -0x1 ;  /* 0xffffffffff0f7424 */ /* 0x000fd800078e00ff */
[----:B0-----:R-:W-:Y:S05]  /*183c0*/  WARPSYNC.COLLECTIVE R15, `(.L_x_4829) ;  /* 0x000000000f087348 */ /* 0x001fea0003c00000 */
[----:B------:R-:W-:Y:S01]  /*183d0*/  VOTE.ANY R14, PT, P6 ;  /* 0x00000000000e7806 */ /* 0x000fe200030e0100 */
[----:B0-----:R-:W-:Y:S06]  /*183e0*/  ENDCOLLECTIVE ;  /* 0x000000000000791b */ /* 0x001fec0003800000 */
.L_x_4829:
[----:B------:R-:W-:Y:S05]  /*183f0*/  BSYNC B0 ;  /* 0x0000000000007941 */ /* 0x000fea0003800000 */
.L_x_4828:
        /* <DEDUP_REMOVED lines=10> */
.L_x_4830:
[----:B------:R-:W-:Y:S02]  /*184a0*/  IMAD.MOV.U32 R13, RZ, RZ, R7 ;  /* 0x000000ffff0d7224 */ /* 0x000fe400078e0007 */
[----:B------:R-:W-:-:S07]  /*184b0*/  IMAD.MOV.U32 R0, RZ, RZ, R14 ;  /* 0x000000ffff007224 */ /* 0x000fce00078e000e */
[----:B------:R-:W-:Y:S05]  /*184c0*/  WARPSYNC.COLLECTIVE R15, `(.L_x_4831) ;  /* 0x000000000f087348 */ /* 0x000fea0003c00000 */
[----:B------:R0:W1:Y:S02]  /*184d0*/  SHFL.IDX P6, R14, R13, R12, R11 ;  /* 0x0000000c0d0e7389 */ /* 0x00006400000c000b */
[----:B01----:R-:W-:Y:S01]  /*184e0*/  ENDCOLLECTIVE ;  /* 0x000000000000791b */ /* 0x003fe20003800000 */
.L_x_4831:
[----:B------:R-:W-:Y:S02]  /*184f0*/  IMAD.MOV.U32 R7, RZ, RZ, R14 ;  /* 0x000000ffff077224 */ /* 0x000fe400078e000e */
[----:B------:R-:W-:-:S05]  /*18500*/  IMAD.IADD R5, R10, 0x1, R16 ;  /* 0x000000010a057824 */ /* 0x000fca00078e0210 */
[----:B------:R0:W-:Y:S01]  /*18510*/  STL [R1+0xc], R5 ;  /* 0x00000c0501007387 */ /* 0x0001e20000100800 */
[----:B------:R-:W-:Y:S05]  /*18520*/  BRA `(.L_x_4832) ;  /* 0xffffffd800e87947 */ /* 0x000fea000383ffff */
.L_x_4767:
[----:B------:R-:W-:Y:S01]  /*18530*/  BSSY B0, `(.L_x_4833) ;  /* 0x0000007000007945 */ /* 0x000fe20003800000 */
[----:B------:R-:W-:Y:S02]  /*18540*/  IMAD.MOV.U32 R13, RZ, RZ, R2 ;  /* 0x000000ffff0d7224 */ /* 0x000fe400078e0002 */
[----:B------:R-:W-:Y:S02]  /*18550*/  IMAD.MOV.U32 R11, RZ, RZ, 0x1f ;  /* 0x0000001fff0b7424 */ /* 0x000fe400078e00ff */
[----:B------:R-:W-:-:S07]  /*18560*/  IMAD.MOV.U32 R15, RZ, RZ, -0x1 ;  /* 0xffffffffff0f7424 */ /* 0x000fce00078e00ff */
[----:B0--3--:R-:W-:Y:S05]  /*18570*/  WARPSYNC.COLLECTIVE R15, `(.L_x_4834) ;  /* 0x000000000f087348 */ /* 0x009fea0003c00000 */
[----:B------:R1:W2:Y:S02]  /*18580*/  SHFL.IDX P6, R14, R13, R12, R11 ;  /* 0x0000000c0d0e7389 */ /* 0x0002a400000c000b */
[----:B0123--:R-:W-:Y:S01]  /*18590*/  ENDCOLLECTIVE ;  /* 0x000000000000791b */ /* 0x00ffe20003800000 */
.L_x_4834:
[----:B------:R-:W-:Y:S05]  /*185a0*/  BSYNC B0 ;  /* 0x0000000000007941 */ /* 0x000fea0003800000 */
.L_x_4833:
[----:B------:R-:W-:Y:S01]  /*185b0*/  IMAD.MOV.U32 R6, RZ, RZ, R14 ;  /* 0x000000ffff067224 */ /* 0x000fe200078e000e */
[----:B------:R-:W-:Y:S06]  /*185c0*/  BRA `(.L_x_4766) ;  /* 0xffffffd800d87947 */ /* 0x000fec000383ffff */
.L_x_4773:
[----:B0-----:R0:W1:Y:S02]  /*185d0*/  SYNCS.PHASECHK.TRANS64.TRYWAIT P0, [R0+URZ+0x28c20], R3 ;  /* 0x028c2003000075a7 */ /* 0x001064000800017f */
[----:B-1----:R-:W-:Y:S05]  /*185e0*/  @!P0 NANOSLEEP.SYNCS 0x989680 ;  /* 0x009896800000895d */ /* 0x002fea0003900000 */
[----:B------:R-:W1:Y:S02]  /*185f0*/  @!P0 SYNCS.PHASECHK.TRANS64 P0, [R0+URZ+0x28c20], R3 ;  /* 0x028c2003000085a7 */ /* 0x000e64000800007f */
[----:B-1----:R-:W-:Y:S05]  /*18600*/  @!P0 BRA `(.L_x_4773) ;  /* 0xfffffffc00f08947 */ /* 0x002fea000383ffff */
[----:B------:R-:W-:Y:S05]  /*18610*/  BRA `(.L_x_4835) ;  /* 0xffffffe400747947 */ /* 0x000fea000383ffff */
.L_x_4774:
        /* <DEDUP_REMOVED lines=11> */
.L_x_4837:
[----:B------:R-:W-:Y:S05]  /*186d0*/  BSYNC B0 ;  /* 0x0000000000007941 */ /* 0x000fea0003800000 */
.L_x_4836:
[----:B------:R-:W-:Y:S05]  /*186e0*/  BRA `(.L_x_4838) ;  /* 0xffffffe4005c7947 */ /* 0x000fea000383ffff */
.L_x_4777:
[----:B------:R-:W-:Y:S01]  /*186f0*/  BSSY B1, `(.L_x_4839) ;  /* 0x0000006000017945 */ /* 0x000fe20003800000 */
[----:B------:R-:W-:-:S07]  /*18700*/  IMAD.MOV.U32 R15, RZ, RZ, -0x1 ;  /* 0xffffffffff0f7424 */ /* 0x000fce00078e00ff */
[----:B01----:R-:W-:Y:S05]  /*18710*/  WARPSYNC.COLLECTIVE R15, `(.L_x_4840) ;  /* 0x000000000f0c7348 */ /* 0x003fea0003c00000 */
[----:B------:R-:W-:Y:S02]  /*18720*/  ELECT P6, UR62, PT ;  /* 0x00000000003e782f */ /* 0x000fe400038c0000 */
[----:B------:R-:W-:Y:S01]  /*18730*/  MOV R14, UR62 ;  /* 0x0000003e000e7c02 */ /* 0x000fe20008000f00 */
[----:B01----:R-:W-:Y:S10]  /*18740*/  ENDCOLLECTIVE ;  /* 0x000000000000791b */ /* 0x003ff40003800000 */
.L_x_4840:
[----:B------:R-:W-:Y:S05]  /*18750*/  BSYNC B1 ;  /* 0x0000000000017941 */ /* 0x000fea0003800000 */
.L_x_4839:
[----:B------:R-:W-:Y:S05]  /*18760*/  BRA `(.L_x_4841) ;  /* 0xffffffe400547947 */ /* 0x000fea000383ffff */
.L_x_4779:
[----:B0-----:R0:W1:Y:S02]  /*18770*/  SYNCS.PHASECHK.TRANS64.TRYWAIT P0, [R6+URZ], R5 ;  /* 0x00000005060075a7 */ /* 0x001064000800017f */
[----:B-1----:R-:W-:Y:S05]  /*18780*/  @!P0 NANOSLEEP.SYNCS 0x989680 ;  /* 0x009896800000895d */ /* 0x002fea0003900000 */
[----:B------:R-:W1:Y:S02]  /*18790*/  @!P0 SYNCS.PHASECHK.TRANS64 P0, [R6+URZ], R5 ;  /* 0x00000005060085a7 */ /* 0x000e64000800007f */
[----:B-1----:R-:W-:Y:S05]  /*187a0*/  @!P0 BRA `(.L_x_4779) ;  /* 0xfffffffc00f08947 */ /* 0x002fea000383ffff */
[----:B------:R-:W-:Y:S05]  /*187b0*/  BRA `(.L_x_4842) ;  /* 0xffffffe400907947 */ /* 0x000fea000383ffff */
.L_x_4780:
[----:B-1----:R1:W2:Y:S02]  /*187c0*/  SYNCS.PHASECHK.TRANS64.TRYWAIT P0, [R7+URZ], R2 ;  /* 0x00000002070075a7 */ /* 0x0022a4000800017f */
[----:B--2---:R-:W-:Y:S05]  /*187d0*/  @!P0 NANOSLEEP.SYNCS 0x989680 ;  /* 0x009896800000895d */ /* 0x004fea0003900000 */
[----:B------:R-:W2:Y:S02]  /*187e0*/  @!P0 SYNCS.PHASECHK.TRANS64 P0, [R7+URZ], R2 ;  /* 0x00000002070085a7 */ /* 0x000ea4000800007f */
[----:B--2---:R-:W-:Y:S05]  /*187f0*/  @!P0 BRA `(.L_x_4780) ;  /* 0xfffffffc00f08947 */ /* 0x004fea000383ffff */
[----:B------:R-:W-:Y:S05]  /*18800*/  BRA `(.L_x_4843) ;  /* 0xffffffe400847947 */ /* 0x000fea000383ffff */
.L_x_4782:
[----:B--2---:R2:W3:Y:S02]  /*18810*/  SYNCS.PHASECHK.TRANS64.TRYWAIT P0, [R4+URZ], R5 ;  /* 0x00000005040075a7 */ /* 0x0044e4000800017f */
[----:B---3--:R-:W-:Y:S05]  /*18820*/  @!P0 NANOSLEEP.SYNCS 0x989680 ;  /* 0x009896800000895d */ /* 0x008fea0003900000 */
[----:B------:R-:W3:Y:S02]  /*18830*/  @!P0 SYNCS.PHASECHK.TRANS64 P0, [R4+URZ], R5 ;  /* 0x00000005040085a7 */ /* 0x000ee4000800007f */
[----:B---3--:R-:W-:Y:S05]  /*18840*/  @!P0 BRA `(.L_x_4782) ;  /* 0xfffffffc00f08947 */ /* 0x008fea000383ffff */
[----:B------:R-:W-:Y:S05]  /*18850*/  BRA `(.L_x_4844) ;  /* 0xffffffe4008c7947 */ /* 0x000fea000383ffff */
.L_x_4845:
        /* <DEDUP_REMOVED lines=10> */
.L_x_6055:


//--------------------- .text._ZN7cutlass13device_kernelIN5flash11enable_sm90INS1_16FlashAttnFwdSm90INS1_25CollectiveMainloopFwdSm90ILi2EN4cute5tupleIJNS5_1CILi1EEES8_S8_EEENS6_IJNS7_ILi64EEESA_SA_EEELi512ENS_6half_tEfNS_4arch4Sm90ELb1ELb0ELb1ELb1ELb0ELb1ELb0ELb0ELb0ELb1ELb1ELb0EEENS1_21CollectiveEpilogueFwdINS6_IJSA_NS7_ILi512EEESA_EEES9_SC_SE_Li256ELb1ELb1ELb1ELb0EEENS1_36VarlenDynamicPersistentTileSchedulerILi64ELi64ELi256ELi128ELb1ELb1ELb1ELb1ELb1ELb1EEEEEEEEEvNT_6ParamsE --------------------------
	.section	.text._ZN7cutlass13device_kernelIN5flash11enable_sm90INS1_16FlashAttnFwdSm90INS1_25CollectiveMainloopFwdSm90ILi2EN4cute5tupleIJNS5_1CILi1EEES8_S8_EEENS6_IJNS7_ILi64EEESA_SA_EEELi512ENS_6half_tEfNS_4arch4Sm90ELb1ELb0ELb1ELb1ELb0ELb1ELb0ELb0ELb0ELb1ELb1ELb0EEENS1_21CollectiveEpilogueFwdINS6_IJSA_NS7_ILi512EEESA_EEES9_SC_SE_Li256ELb1ELb1ELb1ELb0EEENS1_36VarlenDynamicPersistentTileSchedulerILi64ELi64ELi256ELi128ELb1ELb1ELb1ELb1ELb1ELb1EEEEEEEEEvNT_6ParamsE,"ax",@progbits
	.align	128
.text._ZN7cutlass13device_kernelIN5flash11enable_sm90INS1_16FlashAttnFwdSm90INS1_25CollectiveMainloopFwdSm90ILi2EN4cute5tupleIJNS5_1CILi1EEES8_S8_EEENS6_IJNS7_ILi64EEESA_SA_EEELi512ENS_6half_tEfNS_4arch4Sm90ELb1ELb0ELb1ELb1ELb0ELb1ELb0ELb0ELb0ELb1ELb1ELb0EEENS1_21CollectiveEpilogueFwdINS6_IJSA_NS7_ILi512EEESA_EEES9_SC_SE_Li256ELb1ELb1ELb1ELb0EEENS1_36VarlenDynamicPersistentTileSchedulerILi64ELi64ELi256ELi128ELb1ELb1ELb1ELb1ELb1ELb1EEEEEEEEEvNT_6ParamsE:
        .type           _ZN7cutlass13device_kernelIN5flash11enable_sm90INS1_16FlashAttnFwdSm90INS1_25CollectiveMainloopFwdSm90ILi2EN4cute5tupleIJNS5_1CILi1EEES8_S8_EEENS6_IJNS7_ILi64EEESA_SA_EEELi512ENS_6half_tEfNS_4arch4Sm90ELb1ELb0ELb1ELb1ELb0ELb1ELb0ELb0ELb0ELb1ELb1ELb0EEENS1_21CollectiveEpilogueFwdINS6_IJSA_NS7_ILi512EEESA_EEES9_SC_SE_Li256ELb1ELb1ELb1ELb0EEENS1_36VarlenDynamicPersistentTileSchedulerILi64ELi64ELi256ELi128ELb1ELb1ELb1ELb1ELb1ELb1EEEEEEEEEvNT_6ParamsE,@function
        .size           _ZN7cutlass13device_kernelIN5flash11enable_sm90INS1_16FlashAttnFwdSm90INS1_25CollectiveMainloopFwdSm90ILi2EN4cute5tupleIJNS5_1CILi1EEES8_S8_EEENS6_IJNS7_ILi64EEESA_SA_EEELi512ENS_6half_tEfNS_4arch4Sm90ELb1ELb0ELb1ELb1ELb0ELb1ELb0ELb0ELb0ELb1ELb1ELb0EEENS1_21CollectiveEpilogueFwdINS6_IJSA_NS7_ILi512EEESA_EEES9_SC_SE_Li256ELb1ELb1ELb1ELb0EEENS1_36VarlenDynamicPersistentTileSchedulerILi64ELi64ELi256ELi128ELb1ELb1ELb1ELb1ELb1ELb1EEEEEEEEEvNT_6ParamsE,(.L_x_6056 - _ZN7cutlass13device_kernelIN5flash11enable_sm90INS1_16FlashAttnFwdSm90INS1_25CollectiveMainloopFwdSm90ILi2EN4cute5tupleIJNS5_1CILi1EEES8_S8_EEENS6_IJNS7_ILi64EEESA_SA_EEELi512ENS_6half_tEfNS_4arch4Sm90ELb1ELb0ELb1ELb1ELb0ELb1ELb0ELb0ELb0ELb1ELb1ELb0EEENS1_21CollectiveEpilogueFwdINS6_IJSA_NS7_ILi512EEESA_EEES9_SC_SE_Li256ELb1ELb1ELb1ELb0EEENS1_36VarlenDynamicPersistentTileSchedulerILi64ELi64ELi256ELi128ELb1ELb1ELb1ELb1ELb1ELb1EEEEEEEEEvNT_6ParamsE)
        .other          _ZN7cutlass13device_kernelIN5flash11enable_sm90INS1_16FlashAttnFwdSm90INS1_25CollectiveMainloopFwdSm90ILi2EN4cute5tupleIJNS5_1CILi1EEES8_S8_EEENS6_IJNS7_ILi64EEESA_SA_EEELi512ENS_6half_tEfNS_4arch4Sm90ELb1ELb0ELb1ELb1ELb0ELb1ELb0ELb0ELb0ELb1ELb1ELb0EEENS1_21CollectiveEpilogueFwdINS6_IJSA_NS7_ILi512EEESA_EEES9_SC_SE_Li256ELb1ELb1ELb1ELb0EEENS1_36VarlenDynamicPersistentTileSchedulerILi64ELi64ELi256ELi128ELb1ELb1ELb1ELb1ELb1ELb1EEEEEEEEEvNT_6ParamsE,@"STO_CUDA_ENTRY STV_DEFAULT"
_ZN7cutlass13device_kernelIN5flash11enable_sm90INS1_16FlashAttnFwdSm90INS1_25CollectiveMainloopFwdSm90ILi2EN4cute5tupleIJNS5_1CILi1EEES8_S8_EEENS6_IJNS7_ILi64EEESA_SA_EEELi512ENS_6half_tEfNS_4arch4Sm90ELb1ELb0ELb1ELb1ELb0ELb1ELb0ELb0ELb0ELb1ELb1ELb0EEENS1_21CollectiveEpilogueFwdINS6_IJSA_NS7_ILi512EEESA_EEES9_SC_SE_Li256ELb1ELb1ELb1ELb0EEENS1_36VarlenDynamicPersistentTileSchedulerILi64ELi64ELi256ELi128ELb1ELb1ELb1ELb1ELb1ELb1EEEEEEEEEvNT_6ParamsE:
        /* <DEDUP_REMOVED lines=24> */
.L_x_4847:
[----:B------:R-:W-:Y:S05]  /*0180*/  BSYNC B0 ;  /* 0x0000000000007941 */ /* 0x000fea0003800000 */
.L_x_4846:
        /* <DEDUP_REMOVED lines=37> */
.L_x_4848:
        /* <DEDUP_REMOVED lines=22> */
.L_x_4849:
        /* <DEDUP_REMOVED lines=18> */
.L_x_4850:
        /* <DEDUP_REMOVED lines=22> */
.L_x_4851:
        /* <DEDUP_REMOVED lines=22> */
.L_x_4852:
        /* <DEDUP_REMOVED lines=8> */
.L_x_4855:
        /* <DEDUP_REMOVED lines=24> */
[----:B------:R-:W-:-:S03]  /*0b20*/  IMAD.MOV.U32 R22, RZ, RZ, RZ ;  /* 0x000000ffff167224 */ /* 0x000fc600078e00ff */
[CC--:B------:R-:W-:Y:S02]  /*0b30*/  LEA.HI R4, R3.reuse, R6.reuse, RZ, 0x4 ;  /* 0x0000000603047211 */ /* 0x0c0fe400078f20ff */
[CC--:B------:R-:W-:Y:S02]  /*0b40*/  LEA.HI R5, R3.reuse, R6.reuse, RZ, 0x5 ;  /* 0x0000000603057211 */ /* 0x0c0fe400078f28ff */
[CC--:B------:R-:W-:Y:S02]  /*0b50*/  LEA.HI R0, R3.reuse, R6.reuse, RZ, 0x7 ;  /* 0x0000000603007211 */ /* 0x0c0fe400078f38ff */
[CC--:B------:R-:W-:Y:S02]  /*0b60*/  LEA.HI R13, R3.reuse, R6.reuse, RZ, 0x2 ;  /* 0x00000006030d7211 */ /* 0x0c0fe400078f10ff */
[----:B------:R-:W-:Y:S02]  /*0b70*/  LEA.HI R3, R3, R6, RZ, 0x3 ;  /* 0x0000000603037211 */ /* 0x000fe400078f18ff */
[----:B------:R-:W-:-:S02]  /*0b80*/  SHF.R.S32.HI R201, RZ, 0x5, R5 ;  /* 0x00000005ffc97819 */ /* 0x000fc40000011405 */
[----:B------:R-:W-:Y:S02]  /*0b90*/  LOP3.LUT R11, R3, 0xfffffff8, RZ, 0xc0, !PT ;  /* 0xfffffff8030b7812 */ /* 0x000fe400078ec0ff */
[----:B------:R-:W-:Y:S02]  /*0ba0*/  LOP3.LUT R3, R4, 0xfffffff0, RZ, 0xc0, !PT ;  /* 0xfffffff004037812 */ /* 0x000fe400078ec0ff */
[----:B------:R-:W-:Y:S01]  /*0bb0*/  SHF.R.S32.HI R8, RZ, 0x1f, R5 ;  /* 0x0000001fff087819 */ /* 0x000fe20000011405 */
[C---:B------:R-:W-:Y:S01]  /*0bc0*/  IMAD.IADD R188, R6.reuse, 0x1, -R11 ;  /* 0x0000000106bc7824 */ /* 0x040fe200078e0a0b */
[----:B------:R-:W-:Y:S01]  /*0bd0*/  SHF.R.S32.HI R7, RZ, 0x4, R4 ;  /* 0x00000004ff077819 */ /* 0x000fe20000011404 */
[----:B------:R-:W-:Y:S01]  /*0be0*/  IMAD.IADD R3, R6, 0x1, -R3 ;  /* 0x0000000106037824 */ /* 0x000fe200078e0a03 */
[----:B------:R-:W-:Y:S01]  /*0bf0*/  LOP3.LUT R5, R0, 0xffffff80, RZ, 0xc0, !PT ;  /* 0xffffff8000057812 */ /* 0x000fe200078ec0ff */
[----:B------:R-:W-:Y:S01]  /*0c00*/  IMAD.SHL.U32 R188, R188, 0x8, RZ ;  /* 0x00000008bcbc7824 */ /* 0x000fe200078e00ff */
[----:B------:R-:W-:-:S02]  /*0c10*/  LEA.HI R4, R4, R7, RZ, 0x1 ;  /* 0x0000000704047211 */ /* 0x000fc400078f08ff */
[----:B------:R-:W-:Y:S01]  /*0c20*/  SHF.R.S32.HI R10, RZ, 0x1f, R3 ;  /* 0x0000001fff0a7819 */ /* 0x000fe20000011403 */
[----:B------:R-:W-:Y:S01]  /*0c30*/  IMAD.IADD R5, R6, 0x1, -R5 ;  /* 0x0000000106057824 */ /* 0x000fe200078e0a05 */
[----:B------:R-:W-:Y:S01]  /*0c40*/  LOP3.LUT R9, R13, 0xfffffffc, RZ, 0xc0, !PT ;  /* 0xfffffffc0d097812 */ /* 0x000fe200078ec0ff */
[----:B------:R-:W-:Y:S01]  /*0c50*/  VIADD R212, R188, 0x80 ;  /* 0x00000080bcd47836 */ /* 0x000fe20000000000 */
[----:B------:R-:W-:Y:S01]  /*0c60*/  LEA.HI R8, R8, R201, RZ, 0x2 ;  /* 0x000000c908087211 */ /* 0x000fe200078f10ff */
[----:B------:R-:W-:Y:S01]  /*0c70*/  VIADD R210, R188, 0x100 ;  /* 0x00000100bcd27836 */ /* 0x000fe20000000000 */
[----:B------:R-:W-:Y:S01]  /*0c80*/  SHF.R.S32.HI R23, RZ, 0x2, R13 ;  /* 0x00000002ff177819 */ /* 0x000fe2000001140d */
[----:B------:R-:W-:Y:S01]  /*0c90*/  IMAD.IADD R186, R6, 0x1, -R9 ;  /* 0x0000000106ba7824 */ /* 0x000fe200078e0a09 */
[----:B------:R-:W-:Y:S01]  /*0ca0*/  LEA.HI R11, R10, R3, RZ, 0x3 ;  /* 0x000000030a0b7211 */ /* 0x000fe200078f18ff */
[----:B------:R-:W-:Y:S01]  /*0cb0*/  VIADD R213, R188, 0x40 ;  /* 0x00000040bcd57836 */ /* 0x000fe20000000000 */
[----:B------:R-:W-:Y:S01]  /*0cc0*/  LOP3.LUT R4, R4, 0x1ffffffe, RZ, 0xc0, !PT ;  /* 0x1ffffffe04047812 */ /* 0x000fe200078ec0ff */
[----:B------:R-:W-:Y:S01]  /*0cd0*/  VIADD R14, R23, 0x20 ;  /* 0x00000020170e7836 */ /* 0x000fe20000000000 */
[----:B------:R-:W-:Y:S01]  /*0ce0*/  SHF.R.S32.HI R20, RZ, 0x7, R0 ;  /* 0x00000007ff147819 */ /* 0x000fe20000011400 */
[----:B------:R-:W-:Y:S01]  /*0cf0*/  IMAD.SHL.U32 R16, R186, 0x8, RZ ;  /* 0x00000008ba107824 */ /* 0x000fe200078e00ff */
[----:B------:R-:W-:Y:S01]  /*0d00*/  LOP3.LUT R8, R8, 0x3ffffc, RZ, 0xc0, !PT ;  /* 0x003ffffc08087812 */ /* 0x000fe200078ec0ff */
[----:B------:R-:W-:Y:S01]  /*0d10*/  IMAD.IADD R4, R7, 0x1, -R4 ;  /* 0x0000000107047824 */ /* 0x000fe200078e0a04 */
[----:B------:R-:W-:Y:S01]  /*0d20*/  LOP3.LUT R12, R11, 0xfffffff8, RZ, 0xc0, !PT ;  /* 0xfffffff80b0c7812 */ /* 0x000fe200078ec0ff */
[----:B------:R-:W-:Y:S01]  /*0d30*/  IMAD R15, R20, 0x100, R3 ;  /* 0x00000100140f7824 */ /* 0x000fe200078e0203 */
[----:B------:R-:W-:Y:S01]  /*0d40*/  SHF.R.S32.HI R6, RZ, 0x1f, R5 ;  /* 0x0000001fff067819 */ /* 0x000fe20000011405 */
[----:B------:R-:W-:Y:S01]  /*0d50*/  IMAD.IADD R8, R201, 0x1, -R8 ;  /* 0x00000001c9087824 */ /* 0x000fe200078e0a08 */
[----:B------:R-:W-:Y:S01]  /*0d60*/  STL [R1+0x44], R20 ;  /* 0x0000441401007387 */ /* 0x000fe20000100800 */
[----:B------:R-:W-:Y:S01]  /*0d70*/  IMAD.IADD R12, R3, 0x1, -R12 ;  /* 0x00000001030c7824 */ /* 0x000fe200078e0a0c */
[----:B------:R-:W-:Y:S01]  /*0d80*/  LEA.HI R7, R6, R5, RZ, 0x2 ;  /* 0x0000000506077211 */ /* 0x000fe200078f10ff */
[----:B------:R-:W-:Y:S01]  /*0d90*/  IMAD R15, R8, 0x10, R15 ;  /* 0x00000010080f7824 */ /* 0x000fe200078e020f */
[----:B------:R-:W-:Y:S01]  /*0da0*/  SHF.R.S32.HI R3, RZ, 0x1f, R14 ;  /* 0x0000001fff037819 */ /* 0x000fe2000001140e */
[----:B------:R-:W-:Y:S01]  /*0db0*/  IMAD.SHL.U32 R4, R4, 0x8, RZ ;  /* 0x0000000804047824 */ /* 0x000fe200078e00ff */
[--C-:B------:R-:W-:Y:S01]  /*0dc0*/  SHF.R.S32.HI R9, RZ, 0x2, R7.reuse ;  /* 0x00000002ff097819 */ /* 0x100fe20000011407 */
[----:B------:R-:W-:Y:S01]  /*0dd0*/  IMAD.SHL.U32 R11, R11, 0x40, RZ ;  /* 0x000000400b0b7824 */ /* 0x000fe200078e00ff */
[----:B------:R-:W-:Y:S01]  /*0de0*/  SHF.R.S32.HI R10, RZ, 0x1f, R7 ;  /* 0x0000001fff0a7819 */ /* 0x000fe20000011407 */
[C---:B------:R-:W-:Y:S01]  /*0df0*/  VIADD R211, R188.reuse, 0xc0 ;  /* 0x000000c0bcd37836 */ /* 0x040fe20000000000 */
[----:B------:R-:W-:Y:S01]  /*0e00*/  LOP3.LUT R8, R7, 0x7ffffffc, RZ, 0xc0, !PT ;  /* 0x7ffffffc07087812 */ /* 0x000fe200078ec0ff */
[----:B------:R-:W-:Y:S01]  /*0e10*/  VIADD R209, R188, 0x140 ;  /* 0x00000140bcd17836 */ /* 0x000fe20000000000 */
[----:B------:R-:W-:Y:S01]  /*0e20*/  LEA.HI R7, R3, R14, RZ, 0x3 ;  /* 0x0000000e03077211 */ /* 0x000fe200078f18ff */
[----:B------:R-:W-:Y:S01]  /*0e30*/  IMAD.SHL.U32 R3, R12, 0x40, RZ ;  /* 0x000000400c037824 */ /* 0x000fe200078e00ff */
[----:B------:R-:W-:Y:S01]  /*0e40*/  LEA.HI R10, R10, R9, RZ, 0x3 ;  /* 0x000000090a0a7211 */ /* 0x000fe200078f18ff */
[----:B------:R-:W-:Y:S01]  /*0e50*/  IMAD.IADD R202, R5, 0x1, -R8 ;  /* 0x0000000105ca7824 */ /* 0x000fe200078e0a08 */
[----:B------:R-:W-:Y:S01]  /*0e60*/  LEA.HI R6, R6, R5, RZ, 0x5 ;  /* 0x0000000506067211 */ /* 0x000fe200078f28ff */
[--C-:B------:R-:W-:Y:S01]  /*0e70*/  IMAD.U32 R8, R15, 0x40, R4.reuse ;  /* 0x000000400f087824 */ /* 0x100fe200078e0004 */
[----:B------:R-:W-:Y:S01]  /*0e80*/  LOP3.LUT R3, R3, 0x1c0, RZ, 0xc0, !PT ;  /* 0x000001c003037812 */ /* 0x000fe200078ec0ff */
[----:B------:R-:W-:Y:S01]  /*0e90*/  IMAD.SHL.U32 R14, R14, 0x40, RZ ;  /* 0x000000400e0e7824 */ /* 0x000fe200078e00ff */
[----:B------:R-:W-:Y:S01]  /*0ea0*/  LOP3.LUT R10, R10, 0xfffffff8, RZ, 0xc0, !PT ;  /* 0xfffffff80a0a7812 */ /* 0x000fe200078ec0ff */
[----:B------:R-:W-:Y:S01]  /*0eb0*/  IMAD.SHL.U32 R7, R7, 0x40, RZ ;  /* 0x0000004007077824 */ /* 0x000fe200078e00ff */
[----:B------:R-:W-:Y:S01]  /*0ec0*/  LOP3.LUT R4, R3, 0x8, R4, 0xf8, !PT ;  /* 0x0000000803047812 */ /* 0x000fe200078ef804 */
[----:B------:R0:W-:Y:S01]  /*0ed0*/  STL [R1+0x6c], R8 ;  /* 0x00006c0801007387 */ /* 0x0001e20000100800 */
[----:B------:R-:W-:Y:S01]  /*0ee0*/  SHF.R.U32.HI R3, RZ, 0x3, R3 ;  /* 0x00000003ff037819 */ /* 0x000fe20000011603 */
[----:B------:R-:W-:Y:S01]  /*0ef0*/  IMAD.IADD R189, R9, 0x1, -R10 ;  /* 0x0000000109bd7824 */ /* 0x000fe200078e0a0a */
[----:B------:R-:W-:Y:S01]  /*0f00*/  LOP3.LUT R5, R14, 0x1c0, RZ, 0xc0, !PT ;  /* 0x000001c00e057812 */ /* 0x000fe200078ec0ff */
[----:B------:R-:W-:Y:S01]  /*0f10*/  IMAD.SHL.U32 R202, R202, 0x2, RZ ;  /* 0x00000002caca7824 */ /* 0x000fe200078e00ff */
[----:B------:R-:W-:-:S02]  /*0f20*/  LOP3.LUT R3, R4, R3, RZ, 0x3c, !PT ;  /* 0x0000000304037212 */ /* 0x000fc400078e3cff */
[----:B------:R-:W-:Y:S02]  /*0f30*/  LEA.HI R0, R0, R20, RZ, 0x1 ;  /* 0x0000001400007211 */ /* 0x000fe400078f08ff */
[----:B------:R-:W-:Y:S02]  /*0f40*/  SHF.R.U32.HI R9, RZ, 0x3, R5 ;  /* 0x00000003ff097819 */ /* 0x000fe40000011605 */
[----:B0-----:R-:W-:Y:S02]  /*0f50*/  LOP3.LUT R8, R11, 0x7ffffe00, RZ, 0xc0, !PT ;  /* 0x7ffffe000b087812 */ /* 0x001fe400078ec0ff */
[----:B------:R-:W-:Y:S02]  /*0f60*/  LOP3.LUT R5, R5, 0x38, R16, 0xf8, !PT ;  /* 0x0000003805057812 */ /* 0x000fe400078ef810 */
[----:B------:R-:W-:Y:S01]  /*0f70*/  LOP3.LUT R10, R7, 0xfffffe00, RZ, 0xc0, !PT ;  /* 0xfffffe00070a7812 */ /* 0x000fe200078ec0ff */
[----:B------:R-:W-:Y:S01]  /*0f80*/  IMAD R8, R201, 0x400, R8 ;  /* 0x00000400c9087824 */ /* 0x000fe200078e0208 */
[----:B------:R-:W-:Y:S01]  /*0f90*/  SHF.R.S32.HI R4, RZ, 0x1f, R13 ;  /* 0x0000001fff047819 */ /* 0x000fe2000001140d */
[----:B------:R-:W-:Y:S01]  /*0fa0*/  IMAD.MOV.U32 R7, RZ, RZ, R19 ;  /* 0x000000ffff077224 */ /* 0x000fe200078e0013 */
[----:B------:R-:W-:Y:S01]  /*0fb0*/  LOP3.LUT R0, R0, 0xfffffe, RZ, 0xc0, !PT ;  /* 0x00fffffe00007812 */ /* 0x000fe200078ec0ff */
[----:B------:R-:W-:Y:S01]  /*0fc0*/  IMAD.IADD R3, R8, 0x1, R3 ;  /* 0x0000000108037824 */ /* 0x000fe200078e0203 */
[----:B------:R-:W-:-:S02]  /*0fd0*/  LEA.HI R8, R186, R186, RZ, 0x1 ;  /* 0x000000baba087211 */ /* 0x000fc400078f08ff */
[----:B------:R-:W-:Y:S01]  /*0fe0*/  LOP3.LUT R11, R10, R5, R9, 0xf6, !PT ;  /* 0x000000050a0b7212 */ /* 0x000fe200078ef609 */
[----:B------:R-:W-:Y:S01]  /*0ff0*/  IMAD.IADD R0, R20, 0x1, -R0 ;  /* 0x0000000114007824 */ /* 0x000fe200078e0a00 */
[----:B------:R-:W-:Y:S01]  /*1000*/  LEA.HI R4, R4, R23, RZ, 0x3 ;  /* 0x0000001704047211 */ /* 0x000fe200078f18ff */
[----:B------:R-:W-:Y:S01]  /*1010*/  IMAD R196, R3, 0x2, R2 ;  /* 0x0000000203c47824 */ /* 0x000fe200078e0202 */
[----:B------:R-:W-:Y:S01]  /*1020*/  LOP3.LUT R9, R8, 0x1ffffffe, RZ, 0xc0, !PT ;  /* 0x1ffffffe08097812 */ /* 0x000fe200078ec0ff */
[----:B------:R-:W-:Y:S01]  /*1030*/  IMAD.MOV.U32 R5, RZ, RZ, R17 ;  /* 0x000000ffff057224 */ /* 0x000fe200078e0011 */
[----:B------:R-:W-:Y:S01]  /*1040*/  LOP3.LUT R4, R4, 0xfffffff8, RZ, 0xc0, !PT ;  /* 0xfffffff804047812 */ /* 0x000fe200078ec0ff */
[----:B------:R-:W-:Y:S01]  /*1050*/  VIADD R199, R196, 0x26800 ;  /* 0x00026800c4c77836 */ /* 0x000fe20000000000 */
[----:B------:R-:W-:Y:S01]  /*1060*/  R2P PR, R12, 0x6 ;  /* 0x000000060c007804 */ /* 0x000fe20000000000 */
[----:B------:R-:W-:Y:S01]  /*1070*/  IMAD.IADD R8, R186, 0x1, -R9 ;  /* 0x00000001ba087824 */ /* 0x000fe200078e0a09 */
[----:B------:R-:W-:Y:S01]  /*1080*/  SHF.R.S32.HI R6, RZ, 0x5, R6 ;  /* 0x00000005ff067819 */ /* 0x000fe20000011406 */
[----:B------:R-:W-:Y:S01]  /*1090*/  IMAD.SHL.U32 R9, R0, 0x100, RZ ;  /* 0x0000010000097824 */ /* 0x000fe200078e00ff */
[----:B------:R-:W-:Y:S01]  /*10a0*/  SHF.R.S32.HI R0, RZ, 0x1f, R213 ;  /* 0x0000001fff007819 */ /* 0x000fe200000114d5 */
[----:B------:R-:W-:Y:S01]  /*10b0*/  IMAD.IADD R190, R23, 0x1, -R4 ;  /* 0x0000000117be7824 */ /* 0x000fe200078e0a04 */
[----:B------:R-:W-:Y:S01]  /*10c0*/  SHF.R.S32.HI R4, RZ, 0x1f, R212 ;  /* 0x0000001fff047819 */ /* 0x000fe200000114d4 */
[----:B------:R-:W-:Y:S01]  /*10d0*/  IMAD.IADD R192, R202, 0x1, R9 ;  /* 0x00000001cac07824 */ /* 0x000fe200078e0209 */
[----:B------:R-:W-:Y:S01]  /*10e0*/  SHF.R.S32.HI R4, RZ, 0x1f, R210 ;  /* 0x0000001fff047819 */ /* 0x000fe200000114d2 */
[----:B------:R-:W-:Y:S01]  /*10f0*/  IMAD R4, R11, 0x2, R2 ;  /* 0x000000020b047824 */ /* 0x000fe200078e0202 */
[----:B------:R-:W-:Y:S01]  /*1100*/  SHF.R.S32.HI R0, RZ, 0x1f, R211 ;  /* 0x0000001fff007819 */ /* 0x000fe200000114d3 */
[----:B------:R-:W-:Y:S01]  /*1110*/  IMAD R189, R6, 0x10, R189 ;  /* 0x0000001006bd7824 */ /* 0x000fe200078e02bd */
[----:B------:R-:W-:Y:S01]  /*1120*/  SHF.R.S32.HI R0, RZ, 0x1f, R209 ;  /* 0x0000001fff007819 */ /* 0x000fe200000114d1 */
[----:B------:R-:W-:Y:S01]  /*1130*/  STL [R1+0x68], R9 ;  /* 0x0000680901007387 */ /* 0x000fe20000100800 */
[----:B------:R-:W-:Y:S01]  /*1140*/  SHF.R.S32.HI R0, RZ, 0x1f, R192 ;  /* 0x0000001fff007819 */ /* 0x000fe200000114c0 */
[----:B------:R-:W-:Y:S01]  /*1150*/  VIADD R26, R192, 0x18 ;  /* 0x00000018c01a7836 */ /* 0x000fe20000000000 */
[----:B------:R-:W-:Y:S01]  /*1160*/  SEL R198, R198, 0xffffffc0, !P2 ;  /* 0xffffffc0c6c67807 */ /* 0x000fe20005000000 */
[----:B------:R0:W-:Y:S01]  /*1170*/  STL [R1+0x64], R4 ;  /* 0x0000640401007387 */ /* 0x0001e20000100800 */
[----:B------:R-:W-:-:S02]  /*1180*/  VIADD R21, R192, 0x30 ;  /* 0x00000030c0157836 */ /* 0x000fc40000000000 */
[C---:B------:R-:W-:Y:S02]  /*1190*/  VIADD R0, R192.reuse, 0x88 ;  /* 0x00000088c0007836 */ /* 0x040fe40000000000 */
[C---:B------:R-:W-:Y:S02]  /*11a0*/  VIADD R15, R192.reuse, 0x48 ;  /* 0x00000048c00f7836 */ /* 0x040fe40000000000 */
[C---:B------:R-:W-:Y:S01]  /*11b0*/  VIADD R235, R192.reuse, 0xa0 ;  /* 0x000000a0c0eb7836 */ /* 0x040fe20000000000 */
[----:B------:R-:W-:Y:S01]  /*11c0*/  SHF.R.S32.HI R0, RZ, 0x1f, R0 ;  /* 0x0000001fff007819 */ /* 0x000fe20000011400 */
[C---:B------:R-:W-:Y:S02]  /*11d0*/  VIADD R12, R192.reuse, 0x60 ;  /* 0x00000060c00c7836 */ /* 0x040fe40000000000 */
[C---:B0-----:R-:W-:Y:S01]  /*11e0*/  VIADD R4, R192.reuse, 0x80 ;  /* 0x00000080c0047836 */ /* 0x041fe20000000000 */
[----:B------:R-:W-:Y:S01]  /*11f0*/  SHF.R.S32.HI R0, RZ, 0x1f, R235 ;  /* 0x0000001fff007819 */ /* 0x000fe200000114eb */
[----:B------:R-:W-:-:S02]  /*1200*/  VIADD R236, R192, 0x98 ;  /* 0x00000098c0ec7836 */ /* 0x000fc40000000000 */
[C---:B------:R-:W-:Y:S01]  /*1210*/  VIADD R231, R192.reuse, 0xb8 ;  /* 0x000000b8c0e77836 */ /* 0x040fe20000000000 */
[----:B------:R-:W-:Y:S01]  /*1220*/  SHF.R.S32.HI R4, RZ, 0x1f, R4 ;  /* 0x0000001fff047819 */ /* 0x000fe20000011404 */
[C---:B------:R-:W-:Y:S01]  /*1230*/  VIADD R9, R192.reuse, 0x78 ;  /* 0x00000078c0097836 */ /* 0x040fe20000000000 */
[----:B------:R-:W-:Y:S01]  /*1240*/  SHF.R.S32.HI R4, RZ, 0x1f, R236 ;  /* 0x0000001fff047819 */ /* 0x000fe200000114ec */
[C---:B------:R-:W-:Y:S01]  /*1250*/  VIADD R232, R192.reuse, 0xb0 ;  /* 0x000000b0c0e87836 */ /* 0x040fe20000000000 */
[----:B------:R-:W-:Y:S01]  /*1260*/  SHF.R.S32.HI R0, RZ, 0x1f, R231 ;  /* 0x0000001fff007819 */ /* 0x000fe200000114e7 */
[C---:B------:R-:W-:Y:S02]  /*1270*/  VIADD R229, R192.reuse, 0xc8 ;  /* 0x000000c8c0e57836 */ /* 0x040fe40000000000 */
        /* <DEDUP_REMOVED lines=46> */
[----:B------:R-:W-:Y:S01]  /*1560*/  IMAD.MOV.U32 R6, RZ, RZ, R18 ;  /* 0x000000ffff067224 */ /* 0x000fe200078e0012 */
[----:B------:R-:W-:Y:S01]  /*1570*/  SHF.R.S32.HI R4, RZ, 0x1f, R223 ;  /* 0x0000001fff047819 */ /* 0x000fe200000114df */
[----:B------:R-:W-:Y:S01]  /*1580*/  IMAD.IADD R199, R199, 0x1, R198 ;  /* 0x00000001c7c77824 */ /* 0x000fe200078e02c6 */
[----:B------:R-:W-:Y:S01]  /*1590*/  SHF.R.S32.HI R3, RZ, 0x1f, R219 ;  /* 0x0000001fff037819 */ /* 0x000fe200000114db */
[----:B------:R-:W-:Y:S01]  /*15a0*/  IMAD.MOV.U32 R18, RZ, RZ, RZ ;  /* 0x000000ffff127224 */ /* 0x000fe200078e00ff */
[----:B------:R-:W-:Y:S01]  /*15b0*/  SHF.R.S32.HI R0, RZ, 0x1f, R218 ;  /* 0x0000001fff007819 */ /* 0x000fe200000114da */
[----:B------:R-:W-:-:S02]  /*15c0*/  VIADD R191, R186, 0x10 ;  /* 0x00000010babf7836 */ /* 0x000fc40000000000 */
[----:B------:R-:W-:-:S07]  /*15d0*/  IMAD.IADD R198, R198, 0x1, R197 ;  /* 0x00000001c6c67824 */ /* 0x000fce00078e02c5 */
.L_x_5003:
[----:B0-----:R-:W0:Y:S01]  /*15e0*/  LDC.64 R206, c[0x0][0xc88] ;  /* 0x00032200ffce7b82 */ /* 0x001e220000000a00 */
[----:B------:R-:W-:Y:S01]  /*15f0*/  ULDC.64 UR4, c[0x0][0xa28] ;  /* 0x00028a0000047ab9 */ /* 0x000fe20000000a00 */
[----:B------:R-:W-:Y:S01]  /*1600*/  ULDC.64 UR8, c[0x0][0xa18] ;  /* 0x0002860000087ab9 */ /* 0x000fe20000000a00 */
[----:B------:R-:W-:Y:S01]  /*1610*/  ULDC.64 UR6, c[0x0][0xa08] ;  /* 0x0002820000067ab9 */ /* 0x000fe20000000a00 */
[----:B0-----:R-:W-:-:S06]  /*1620*/  IMAD.WIDE R206, R7, 0x4, R206 ;  /* 0x0000000407ce7825 */ /* 0x001fcc00078e02ce */
[----:B--2---:R-:W2:Y:S01]  /*1630*/  LDG.E R206, desc[UR42][R206.64] ;  /* 0x0000002acece7981 */ /* 0x004ea2000c1e1900 */
[----:B------:R-:W-:Y:S01]  /*1640*/  ISETP.NE.U32.AND P2, PT, RZ, UR4, PT ;  /* 0x00000004ff007c0c */ /* 0x000fe2000bf45070 */
[----:B-1-345:R-:W-:Y:S01]  /*1650*/  IMAD.MOV.U32 R15, RZ, RZ, RZ ;  /* 0x000000ffff0f7224 */ /* 0x03afe200078e00ff */
        /* <DEDUP_REMOVED lines=35> */
[----:B------:R-:W-:Y:S02]  /*1890*/  LEA.HI R205, R0, R3, RZ, 0x10 ;  /* 0x0000000300cd7211 */ /* 0x000fe400078f80ff */
        /* <DEDUP_REMOVED lines=11> */
.L_x_4857:
[----:B------:R-:W-:Y:S02]  /*1950*/  IMAD.U32 R40, RZ, RZ, UR5 ;  /* 0x00000005ff287e24 */ /* 0x000fe4000f8e00ff */
[----:B------:R-:W-:Y:S01]  /*1960*/  IMAD.U32 R24, RZ, RZ, UR4 ;  /* 0x00000004ff187e24 */ /* 0x000fe2000f8e00ff */
[----:B------:R-:W-:Y:S06]  /*1970*/  @!P2 BRA `(.L_x_4858) ;  /* 0x000000000010a947 */ /* 0x000fec0003800000 */
[----:B------:R-:W-:-:S04]  /*1980*/  IADD3 R6, P0, R207, UR8, RZ ;  /* 0x00000008cf067c10 */ /* 0x000fc8000ff1e0ff */
[----:B------:R-:W-:-:S05]  /*1990*/  IADD3.X R7, R208, UR9, RZ, P0, !PT ;  /* 0x00000009d0077c10 */ /* 0x000fca00087fe4ff */
[----:B------:R0:W5:Y:S01]  /*19a0*/  LDG.E R24, desc[UR42][R6.64] ;  /* 0x0000002a06187981 */ /* 0x000162000c1e1900 */
[----:B------:R-:W-:Y:S05]  /*19b0*/  BRA `(.L_x_4859) ;  /* 0x0000000000107947 */ /* 0x000fea0003800000 */
.L_x_4858:
[----:B------:R-:W-:Y:S05]  /*19c0*/  @!P0 BRA `(.L_x_4859) ;  /* 0x00000000000c8947 */ /* 0x000fea0003800000 */
[----:B------:R-:W2:Y:S04]  /*19d0*/  LDG.E R3, desc[UR42][R8.64] ;  /* 0x0000002a08037981 */ /* 0x000ea8000c1e1900 */
[----:B------:R-:W2:Y:S02]  /*19e0*/  LDG.E R24, desc[UR42][R8.64+0x4] ;  /* 0x0000042a08187981 */ /* 0x000ea4000c1e1900 */
[----:B--2---:R-:W-:-:S07]  /*19f0*/  IMAD.IADD R24, R24, 0x1, -R3 ;  /* 0x0000000118187824 */ /* 0x004fce00078e0a03 */
.L_x_4859:
[----:B------:R-:W-:Y:S01]  /*1a00*/  ULDC.64 UR4, c[0x0][0xa10] ;  /* 0x0002840000047ab9 */ /* 0x000fe20000000a00 */
[----:B------:R-:W1:Y:S01]  /*1a10*/  LDC R4, c[0x0][0x448] ;  /* 0x00011200ff047b82 */ /* 0x000e620000000800 */
[----:B------:R-:W-:-:S04]  /*1a20*/  ISETP.NE.U32.AND P0, PT, RZ, UR4, PT ;  /* 0x00000004ff007c0c */ /* 0x000fc8000bf05070 */
[----:B------:R-:W-:Y:S01]  /*1a30*/  ISETP.NE.AND.EX P0, PT, RZ, UR5, PT, P0 ;  /* 0x00000005ff007c0c */ /* 0x000fe2000bf05300 */
[----:B------:R-:W-:-:S12]  /*1a40*/  ULDC.64 UR4, c[0x0][0xa30] ;  /* 0x00028c0000047ab9 */ /* 0x000fd80000000a00 */
[----:B0-----:R-:W0:Y:S02]  /*1a50*/  @P0 LDC.64 R6, c[0x0][0xa10] ;  /* 0x00028400ff060b82 */ /* 0x001e240000000a00 */
[----:B0-----:R-:W-:-:S05]  /*1a60*/  @P0 IMAD.WIDE R6, R206, 0x4, R6 ;  /* 0x00000004ce060825 */ /* 0x001fca00078e0206 */
[----:B------:R-:W2:Y:S04]  /*1a70*/  @P0 LDG.E R0, desc[UR42][R6.64] ;  /* 0x0000002a06000981 */ /* 0x000ea8000c1e1900 */
[----:B------:R0:W2:Y:S01]  /*1a80*/  @P0 LDG.E R3, desc[UR42][R6.64+0x4] ;  /* 0x0000042a06030981 */ /* 0x0000a2000c1e1900 */
[----:B------:R-:W-:Y:S01]  /*1a90*/  ISETP.NE.U32.AND P1, PT, RZ, UR4, PT ;  /* 0x00000004ff007c0c */ /* 0x000fe2000bf25070 */
[----:B-----5:R-:W-:-:S03]  /*1aa0*/  IMAD.MOV.U32 R152, RZ, RZ, R24 ;  /* 0x000000ffff987224 */ /* 0x020fc600078e0018 */
[----:B------:R-:W-:-:S13]  /*1ab0*/  ISETP.NE.AND.EX P1, PT, RZ, UR5, PT, P1 ;  /* 0x00000005ff007c0c */ /* 0x000fda000bf25310 */
[----:B------:R-:W-:-:S04]  /*1ac0*/  @P1 IADD3 R8, P2, R207, UR4, RZ ;  /* 0x00000004cf081c10 */ /* 0x000fc8000ff5e0ff */
[----:B------:R-:W-:-:S05]  /*1ad0*/  @P1 IADD3.X R9, R208, UR5, RZ, P2, !PT ;  /* 0x00000005d0091c10 */ /* 0x000fca00097fe4ff */
[----:B------:R3:W5:Y:S01]  /*1ae0*/  @P1 LDG.E R152, desc[UR42][R8.64] ;  /* 0x0000002a08981981 */ /* 0x000762000c1e1900 */
[----:B-1----:R-:W-:Y:S01]  /*1af0*/  ISETP.NE.AND P1, PT, R4, 0x1, PT ;  /* 0x000000010400780c */ /* 0x002fe20003f25270 */
[----:B------:R-:W-:Y:S01]  /*1b00*/  IMAD.SHL.U32 R194, R5, 0x40, RZ ;  /* 0x0000004005c27824 */ /* 0x000fe200078e00ff */
[----:B------:R-:W-:Y:S01]  /*1b10*/  BSSY B0, `(.L_x_4860) ;  /* 0x0000035000007945 */ /* 0x000fe20003800000 */
[----:B------:R-:W-:Y:S01]  /*1b20*/  IMAD.IADD R15, R24, 0x1, -R15 ;  /* 0x00000001180f7824 */ /* 0x000fe200078e0a0f */
[----:B------:R-:W-:Y:S01]  /*1b30*/  LOP3.LUT R217, R205, 0xff, RZ, 0xc0, !PT ;  /* 0x000000ffcdd97812 */ /* 0x000fe200078ec0ff */
[----:B------:R-:W-:Y:S01]  /*1b40*/  VIADD R4, R194, 0x3f ;  /* 0x0000003fc2047836 */ /* 0x000fe20000000000 */
[----:B------:R-:W-:-:S07]  /*1b50*/  SHF.R.U32.HI R205, RZ, 0x10, R205 ;  /* 0x00000010ffcd7819 */ /* 0x000fce00000116cd */
[----:B------:R-:W1:Y:S08]  /*1b60*/  @P1 LDC R11, c[0x0][0x44c] ;  /* 0x00011300ff0b1b82 */ /* 0x000e700000000800 */
[----:B0-----:R-:W0:Y:S01]  /*1b70*/  @P1 LDC R7, c[0x0][0x450] ;  /* 0x00011400ff071b82 */ /* 0x001e220000000800 */
[----:B--2---:R-:W-:Y:S02]  /*1b80*/  @P0 IMAD.IADD R40, R3, 0x1, -R0 ;  /* 0x0000000103280824 */ /* 0x004fe400078e0a00 */
[----:B-1----:R-:W-:-:S04]  /*1b90*/  @P1 IMAD.HI.U32 R0, R4, R11, RZ ;  /* 0x0000000b04001227 */ /* 0x002fc800078e00ff */
[----:B------:R-:W-:Y:S01]  /*1ba0*/  IMAD.IADD R195, R15, 0x1, R40 ;  /* 0x000000010fc37824 */ /* 0x000fe200078e0228 */
[----:B0-----:R-:W-:-:S03]  /*1bb0*/  @P1 SHF.R.U32.HI R4, RZ, R7, R0 ;  /* 0x00000007ff041219 */ /* 0x001fc60000011600 */
[C---:B------:R-:W-:Y:S01]  /*1bc0*/  VIADD R0, R195.reuse, 0x3f ;  /* 0x0000003fc3007836 */ /* 0x040fe20000000000 */
[----:B------:R-:W-:-:S04]  /*1bd0*/  IADD3 R44, R195, 0x40, -R193 ;  /* 0x00000040c32c7810 */ /* 0x000fc80007ffe8c1 */
[----:B------:R-:W-:Y:S01]  /*1be0*/  SHF.R.S32.HI R3, RZ, 0x1f, R0 ;  /* 0x0000001fff037819 */ /* 0x000fe20000011400 */
[----:B------:R-:W-:-:S03]  /*1bf0*/  IMAD.IADD R4, R44, 0x1, R4 ;  /* 0x000000012c047824 */ /* 0x000fc600078e0204 */
[----:B------:R-:W-:Y:S02]  /*1c00*/  LEA.HI R3, R3, R0, RZ, 0x6 ;  /* 0x0000000003037211 */ /* 0x000fe400078f30ff */
[----:B------:R-:W-:Y:S02]  /*1c10*/  SHF.R.S32.HI R5, RZ, 0x1f, R4 ;  /* 0x0000001fff057819 */ /* 0x000fe40000011404 */
[----:B------:R-:W-:Y:S02]  /*1c20*/  SHF.R.S32.HI R43, RZ, 0x6, R3 ;  /* 0x00000006ff2b7819 */ /* 0x000fe40000011403 */
[----:B------:R-:W-:-:S04]  /*1c30*/  LEA.HI R5, R5, R4, RZ, 0x6 ;  /* 0x0000000405057211 */ /* 0x000fc800078f30ff */
[----:B------:R-:W-:-:S04]  /*1c40*/  SHF.R.S32.HI R0, RZ, 0x6, R5 ;  /* 0x00000006ff007819 */ /* 0x000fc80000011405 */
[----:B---3--:R-:W-:Y:S01]  /*1c50*/  VIMNMX R9, R43, R0, PT ;  /* 0x000000002b097248 */ /* 0x008fe20003fe0100 */
[----:B------:R-:W-:-:S03]  /*1c60*/  IMAD.MOV.U32 R0, RZ, RZ, RZ ;  /* 0x000000ffff007224 */ /* 0x000fc600078e00ff */
[----:B------:R-:W-:-:S13]  /*1c70*/  ISETP.GE.AND P0, PT, R9, 0x1, PT ;  /* 0x000000010900780c */ /* 0x000fda0003f06270 */
        /* <DEDUP_REMOVED lines=30> */
.L_x_4861:
[----:B------:R-:W-:Y:S05]  /*1e60*/  BSYNC B0 ;  /* 0x0000000000007941 */ /* 0x000fea0003800000 */
.L_x_4860:
        /* <DEDUP_REMOVED lines=36> */
.L_x_4864:
[----:B------:R-:W-:Y:S05]  /*20b0*/  BSYNC B6 ;  /* 0x0000000000067941 */ /* 0x000fea0003800000 */
.L_x_4863:
        /* <DEDUP_REMOVED lines=20> */
.L_x_4866:
[----:B------:R-:W-:Y:S05]  /*2200*/  BSYNC B6 ;  /* 0x0000000000067941 */ /* 0x000fea0003800000 */
.L_x_4865:
[----:B------:R-:W-:Y:S01]  /*2210*/  ULDC.64 UR4, c[0x0][0x9f8] ;  /* 0x00027e0000047ab9 */ /* 0x000fe20000000a00 */
[----:B------:R-:W-:Y:S01]  /*2220*/  IMAD.MOV.U32 R0, RZ, RZ, R206 ;  /* 0x000000ffff007224 */ /* 0x000fe200078e00ce */
[----:B------:R-:W-:Y:S01]  /*2230*/  ISETP.NE.U32.AND P0, PT, RZ, UR4, PT ;  /* 0x00000004ff007c0c */ /* 0x000fe2000bf05070 */
[----:B------:R-:W0:Y:S01]  /*2240*/  LDC.64 R6, c[0x0][0x300] ;  /* 0x0000c000ff067b82 */ /* 0x000e220000000a00 */
[----:B------:R-:W-:Y:S01]  /*2250*/  IMAD.IADD R38, R25, 0x1, R24 ;  /* 0x0000000119267824 */ /* 0x000fe200078e0218 */
[----:B------:R-:W-:Y:S01]  /*2260*/  ULDC.64 UR6, c[0x0][0xa08] ;  /* 0x0002820000067ab9 */ /* 0x000fe20000000a00 */
[----:B------:R-:W-:-:S05]  /*2270*/  ISETP.NE.AND.EX P0, PT, RZ, UR5, PT, P0 ;  /* 0x00000005ff007c0c */ /* 0x000fca000bf05300 */
[----:B------:R-:W1:Y:S08]  /*2280*/  LDC.64 R4, c[0x0][0x3f8] ;  /* 0x0000fe00ff047b82 */ /* 0x000e700000000a00 */
[----:B------:R-:W-:Y:S01]  /*2290*/  @P0 IADD3 R10, P1, R207, UR4, RZ ;  /* 0x00000004cf0a0c10 */ /* 0x000fe2000ff3e0ff */
[----:B------:R-:W2:Y:S03]  /*22a0*/  LDC R15, c[0x0][0x3f4] ;  /* 0x0000fd00ff0f7b82 */ /* 0x000ea60000000800 */
[----:B------:R-:W-:Y:S01]  /*22b0*/  @P0 IADD3.X R11, R208, UR5, RZ, P1, !PT ;  /* 0x00000005d00b0c10 */ /* 0x000fe20008ffe4ff */
[----:B------:R-:W-:-:S04]  /*22c0*/  ULDC.64 UR4, c[0x0][0x308] ;  /* 0x0000c20000047ab9 */ /* 0x000fc80000000a00 */
[----:B------:R3:W4:Y:S01]  /*22d0*/  @P0 LDG.E R0, desc[UR42][R10.64] ;  /* 0x0000002a0a000981 */ /* 0x000722000c1e1900 */
[----:B------:R-:W-:Y:S01]  /*22e0*/  SHF.R.S32.HI R12, RZ, 0x1f, R38 ;  /* 0x0000001fff0c7819 */ /* 0x000fe20000011426 */
[-C--:B0-----:R-:W-:Y:S01]  /*22f0*/  IMAD.WIDE.U32 R8, R38, R6.reuse, RZ ;  /* 0x0000000626087225 */ /* 0x081fe200078e00ff */
[----:B------:R-:W-:Y:S01]  /*2300*/  ISETP.NE.U32.AND P0, PT, RZ, UR6, PT ;  /* 0x00000006ff007c0c */ /* 0x000fe2000bf05070 */
[----:B------:R-:W0:Y:S01]  /*2310*/  LDC.64 R56, c[0x0][0x408] ;  /* 0x00010200ff387b82 */ /* 0x000e220000000a00 */
[----:B------:R-:W-:Y:S01]  /*2320*/  SHF.R.S32.HI R17, RZ, 0x1f, R16 ;  /* 0x0000001fff117819 */ /* 0x000fe20000011410 */
[-C--:B------:R-:W-:Y:S01]  /*2330*/  IMAD R3, R12, R6.reuse, RZ ;  /* 0x000000060c037224 */ /* 0x080fe200078e02ff */
[----:B------:R-:W-:Y:S01]  /*2340*/  ISETP.NE.AND.EX P0, PT, RZ, UR7, PT, P0 ;  /* 0x00000007ff007c0c */ /* 0x000fe2000bf05300 */
[----:B------:R-:W0:Y:S01]  /*2350*/  S2R R53, SR_TID.X ;  /* 0x0000000000357919 */ /* 0x000e220000002100 */
[----:B------:R-:W-:Y:S01]  /*2360*/  SHF.R.S32.HI R73, RZ, 0x1f, R23 ;  /* 0x0000001fff497819 */ /* 0x000fe20000011417 */
[----:B------:R-:W-:Y:S01]  /*2370*/  IMAD R3, R38, R7, R3 ;  /* 0x0000000726037224 */ /* 0x000fe200078e0203 */
[----:B------:R-:W-:Y:S01]  /*2380*/  SHF.R.S32.HI R187, RZ, 0x1f, R186 ;  /* 0x0000001fffbb7819 */ /* 0x000fe200000114ba */
[----:B------:R-:W-:Y:S01]  /*2390*/  IMAD.SHL.U32 R58, R190, 0x40, RZ ;  /* 0x00000040be3a7824 */ /* 0x000fe200078e00ff */
[----:B------:R-:W-:Y:S01]  /*23a0*/  SHF.L.U64.HI R62, R6, 0x6, R7 ;  /* 0x00000006063e7819 */ /* 0x000fe20000010207 */
[----:B------:R-:W-:Y:S01]  /*23b0*/  IMAD.IADD R9, R9, 0x1, R3 ;  /* 0x0000000109097824 */ /* 0x000fe200078e0203 */
[----:B-1----:R-:W-:Y:S01]  /*23c0*/  SHF.L.U64.HI R60, R4, 0x6, R5 ;  /* 0x00000006043c7819 */ /* 0x002fe20000010205 */
[----:B------:R-:W-:Y:S01]  /*23d0*/  IMAD R14, R73, R6, RZ ;  /* 0x00000006490e7224 */ /* 0x000fe200078e02ff */
[----:B--2---:R-:W-:Y:S01]  /*23e0*/  ISETP.GE.AND P2, PT, R16, R15, PT ;  /* 0x0000000f1000720c */ /* 0x004fe20003f46270 */
[----:B------:R-:W-:Y:S01]  /*23f0*/  IMAD.WIDE.U32 R20, R204, UR4, R8 ;  /* 0x00000004cc147c25 */ /* 0x000fe2000f8e0008 */
[----:B------:R-:W-:-:S02]  /*2400*/  LOP3.LUT R58, R58, 0x1c0, RZ, 0xc0, !PT ;  /* 0x000001c03a3a7812 */ /* 0x000fc400078ec0ff */
[----:B------:R-:W-:Y:S01]  /*2410*/  P2R R74, PR, RZ, 0x4 ;  /* 0x00000004ff4a7803 */ /* 0x000fe20000000000 */
[C---:B------:R-:W-:Y:S01]  /*2420*/  IMAD R21, R204.reuse, UR5, R21 ;  /* 0x00000005cc157c24 */ /* 0x040fe2000f8e0215 */
[----:B------:R-:W-:Y:S01]  /*2430*/  ULDC.64 UR4, c[0x0][0x330] ;  /* 0x0000cc0000047ab9 */ /* 0x000fe20000000a00 */
[----:B------:R-:W-:Y:S01]  /*2440*/  IMAD R8, R73, R4, RZ ;  /* 0x0000000449087224 */ /* 0x000fe200078e02ff */
[----:B------:R-:W-:Y:S01]  /*2450*/  SHF.R.U32.HI R54, RZ, 0x3, R58 ;  /* 0x00000003ff367819 */ /* 0x000fe2000001163a */
[----:B------:R-:W-:-:S04]  /*2460*/  IMAD.WIDE.U32 R28, R204, UR4, R16 ;  /* 0x00000004cc1c7c25 */ /* 0x000fc8000f8e0010 */
[----:B------:R-:W-:Y:S01]  /*2470*/  IMAD R29, R204, UR5, R29 ;  /* 0x00000005cc1d7c24 */ /* 0x000fe2000f8e021d */
[----:B------:R-:W-:Y:S01]  /*2480*/  ULDC.64 UR4, c[0x0][0x310] ;  /* 0x0000c40000047ab9 */ /* 0x000fe20000000a00 */
[C---:B---3--:R-:W-:Y:S02]  /*2490*/  IMAD R11, R23.reuse, R5, R8 ;  /* 0x00000005170b7224 */ /* 0x048fe400078e0208 */
[----:B------:R-:W-:-:S04]  /*24a0*/  IMAD.WIDE.U32 R8, R23, R6, R16 ;  /* 0x0000000617087225 */ /* 0x000fc800078e0010 */
[C---:B------:R-:W-:Y:S02]  /*24b0*/  IMAD R14, R23.reuse, R7, R14 ;  /* 0x00000007170e7224 */ /* 0x040fe400078e020e */
[----:B0-----:R-:W-:Y:S01]  /*24c0*/  IMAD.WIDE.U32 R34, R23, R56, R186 ;  /* 0x0000003817227225 */ /* 0x001fe200078e00ba */
[----:B------:R-:W-:-:S03]  /*24d0*/  LEA.HI R53, R53, 0x8, RZ, 0x19 ;  /* 0x0000000835357811 */ /* 0x000fc600078fc8ff */
[----:B------:R-:W-:-:S04]  /*24e0*/  IMAD.WIDE.U32 R36, R23, R56, R16 ;  /* 0x0000003817247225 */ /* 0x000fc800078e0010 */
[----:B------:R-:W-:-:S04]  /*24f0*/  IMAD.WIDE.U32 R30, R23, R4, R186 ;  /* 0x00000004171e7225 */ /* 0x000fc800078e00ba */
[----:B------:R-:W-:-:S04]  /*2500*/  IMAD.WIDE.U32 R32, R23, R4, R16 ;  /* 0x0000000417207225 */ /* 0x000fc800078e0010 */
[----:B------:R-:W-:Y:S02]  /*2510*/  IMAD.IADD R31, R31, 0x1, R11 ;  /* 0x000000011f1f7824 */ /* 0x000fe400078e020b */
[----:B------:R-:W-:Y:S02]  /*2520*/  IMAD.IADD R33, R11, 0x1, R33 ;  /* 0x000000010b217824 */ /* 0x000fe400078e0221 */
[----:B-----5:R-:W-:-:S04]  /*2530*/  IMAD.WIDE.U32 R30, R152, R4, R30 ;  /* 0x00000004981e7225 */ /* 0x020fc800078e001e */
[----:B------:R-:W-:Y:S02]  /*2540*/  VIADD R55, R16, 0x20 ;  /* 0x0000002010377836 */ /* 0x000fe40000000000 */
[----:B------:R-:W-:-:S04]  /*2550*/  IMAD.WIDE.U32 R32, R152, R4, R32 ;  /* 0x0000000498207225 */ /* 0x000fc800078e0020 */
[----:B------:R-:W-:Y:S02]  /*2560*/  IMAD.SHL.U32 R61, R6, 0x40, RZ ;  /* 0x00000040063d7824 */ /* 0x000fe400078e00ff */
[----:B------:R-:W-:Y:S02]  /*2570*/  IMAD.SHL.U32 R59, R4, 0x40, RZ ;  /* 0x00000040043b7824 */ /* 0x000fe400078e00ff */
[----:B------:R-:W-:Y:S01]  /*2580*/  IMAD.SHL.U32 R52, R15, 0x2, RZ ;  /* 0x000000020f347824 */ /* 0x000fe200078e00ff */
[----:B----4-:R-:W-:-:S04]  /*2590*/  SHF.R.S32.HI R3, RZ, 0x1f, R0 ;  /* 0x0000001fff037819 */ /* 0x010fc80000011400 */
[----:B------:R-:W-:Y:S02]  /*25a0*/  SEL R10, R3, RZ, !P0 ;  /* 0x000000ff030a7207 */ /* 0x000fe40004000000 */
[----:B------:R-:W-:-:S03]  /*25b0*/  SEL R3, R0, RZ, !P0 ;  /* 0x000000ff00037207 */ /* 0x000fc60004000000 */
[----:B------:R-:W-:Y:S02]  /*25c0*/  IMAD R0, R10, UR4, RZ ;  /* 0x000000040a007c24 */ /* 0x000fe4000f8e02ff */
[----:B------:R-:W-:-:S04]  /*25d0*/  IMAD.WIDE.U32 R20, R3, UR4, R20 ;  /* 0x0000000403147c25 */ /* 0x000fc8000f8e0014 */
[----:B------:R-:W-:Y:S01]  /*25e0*/  IMAD R65, R3, UR5, R0 ;  /* 0x0000000503417c24 */ /* 0x000fe2000f8e0200 */
[----:B------:R-:W-:Y:S01]  /*25f0*/  ULDC.64 UR4, c[0x0][0x338] ;  /* 0x0000ce0000047ab9 */ /* 0x000fe20000000a00 */
[----:B------:R-:W-:Y:S01]  /*2600*/  IADD3 R72, P0, R20, R8, RZ ;  /* 0x0000000814487210 */ /* 0x000fe20007f1e0ff */
[----:B------:R-:W-:Y:S02]  /*2610*/  IMAD R10, R10, UR4, RZ ;  /* 0x000000040a0a7c24 */ /* 0x000fe4000f8e02ff */
[----:B------:R-:W-:Y:S02]  /*2620*/  IMAD.IADD R65, R21, 0x1, R65 ;  /* 0x0000000115417824 */ /* 0x000fe400078e0241 */
[----:B------:R-:W-:Y:S01]  /*2630*/  IMAD.WIDE.U32 R28, R3, UR4, R28 ;  /* 0x00000004031c7c25 */ /* 0x000fe2000f8e001c */
[----:B------:R-:W-:Y:S02]  /*2640*/  ULDC UR4, c[0x0][0x2f4] ;  /* 0x0000bd0000047ab9 */ /* 0x000fe40000000800 */
[----:B------:R-:W-:Y:S01]  /*2650*/  IADD3.X R64, R65, R9, R14, P0, !PT ;  /* 0x0000000941407210 */ /* 0x000fe200007fe40e */
[----:B------:R-:W-:Y:S01]  /*2660*/  IMAD R13, R3, UR5, R10 ;  /* 0x00000005030d7c24 */ /* 0x000fe2000f8e020a */
[----:B------:R-:W-:Y:S01]  /*2670*/  SEL R3, R15, RZ, P2 ;  /* 0x000000ff0f037207 */ /* 0x000fe20001000000 */
[----:B------:R-:W-:Y:S01]  /*2680*/  IMAD R0, R73, R56, RZ ;  /* 0x0000003849007224 */ /* 0x000fe200078e02ff */
[----:B------:R-:W-:-:S02]  /*2690*/  IADD3 R38, P2, R23, R38, RZ ;  /* 0x0000002617267210 */ /* 0x000fc40007f5e0ff */
[C---:B------:R-:W-:Y:S01]  /*26a0*/  ISETP.GE.AND P0, PT, R16.reuse, UR4, PT ;  /* 0x0000000410007c0c */ /* 0x040fe2000bf06270 */
[----:B------:R-:W-:Y:S01]  /*26b0*/  IMAD R9, R23, R57, R0 ;  /* 0x0000003917097224 */ /* 0x000fe200078e0200 */
[----:B------:R-:W-:Y:S01]  /*26c0*/  ISETP.GE.AND P1, PT, R55, UR4, PT ;  /* 0x0000000437007c0c */ /* 0x000fe2000bf26270 */
[----:B------:R-:W-:Y:S02]  /*26d0*/  IMAD.IADD R3, R16, 0x1, R3 ;  /* 0x0000000110037824 */ /* 0x000fe400078e0203 */
[----:B------:R-:W-:Y:S02]  /*26e0*/  IMAD.IADD R35, R35, 0x1, R9 ;  /* 0x0000000123237824 */ /* 0x000fe400078e0209 */
[----:B------:R-:W-:Y:S01]  /*26f0*/  IMAD.IADD R37, R9, 0x1, R37 ;  /* 0x0000000109257824 */ /* 0x000fe200078e0225 */
[----:B------:R-:W-:Y:S01]  /*2700*/  SHF.R.S32.HI R9, RZ, 0x1f, R152 ;  /* 0x0000001fff097819 */ /* 0x000fe20000011498 */
[----:B------:R-:W-:Y:S01]  /*2710*/  IMAD.WIDE.U32 R34, R152, R56, R34 ;  /* 0x0000003898227225 */ /* 0x000fe200078e0022 */
[----:B------:R-:W-:-:S03]  /*2720*/  SHF.R.S32.HI R0, RZ, 0x1f, R3 ;  /* 0x0000001fff007819 */ /* 0x000fc60000011403 */
[----:B------:R-:W-:Y:S01]  /*2730*/  IMAD.WIDE.U32 R36, R152, R56, R36 ;  /* 0x0000003898247225 */ /* 0x000fe200078e0024 */
[----:B------:R-:W-:Y:S02]  /*2740*/  LEA.HI R63, R0, R3, RZ, 0x3 ;  /* 0x00000003003f7211 */ /* 0x000fe400078f18ff */
[----:B------:R-:W-:Y:S01]  /*2750*/  LOP3.LUT R3, R58, 0x18, R16, 0xf8, !PT ;  /* 0x000000183a037812 */ /* 0x000fe200078ef810 */
[----:B------:R-:W-:Y:S01]  /*2760*/  IMAD R0, R9, R4, RZ ;  /* 0x0000000409007224 */ /* 0x000fe200078e02ff */
[----:B------:R-:W-:Y:S01]  /*2770*/  LOP3.LUT R48, R63, 0xfffffff8, RZ, 0xc0, !PT ;  /* 0xfffffff83f307812 */ /* 0x000fe200078ec0ff */
[----:B------:R-:W-:Y:S02]  /*2780*/  IMAD R9, R9, R56, RZ ;  /* 0x0000003809097224 */ /* 0x000fe400078e02ff */
[C---:B------:R-:W-:Y:S01]  /*2790*/  IMAD R49, R152.reuse, R5, R0 ;  /* 0x0000000598317224 */ /* 0x040fe200078e0200 */
[-C--:B------:R-:W-:Y:S01]  /*27a0*/  LOP3.LUT R0, R3, R54.reuse, RZ, 0x3c, !PT ;  /* 0x0000003603007212 */ /* 0x080fe200078e3cff */
[----:B------:R-:W-:Y:S01]  /*27b0*/  IMAD R9, R152, R57, R9 ;  /* 0x0000003998097224 */ /* 0x000fe200078e0209 */
[----:B------:R-:W-:Y:S01]  /*27c0*/  LOP3.LUT R3, R58, 0x38, R63, 0xf8, !PT ;  /* 0x000000383a037812 */ /* 0x000fe200078ef83f */
[----:B------:R-:W-:Y:S01]  /*27d0*/  IMAD.IADD R50, R31, 0x1, R49 ;  /* 0x000000011f327824 */ /* 0x000fe200078e0231 */
[C---:B------:R-:W-:Y:S01]  /*27e0*/  SHF.L.U64.HI R57, R56.reuse, 0x6, R57 ;  /* 0x0000000638397819 */ /* 0x040fe20000010239 */
[----:B------:R-:W-:Y:S01]  /*27f0*/  IMAD R51, R201, 0x200, R0 ;  /* 0x00000200c9337824 */ /* 0x000fe200078e0200 */
[----:B------:R-:W-:Y:S01]  /*2800*/  LOP3.LUT R0, R3, R54, RZ, 0x3c, !PT ;  /* 0x0000003603007212 */ /* 0x000fe200078e3cff */
[----:B------:R-:W-:Y:S01]  /*2810*/  IMAD.SHL.U32 R56, R56, 0x40, RZ ;  /* 0x0000004038387824 */ /* 0x000fe200078e00ff */
[----:B------:R-:W-:Y:S01]  /*2820*/  SHF.R.S32.HI R45, RZ, 0x1f, R48 ;  /* 0x0000001fff2d7819 */ /* 0x000fe20000011430 */
[----:B------:R-:W-:-:S02]  /*2830*/  IMAD.X R39, R12, 0x1, R73, P2 ;  /* 0x000000010c277824 */ /* 0x000fc400010e0649 */
[----:B------:R-:W-:Y:S02]  /*2840*/  IMAD R3, R201, 0x200, R0 ;  /* 0x00000200c9037824 */ /* 0x000fe400078e0200 */
[----:B------:R-:W-:Y:S02]  /*2850*/  IMAD.IADD R49, R49, 0x1, R33 ;  /* 0x0000000131317824 */ /* 0x000fe400078e0221 */
[----:B------:R-:W-:Y:S02]  /*2860*/  IMAD.IADD R47, R35, 0x1, R9 ;  /* 0x00000001232f7824 */ /* 0x000fe400078e0209 */
[----:B------:R-:W-:Y:S02]  /*2870*/  IMAD.IADD R46, R9, 0x1, R37 ;  /* 0x00000001092e7824 */ /* 0x000fe400078e0225 */
[----:B------:R-:W-:-:S07]  /*2880*/  IMAD.IADD R0, R29, 0x1, R13 ;  /* 0x000000011d007824 */ /* 0x000fce00078e020d */
.L_x_4896:
        /* <DEDUP_REMOVED lines=36> */
[----:B------:R-:W-:Y:S01]  /*2ad0*/  IMAD.MOV.U32 R6, RZ, RZ, R34 ;  /* 0x000000ffff067224 */ /* 0x000fe200078e0022 */
[----:B------:R-:W-:Y:S01]  /*2ae0*/  ULDC.64 UR4, c[0x0][0x3e8] ;  /* 0x0000fa0000047ab9 */ /* 0x000fe20000000a00 */
[----:B------:R-:W-:Y:S01]  /*2af0*/  IMAD.MOV.U32 R7, RZ, RZ, R47 ;  /* 0x000000ffff077224 */ /* 0x000fe200078e002f */
[----:B------:R-:W-:Y:S01]  /*2b00*/  ULDC.64 UR6, c[0x0][0x400] ;  /* 0x0001000000067ab9 */ /* 0x000fe20000000a00 */
[----:B------:R-:W-:Y:S02]  /*2b10*/  IMAD R5, R57, R41, RZ ;  /* 0x0000002939057224 */ /* 0x000fe400078e02ff */
[----:B------:R-:W-:Y:S01]  /*2b20*/  IMAD.WIDE.U32 R8, R41, R56, R6 ;  /* 0x0000003829087225 */ /* 0x000fe200078e0006 */
[----:B------:R-:W-:-:S03]  /*2b30*/  IADD3 R7, P3, R30, R4, RZ ;  /* 0x000000041e077210 */ /* 0x000fc60007f7e0ff */
[----:B------:R-:W-:Y:S01]  /*2b40*/  IMAD R5, R69, R56, R5 ;  /* 0x0000003845057224 */ /* 0x000fe200078e0205 */
[----:B------:R-:W-:Y:S01]  /*2b50*/  LEA R4, P5, R8, UR6, 0x1 ;  /* 0x0000000608047c11 */ /* 0x000fe2000f8a08ff */
[----:B------:R-:W-:Y:S01]  /*2b60*/  IMAD.X R10, R70, 0x1, R50, P3 ;  /* 0x00000001460a7824 */ /* 0x000fe200018e0632 */
[----:B------:R-:W-:Y:S01]  /*2b70*/  LEA R6, P3, R7, UR4, 0x1 ;  /* 0x0000000407067c11 */ /* 0x000fe2000f8608ff */
[----:B------:R-:W-:-:S03]  /*2b80*/  IMAD.IADD R5, R9, 0x1, R5 ;  /* 0x0000000109057824 */ /* 0x000fc600078e0205 */
[----:B------:R-:W-:Y:S02]  /*2b90*/  LEA.HI.X R7, R7, UR5, R10, 0x1, P3 ;  /* 0x0000000507077c11 */ /* 0x000fe400098f0c0a */
[----:B------:R-:W-:Y:S02]  /*2ba0*/  CS2R R10, SRZ ;  /* 0x00000000000a7805 */ /* 0x000fe4000001ff00 */
[----:B------:R-:W-:Y:S02]  /*2bb0*/  LEA.HI.X R5, R8, UR7, R5, 0x1, P5 ;  /* 0x0000000708057c11 */ /* 0x000fe4000a8f0c05 */
[----:B------:R-:W-:Y:S02]  /*2bc0*/  CS2R R8, SRZ ;  /* 0x0000000000087805 */ /* 0x000fe4000001ff00 */
[-C--:B------:R-:W-:Y:S02]  /*2bd0*/  ISETP.GE.AND P5, PT, R186, R27.reuse, PT ;  /* 0x0000001bba00720c */ /* 0x080fe40003fa6270 */
[----:B------:R-:W-:-:S11]  /*2be0*/  ISETP.GE.AND P3, PT, R191, R27, PT ;  /* 0x0000001bbf00720c */ /* 0x000fd60003f66270 */
[----:B------:R0:W5:Y:S04]  /*2bf0*/  @!P5 LDG.E.64 R14, desc[UR42][R6.64] ;  /* 0x0000002a060ed981 */ /* 0x000168000c1e1b00 */
[----:B------:R0:W5:Y:S04]  /*2c00*/  @!P3 LDG.E.64 R8, desc[UR42][R6.64+0x20] ;  /* 0x0000202a0608b981 */ /* 0x000168000c1e1b00 */
[----:B------:R0:W5:Y:S04]  /*2c10*/  @!P5 LDG.E.64 R24, desc[UR42][R4.64] ;  /* 0x0000002a0418d981 */ /* 0x000168000c1e1b00 */
[----:B------:R0:W5:Y:S02]  /*2c20*/  @!P3 LDG.E.64 R10, desc[UR42][R4.64+0x20] ;  /* 0x0000202a040ab981 */ /* 0x000164000c1e1b00 */
.L_x_4871:
[----:B------:R-:W-:Y:S05]  /*2c30*/  BSYNC B1 ;  /* 0x0000000000017941 */ /* 0x000fea0003800000 */
.L_x_4870:
        /* <DEDUP_REMOVED lines=16> */
.L_x_4872:
[----:B------:R-:W-:Y:S01]  /*2d40*/  IMAD R75, R184, 0x8, R2 ;  /* 0x00000008b84b7824 */ /* 0x000fe200078e0202 */
[----:B------:R-:W-:Y:S01]  /*2d50*/  SHF.L.U32 R78, R185, 0x1f, RZ ;  /* 0x0000001fb94e7819 */ /* 0x000fe200000006ff */
[----:B------:R-:W-:Y:S03]  /*2d60*/  BSSY B1, `(.L_x_4873) ;  /* 0x0000003000017945 */ /* 0x000fe60003800000 */
[----:B------:R-:W0:Y:S02]  /*2d70*/  SYNCS.PHASECHK.TRANS64.TRYWAIT P5, [R75+URZ+0x28c90], R78 ;  /* 0x028c904e4b0075a7 */ /* 0x000e2400080a017f */
[----:B0-----:R-:W-:Y:S05]  /*2d80*/  @!P5 BRA `(.L_x_4874) ;  /* 0x000001c00074d947 */ /* 0x001fea0003800000 */
.L_x_5192:
[----:B------:R-:W-:Y:S05]  /*2d90*/  BSYNC B1 ;  /* 0x0000000000017941 */ /* 0x000fea0003800000 */
.L_x_4873:
        /* <DEDUP_REMOVED lines=48> */
.L_x_4879:
[----:B------:R-:W-:Y:S05]  /*30a0*/  BSYNC B2 ;  /* 0x0000000000027941 */ /* 0x000fea0003800000 */
.L_x_4878:
[----:B--2---:R1:W-:Y:S02]  /*30b0*/  STG.E.128 desc[UR42][R12.64], R4 ;  /* 0x000000040c007986 */ /* 0x0043e4000c101d2a */
.L_x_4877:
[----:B------:R-:W-:Y:S05]  /*30c0*/  BSYNC B1 ;  /* 0x0000000000017941 */ /* 0x000fea0003800000 */
.L_x_4876:
        /* <DEDUP_REMOVED lines=51> */
.L_x_4881:
[----:B------:R-:W-:Y:S05]  /*3400*/  BSYNC B1 ;  /* 0x0000000000017941 */ /* 0x000fea0003800000 */
.L_x_4880:
[----:B-1----:R2:W-:Y:S01]  /*3410*/  STG.E.128 desc[UR42][R12.64+0x40], R4 ;  /* 0x000040040c007986 */ /* 0x0025e2000c101d2a */
[----:B------:R-:W-:Y:S05]  /*3420*/  BRA `(.L_x_4875) ;  /* 0x0000000c001c7947 */ /* 0x000fea0003800000 */
.L_x_4869:
        /* <DEDUP_REMOVED lines=42> */
.L_x_4882:
[----:B------:R-:W-:Y:S01]  /*36d0*/  IMAD R75, R184, 0x8, R2 ;  /* 0x00000008b84b7824 */ /* 0x000fe200078e0202 */
[----:B------:R-:W-:Y:S01]  /*36e0*/  SHF.L.U32 R78, R185, 0x1f, RZ ;  /* 0x0000001fb94e7819 */ /* 0x000fe200000006ff */
[----:B------:R-:W-:Y:S03]  /*36f0*/  BSSY B1, `(.L_x_4883) ;  /* 0x0000003000017945 */ /* 0x000fe60003800000 */
[----:B------:R-:W0:Y:S02]  /*3700*/  SYNCS.PHASECHK.TRANS64.TRYWAIT P5, [R75+URZ+0x28c90], R78 ;  /* 0x028c904e4b0075a7 */ /* 0x000e2400080a017f */
[----:B0-----:R-:W-:Y:S05]  /*3710*/  @!P5 BRA `(.L_x_4884) ;  /* 0x000001b80024d947 */ /* 0x001fea0003800000 */
.L_x_5193:
[----:B------:R-:W-:Y:S05]  /*3720*/  BSYNC B1 ;  /* 0x0000000000017941 */ /* 0x000fea0003800000 */
.L_x_4883:
        /* <DEDUP_REMOVED lines=115> */
.L_x_4886:
[----:B------:R-:W-:Y:S05]  /*3e60*/  BSYNC B1 ;  /* 0x0000000000017941 */ /* 0x000fea0003800000 */
.L_x_4885:
        /* <DEDUP_REMOVED lines=10> */
.L_x_4868:
[----:B------:R-:W-:-:S06]  /*3f10*/  UISETP.NE.AND UP0, UPT, UR37, 0x3, UPT ;  /* 0x000000032500788c */ /* 0x000fcc000bf05270 */
[----:B------:R-:W-:-:S13]  /*3f20*/  PLOP3.LUT P3, PT, PT, PT, UP0, 0x80, 0x0 ;  /* 0x000000000000781c */ /* 0x000fda0003f6f008 */
[----:B------:R-:W-:Y:S05]  /*3f30*/  @!P3 BRA `(.L_x_4887) ;  /* 0x000000000004b947 */ /* 0x000fea0003800000 */
[----:B------:R-:W-:Y:S01]  /*3f40*/  BPT.TRAP 0x1 ;  /* 0x000000040000795c */ /* 0x000fe20000300000 */
.L_x_4887:
        /* <DEDUP_REMOVED lines=8> */
.L_x_5194:
[----:B------:R-:W-:Y:S05]  /*3fd0*/  BSYNC B1 ;  /* 0x0000000000017941 */ /* 0x000fea0003800000 */
.L_x_4888:
        /* <DEDUP_REMOVED lines=12> */
.L_x_4875:
[----:B------:R-:W-:Y:S05]  /*40a0*/  BSYNC B0 ;  /* 0x0000000000007941 */ /* 0x000fea0003800000 */
.L_x_4867:
        /* <DEDUP_REMOVED lines=17> */
.L_x_4891:
[----:B------:R-:W-:Y:S05]  /*41c0*/  BSYNC B0 ;  /* 0x0000000000007941 */ /* 0x000fea0003800000 */
.L_x_4890:
[----:B------:R-:W2:Y:S01]  /*41d0*/  SYNCS.PHASECHK.TRANS64.TRYWAIT P5, [R75+URZ+0x28cb0], R78 ;  /* 0x028cb04e4b0075a7 */ /* 0x000ea200080a017f */
[----:B------:R-:W-:Y:S01]  /*41e0*/  BSSY B0, `(.L_x_4892) ;  /* 0x0000003000007945 */ /* 0x000fe20003800000 */
[----:B------:R-:W-:-:S03]  /*41f0*/  ISETP.GE.AND P3, PT, R23, R76, PT ;  /* 0x0000004c1700720c */ /* 0x000fc60003f66270 */
[----:B--2---:R-:W-:Y:S10]  /*4200*/  @!P5 BRA `(.L_x_4893) ;  /* 0x000001ac0090d947 */ /* 0x004ff40003800000 */
.L_x_5195:
[----:B------:R-:W-:Y:S05]  /*4210*/  BSYNC B0 ;  /* 0x0000000000007941 */ /* 0x000fea0003800000 */
.L_x_4892:
        /* <DEDUP_REMOVED lines=20> */
[----:B----4-:R-:W-:Y:S01]  /*4360*/  IMAD R25, R9, 0x2, R2 ;  /* 0x0000000209197824 */ /* 0x010fe200078e0202 */
[----:B------:R-:W-:Y:S01]  /*4370*/  ISETP.GE.AND P3, PT, R6, UR4, PT ;  /* 0x0000000406007c0c */ /* 0x000fe2000bf66270 */
[----:B------:R-:W-:-:S02]  /*4380*/  VIADD R14, R16, 0x80 ;  /* 0x00000080100e7836 */ /* 0x000fc40000000000 */
[----:B------:R-:W-:-:S08]  /*4390*/  VIADD R24, R16, 0xc0 ;  /* 0x000000c010187836 */ /* 0x000fd00000000000 */
[----:B------:R-:W1:Y:S04]  /*43a0*/  @!P5 LDS.128 R4, [R25+0x400] ;  /* 0x000400001904d984 */ /* 0x000e680000000c00 */
[----:B------:R-:W3:Y:S04]  /*43b0*/  @!P3 LDS.128 R8, [R25+0x2400] ;  /* 0x002400001908b984 */ /* 0x000ee80000000c00 */
[----:B-1----:R-:W-:Y:S01]  /*43c0*/  @!P5 STG.E.128 desc[UR42][R12.64], R4 ;  /* 0x000000040c00d986 */ /* 0x002fe2000c101d2a */
[----:B------:R-:W-:Y:S01]  /*43d0*/  ISETP.GE.AND P5, PT, R14, UR4, PT ;  /* 0x000000040e007c0c */ /* 0x000fe2000bfa6270 */
[----:B------:R-:W-:-:S02]  /*43e0*/  VIADD R14, R16, 0x100 ;  /* 0x00000100100e7836 */ /* 0x000fc40000000000 */
[----:B---3--:R-:W-:Y:S01]  /*43f0*/  @!P3 STG.E.128 desc[UR42][R12.64+0x80], R8 ;  /* 0x000080080c00b986 */ /* 0x008fe2000c101d2a */
[----:B------:R-:W-:Y:S01]  /*4400*/  ISETP.GE.AND P3, PT, R24, UR4, PT ;  /* 0x0000000418007c0c */ /* 0x000fe2000bf66270 */
        /* <DEDUP_REMOVED lines=16> */
[----:B------:R-:W-:Y:S02]  /*4510*/  IMAD R24, R15, 0x2, R2 ;  /* 0x000000020f187824 */ /* 0x000fe400078e0202 */
[----:B------:R-:W-:-:S06]  /*4520*/  VIADD R15, R16, 0xe0 ;  /* 0x000000e0100f7836 */ /* 0x000fcc0000000000 */
[----:B------:R-:W1:Y:S04]  /*4530*/  @!P5 LDS.128 R4, [R25+0xc400] ;  /* 0x00c400001904d984 */ /* 0x000e680000000c00 */
[----:B------:R-:W3:Y:S04]  /*4540*/  @!P3 LDS.128 R8, [R25+0xe400] ;  /* 0x00e400001908b984 */ /* 0x000ee80000000c00 */
[----:B-1----:R-:W-:Y:S01]  /*4550*/  @!P5 STG.E.128 desc[UR42][R12.64+0x300], R4 ;  /* 0x000300040c00d986 */ /* 0x002fe2000c101d2a */
[----:B------:R-:W-:-:S03]  /*4560*/  ISETP.GE.AND P5, PT, R55, UR4, PT ;  /* 0x0000000437007c0c */ /* 0x000fc6000bfa6270 */
        /* <DEDUP_REMOVED lines=22> */
[----:B------:R-:W-:-:S03]  /*46d0*/  ISETP.GE.AND P5, PT, R14, UR4, PT ;  /* 0x000000040e007c0c */ /* 0x000fc6000bfa6270 */
[----:B---3--:R-:W-:Y:S01]  /*46e0*/  @!P3 STG.E.128 desc[UR42][R12.64+0x2c0], R8 ;  /* 0x0002c0080c00b986 */ /* 0x008fe2000c101d2a */
[----:B------:R-:W-:-:S09]  /*46f0*/  ISETP.GE.AND P3, PT, R15, UR4, PT ;  /* 0x000000040f007c0c */ /* 0x000fd2000bf66270 */
[----:B------:R-:W1:Y:S04]  /*4700*/  @!P5 LDS.128 R4, [R24+0xc400] ;  /* 0x00c400001804d984 */ /* 0x000e680000000c00 */
[----:B------:R-:W3:Y:S04]  /*4710*/  @!P3 LDS.128 R8, [R24+0xe400] ;  /* 0x00e400001808b984 */ /* 0x000ee80000000c00 */
[----:B-1----:R1:W-:Y:S04]  /*4720*/  @!P5 STG.E.128 desc[UR42][R12.64+0x340], R4 ;  /* 0x000340040c00d986 */ /* 0x0023e8000c101d2a */
[----:B---3--:R1:W-:Y:S02]  /*4730*/  @!P3 STG.E.128 desc[UR42][R12.64+0x3c0], R8 ;  /* 0x0003c0080c00b986 */ /* 0x0083e4000c101d2a */
.L_x_4895:
[----:B------:R-:W-:Y:S05]  /*4740*/  BSYNC B0 ;  /* 0x0000000000007941 */ /* 0x000fea0003800000 */
.L_x_4894:
        /* <DEDUP_REMOVED lines=17> */
.L_x_4862:
[----:B------:R-:W-:Y:S04]  /*4860*/  BSSY B0, `(.L_x_4897) ;  /* 0x0000004000007945 */ /* 0x000fe80003800000 */
[----:B------:R-:W-:Y:S05]  /*4870*/  @P3 BRA `(.L_x_4898) ;  /* 0x0000000000083947 */ /* 0x000fea0003800000 */
[----:B------:R-:W0:Y:S02]  /*4880*/  FENCE.VIEW.ASYNC.G ;  /* 0x00000000000073c6 */ /* 0x000e240000000100 */
[----:B0-----:R-:W-:Y:S06]  /*4890*/  BAR.ARV 0xc, 0x180 ;  /* 0x0306000000007b1d */ /* 0x001fec0000002000 */
.L_x_4898:
[----:B------:R-:W-:Y:S05]  /*48a0*/  BSYNC B0 ;  /* 0x0000000000007941 */ /* 0x000fea0003800000 */
.L_x_4897:
[----:B------:R-:W-:Y:S01]  /*48b0*/  UISETP.NE.AND UP0, UPT, UR38, 0x1, UPT ;  /* 0x000000012600788c */ /* 0x000fe2000bf05270 */
[----:B------:R-:W-:Y:S05]  /*48c0*/  BSSY B7, `(.L_x_4899) ;  /* 0x0000c17000077945 */ /* 0x000fea0003800000 */
[----:B------:R-:W-:-:S13]  /*48d0*/  PLOP3.LUT P0, PT, PT, PT, UP0, 0x80, 0x0 ;  /* 0x000000000000781c */ /* 0x000fda0003f0f008 */
[----:B------:R-:W-:Y:S05]  /*48e0*/  @!P0 BRA `(.L_x_4900) ;  /* 0x0000002000708947 */ /* 0x000fea0003800000 */
[----:B------:R-:W0:Y:S01]  /*48f0*/  LDC R0, c[0x0][0x448] ;  /* 0x00011200ff007b82 */ /* 0x000e220000000800 */
[----:B------:R-:W-:Y:S01]  /*4900*/  VIADD R3, R194, 0x3f ;  /* 0x0000003fc2037836 */ /* 0x000fe20000000000 */
[----:B------:R-:W-:Y:S01]  /*4910*/  BSSY B0, `(.L_x_4901) ;  /* 0x000002b000007945 */ /* 0x000fe20003800000 */
[----:B------:R-:W-:Y:S01]  /*4920*/  IMAD.MOV.U32 R4, RZ, RZ, RZ ;  /* 0x000000ffff047224 */ /* 0x000fe200078e00ff */
[----:B0-----:R-:W-:-:S13]  /*4930*/  ISETP.NE.AND P0, PT, R0, 0x1, PT ;  /* 0x000000010000780c */ /* 0x001fda0003f05270 */
[----:B------:R-:W0:Y:S08]  /*4940*/  @P0 LDC R0, c[0x0][0x44c] ;  /* 0x00011300ff000b82 */ /* 0x000e300000000800 */
[----:B------:R-:W1:Y:S01]  /*4950*/  @P0 LDC R5, c[0x0][0x450] ;  /* 0x00011400ff050b82 */ /* 0x000e620000000800 */
[----:B0-----:R-:W-:-:S05]  /*4960*/  @P0 IMAD.HI.U32 R0, R3, R0, RZ ;  /* 0x0000000003000227 */ /* 0x001fca00078e00ff */
        /* <DEDUP_REMOVED lines=37> */
.L_x_4902:
[----:B------:R-:W-:Y:S05]  /*4bc0*/  BSYNC B0 ;  /* 0x0000000000007941 */ /* 0x000fea0003800000 */
.L_x_4901:
        /* <DEDUP_REMOVED lines=71> */
[----:B------:R-:W2:Y:S04]  /*5040*/  LDL R5, [R1+0x44] ;  /* 0x0000440001057983 */ /* 0x000ea80000100800 */
[----:B--2---:R-:W0:Y:S02]  /*5050*/  SHFL.IDX PT, R3, R5, RZ, 0x1f ;  /* 0x00001fff05037589 */ /* 0x004e2400000e0000 */
[----:B0-----:R-:W-:-:S04]  /*5060*/  LEA.HI R5, R3, R3, RZ, 0x1 ;  /* 0x0000000303057211 */ /* 0x001fc800078f08ff */
[----:B------:R-:W-:Y:S01]  /*5070*/  LOP3.LUT R6, R5, 0x1fffe, RZ, 0xc0, !PT ;  /* 0x0001fffe05067812 */ /* 0x000fe200078ec0ff */
[----:B------:R-:W-:-:S04]  /*5080*/  IMAD.U32 R5, RZ, RZ, UR37 ;  /* 0x00000025ff057e24 */ /* 0x000fc8000f8e00ff */
[----:B------:R-:W-:Y:S01]  /*5090*/  IMAD.IADD R3, R3, 0x1, -R6 ;  /* 0x0000000103037824 */ /* 0x000fe200078e0a06 */
[----:B------:R-:W-:-:S03]  /*50a0*/  ISETP.NE.AND P0, PT, R5, 0x3, PT ;  /* 0x000000030500780c */ /* 0x000fc60003f05270 */
[----:B------:R-:W-:-:S04]  /*50b0*/  IMAD R3, R3, 0x8000, R2 ;  /* 0x0000800003037824 */ /* 0x000fc800078e0202 */
[----:B------:R-:W-:-:S05]  /*50c0*/  VIADD R3, R3, 0x400 ;  /* 0x0000040003037836 */ /* 0x000fca0000000000 */
[----:B------:R-:W-:-:S04]  /*50d0*/  SHF.R.U32.HI R3, RZ, 0x4, R3 ;  /* 0x00000004ff037819 */ /* 0x000fc80000011603 */
[----:B------:R-:W-:-:S04]  /*50e0*/  LOP3.LUT R3, R3, 0x3fff, RZ, 0xc0, !PT ;  /* 0x00003fff03037812 */ /* 0x000fc800078ec0ff */
[----:B------:R-:W-:Y:S01]  /*50f0*/  LOP3.LUT R3, R3, 0x2000000, RZ, 0xfc, !PT ;  /* 0x0200000003037812 */ /* 0x000fe200078efcff */
[----:B------:R-:W-:Y:S06]  /*5100*/  @!P0 BRA `(.L_x_4904) ;  /* 0x0000000000048947 */ /* 0x000fec0003800000 */
[----:B------:R-:W-:Y:S01]  /*5110*/  BPT.TRAP 0x1 ;  /* 0x000000040000795c */ /* 0x000fe20000300000 */
.L_x_4904:
        /* <DEDUP_REMOVED lines=11> */
.L_x_5196:
[----:B------:R-:W-:Y:S05]  /*51d0*/  BSYNC B0 ;  /* 0x0000000000007941 */ /* 0x000fea0003800000 */
.L_x_4905:
        /* <DEDUP_REMOVED lines=56> */
.L_x_4914:
        /* <DEDUP_REMOVED lines=143> */
.L_x_4909:
[----:B------:R-:W-:Y:S01]  /*5e50*/  IMAD R21, R18, 0x8, R2 ;  /* 0x0000000812157824 */ /* 0x000fe200078e0202 */
[----:B------:R-:W-:-:S04]  /*5e60*/  SHF.L.U32 R4, R22, 0x1f, RZ ;  /* 0x0000001f16047819 */ /* 0x000fc800000006ff */
[----:B------:R0:W1:Y:S01]  /*5e70*/  SYNCS.PHASECHK.TRANS64.TRYWAIT P2, [R21+URZ+0x28c50], R4 ;  /* 0x028c5004150075a7 */ /* 0x000062000804017f */
[----:B------:R-:W-:Y:S05]  /*5e80*/  @!P0 BRA `(.L_x_4910) ;  /* 0x0000000000048947 */ /* 0x000fea0003800000 */
[----:B------:R-:W-:Y:S01]  /*5e90*/  BPT.TRAP 0x1 ;  /* 0x000000040000795c */ /* 0x000fe20000300000 */
.L_x_4910:
[----:B------:R-:W-:Y:S04]  /*5ea0*/  BSSY B1, `(.L_x_4911) ;  /* 0x0000004000017945 */ /* 0x000fe80003800000 */
[----:B-1----:R-:W-:Y:S05]  /*5eb0*/  @P2 BRA `(.L_x_4912) ;  /* 0x0000000000082947 */ /* 0x002fea0003800000 */
[----:B------:R-:W1:Y:S02]  /*5ec0*/  SYNCS.PHASECHK.TRANS64.TRYWAIT P2, [R21+URZ+0x28c50], R4 ;  /* 0x028c5004150075a7 */ /* 0x000e64000804017f */
[----:B-1----:R-:W-:Y:S05]  /*5ed0*/  @!P2 BRA `(.L_x_4913) ;  /* 0x000001900084a947 */ /* 0x002fea0003800000 */
.L_x_4912:
[----:B------:R-:W-:Y:S05]  /*5ee0*/  BSYNC B1 ;  /* 0x0000000000017941 */ /* 0x000fea0003800000 */
.L_x_4911:
        /* <DEDUP_REMOVED lines=44> */
.L_x_4908:
[----:B------:R-:W-:Y:S05]  /*61b0*/  BSYNC B0 ;  /* 0x0000000000007941 */ /* 0x000fea0003800000 */
.L_x_4907:
        /* <DEDUP_REMOVED lines=143> */
.L_x_4900:
        /* <DEDUP_REMOVED lines=45> */
.L_x_4916:
[----:B------:R-:W-:Y:S05]  /*6d80*/  BSYNC B0 ;  /* 0x0000000000007941 */ /* 0x000fea0003800000 */
.L_x_4915:
        /* <DEDUP_REMOVED lines=100> */
.L_x_4918:
[----:B------:R-:W-:Y:S05]  /*73d0*/  BSYNC B6 ;  /* 0x0000000000067941 */ /* 0x000fea0003800000 */
.L_x_4917:
        /* <DEDUP_REMOVED lines=12> */
.L_x_4922:
[----:B-1----:R1:W2:Y:S02]  /*74a0*/  SYNCS.PHASECHK.TRANS64.TRYWAIT P0, [R2+URZ+0x28c00], R3 ;  /* 0x028c0003020075a7 */ /* 0x0022a4000800017f */
[----:B--2---:R-:W-:Y:S05]  /*74b0*/  @!P0 NANOSLEEP.SYNCS 0x989680 ;  /* 0x009896800000895d */ /* 0x004fea0003900000 */
[----:B------:R-:W2:Y:S02]  /*74c0*/  @!P0 SYNCS.PHASECHK.TRANS64 P0, [R2+URZ+0x28c00], R3 ;  /* 0x028c0003020085a7 */ /* 0x000ea4000800007f */
[----:B--2---:R-:W-:Y:S05]  /*74d0*/  @!P0 BRA `(.L_x_4922) ;  /* 0xfffffffc00f08947 */ /* 0x004fea000383ffff */
.L_x_4921:
[----:B------:R-:W-:Y:S05]  /*74e0*/  BSYNC B0 ;  /* 0x0000000000007941 */ /* 0x000fea0003800000 */
.L_x_4920:
[----:B------:R-:W-:Y:S05]  /*74f0*/  BRA `(.L_x_4923) ;  /* 0x0000002c000c7947 */ /* 0x000fea0003800000 */
.L_x_4919:
        /* <DEDUP_REMOVED lines=31> */
.L_x_4925:
[----:B------:R-:W-:Y:S05]  /*76f0*/  BSYNC B6 ;  /* 0x0000000000067941 */ /* 0x000fea0003800000 */
.L_x_4924:
[----:B------:R-:W0:Y:S01]  /*7700*/  S2R R0, SR_TID.X ;  /* 0x0000000000007919 */ /* 0x000e220000002100 */
[----:B------:R-:W-:Y:S01]  /*7710*/  ULDC.U8 UR4, c[0x0][0x410] ;  /* 0x0001040000047ab9 */ /* 0x000fe20000000000 */
[----:B------:R-:W-:Y:S01]  /*7720*/  BSSY B0, `(.L_x_4926) ;  /* 0x0000298000007945 */ /* 0x000fe20003800000 */
[----:B------:R-:W-:Y:S01]  /*7730*/  ISETP.NE.AND P0, PT, RZ, UR4, PT ;  /* 0x00000004ff007c0c */ /* 0x000fe2000bf05270 */
        /* <DEDUP_REMOVED lines=41> */
.L_x_5202:
        /* <DEDUP_REMOVED lines=9> */
[----:B-1----:R-:W-:Y:S01]  /*7a60*/  IMAD.MOV.U32 R5, RZ, RZ, R3 ;  /* 0x000000ffff057224 */ /* 0x002fe200078e0003 */
[----:B------:R-:W-:Y:S02]  /*7a70*/  ISETP.GE.AND P3, PT, R191, UR4, PT ;  /* 0x00000004bf007c0c */ /* 0x000fe4000bf66270 */
[----:B------:R-:W-:Y:S02]  /*7a80*/  CS2R R28, SRZ ;  /* 0x00000000001c7805 */ /* 0x000fe4000001ff00 */
[----:B------:R-:W-:Y:S01]  /*7a90*/  ISETP.GE.AND P2, PT, R186, UR4, PT ;  /* 0x00000004ba007c0c */ /* 0x000fe2000bf46270 */
[----:B---3--:R-:W-:Y:S01]  /*7aa0*/  IMAD.MOV.U32 R9, RZ, RZ, R0 ;  /* 0x000000ffff097224 */ /* 0x008fe200078e0000 */
[----:B------:R-:W-:-:S07]  /*7ab0*/  CS2R R26, SRZ ;  /* 0x00000000001a7805 */ /* 0x000fce000001ff00 */
[C---:B------:R-:W-:Y:S01]  /*7ac0*/  @!P3 IMAD.SHL.U32 R7, R191.reuse, 0x2, RZ ;  /* 0x00000002bf07b824 */ /* 0x040fe200078e00ff */
[----:B------:R-:W-:-:S03]  /*7ad0*/  @!P3 SHF.L.U64.HI R12, R191, 0x1, R36 ;  /* 0x00000001bf0cb819 */ /* 0x000fc60000010224 */
[----:B--2---:R-:W-:Y:S01]  /*7ae0*/  @!P2 IMAD.WIDE R10, R186, 0x2, R4 ;  /* 0x00000002ba0aa825 */ /* 0x004fe200078e0204 */
[-C--:B------:R-:W-:Y:S02]  /*7af0*/  @!P3 IADD3 R4, P0, R4, R7.reuse, RZ ;  /* 0x000000070404b210 */ /* 0x080fe40007f1e0ff */
[----:B----4-:R-:W-:Y:S02]  /*7b00*/  @!P3 IADD3 R6, P1, R8, R7, RZ ;  /* 0x000000070806b210 */ /* 0x010fe40007f3e0ff */
[----:B------:R-:W-:Y:S02]  /*7b10*/  CS2R R20, SRZ ;  /* 0x0000000000147805 */ /* 0x000fe4000001ff00 */
[----:B------:R-:W-:Y:S01]  /*7b20*/  CS2R R24, SRZ ;  /* 0x0000000000187805 */ /* 0x000fe2000001ff00 */
[----:B------:R-:W-:Y:S01]  /*7b30*/  @!P2 IMAD.WIDE R8, R186, 0x2, R8 ;  /* 0x00000002ba08a825 */ /* 0x000fe200078e0208 */
[----:B------:R1:W5:Y:S03]  /*7b40*/  @!P2 LD.E.64 R28, desc[UR42][R10.64] ;  /* 0x0000002a0a1ca980 */ /* 0x000366000c101b00 */
[--C-:B------:R-:W-:Y:S01]  /*7b50*/  @!P3 IMAD.X R5, R3, 0x1, R12.reuse, P0 ;  /* 0x000000010305b824 */ /* 0x100fe200000e060c */
[----:B------:R1:W5:Y:S01]  /*7b60*/  @!P2 LD.E.64 R26, desc[UR42][R8.64] ;  /* 0x0000002a081aa980 */ /* 0x000362000c101b00 */
[----:B------:R-:W-:-:S03]  /*7b70*/  @!P3 IMAD.X R7, R0, 0x1, R12, P1 ;  /* 0x000000010007b824 */ /* 0x000fc600008e060c */
[----:B------:R1:W5:Y:S04]  /*7b80*/  @!P3 LD.E.64 R20, desc[UR42][R4.64] ;  /* 0x0000002a0414b980 */ /* 0x000368000c101b00 */
[----:B------:R1:W5:Y:S02]  /*7b90*/  @!P3 LD.E.64 R24, desc[UR42][R6.64] ;  /* 0x0000002a0618b980 */ /* 0x000364000c101b00 */
.L_x_4930:
[----:B------:R-:W-:Y:S05]  /*7ba0*/  BSYNC B1 ;  /* 0x0000000000017941 */ /* 0x000fea0003800000 */
.L_x_4929:
[----:B---3-5:R-:W-:Y:S01]  /*7bb0*/  IMAD.MOV.U32 R0, RZ, RZ, R26 ;  /* 0x000000ffff007224 */ /* 0x028fe200078e001a */
[----:B------:R-:W-:Y:S01]  /*7bc0*/  UMOV UR4, 0xffffffff ;  /* 0xffffffff00047882 */ /* 0x000fe20000000000 */
[----:B-1----:R-:W-:Y:S01]  /*7bd0*/  IMAD.MOV.U32 R3, RZ, RZ, R27 ;  /* 0x000000ffff037224 */ /* 0x002fe200078e001b */
[----:B----4-:R-:W-:Y:S01]  /*7be0*/  CS2R R8, SRZ ;  /* 0x0000000000087805 */ /* 0x010fe2000001ff00 */
[----:B--2---:R-:W-:Y:S01]  /*7bf0*/  IMAD.MOV.U32 R4, RZ, RZ, R24 ;  /* 0x000000ffff047224 */ /* 0x004fe200078e0018 */
[----:B------:R-:W-:Y:S01]  /*7c00*/  PRMT R37, R0, 0x7610, R37 ;  /* 0x0000761000257816 */ /* 0x000fe20000000025 */
[----:B------:R-:W-:Y:S02]  /*7c10*/  IMAD.MOV.U32 R5, RZ, RZ, R25 ;  /* 0x000000ffff057224 */ /* 0x000fe400078e0019 */
[----:B------:R-:W-:Y:S01]  /*7c20*/  IMAD.MOV.U32 R0, RZ, RZ, R28 ;  /* 0x000000ffff007224 */ /* 0x000fe200078e001c */
[----:B------:R-:W-:Y:S01]  /*7c30*/  PRMT R43, R3, 0x5410, R4 ;  /* 0x00005410032b7816 */ /* 0x000fe20000000004 */
[----:B------:R-:W-:Y:S01]  /*7c40*/  IMAD.MOV.U32 R3, RZ, RZ, R29 ;  /* 0x000000ffff037224 */ /* 0x000fe200078e001d */
[----:B------:R-:W-:Y:S01]  /*7c50*/  PRMT R44, R5, 0x7610, R44 ;  /* 0x00007610052c7816 */ /* 0x000fe2000000002c */
[----:B------:R-:W-:Y:S01]  /*7c60*/  IMAD.MOV.U32 R4, RZ, RZ, R20 ;  /* 0x000000ffff047224 */ /* 0x000fe200078e0014 */
[----:B------:R-:W-:Y:S01]  /*7c70*/  PRMT R37, R37, 0x5410, R0 ;  /* 0x0000541025257816 */ /* 0x000fe20000000000 */
[----:B------:R-:W-:Y:S01]  /*7c80*/  IMAD.MOV.U32 R5, RZ, RZ, R21 ;  /* 0x000000ffff057224 */ /* 0x000fe200078e0015 */
[----:B------:R-:W-:-:S04]  /*7c90*/  PRMT R44, R44, 0x5410, R3 ;  /* 0x000054102c2c7816 */ /* 0x000fc80000000003 */
[----:B------:R-:W-:Y:S01]  /*7ca0*/  PRMT R45, R4, 0x5410, R5 ;  /* 0x00005410042d7816 */ /* 0x000fe20000000005 */
[----:B------:R-:W-:Y:S06]  /*7cb0*/  BRA.DIV UR4, `(.L_x_4931) ;  /* 0x0000017604947947 */ /* 0x000fec000b800000 */
[----:B------:R1:W2:Y:S04]  /*7cc0*/  SHFL.IDX PT, R0, R32, 0x1, 0x1c1f ;  /* 0x003c1f0020007f89 */ /* 0x0002a800000e0000 */
[----:B------:R1:W3:Y:S04]  /*7cd0*/  SHFL.IDX PT, R3, R31, 0x1, 0x1c1f ;  /* 0x003c1f001f037f89 */ /* 0x0002e800000e0000 */
[----:B------:R1:W4:Y:S04]  /*7ce0*/  SHFL.IDX PT, R7, R33, 0x1, 0x1c1f ;  /* 0x003c1f0021077f89 */ /* 0x00032800000e0000 */
[----:B0-----:R-:W0:Y:S02]  /*7cf0*/  SHFL.IDX PT, R30, R30, 0x1, 0x1c1f ;  /* 0x003c1f001e1e7f89 */ /* 0x001e2400000e0000 */
.L_x_5208:
[----:B------:R-:W-:Y:S01]  /*7d00*/  VIADD R34, R34, 0x20 ;  /* 0x0000002022227836 */ /* 0x000fe20000000000 */
[----:B------:R-:W-:Y:S01]  /*7d10*/  LEA.HI R4, R216, R216, RZ, 0x1 ;  /* 0x000000d8d8047211 */ /* 0x000fe200078f08ff */
[----:B------:R-:W-:Y:S01]  /*7d20*/  BSSY B1, `(.L_x_4932) ;  /* 0x0000021000017945 */ /* 0x000fe20003800000 */
[----:B------:R-:W-:Y:S02]  /*7d30*/  CS2R R10, SRZ ;  /* 0x00000000000a7805 */ /* 0x000fe4000001ff00 */
[----:B------:R-:W-:Y:S02]  /*7d40*/  CS2R R14, SRZ ;  /* 0x00000000000e7805 */ /* 0x000fe4000001ff00 */
[----:B------:R-:W-:Y:S01]  /*7d50*/  ISETP.GE.AND P0, PT, R34, R35, PT ;  /* 0x000000232200720c */ /* 0x000fe20003f06270 */
[----:B------:R-:W-:Y:S01]  /*7d60*/  IMAD.SHL.U32 R34, R190, 0x40, RZ ;  /* 0x00000040be227824 */ /* 0x000fe200078e00ff */
[----:B------:R-:W-:Y:S02]  /*7d70*/  LOP3.LUT R5, R4, 0xfffffffe, RZ, 0xc0, !PT ;  /* 0xfffffffe04057812 */ /* 0x000fe400078ec0ff */
[----:B------:R-:W-:-:S03]  /*7d80*/  CS2R R12, SRZ ;  /* 0x00000000000c7805 */ /* 0x000fc6000001ff00 */
[----:B------:R-:W-:-:S05]  /*7d90*/  IMAD.IADD R5, R216, 0x1, -R5 ;  /* 0x00000001d8057824 */ /* 0x000fca00078e0a05 */
[----:B-1----:R-:W-:Y:S01]  /*7da0*/  SHF.L.U32 R33, R5, 0x1f, RZ ;  /* 0x0000001f05217819 */ /* 0x002fe200000006ff */
[----:B------:R-:W-:Y:S06]  /*7db0*/  @P0 BRA `(.L_x_4933) ;  /* 0x00000000005c0947 */ /* 0x000fec0003800000 */
[----:B------:R-:W-:Y:S01]  /*7dc0*/  ULDC UR4, c[0x0][0x3f4] ;  /* 0x0000fd0000047ab9 */ /* 0x000fe20000000800 */
[----:B---3--:R-:W-:Y:S01]  /*7dd0*/  IMAD.MOV.U32 R4, RZ, RZ, R3 ;  /* 0x000000ffff047224 */ /* 0x008fe200078e0003 */
[----:B------:R-:W-:Y:S01]  /*7de0*/  ISETP.GE.AND P2, PT, R186, UR4, PT ;  /* 0x00000004ba007c0c */ /* 0x000fe2000bf46270 */
[----:B--2---:R-:W-:Y:S01]  /*7df0*/  IMAD.MOV.U32 R5, RZ, RZ, R0 ;  /* 0x000000ffff057224 */ /* 0x004fe200078e0000 */
[----:B------:R-:W-:Y:S02]  /*7e00*/  ISETP.GE.AND P3, PT, R191, UR4, PT ;  /* 0x00000004bf007c0c */ /* 0x000fe4000bf66270 */
[----:B------:R-:W-:Y:S01]  /*7e10*/  CS2R R14, SRZ ;  /* 0x00000000000e7805 */ /* 0x000fe2000001ff00 */
[----:B0-----:R-:W-:Y:S02]  /*7e20*/  IMAD.MOV.U32 R10, RZ, RZ, R30 ;  /* 0x000000ffff0a7224 */ /* 0x001fe400078e001e */
[----:B----4-:R-:W-:-:S06]  /*7e30*/  IMAD.MOV.U32 R11, RZ, RZ, R7 ;  /* 0x000000ffff0b7224 */ /* 0x010fcc00078e0007 */
[----:B------:R-:W-:Y:S02]  /*7e40*/  @!P2 IMAD.WIDE R4, R186, 0x2, R4 ;  /* 0x00000002ba04a825 */ /* 0x000fe400078e0204 */
[C---:B------:R-:W-:Y:S02]  /*7e50*/  @!P3 SHF.L.U64.HI R32, R191.reuse, 0x1, R36 ;  /* 0x00000001bf20b819 */ /* 0x040fe40000010224 */
[----:B------:R-:W-:Y:S01]  /*7e60*/  @!P3 IMAD.SHL.U32 R6, R191, 0x2, RZ ;  /* 0x00000002bf06b824 */ /* 0x000fe200078e00ff */
[----:B------:R0:W5:Y:S01]  /*7e70*/  @!P2 LD.E.64 R14, desc[UR42][R4.64] ;  /* 0x0000002a040ea980 */ /* 0x000162000c101b00 */
[----:B------:R-:W-:Y:S02]  /*7e80*/  CS2R R8, SRZ ;  /* 0x0000000000087805 */ /* 0x000fe4000001ff00 */
[----:B------:R-:W-:Y:S02]  /*7e90*/  CS2R R12, SRZ ;  /* 0x00000000000c7805 */ /* 0x000fe4000001ff00 */
[----:B0-----:R-:W-:-:S02]  /*7ea0*/  @!P3 IADD3 R4, P0, R3, R6, RZ ;  /* 0x000000060304b210 */ /* 0x001fc40007f1e0ff */
[----:B------:R-:W-:Y:S01]  /*7eb0*/  @!P3 IADD3 R6, P1, R30, R6, RZ ;  /* 0x000000061e06b210 */ /* 0x000fe20007f3e0ff */
[----:B------:R-:W-:Y:S01]  /*7ec0*/  @!P2 IMAD.WIDE R30, R186, 0x2, R10 ;  /* 0x00000002ba1ea825 */ /* 0x000fe200078e020a */
[----:B------:R-:W-:-:S03]  /*7ed0*/  CS2R R10, SRZ ;  /* 0x00000000000a7805 */ /* 0x000fc6000001ff00 */
[--C-:B------:R-:W-:Y:S01]  /*7ee0*/  @!P3 IMAD.X R5, R0, 0x1, R32.reuse, P0 ;  /* 0x000000010005b824 */ /* 0x100fe200000e0620 */
[----:B------:R1:W5:Y:S01]  /*7ef0*/  @!P2 LD.E.64 R8, desc[UR42][R30.64] ;  /* 0x0000002a1e08a980 */ /* 0x000362000c101b00 */
[----:B------:R-:W-:-:S03]  /*7f00*/  @!P3 IMAD.X R7, R7, 0x1, R32, P1 ;  /* 0x000000010707b824 */ /* 0x000fc600008e0620 */
[----:B------:R1:W5:Y:S04]  /*7f10*/  @!P3 LD.E.64 R12, desc[UR42][R4.64] ;  /* 0x0000002a040cb980 */ /* 0x000368000c101b00 */
[----:B------:R1:W5:Y:S02]  /*7f20*/  @!P3 LD.E.64 R10, desc[UR42][R6.64] ;  /* 0x0000002a060ab980 */ /* 0x000364000c101b00 */
.L_x_4933:
[----:B------:R-:W-:Y:S05]  /*7f30*/  BSYNC B1 ;  /* 0x0000000000017941 */ /* 0x000fea0003800000 */
.L_x_4932:
[----:B------:R-:W4:Y:S01]  /*7f40*/  SYNCS.PHASECHK.TRANS64.TRYWAIT P0, [R2+URZ+0x28c00], R33 ;  /* 0x028c0021020075a7 */ /* 0x000f22000800017f */
[----:B---3--:R-:W-:Y:S01]  /*7f50*/  LOP3.LUT R3, R34, 0x1c0, RZ, 0xc0, !PT ;  /* 0x000001c022037812 */ /* 0x008fe200078ec0ff */
[----:B-1---5:R-:W-:Y:S01]  /*7f60*/  IMAD.MOV.U32 R4, RZ, RZ, R8 ;  /* 0x000000ffff047224 */ /* 0x022fe200078e0008 */
[----:B------:R-:W-:Y:S01]  /*7f70*/  VIADDMNMX R32, R35, -R194, 0x40, PT ;  /* 0x0000004023207446 */ /* 0x000fe200038009c2 */
[----:B------:R-:W-:Y:S01]  /*7f80*/  IMAD.MOV.U32 R6, RZ, RZ, R14 ;  /* 0x000000ffff067224 */ /* 0x000fe200078e000e */
[----:B--2---:R-:W-:Y:S01]  /*7f90*/  LOP3.LUT R0, R3, 0x18, R16, 0xf8, !PT ;  /* 0x0000001803007812 */ /* 0x004fe200078ef810 */
[----:B------:R-:W-:Y:S01]  /*7fa0*/  IMAD.MOV.U32 R5, RZ, RZ, R11 ;  /* 0x000000ffff057224 */ /* 0x000fe200078e000b */
[----:B------:R-:W-:Y:S01]  /*7fb0*/  SHF.R.U32.HI R3, RZ, 0x3, R3 ;  /* 0x00000003ff037819 */ /* 0x000fe20000011603 */
[----:B------:R-:W-:Y:S01]  /*7fc0*/  BSSY B1, `(.L_x_4934) ;  /* 0x0000013000017945 */ /* 0x000fe20003800000 */
[----:B------:R-:W-:Y:S01]  /*7fd0*/  PRMT R31, R31, 0x5410, R4 ;  /* 0x000054101f1f7816 */ /* 0x000fe20000000004 */
[----:B------:R-:W-:Y:S01]  /*7fe0*/  IMAD.MOV.U32 R4, RZ, RZ, R10 ;  /* 0x000000ffff047224 */ /* 0x000fe200078e000a */
[----:B------:R-:W-:Y:S01]  /*7ff0*/  LOP3.LUT R0, R0, R3, RZ, 0x3c, !PT ;  /* 0x0000000300007212 */ /* 0x000fe200078e3cff */
[----:B------:R-:W-:Y:S01]  /*8000*/  IMAD.MOV.U32 R3, RZ, RZ, R9 ;  /* 0x000000ffff037224 */ /* 0x000fe200078e0009 */
[----:B0-----:R-:W-:Y:S01]  /*8010*/  PRMT R30, R5, 0x7610, R30 ;  /* 0x00007610051e7816 */ /* 0x001fe2000000001e */
        /* <DEDUP_REMOVED lines=13> */
.L_x_5209:
[----:B------:R-:W-:Y:S05]  /*80f0*/  BSYNC B1 ;  /* 0x0000000000017941 */ /* 0x000fea0003800000 */
.L_x_4934:
        /* <DEDUP_REMOVED lines=9> */
[----:B------:R-:W1:Y:S01]  /*8190*/  LDS.128 R4, [R3+0x20400] ;  /* 0x0204000003047984 */ /* 0x000e620000000c00 */
[----:B------:R-:W-:Y:S01]  /*81a0*/  SHF.R.U32.HI R36, RZ, 0x10, R27 ;  /* 0x00000010ff247819 */ /* 0x000fe2000001161b */
[--C-:B------:R-:W-:Y:S01]  /*81b0*/  HADD2.F32 R35, -RZ, R37.reuse.H0_H0 ;  /* 0x20000025ff237230 */ /* 0x100fe20000004100 */
[--C-:B------:R-:W-:Y:S01]  /*81c0*/  SHF.R.U32.HI R34, RZ, 0x10, R29.reuse ;  /* 0x00000010ff227819 */ /* 0x100fe2000001161d */
[----:B0-----:R-:W-:Y:S01]  /*81d0*/  HADD2.F32 R33, -RZ, R37.H1_H1 ;  /* 0x30000025ff217230 */ /* 0x001fe20000004100 */
        /* <DEDUP_REMOVED lines=37> */
.L_x_4939:
[----:B------:R-:W-:Y:S05]  /*8430*/  BSYNC B2 ;  /* 0x0000000000027941 */ /* 0x000fea0003800000 */
.L_x_4938:
[----:B------:R-:W-:Y:S05]  /*8440*/  @P1 BRA `(.L_x_4937) ;  /* 0x0000000000a81947 */ /* 0x000fea0003800000 */
[----:B-1----:R-:W1:Y:S01]  /*8450*/  LDS.128 R4, [R0] ;  /* 0x0000000000047984 */ /* 0x002e620000000c00 */
        /* <DEDUP_REMOVED lines=13> */
[-C--:B0-----:R-:W-:Y:S01]  /*8530*/  FMUL.FTZ R33, R25, R29.reuse ;  /* 0x0000001d19217220 */ /* 0x081fe20000410000 */
[--C-:B------:R-:W-:Y:S02]  /*8540*/  HADD2.F32 R20, -RZ, R6.reuse.H0_H0 ;  /* 0x20000006ff147230 */ /* 0x100fe40000004100 */
[----:B------:R-:W-:Y:S01]  /*8550*/  FMUL.FTZ R34, R4, R28 ;  /* 0x0000001c04227220 */ /* 0x000fe20000410000 */
[----:B------:R-:W-:Y:S01]  /*8560*/  FFMA.FTZ R38, R24, R29, R36 ;  /* 0x0000001d18267223 */ /* 0x000fe20000010024 */
[----:B------:R-:W-:-:S02]  /*8570*/  HADD2.F32 R21, -RZ, R6.H1_H1 ;  /* 0x30000006ff157230 */ /* 0x000fc40000004100 */
[-C--:B------:R-:W-:Y:S01]  /*8580*/  FMUL.FTZ R36, R4, R26.reuse ;  /* 0x0000001a04247220 */ /* 0x080fe20000410000 */
[C---:B------:R-:W-:Y:S01]  /*8590*/  FFMA.FTZ R34, R7.reuse, R26, -R34 ;  /* 0x0000001a07227223 */ /* 0x040fe20000010822 */
[--C-:B------:R-:W-:Y:S02]  /*85a0*/  HADD2.F32 R6, -RZ, R5.reuse.H0_H0 ;  /* 0x20000005ff067230 */ /* 0x100fe40000004100 */
        /* <DEDUP_REMOVED lines=20> */
.L_x_4937:
[----:B------:R-:W-:Y:S05]  /*86f0*/  BSYNC B1 ;  /* 0x0000000000017941 */ /* 0x000fea0003800000 */
.L_x_4936:
        /* <DEDUP_REMOVED lines=10> */
[----:B------:R-:W-:Y:S01]  /*87a0*/  HADD2.F32 R24, -RZ, R31.H1_H1 ;  /* 0x3000001fff187230 */ /* 0x000fe20000004100 */
[----:B------:R-:W-:Y:S01]  /*87b0*/  SHF.R.U32.HI R25, RZ, 0x10, R9 ;  /* 0x00000010ff197819 */ /* 0x000fe20000011609 */
[----:B------:R-:W-:Y:S01]  /*87c0*/  HADD2.F32 R20, -RZ, R46.H1_H1 ;  /* 0x3000002eff147230 */ /* 0x000fe20000004100 */
        /* <DEDUP_REMOVED lines=37> */
.L_x_4942:
[----:B------:R-:W-:Y:S05]  /*8a20*/  BSYNC B1 ;  /* 0x0000000000017941 */ /* 0x000fea0003800000 */
.L_x_4941:
[----:B------:R-:W-:Y:S05]  /*8a30*/  @P1 BRA `(.L_x_4940) ;  /* 0x0000001400981947 */ /* 0x000fea0003800000 */
[----:B-1----:R-:W1:Y:S01]  /*8a40*/  LDS.128 R4, [R0+0x1000] ;  /* 0x0010000000047984 */ /* 0x002e620000000c00 */
        /* <DEDUP_REMOVED lines=42> */
.L_x_4927:
        /* <DEDUP_REMOVED lines=19> */
[----:B------:R-:W-:-:S04]  /*8e20*/  IMAD.WIDE.U32 R6, R3, UR6, R6 ;  /* 0x0000000603067c25 */ /* 0x000fc8000f8e0006 */
[----:B------:R-:W-:Y:S01]  /*8e30*/  IMAD R11, R3, UR7, R0 ;  /* 0x00000007030b7c24 */ /* 0x000fe2000f8e0200 */
[----:B------:R-:W-:Y:S01]  /*8e40*/  ULDC.64 UR6, c[0x0][0x400] ;  /* 0x0001000000067ab9 */ /* 0x000fe20000000a00 */
[----:B------:R-:W-:Y:S01]  /*8e50*/  IMAD.IADD R5, R5, 0x1, R9 ;  /* 0x0000000105057824 */ /* 0x000fe200078e0209 */
[----:B------:R-:W-:Y:S01]  /*8e60*/  LEA R3, P0, R4, UR4, 0x1 ;  /* 0x0000000404037c11 */ /* 0x000fe2000f8008ff */
[----:B------:R-:W-:Y:S01]  /*8e70*/  IMAD.IADD R9, R7, 0x1, R11 ;  /* 0x0000000107097824 */ /* 0x000fe200078e020b */
[----:B------:R-:W-:Y:S01]  /*8e80*/  LEA R8, P1, R6, UR6, 0x1 ;  /* 0x0000000606087c11 */ /* 0x000fe2000f8208ff */
[----:B------:R-:W-:Y:S01]  /*8e90*/  UMOV UR4, 0xffffffff ;  /* 0xffffffff00047882 */ /* 0x000fe20000000000 */
[----:B------:R-:W-:Y:S02]  /*8ea0*/  LEA.HI.X R0, R4, UR5, R5, 0x1, P0 ;  /* 0x0000000504007c11 */ /* 0x000fe400080f0c05 */
[----:B------:R-:W-:Y:S01]  /*8eb0*/  LEA.HI.X R9, R6, UR7, R9, 0x1, P1 ;  /* 0x0000000706097c11 */ /* 0x000fe200088f0c09 */
[----:B------:R-:W-:Y:S08]  /*8ec0*/  BRA.DIV UR4, `(.L_x_4943) ;  /* 0x0000016604987947 */ /* 0x000ff0000b800000 */
[----:B------:R0:W1:Y:S04]  /*8ed0*/  SHFL.IDX PT, R5, R0, RZ, 0x1c1f ;  /* 0x001c1fff00057589 */ /* 0x00006800000e0000 */
[----:B------:R0:W2:Y:S04]  /*8ee0*/  SHFL.IDX PT, R4, R3, RZ, 0x1c1f ;  /* 0x001c1fff03047589 */ /* 0x0000a800000e0000 */
[----:B------:R0:W3:Y:S04]  /*8ef0*/  SHFL.IDX PT, R7, R9, RZ, 0x1c1f ;  /* 0x001c1fff09077589 */ /* 0x0000e800000e0000 */
[----:B------:R0:W4:Y:S02]  /*8f00*/  SHFL.IDX PT, R6, R8, RZ, 0x1c1f ;  /* 0x001c1fff08067589 */ /* 0x00012400000e0000 */
.L_x_5215:
        /* <DEDUP_REMOVED lines=15> */
.L_x_4945:
[----:B------:R-:W-:Y:S05]  /*9000*/  BSYNC B1 ;  /* 0x0000000000017941 */ /* 0x000fea0003800000 */
.L_x_4944:
[----:B-12--5:R-:W-:Y:S01]  /*9010*/  IMAD.MOV.U32 R4, RZ, RZ, R28 ;  /* 0x000000ffff047224 */ /* 0x026fe200078e001c */
[----:B------:R-:W-:Y:S01]  /*9020*/  UMOV UR4, 0xffffffff ;  /* 0xffffffff00047882 */ /* 0x000fe20000000000 */
[----:B------:R-:W-:Y:S02]  /*9030*/  IMAD.MOV.U32 R5, RZ, RZ, R29 ;  /* 0x000000ffff057224 */ /* 0x000fe400078e001d */
[----:B----4-:R-:W-:Y:S02]  /*9040*/  IMAD.MOV.U32 R6, RZ, RZ, R30 ;  /* 0x000000ffff067224 */ /* 0x010fe400078e001e */
        /* <DEDUP_REMOVED lines=8> */
[----:B------:R-:W-:-:S03]  /*90d0*/  IMAD.MOV.U32 R7, RZ, RZ, R27 ;  /* 0x000000ffff077224 */ /* 0x000fc600078e001b */
[----:B------:R-:W-:Y:S02]  /*90e0*/  PRMT R57, R4, 0x5410, R6 ;  /* 0x0000541004397816 */ /* 0x000fe40000000006 */
[----:B------:R-:W-:Y:S02]  /*90f0*/  CS2R R4, SRZ ;  /* 0x0000000000047805 */ /* 0x000fe4000001ff00 */
        /* <DEDUP_REMOVED lines=8> */
.L_x_5221:
        /* <DEDUP_REMOVED lines=23> */
.L_x_4948:
[----:B------:R-:W-:Y:S05]  /*92f0*/  BSYNC B1 ;  /* 0x0000000000017941 */ /* 0x000fea0003800000 */
.L_x_4947:
[----:B------:R-:W2:Y:S01]  /*9300*/  SYNCS.PHASECHK.TRANS64.TRYWAIT P1, [R2+URZ+0x28c00], R3 ;  /* 0x028c0003020075a7 */ /* 0x000ea2000802017f */
[----:B-1----:R-:W-:Y:S01]  /*9310*/  VIADDMNMX R12, R21, -R194, 0x40, PT ;  /* 0x00000040150c7446 */ /* 0x002fe200038009c2 */
[----:B-----5:R-:W-:Y:S01]  /*9320*/  IMAD.MOV.U32 R13, RZ, RZ, R4 ;  /* 0x000000ffff0d7224 */ /* 0x020fe200078e0004 */
[----:B0-----:R-:W-:Y:S01]  /*9330*/  ISETP.GE.AND P0, PT, R16, R33, PT ;  /* 0x000000211000720c */ /* 0x001fe20003f06270 */
[----:B----4-:R-:W-:Y:S01]  /*9340*/  IMAD.MOV.U32 R14, RZ, RZ, R5 ;  /* 0x000000ffff0e7224 */ /* 0x010fe200078e0005 */
[----:B------:R-:W-:Y:S01]  /*9350*/  BSSY B1, `(.L_x_4949) ;  /* 0x000000f000017945 */ /* 0x000fe20003800000 */
[C---:B------:R-:W-:Y:S01]  /*9360*/  VIADD R0, R23.reuse, 0x20 ;  /* 0x0000002017007836 */ /* 0x040fe20000000000 */
[-C--:B------:R-:W-:Y:S01]  /*9370*/  ISETP.GE.OR P2, PT, R23, R12.reuse, P0 ;  /* 0x0000000c1700720c */ /* 0x080fe20000746670 */
[----:B------:R-:W-:Y:S01]  /*9380*/  IMAD.MOV.U32 R15, RZ, RZ, R9 ;  /* 0x000000ffff0f7224 */ /* 0x000fe200078e0009 */
[----:B------:R-:W-:Y:S01]  /*9390*/  PRMT R38, R38, 0x5410, R13 ;  /* 0x0000541026267816 */ /* 0x000fe2000000000d */
[----:B------:R-:W-:Y:S01]  /*93a0*/  IMAD.MOV.U32 R13, RZ, RZ, R7 ;  /* 0x000000ffff0d7224 */ /* 0x000fe200078e0007 */
[----:B------:R-:W-:Y:S01]  /*93b0*/  PRMT R58, R14, 0x7610, R58 ;  /* 0x000076100e3a7816 */ /* 0x000fe2000000003a */
[----:B------:R-:W-:Y:S01]  /*93c0*/  IMAD.MOV.U32 R14, RZ, RZ, R8 ;  /* 0x000000ffff0e7224 */ /* 0x000fe200078e0008 */
[----:B------:R-:W-:Y:S01]  /*93d0*/  ISETP.GE.OR P0, PT, R0, R12, P0 ;  /* 0x0000000c0000720c */ /* 0x000fe20000706670 */
[----:B------:R-:W-:Y:S01]  /*93e0*/  IMAD.MOV.U32 R12, RZ, RZ, R6 ;  /* 0x000000ffff0c7224 */ /* 0x000fe200078e0006 */
[----:B------:R-:W-:Y:S01]  /*93f0*/  PRMT R58, R58, 0x5410, R15 ;  /* 0x000054103a3a7816 */ /* 0x000fe2000000000f */
[----:B------:R-:W-:Y:S01]  /*9400*/  IMAD.IADD R21, R16, 0x1, R33 ;  /* 0x0000000110157824 */ /* 0x000fe200078e0221 */
[----:B------:R-:W-:-:S02]  /*9410*/  PRMT R38, R14, 0x7610, R38 ;  /* 0x000076100e267816 */ /* 0x000fc40000000026 */
[----:B------:R-:W-:Y:S01]  /*9420*/  PRMT R36, R13, 0x5410, R12 ;  /* 0x000054100d247816 */ /* 0x000fe2000000000c */
[----:B--2---:R-:W-:Y:S06]  /*9430*/  @!P1 BRA `(.L_x_4950) ;  /* 0x0000016400289947 */ /* 0x004fec0003800000 */
.L_x_5222:
[----:B------:R-:W-:Y:S05]  /*9440*/  BSYNC B1 ;  /* 0x0000000000017941 */ /* 0x000fea0003800000 */
.L_x_4949:
[----:B------:R-:W-:Y:S01]  /*9450*/  BSSY B1, `(.L_x_4951) ;  /* 0x0000063000017945 */ /* 0x000fe20003800000 */
[----:B0-----:R-:W-:Y:S01]  /*9460*/  IMAD.MOV.U32 R3, RZ, RZ, R10 ;  /* 0x000000ffff037224 */ /* 0x001fe200078e000a */
[----:B------:R-:W-:Y:S01]  /*9470*/  LOP3.LUT R21, R21, 0x38, RZ, 0xc0, !PT ;  /* 0x0000003815157812 */ /* 0x000fe200078ec0ff */
[----:B------:R-:W-:Y:S01]  /*9480*/  IMAD.MOV.U32 R20, RZ, RZ, R11 ;  /* 0x000000ffff147224 */ /* 0x000fe200078e000b */
        /* <DEDUP_REMOVED lines=23> */
[----:B------:R-:W1:Y:S01]  /*9600*/  LDS.128 R12, [R37+0x20400] ;  /* 0x02040000250c7984 */ /* 0x000e620000000c00 */
        /* <DEDUP_REMOVED lines=71> */
.L_x_4952:
[----:B------:R-:W-:Y:S05]  /*9a80*/  BSYNC B1 ;  /* 0x0000000000017941 */ /* 0x000fea0003800000 */
.L_x_4951:
[----:B------:R-:W-:Y:S01]  /*9a90*/  PRMT R31, R3, 0x5410, R20 ;  /* 0x00005410031f7816 */ /* 0x000fe20000000014 */
[----:B------:R-:W-:Y:S06]  /*9aa0*/  @P0 BRA `(.L_x_4940) ;  /* 0x00000004007c0947 */ /* 0x000fec0003800000 */
[----:B------:R-:W2:Y:S01]  /*9ab0*/  LDL R42, [R1+0x64] ;  /* 0x00006400012a7983 */ /* 0x000ea20000100800 */
[----:B0-----:R-:W-:Y:S01]  /*9ac0*/  IMAD.SHL.U32 R12, R0, 0x40, RZ ;  /* 0x00000040000c7824 */ /* 0x001fe200078e00ff */
[----:B------:R-:W-:Y:S01]  /*9ad0*/  SHF.R.S32.HI R3, RZ, 0x1f, R0 ;  /* 0x0000001fff037819 */ /* 0x000fe20000011400 */
[----:B------:R-:W-:Y:S01]  /*9ae0*/  HADD2.F32 R20, -RZ, R58.H0_H0 ;  /* 0x2000003aff147230 */ /* 0x000fe20000004100 */
[--C-:B------:R-:W-:Y:S02]  /*9af0*/  SHF.R.U64 R35, R6, 0x10, R7.reuse ;  /* 0x0000001006237819 */ /* 0x100fe40000001207 */
[----:B------:R-:W-:Y:S02]  /*9b00*/  LEA.HI R3, R3, R0, RZ, 0x3 ;  /* 0x0000000003037211 */ /* 0x000fe400078f18ff */
[----:B------:R-:W-:Y:S02]  /*9b10*/  LOP3.LUT R12, R12, 0x1c0, RZ, 0xc0, !PT ;  /* 0x000001c00c0c7812 */ /* 0x000fe400078ec0ff */
[----:B------:R-:W-:Y:S01]  /*9b20*/  SHF.R.U32.HI R33, RZ, 0x10, R7 ;  /* 0x00000010ff217819 */ /* 0x000fe20000011607 */
[----:B------:R-:W-:Y:S01]  /*9b30*/  IMAD.SHL.U32 R3, R3, 0x40, RZ ;  /* 0x0000004003037824 */ /* 0x000fe200078e00ff */
[----:B------:R-:W-:-:S02]  /*9b40*/  SHF.R.U32.HI R0, RZ, 0x3, R12 ;  /* 0x00000003ff007819 */ /* 0x000fc4000001160c */
[----:B------:R-:W-:Y:S01]  /*9b50*/  SHF.R.U64 R40, R10, 0x10, R11 ;  /* 0x000000100a287819 */ /* 0x000fe2000000120b */
[----:B------:R-:W-:Y:S01]  /*9b60*/  HADD2.F32 R10, -RZ, R58.H1_H1 ;  /* 0x3000003aff0a7230 */ /* 0x000fe20000004100 */
[----:B------:R-:W-:Y:S02]  /*9b70*/  LOP3.LUT R21, R0, R21, R12, 0x1e, !PT ;  /* 0x0000001500157212 */ /* 0x000fe400078e1e0c */
[----:B------:R-:W-:Y:S02]  /*9b80*/  LOP3.LUT R0, R3, 0xfffffe00, RZ, 0xc0, !PT ;  /* 0xfffffe0003007812 */ /* 0x000fe400078ec0ff */
[----:B------:R-:W-:Y:S02]  /*9b90*/  SHF.R.U32.HI R29, RZ, 0x10, R9 ;  /* 0x00000010ff1d7819 */ /* 0x000fe40000011609 */
[----:B------:R-:W-:Y:S01]  /*9ba0*/  SHF.R.U32.HI R28, RZ, 0x10, R5 ;  /* 0x00000010ff1c7819 */ /* 0x000fe20000011605 */
[----:B------:R-:W-:Y:S01]  /*9bb0*/  IMAD.IADD R21, R0, 0x1, R21 ;  /* 0x0000000100157824 */ /* 0x000fe200078e0215 */
[----:B------:R-:W-:Y:S01]  /*9bc0*/  SHF.R.U32.HI R39, RZ, 0x10, R11 ;  /* 0x00000010ff277819 */ /* 0x000fe2000001160b */
[----:B------:R-:W-:Y:S01]  /*9bd0*/  HADD2.F32 R11, -RZ, R36.H1_H1 ;  /* 0x30000024ff0b7230 */ /* 0x000fe20000004100 */
[----:B------:R-:W-:Y:S01]  /*9be0*/  SHF.R.U64 R41, R8, 0x10, R9 ;  /* 0x0000001008297819 */ /* 0x000fe20000001209 */
[----:B------:R-:W-:Y:S01]  /*9bf0*/  IMAD R21, R21, 0x2, R2 ;  /* 0x0000000215157824 */ /* 0x000fe200078e0202 */
[----:B------:R-:W-:Y:S01]  /*9c00*/  SHF.R.U64 R37, R4, 0x10, R5 ;  /* 0x0000001004257819 */ /* 0x000fe20000001205 */
[----:B------:R-:W-:-:S02]  /*9c10*/  HADD2.F32 R28, -RZ, R28.H0_H0 ;  /* 0x2000001cff1c7230 */ /* 0x000fc40000004100 */
[----:B------:R-:W-:Y:S01]  /*9c20*/  HADD2.F32 R36, -RZ, R36.H0_H0 ;  /* 0x20000024ff247230 */ /* 0x000fe20000004100 */
        /* <DEDUP_REMOVED lines=9> */
[--C-:B------:R-:W-:Y:S02]  /*9cc0*/  HADD2.F32 R9, -RZ, R27.reuse.H0_H0 ;  /* 0x2000001bff097230 */ /* 0x100fe40000004100 */
[----:B------:R-:W-:Y:S02]  /*9cd0*/  HADD2.F32 R27, -RZ, R27.H1_H1 ;  /* 0x3000001bff1b7230 */ /* 0x000fe40000004100 */
[----:B------:R-:W-:Y:S02]  /*9ce0*/  HADD2.F32 R24, -RZ, R24.H1_H1 ;  /* 0x30000018ff187230 */ /* 0x000fe40000004100 */
[----:B------:R-:W-:Y:S01]  /*9cf0*/  HADD2.F32 R26, -RZ, R26.H1_H1 ;  /* 0x3000001aff1a7230 */ /* 0x000fe20000004100 */
[----:B--2---:R-:W0:Y:S02]  /*9d00*/  LDS.128 R12, [R42+0x20400] ;  /* 0x020400002a0c7984 */ /* 0x004e240000000c00 */
[----:B0-----:R-:W-:-:S02]  /*9d10*/  HADD2.F32 R3, -RZ, R13.H0_H0 ;  /* 0x2000000dff037230 */ /* 0x001fc40000004100 */
[----:B------:R-:W-:Y:S02]  /*9d20*/  HADD2.F32 R13, -RZ, R13.H1_H1 ;  /* 0x3000000dff0d7230 */ /* 0x000fe40000004100 */
[----:B------:R-:W-:Y:S02]  /*9d30*/  HADD2.F32 R0, -RZ, R12.H0_H0 ;  /* 0x2000000cff007230 */ /* 0x000fe40000004100 */
[C---:B------:R-:W-:Y:S01]  /*9d40*/  FFMA.FTZ R30, R3.reuse, R10, -R30 ;  /* 0x0000000a031e7223 */ /* 0x040fe2000001081e */
[----:B------:R-:W-:Y:S02]  /*9d50*/  HADD2.F32 R10, -RZ, R29.H0_H0 ;  /* 0x2000001dff0a7230 */ /* 0x000fe40000004100 */
[----:B------:R-:W-:Y:S01]  /*9d60*/  FFMA.FTZ R32, R3, R20, R32 ;  /* 0x0000001403207223 */ /* 0x000fe20000010020 */
[----:B------:R-:W-:Y:S02]  /*9d70*/  HADD2.F32 R3, -RZ, R38.H0_H0 ;  /* 0x20000026ff037230 */ /* 0x000fe40000004100 */
[----:B------:R-:W-:-:S02]  /*9d80*/  HADD2.F32 R4, -RZ, R14.H0_H0 ;  /* 0x2000000eff047230 */ /* 0x000fc40000004100 */
[-C--:B------:R-:W-:Y:S01]  /*9d90*/  FMUL.FTZ R20, R25, R10.reuse ;  /* 0x0000000a19147220 */ /* 0x080fe20000410000 */
[C---:B------:R-:W-:Y:S01]  /*9da0*/  FMUL.FTZ R25, R6.reuse, R7 ;  /* 0x0000000706197220 */ /* 0x040fe20000410000 */
[-C--:B------:R-:W-:Y:S01]  /*9db0*/  FMUL.FTZ R6, R6, R3.reuse ;  /* 0x0000000306067220 */ /* 0x080fe20000410000 */
[C---:B------:R-:W-:Y:S01]  /*9dc0*/  FFMA.FTZ R29, R13.reuse, R10, -R34 ;  /* 0x0000000a0d1d7223 */ /* 0x040fe20000010822 */
[----:B------:R-:W-:Y:S01]  /*9dd0*/  FFMA.FTZ R13, R13, R28, R20 ;  /* 0x0000001c0d0d7223 */ /* 0x000fe20000010014 */
[C---:B------:R-:W-:Y:S01]  /*9de0*/  FFMA.FTZ R25, R0.reuse, R3, -R25 ;  /* 0x0000000300197223 */ /* 0x040fe20000010819 */
[--C-:B------:R-:W-:Y:S02]  /*9df0*/  HADD2.F32 R3, -RZ, R31.reuse.H0_H0 ;  /* 0x2000001fff037230 */ /* 0x100fe40000004100 */
[----:B------:R-:W-:Y:S01]  /*9e00*/  FFMA.FTZ R10, R0, R7, R6 ;  /* 0x00000007000a7223 */ /* 0x000fe20000010006 */
[----:B------:R-:W-:Y:S02]  /*9e10*/  HADD2.F32 R0, -RZ, R31.H1_H1 ;  /* 0x3000001fff007230 */ /* 0x000fe40000004100 */
[----:B------:R-:W-:Y:S01]  /*9e20*/  FMUL.FTZ R7, R8, R11 ;  /* 0x0000000b08077220 */ /* 0x000fe20000410000 */
[----:B------:R-:W-:-:S02]  /*9e30*/  HADD2.F32 R5, -RZ, R15.H0_H0 ;  /* 0x2000000fff057230 */ /* 0x000fc40000004100 */
[-C--:B------:R-:W-:Y:S01]  /*9e40*/  FMUL.FTZ R31, R8, R3.reuse ;  /* 0x00000003081f7220 */ /* 0x080fe20000410000 */
[C---:B------:R-:W-:Y:S01]  /*9e50*/  FMUL.FTZ R28, R9.reuse, R36 ;  /* 0x00000024091c7220 */ /* 0x040fe20000410000 */
[----:B------:R-:W-:Y:S02]  /*9e60*/  HADD2.F32 R8, -RZ, R33.H0_H0 ;  /* 0x20000021ff087230 */ /* 0x000fe40000004100 */
[-C--:B------:R-:W-:Y:S01]  /*9e70*/  FMUL.FTZ R9, R9, R0.reuse ;  /* 0x0000000009097220 */ /* 0x080fe20000410000 */
[----:B------:R-:W-:Y:S02]  /*9e80*/  HADD2.F32 R6, -RZ, R39.H0_H0 ;  /* 0x20000027ff067230 */ /* 0x000fe40000004100 */
[C---:B------:R-:W-:Y:S01]  /*9e90*/  FFMA.FTZ R20, R4.reuse, R3, -R7 ;  /* 0x0000000304147223 */ /* 0x040fe20000010807 */
[----:B------:R-:W-:Y:S02]  /*9ea0*/  HADD2.F32 R15, -RZ, R15.H1_H1 ;  /* 0x3000000fff0f7230 */ /* 0x000fe40000004100 */
[----:B------:R-:W-:Y:S01]  /*9eb0*/  FFMA.FTZ R31, R4, R11, R31 ;  /* 0x0000000b041f7223 */ /* 0x000fe2000001001f */
[C---:B------:R-:W-:Y:S01]  /*9ec0*/  FFMA.FTZ R28, R5.reuse, R0, -R28 ;  /* 0x00000000051c7223 */ /* 0x040fe2000001081c */
[----:B------:R-:W-:Y:S01]  /*9ed0*/  FFMA.FTZ R36, R5, R36, R9 ;  /* 0x0000002405247223 */ /* 0x000fe20000010009 */
[----:B------:R-:W-:-:S02]  /*9ee0*/  HADD2.F32 R7, -RZ, R37.H0_H0 ;  /* 0x20000025ff077230 */ /* 0x000fc40000004100 */
[C---:B------:R-:W-:Y:S01]  /*9ef0*/  FMUL.FTZ R4, R27.reuse, R8 ;  /* 0x000000081b047220 */ /* 0x040fe20000410000 */
[-C--:B------:R-:W-:Y:S01]  /*9f00*/  FMUL.FTZ R0, R27, R6.reuse ;  /* 0x000000061b007220 */ /* 0x080fe20000410000 */
[----:B------:R-:W-:Y:S02]  /*9f10*/  HADD2.F32 R3, -RZ, R41.H0_H0 ;  /* 0x20000029ff037230 */ /* 0x000fe40000004100 */
[----:B------:R-:W-:Y:S02]  /*9f20*/  HADD2.F32 R9, -RZ, R35.H0_H0 ;  /* 0x20000023ff097230 */ /* 0x000fe40000004100 */
[C---:B------:R-:W-:Y:S01]  /*9f30*/  FFMA.FTZ R27, R15.reuse, R6, -R4 ;  /* 0x000000060f1b7223 */ /* 0x040fe20000010804 */
[----:B------:R-:W-:Y:S02]  /*9f40*/  HADD2.F32 R5, -RZ, R40.H0_H0 ;  /* 0x20000028ff057230 */ /* 0x000fe40000004100 */
[----:B------:R-:W-:Y:S01]  /*9f50*/  FFMA.FTZ R33, R15, R8, R0 ;  /* 0x000000080f217223 */ /* 0x000fe20000010000 */
[----:B------:R-:W-:-:S02]  /*9f60*/  HADD2.F32 R12, -RZ, R12.H1_H1 ;  /* 0x3000000cff0c7230 */ /* 0x000fc40000004100 */
[C---:B------:R-:W-:Y:S01]  /*9f70*/  FMUL.FTZ R11, R24.reuse, R7 ;  /* 0x00000007180b7220 */ /* 0x040fe20000410000 */
[----:B------:R-:W-:Y:S02]  /*9f80*/  HADD2.F32 R14, -RZ, R14.H1_H1 ;  /* 0x3000000eff0e7230 */ /* 0x000fe40000004100 */
[----:B------:R-:W-:Y:S01]  /*9f90*/  FMUL.FTZ R24, R24, R3 ;  /* 0x0000000318187220 */ /* 0x000fe20000410000 */
[C---:B------:R-:W-:Y:S01]  /*9fa0*/  FMUL.FTZ R15, R26.reuse, R9 ;  /* 0x000000091a0f7220 */ /* 0x040fe20000410000 */
[----:B------:R-:W-:Y:S01]  /*9fb0*/  FMUL.FTZ R26, R26, R5 ;  /* 0x000000051a1a7220 */ /* 0x000fe20000410000 */
[C---:B------:R-:W-:Y:S01]  /*9fc0*/  FFMA.FTZ R4, R12.reuse, R3, -R11 ;  /* 0x000000030c047223 */ /* 0x040fe2000001080b */
[----:B------:R-:W-:Y:S01]  /*9fd0*/  FFMA.FTZ R3, R12, R7, R24 ;  /* 0x000000070c037223 */ /* 0x000fe20000010018 */
[C---:B------:R-:W-:Y:S01]  /*9fe0*/  FFMA.FTZ R15, R14.reuse, R5, -R15 ;  /* 0x000000050e0f7223 */ /* 0x040fe2000001080f */
        /* <DEDUP_REMOVED lines=11> */
.L_x_4940:
[----:B------:R-:W-:Y:S05]  /*a0a0*/  BSYNC B0 ;  /* 0x0000000000007941 */ /* 0x000fea0003800000 */
.L_x_4926:
[----:B------:R-:W-:Y:S01]  /*a0b0*/  @!PT LDS RZ, [RZ] ;  /* 0x00000000fffff984 */ /* 0x000fe20000000800 */
[----:B------:R-:W-:Y:S01]  /*a0c0*/  @!PT LDS RZ, [RZ] ;  /* 0x00000000fffff984 */ /* 0x000fe20000000800 */
[----:B------:R-:W-:Y:S01]  /*a0d0*/  @!PT LDS RZ, [RZ] ;  /* 0x00000000fffff984 */ /* 0x000fe20000000800 */
[----:B------:R-:W-:Y:S01]  /*a0e0*/  @!PT LDS RZ, [RZ] ;  /* 0x00000000fffff984 */ /* 0x000fe20000000800 */
[----:B------:R4:W-:Y:S06]  /*a0f0*/  MEMBAR.ALL.CTA ;  /* 0x0000000000007992 */ /* 0x0009ec0000008000 */
[----:B----4-:R-:W4:Y:S01]  /*a100*/  FENCE.VIEW.ASYNC.S ;  /* 0x00000000000073c6 */ /* 0x010f220000000000 */
[----:B------:R-:W-:Y:S05]  /*a110*/  WARPSYNC.ALL ;  /* 0x0000000000007948 */ /* 0x000fea0003800000 */
[----:B----4-:R-:W-:Y:S06]  /*a120*/  BAR.SYNC.DEFER_BLOCKING 0xd, 0x80 ;  /* 0x0342000000007b1d */ /* 0x010fec0000010000 */
.L_x_4923:
[----:B--2---:R-:W-:-:S05]  /*a130*/  IMAD.U32 R0, RZ, RZ, UR37 ;  /* 0x00000025ff007e24 */ /* 0x004fca000f8e00ff */
[----:B------:R-:W-:-:S13]  /*a140*/  ISETP.NE.AND P0, PT, R0, 0x3, PT ;  /* 0x000000030000780c */ /* 0x000fda0003f05270 */
[----:B------:R-:W-:Y:S05]  /*a150*/  @!P0 BRA `(.L_x_4953) ;  /* 0x0000000000048947 */ /* 0x000fea0003800000 */
[----:B------:R-:W-:Y:S01]  /*a160*/  BPT.TRAP 0x1 ;  /* 0x000000040000795c */ /* 0x000fe20000300000 */
.L_x_4953:
[----:B---3--:R-:W-:Y:S01]  /*a170*/  IMAD R21, R18, 0x8, R2 ;  /* 0x0000000812157824 */ /* 0x008fe200078e0202 */
[----:B------:R-:W-:-:S04]  /*a180*/  SHF.L.U32 R58, R22, 0x1f, RZ ;  /* 0x0000001f163a7819 */ /* 0x000fc800000006ff */
[----:B------:R2:W3:Y:S01]  /*a190*/  SYNCS.PHASECHK.TRANS64.TRYWAIT P2, [R21+URZ+0x28c30], R58 ;  /* 0x028c303a150075a7 */ /* 0x0004e2000804017f */
[----:B------:R-:W-:Y:S05]  /*a1a0*/  @!P0 BRA `(.L_x_4954) ;  /* 0x0000000000048947 */ /* 0x000fea0003800000 */
[----:B------:R-:W-:Y:S01]  /*a1b0*/  BPT.TRAP 0x1 ;  /* 0x000000040000795c */ /* 0x000fe20000300000 */
.L_x_4954:
[----:B01----:R-:W0:Y:S01]  /*a1c0*/  S2R R3, SR_TID.X ;  /* 0x0000000000037919 */ /* 0x003e220000002100 */
[----:B------:R-:W-:-:S05]  /*a1d0*/  VIADD R0, R2, 0x22400 ;  /* 0x0002240002007836 */ /* 0x000fca0000000000 */
[----:B------:R-:W-:-:S04]  /*a1e0*/  SHF.R.U32.HI R0, RZ, 0x4, R0 ;  /* 0x00000004ff007819 */ /* 0x000fc80000011600 */
[----:B------:R-:W-:Y:S02]  /*a1f0*/  LOP3.LUT R0, R0, 0x3fff, RZ, 0xc0, !PT ;  /* 0x00003fff00007812 */ /* 0x000fe400078ec0ff */
[----:B0-----:R-:W-:-:S04]  /*a200*/  LOP3.LUT R3, R3, 0x7f, RZ, 0xc0, !PT ;  /* 0x0000007f03037812 */ /* 0x001fc800078ec0ff */
[----:B------:R-:W-:Y:S01]  /*a210*/  ISETP.NE.AND P1, PT, R3, RZ, PT ;  /* 0x000000ff0300720c */ /* 0x000fe20003f25270 */
[----:B---3--:R-:W-:-:S12]  /*a220*/  @P2 BRA `(.L_x_4955) ;  /* 0x0000000000082947 */ /* 0x008fd80003800000 */
[----:B------:R-:W0:Y:S02]  /*a230*/  SYNCS.PHASECHK.TRANS64.TRYWAIT P2, [R21+URZ+0x28c30], R58 ;  /* 0x028c303a150075a7 */ /* 0x000e24000804017f */
[----:B0-----:R-:W-:Y:S05]  /*a240*/  @!P2 BRA `(.L_x_4956) ;  /* 0x0000015400b8a947 */ /* 0x001fea0003800000 */
.L_x_4955:
[----:B------:R-:W-:Y:S05]  /*a250*/  WARPSYNC.ALL ;  /* 0x0000000000007948 */ /* 0x000fea0003800000 */
[----:B------:R-:W-:Y:S01]  /*a260*/  LOP3.LUT R13, R0, 0x10000, RZ, 0xfc, !PT ;  /* 0x00010000000d7812 */ /* 0x000fe200078efcff */
[----:B------:R-:W-:Y:S01]  /*a270*/  VIADD R0, R2, 0x20400 ;  /* 0x0002040002007836 */ /* 0x000fe20000000000 */
[----:B------:R-:W-:-:S03]  /*a280*/  WARPGROUP.ARRIVE ;  /* 0x00000000000079c5 */ /* 0x000fc60000000000 */
[----:B------:R-:W-:Y:S01]  /*a290*/  IMAD R6, R18, 0x200, R13 ;  /* 0x0000020012067824 */ /* 0x000fe200078e020d */
[----:B------:R-:W1:Y:S01]  /*a2a0*/  LDC R3, c[0x0][0x448] ;  /* 0x00011200ff037b82 */ /* 0x000e620000000800 */
[----:B------:R-:W-:Y:S01]  /*a2b0*/  IMAD.MOV.U32 R7, RZ, RZ, 0x40000040 ;  /* 0x40000040ff077424 */ /* 0x000fe200078e00ff */
        /* <DEDUP_REMOVED lines=14> */
[----:B------:R-:W-:Y:S01]  /*a3a0*/  LOP3.LUT R19, R19, 0xf7ffffff, RZ, 0xc0, !PT ;  /* 0xf7ffffff13137812 */ /* 0x000fe200078ec0ff */
[----:B------:R-:W-:-:S02]  /*a3b0*/  IMAD.MOV.U32 R7, RZ, RZ, 0x40000040 ;  /* 0x40000040ff077424 */ /* 0x000fc400078e00ff */
[----:B------:R-:W-:Y:S01]  /*a3c0*/  IMAD.IADD R0, R203, 0x1, R194 ;  /* 0x00000001cb007824 */ /* 0x000fe200078e02c2 */
[----:B-1----:R-:W-:-:S07]  /*a3d0*/  ISETP.NE.AND P6, PT, R3, 0x1, PT ;  /* 0x000000010300780c */ /* 0x002fce0003fc5270 */
[----:B------:R-:W-:Y:S01]  /*a3e0*/  HGMMA.64x64x16.F32 R24, gdesc[UR4], RZ, !UPT, gsb0 ;  /* 0x00e00000041879f0 */ /* 0x000fe2000c0008ff */
[----:B------:R-:W-:Y:S01]  /*a3f0*/  R2UR UR6, R8 ;  /* 0x00000000080672ca */ /* 0x000fe200000e0000 */
[----:B------:R-:W-:Y:S01]  /*a400*/  VIADD R8, R4, 0x4 ;  /* 0x0000000404087836 */ /* 0x000fe20000000000 */
[----:B------:R-:W-:Y:S01]  /*a410*/  R2UR UR7, R9 ;  /* 0x00000000090772ca */ /* 0x000fe200000e0000 */
[----:B------:R-:W-:Y:S01]  /*a420*/  IMAD.MOV.U32 R9, RZ, RZ, 0x40000040 ;  /* 0x40000040ff097424 */ /* 0x000fe200078e00ff */
[----:B------:R-:W-:Y:S02]  /*a430*/  R2UR UR4, R10 ;  /* 0x000000000a0472ca */ /* 0x000fe400000e0000 */
[----:B------:R-:W-:Y:S01]  /*a440*/  R2UR UR5, R11 ;  /* 0x000000000b0572ca */ /* 0x000fe200000e0000 */
[----:B------:R-:W1:Y:S01]  /*a450*/  @P6 LDC R3, c[0x0][0x44c] ;  /* 0x00011300ff036b82 */ /* 0x000e620000000800 */
[----:B------:R-:W-:-:S07]  /*a460*/  @P6 LOP3.LUT R19, R19, 0x8000000, RZ, 0xfc, !PT ;  /* 0x0800000013136812 */ /* 0x000fce00078efcff */
[----:B------:R-:W3:Y:S01]  /*a470*/  @P6 LDC R12, c[0x0][0x450] ;  /* 0x00011400ff0c6b82 */ /* 0x000ee20000000800 */
[----:B-1----:R-:W-:Y:S01]  /*a480*/  @P6 IMAD.HI.U32 R3, R0, R3, RZ ;  /* 0x0000000300036227 */ /* 0x002fe200078e00ff */
[----:B------:R-:W-:Y:S02]  /*a490*/  WARPGROUP.DEPBAR.LE gsb0, 0x0 ;  /* 0x00008000000079c5 */ /* 0x000fe40000010000 */
[----:B------:R-:W-:-:S06]  /*a4a0*/  WARPGROUP.ARRIVE ;  /* 0x00000000000079c5 */ /* 0x000fcc0000000000 */
        /* <DEDUP_REMOVED lines=11> */
[----:B------:R-:W-:Y:S01]  /*a560*/  R2UR UR6, R14 ;  /* 0x000000000e0672ca */ /* 0x000fe200000e0000 */
[----:B------:R-:W-:Y:S01]  /*a570*/  IMAD.MOV.U32 R14, RZ, RZ, R0 ;  /* 0x000000ffff0e7224 */ /* 0x000fe200078e0000 */
[----:B------:R-:W-:Y:S02]  /*a580*/  R2UR UR7, R15 ;  /* 0x000000000f0772ca */ /* 0x000fe400000e0000 */
[----:B------:R-:W-:Y:S02]  /*a590*/  R2UR UR4, R6 ;  /* 0x00000000060472ca */ /* 0x000fe400000e0000 */
[----:B------:R-:W-:Y:S02]  /*a5a0*/  R2UR UR5, R7 ;  /* 0x00000000070572ca */ /* 0x000fe400000e0000 */
[----:B---3--:R-:W-:Y:S01]  /*a5b0*/  @P6 SHF.R.U32.HI R14, RZ, R12, R3 ;  /* 0x0000000cff0e6219 */ /* 0x008fe20000011603 */
[----:B------:R-:W-:-:S04]  /*a5c0*/  IMAD.MOV.U32 R3, RZ, RZ, -0x40 ;  /* 0xffffffc0ff037424 */ /* 0x000fc800078e00ff */
[----:B------:R-:W1:Y:S01]  /*a5d0*/  SHFL.IDX PT, R12, R14, 0x1, 0x1c1f ;  /* 0x003c1f000e0c7f89 */ /* 0x000e6200000e0000 */
[----:B------:R-:W-:-:S03]  /*a5e0*/  IMAD R0, R168, R3, 0x40 ;  /* 0x00000040a8007424 */ /* 0x000fc600078e0203 */
[----:B------:R-:W3:Y:S02]  /*a5f0*/  SHFL.IDX PT, R14, R14, RZ, 0x1c1f ;  /* 0x001c1fff0e0e7589 */ /* 0x000ee400000e0000 */
[----:B------:R-:W-:Y:S02]  /*a600*/  IADD3 R3, R195, 0x1, R0 ;  /* 0x00000001c3037810 */ /* 0x000fe40007ffe000 */
[----:B------:R-:W-:Y:S02]  /*a610*/  IADD3 R20, -R202, R0, R195 ;  /* 0x00000000ca147210 */ /* 0x000fe40007ffe1c3 */
[----:B------:R-:W-:Y:S01]  /*a620*/  IADD3 R67, -R193, R3, -R202 ;  /* 0x00000003c1437210 */ /* 0x000fe20007ffe9ca */
        /* <DEDUP_REMOVED lines=10> */
[----:B------:R1:W4:Y:S01]  /*a6d0*/  MUFU.TANH R15, R26 ;  /* 0x0000001a000f7308 */ /* 0x0003220000002400 */
        /* <DEDUP_REMOVED lines=8> */
[----:B-1----:R-:W-:Y:S01]  /*a760*/  VIADDMNMX R26, R12, R67, R20, PT ;  /* 0x000000430c1a7246 */ /* 0x002fe20003800114 */
[----:B------:R-:W-:Y:S01]  /*a770*/  FMUL.FTZ R50, R50, UR4 ;  /* 0x0000000432327c20 */ /* 0x000fe20008410000 */
[----:B------:R-:W-:Y:S01]  /*a780*/  FMUL.FTZ R54, R54, UR4 ;  /* 0x0000000436367c20 */ /* 0x000fe20008410000 */
[----:B------:R-:W-:Y:S01]  /*a790*/  FMUL.FTZ R55, R55, UR4 ;  /* 0x0000000437377c20 */ /* 0x000fe20008410000 */
[----:B------:R-:W-:Y:S01]  /*a7a0*/  ISETP.GT.AND P2, PT, R26, RZ, PT ;  /* 0x000000ff1a00720c */ /* 0x000fe20003f44270 */
[----:B------:R-:W-:Y:S01]  /*a7b0*/  FMUL.FTZ R24, R24, UR4 ;  /* 0x0000000418187c20 */ /* 0x000fe20008410000 */
[C---:B------:R-:W-:Y:S01]  /*a7c0*/  ISETP.GT.AND P3, PT, R26.reuse, 0x1, PT ;  /* 0x000000011a00780c */ /* 0x040fe20003f64270 */
[----:B------:R-:W1:Y:S01]  /*a7d0*/  MUFU.TANH R30, R30 ;  /* 0x0000001e001e7308 */ /* 0x000e620000002400 */
[----:B------:R-:W-:Y:S01]  /*a7e0*/  ISETP.GT.AND P4, PT, R26, 0x8, PT ;  /* 0x000000081a00780c */ /* 0x000fe20003f84270 */
[----:B------:R-:W-:Y:S01]  /*a7f0*/  FMUL.FTZ R25, R25, UR4 ;  /* 0x0000000419197c20 */ /* 0x000fe20008410000 */
[----:B----4-:R-:W-:Y:S01]  /*a800*/  FSEL R0, R15, -INF , P2 ;  /* 0xff8000000f007808 */ /* 0x010fe20001000000 */
[----:B------:R-:W-:Y:S01]  /*a810*/  FMUL.FTZ R28, R28, UR4 ;  /* 0x000000041c1c7c20 */ /* 0x000fe20008410000 */
[----:B------:R-:W-:Y:S01]  /*a820*/  ISETP.GT.AND P2, PT, R26, 0x9, PT ;  /* 0x000000091a00780c */ /* 0x000fe20003f44270 */
        /* <DEDUP_REMOVED lines=13> */
[----:B------:R-:W-:-:S05]  /*a900*/  FMUL.FTZ R52, R52, UR4 ;  /* 0x0000000434347c20 */ /* 0x000fca0008410000 */
[----:B------:R-:W1:Y:S01]  /*a910*/  MUFU.TANH R35, R35 ;  /* 0x0000002300237308 */ /* 0x000e620000002400 */
[----:B----4-:R-:W-:Y:S02]  /*a920*/  FSEL R15, R31, -INF , P2 ;  /* 0xff8000001f0f7808 */ /* 0x010fe40001000000 */
[----:B------:R-:W-:-:S05]  /*a930*/  ISETP.GT.AND P2, PT, R26, 0x11, PT ;  /* 0x000000111a00780c */ /* 0x000fca0003f44270 */
[----:B------:R4:W-:Y:S08]  /*a940*/  MUFU.TANH R57, R39 ;  /* 0x0000002700397308 */ /* 0x0009f00000002400 */
[----:B------:R-:W2:Y:S01]  /*a950*/  MUFU.TANH R38, R38 ;  /* 0x0000002600267308 */ /* 0x000ea20000002400 */
[----:B----4-:R-:W-:Y:S02]  /*a960*/  FSEL R39, R27, -INF , P3 ;  /* 0xff8000001b277808 */ /* 0x010fe40001800000 */
[----:B------:R-:W-:-:S02]  /*a970*/  ISETP.GT.AND P3, PT, R26, 0x10, PT ;  /* 0x000000101a00780c */ /* 0x000fc40003f64270 */
[----:B------:R-:W-:Y:S02]  /*a980*/  FMNMX.FTZ R12, R0, R39, !PT ;  /* 0x00000027000c7209 */ /* 0x000fe40007810000 */
[----:B0-----:R-:W-:Y:S01]  /*a990*/  FSEL R27, R34, -INF , P3 ;  /* 0xff800000221b7808 */ /* 0x001fe20001800000 */
[----:B------:R-:W-:Y:S01]  /*a9a0*/  MUFU.TANH R42, R42 ;  /* 0x0000002a002a7308 */ /* 0x000fe20000002400 */
[----:B------:R-:W-:Y:S02]  /*a9b0*/  FMNMX.FTZ R12, R3, R12, !PT ;  /* 0x0000000c030c7209 */ /* 0x000fe40007810000 */
[C---:B------:R-:W-:Y:S02]  /*a9c0*/  ISETP.GT.AND P3, PT, R26.reuse, 0x18, PT ;  /* 0x000000181a00780c */ /* 0x040fe40003f64270 */
[----:B------:R-:W-:Y:S02]  /*a9d0*/  FMNMX.FTZ R12, R15, R12, !PT ;  /* 0x0000000c0f0c7209 */ /* 0x000fe40007810000 */
[----:B-1----:R-:W-:Y:S01]  /*a9e0*/  FSEL R31, R35, -INF , P2 ;  /* 0xff800000231f7808 */ /* 0x002fe20001000000 */
[----:B------:R0:W1:Y:S01]  /*a9f0*/  MUFU.TANH R59, R43 ;  /* 0x0000002b003b7308 */ /* 0x0000620000002400 */
[----:B------:R-:W-:Y:S01]  /*aa00*/  FMNMX.FTZ R30, R27, R12, !PT ;  /* 0x0000000c1b1e7209 */ /* 0x000fe20007810000 */
[----:B------:R-:W-:Y:S01]  /*aa10*/  FMUL.FTZ R12, R51, UR4 ;  /* 0x00000004330c7c20 */ /* 0x000fe20008410000 */
[----:B------:R-:W-:-:S02]  /*aa20*/  ISETP.GT.AND P2, PT, R26, 0x19, PT ;  /* 0x000000191a00780c */ /* 0x000fc40003f44270 */
[----:B--2---:R-:W-:Y:S02]  /*aa30*/  FSEL R35, R38, -INF , P3 ;  /* 0xff80000026237808 */ /* 0x004fe40001800000 */
[----:B------:R-:W-:Y:S01]  /*aa40*/  FMNMX.FTZ R30, R31, R30, !PT ;  /* 0x0000001e1f1e7209 */ /* 0x000fe20007810000 */
[----:B------:R-:W2:Y:S01]  /*aa50*/  MUFU.TANH R46, R46 ;  /* 0x0000002e002e7308 */ /* 0x000ea20000002400 */
[C---:B------:R-:W-:Y:S02]  /*aa60*/  ISETP.GT.AND P3, PT, R26.reuse, 0x20, PT ;  /* 0x000000201a00780c */ /* 0x040fe40003f64270 */
[----:B0-----:R-:W-:Y:S02]  /*aa70*/  FSEL R43, R57, -INF , P2 ;  /* 0xff800000392b7808 */ /* 0x001fe40001000000 */
[----:B------:R-:W-:Y:S02]  /*aa80*/  FMNMX.FTZ R30, R35, R30, !PT ;  /* 0x0000001e231e7209 */ /* 0x000fe40007810000 */
[----:B------:R-:W-:Y:S01]  /*aa90*/  ISETP.GT.AND P2, PT, R26, 0x21, PT ;  /* 0x000000211a00780c */ /* 0x000fe20003f44270 */
[----:B------:R0:W4:Y:S01]  /*aaa0*/  MUFU.TANH R63, R47 ;  /* 0x0000002f003f7308 */ /* 0x0001220000002400 */
[----:B------:R-:W-:-:S02]  /*aab0*/  FMNMX.FTZ R30, R43, R30, !PT ;  /* 0x0000001e2b1e7209 */ /* 0x000fc40007810000 */
[----:B-1----:R-:W-:Y:S02]  /*aac0*/  FSEL R51, R59, -INF , P2 ;  /* 0xff8000003b337808 */ /* 0x002fe40001000000 */
[----:B------:R-:W-:-:S03]  /*aad0*/  ISETP.GT.AND P2, PT, R26, 0x29, PT ;  /* 0x000000291a00780c */ /* 0x000fc60003f44270 */
[----:B------:R-:W1:Y:S01]  /*aae0*/  MUFU.TANH R50, R50 ;  /* 0x0000003200327308 */ /* 0x000e620000002400 */
[----:B0-----:R-:W-:Y:S02]  /*aaf0*/  FSEL R47, R42, -INF , P3 ;  /* 0xff8000002a2f7808 */ /* 0x001fe40001800000 */
[----:B------:R-:W-:Y:S02]  /*ab00*/  ISETP.GT.AND P3, PT, R26, 0x28, PT ;  /* 0x000000281a00780c */ /* 0x000fe40003f64270 */
[----:B------:R-:W-:Y:S02]  /*ab10*/  FMNMX.FTZ R30, R47, R30, !PT ;  /* 0x0000001e2f1e7209 */ /* 0x000fe40007810000 */
[----:B--2---:R-:W-:Y:S01]  /*ab20*/  FSEL R57, R46, -INF , P3 ;  /* 0xff8000002e397808 */ /* 0x004fe20001800000 */
[----:B------:R-:W0:Y:S01]  /*ab30*/  MUFU.TANH R12, R12 ;  /* 0x0000000c000c7308 */ /* 0x000e220000002400 */
[----:B------:R-:W-:Y:S02]  /*ab40*/  FMNMX.FTZ R30, R51, R30, !PT ;  /* 0x0000001e331e7209 */ /* 0x000fe40007810000 */
[----:B------:R-:W-:-:S02]  /*ab50*/  ISETP.GT.AND P3, PT, R26, 0x30, PT ;  /* 0x000000301a00780c */ /* 0x000fc40003f64270 */
[----:B----4-:R-:W-:Y:S02]  /*ab60*/  FSEL R63, R63, -INF , P2 ;  /* 0xff8000003f3f7808 */ /* 0x010fe40001000000 */
[----:B------:R-:W-:Y:S01]  /*ab70*/  FMNMX.FTZ R30, R57, R30, !PT ;  /* 0x0000001e391e7209 */ /* 0x000fe20007810000 */
[----:B------:R-:W2:Y:S01]  /*ab80*/  MUFU.TANH R54, R54 ;  /* 0x0000003600367308 */ /* 0x000ea20000002400 */
[----:B------:R-:W-:Y:S02]  /*ab90*/  ISETP.GT.AND P2, PT, R26, 0x31, PT ;  /* 0x000000311a00780c */ /* 0x000fe40003f44270 */
[----:B-1----:R-:W-:Y:S02]  /*aba0*/  FSEL R61, R50, -INF , P3 ;  /* 0xff800000323d7808 */ /* 0x002fe40001800000 */
[----:B------:R-:W-:Y:S02]  /*abb0*/  FMNMX.FTZ R30, R63, R30, !PT ;  /* 0x0000001e3f1e7209 */ /* 0x000fe40007810000 */
[----:B------:R-:W-:Y:S01]  /*abc0*/  ISETP.GT.AND P3, PT, R26, 0x38, PT ;  /* 0x000000381a00780c */ /* 0x000fe20003f64270 */
[----:B------:R-:W1:Y:S01]  /*abd0*/  MUFU.TANH R55, R55 ;  /* 0x0000003700377308 */ /* 0x000e620000002400 */
[----:B0-----:R-:W-:Y:S01]  /*abe0*/  FSEL R59, R12, -INF , P2 ;  /* 0xff8000000c3b7808 */ /* 0x001fe20001000000 */
[----:B------:R-:W-:Y:S01]  /*abf0*/  FMUL.FTZ R12, R49, UR4 ;  /* 0x00000004310c7c20 */ /* 0x000fe20008410000 */
[----:B------:R-:W-:-:S02]  /*ac00*/  FMNMX.FTZ R30, R61, R30, !PT ;  /* 0x0000001e3d1e7209 */ /* 0x000fc40007810000 */
[----:B------:R-:W-:Y:S02]  /*ac10*/  ISETP.GT.AND P2, PT, R26, 0x39, PT ;  /* 0x000000391a00780c */ /* 0x000fe40003f44270 */
[----:B------:R-:W-:Y:S01]  /*ac20*/  FMNMX.FTZ R30, R59, R30, !PT ;  /* 0x0000001e3b1e7209 */ /* 0x000fe20007810000 */
[----:B------:R0:W-:Y:S01]  /*ac30*/  MUFU.TANH R34, R24 ;  /* 0x0000001800227308 */ /* 0x0001e20000002400 */
[----:B--2---:R-:W-:-:S04]  /*ac40*/  FSEL R65, R54, -INF , P3 ;  /* 0xff80000036417808 */ /* 0x004fc80001800000 */
[----:B------:R-:W-:-:S03]  /*ac50*/  FMNMX.FTZ R30, R65, R30, !PT ;  /* 0x0000001e411e7209 */ /* 0x000fc60007810000 */
[----:B------:R3:W2:Y:S01]  /*ac60*/  MUFU.TANH R38, R25 ;  /* 0x0000001900267308 */ /* 0x0006a20000002400 */
[----:B-1----:R-:W-:Y:S01]  /*ac70*/  FSEL R55, R55, -INF , P2 ;  /* 0xff80000037377808 */ /* 0x002fe20001000000 */
[----:B0-----:R-:W-:Y:S01]  /*ac80*/  FMUL.FTZ R24, R53, UR4 ;  /* 0x0000000435187c20 */ /* 0x001fe20008410000 */
[----:B------:R-:W-:Y:S02]  /*ac90*/  ULDC UR4, c[0x0][0x988] ;  /* 0x0002620000047ab9 */ /* 0x000fe40000000800 */
[----:B------:R-:W-:-:S03]  /*aca0*/  FMNMX.FTZ R30, R55, R30, !PT ;  /* 0x0000001e371e7209 */ /* 0x000fc60007810000 */
[----:B------:R-:W0:Y:S01]  /*acb0*/  MUFU.TANH R28, R28 ;  /* 0x0000001c001c7308 */ /* 0x000e220000002400 */
[----:B---3--:R-:W-:Y:S01]  /*acc0*/  VIADDMNMX R25, R14, R67, R20, PT ;  /* 0x000000430e197246 */ /* 0x008fe20003800114 */
[----:B------:R-:W1:Y:S03]  /*acd0*/  SHFL.BFLY PT, R69, R30, 0x2, 0x1f ;  /* 0x0c401f001e457f89 */ /* 0x000e6600000e0000 */
[C---:B------:R-:W-:Y:S02]  /*ace0*/  ISETP.GT.AND P2, PT, R25.reuse, RZ, PT ;  /* 0x000000ff1900720c */ /* 0x040fe40003f44270 */
[C---:B------:R-:W-:Y:S01]  /*acf0*/  ISETP.GT.AND P3, PT, R25.reuse, 0x1, PT ;  /* 0x000000011900780c */ /* 0x040fe20003f64270 */
[----:B------:R-:W-:Y:S01]  /*ad00*/  MUFU.TANH R29, R29 ;  /* 0x0000001d001d7308 */ /* 0x000fe20000002400 */
[----:B------:R-:W-:Y:S02]  /*ad10*/  ISETP.GT.AND P4, PT, R25, 0x8, PT ;  /* 0x000000081900780c */ /* 0x000fe40003f84270 */
[----:B--2---:R-:W-:-:S02]  /*ad20*/  FSEL R67, R38, -INF , P3 ;  /* 0xff80000026437808 */ /* 0x004fc40001800000 */
[C---:B------:R-:W-:Y:S02]  /*ad30*/  ISETP.GT.AND P3, PT, R25.reuse, 0x10, PT ;  /* 0x000000101900780c */ /* 0x040fe40003f64270 */
[----:B------:R-:W-:Y:S01]  /*ad40*/  ISETP.GT.AND P5, PT, R25, 0x20, PT ;  /* 0x000000201900780c */ /* 0x000fe20003fa4270 */
[----:B------:R-:W2:Y:S08]  /*ad50*/  MUFU.TANH R32, R32 ;  /* 0x0000002000207308 */ /* 0x000eb00000002400 */
[----:B------:R0:W3:Y:S01]  /*ad60*/  MUFU.TANH R42, R33 ;  /* 0x00000021002a7308 */ /* 0x0000e20000002400 */
[----:B-1----:R-:W-:-:S02]  /*ad70*/  FMNMX.FTZ R69, R30, R69, !PT ;  /* 0x000000451e457209 */ /* 0x002fc40007810000 */
[----:B------:R-:W-:Y:S02]  /*ad80*/  FSEL R30, R34, -INF , P2 ;  /* 0xff800000221e7808 */ /* 0x000fe40001000000 */
[C---:B------:R-:W-:Y:S01]  /*ad90*/  ISETP.GT.AND P2, PT, R25.reuse, 0x9, PT ;  /* 0x000000091900780c */ /* 0x040fe20003f44270 */
[----:B------:R-:W1:Y:S02]  /*ada0*/  SHFL.BFLY PT, R26, R69, 0x1, 0x1f ;  /* 0x0c201f00451a7f89 */ /* 0x000e6400000e0000 */
[----:B------:R-:W4:Y:S01]  /*adb0*/  MUFU.TANH R36, R36 ;  /* 0x0000002400247308 */ /* 0x000f220000002400 */
[----:B0-----:R-:W-:Y:S02]  /*adc0*/  FSEL R33, R28, -INF , P4 ;  /* 0xff8000001c217808 */ /* 0x001fe40002000000 */
[----:B------:R-:W-:Y:S02]  /*add0*/  FMNMX.FTZ R14, R30, R67, !PT ;  /* 0x000000431e0e7209 */ /* 0x000fe40007810000 */
[----:B------:R-:W-:-:S03]  /*ade0*/  ISETP.GT.AND P4, PT, R25, 0x21, PT ;  /* 0x000000211900780c */ /* 0x000fc60003f84270 */
[----:B------:R2:W0:Y:S08]  /*adf0*/  MUFU.TANH R46, R37 ;  /* 0x00000025002e7308 */ /* 0x0004300000002400 */
[----:B------:R3:W-:Y:S01]  /*ae00*/  MUFU.TANH R73, R41 ;  /* 0x0000002900497308 */ /* 0x0007e20000002400 */
[----:B--2---:R-:W-:Y:S02]  /*ae10*/  FSEL R37, R32, -INF , P3 ;  /* 0xff80000020257808 */ /* 0x004fe40001800000 */
[----:B------:R-:W-:-:S02]  /*ae20*/  ISETP.GT.AND P3, PT, R25, 0x18, PT ;  /* 0x000000181900780c */ /* 0x000fc40003f64270 */
[----:B-1----:R-:W-:-:S03]  /*ae30*/  FMNMX.FTZ R20, R69, R26, !PT ;  /* 0x0000001a45147209 */ /* 0x002fc60007810000 */
[----:B------:R-:W1:Y:S01]  /*ae40*/  MUFU.TANH R40, R40 ;  /* 0x0000002800287308 */ /* 0x000e620000002400 */
[----:B---3--:R-:W-:Y:S02]  /*ae50*/  FSEL R41, R29, -INF , P2 ;  /* 0xff8000001d297808 */ /* 0x008fe40001000000 */
[----:B------:R-:W-:Y:S01]  /*ae60*/  FMNMX.FTZ R26, R33, R14, !PT ;  /* 0x0000000e211a7209 */ /* 0x000fe20007810000 */
[----:B------:R-:W-:Y:S01]  /*ae70*/  IMAD.U32 R14, RZ, RZ, UR4 ;  /* 0x00000004ff0e7e24 */ /* 0x000fe2000f8e00ff */
[----:B------:R-:W-:Y:S02]  /*ae80*/  ISETP.GT.AND P2, PT, R25, 0x11, PT ;  /* 0x000000111900780c */ /* 0x000fe40003f44270 */
[----:B------:R-:W-:Y:S01]  /*ae90*/  FMNMX.FTZ R26, R41, R26, !PT ;  /* 0x0000001a291a7209 */ /* 0x000fe20007810000 */
[----:B------:R-:W2:Y:S01]  /*aea0*/  MUFU.TANH R44, R44 ;  /* 0x0000002c002c7308 */ /* 0x000ea20000002400 */
[----:B------:R-:W-:Y:S02]  /*aeb0*/  FSEL R53, R42, -INF , P2 ;  /* 0xff8000002a357808 */ /* 0x000fe40001000000 */
[----:B------:R-:W-:-:S02]  /*aec0*/  FMNMX.FTZ R26, R37, R26, !PT ;  /* 0x0000001a251a7209 */ /* 0x000fc40007810000 */
[----:B------:R-:W-:Y:S02]  /*aed0*/  ISETP.GT.AND P2, PT, R25, 0x19, PT ;  /* 0x000000191900780c */ /* 0x000fe40003f44270 */
[----:B----4-:R-:W-:Y:S01]  /*aee0*/  FSEL R49, R36, -INF , P3 ;  /* 0xff80000024317808 */ /* 0x010fe20001800000 */
[----:B------:R-:W3:Y:S01]  /*aef0*/  MUFU.TANH R45, R45 ;  /* 0x0000002d002d7308 */ /* 0x000ee20000002400 */
[----:B------:R-:W-:Y:S02]  /*af00*/  FMNMX.FTZ R26, R53, R26, !PT ;  /* 0x0000001a351a7209 */ /* 0x000fe40007810000 */
[----:B0-----:R-:W-:Y:S02]  /*af10*/  FSEL R69, R46, -INF , P2 ;  /* 0xff8000002e457808 */ /* 0x001fe40001000000 */
[----:B------:R-:W-:Y:S02]  /*af20*/  FMNMX.FTZ R26, R49, R26, !PT ;  /* 0x0000001a311a7209 */ /* 0x000fe40007810000 */
[----:B-1----:R-:W-:Y:S01]  /*af30*/  FSEL R71, R40, -INF , P5 ;  /* 0xff80000028477808 */ /* 0x002fe20002800000 */
[----:B------:R-:W0:Y:S01]  /*af40*/  MUFU.TANH R48, R48 ;  /* 0x0000003000307308 */ /* 0x000e220000002400 */
[----:B------:R-:W-:-:S02]  /*af50*/  FMNMX.FTZ R26, R69, R26, !PT ;  /* 0x0000001a451a7209 */ /* 0x000fc40007810000 */
[----:B------:R-:W-:Y:S02]  /*af60*/  ISETP.GT.AND P3, PT, R25, 0x28, PT ;  /* 0x000000281900780c */ /* 0x000fe40003f64270 */
[----:B------:R-:W-:Y:S02]  /*af70*/  FSEL R73, R73, -INF , P4 ;  /* 0xff80000049497808 */ /* 0x000fe40002000000 */
[----:B------:R-:W-:Y:S01]  /*af80*/  FMNMX.FTZ R26, R71, R26, !PT ;  /* 0x0000001a471a7209 */ /* 0x000fe20007810000 */
[----:B------:R1:W4:Y:S01]  /*af90*/  MUFU.TANH R28, R12 ;  /* 0x0000000c001c7308 */ /* 0x0003220000002400 */
[----:B------:R-:W-:Y:S02]  /*afa0*/  ISETP.GT.AND P2, PT, R25, 0x29, PT ;  /* 0x000000291900780c */ /* 0x000fe40003f44270 */
[----:B--2---:R-:W-:Y:S02]  /*afb0*/  FSEL R75, R44, -INF , P3 ;  /* 0xff8000002c4b7808 */ /* 0x004fe40001800000 */
[----:B------:R-:W-:-:S02]  /*afc0*/  FMNMX.FTZ R26, R73, R26, !PT ;  /* 0x0000001a491a7209 */ /* 0x000fc40007810000 */
[----:B------:R-:W-:Y:S01]  /*afd0*/  ISETP.GT.AND P5, PT, R25, 0x30, PT ;  /* 0x000000301900780c */ /* 0x000fe20003fa4270 */
[----:B------:R-:W2:Y:S01]  /*afe0*/  MUFU.TANH R52, R52 ;  /* 0x0000003400347308 */ /* 0x000ea20000002400 */
[----:B---3--:R-:W-:Y:S01]  /*aff0*/  FSEL R77, R45, -INF , P2 ;  /* 0xff8000002d4d7808 */ /* 0x008fe20001000000 */
[----:B-1----:R-:W-:Y:S01]  /*b000*/  FMUL.FTZ R12, R20, R14 ;  /* 0x0000000e140c7220 */ /* 0x002fe20000410000 */
[----:B------:R-:W-:Y:S02]  /*b010*/  FMNMX.FTZ R26, R75, R26, !PT ;  /* 0x0000001a4b1a7209 */ /* 0x000fe40007810000 */
[----:B------:R-:W-:Y:S02]  /*b020*/  ISETP.GT.AND P2, PT, R25, 0x31, PT ;  /* 0x000000311900780c */ /* 0x000fe40003f44270 */
[----:B0-----:R-:W-:Y:S01]  /*b030*/  FSEL R79, R48, -INF , P5 ;  /* 0xff800000304f7808 */ /* 0x001fe20002800000 */
[----:B------:R-:W0:Y:S01]  /*b040*/  MUFU.TANH R24, R24 ;  /* 0x0000001800187308 */ /* 0x000e220000002400 */
[----:B------:R-:W-:-:S02]  /*b050*/  FMNMX.FTZ R26, R77, R26, !PT ;  /* 0x0000001a4d1a7209 */ /* 0x000fc40007810000 */
[----:B------:R-:W-:Y:S02]  /*b060*/  ISETP.GT.AND P3, PT, R25, 0x38, PT ;  /* 0x000000381900780c */ /* 0x000fe40003f64270 */
[----:B----4-:R-:W-:Y:S02]  /*b070*/  FSEL R45, R28, -INF , P2 ;  /* 0xff8000001c2d7808 */ /* 0x010fe40001000000 */
[----:B------:R-:W-:Y:S02]  /*b080*/  FMNMX.FTZ R26, R79, R26, !PT ;  /* 0x0000001a4f1a7209 */ /* 0x000fe40007810000 */
[----:B------:R-:W-:Y:S02]  /*b090*/  ISETP.GT.AND P2, PT, R25, 0x39, PT ;  /* 0x000000391900780c */ /* 0x000fe40003f44270 */
[----:B--2---:R-:W-:Y:S02]  /*b0a0*/  FSEL R25, R52, -INF , P3 ;  /* 0xff80000034197808 */ /* 0x004fe40001800000 */
[----:B------:R-:W-:-:S02]  /*b0b0*/  FMNMX.FTZ R26, R45, R26, !PT ;  /* 0x0000001a2d1a7209 */ /* 0x000fc40007810000 */
[----:B------:R-:W-:Y:S02]  /*b0c0*/  FSETP.NEU.FTZ.AND P4, PT, R20, -INF , PT ;  /* 0xff8000001400780b */ /* 0x000fe40003f9d000 */
[----:B0-----:R-:W-:Y:S02]  /*b0d0*/  FSEL R29, R24, -INF , P2 ;  /* 0xff800000181d7808 */ /* 0x001fe40001000000 */
[----:B------:R-:W-:Y:S02]  /*b0e0*/  FMNMX.FTZ R26, R25, R26, !PT ;  /* 0x0000001a191a7209 */ /* 0x000fe40007810000 */
[----:B------:R-:W-:Y:S02]  /*b0f0*/  FSEL R32, R12, RZ, P4 ;  /* 0x000000ff0c207208 */ /* 0x000fe40002000000 */
[----:B------:R-:W-:-:S03]  /*b100*/  FMNMX.FTZ R26, R29, R26, !PT ;  /* 0x0000001a1d1a7209 */ /* 0x000fc60007810000 */
[-CC-:B------:R-:W-:Y:S01]  /*b110*/  FFMA.FTZ R167, R3, R14.reuse, -R32.reuse ;  /* 0x0000000e03a77223 */ /* 0x180fe20000010820 */
[-CC-:B------:R-:W-:Y:S01]  /*b120*/  FFMA.FTZ R161, R27, R14.reuse, -R32.reuse ;  /* 0x0000000e1ba17223 */ /* 0x180fe20000010820 */
[----:B------:R-:W0:Y:S01]  /*b130*/  SHFL.BFLY PT, R3, R26, 0x2, 0x1f ;  /* 0x0c401f001a037f89 */ /* 0x000e2200000e0000 */
        /* <DEDUP_REMOVED lines=11> */
[----:B------:R-:W-:-:S02]  /*b1f0*/  FFMA.FTZ R55, R55, R14, -R32 ;  /* 0x0000000e37377223 */ /* 0x000fc40000010820 */
[----:B------:R-:W-:Y:S08]  /*b200*/  MUFU.EX2 R165, R165 ;  /* 0x000000a500a57308 */ /* 0x000ff00000000800 */
[----:B------:R-:W2:Y:S01]  /*b210*/  MUFU.EX2 R0, R0 ;  /* 0x0000000000007308 */ /* 0x000ea20000000800 */
[----:B0-----:R-:W-:Y:S01]  /*b220*/  FMNMX.FTZ R27, R26, R3, !PT ;  /* 0x000000031a1b7209 */ /* 0x001fe20007810000 */
[-CC-:B------:R-:W-:Y:S01]  /*b230*/  FFMA.FTZ R26, R57, R14.reuse, -R32.reuse ;  /* 0x0000000e391a7223 */ /* 0x180fe20000010820 */
[----:B------:R-:W-:-:S03]  /*b240*/  FFMA.FTZ R3, R63, R14, -R32 ;  /* 0x0000000e3f037223 */ /* 0x000fc60000010820 */
[----:B------:R-:W0:Y:S02]  /*b250*/  SHFL.BFLY PT, R28, R27, 0x1, 0x1f ;  /* 0x0c201f001b1c7f89 */ /* 0x000e2400000e0000 */
[----:B------:R-:W3:Y:S08]  /*b260*/  MUFU.EX2 R167, R167 ;  /* 0x000000a700a77308 */ /* 0x000ef00000000800 */
[----:B------:R-:W4:Y:S08]  /*b270*/  MUFU.EX2 R12, R12 ;  /* 0x0000000c000c7308 */ /* 0x000f300000000800 */
[----:B------:R-:W-:Y:S01]  /*b280*/  MUFU.EX2 R161, R161 ;  /* 0x000000a100a17308 */ /* 0x000fe20000000800 */
[----:B0-----:R-:W-:Y:S01]  /*b290*/  FMNMX.FTZ R15, R27, R28, !PT ;  /* 0x0000001c1b0f7209 */ /* 0x001fe20007810000 */
[----:B------:R-:W-:-:S06]  /*b2a0*/  FFMA.FTZ R28, R65, R14, -R32 ;  /* 0x0000000e411c7223 */ /* 0x000fcc0000010820 */
[----:B------:R-:W-:Y:S01]  /*b2b0*/  MUFU.EX2 R35, R35 ;  /* 0x0000002300237308 */ /* 0x000fe20000000800 */
[C---:B------:R-:W-:Y:S01]  /*b2c0*/  FSETP.NEU.FTZ.AND P2, PT, R15.reuse, -INF , PT ;  /* 0xff8000000f00780b */ /* 0x040fe20003f5d000 */
[----:B-1----:R-:W-:-:S05]  /*b2d0*/  FMUL.FTZ R31, R15, R14 ;  /* 0x0000000e0f1f7220 */ /* 0x002fca0000410000 */
[----:B------:R-:W-:Y:S01]  /*b2e0*/  FSEL R32, R31, RZ, P2 ;  /* 0x000000ff1f207208 */ /* 0x000fe20001000000 */
[----:B------:R-:W-:Y:S04]  /*b2f0*/  MUFU.EX2 R38, R43 ;  /* 0x0000002b00267308 */ /* 0x000fe80000000800 */
        /* <DEDUP_REMOVED lines=12> */
[-C--:B------:R-:W-:Y:S01]  /*b3c0*/  FFMA.FTZ R77, R77, R14.reuse, -R32 ;  /* 0x0000000e4d4d7223 */ /* 0x080fe20000010820 */
[----:B------:R-:W0:Y:S01]  /*b3d0*/  MUFU.EX2 R67, R67 ;  /* 0x0000004300437308 */ /* 0x000e220000000800 */
[----:B--2---:R-:W-:Y:S01]  /*b3e0*/  FADD.FTZ R30, R165, R0 ;  /* 0x00000000a51e7221 */ /* 0x004fe20000010000 */
[----:B------:R-:W-:Y:S01]  /*b3f0*/  F2FP.F16.F32.PACK_AB R165, R0, R165 ;  /* 0x000000a500a5723e */ /* 0x000fe200000000ff */
[-CC-:B------:R-:W-:Y:S01]  /*b400*/  FFMA.FTZ R79, R79, R14.reuse, -R32.reuse ;  /* 0x0000000e4f4f7223 */ /* 0x180fe20000010820 */
[----:B------:R-:W-:Y:S01]  /*b410*/  FFMA.FTZ R45, R45, R14, -R32 ;  /* 0x0000000e2d2d7223 */ /* 0x000fe20000010820 */
[----:B---3--:R-:W-:Y:S01]  /*b420*/  FADD.FTZ R39, R167, R30 ;  /* 0x0000001ea7277221 */ /* 0x008fe20000010000 */
[----:B------:R-:W-:-:S02]  /*b430*/  @!P1 VIADD R30, R21, 0x28c40 ;  /* 0x00028c40151e9836 */ /* 0x000fc40000000000 */
[-CC-:B------:R-:W-:Y:S01]  /*b440*/  FFMA.FTZ R25, R25, R14.reuse, -R32.reuse ;  /* 0x0000000e19197223 */ /* 0x180fe20000010820 */
[----:B------:R-:W1:Y:S01]  /*b450*/  MUFU.EX2 R33, R33 ;  /* 0x0000002100217308 */ /* 0x000e620000000800 */
[C---:B----4-:R-:W-:Y:S01]  /*b460*/  FADD.FTZ R44, R12.reuse, R39 ;  /* 0x000000270c2c7221 */ /* 0x050fe20000010000 */
[----:B------:R-:W-:Y:S01]  /*b470*/  FFMA.FTZ R29, R29, R14, -R32 ;  /* 0x0000000e1d1d7223 */ /* 0x000fe20000010820 */
[----:B------:R-:W-:Y:S02]  /*b480*/  @!P1 PRMT R30, RZ, 0x654, R30 ;  /* 0x00000654ff1e9816 */ /* 0x000fe4000000001e */
[----:B------:R-:W-:Y:S02]  /*b490*/  F2FP.F16.F32.PACK_AB R167, R12, R167 ;  /* 0x000000a70ca7723e */ /* 0x000fe400000000ff */
[----:B------:R2:W-:Y:S01]  /*b4a0*/  @!P1 SYNCS.ARRIVE.TRANS64.RED.A1T0 RZ, [R30+URZ], RZ ;  /* 0x000000ff1eff99a7 */ /* 0x0005e2000810043f */
[----:B------:R3:W4:Y:S01]  /*b4b0*/  MUFU.EX2 R166, R41 ;  /* 0x0000002900a67308 */ /* 0x0007220000000800 */
[----:B0-----:R-:W-:Y:S01]  /*b4c0*/  FADD.FTZ R42, R164, R67 ;  /* 0x00000043a42a7221 */ /* 0x001fe20000010000 */
[----:B------:R-:W-:-:S02]  /*b4d0*/  F2FP.F16.F32.PACK_AB R163, R38, R35 ;  /* 0x0000002326a3723e */ /* 0x000fc400000000ff */
[----:B------:R-:W-:-:S04]  /*b4e0*/  F2FP.F16.F32.PACK_AB R164, R67, R164 ;  /* 0x000000a443a4723e */ /* 0x000fc800000000ff */
[----:B------:R-:W0:Y:S01]  /*b4f0*/  MUFU.EX2 R37, R37 ;  /* 0x0000002500257308 */ /* 0x000e220000000800 */
[----:B-1----:R-:W-:Y:S01]  /*b500*/  FADD.FTZ R39, R33, R42 ;  /* 0x0000002a21277221 */ /* 0x002fe20000010000 */
[----:B---3--:R-:W-:Y:S01]  /*b510*/  FADD.FTZ R41, R161, R44 ;  /* 0x0000002ca1297221 */ /* 0x008fe20000010000 */
[----:B------:R-:W-:-:S03]  /*b520*/  F2FP.F16.F32.PACK_AB R161, R36, R161 ;  /* 0x000000a124a1723e */ /* 0x000fc600000000ff */
[----:B------:R-:W-:Y:S02]  /*b530*/  FADD.FTZ R44, R36, R41 ;  /* 0x00000029242c7221 */ /* 0x000fe40000010000 */
[----:B------:R-:W1:Y:S01]  /*b540*/  MUFU.EX2 R160, R53 ;  /* 0x0000003500a07308 */ /* 0x000e620000000800 */
[C---:B----4-:R-:W-:Y:S01]  /*b550*/  FADD.FTZ R42, R166.reuse, R39 ;  /* 0x00000027a62a7221 */ /* 0x050fe20000010000 */
[----:B------:R-:W-:Y:S01]  /*b560*/  FADD.FTZ R41, R35, R44 ;  /* 0x0000002c23297221 */ /* 0x000fe20000010000 */
[----:B------:R-:W-:Y:S01]  /*b570*/  F2FP.F16.F32.PACK_AB R166, R166, R33 ;  /* 0x00000021a6a6723e */ /* 0x000fe200000000ff */
[----:B------:R-:W-:Y:S02]  /*b580*/  BAR.SYNC.DEFER_BLOCKING 0xf, 0x100 ;  /* 0x03c4000000007b1d */ /* 0x000fe40000010000 */
[----:B------:R-:W-:Y:S01]  /*b590*/  FADD.FTZ R32, R38, R41 ;  /* 0x0000002926207221 */ /* 0x000fe20000010000 */
[----:B0-----:R-:W-:-:S03]  /*b5a0*/  FADD.FTZ R39, R37, R42 ;  /* 0x0000002a25277221 */ /* 0x001fc60000010000 */
[----:B------:R-:W0:Y:S01]  /*b5b0*/  MUFU.EX2 R49, R49 ;  /* 0x0000003100317308 */ /* 0x000e220000000800 */
[----:B-1----:R-:W-:-:S07]  /*b5c0*/  FADD.FTZ R0, R160, R39 ;  /* 0x00000027a0007221 */ /* 0x002fce0000010000 */
[----:B------:R-:W1:Y:S01]  /*b5d0*/  MUFU.EX2 R162, R69 ;  /* 0x0000004500a27308 */ /* 0x000e620000000800 */
[----:B------:R-:W-:-:S07]  /*b5e0*/  F2FP.F16.F32.PACK_AB R160, R160, R37 ;  /* 0x00000025a0a0723e */ /* 0x000fce00000000ff */
        /* <DEDUP_REMOVED lines=10> */
[----:B----4-:R-:W-:-:S07]  /*b690*/  FADD.FTZ R35, R71, R12 ;  /* 0x0000000c47237221 */ /* 0x010fce0000010000 */
[----:B------:R-:W4:Y:S01]  /*b6a0*/  MUFU.EX2 R26, R26 ;  /* 0x0000001a001a7308 */ /* 0x000f220000000800 */
[C---:B-1----:R-:W-:Y:S01]  /*b6b0*/  FADD.FTZ R41, R40.reuse, R41 ;  /* 0x0000002928297221 */ /* 0x042fe20000010000 */
[----:B------:R-:W-:-:S06]  /*b6c0*/  F2FP.F16.F32.PACK_AB R157, R40, R47 ;  /* 0x0000002f289d723e */ /* 0x000fcc00000000ff */
[----:B------:R-:W-:Y:S01]  /*b6d0*/  MUFU.EX2 R75, R75 ;  /* 0x0000004b004b7308 */ /* 0x000fe20000000800 */
[C---:B---3--:R-:W-:Y:S01]  /*b6e0*/  FADD.FTZ R12, R156.reuse, R35 ;  /* 0x000000239c0c7221 */ /* 0x048fe20000010000 */
[----:B------:R-:W-:-:S06]  /*b6f0*/  F2FP.F16.F32.PACK_AB R156, R156, R71 ;  /* 0x000000479c9c723e */ /* 0x000fcc00000000ff */
[----:B------:R-:W1:Y:S01]  /*b700*/  MUFU.EX2 R3, R3 ;  /* 0x0000000300037308 */ /* 0x000e620000000800 */
[----:B----4-:R-:W-:-:S07]  /*b710*/  FADD.FTZ R32, R26, R41 ;  /* 0x000000291a207221 */ /* 0x010fce0000010000 */
[----:B------:R-:W3:Y:S08]  /*b720*/  MUFU.EX2 R34, R77 ;  /* 0x0000004d00227308 */ /* 0x000ef00000000800 */
[----:B------:R-:W-:Y:S01]  /*b730*/  MUFU.EX2 R24, R24 ;  /* 0x0000001800187308 */ /* 0x000fe20000000800 */
[C---:B-1----:R-:W-:Y:S01]  /*b740*/  F2FP.F16.F32.PACK_AB R159, R3.reuse, R26 ;  /* 0x0000001a039f723e */ /* 0x042fe200000000ff */
[----:B------:R-:W-:-:S06]  /*b750*/  FADD.FTZ R3, R3, R32 ;  /* 0x0000002003037221 */ /* 0x000fcc0000010000 */
[----:B------:R-:W1:Y:S01]  /*b760*/  MUFU.EX2 R27, R59 ;  /* 0x0000003b001b7308 */ /* 0x000e620000000800 */
[----:B---3--:R-:W-:-:S05]  /*b770*/  F2FP.F16.F32.PACK_AB R158, R34, R75 ;  /* 0x0000004b229e723e */ /* 0x008fca00000000ff */
[----:B------:R0:W-:Y:S02]  /*b780*/  STSM.16.M88.4 [R199], R156 ;  /* 0x0000009cc7007844 */ /* 0x0001e40000000200 */
[----:B------:R-:W-:Y:S08]  /*b790*/  MUFU.EX2 R79, R79 ;  /* 0x0000004f004f7308 */ /* 0x000ff00000000800 */
[----:B--2---:R-:W2:Y:S01]  /*b7a0*/  MUFU.EX2 R30, R45 ;  /* 0x0000002d001e7308 */ /* 0x004ea20000000800 */
[----:B-1----:R-:W-:Y:S01]  /*b7b0*/  F2FP.F16.F32.PACK_AB R153, R27, R24 ;  /* 0x000000181b99723e */ /* 0x002fe200000000ff */
[----:B------:R-:W-:-:S04]  /*b7c0*/  FADD.FTZ R24, R24, R3 ;  /* 0x0000000318187221 */ /* 0x000fc80000010000 */
[----:B------:R-:W-:Y:S02]  /*b7d0*/  FADD.FTZ R27, R27, R24 ;  /* 0x000000181b1b7221 */ /* 0x000fe40000010000 */
[----:B------:R-:W-:Y:S08]  /*b7e0*/  MUFU.EX2 R28, R28 ;  /* 0x0000001c001c7308 */ /* 0x000ff00000000800 */
[----:B------:R-:W1:Y:S01]  /*b7f0*/  MUFU.EX2 R31, R55 ;  /* 0x00000037001f7308 */ /* 0x000e620000000800 */
[----:B--2--5:R-:W-:-:S07]  /*b800*/  F2FP.F16.F32.PACK_AB R152, R30, R79 ;  /* 0x0000004f1e98723e */ /* 0x024fce00000000ff */
[----:B------:R-:W-:Y:S08]  /*b810*/  MUFU.EX2 R25, R25 ;  /* 0x0000001900197308 */ /* 0x000ff00000000800 */
[----:B------:R2:W3:Y:S01]  /*b820*/  MUFU.EX2 R0, R29 ;  /* 0x0000001d00007308 */ /* 0x0004e20000000800 */
[----:B-1----:R-:W-:Y:S01]  /*b830*/  F2FP.F16.F32.PACK_AB R155, R31, R28 ;  /* 0x0000001c1f9b723e */ /* 0x002fe200000000ff */
[----:B------:R-:W-:-:S04]  /*b840*/  FADD.FTZ R28, R28, R27 ;  /* 0x0000001b1c1c7221 */ /* 0x000fc80000010000 */
[----:B------:R-:W-:Y:S01]  /*b850*/  FADD.FTZ R3, R31, R28 ;  /* 0x0000001c1f037221 */ /* 0x000fe20000010000 */
[----:B--2---:R-:W-:-:S04]  /*b860*/  FADD.FTZ R29, R75, R12 ;  /* 0x0000000c4b1d7221 */ /* 0x004fc80000010000 */
[----:B------:R-:W-:-:S04]  /*b870*/  FADD.FTZ R34, R34, R29 ;  /* 0x0000001d22227221 */ /* 0x000fc80000010000 */
[----:B------:R-:W-:Y:S01]  /*b880*/  FADD.FTZ R79, R79, R34 ;  /* 0x000000224f4f7221 */ /* 0x000fe20000010000 */
[----:B---3--:R-:W-:-:S03]  /*b890*/  F2FP.F16.F32.PACK_AB R154, R0, R25 ;  /* 0x00000019009a723e */ /* 0x008fc600000000ff */
[----:B------:R-:W-:Y:S02]  /*b8a0*/  FADD.FTZ R30, R30, R79 ;  /* 0x0000004f1e1e7221 */ /* 0x000fe40000010000 */
[----:B------:R0:W-:Y:S02]  /*b8b0*/  STSM.16.M88.4 [R198], R152 ;  /* 0x00000098c6007844 */ /* 0x0001e40000000200 */
[----:B------:R-:W-:-:S04]  /*b8c0*/  FADD.FTZ R25, R25, R30 ;  /* 0x0000001e19197221 */ /* 0x000fc80000010000 */
[----:B------:R-:W-:Y:S01]  /*b8d0*/  FADD.FTZ R0, R0, R25 ;  /* 0x0000001900007221 */ /* 0x000fe20000010000 */
[----:B------:R-:W-:Y:S06]  /*b8e0*/  @!P0 BRA `(.L_x_4957) ;  /* 0x0000000000048947 */ /* 0x000fec0003800000 */
[----:B------:R-:W-:Y:S01]  /*b8f0*/  BPT.TRAP 0x1 ;  /* 0x000000040000795c */ /* 0x000fe20000300000 */
.L_x_4957:
[----:B------:R1:W2:Y:S01]  /*b900*/  SYNCS.PHASECHK.TRANS64.TRYWAIT P2, [R21+URZ+0x28c50], R58 ;  /* 0x028c503a150075a7 */ /* 0x0002a2000804017f */
[----:B------:R-:W-:Y:S05]  /*b910*/  @!P0 BRA `(.L_x_4958) ;  /* 0x0000000000048947 */ /* 0x000fea0003800000 */
[----:B------:R-:W-:Y:S01]  /*b920*/  BPT.TRAP 0x1 ;  /* 0x000000040000795c */ /* 0x000fe20000300000 */
.L_x_4958:
[----:B------:R-:W3:Y:S01]  /*b930*/  @P6 LDC R27, c[0x0][0x44c] ;  /* 0x00011300ff1b6b82 */ /* 0x000ee20000000800 */
[----:B------:R-:W-:Y:S01]  /*b940*/  LOP3.LUT R12, R56, 0x2000000, RZ, 0xfc, !PT ;  /* 0x02000000380c7812 */ /* 0x000fe200078efcff */
[----:B------:R-:W-:Y:S01]  /*b950*/  ULDC UR41, c[0x0][0x9d8] ;  /* 0x0002760000297ab9 */ /* 0x000fe20000000800 */
[----:B------:R-:W-:Y:S01]  /*b960*/  ULDC UR44, c[0x0][0x9d8] ;  /* 0x00027600002c7ab9 */ /* 0x000fe20000000800 */
[----:B------:R-:W-:Y:S01]  /*b970*/  ULDC UR39, c[0x0][0x988] ;  /* 0x0002620000277ab9 */ /* 0x000fe20000000800 */
[----:B------:R-:W-:Y:S01]  /*b980*/  ULDC UR40, c[0x0][0x988] ;  /* 0x0002620000287ab9 */ /* 0x000fe20000000800 */
[----:B------:R-:W-:Y:S01]  /*b990*/  BSSY B0, `(.L_x_4959) ;  /* 0x0000006000007945 */ /* 0x000fe20003800000 */
[----:B------:R-:W-:Y:S01]  /*b9a0*/  IMAD R28, R18, 0x1000, R12 ;  /* 0x00001000121c7824 */ /* 0x000fe200078e020c */
[----:B------:R-:W4:Y:S02]  /*b9b0*/  @P6 LDC R30, c[0x0][0x450] ;  /* 0x00011400ff1e6b82 */ /* 0x000f240000000800 */
[----:B--2---:R-:W-:Y:S05]  /*b9c0*/  @P2 BRA `(.L_x_4960) ;  /* 0x0000000000082947 */ /* 0x004fea0003800000 */
[----:B------:R-:W2:Y:S02]  /*b9d0*/  SYNCS.PHASECHK.TRANS64.TRYWAIT P2, [R21+URZ+0x28c50], R58 ;  /* 0x028c503a150075a7 */ /* 0x000ea4000804017f */
[----:B--2---:R-:W-:Y:S05]  /*b9e0*/  @!P2 BRA `(.L_x_4961) ;  /* 0x0000013c00e4a947 */ /* 0x004fea0003800000 */
.L_x_4960:
[----:B------:R-:W-:Y:S05]  /*b9f0*/  BSYNC B0 ;  /* 0x0000000000007941 */ /* 0x000fea0003800000 */
.L_x_4959:
[----:B------:R-:W5:Y:S01]  /*ba00*/  LDC R24, c[0x0][0x448] ;  /* 0x00011200ff187b82 */ /* 0x000f620000000800 */
[----:B------:R-:W-:Y:S01]  /*ba10*/  IMAD.MOV.U32 R25, RZ, RZ, 0x40000040 ;  /* 0x40000040ff197424 */ /* 0x000fe200078e00ff */
[----:B------:R-:W-:Y:S01]  /*ba20*/  BSSY B0, `(.L_x_4962) ;  /* 0x0000276000007945 */ /* 0x000fe20003800000 */
[----:B------:R-:W-:Y:S02]  /*ba30*/  IMAD.MOV.U32 R169, RZ, RZ, R194 ;  /* 0x000000ffffa97224 */ /* 0x000fe400078e00c2 */
[----:B------:R-:W-:Y:S01]  /*ba40*/  VIADD R26, R28, 0x100 ;  /* 0x000001001c1a7836 */ /* 0x000fe20000000000 */
[C---:B------:R-:W-:Y:S01]  /*ba50*/  R2UR UR7, R25.reuse ;  /* 0x00000000190772ca */ /* 0x040fe200000e0000 */
[----:B------:R-:W-:Y:S01]  /*ba60*/  IMAD.MOV.U32 R29, RZ, RZ, 0x40000040 ;  /* 0x40000040ff1d7424 */ /* 0x000fe200078e00ff */
[----:B------:R-:W-:Y:S01]  /*ba70*/  R2UR UR11, R25 ;  /* 0x00000000190b72ca */ /* 0x000fe200000e0000 */
[----:B-12---:R-:W-:Y:S01]  /*ba80*/  @!P1 VIADD R21, R21, 0x28c60 ;  /* 0x00028c6015159836 */ /* 0x006fe20000000000 */
[----:B------:R-:W-:Y:S01]  /*ba90*/  R2UR UR14, R26 ;  /* 0x000000001a0e72ca */ /* 0x000fe200000e0000 */
[----:B------:R-:W-:Y:S01]  /*baa0*/  VIADD R214, R168, 0xfffffffe ;  /* 0xfffffffea8d67836 */ /* 0x000fe20000000000 */
[----:B------:R-:W-:-:S02]  /*bab0*/  R2UR UR19, R29 ;  /* 0x000000001d1372ca */ /* 0x000fc400000e0000 */
[----:B------:R-:W-:Y:S02]  /*bac0*/  @!P1 PRMT R21, RZ, 0x654, R21 ;  /* 0x00000654ff159816 */ /* 0x000fe40000000015 */
[----:B-----5:R-:W-:Y:S01]  /*bad0*/  ISETP.NE.AND P2, PT, R24, 0x1, PT ;  /* 0x000000011800780c */ /* 0x020fe20003f45270 */
[----:B------:R-:W-:-:S05]  /*bae0*/  IMAD.MOV.U32 R24, RZ, RZ, R28 ;  /* 0x000000ffff187224 */ /* 0x000fca00078e001c */
[----:B------:R-:W-:Y:S01]  /*baf0*/  R2UR UR6, R24 ;  /* 0x00000000180672ca */ /* 0x000fe200000e0000 */
[C---:B------:R-:W-:Y:S02]  /*bb00*/  VIADD R24, R28.reuse, 0x80 ;  /* 0x000000801c187836 */ /* 0x040fe40000000000 */
[----:B------:R-:W-:-:S03]  /*bb10*/  VIADD R28, R28, 0x180 ;  /* 0x000001801c1c7836 */ /* 0x000fc60000000000 */
[----:B------:R-:W-:Y:S01]  /*bb20*/  R2UR UR10, R24 ;  /* 0x00000000180a72ca */ /* 0x000fe200000e0000 */
[----:B---3--:R-:W-:Y:S01]  /*bb30*/  @P2 IMAD.HI.U32 R27, R194, R27, RZ ;  /* 0x0000001bc21b2227 */ /* 0x008fe200078e00ff */
[----:B------:R-:W-:-:S04]  /*bb40*/  R2UR UR18, R28 ;  /* 0x000000001c1272ca */ /* 0x000fc800000e0000 */
[----:B----4-:R-:W-:Y:S01]  /*bb50*/  @P2 SHF.R.U32.HI R169, RZ, R30, R27 ;  /* 0x0000001effa92219 */ /* 0x010fe2000001161b */
[----:B------:R-:W-:-:S05]  /*bb60*/  IMAD.MOV.U32 R27, RZ, RZ, 0x40000040 ;  /* 0x40000040ff1b7424 */ /* 0x000fca00078e00ff */
[----:B------:R-:W-:Y:S02]  /*bb70*/  R2UR UR15, R27 ;  /* 0x000000001b0f72ca */ /* 0x000fe400000e0000 */
[----:B------:R-:W-:-:S06]  /*bb80*/  WARPGROUP.ARRIVE ;  /* 0x00000000000079c5 */ /* 0x000fcc0000000000 */
        /* <DEDUP_REMOVED lines=19> */
[----:B-1----:R-:W1:Y:S01]  /*bcc0*/  FENCE.VIEW.ASYNC.S ;  /* 0x00000000000073c6 */ /* 0x002e620000000000 */
[----:B0-----:R-:W-:-:S04]  /*bcd0*/  IADD3 R152, R169, R195, -R193 ;  /* 0x000000c3a9987210 */ /* 0x001fc80007ffe8c1 */
[----:B------:R-:W-:-:S04]  /*bce0*/  SHF.R.S32.HI R153, RZ, 0x1f, R152 ;  /* 0x0000001fff997819 */ /* 0x000fc80000011498 */
[----:B------:R-:W-:Y:S01]  /*bcf0*/  LEA.HI R153, R153, R152, RZ, 0x6 ;  /* 0x0000009899997211 */ /* 0x000fe200078f30ff */
[----:B-1----:R-:W-:Y:S01]  /*bd00*/  NOP ;  /* 0x0000000000007918 */ /* 0x002fe20000000000 */
[----:B------:R-:W-:Y:S06]  /*bd10*/  BAR.ARV 0xe, 0x100 ;  /* 0x0384000000007b1d */ /* 0x000fec0000002000 */
[----:B------:R0:W-:Y:S02]  /*bd20*/  @!P1 SYNCS.ARRIVE.TRANS64.RED.A1T0 RZ, [R21+URZ], RZ ;  /* 0x000000ff15ff99a7 */ /* 0x0001e4000810043f */
[----:B0-----:R-:W-:-:S04]  /*bd30*/  SHF.R.S32.HI R21, RZ, 0x6, R153 ;  /* 0x00000006ff157819 */ /* 0x001fc80000011499 */
[----:B------:R-:W-:-:S04]  /*bd40*/  VIMNMX R21, R200, R21, !PT ;  /* 0x00000015c8157248 */ /* 0x000fc80007fe0100 */
[----:B------:R-:W-:-:S13]  /*bd50*/  ISETP.GE.AND P2, PT, R214, R21, PT ;  /* 0x00000015d600720c */ /* 0x000fda0003f46270 */
[----:B------:R-:W-:Y:S05]  /*bd60*/  @!P2 BRA `(.L_x_4963) ;  /* 0x000000240004a947 */ /* 0x000fea0003800000 */
[----:B------:R-:W-:Y:S01]  /*bd70*/  BSSY B1, `(.L_x_4963) ;  /* 0x0000240000017945 */ /* 0x000fe20003800000 */
[----:B------:R-:W-:Y:S02]  /*bd80*/  IMAD.MOV.U32 R227, RZ, RZ, R20 ;  /* 0x000000ffffe37224 */ /* 0x000fe400078e0014 */
[----:B------:R-:W-:Y:S02]  /*bd90*/  IMAD.MOV.U32 R225, RZ, RZ, R15 ;  /* 0x000000ffffe17224 */ /* 0x000fe400078e000f */
[----:B------:R-:W-:-:S07]  /*bda0*/  IMAD.MOV.U32 R226, RZ, RZ, R18 ;  /* 0x000000ffffe27224 */ /* 0x000fce00078e0012 */
.L_x_4974:
[----:B------:R-:W-:-:S05]  /*bdb0*/  VIADD R18, R226, 0x1 ;  /* 0x00000001e2127836 */ /* 0x000fca0000000000 */
[----:B------:R-:W-:-:S04]  /*bdc0*/  ISETP.NE.AND P2, PT, R18, 0x2, PT ;  /* 0x000000021200780c */ /* 0x000fc80003f45270 */
[----:B------:R-:W-:Y:S02]  /*bdd0*/  SEL R14, RZ, 0x1, P2 ;  /* 0x00000001ff0e7807 */ /* 0x000fe40001000000 */
[----:B------:R-:W-:Y:S02]  /*bde0*/  SEL R18, R18, RZ, P2 ;  /* 0x000000ff12127207 */ /* 0x000fe40001000000 */
[----:B------:R-:W-:Y:S01]  /*bdf0*/  LOP3.LUT R22, R22, R14, RZ, 0x3c, !PT ;  /* 0x0000000e16167212 */ /* 0x000fe200078e3cff */
[----:B0-----:R-:W-:Y:S06]  /*be00*/  @!P0 BRA `(.L_x_4964) ;  /* 0x0000000000048947 */ /* 0x001fec0003800000 */
[----:B------:R-:W-:Y:S01]  /*be10*/  BPT.TRAP 0x1 ;  /* 0x000000040000795c */ /* 0x000fe20000300000 */
.L_x_4964:
[----:B------:R-:W-:Y:S01]  /*be20*/  IMAD R215, R18, 0x8, R2 ;  /* 0x0000000812d77824 */ /* 0x000fe200078e0202 */
[----:B------:R-:W-:-:S04]  /*be30*/  SHF.L.U32 R220, R22, 0x1f, RZ ;  /* 0x0000001f16dc7819 */ /* 0x000fc800000006ff */
[----:B------:R0:W1:Y:S01]  /*be40*/  SYNCS.PHASECHK.TRANS64.TRYWAIT P2, [R215+URZ+0x28c30], R220 ;  /* 0x028c30dcd70075a7 */ /* 0x000062000804017f */
[----:B------:R-:W-:Y:S05]  /*be50*/  @!P0 BRA `(.L_x_4965) ;  /* 0x0000000000048947 */ /* 0x000fea0003800000 */
[----:B------:R-:W-:Y:S01]  /*be60*/  BPT.TRAP 0x1 ;  /* 0x000000040000795c */ /* 0x000fe20000300000 */
.L_x_4965:
[----:B------:R-:W2:Y:S01]  /*be70*/  LDC R14, c[0x0][0x448] ;  /* 0x00011200ff0e7b82 */ /* 0x000ea20000000800 */
[----:B------:R-:W-:Y:S01]  /*be80*/  IMAD.IADD R20, R203, 0x1, R194 ;  /* 0x00000001cb147824 */ /* 0x000fe200078e02c2 */
[----:B------:R-:W-:Y:S01]  /*be90*/  BSSY B2, `(.L_x_4966) ;  /* 0x0000009000027945 */ /* 0x000fe20003800000 */
[----:B--2---:R-:W-:-:S13]  /*bea0*/  ISETP.NE.AND P3, PT, R14, 0x1, PT ;  /* 0x000000010e00780c */ /* 0x004fda0003f65270 */
[----:B------:R-:W2:Y:S08]  /*beb0*/  @P3 LDC R15, c[0x0][0x44c] ;  /* 0x00011300ff0f3b82 */ /* 0x000eb00000000800 */
[----:B------:R-:W3:Y:S01]  /*bec0*/  @P3 LDC R14, c[0x0][0x450] ;  /* 0x00011400ff0e3b82 */ /* 0x000ee20000000800 */
[----:B--2---:R-:W-:-:S05]  /*bed0*/  @P3 IMAD.HI.U32 R15, R20, R15, RZ ;  /* 0x0000000f140f3227 */ /* 0x004fca00078e00ff */
[----:B---3--:R-:W-:Y:S01]  /*bee0*/  @P3 SHF.R.U32.HI R20, RZ, R14, R15 ;  /* 0x0000000eff143219 */ /* 0x008fe2000001160f */
[----:B-1----:R-:W-:Y:S06]  /*bef0*/  @P2 BRA `(.L_x_4967) ;  /* 0x0000000000082947 */ /* 0x002fec0003800000 */
[----:B------:R-:W1:Y:S02]  /*bf00*/  SYNCS.PHASECHK.TRANS64.TRYWAIT P2, [R215+URZ+0x28c30], R220 ;  /* 0x028c30dcd70075a7 */ /* 0x000e64000804017f */
[----:B-1----:R-:W-:Y:S05]  /*bf10*/  @!P2 BRA `(.L_x_4968) ;  /* 0x0000013800aca947 */ /* 0x002fea0003800000 */
.L_x_4967:
[----:B------:R-:W-:Y:S05]  /*bf20*/  BSYNC B2 ;  /* 0x0000000000027941 */ /* 0x000fea0003800000 */
.L_x_4966:
[----:B------:R-:W-:Y:S01]  /*bf30*/  IMAD.MOV.U32 R14, RZ, RZ, -0x40 ;  /* 0xffffffc0ff0e7424 */ /* 0x000fe200078e00ff */
[----:B------:R-:W-:Y:S01]  /*bf40*/  R2UR UR4, R4 ;  /* 0x00000000040472ca */ /* 0x000fe200000e0000 */
[----:B------:R-:W-:Y:S01]  /*bf50*/  IMAD R154, R18, 0x200, R13 ;  /* 0x00000200129a7824 */ /* 0x000fe200078e020d */
[----:B------:R-:W-:Y:S01]  /*bf60*/  R2UR UR5, R5 ;  /* 0x00000000050572ca */ /* 0x000fe200000e0000 */
[----:B------:R-:W-:Y:S01]  /*bf70*/  IMAD R14, R214, R14, 0x1 ;  /* 0x00000001d60e7424 */ /* 0x000fe200078e020e */
[----:B------:R-:W-:Y:S01]  /*bf80*/  R2UR UR8, R10 ;  /* 0x000000000a0872ca */ /* 0x000fe200000e0000 */
[----:B------:R-:W-:Y:S01]  /*bf90*/  IMAD.MOV.U32 R155, RZ, RZ, 0x40000040 ;  /* 0x40000040ff9b7424 */ /* 0x000fe200078e00ff */
[C---:B------:R-:W-:Y:S01]  /*bfa0*/  R2UR UR6, R154.reuse ;  /* 0x000000009a0672ca */ /* 0x040fe200000e0000 */
[----:B------:R-:W-:Y:S01]  /*bfb0*/  VIADD R152, R154, 0x2 ;  /* 0x000000029a987836 */ /* 0x000fe20000000000 */
[----:B------:R-:W-:Y:S01]  /*bfc0*/  IADD3 R14, R195, R14, -R202 ;  /* 0x0000000ec30e7210 */ /* 0x000fe20007ffe8ca */
[----:B------:R-:W-:Y:S01]  /*bfd0*/  IMAD.MOV.U32 R153, RZ, RZ, 0x40000040 ;  /* 0x40000040ff997424 */ /* 0x000fe200078e00ff */
[----:B------:R-:W-:Y:S01]  /*bfe0*/  R2UR UR7, R155 ;  /* 0x000000009b0772ca */ /* 0x000fe200000e0000 */
[----:B------:R-:W2:Y:S01]  /*bff0*/  SHFL.IDX PT, R228, R20, RZ, 0x1c1f ;  /* 0x001c1fff14e47589 */ /* 0x000ea200000e0000 */
[----:B------:R-:W-:Y:S01]  /*c000*/  R2UR UR10, R152 ;  /* 0x00000000980a72ca */ /* 0x000fe200000e0000 */
[----:B------:R-:W-:Y:S01]  /*c010*/  IMAD.IADD R15, R14, 0x1, -R193 ;  /* 0x000000010e0f7824 */ /* 0x000fe200078e0ac1 */
[----:B------:R-:W-:Y:S01]  /*c020*/  R2UR UR11, R153 ;  /* 0x00000000990b72ca */ /* 0x000fe200000e0000 */
[C---:B------:R-:W-:Y:S01]  /*c030*/  VIADD R14, R154.reuse, 0x4 ;  /* 0x000000049a0e7836 */ /* 0x040fe20000000000 */
[----:B------:R-:W-:Y:S01]  /*c040*/  R2UR UR19, R155 ;  /* 0x000000009b1372ca */ /* 0x000fe200000e0000 */
[----:B------:R-:W-:Y:S01]  /*c050*/  VIADD R154, R154, 0x6 ;  /* 0x000000069a9a7836 */ /* 0x000fe20000000000 */
[----:B------:R-:W-:Y:S01]  /*c060*/  R2UR UR9, R11 ;  /* 0x000000000b0972ca */ /* 0x000fe200000e0000 */
[----:B------:R-:W3:Y:S01]  /*c070*/  SHFL.IDX PT, R20, R20, 0x1, 0x1c1f ;  /* 0x003c1f0014147f89 */ /* 0x000ee200000e0000 */
        /* <DEDUP_REMOVED lines=8> */
[----:B------:R-:W-:Y:S01]  /*c100*/  LOP3.LUT R19, R19, 0xdfffffff, RZ, 0xc0, !PT ;  /* 0xdfffffff13137812 */ /* 0x000fe200078ec0ff */
[----:B--2---:R-:W-:-:S03]  /*c110*/  IMAD.IADD R228, R15, 0x1, R228 ;  /* 0x000000010fe47824 */ /* 0x004fc600078e02e4 */
[----:B------:R-:W-:-:S04]  /*c120*/  @P1 LOP3.LUT R19, R19, 0x20000000, RZ, 0xfc, !PT ;  /* 0x2000000013131812 */ /* 0x000fc800078efcff */
[----:B------:R-:W-:Y:S01]  /*c130*/  LOP3.LUT R19, R19, 0xefffffff, RZ, 0xc0, !PT ;  /* 0xefffffff13137812 */ /* 0x000fe200078ec0ff */
[----:B---3--:R-:W-:Y:S02]  /*c140*/  IMAD.IADD R20, R15, 0x1, R20 ;  /* 0x000000010f147824 */ /* 0x008fe400078e0214 */
[----:B------:R-:W-:Y:S01]  /*c150*/  IMAD.MOV.U32 R15, RZ, RZ, 0x40000040 ;  /* 0x40000040ff0f7424 */ /* 0x000fe200078e00ff */
[----:B------:R-:W-:Y:S02]  /*c160*/  @P0 LOP3.LUT R19, R19, 0x10000000, RZ, 0xfc, !PT ;  /* 0x1000000013130812 */ /* 0x000fe400078efcff */
[C---:B------:R-:W-:Y:S02]  /*c170*/  ISETP.GT.AND P1, PT, R20.reuse, 0x21, PT ;  /* 0x000000211400780c */ /* 0x040fe40003f24270 */
[----:B------:R-:W-:Y:S02]  /*c180*/  R2UR UR15, R15 ;  /* 0x000000000f0f72ca */ /* 0x000fe400000e0000 */
[----:B------:R-:W-:-:S02]  /*c190*/  ISETP.GT.AND P0, PT, R20, 0x28, PT ;  /* 0x000000281400780c */ /* 0x000fc40003f04270 */
[----:B------:R-:W-:Y:S02]  /*c1a0*/  LOP3.LUT R19, R19, 0xbfffffff, RZ, 0xc0, !PT ;  /* 0xbfffffff13137812 */ /* 0x000fe400078ec0ff */
[C---:B------:R-:W-:Y:S02]  /*c1b0*/  ISETP.GT.AND P2, PT, R20.reuse, 0x29, PT ;  /* 0x000000291400780c */ /* 0x040fe40003f44270 */
[C---:B------:R-:W-:Y:S02]  /*c1c0*/  ISETP.GT.AND P3, PT, R20.reuse, 0x30, PT ;  /* 0x000000301400780c */ /* 0x040fe40003f64270 */
[----:B------:R-:W-:Y:S02]  /*c1d0*/  ISETP.GT.AND P4, PT, R20, 0x31, PT ;  /* 0x000000311400780c */ /* 0x000fe40003f84270 */
[----:B------:R-:W-:Y:S02]  /*c1e0*/  @P1 LOP3.LUT R19, R19, 0x40000000, RZ, 0xfc, !PT ;  /* 0x4000000013131812 */ /* 0x000fe400078efcff */
[----:B------:R-:W-:-:S02]  /*c1f0*/  ISETP.GT.AND P1, PT, R228, 0x1, PT ;  /* 0x00000001e400780c */ /* 0x000fc40003f24270 */
[----:B------:R-:W-:Y:S02]  /*c200*/  LOP3.LUT R19, R19, 0x7fffffff, RZ, 0xc0, !PT ;  /* 0x7fffffff13137812 */ /* 0x000fe400078ec0ff */
[----:B------:R-:W-:Y:S02]  /*c210*/  ISETP.GT.AND P5, PT, R20, 0x38, PT ;  /* 0x000000381400780c */ /* 0x000fe40003fa4270 */
[----:B------:R-:W-:Y:S02]  /*c220*/  @P0 LOP3.LUT R19, R19, 0x80000000, RZ, 0xfc, !PT ;  /* 0x8000000013130812 */ /* 0x000fe400078efcff */
[----:B------:R-:W-:Y:S02]  /*c230*/  ISETP.GT.AND P0, PT, R228, RZ, PT ;  /* 0x000000ffe400720c */ /* 0x000fe40003f04270 */
[----:B------:R-:W-:Y:S01]  /*c240*/  ISETP.GT.AND P6, PT, R20, 0x39, PT ;  /* 0x000000391400780c */ /* 0x000fe20003fc4270 */
        /* <DEDUP_REMOVED lines=35> */
[----:B------:R-:W-:Y:S01]  /*c480*/  ISETP.GT.AND P0, PT, R228, 0x8, PT ;  /* 0x00000008e400780c */ /* 0x000fe20003f04270 */
[----:B------:R-:W-:Y:S01]  /*c490*/  FMUL.FTZ R174, R174, UR44 ;  /* 0x0000002caeae7c20 */ /* 0x000fe20008410000 */
[----:B------:R-:W-:Y:S01]  /*c4a0*/  FMUL.FTZ R175, R175, UR44 ;  /* 0x0000002cafaf7c20 */ /* 0x000fe20008410000 */
[----:B------:R-:W-:Y:S01]  /*c4b0*/  FMUL.FTZ R178, R178, UR44 ;  /* 0x0000002cb2b27c20 */ /* 0x000fe20008410000 */
[----:B------:R-:W-:Y:S01]  /*c4c0*/  FMUL.FTZ R179, R179, UR44 ;  /* 0x0000002cb3b37c20 */ /* 0x000fe20008410000 */
[----:B------:R-:W2:Y:S01]  /*c4d0*/  MUFU.TANH R157, R157 ;  /* 0x0000009d009d7308 */ /* 0x000ea20000002400 */
[----:B---3--:R-:W-:Y:S01]  /*c4e0*/  FSEL R233, R153, -INF , P1 ;  /* 0xff80000099e97808 */ /* 0x008fe20000800000 */
[----:B------:R-:W-:Y:S01]  /*c4f0*/  FMUL.FTZ R182, R182, UR44 ;  /* 0x0000002cb6b67c20 */ /* 0x000fe20008410000 */
[----:B------:R-:W-:Y:S01]  /*c500*/  ISETP.GT.AND P1, PT, R228, 0x9, PT ;  /* 0x00000009e400780c */ /* 0x000fe20003f24270 */
[----:B------:R-:W-:Y:S01]  /*c510*/  FMUL.FTZ R183, R183, UR44 ;  /* 0x0000002cb7b77c20 */ /* 0x000fe20008410000 */
[----:B------:R-:W-:Y:S01]  /*c520*/  FMUL.FTZ R173, R173, UR44 ;  /* 0x0000002cadad7c20 */ /* 0x000fe20008410000 */
[----:B------:R-:W-:Y:S01]  /*c530*/  FMUL.FTZ R177, R177, UR44 ;  /* 0x0000002cb1b17c20 */ /* 0x000fe20008410000 */
[----:B------:R-:W-:Y:S01]  /*c540*/  FMUL.FTZ R180, R180, UR44 ;  /* 0x0000002cb4b47c20 */ /* 0x000fe20008410000 */
[----:B------:R-:W3:Y:S01]  /*c550*/  MUFU.TANH R160, R160 ;  /* 0x000000a000a07308 */ /* 0x000ee20000002400 */
[----:B----4-:R-:W-:Y:S01]  /*c560*/  FSEL R156, R156, -INF , P0 ;  /* 0xff8000009c9c7808 */ /* 0x010fe20000000000 */
[----:B------:R-:W-:Y:S01]  /*c570*/  FMUL.FTZ R181, R181, UR44 ;  /* 0x0000002cb5b57c20 */ /* 0x000fe20008410000 */
[----:B------:R-:W-:-:S05]  /*c580*/  ISETP.GT.AND P0, PT, R228, 0x10, PT ;  /* 0x00000010e400780c */ /* 0x000fca0003f04270 */
[----:B------:R-:W4:Y:S01]  /*c590*/  MUFU.TANH R161, R161 ;  /* 0x000000a100a17308 */ /* 0x000f220000002400 */
[----:B--2---:R-:W-:Y:S02]  /*c5a0*/  FSEL R157, R157, -INF , P1 ;  /* 0xff8000009d9d7808 */ /* 0x004fe40000800000 */
[----:B------:R-:W-:-:S05]  /*c5b0*/  ISETP.GT.AND P1, PT, R228, 0x11, PT ;  /* 0x00000011e400780c */ /* 0x000fca0003f24270 */
[----:B------:R-:W2:Y:S01]  /*c5c0*/  MUFU.TANH R164, R164 ;  /* 0x000000a400a47308 */ /* 0x000ea20000002400 */
[----:B---3--:R-:W-:Y:S02]  /*c5d0*/  FSEL R160, R160, -INF , P0 ;  /* 0xff800000a0a07808 */ /* 0x008fe40000000000 */
[----:B------:R-:W-:-:S05]  /*c5e0*/  ISETP.GT.AND P0, PT, R228, 0x18, PT ;  /* 0x00000018e400780c */ /* 0x000fca0003f04270 */
[----:B------:R-:W3:Y:S01]  /*c5f0*/  MUFU.TANH R165, R165 ;  /* 0x000000a500a57308 */ /* 0x000ee20000002400 */
[----:B----4-:R-:W-:Y:S02]  /*c600*/  FSEL R161, R161, -INF , P1 ;  /* 0xff800000a1a17808 */ /* 0x010fe40000800000 */
        /* <DEDUP_REMOVED lines=12> */
[----:B------:R-:W-:-:S05]  /*c6d0*/  ISETP.GT.AND P1, PT, R20, RZ, PT ;  /* 0x000000ff1400720c */ /* 0x000fca0003f24270 */
[----:B------:R-:W2:Y:S01]  /*c6e0*/  MUFU.TANH R153, R155 ;  /* 0x0000009b00997308 */ /* 0x000ea20000002400 */
[----:B---3--:R-:W-:Y:S02]  /*c6f0*/  FSEL R172, R172, -INF , P0 ;  /* 0xff800000acac7808 */ /* 0x008fe40000000000 */
[----:B------:R-:W-:-:S05]  /*c700*/  ISETP.GT.AND P0, PT, R20, 0x1, PT ;  /* 0x000000011400780c */ /* 0x000fca0003f04270 */
[----:B------:R-:W3:Y:S01]  /*c710*/  MUFU.TANH R154, R158 ;  /* 0x0000009e009a7308 */ /* 0x000ee20000002400 */
[----:B----4-:R-:W-:Y:S02]  /*c720*/  FSEL R15, R15, -INF , P1 ;  /* 0xff8000000f0f7808 */ /* 0x010fe40000800000 */
[----:B------:R-:W-:Y:S02]  /*c730*/  ISETP.GT.AND P1, PT, R20, 0x8, PT ;  /* 0x000000081400780c */ /* 0x000fe40003f24270 */
[----:B------:R-:W-:-:S03]  /*c740*/  FMNMX.FTZ R14, R15, R227, !PT ;  /* 0x000000e30f0e7209 */ /* 0x000fc60007810000 */
[----:B------:R-:W4:Y:S01]  /*c750*/  MUFU.TANH R155, R159 ;  /* 0x0000009f009b7308 */ /* 0x000f220000002400 */
        /* <DEDUP_REMOVED lines=25> */
[----:B------:R-:W-:Y:S02]  /*c8f0*/  LOP3.LUT P0, RZ, R19, 0x80000000, RZ, 0xc0, !PT ;  /* 0x8000000013ff7812 */ /* 0x000fe4000780c0ff */
[----:B------:R-:W-:-:S03]  /*c900*/  FMNMX.FTZ R14, R163, R14, !PT ;  /* 0x0000000ea30e7209 */ /* 0x000fc60007810000 */
[----:B------:R-:W2:Y:S01]  /*c910*/  MUFU.TANH R170, R174 ;  /* 0x000000ae00aa7308 */ /* 0x000ea20000002400 */
[----:B---3--:R-:W-:Y:S02]  /*c920*/  FSEL R166, R166, -INF , P1 ;  /* 0xff800000a6a67808 */ /* 0x008fe40000800000 */
[----:B------:R-:W-:Y:S02]  /*c930*/  LOP3.LUT P1, RZ, R19, 0x40000000, RZ, 0xc0, !PT ;  /* 0x4000000013ff7812 */ /* 0x000fe4000782c0ff */
[----:B------:R-:W-:-:S03]  /*c940*/  FMNMX.FTZ R14, R166, R14, !PT ;  /* 0x0000000ea60e7209 */ /* 0x000fc60007810000 */
[----:B------:R-:W3:Y:S01]  /*c950*/  MUFU.TANH R171, R175 ;  /* 0x000000af00ab7308 */ /* 0x000ee20000002400 */
[----:B----4-:R-:W-:Y:S02]  /*c960*/  FSEL R167, R167, -INF , P1 ;  /* 0xff800000a7a77808 */ /* 0x010fe40000800000 */
[----:B------:R-:W-:Y:S02]  /*c970*/  LOP3.LUT P1, RZ, R19, 0x20000000, RZ, 0xc0, !PT ;  /* 0x2000000013ff7812 */ /* 0x000fe4000782c0ff */
[----:B------:R-:W-:-:S03]  /*c980*/  FMNMX.FTZ R14, R167, R14, !PT ;  /* 0x0000000ea70e7209 */ /* 0x000fc60007810000 */
[----:B------:R-:W4:Y:S01]  /*c990*/  MUFU.TANH R174, R178 ;  /* 0x000000b200ae7308 */ /* 0x000f220000002400 */
[----:B--2---:R-:W-:Y:S02]  /*c9a0*/  FSEL R170, R170, -INF , P0 ;  /* 0xff800000aaaa7808 */ /* 0x004fe40000000000 */
[----:B------:R-:W-:Y:S02]  /*c9b0*/  LOP3.LUT P0, RZ, R19, 0x10000000, RZ, 0xc0, !PT ;  /* 0x1000000013ff7812 */ /* 0x000fe4000780c0ff */
[----:B------:R-:W-:-:S03]  /*c9c0*/  FMNMX.FTZ R14, R170, R14, !PT ;  /* 0x0000000eaa0e7209 */ /* 0x000fc60007810000 */
[----:B------:R-:W2:Y:S01]  /*c9d0*/  MUFU.TANH R175, R179 ;  /* 0x000000b300af7308 */ /* 0x000ea20000002400 */
[----:B---3--:R-:W-:-:S04]  /*c9e0*/  FSEL R171, R171, -INF , P2 ;  /* 0xff800000abab7808 */ /* 0x008fc80001000000 */
        /* <DEDUP_REMOVED lines=10> */
[----:B---3--:R-:W-:-:S04]  /*ca90*/  FSEL R178, R178, -INF , P5 ;  /* 0xff800000b2b27808 */ /* 0x008fc80002800000 */
[----:B------:R-:W-:-:S03]  /*caa0*/  FMNMX.FTZ R14, R178, R14, !PT ;  /* 0x0000000eb20e7209 */ /* 0x000fc60007810000 */
[----:B------:R-:W3:Y:S01]  /*cab0*/  MUFU.TANH R177, R177 ;  /* 0x000000b100b17308 */ /* 0x000ee20000002400 */
[----:B----4-:R-:W-:-:S04]  /*cac0*/  FSEL R179, R179, -INF , P6 ;  /* 0xff800000b3b37808 */ /* 0x010fc80003000000 */
[----:B------:R-:W-:-:S03]  /*cad0*/  FMNMX.FTZ R14, R179, R14, !PT ;  /* 0x0000000eb30e7209 */ /* 0x000fc60007810000 */
[----:B------:R-:W-:Y:S01]  /*cae0*/  MUFU.TANH R180, R180 ;  /* 0x000000b400b47308 */ /* 0x000fe20000002400 */
[----:B--2---:R-:W-:Y:S01]  /*caf0*/  FSEL R173, R173, -INF , P3 ;  /* 0xff800000adad7808 */ /* 0x004fe20001800000 */
[----:B------:R-:W2:Y:S01]  /*cb00*/  SHFL.BFLY PT, R20, R14, 0x2, 0x1f ;  /* 0x0c401f000e147f89 */ /* 0x000ea200000e0000 */
[----:B------:R-:W-:-:S05]  /*cb10*/  ISETP.GT.AND P3, PT, R228, 0x31, PT ;  /* 0x00000031e400780c */ /* 0x000fca0003f64270 */
[----:B------:R-:W4:Y:S01]  /*cb20*/  MUFU.TANH R181, R181 ;  /* 0x000000b500b57308 */ /* 0x000f220000002400 */
[----:B---3--:R-:W-:Y:S02]  /*cb30*/  FSEL R177, R177, -INF , P3 ;  /* 0xff800000b1b17808 */ /* 0x008fe40001800000 */
[----:B------:R-:W-:-:S04]  /*cb40*/  ISETP.GT.AND P3, PT, R228, 0x39, PT ;  /* 0x00000039e400780c */ /* 0x000fc80003f64270 */
[----:B----4-:R-:W-:Y:S02]  /*cb50*/  FSEL R181, R181, -INF , P3 ;  /* 0xff800000b5b57808 */ /* 0x010fe40001800000 */
[----:B--2---:R-:W-:-:S05]  /*cb60*/  FMNMX.FTZ R20, R14, R20, !PT ;  /* 0x000000140e147209 */ /* 0x004fca0007810000 */
[----:B------:R-:W2:Y:S02]  /*cb70*/  SHFL.BFLY PT, R14, R20, 0x1, 0x1f ;  /* 0x0c201f00140e7f89 */ /* 0x000ea400000e0000 */
[----:B--2---:R-:W-:Y:S01]  /*cb80*/  FMNMX.FTZ R20, R20, R14, !PT ;  /* 0x0000000e14147209 */ /* 0x004fe20007810000 */
[----:B------:R-:W-:-:S03]  /*cb90*/  IMAD.U32 R14, RZ, RZ, UR40 ;  /* 0x00000028ff0e7e24 */ /* 0x000fc6000f8e00ff */
[C---:B------:R-:W-:Y:S01]  /*cba0*/  FSETP.NEU.FTZ.AND P2, PT, R20.reuse, -INF , PT ;  /* 0xff8000001400780b */ /* 0x040fe20003f5d000 */
[----:B------:R-:W-:-:S03]  /*cbb0*/  FMUL.FTZ R182, R20, R14 ;  /* 0x0000000e14b67220 */ /* 0x000fc60000410000 */
[----:B------:R-:W-:Y:S02]  /*cbc0*/  FSEL R183, R20, RZ, P2 ;  /* 0x000000ff14b77208 */ /* 0x000fe40001000000 */
[----:B------:R-:W-:Y:S02]  /*cbd0*/  FSEL R182, R182, RZ, P2 ;  /* 0x000000ffb6b67208 */ /* 0x000fe40001000000 */
[----:B------:R-:W-:Y:S01]  /*cbe0*/  ISETP.NE.AND P2, PT, R192, RZ, PT ;  /* 0x000000ffc000720c */ /* 0x000fe20003f45270 */
[----:B------:R-:W-:Y:S02]  /*cbf0*/  FADD.FTZ R183, -R183, R227 ;  /* 0x000000e3b7b77221 */ /* 0x000fe40000010100 */
[-CC-:B------:R-:W-:Y:S01]  /*cc00*/  FFMA.FTZ R227, R170, R14.reuse, -R182.reuse ;  /* 0x0000000eaae37223 */ /* 0x180fe200000108b6 */
[-CC-:B------:R-:W-:Y:S01]  /*cc10*/  FFMA.FTZ R15, R15, R14.reuse, -R182.reuse ;  /* 0x0000000e0f0f7223 */ /* 0x180fe200000108b6 */
        /* <DEDUP_REMOVED lines=16> */
[----:B------:R-:W-:Y:S01]  /*cd20*/  FFMA.FTZ R179, R179, R14, -R182 ;  /* 0x0000000eb3b37223 */ /* 0x000fe200000108b6 */
[----:B------:R-:W-:-:S04]  /*cd30*/  @!P2 IMAD R183, R226, 0x40, R189 ;  /* 0x00000040e2b7a824 */ /* 0x000fc800078e02bd */
[----:B------:R-:W3:Y:S01]  /*cd40*/  MUFU.EX2 R153, R153 ;  /* 0x0000009900997308 */ /* 0x000ee20000000800 */
[----:B------:R-:W-:-:S07]  /*cd50*/  @!P2 IMAD R183, R183, 0x4, R2 ;  /* 0x00000004b7b7a824 */ /* 0x000fce00078e0202 */
[----:B------:R-:W4:Y:S01]  /*cd60*/  MUFU.EX2 R154, R154 ;  /* 0x0000009a009a7308 */ /* 0x000f220000000800 */
[----:B--2---:R-:W-:Y:S01]  /*cd70*/  FFMA.FTZ R3, R170, R3, R15 ;  /* 0x00000003aa037223 */ /* 0x004fe2000001000f */
        /* <DEDUP_REMOVED lines=9> */
[----:B------:R-:W-:-:S02]  /*ce10*/  @!P1 VIADD R15, R215, 0x28c40 ;  /* 0x00028c40d70f9836 */ /* 0x000fc40000000000 */
[-C--:B------:R-:W-:Y:S01]  /*ce20*/  FMUL.FTZ R38, R38, R170.reuse ;  /* 0x000000aa26267220 */ /* 0x080fe20000410000 */
[-C--:B------:R-:W-:Y:S01]  /*ce30*/  FMUL.FTZ R39, R39, R170.reuse ;  /* 0x000000aa27277220 */ /* 0x080fe20000410000 */
[-C--:B------:R-:W-:Y:S01]  /*ce40*/  FMUL.FTZ R42, R42, R170.reuse ;  /* 0x000000aa2a2a7220 */ /* 0x080fe20000410000 */
[-C--:B------:R-:W-:Y:S01]  /*ce50*/  FMUL.FTZ R43, R43, R170.reuse ;  /* 0x000000aa2b2b7220 */ /* 0x080fe20000410000 */
[----:B------:R-:W-:Y:S01]  /*ce60*/  @!P1 PRMT R15, RZ, 0x654, R15 ;  /* 0x00000654ff0f9816 */ /* 0x000fe2000000000f */
[----:B----4-:R-:W-:Y:S01]  /*ce70*/  FADD.FTZ R3, R154, R3 ;  /* 0x000000039a037221 */ /* 0x010fe20000010000 */
[----:B------:R-:W-:Y:S01]  /*ce80*/  MUFU.EX2 R182, R163 ;  /* 0x000000a300b67308 */ /* 0x000fe20000000800 */
[-C--:B------:R-:W-:Y:S01]  /*ce90*/  FMUL.FTZ R46, R46, R170.reuse ;  /* 0x000000aa2e2e7220 */ /* 0x080fe20000410000 */
[----:B------:R3:W-:Y:S01]  /*cea0*/  @!P1 SYNCS.ARRIVE.TRANS64.RED.A1T0 RZ, [R15+URZ], RZ ;  /* 0x000000ff0fff99a7 */ /* 0x0007e2000810043f */
[----:B------:R-:W-:Y:S01]  /*ceb0*/  @!P2 STS [R183+0x28820], R170 ;  /* 0x028820aab700a388 */ /* 0x000fe20000000800 */
[-C--:B------:R-:W-:Y:S01]  /*cec0*/  FMUL.FTZ R47, R47, R170.reuse ;  /* 0x000000aa2f2f7220 */ /* 0x080fe20000410000 */
[-C--:B------:R-:W-:Y:S01]  /*ced0*/  FMUL.FTZ R50, R50, R170.reuse ;  /* 0x000000aa32327220 */ /* 0x080fe20000410000 */
[----:B------:R-:W-:Y:S01]  /*cee0*/  FMUL.FTZ R51, R51, R170 ;  /* 0x000000aa33337220 */ /* 0x000fe20000410000 */
[C---:B--2---:R-:W-:Y:S01]  /*cef0*/  FADD.FTZ R3, R155.reuse, R3 ;  /* 0x000000039b037221 */ /* 0x044fe20000010000 */
[----:B------:R-:W-:Y:S01]  /*cf00*/  F2FP.F16.F32.PACK_AB R155, R155, R154 ;  /* 0x0000009a9b9b723e */ /* 0x000fe200000000ff */
[----:B------:R-:W-:Y:S01]  /*cf10*/  FMUL.FTZ R154, R176, UR44 ;  /* 0x0000002cb09a7c20 */ /* 0x000fe20008410000 */
[----:B---3--:R-:W-:Y:S01]  /*cf20*/  FMNMX.FTZ R15, R152, R225, !PT ;  /* 0x000000e1980f7209 */ /* 0x008fe20007810000 */
[----:B------:R-:W2:Y:S01]  /*cf30*/  MUFU.EX2 R158, R158 ;  /* 0x0000009e009e7308 */ /* 0x000ea20000000800 */
[-C--:B------:R-:W-:Y:S01]  /*cf40*/  FMUL.FTZ R54, R54, R170.reuse ;  /* 0x000000aa36367220 */ /* 0x080fe20000410000 */
[-C--:B------:R-:W-:Y:S01]  /*cf50*/  FMUL.FTZ R55, R55, R170.reuse ;  /* 0x000000aa37377220 */ /* 0x080fe20000410000 */
[----:B------:R-:W-:Y:S01]  /*cf60*/  FMNMX.FTZ R15, R233, R15, !PT ;  /* 0x0000000fe90f7209 */ /* 0x000fe20007810000 */
[-C--:B------:R-:W-:Y:S01]  /*cf70*/  FMUL.FTZ R58, R58, R170.reuse ;  /* 0x000000aa3a3a7220 */ /* 0x080fe20000410000 */
[-C--:B------:R-:W-:Y:S01]  /*cf80*/  FMUL.FTZ R59, R59, R170.reuse ;  /* 0x000000aa3b3b7220 */ /* 0x080fe20000410000 */
[-C--:B------:R-:W-:Y:S01]  /*cf90*/  FMUL.FTZ R62, R62, R170.reuse ;  /* 0x000000aa3e3e7220 */ /* 0x080fe20000410000 */
[----:B------:R-:W-:Y:S01]  /*cfa0*/  FMNMX.FTZ R15, R156, R15, !PT ;  /* 0x0000000f9c0f7209 */ /* 0x000fe20007810000 */
[----:B------:R-:W3:Y:S01]  /*cfb0*/  MUFU.TANH R154, R154 ;  /* 0x0000009a009a7308 */ /* 0x000ee20000002400 */
[-C--:B------:R-:W-:Y:S01]  /*cfc0*/  FMUL.FTZ R63, R63, R170.reuse ;  /* 0x000000aa3f3f7220 */ /* 0x080fe20000410000 */
[-C--:B------:R-:W-:Y:S01]  /*cfd0*/  FMUL.FTZ R66, R66, R170.reuse ;  /* 0x000000aa42427220 */ /* 0x080fe20000410000 */
[----:B------:R-:W-:Y:S01]  /*cfe0*/  FMNMX.FTZ R15, R157, R15, !PT ;  /* 0x0000000f9d0f7209 */ /* 0x000fe20007810000 */
[-C--:B------:R-:W-:Y:S01]  /*cff0*/  FMUL.FTZ R67, R67, R170.reuse ;  /* 0x000000aa43437220 */ /* 0x080fe20000410000 */
[-C--:B------:R-:W-:Y:S01]  /*d000*/  FMUL.FTZ R70, R70, R170.reuse ;  /* 0x000000aa46467220 */ /* 0x080fe20000410000 */
[-C--:B------:R-:W-:Y:S01]  /*d010*/  FMUL.FTZ R71, R71, R170.reuse ;  /* 0x000000aa47477220 */ /* 0x080fe20000410000 */
[----:B------:R-:W-:Y:S01]  /*d020*/  FMNMX.FTZ R15, R160, R15, !PT ;  /* 0x0000000fa00f7209 */ /* 0x000fe20007810000 */
[----:B------:R-:W4:Y:S01]  /*d030*/  MUFU.EX2 R159, R159 ;  /* 0x0000009f009f7308 */ /* 0x000f220000000800 */
[----:B--2---:R-:W-:Y:S01]  /*d040*/  FADD.FTZ R3, R158, R3 ;  /* 0x000000039e037221 */ /* 0x004fe20000010000 */
[-C--:B------:R-:W-:Y:S01]  /*d050*/  FMUL.FTZ R74, R74, R170.reuse ;  /* 0x000000aa4a4a7220 */ /* 0x080fe20000410000 */
[----:B------:R-:W-:Y:S01]  /*d060*/  FMNMX.FTZ R15, R161, R15, !PT ;  /* 0x0000000fa10f7209 */ /* 0x000fe20007810000 */
[-C--:B------:R-:W-:Y:S01]  /*d070*/  FMUL.FTZ R75, R75, R170.reuse ;  /* 0x000000aa4b4b7220 */ /* 0x080fe20000410000 */
[-C--:B------:R-:W-:Y:S01]  /*d080*/  FMUL.FTZ R78, R78, R170.reuse ;  /* 0x000000aa4e4e7220 */ /* 0x080fe20000410000 */
[-C--:B------:R-:W-:Y:S01]  /*d090*/  FMUL.FTZ R79, R79, R170.reuse ;  /* 0x000000aa4f4f7220 */ /* 0x080fe20000410000 */
[----:B------:R-:W-:Y:S01]  /*d0a0*/  FMNMX.FTZ R15, R164, R15, !PT ;  /* 0x0000000fa40f7209 */ /* 0x000fe20007810000 */
[----:B------:R-:W2:Y:S01]  /*d0b0*/  MUFU.EX2 R162, R162 ;  /* 0x000000a200a27308 */ /* 0x000ea20000000800 */
[----:B---3--:R-:W-:Y:S01]  /*d0c0*/  FSEL R154, R154, -INF , P4 ;  /* 0xff8000009a9a7808 */ /* 0x008fe20002000000 */
[-C--:B------:R-:W-:Y:S01]  /*d0d0*/  FMUL.FTZ R82, R82, R170.reuse ;  /* 0x000000aa52527220 */ /* 0x080fe20000410000 */
[----:B------:R-:W-:Y:S01]  /*d0e0*/  FMNMX.FTZ R15, R165, R15, !PT ;  /* 0x0000000fa50f7209 */ /* 0x000fe20007810000 */
[-C--:B------:R-:W-:Y:S01]  /*d0f0*/  FMUL.FTZ R83, R83, R170.reuse ;  /* 0x000000aa53537220 */ /* 0x080fe20000410000 */
[----:B------:R-:W-:Y:S01]  /*d100*/  ISETP.GT.AND P4, PT, R228, 0x38, PT ;  /* 0x00000038e400780c */ /* 0x000fe20003f84270 */
[-C--:B------:R-:W-:Y:S01]  /*d110*/  FMUL.FTZ R86, R86, R170.reuse ;  /* 0x000000aa56567220 */ /* 0x080fe20000410000 */
[----:B------:R-:W-:Y:S01]  /*d120*/  FMNMX.FTZ R15, R168, R15, !PT ;  /* 0x0000000fa80f7209 */ /* 0x000fe20007810000 */
[----:B------:R-:W-:Y:S01]  /*d130*/  MUFU.EX2 R166, R166 ;  /* 0x000000a600a67308 */ /* 0x000fe20000000800 */
[----:B------:R-:W-:Y:S01]  /*d140*/  FSEL R180, R180, -INF , P4 ;  /* 0xff800000b4b47808 */ /* 0x000fe20002000000 */
[----:B----4-:R-:W-:Y:S01]  /*d150*/  FADD.FTZ R3, R159, R3 ;  /* 0x000000039f037221 */ /* 0x010fe20000010000 */
[----:B------:R-:W-:Y:S01]  /*d160*/  FMNMX.FTZ R15, R169, R15, !PT ;  /* 0x0000000fa90f7209 */ /* 0x000fe20007810000 */
[-C--:B------:R-:W-:Y:S01]  /*d170*/  FMUL.FTZ R87, R87, R170.reuse ;  /* 0x000000aa57577220 */ /* 0x080fe20000410000 */
[-C--:B------:R-:W-:Y:S01]  /*d180*/  FMUL.FTZ R90, R90, R170.reuse ;  /* 0x000000aa5a5a7220 */ /* 0x080fe20000410000 */
[-C--:B------:R-:W-:Y:S01]  /*d190*/  FMUL.FTZ R91, R91, R170.reuse ;  /* 0x000000aa5b5b7220 */ /* 0x080fe20000410000 */
[----:B------:R-:W-:Y:S01]  /*d1a0*/  FMNMX.FTZ R15, R172, R15, !PT ;  /* 0x0000000fac0f7209 */ /* 0x000fe20007810000 */
[----:B------:R-:W-:Y:S01]  /*d1b0*/  MUFU.EX2 R167, R167 ;  /* 0x000000a700a77308 */ /* 0x000fe20000000800 */
[----:B--2---:R-:W-:Y:S01]  /*d1c0*/  FADD.FTZ R3, R162, R3 ;  /* 0x00000003a2037221 */ /* 0x004fe20000010000 */
[-C--:B------:R-:W-:Y:S01]  /*d1d0*/  FMUL.FTZ R94, R94, R170.reuse ;  /* 0x000000aa5e5e7220 */ /* 0x080fe20000410000 */
[----:B------:R-:W-:Y:S01]  /*d1e0*/  FMNMX.FTZ R15, R173, R15, !PT ;  /* 0x0000000fad0f7209 */ /* 0x000fe20007810000 */
[-C--:B------:R-:W-:Y:S01]  /*d1f0*/  FMUL.FTZ R95, R95, R170.reuse ;  /* 0x000000aa5f5f7220 */ /* 0x080fe20000410000 */
[-C--:B------:R-:W-:Y:S01]  /*d200*/  FMUL.FTZ R98, R98, R170.reuse ;  /* 0x000000aa62627220 */ /* 0x080fe20000410000 */
[-C--:B------:R-:W-:Y:S01]  /*d210*/  FMUL.FTZ R99, R99, R170.reuse ;  /* 0x000000aa63637220 */ /* 0x080fe20000410000 */
[----:B------:R-:W-:Y:S01]  /*d220*/  FMNMX.FTZ R15, R154, R15, !PT ;  /* 0x0000000f9a0f7209 */ /* 0x000fe20007810000 */
[----:B------:R-:W-:Y:S01]  /*d230*/  MUFU.EX2 R171, R171 ;  /* 0x000000ab00ab7308 */ /* 0x000fe20000000800 */
[-C--:B------:R-:W-:Y:S01]  /*d240*/  FMUL.FTZ R102, R102, R170.reuse ;  /* 0x000000aa66667220 */ /* 0x080fe20000410000 */
        /* <DEDUP_REMOVED lines=13> */
[-C--:B------:R-:W-:Y:S01]  /*d320*/  FMUL.FTZ R122, R122, R170.reuse ;  /* 0x000000aa7a7a7220 */ /* 0x080fe20000410000 */
[----:B------:R-:W2:Y:S01]  /*d330*/  SHFL.BFLY PT, R176, R15, 0x2, 0x1f ;  /* 0x0c401f000fb07f89 */ /* 0x000ea200000e0000 */
        /* <DEDUP_REMOVED lines=17> */
[----:B--2---:R-:W-:-:S05]  /*d450*/  FMNMX.FTZ R15, R15, R176, !PT ;  /* 0x000000b00f0f7209 */ /* 0x004fca0007810000 */
[----:B------:R-:W2:Y:S02]  /*d460*/  SHFL.BFLY PT, R176, R15, 0x1, 0x1f ;  /* 0x0c201f000fb07f89 */ /* 0x000ea400000e0000 */
[----:B--2---:R-:W-:-:S04]  /*d470*/  FMNMX.FTZ R15, R15, R176, !PT ;  /* 0x000000b00f0f7209 */ /* 0x004fc80007810000 */
[----:B------:R-:W-:-:S04]  /*d480*/  FSETP.NEU.FTZ.AND P3, PT, R15, -INF , PT ;  /* 0xff8000000f00780b */ /* 0x000fc80003f7d000 */
[----:B------:R-:W-:-:S05]  /*d490*/  FSEL R163, R15, RZ, P3 ;  /* 0x000000ff0fa37208 */ /* 0x000fca0001800000 */
[----:B------:R-:W-:-:S04]  /*d4a0*/  FADD.FTZ R163, -R163, R225 ;  /* 0x000000e1a3a37221 */ /* 0x000fc80000010100 */
[----:B------:R-:W-:-:S04]  /*d4b0*/  FMUL.FTZ R163, R163, R14 ;  /* 0x0000000ea3a37220 */ /* 0x000fc80000410000 */
[----:B------:R-:W2:Y:S08]  /*d4c0*/  MUFU.EX2 R176, R163 ;  /* 0x000000a300b07308 */ /* 0x000eb00000000800 */
[----:B------:R-:W-:Y:S01]  /*d4d0*/  MUFU.EX2 R163, R227 ;  /* 0x000000e300a37308 */ /* 0x000fe20000000800 */
        /* <DEDUP_REMOVED lines=10> */
[----:B--2---:R-:W-:Y:S01]  /*d580*/  FMUL.FTZ R183, R15, R14 ;  /* 0x0000000e0fb77220 */ /* 0x004fe20000410000 */
[-C--:B------:R-:W-:Y:S01]  /*d590*/  FMUL.FTZ R41, R41, R176.reuse ;  /* 0x000000b029297220 */ /* 0x080fe20000410000 */
[-C--:B------:R-:W-:Y:S01]  /*d5a0*/  FMUL.FTZ R44, R44, R176.reuse ;  /* 0x000000b02c2c7220 */ /* 0x080fe20000410000 */
[-C--:B------:R-:W-:Y:S01]  /*d5b0*/  FMUL.FTZ R45, R45, R176.reuse ;  /* 0x000000b02d2d7220 */ /* 0x080fe20000410000 */
[-C--:B------:R-:W-:Y:S01]  /*d5c0*/  FMUL.FTZ R48, R48, R176.reuse ;  /* 0x000000b030307220 */ /* 0x080fe20000410000 */
[----:B------:R-:W-:Y:S01]  /*d5d0*/  FSEL R183, R183, RZ, P3 ;  /* 0x000000ffb7b77208 */ /* 0x000fe20001800000 */
[-C--:B------:R-:W-:Y:S01]  /*d5e0*/  FMUL.FTZ R49, R49, R176.reuse ;  /* 0x000000b031317220 */ /* 0x080fe20000410000 */
[-C--:B------:R-:W-:Y:S01]  /*d5f0*/  FMUL.FTZ R52, R52, R176.reuse ;  /* 0x000000b034347220 */ /* 0x080fe20000410000 */
[-C--:B------:R-:W-:Y:S01]  /*d600*/  FMUL.FTZ R53, R53, R176.reuse ;  /* 0x000000b035357220 */ /* 0x080fe20000410000 */
[----:B------:R-:W-:Y:S01]  /*d610*/  FMUL.FTZ R56, R56, R176 ;  /* 0x000000b038387220 */ /* 0x000fe20000410000 */
        /* <DEDUP_REMOVED lines=17> */
[----:B------:R-:W-:Y:S01]  /*d730*/  FFMA.FTZ R181, R181, R14, -R183 ;  /* 0x0000000eb5b57223 */ /* 0x000fe200000108b7 */
        /* <DEDUP_REMOVED lines=21> */
[----:B-----5:R-:W-:Y:S01]  /*d890*/  F2FP.F16.F32.PACK_AB R157, R159, R158 ;  /* 0x0000009e9f9d723e */ /* 0x020fe200000000ff */
[----:B--2---:R-:W-:Y:S01]  /*d8a0*/  FFMA.FTZ R158, R176, R0, R152 ;  /* 0x00000000b09e7223 */ /* 0x004fe20000010098 */
[C---:B------:R-:W-:Y:S01]  /*d8b0*/  FADD.FTZ R0, R182.reuse, R3 ;  /* 0x00000003b6007221 */ /* 0x040fe20000010000 */
[----:B------:R-:W-:Y:S01]  /*d8c0*/  F2FP.F16.F32.PACK_AB R159, R182, R162 ;  /* 0x000000a2b69f723e */ /* 0x000fe200000000ff */
[----:B------:R-:W-:Y:S01]  /*d8d0*/  FMUL.FTZ R93, R93, R176 ;  /* 0x000000b05d5d7220 */ /* 0x000fe20000410000 */
[C---:B---3--:R-:W-:Y:S01]  /*d8e0*/  FADD.FTZ R158, R233.reuse, R158 ;  /* 0x0000009ee99e7221 */ /* 0x048fe20000010000 */
[----:B------:R-:W-:Y:S01]  /*d8f0*/  F2FP.F16.F32.PACK_AB R152, R233, R152 ;  /* 0x00000098e998723e */ /* 0x000fe200000000ff */
[----:B------:R-:W2:Y:S01]  /*d900*/  MUFU.EX2 R161, R161 ;  /* 0x000000a100a17308 */ /* 0x000ea20000000800 */
[-C--:B------:R-:W-:Y:S01]  /*d910*/  FMUL.FTZ R96, R96, R176.reuse ;  /* 0x000000b060607220 */ /* 0x080fe20000410000 */
[----:B----4-:R-:W-:Y:S01]  /*d920*/  FADD.FTZ R158, R156, R158 ;  /* 0x0000009e9c9e7221 */ /* 0x010fe20000010000 */
[-C--:B------:R-:W-:Y:S01]  /*d930*/  FMUL.FTZ R97, R97, R176.reuse ;  /* 0x000000b061617220 */ /* 0x080fe20000410000 */
[-C--:B------:R-:W-:Y:S01]  /*d940*/  FMUL.FTZ R100, R100, R176.reuse ;  /* 0x000000b064647220 */ /* 0x080fe20000410000 */
[-C--:B------:R-:W-:Y:S01]  /*d950*/  FMUL.FTZ R101, R101, R176.reuse ;  /* 0x000000b065657220 */ /* 0x080fe20000410000 */
[----:B0-----:R-:W-:Y:S01]  /*d960*/  FADD.FTZ R158, R183, R158 ;  /* 0x0000009eb79e7221 */ /* 0x001fe20000010000 */
[-C--:B------:R-:W-:Y:S01]  /*d970*/  FMUL.FTZ R104, R104, R176.reuse ;  /* 0x000000b068687220 */ /* 0x080fe20000410000 */
[----:B------:R-:W0:Y:S01]  /*d980*/  MUFU.EX2 R164, R164 ;  /* 0x000000a400a47308 */ /* 0x000e220000000800 */
[-C--:B------:R-:W-:Y:S01]  /*d990*/  FMUL.FTZ R105, R105, R176.reuse ;  /* 0x000000b069697220 */ /* 0x080fe20000410000 */
[----:B-1----:R-:W-:Y:S01]  /*d9a0*/  FADD.FTZ R158, R160, R158 ;  /* 0x0000009ea09e7221 */ /* 0x002fe20000010000 */
        /* <DEDUP_REMOVED lines=26> */
[----:B------:R-:W-:-:S03]  /*db50*/  FMUL.FTZ R149, R149, R176 ;  /* 0x000000b095957220 */ /* 0x000fc60000410000 */
[----:B------:R-:W3:Y:S08]  /*db60*/  MUFU.EX2 R172, R172 ;  /* 0x000000ac00ac7308 */ /* 0x000ef00000000800 */
[----:B------:R4:W-:Y:S08]  /*db70*/  MUFU.EX2 R3, R154 ;  /* 0x0000009a00037308 */ /* 0x0009f00000000800 */
[----:B------:R-:W5:Y:S01]  /*db80*/  MUFU.EX2 R162, R173 ;  /* 0x000000ad00a27308 */ /* 0x000f620000000800 */
[----:B----4-:R-:W-:Y:S01]  /*db90*/  F2FP.F16.F32.PACK_AB R154, R183, R156 ;  /* 0x0000009cb79a723e */ /* 0x010fe200000000ff */
[----:B------:R-:W-:Y:S01]  /*dba0*/  BAR.SYNC.DEFER_BLOCKING 0xf, 0x100 ;  /* 0x03c4000000007b1d */ /* 0x000fe20000010000 */
[----:B------:R-:W-:Y:S01]  /*dbb0*/  F2FP.F16.F32.PACK_AB R156, R161, R160 ;  /* 0x000000a0a19c723e */ /* 0x000fe200000000ff */
[C---:B-1----:R-:W-:Y:S01]  /*dbc0*/  FADD.FTZ R160, R165.reuse, R158 ;  /* 0x0000009ea5a07221 */ /* 0x042fe20000010000 */
[----:B------:R-:W-:Y:S01]  /*dbd0*/  FADD.FTZ R161, R166, R0 ;  /* 0x00000000a6a17221 */ /* 0x000fe20000010000 */
[----:B------:R-:W-:-:S02]  /*dbe0*/  F2FP.F16.F32.PACK_AB R158, R165, R164 ;  /* 0x000000a4a59e723e */ /* 0x000fc400000000ff */
[----:B--2---:R-:W-:Y:S01]  /*dbf0*/  FADD.FTZ R160, R168, R160 ;  /* 0x000000a0a8a07221 */ /* 0x004fe20000010000 */
[----:B------:R-:W1:Y:S01]  /*dc00*/  MUFU.EX2 R177, R177 ;  /* 0x000000b100b17308 */ /* 0x000e620000000800 */
[C---:B------:R-:W-:Y:S01]  /*dc10*/  FADD.FTZ R164, R167.reuse, R161 ;  /* 0x000000a1a7a47221 */ /* 0x040fe20000010000 */
[----:B------:R-:W-:Y:S01]  /*dc20*/  F2FP.F16.F32.PACK_AB R161, R167, R166 ;  /* 0x000000a6a7a1723e */ /* 0x000fe200000000ff */
[C---:B0-----:R-:W-:Y:S01]  /*dc30*/  FADD.FTZ R0, R169.reuse, R160 ;  /* 0x000000a0a9007221 */ /* 0x041fe20000010000 */
[----:B------:R-:W-:Y:S01]  /*dc40*/  F2FP.F16.F32.PACK_AB R160, R169, R168 ;  /* 0x000000a8a9a0723e */ /* 0x000fe200000000ff */
[----:B------:R-:W-:Y:S01]  /*dc50*/  FADD.FTZ R164, R163, R164 ;  /* 0x000000a4a3a47221 */ /* 0x000fe20000010000 */
[C---:B------:R-:W-:Y:S01]  /*dc60*/  F2FP.F16.F32.PACK_AB R163, R171.reuse, R163 ;  /* 0x000000a3aba3723e */ /* 0x040fe200000000ff */
[----:B---3--:R-:W-:Y:S01]  /*dc70*/  FADD.FTZ R0, R172, R0 ;  /* 0x00000000ac007221 */ /* 0x008fe20000010000 */
[----:B------:R-:W0:Y:S01]  /*dc80*/  MUFU.EX2 R180, R180 ;  /* 0x000000b400b47308 */ /* 0x000e220000000800 */
[----:B------:R-:W-:-:S02]  /*dc90*/  FADD.FTZ R164, R171, R164 ;  /* 0x000000a4aba47221 */ /* 0x000fc40000010000 */
[C---:B-----5:R-:W-:Y:S01]  /*dca0*/  FADD.FTZ R0, R162.reuse, R0 ;  /* 0x00000000a2007221 */ /* 0x060fe20000010000 */
[----:B------:R-:W-:Y:S01]  /*dcb0*/  F2FP.F16.F32.PACK_AB R162, R162, R172 ;  /* 0x000000aca2a2723e */ /* 0x000fe200000000ff */
[----:B------:R-:W-:Y:S02]  /*dcc0*/  FADD.FTZ R165, R174, R164 ;  /* 0x000000a4aea57221 */ /* 0x000fe40000010000 */
[----:B------:R-:W-:Y:S01]  /*dcd0*/  FADD.FTZ R0, R3, R0 ;  /* 0x0000000003007221 */ /* 0x000fe20000010000 */
[----:B------:R-:W2:Y:S01]  /*dce0*/  MUFU.EX2 R166, R181 ;  /* 0x000000b500a67308 */ /* 0x000ea20000000800 */
[----:B-1----:R-:W-:Y:S01]  /*dcf0*/  F2FP.F16.F32.PACK_AB R164, R177, R3 ;  /* 0x00000003b1a4723e */ /* 0x002fe200000000ff */
[----:B------:R-:W-:Y:S01]  /*dd00*/  FADD.FTZ R3, R175, R165 ;  /* 0x000000a5af037221 */ /* 0x000fe20000010000 */
[----:B------:R-:W-:Y:S01]  /*dd10*/  FADD.FTZ R0, R177, R0 ;  /* 0x00000000b1007221 */ /* 0x000fe20000010000 */
[----:B------:R-:W-:Y:S01]  /*dd20*/  F2FP.F16.F32.PACK_AB R165, R175, R174 ;  /* 0x000000aeafa5723e */ /* 0x000fe200000000ff */
[----:B------:R1:W-:Y:S01]  /*dd30*/  STSM.16.M88.4 [R196+0x26800], R152 ;  /* 0x02680098c4007844 */ /* 0x0003e20000000200 */
[----:B------:R-:W-:-:S02]  /*dd40*/  FADD.FTZ R3, R178, R3 ;  /* 0x00000003b2037221 */ /* 0x000fc40000010000 */
[----:B------:R-:W3:Y:S01]  /*dd50*/  MUFU.EX2 R167, R179 ;  /* 0x000000b300a77308 */ /* 0x000ee20000000800 */
[----:B0-----:R-:W-:Y:S01]  /*dd60*/  FADD.FTZ R0, R180, R0 ;  /* 0x00000000b4007221 */ /* 0x001fe20000010000 */
[----:B------:R1:W-:Y:S04]  /*dd70*/  STSM.16.M88.4 [R197], R156 ;  /* 0x0000009cc5007844 */ /* 0x0003e80000000200 */
[----:B------:R1:W-:Y:S01]  /*dd80*/  STSM.16.M88.4 [R199], R160 ;  /* 0x000000a0c7007844 */ /* 0x0003e20000000200 */
[C---:B--2---:R-:W-:Y:S01]  /*dd90*/  FADD.FTZ R0, R166.reuse, R0 ;  /* 0x00000000a6007221 */ /* 0x044fe20000010000 */
[----:B------:R-:W-:Y:S01]  /*dda0*/  F2FP.F16.F32.PACK_AB R166, R166, R180 ;  /* 0x000000b4a6a6723e */ /* 0x000fe200000000ff */
[C---:B---3--:R-:W-:Y:S01]  /*ddb0*/  FADD.FTZ R3, R167.reuse, R3 ;  /* 0x00000003a7037221 */ /* 0x048fe20000010000 */
[----:B------:R-:W-:-:S05]  /*ddc0*/  F2FP.F16.F32.PACK_AB R167, R167, R178 ;  /* 0x000000b2a7a7723e */ /* 0x000fca00000000ff */
[----:B------:R1:W-:Y:S01]  /*ddd0*/  STSM.16.M88.4 [R198], R164 ;  /* 0x000000a4c6007844 */ /* 0x0003e20000000200 */
[----:B------:R-:W-:Y:S05]  /*dde0*/  @!P0 BRA `(.L_x_4969) ;  /* 0x0000000000048947 */ /* 0x000fea0003800000 */
[----:B------:R-:W-:Y:S01]  /*ddf0*/  BPT.TRAP 0x1 ;  /* 0x000000040000795c */ /* 0x000fe20000300000 */
.L_x_4969:
[----:B------:R0:W2:Y:S01]  /*de00*/  SYNCS.PHASECHK.TRANS64.TRYWAIT P2, [R215+URZ+0x28c50], R220 ;  /* 0x028c50dcd70075a7 */ /* 0x0000a2000804017f */
[----:B------:R-:W-:Y:S05]  /*de10*/  @!P0 BRA `(.L_x_4970) ;  /* 0x0000000000048947 */ /* 0x000fea0003800000 */
[----:B------:R-:W-:Y:S01]  /*de20*/  BPT.TRAP 0x1 ;  /* 0x000000040000795c */ /* 0x000fe20000300000 */
.L_x_4970:
[----:B------:R-:W-:Y:S04]  /*de30*/  BSSY B2, `(.L_x_4971) ;  /* 0x0000004000027945 */ /* 0x000fe80003800000 */
[----:B--2---:R-:W-:Y:S05]  /*de40*/  @P2 BRA `(.L_x_4972) ;  /* 0x0000000000082947 */ /* 0x004fea0003800000 */
[----:B------:R-:W2:Y:S02]  /*de50*/  SYNCS.PHASECHK.TRANS64.TRYWAIT P2, [R215+URZ+0x28c50], R220 ;  /* 0x028c50dcd70075a7 */ /* 0x000ea4000804017f */
[----:B--2---:R-:W-:Y:S05]  /*de60*/  @!P2 BRA `(.L_x_4973) ;  /* 0x0000011800eca947 */ /* 0x004fea0003800000 */
.L_x_4972:
[----:B------:R-:W-:Y:S05]  /*de70*/  BSYNC B2 ;  /* 0x0000000000027941 */ /* 0x000fea0003800000 */
.L_x_4971:
[----:B------:R-:W-:Y:S01]  /*de80*/  IMAD R168, R18, 0x1000, R12 ;  /* 0x0000100012a87824 */ /* 0x000fe200078e020c */
[----:B------:R-:W-:Y:S01]  /*de90*/  WARPGROUP.ARRIVE ;  /* 0x00000000000079c5 */ /* 0x000fe20000000000 */
[----:B------:R-:W-:Y:S01]  /*dea0*/  IMAD.MOV.U32 R169, RZ, RZ, 0x40000040 ;  /* 0x40000040ffa97424 */ /* 0x000fe200078e00ff */
[----:B------:R-:W-:Y:S01]  /*deb0*/  ISETP.GT.AND P2, PT, R214, R21, PT ;  /* 0x00000015d600720c */ /* 0x000fe20003f44270 */
[----:B0-2---:R-:W-:Y:S01]  /*dec0*/  @!P1 VIADD R215, R215, 0x28c60 ;  /* 0x00028c60d7d79836 */ /* 0x005fe20000000000 */
[----:B------:R-:W-:Y:S01]  /*ded0*/  R2UR UR6, R168 ;  /* 0x00000000a80672ca */ /* 0x000fe200000e0000 */
[----:B------:R-:W-:Y:S01]  /*dee0*/  VIADD R214, R214, 0xffffffff ;  /* 0xffffffffd6d67836 */ /* 0x000fe20000000000 */
[----:B------:R-:W-:Y:S01]  /*def0*/  R2UR UR7, R169 ;  /* 0x00000000a90772ca */ /* 0x000fe200000e0000 */
[----:B------:R-:W-:Y:S01]  /*df00*/  IMAD.MOV.U32 R169, RZ, RZ, 0x40000040 ;  /* 0x40000040ffa97424 */ /* 0x000fe200078e00ff */
[----:B------:R-:W-:Y:S01]  /*df10*/  @!P1 PRMT R215, RZ, 0x654, R215 ;  /* 0x00000654ffd79816 */ /* 0x000fe200000000d7 */
[----:B------:R-:W-:-:S02]  /*df20*/  IMAD.MOV.U32 R227, RZ, RZ, R20 ;  /* 0x000000ffffe37224 */ /* 0x000fc400078e0014 */
[----:B------:R-:W-:Y:S02]  /*df30*/  IMAD.MOV.U32 R225, RZ, RZ, R15 ;  /* 0x000000ffffe17224 */ /* 0x000fe400078e000f */
[----:B------:R-:W-:-:S06]  /*df40*/  IMAD.MOV.U32 R226, RZ, RZ, R18 ;  /* 0x000000ffffe27224 */ /* 0x000fcc00078e0012 */
[----:B------:R-:W-:Y:S03]  /*df50*/  HGMMA.64x256x16.F32 R24, R152, gdesc[UR4].tnspB, R24, gsb0 ;  /* 0x43e0000498187df0 */ /* 0x000fe60008000818 */
[----:B------:R-:W-:Y:S02]  /*df60*/  WARPGROUP.DEPBAR.LE gsb0, 0x0 ;  /* 0x00008000000079c5 */ /* 0x000fe40000010000 */
[----:B-1----:R-:W-:Y:S01]  /*df70*/  VIADD R152, R168, 0x80 ;  /* 0x00000080a8987836 */ /* 0x002fe20000000000 */
        /* <DEDUP_REMOVED lines=32> */
.L_x_4963:
[----:B------:R-:W-:Y:S05]  /*e180*/  BSYNC B0 ;  /* 0x0000000000007941 */ /* 0x000fea0003800000 */
.L_x_4962:
[----:B------:R-:W-:Y:S01]  /*e190*/  ISETP.GE.AND P2, PT, R214, R200, PT ;  /* 0x000000c8d600720c */ /* 0x000fe20003f46270 */
[----:B------:R-:W-:-:S12]  /*e1a0*/  BSSY B0, `(.L_x_4975) ;  /* 0x00001e1000007945 */ /* 0x000fd80003800000 */
[----:B------:R-:W-:Y:S05]  /*e1b0*/  @!P2 BRA `(.L_x_4976) ;  /* 0x0000001c007ca947 */ /* 0x000fea0003800000 */
[----:B------:R-:W-:Y:S02]  /*e1c0*/  IMAD.MOV.U32 R195, RZ, RZ, R20 ;  /* 0x000000ffffc37224 */ /* 0x000fe400078e0014 */
[----:B------:R-:W-:Y:S02]  /*e1d0*/  IMAD.MOV.U32 R220, RZ, RZ, R15 ;  /* 0x000000ffffdc7224 */ /* 0x000fe400078e000f */
[----:B0-----:R-:W-:-:S07]  /*e1e0*/  IMAD.MOV.U32 R215, RZ, RZ, R18 ;  /* 0x000000ffffd77224 */ /* 0x001fce00078e0012 */
.L_x_4987:
[----:B------:R-:W-:-:S05]  /*e1f0*/  VIADD R18, R215, 0x1 ;  /* 0x00000001d7127836 */ /* 0x000fca0000000000 */
[----:B------:R-:W-:-:S04]  /*e200*/  ISETP.NE.AND P2, PT, R18, 0x2, PT ;  /* 0x000000021200780c */ /* 0x000fc80003f45270 */
[----:B------:R-:W-:Y:S02]  /*e210*/  SEL R14, RZ, 0x1, P2 ;  /* 0x00000001ff0e7807 */ /* 0x000fe40001000000 */
[----:B------:R-:W-:Y:S02]  /*e220*/  SEL R18, R18, RZ, P2 ;  /* 0x000000ff12127207 */ /* 0x000fe40001000000 */
[----:B------:R-:W-:Y:S01]  /*e230*/  LOP3.LUT R22, R22, R14, RZ, 0x3c, !PT ;  /* 0x0000000e16167212 */ /* 0x000fe200078e3cff */
[----:B-1----:R-:W-:Y:S06]  /*e240*/  @!P0 BRA `(.L_x_4977) ;  /* 0x0000000000048947 */ /* 0x002fec0003800000 */
[----:B------:R-:W-:Y:S01]  /*e250*/  BPT.TRAP 0x1 ;  /* 0x000000040000795c */ /* 0x000fe20000300000 */
.L_x_4977:
[----:B------:R-:W-:Y:S01]  /*e260*/  IMAD R21, R18, 0x8, R2 ;  /* 0x0000000812157824 */ /* 0x000fe200078e0202 */
[----:B------:R-:W-:-:S04]  /*e270*/  SHF.L.U32 R193, R22, 0x1f, RZ ;  /* 0x0000001f16c17819 */ /* 0x000fc800000006ff */
[----:B------:R0:W1:Y:S01]  /*e280*/  SYNCS.PHASECHK.TRANS64.TRYWAIT P2, [R21+URZ+0x28c30], R193 ;  /* 0x028c30c1150075a7 */ /* 0x000062000804017f */
[----:B------:R-:W-:Y:S05]  /*e290*/  @!P0 BRA `(.L_x_4978) ;  /* 0x0000000000048947 */ /* 0x000fea0003800000 */
[----:B------:R-:W-:Y:S01]  /*e2a0*/  BPT.TRAP 0x1 ;  /* 0x000000040000795c */ /* 0x000fe20000300000 */
.L_x_4978:
[----:B------:R-:W-:Y:S01]  /*e2b0*/  BSSY B1, `(.L_x_4979) ;  /* 0x0000006000017945 */ /* 0x000fe20003800000 */
[----:B------:R-:W-:Y:S02]  /*e2c0*/  IMAD R154, R18, 0x200, R13 ;  /* 0x00000200129a7824 */ /* 0x000fe400078e020d */
[----:B------:R-:W-:Y:S01]  /*e2d0*/  IMAD.MOV.U32 R155, RZ, RZ, 0x40000040 ;  /* 0x40000040ff9b7424 */ /* 0x000fe200078e00ff */
[----:B-1----:R-:W-:Y:S06]  /*e2e0*/  @P2 BRA `(.L_x_4980) ;  /* 0x0000000000082947 */ /* 0x002fec0003800000 */
[----:B------:R-:W1:Y:S02]  /*e2f0*/  SYNCS.PHASECHK.TRANS64.TRYWAIT P2, [R21+URZ+0x28c30], R193 ;  /* 0x028c30c1150075a7 */ /* 0x000e64000804017f */
[----:B-1----:R-:W-:Y:S05]  /*e300*/  @!P2 BRA `(.L_x_4981) ;  /* 0x0000011400d8a947 */ /* 0x002fea0003800000 */
.L_x_4980:
[----:B------:R-:W-:Y:S05]  /*e310*/  BSYNC B1 ;  /* 0x0000000000017941 */ /* 0x000fea0003800000 */
.L_x_4979:
        /* <DEDUP_REMOVED lines=173> */
[----:B------:R-:W-:Y:S01]  /*edf0*/  @!P2 STS [R215+0x28800], R220 ;  /* 0x028800dcd700a388 */ /* 0x000fe20000000800 */
        /* <DEDUP_REMOVED lines=20> */
[-C--:B------:R-:W-:Y:S01]  /*ef40*/  FMUL.FTZ R100, R100, R220.reuse ;  /* 0x000000dc64647220 */ /* 0x080fe20000410000 */
[----:B------:R-:W-:Y:S01]  /*ef50*/  FMUL.FTZ R101, R101, R220 ;  /* 0x000000dc65657220 */ /* 0x000fe20000410000 */
[----:B------:R-:W-:Y:S01]  /*ef60*/  FMNMX.FTZ R20, R162, R20, !PT ;  /* 0x00000014a2147209 */ /* 0x000fe20007810000 */
[-C--:B------:R-:W-:Y:S01]  /*ef70*/  FMUL.FTZ R104, R104, R220.reuse ;  /* 0x000000dc68687220 */ /* 0x080fe20000410000 */
[-C--:B------:R-:W-:Y:S01]  /*ef80*/  FMUL.FTZ R105, R105, R220.reuse ;  /* 0x000000dc69697220 */ /* 0x080fe20000410000 */
[----:B------:R-:W-:Y:S01]  /*ef90*/  FMUL.FTZ R108, R108, R220 ;  /* 0x000000dc6c6c7220 */ /* 0x000fe20000410000 */
[----:B------:R-:W-:Y:S01]  /*efa0*/  FMNMX.FTZ R20, R163, R20, !PT ;  /* 0x00000014a3147209 */ /* 0x000fe20007810000 */
[----:B------:R-:W5:Y:S01]  /*efb0*/  MUFU.EX2 R156, R156 ;  /* 0x0000009c009c7308 */ /* 0x000f620000000800 */
[-C--:B------:R-:W-:Y:S01]  /*efc0*/  FMUL.FTZ R109, R109, R220.reuse ;  /* 0x000000dc6d6d7220 */ /* 0x080fe20000410000 */
[----:B------:R-:W-:Y:S01]  /*efd0*/  FMUL.FTZ R112, R112, R220 ;  /* 0x000000dc70707220 */ /* 0x000fe20000410000 */
[----:B--2---:R-:W-:Y:S01]  /*efe0*/  FMNMX.FTZ R20, R0, R20, !PT ;  /* 0x0000001400147209 */ /* 0x004fe20007810000 */
[-C--:B------:R-:W-:Y:S01]  /*eff0*/  FMUL.FTZ R113, R113, R220.reuse ;  /* 0x000000dc71717220 */ /* 0x080fe20000410000 */
[-C--:B------:R-:W-:Y:S01]  /*f000*/  FMUL.FTZ R116, R116, R220.reuse ;  /* 0x000000dc74747220 */ /* 0x080fe20000410000 */
[----:B------:R-:W-:Y:S01]  /*f010*/  FMUL.FTZ R117, R117, R220 ;  /* 0x000000dc75757220 */ /* 0x000fe20000410000 */
[----:B------:R-:W-:Y:S01]  /*f020*/  FMNMX.FTZ R20, R167, R20, !PT ;  /* 0x00000014a7147209 */ /* 0x000fe20007810000 */
[----:B------:R-:W2:Y:S01]  /*f030*/  MUFU.EX2 R157, R157 ;  /* 0x0000009d009d7308 */ /* 0x000ea20000000800 */
[-C--:B------:R-:W-:Y:S01]  /*f040*/  FMUL.FTZ R120, R120, R220.reuse ;  /* 0x000000dc78787220 */ /* 0x080fe20000410000 */
[----:B------:R-:W-:Y:S01]  /*f050*/  FMUL.FTZ R121, R121, R220 ;  /* 0x000000dc79797220 */ /* 0x000fe20000410000 */
[----:B----4-:R-:W-:Y:S01]  /*f060*/  FMNMX.FTZ R20, R181, R20, !PT ;  /* 0x00000014b5147209 */ /* 0x010fe20007810000 */
[-C--:B------:R-:W-:Y:S01]  /*f070*/  FMUL.FTZ R124, R124, R220.reuse ;  /* 0x000000dc7c7c7220 */ /* 0x080fe20000410000 */
[-C--:B------:R-:W-:Y:S01]  /*f080*/  FMUL.FTZ R125, R125, R220.reuse ;  /* 0x000000dc7d7d7220 */ /* 0x080fe20000410000 */
[----:B------:R-:W-:Y:S01]  /*f090*/  FMUL.FTZ R128, R128, R220 ;  /* 0x000000dc80807220 */ /* 0x000fe20000410000 */
[----:B------:R-:W-:Y:S01]  /*f0a0*/  FMNMX.FTZ R20, R171, R20, !PT ;  /* 0x00000014ab147209 */ /* 0x000fe20007810000 */
[----:B------:R-:W4:Y:S01]  /*f0b0*/  MUFU.EX2 R160, R160 ;  /* 0x000000a000a07308 */ /* 0x000f220000000800 */
[-C--:B------:R-:W-:Y:S01]  /*f0c0*/  FMUL.FTZ R129, R129, R220.reuse ;  /* 0x000000dc81817220 */ /* 0x080fe20000410000 */
        /* <DEDUP_REMOVED lines=8> */
[----:B------:R-:W-:Y:S01]  /*f150*/  FMUL.FTZ R141, R141, R220 ;  /* 0x000000dc8d8d7220 */ /* 0x000fe20000410000 */
[----:B------:R-:W-:Y:S01]  /*f160*/  FMNMX.FTZ R20, R178, R20, !PT ;  /* 0x00000014b2147209 */ /* 0x000fe20007810000 */
[-C--:B------:R-:W-:Y:S01]  /*f170*/  FMUL.FTZ R144, R144, R220.reuse ;  /* 0x000000dc90907220 */ /* 0x080fe20000410000 */
[-C--:B------:R-:W-:Y:S01]  /*f180*/  FMUL.FTZ R145, R145, R220.reuse ;  /* 0x000000dc91917220 */ /* 0x080fe20000410000 */
[----:B------:R-:W-:Y:S01]  /*f190*/  FMUL.FTZ R148, R148, R220 ;  /* 0x000000dc94947220 */ /* 0x000fe20000410000 */
[----:B------:R-:W-:Y:S01]  /*f1a0*/  FMNMX.FTZ R20, R179, R20, !PT ;  /* 0x00000014b3147209 */ /* 0x000fe20007810000 */
[----:B------:R-:W1:Y:S01]  /*f1b0*/  MUFU.EX2 R164, R164 ;  /* 0x000000a400a47308 */ /* 0x000e620000000800 */
[----:B------:R-:W-:Y:S01]  /*f1c0*/  FMUL.FTZ R149, R149, R220 ;  /* 0x000000dc95957220 */ /* 0x000fe20000410000 */
[----:B---3--:R-:W-:Y:S01]  /*f1d0*/  FADD.FTZ R166, R153, R166 ;  /* 0x000000a699a67221 */ /* 0x008fe20000010000 */
[----:B------:R-:W-:-:S03]  /*f1e0*/  FMNMX.FTZ R20, R182, R20, !PT ;  /* 0x00000014b6147209 */ /* 0x000fc60007810000 */
[----:B-----5:R-:W-:Y:S01]  /*f1f0*/  FADD.FTZ R166, R156, R166 ;  /* 0x000000a69ca67221 */ /* 0x020fe20000010000 */
[----:B------:R-:W-:Y:S01]  /*f200*/  FMNMX.FTZ R20, R183, R20, !PT ;  /* 0x00000014b7147209 */ /* 0x000fe20007810000 */
[----:B------:R-:W3:Y:S02]  /*f210*/  MUFU.EX2 R165, R165 ;  /* 0x000000a500a57308 */ /* 0x000ee40000000800 */
[----:B--2---:R-:W-:Y:S02]  /*f220*/  FADD.FTZ R166, R157, R166 ;  /* 0x000000a69da67221 */ /* 0x004fe40000010000 */
[----:B------:R-:W2:Y:S02]  /*f230*/  SHFL.BFLY PT, R170, R20, 0x2, 0x1f ;  /* 0x0c401f0014aa7f89 */ /* 0x000ea400000e0000 */
[----:B----4-:R-:W-:Y:S02]  /*f240*/  FADD.FTZ R166, R160, R166 ;  /* 0x000000a6a0a67221 */ /* 0x010fe40000010000 */
[----:B------:R-:W4:Y:S02]  /*f250*/  MUFU.EX2 R168, R168 ;  /* 0x000000a800a87308 */ /* 0x000f240000000800 */
[----:B0-----:R-:W-:-:S04]  /*f260*/  FADD.FTZ R166, R161, R166 ;  /* 0x000000a6a1a67221 */ /* 0x001fc80000010000 */
[----:B-1----:R-:W-:Y:S02]  /*f270*/  FADD.FTZ R166, R164, R166 ;  /* 0x000000a6a4a67221 */ /* 0x002fe40000010000 */
[----:B------:R-:W0:Y:S02]  /*f280*/  MUFU.EX2 R169, R169 ;  /* 0x000000a900a97308 */ /* 0x000e240000000800 */
[----:B---3--:R-:W-:-:S06]  /*f290*/  FADD.FTZ R166, R165, R166 ;  /* 0x000000a6a5a67221 */ /* 0x008fcc0000010000 */
[----:B------:R-:W1:Y:S01]  /*f2a0*/  MUFU.EX2 R172, R172 ;  /* 0x000000ac00ac7308 */ /* 0x000e620000000800 */
[----:B----4-:R-:W-:Y:S01]  /*f2b0*/  FADD.FTZ R166, R168, R166 ;  /* 0x000000a6a8a67221 */ /* 0x010fe20000010000 */
[----:B--2---:R-:W-:-:S06]  /*f2c0*/  FMNMX.FTZ R20, R20, R170, !PT ;  /* 0x000000aa14147209 */ /* 0x004fcc0007810000 */
[----:B------:R-:W2:Y:S01]  /*f2d0*/  MUFU.EX2 R173, R173 ;  /* 0x000000ad00ad7308 */ /* 0x000ea20000000800 */
[----:B------:R-:W3:Y:S01]  /*f2e0*/  SHFL.BFLY PT, R170, R20, 0x1, 0x1f ;  /* 0x0c201f0014aa7f89 */ /* 0x000ee200000e0000 */
[----:B0-----:R-:W-:-:S06]  /*f2f0*/  FADD.FTZ R166, R169, R166 ;  /* 0x000000a6a9a67221 */ /* 0x001fcc0000010000 */
[----:B------:R-:W0:Y:S01]  /*f300*/  MUFU.EX2 R176, R176 ;  /* 0x000000b000b07308 */ /* 0x000e220000000800 */
[----:B-1----:R-:W-:-:S07]  /*f310*/  FADD.FTZ R166, R172, R166 ;  /* 0x000000a6aca67221 */ /* 0x002fce0000010000 */
[----:B------:R-:W1:Y:S01]  /*f320*/  MUFU.EX2 R177, R177 ;  /* 0x000000b100b17308 */ /* 0x000e620000000800 */
[----:B--2---:R-:W-:-:S07]  /*f330*/  FADD.FTZ R166, R173, R166 ;  /* 0x000000a6ada67221 */ /* 0x004fce0000010000 */
[----:B------:R-:W-:Y:S01]  /*f340*/  MUFU.EX2 R180, R180 ;  /* 0x000000b400b47308 */ /* 0x000fe20000000800 */
[----:B---3--:R-:W-:Y:S01]  /*f350*/  FMNMX.FTZ R20, R20, R170, !PT ;  /* 0x000000aa14147209 */ /* 0x008fe20007810000 */
[----:B0-----:R-:W-:-:S04]  /*f360*/  FADD.FTZ R166, R176, R166 ;  /* 0x000000a6b0a67221 */ /* 0x001fc80000010000 */
[C---:B------:R-:W-:Y:S01]  /*f370*/  FADD.FTZ R170, -R20.reuse, R195 ;  /* 0x000000c314aa7221 */ /* 0x040fe20000010100 */
[-C--:B------:R-:W-:Y:S01]  /*f380*/  FMUL.FTZ R195, R20, R14.reuse ;  /* 0x0000000e14c37220 */ /* 0x080fe20000410000 */
[----:B-1----:R-:W-:Y:S02]  /*f390*/  FADD.FTZ R166, R177, R166 ;  /* 0x000000a6b1a67221 */ /* 0x002fe40000010000 */
        /* <DEDUP_REMOVED lines=19> */
[----:B0-----:R0:W-:Y:S01]  /*f4d0*/  @!P2 STS [R215+0x28820], R170 ;  /* 0x028820aad700a388 */ /* 0x0011e20000000800 */
[-C--:B------:R-:W-:Y:S01]  /*f4e0*/  FMUL.FTZ R26, R26, R170.reuse ;  /* 0x000000aa1a1a7220 */ /* 0x080fe20000410000 */
[----:B------:R-:W-:-:S05]  /*f4f0*/  FMUL.FTZ R27, R27, R170 ;  /* 0x000000aa1b1b7220 */ /* 0x000fca0000410000 */
[----:B------:R1:W2:Y:S01]  /*f500*/  MUFU.EX2 R195, R154 ;  /* 0x0000009a00c37308 */ /* 0x0002a20000000800 */
[-C--:B------:R-:W-:Y:S01]  /*f510*/  FMUL.FTZ R30, R30, R170.reuse ;  /* 0x000000aa1e1e7220 */ /* 0x080fe20000410000 */
[-C--:B------:R-:W-:Y:S01]  /*f520*/  FMUL.FTZ R31, R31, R170.reuse ;  /* 0x000000aa1f1f7220 */ /* 0x080fe20000410000 */
[-C--:B------:R-:W-:Y:S01]  /*f530*/  FMUL.FTZ R34, R34, R170.reuse ;  /* 0x000000aa22227220 */ /* 0x080fe20000410000 */
[-C--:B------:R-:W-:Y:S01]  /*f540*/  FMUL.FTZ R35, R35, R170.reuse ;  /* 0x000000aa23237220 */ /* 0x080fe20000410000 */
[-C--:B------:R-:W-:Y:S01]  /*f550*/  FMUL.FTZ R38, R38, R170.reuse ;  /* 0x000000aa26267220 */ /* 0x080fe20000410000 */
[-C--:B------:R-:W-:Y:S01]  /*f560*/  FMUL.FTZ R39, R39, R170.reuse ;  /* 0x000000aa27277220 */ /* 0x080fe20000410000 */
[-C--:B------:R-:W-:Y:S01]  /*f570*/  FMUL.FTZ R42, R42, R170.reuse ;  /* 0x000000aa2a2a7220 */ /* 0x080fe20000410000 */
[----:B0-----:R0:W3:Y:S01]  /*f580*/  MUFU.EX2 R215, R158 ;  /* 0x0000009e00d77308 */ /* 0x0010e20000000800 */
[----:B-1----:R-:W-:Y:S01]  /*f590*/  F2FP.F16.F32.PACK_AB R154, R156, R153 ;  /* 0x000000999c9a723e */ /* 0x002fe200000000ff */
[-C--:B------:R-:W-:Y:S01]  /*f5a0*/  FMUL.FTZ R43, R43, R170.reuse ;  /* 0x000000aa2b2b7220 */ /* 0x080fe20000410000 */
[----:B------:R-:W-:Y:S01]  /*f5b0*/  F2FP.F16.F32.PACK_AB R156, R160, R157 ;  /* 0x0000009da09c723e */ /* 0x000fe200000000ff */
[-C--:B------:R-:W-:Y:S01]  /*f5c0*/  FMUL.FTZ R46, R46, R170.reuse ;  /* 0x000000aa2e2e7220 */ /* 0x080fe20000410000 */
[----:B------:R-:W-:Y:S01]  /*f5d0*/  F2FP.F16.F32.PACK_AB R160, R168, R165 ;  /* 0x000000a5a8a0723e */ /* 0x000fe200000000ff */
[-C--:B------:R-:W-:Y:S01]  /*f5e0*/  FMUL.FTZ R47, R47, R170.reuse ;  /* 0x000000aa2f2f7220 */ /* 0x080fe20000410000 */
[-C--:B------:R-:W-:Y:S01]  /*f5f0*/  FMUL.FTZ R50, R50, R170.reuse ;  /* 0x000000aa32327220 */ /* 0x080fe20000410000 */
[----:B------:R-:W1:Y:S01]  /*f600*/  MUFU.EX2 R159, R159 ;  /* 0x0000009f009f7308 */ /* 0x000e620000000800 */
[----:B--2---:R-:W-:Y:S01]  /*f610*/  FFMA.FTZ R3, R170, R3, R195 ;  /* 0x00000003aa037223 */ /* 0x004fe200000100c3 */
[----:B0-----:R-:W-:Y:S01]  /*f620*/  F2FP.F16.F32.PACK_AB R158, R164, R161 ;  /* 0x000000a1a49e723e */ /* 0x001fe200000000ff */
[-C--:B------:R-:W-:Y:S01]  /*f630*/  FMUL.FTZ R51, R51, R170.reuse ;  /* 0x000000aa33337220 */ /* 0x080fe20000410000 */
[C---:B------:R-:W-:Y:S01]  /*f640*/  F2FP.F16.F32.PACK_AB R153, R155.reuse, R195 ;  /* 0x000000c39b99723e */ /* 0x040fe200000000ff */
[----:B------:R-:W-:Y:S01]  /*f650*/  FADD.FTZ R3, R155, R3 ;  /* 0x000000039b037221 */ /* 0x000fe20000010000 */
[----:B------:R-:W-:Y:S01]  /*f660*/  F2FP.F16.F32.PACK_AB R164, R176, R173 ;  /* 0x000000adb0a4723e */ /* 0x000fe200000000ff */
        /* <DEDUP_REMOVED lines=10> */
[C---:B-1----:R-:W-:Y:S01]  /*f710*/  FADD.FTZ R3, R159.reuse, R3 ;  /* 0x000000039f037221 */ /* 0x042fe20000010000 */
[----:B------:R-:W-:Y:S01]  /*f720*/  F2FP.F16.F32.PACK_AB R155, R159, R215 ;  /* 0x000000d79f9b723e */ /* 0x000fe200000000ff */
[----:B------:R-:W-:Y:S01]  /*f730*/  BAR.SYNC.DEFER_BLOCKING 0xf, 0x100 ;  /* 0x03c4000000007b1d */ /* 0x000fe20000010000 */
[----:B0-----:R-:W-:Y:S01]  /*f740*/  F2FP.F16.F32.PACK_AB R162, R172, R169 ;  /* 0x000000a9aca2723e */ /* 0x001fe200000000ff */
[-C--:B------:R-:W-:Y:S01]  /*f750*/  FMUL.FTZ R67, R67, R170.reuse ;  /* 0x000000aa43437220 */ /* 0x080fe20000410000 */
[-C--:B------:R-:W-:Y:S01]  /*f760*/  FMUL.FTZ R70, R70, R170.reuse ;  /* 0x000000aa46467220 */ /* 0x080fe20000410000 */
        /* <DEDUP_REMOVED lines=13> */
[C---:B0-----:R-:W-:Y:S01]  /*f840*/  FADD.FTZ R0, R180.reuse, R166 ;  /* 0x000000a6b4007221 */ /* 0x041fe20000010000 */
        /* <DEDUP_REMOVED lines=45> */
[C---:B0-----:R-:W-:Y:S01]  /*fb20*/  FADD.FTZ R3, R175.reuse, R3 ;  /* 0x00000003af037221 */ /* 0x041fe20000010000 */
[----:B------:R-:W-:Y:S01]  /*fb30*/  F2FP.F16.F32.PACK_AB R163, R175, R174 ;  /* 0x000000aeafa3723e */ /* 0x000fe200000000ff */
[-C--:B------:R-:W-:Y:S01]  /*fb40*/  FMUL.FTZ R146, R146, R170.reuse ;  /* 0x000000aa92927220 */ /* 0x080fe20000410000 */
[-C--:B------:R-:W-:Y:S01]  /*fb50*/  FMUL.FTZ R147, R147, R170.reuse ;  /* 0x000000aa93937220 */ /* 0x080fe20000410000 */
[-C--:B------:R-:W-:Y:S01]  /*fb60*/  FMUL.FTZ R150, R150, R170.reuse ;  /* 0x000000aa96967220 */ /* 0x080fe20000410000 */
[----:B------:R-:W-:Y:S01]  /*fb70*/  FMUL.FTZ R151, R151, R170 ;  /* 0x000000aa97977220 */ /* 0x000fe20000410000 */
[----:B------:R1:W-:Y:S01]  /*fb80*/  STSM.16.M88.4 [R199], R160 ;  /* 0x000000a0c7007844 */ /* 0x0003e20000000200 */
[----:B------:R-:W0:Y:S01]  /*fb90*/  MUFU.EX2 R182, R182 ;  /* 0x000000b600b67308 */ /* 0x000e220000000800 */
[----:B---3--:R-:W-:-:S07]  /*fba0*/  FADD.FTZ R3, R165, R3 ;  /* 0x00000003a5037221 */ /* 0x008fce0000010000 */
[----:B------:R-:W3:Y:S01]  /*fbb0*/  MUFU.EX2 R183, R183 ;  /* 0x000000b700b77308 */ /* 0x000ee20000000800 */
[C---:B--2---:R-:W-:Y:S01]  /*fbc0*/  FADD.FTZ R3, R179.reuse, R3 ;  /* 0x00000003b3037221 */ /* 0x044fe20000010000 */
[----:B------:R-:W-:-:S03]  /*fbd0*/  F2FP.F16.F32.PACK_AB R165, R179, R165 ;  /* 0x000000a5b3a5723e */ /* 0x000fc600000000ff */
[----:B0-----:R-:W-:Y:S01]  /*fbe0*/  FADD.FTZ R3, R182, R3 ;  /* 0x00000003b6037221 */ /* 0x001fe20000010000 */
[----:B---3--:R-:W-:-:S03]  /*fbf0*/  F2FP.F16.F32.PACK_AB R167, R183, R182 ;  /* 0x000000b6b7a7723e */ /* 0x008fc600000000ff */
[----:B------:R-:W-:Y:S02]  /*fc00*/  FADD.FTZ R3, R183, R3 ;  /* 0x00000003b7037221 */ /* 0x000fe40000010000 */
[----:B------:R1:W-:Y:S01]  /*fc10*/  STSM.16.M88.4 [R198], R164 ;  /* 0x000000a4c6007844 */ /* 0x0003e20000000200 */
[----:B------:R-:W-:Y:S05]  /*fc20*/  @!P0 BRA `(.L_x_4982) ;  /* 0x0000000000048947 */ /* 0x000fea0003800000 */
[----:B------:R-:W-:Y:S01]  /*fc30*/  BPT.TRAP 0x1 ;  /* 0x000000040000795c */ /* 0x000fe20000300000 */
.L_x_4982:
[----:B------:R0:W2:Y:S01]  /*fc40*/  SYNCS.PHASECHK.TRANS64.TRYWAIT P2, [R21+URZ+0x28c50], R193 ;  /* 0x028c50c1150075a7 */ /* 0x0000a2000804017f */
[----:B------:R-:W-:Y:S05]  /*fc50*/  @!P0 BRA `(.L_x_4983) ;  /* 0x0000000000048947 */ /* 0x000fea0003800000 */
[----:B------:R-:W-:Y:S01]  /*fc60*/  BPT.TRAP 0x1 ;  /* 0x000000040000795c */ /* 0x000fe20000300000 */
.L_x_4983:
[----:B------:R-:W-:Y:S04]  /*fc70*/  BSSY B1, `(.L_x_4984) ;  /* 0x0000004000017945 */ /* 0x000fe80003800000 */
[----:B--2---:R-:W-:Y:S05]  /*fc80*/  @P2 BRA `(.L_x_4985) ;  /* 0x0000000000082947 */ /* 0x004fea0003800000 */
[----:B------:R-:W2:Y:S02]  /*fc90*/  SYNCS.PHASECHK.TRANS64.TRYWAIT P2, [R21+URZ+0x28c50], R193 ;  /* 0x028c50c1150075a7 */ /* 0x000ea4000804017f */
[----:B--2---:R-:W-:Y:S05]  /*fca0*/  @!P2 BRA `(.L_x_4986) ;  /* 0x000000fc0084a947 */ /* 0x004fea0003800000 */
.L_x_4985:
[----:B------:R-:W-:Y:S05]  /*fcb0*/  BSYNC B1 ;  /* 0x0000000000017941 */ /* 0x000fea0003800000 */
.L_x_4984:
        /* <DEDUP_REMOVED lines=47> */
.L_x_4976:
[----:B------:R-:W-:Y:S05]  /*ffb0*/  BSYNC B0 ;  /* 0x0000000000007941 */ /* 0x000fea0003800000 */
.L_x_4975:
        /* <DEDUP_REMOVED lines=24> */
[-C--:B------:R-:W-:Y:S01]  /*10140*/  FMUL.FTZ R44, R44, R4.reuse ;  /* 0x000000042c2c7220 */ /* 0x080fe20000410000 */
        /* <DEDUP_REMOVED lines=74> */
[----:B------:R-:W-:Y:S01]  /*105f0*/  FMUL.FTZ R43, R43, R0 ;  /* 0x000000002b2b7220 */ /* 0x000fe20000410000 */
        /* <DEDUP_REMOVED lines=62> */
[----:B--2---:R-:W-:Y:S01]  /*109e0*/  SEL R0, RZ, 0x1, P1 ;  /* 0x00000001ff007807 */ /* 0x004fe20000800000 */
[----:B------:R-:W-:Y:S06]  /*109f0*/  BAR.ARV 0xe, 0x100 ;  /* 0x0384000000007b1d */ /* 0x000fec0000002000 */
[----:B------:R-:W-:-:S02]  /*10a00*/  PLOP3.LUT P0, PT, PT, PT, PT, 0x8, 0x0 ;  /* 0x000000000000781c */ /* 0x000fc40003f0e170 */
[----:B------:R-:W-:Y:S02]  /*10a10*/  LOP3.LUT R22, R22, R0, RZ, 0x3c, !PT ;  /* 0x0000000016167212 */ /* 0x000fe400078e3cff */
[----:B------:R-:W-:-:S09]  /*10a20*/  SEL R18, R18, RZ, P1 ;  /* 0x000000ff12127207 */ /* 0x000fd20000800000 */
.L_x_4903:
[----:B------:R-:W-:Y:S05]  /*10a30*/  BSYNC B7 ;  /* 0x0000000000077941 */ /* 0x000fea0003800000 */
.L_x_4899:
[----:B------:R-:W2:Y:S08]  /*10a40*/  S2UR UR5, SR_CgaCtaId ;  /* 0x00000000000579c3 */ /* 0x000eb00000008800 */
[----:B------:R-:W-:Y:S06]  /*10a50*/  BAR.SYNC.DEFER_BLOCKING 0x5, 0x180 ;  /* 0x0146000000007b1d */ /* 0x000fec0000010000 */
[----:B------:R-:W-:Y:S01]  /*10a60*/  UMOV UR4, 0x400 ;  /* 0x0000040000047882 */ /* 0x000fe20000000000 */
[----:B------:R-:W-:Y:S01]  /*10a70*/  BSSY B0, `(.L_x_4988) ;  /* 0x0000499000007945 */ /* 0x000fe20003800000 */
[----:B--2---:R-:W-:-:S06]  /*10a80*/  ULEA UR4, UR5, UR4, 0x18 ;  /* 0x0000000405047291 */ /* 0x004fcc000f8ec03f */
[----:B------:R-:W-:-:S05]  /*10a90*/  IMAD.U32 R2, RZ, RZ, UR4 ;  /* 0x00000004ff027e24 */ /* 0x000fca000f8e00ff */
[----:B0-----:R0:W2:Y:S01]  /*10aa0*/  LDS.128 R4, [R2+0x28cd0] ;  /* 0x028cd00002047984 */ /* 0x0010a20000000c00 */
[----:B------:R-:W-:Y:S06]  /*10ab0*/  BAR.ARV 0x4, 0x180 ;  /* 0x0106000000007b1d */ /* 0x000fec0000002000 */
[----:B------:R-:W-:Y:S05]  /*10ac0*/  @P0 BRA `(.L_x_4989) ;  /* 0x00000038008c0947 */ /* 0x000fea0003800000 */
[----:B------:R-:W3:Y:S01]  /*10ad0*/  LDL R8, [R1+0x6c] ;  /* 0x00006c0001087983 */ /* 0x000ee20000100800 */
        /* <DEDUP_REMOVED lines=12> */
[----:B---3-5:R-:W-:-:S04]  /*10ba0*/  IMAD.WIDE R152, R8, 0x2, R20 ;  /* 0x0000000208987825 */ /* 0x028fc800078e0214 */
        /* <DEDUP_REMOVED lines=8> */
[----:B-1----:R-:W-:Y:S02]  /*10c30*/  IADD3 R8, P0, R152, 0x20, RZ ;  /* 0x0000002098087810 */ /* 0x002fe40007f1e0ff */
        /* <DEDUP_REMOVED lines=8> */
[----:B-1----:R-:W-:Y:S02]  /*10cc0*/  IADD3 R8, P0, R152, 0x40, RZ ;  /* 0x0000004098087810 */ /* 0x002fe40007f1e0ff */
        /* <DEDUP_REMOVED lines=140> */
[----:B--2---:R-:W-:Y:S02]  /*11590*/  MOV R4, R8 ;  /* 0x0000000800047202 */ /* 0x004fe40000000f00 */
[----:B------:R-:W-:Y:S01]  /*115a0*/  F2FP.F16.F32.PACK_AB R8, R137, R136 ;  /* 0x000000888908723e */ /* 0x000fe200000000ff */
[----:B------:R-:W-:Y:S01]  /*115b0*/  IMAD.X R153, RZ, RZ, R153, P0 ;  /* 0x000000ffff997224 */ /* 0x000fe200000e0699 */
[----:B------:R-:W-:-:S02]  /*115c0*/  F2FP.F16.F32.PACK_AB R9, R139, R138 ;  /* 0x0000008a8b09723e */ /* 0x000fc400000000ff */
[----:B------:R-:W-:Y:S02]  /*115d0*/  F2FP.F16.F32.PACK_AB R15, R151, R150 ;  /* 0x00000096970f723e */ /* 0x000fe400000000ff */
[----:B------:R-:W-:Y:S01]  /*115e0*/  ISETP.NE.U32.AND P1, PT, RZ, UR6, PT ;  /* 0x00000006ff007c0c */ /* 0x000fe2000bf25070 */
[----:B------:R1:W-:Y:S03]  /*115f0*/  STSM.16.M88.4 [R4], R8 ;  /* 0x0000000804007844 */ /* 0x0003e60000000200 */
[----:B------:R-:W-:Y:S02]  /*11600*/  ISETP.NE.AND.EX P1, PT, RZ, UR7, PT, P1 ;  /* 0x00000007ff007c0c */ /* 0x000fe4000bf25310 */
[----:B-1----:R-:W-:Y:S02]  /*11610*/  LOP3.LUT R4, R0, 0x380, RZ, 0xc0, !PT ;  /* 0x0000038000047812 */ /* 0x002fe400078ec0ff */
[----:B------:R-:W-:-:S02]  /*11620*/  IADD3 R8, P0, R207, UR6, RZ ;  /* 0x00000006cf087c10 */ /* 0x000fc4000ff1e0ff */
[----:B------:R-:W-:Y:S02]  /*11630*/  SHF.R.U64 R4, R4, 0x3, RZ ;  /* 0x0000000304047819 */ /* 0x000fe400000012ff */
[----:B------:R-:W-:Y:S02]  /*11640*/  IADD3.X R9, R208, UR7, RZ, P0, !PT ;  /* 0x00000007d0097c10 */ /* 0x000fe400087fe4ff */
[----:B------:R-:W-:Y:S01]  /*11650*/  LOP3.LUT R152, R4, R0, RZ, 0x3c, !PT ;  /* 0x0000000004987212 */ /* 0x000fe200078e3cff */
[----:B------:R-:W-:-:S03]  /*11660*/  IMAD.MOV.U32 R0, RZ, RZ, RZ ;  /* 0x000000ffff007224 */ /* 0x000fc600078e00ff */
        /* <DEDUP_REMOVED lines=13> */
[----:B-----5:R-:W2:Y:S04]  /*11740*/  LDG.E R4, desc[UR42][R8.64] ;  /* 0x0000002a08047981 */ /* 0x020ea8000c1e1900 */
[----:B-1----:R-:W2:Y:S02]  /*11750*/  LDG.E R8, desc[UR42][R8.64+0x4] ;  /* 0x0000042a08087981 */ /* 0x002ea4000c1e1900 */
[----:B--2---:R-:W-:-:S07]  /*11760*/  IMAD.IADD R4, R8, 0x1, -R4 ;  /* 0x0000000108047824 */ /* 0x004fce00078e0a04 */
.L_x_4990:
[----:B-1----:R-:W2:Y:S01]  /*11770*/  LDL R8, [R1+0x44] ;  /* 0x0000440001087983 */ /* 0x002ea20000100800 */
[----:B------:R-:W-:Y:S01]  /*11780*/  ISETP.NE.AND P1, PT, R205, RZ, PT ;  /* 0x000000ffcd00720c */ /* 0x000fe20003f25270 */
[----:B------:R-:W-:-:S03]  /*11790*/  ULDC UR4, c[0x0][0xad4] ;  /* 0x0002b50000047ab9 */ /* 0x000fc60000000800 */
[----:B------:R-:W-:Y:S01]  /*117a0*/  SEL R205, R205, UR4, P1 ;  /* 0x00000004cdcd7c07 */ /* 0x000fe20008800000 */
[----:B--2---:R-:W1:Y:S02]  /*117b0*/  SHFL.IDX PT, R8, R8, RZ, 0x1f ;  /* 0x00001fff08087589 */ /* 0x004e6400000e0000 */
[----:B-1----:R-:W-:Y:S02]  /*117c0*/  ISETP.NE.AND P0, PT, R8, RZ, PT ;  /* 0x000000ff0800720c */ /* 0x002fe40003f05270 */
[----:B-----5:R-:W-:-:S11]  /*117d0*/  SHF.R.S32.HI R8, RZ, 0x1f, R0 ;  /* 0x0000001fff087819 */ /* 0x020fd60000011400 */
[----:B------:R-:W-:Y:S05]  /*117e0*/  @P0 BRA `(.L_x_4991) ;  /* 0x0000000000f80947 */ /* 0x000fea0003800000 */
[----:B------:R-:W2:Y:S01]  /*117f0*/  LDL.LU R14, [R1+0x40] ;  /* 0x00004000010e7983 */ /* 0x000ea20000300800 */
[----:B------:R-:W-:Y:S01]  /*11800*/  IMAD.MOV.U32 R9, RZ, RZ, 0x9b8 ;  /* 0x000009b8ff097424 */ /* 0x000fe200078e00ff */
[----:B------:R-:W-:Y:S01]  /*11810*/  ISETP.GT.AND P1, PT, R205, 0x1, PT ;  /* 0x00000001cd00780c */ /* 0x000fe20003f24270 */
[----:B------:R-:W1:Y:S01]  /*11820*/  LDC R156, c[0x0][0xbe8] ;  /* 0x0002fa00ff9c7b82 */ /* 0x000e620000000800 */
[----:B------:R-:W3:Y:S01]  /*11830*/  LDL R157, [R1+0x68] ;  /* 0x00006800019d7983 */ /* 0x000ee20000100800 */
[----:B------:R-:W-:Y:S02]  /*11840*/  ISETP.NE.U32.AND P0, PT, RZ, UR6, PT ;  /* 0x00000006ff007c0c */ /* 0x000fe4000bf05070 */
[----:B------:R-:W-:Y:S02]  /*11850*/  SEL R9, R9, 0x978, P1 ;  /* 0x0000097809097807 */ /* 0x000fe40000800000 */
[----:B------:R-:W-:Y:S02]  /*11860*/  ISETP.NE.AND.EX P0, PT, RZ, UR7, PT, P0 ;  /* 0x00000007ff007c0c */ /* 0x000fe4000bf05300 */
[----:B------:R-:W4:Y:S02]  /*11870*/  LDC.64 R12, c[0x0][R9+0x220] ;  /* 0x00008800090c7b82 */ /* 0x000f240000000a00 */
[----:B------:R-:W-:-:S06]  /*11880*/  SEL R15, R206, RZ, !P0 ;  /* 0x000000ffce0f7207 */ /* 0x000fcc0004000000 */
[----:B------:R-:W5:Y:S01]  /*11890*/  LDC.64 R10, c[0x0][R9+0x218] ;  /* 0x00008600090a7b82 */ /* 0x000f620000000a00 */
[----:B------:R-:W-:Y:S02]  /*118a0*/  IMAD.IADD R153, R203, 0x1, R194 ;  /* 0x00000001cb997824 */ /* 0x000fe400078e02c2 */
[----:B----4-:R-:W-:Y:S01]  /*118b0*/  IMAD R13, R13, R15, RZ ;  /* 0x0000000f0d0d7224 */ /* 0x010fe200078e02ff */
[----:B------:R-:W-:Y:S02]  /*118c0*/  SEL R155, R217, RZ, P1 ;  /* 0x000000ffd99b7207 */ /* 0x000fe40000800000 */
[----:B--2---:R-:W-:Y:S02]  /*118d0*/  SEL R14, R14, RZ, !P0 ;  /* 0x000000ff0e0e7207 */ /* 0x004fe40004000000 */
[----:B-1----:R-:W-:-:S03]  /*118e0*/  ISETP.NE.AND P0, PT, R156, 0x1, PT ;  /* 0x000000019c00780c */ /* 0x002fc60003f05270 */
[C---:B------:R-:W-:Y:S02]  /*118f0*/  IMAD R14, R12.reuse, R14, R13 ;  /* 0x0000000e0c0e7224 */ /* 0x040fe400078e020d */
[----:B------:R-:W-:-:S04]  /*11900*/  IMAD.WIDE.U32 R12, R12, R15, RZ ;  /* 0x0000000f0c0c7225 */ /* 0x000fc800078e00ff */
[-C--:B-----5:R-:W-:Y:S02]  /*11910*/  IMAD R15, R11, R204.reuse, RZ ;  /* 0x000000cc0b0f7224 */ /* 0x0a0fe400078e02ff */
[----:B------:R-:W-:-:S04]  /*11920*/  IMAD.WIDE.U32 R10, R10, R204, RZ ;  /* 0x000000cc0a0a7225 */ /* 0x000fc800078e00ff */
[----:B------:R-:W-:Y:S02]  /*11930*/  IMAD.IADD R15, R11, 0x1, R15 ;  /* 0x000000010b0f7824 */ /* 0x000fe400078e020f */
[----:B------:R-:W1:Y:S01]  /*11940*/  @P0 LDC R11, c[0x0][0xbec] ;  /* 0x0002fb00ff0b0b82 */ /* 0x000e620000000800 */
[----:B------:R-:W-:-:S07]  /*11950*/  IADD3 R152, P2, P3, R12, R10, R0 ;  /* 0x0000000a0c987210 */ /* 0x000fce0007b5e000 */
[----:B------:R-:W2:Y:S01]  /*11960*/  @P0 LDC R10, c[0x0][0xbf0] ;  /* 0x0002fc00ff0a0b82 */ /* 0x000ea20000000800 */
[----:B------:R-:W-:-:S05]  /*11970*/  IMAD.IADD R14, R13, 0x1, R14 ;  /* 0x000000010d0e7824 */ /* 0x000fca00078e020e */
[----:B------:R-:W-:Y:S01]  /*11980*/  IADD3.X R14, R14, R15, R8, P2, P3 ;  /* 0x0000000f0e0e7210 */ /* 0x000fe200017e6408 */
[----:B------:R-:W-:Y:S02]  /*11990*/  IMAD.MOV.U32 R15, RZ, RZ, R153 ;  /* 0x000000ffff0f7224 */ /* 0x000fe400078e0099 */
[----:B-1----:R-:W-:-:S05]  /*119a0*/  @P0 IMAD.HI.U32 R11, R153, R11, RZ ;  /* 0x0000000b990b0227 */ /* 0x002fca00078e00ff */
[----:B--2---:R-:W-:Y:S02]  /*119b0*/  @P0 SHF.R.U32.HI R15, RZ, R10, R11 ;  /* 0x0000000aff0f0219 */ /* 0x004fe4000001160b */
[----:B------:R-:W1:Y:S02]  /*119c0*/  LDC.64 R10, c[0x0][R9+0x228] ;  /* 0x00008a00090a7b82 */ /* 0x000e640000000a00 */
[----:B-1----:R-:W-:-:S04]  /*119d0*/  IMAD.WIDE.U32 R12, R10, R155, RZ ;  /* 0x0000009b0a0c7225 */ /* 0x002fc800078e00ff */
[----:B------:R-:W-:-:S04]  /*119e0*/  IMAD R10, R11, R155, RZ ;  /* 0x0000009b0b0a7224 */ /* 0x000fc800078e02ff */
[----:B------:R-:W-:Y:S02]  /*119f0*/  IMAD.IADD R13, R13, 0x1, R10 ;  /* 0x000000010d0d7824 */ /* 0x000fe400078e020a */
[----:B------:R1:W2:Y:S01]  /*11a00*/  LDC.64 R10, c[0x0][R9+0x210] ;  /* 0x00008400090a7b82 */ /* 0x0002a20000000a00 */
[----:B------:R-:W-:Y:S01]  /*11a10*/  IADD3 R12, P0, P2, R15, R152, R12 ;  /* 0x000000980f0c7210 */ /* 0x000fe20007a1e00c */
[--C-:B------:R-:W-:Y:S01]  /*11a20*/  IMAD.MOV R152, RZ, RZ, -R15.reuse ;  /* 0x000000ffff987224 */ /* 0x100fe200078e0a0f */
[----:B------:R-:W-:-:S03]  /*11a30*/  SHF.R.S32.HI R15, RZ, 0x1f, R15 ;  /* 0x0000001fff0f7819 */ /* 0x000fc6000001140f */
[----:B------:R-:W-:Y:S01]  /*11a40*/  IMAD R152, R156, R152, R153 ;  /* 0x000000989c987224 */ /* 0x000fe200078e0299 */
[----:B------:R-:W-:-:S04]  /*11a50*/  IADD3.X R13, R15, R14, R13, P0, P2 ;  /* 0x0000000e0f0d7210 */ /* 0x000fc800007e440d */
[----:B-1----:R-:W-:Y:S01]  /*11a60*/  SHF.R.S32.HI R9, RZ, 0x1f, R152 ;  /* 0x0000001fff097819 */ /* 0x002fe20000011498 */
[-C--:B--2---:R-:W-:Y:S02]  /*11a70*/  IMAD R11, R11, R152.reuse, RZ ;  /* 0x000000980b0b7224 */ /* 0x084fe400078e02ff */
[----:B------:R-:W-:-:S04]  /*11a80*/  IMAD.WIDE.U32 R12, R10, R152, R12 ;  /* 0x000000980a0c7225 */ /* 0x000fc800078e000c */
[----:B------:R-:W-:Y:S02]  /*11a90*/  IMAD R9, R10, R9, R11 ;  /* 0x000000090a097224 */ /* 0x000fe400078e020b */
[----:B------:R-:W1:Y:S08]  /*11aa0*/  LDC.64 R10, c[0x0][0xba8] ;  /* 0x0002ea00ff0a7b82 */ /* 0x000e700000000a00 */
[----:B-1----:R-:W1:Y:S08]  /*11ab0*/  @!P1 LDC R10, c[0x0][0xb50] ;  /* 0x0002d400ff0a9b82 */ /* 0x002e700000000800 */
[----:B------:R-:W2:Y:S01]  /*11ac0*/  @!P1 LDC R11, c[0x0][0xb54] ;  /* 0x0002d500ff0b9b82 */ /* 0x000ea20000000800 */
[----:B------:R-:W-:-:S02]  /*11ad0*/  IMAD.IADD R9, R13, 0x1, R9 ;  /* 0x000000010d097824 */ /* 0x000fc400078e0209 */
[----:B------:R-:W-:Y:S01]  /*11ae0*/  IMAD.IADD R14, R189, 0x1, R194 ;  /* 0x00000001bd0e7824 */ /* 0x000fe200078e02c2 */
[----:B-1----:R-:W-:Y:S01]  /*11af0*/  LEA R13, P0, R12, R10, 0x2 ;  /* 0x0000000a0c0d7211 */ /* 0x002fe200078010ff */
[----:B---3--:R-:W-:-:S03]  /*11b00*/  IMAD.MOV R10, RZ, RZ, -R157 ;  /* 0x000000ffff0a7224 */ /* 0x008fc600078e0a9d */
[----:B--2---:R-:W-:Y:S02]  /*11b10*/  LEA.HI.X R9, R12, R11, R9, 0x2, P0 ;  /* 0x0000000b0c097211 */ /* 0x004fe400000f1409 */
[----:B------:R-:W-:Y:S01]  /*11b20*/  ISETP.NE.AND P0, PT, R202, R10, PT ;  /* 0x0000000aca00720c */ /* 0x000fe20003f05270 */
[----:B------:R-:W-:Y:S04]  /*11b30*/  SHFL.IDX PT, R12, R13, 0x1, 0x1c1f ;  /* 0x003c1f000d0c7f89 */ /* 0x000fe800000e0000 */
[----:B------:R-:W-:Y:S04]  /*11b40*/  SHFL.IDX PT, R10, R13, RZ, 0x1c1f ;  /* 0x001c1fff0d0a7589 */ /* 0x000fe800000e0000 */
[----:B------:R-:W1:Y:S04]  /*11b50*/  SHFL.IDX PT, R11, R9, RZ, 0x1c1f ;  /* 0x001c1fff090b7589 */ /* 0x000e6800000e0000 */
[----:B------:R2:W3:Y:S02]  /*11b60*/  SHFL.IDX PT, R13, R9, 0x1, 0x1c1f ;  /* 0x003c1f00090d7f89 */ /* 0x0004e400000e0000 */
[----:B--2---:R-:W-:-:S05]  /*11b70*/  IMAD R9, R4, R156, RZ ;  /* 0x0000009c04097224 */ /* 0x004fca00078e02ff */
[C---:B------:R-:W-:Y:S01]  /*11b80*/  ISETP.GE.OR P1, PT, R14.reuse, R9, P0 ;  /* 0x000000090e00720c */ /* 0x040fe20000726670 */
[----:B------:R-:W-:-:S05]  /*11b90*/  VIADD R14, R14, 0x8 ;  /* 0x000000080e0e7836 */ /* 0x000fca0000000000 */
[----:B------:R-:W-:-:S07]  /*11ba0*/  ISETP.GE.OR P0, PT, R14, R9, P0 ;  /* 0x000000090e00720c */ /* 0x000fce0000706670 */
[----:B-1----:R1:W-:Y:S06]  /*11bb0*/  @!P1 ST.E desc[UR42][R10.64], R154 ;  /* 0x0000009a0a009985 */ /* 0x0023ec000c10192a */
[----:B---3--:R1:W-:Y:S02]  /*11bc0*/  @!P0 ST.E desc[UR42][R12.64], R3 ;  /* 0x000000030c008985 */ /* 0x0083e4000c10192a */
.L_x_4991:
[----:B------:R-:W-:Y:S02]  /*11bd0*/  ISETP.GT.AND P1, PT, R205, 0x1, PT ;  /* 0x00000001cd00780c */ /* 0x000fe40003f24270 */
[----:B------:R-:W-:-:S04]  /*11be0*/  ISETP.NE.U32.AND P0, PT, RZ, UR6, PT ;  /* 0x00000006ff007c0c */ /* 0x000fc8000bf05070 */
[----:B------:R-:W-:-:S04]  /*11bf0*/  ISETP.NE.AND.EX P0, PT, RZ, UR7, PT, P0 ;  /* 0x00000007ff007c0c */ /* 0x000fc8000bf05300 */
[----:B------:R-:W-:-:S03]  /*11c00*/  SEL R206, R206, RZ, !P0 ;  /* 0x000000ffcece7207 */ /* 0x000fc60004000000 */
[----:B------:R-:W-:Y:S06]  /*11c10*/  @P1 BRA `(.L_x_4992) ;  /* 0x0000001000381947 */ /* 0x000fec0003800000 */
[----:B-1----:R-:W1:Y:S01]  /*11c20*/  S2R R10, SR_TID.X ;  /* 0x00000000000a7919 */ /* 0x002e620000002100 */
[----:B------:R-:W2:Y:S01]  /*11c30*/  LDC R87, c[0x0][0xbe8] ;  /* 0x0002fa00ff577b82 */ /* 0x000ea20000000800 */
[----:B------:R-:W-:Y:S01]  /*11c40*/  ULDC.64 UR4, c[0x0][0xaa0] ;  /* 0x0002a80000047ab9 */ /* 0x000fe20000000a00 */
[----:B-1----:R-:W-:-:S05]  /*11c50*/  VIADD R10, R10, 0xffffff80 ;  /* 0xffffff800a0a7836 */ /* 0x002fca0000000000 */
[----:B------:R-:W-:-:S04]  /*11c60*/  SHF.R.S32.HI R11, RZ, 0x1f, R10 ;  /* 0x0000001fff0b7819 */ /* 0x000fc8000001140a */
        /* <DEDUP_REMOVED lines=14> */
[----:B------:R-:W-:Y:S01]  /*11d50*/  IADD3 R45, P1, R20, 0x6000, RZ ;  /* 0x00006000142d7810 */ /* 0x000fe20007f3e0ff */
[----:B--2---:R-:W-:Y:S01]  /*11d60*/  IMAD R90, R4, R87, RZ ;  /* 0x00000057045a7224 */ /* 0x004fe200078e02ff */
[----:B------:R-:W-:Y:S01]  /*11d70*/  IADD3 R49, P2, R20, 0x7000, RZ ;  /* 0x0000700014317810 */ /* 0x000fe20007f5e0ff */
[----:B------:R-:W5:Y:S01]  /*11d80*/  LD.E.128 R24, desc[UR42][R24.64] ;  /* 0x0000002a18187980 */ /* 0x000f62000c101d00 */
        /* <DEDUP_REMOVED lines=16> */
[----:B------:R-:W-:Y:S02]  /*11e90*/  IADD3 R14, P3, R20, 0xf000, RZ ;  /* 0x0000f000140e7810 */ /* 0x000fe40007f7e0ff */
        /* <DEDUP_REMOVED lines=12> */
[C---:B------:R-:W-:Y:S01]  /*11f60*/  IADD3 R57, P4, R20.reuse, 0x9000, RZ ;  /* 0x0000900014397810 */ /* 0x040fe20007f9e0ff */
[----:B------:R-:W-:Y:S01]  /*11f70*/  IMAD.X R81, RZ, RZ, R21, P3 ;  /* 0x000000ffff517224 */ /* 0x000fe200018e0615 */
        /* <DEDUP_REMOVED lines=10> */
[----:B------:R-:W5:Y:S01]  /*12020*/  LD.E.128 R40, desc[UR42][R40.64] ;  /* 0x0000002a28287980 */ /* 0x000f62000c101d00 */
[----:B------:R-:W-:-:S02]  /*12030*/  LOP3.LUT R60, R61, 0x380, RZ, 0xc0, !PT ;  /* 0x000003803d3c7812 */ /* 0x000fc400078ec0ff */
[----:B------:R-:W-:Y:S01]  /*12040*/  LOP3.LUT R64, R65, 0x380, RZ, 0xc0, !PT ;  /* 0x0000038041407812 */ /* 0x000fe200078ec0ff */
[----:B------:R-:W5:Y:S01]  /*12050*/  LD.E.128 R44, desc[UR42][R44.64] ;  /* 0x0000002a2c2c7980 */ /* 0x000f62000c101d00 */
[----:B------:R-:W-:Y:S02]  /*12060*/  LOP3.LUT R68, R69, 0x380, RZ, 0xc0, !PT ;  /* 0x0000038045447812 */ /* 0x000fe400078ec0ff */
[----:B------:R-:W-:Y:S01]  /*12070*/  LOP3.LUT R72, R73, 0x380, RZ, 0xc0, !PT ;  /* 0x0000038049487812 */ /* 0x000fe200078ec0ff */
[----:B------:R-:W5:Y:S01]  /*12080*/  LD.E.128 R48, desc[UR42][R48.64] ;  /* 0x0000002a30307980 */ /* 0x000f62000c101d00 */
[----:B------:R-:W-:Y:S02]  /*12090*/  LOP3.LUT R76, R77, 0x380, RZ, 0xc0, !PT ;  /* 0x000003804d4c7812 */ /* 0x000fe400078ec0ff */
[----:B------:R-:W-:Y:S01]  /*120a0*/  LOP3.LUT R13, R20, 0x380, RZ, 0xc0, !PT ;  /* 0x00000380140d7812 */ /* 0x000fe200078ec0ff */
[----:B------:R-:W5:Y:S01]  /*120b0*/  LD.E.128 R52, desc[UR42][R52.64] ;  /* 0x0000002a34347980 */ /* 0x000f62000c101d00 */
[----:B------:R-:W-:-:S02]  /*120c0*/  SHF.R.U64 R9, R9, 0x3, RZ ;  /* 0x0000000309097819 */ /* 0x000fc400000012ff */
        /* <DEDUP_REMOVED lines=8> */
[----:B------:R-:W-:Y:S01]  /*12150*/  IMAD R9, R8, UR4, RZ ;  /* 0x0000000408097c24 */ /* 0x000fe2000f8e02ff */
        /* <DEDUP_REMOVED lines=14> */
[----:B------:R-:W-:Y:S01]  /*12240*/  ISETP.NE.AND P3, PT, R87, 0x1, PT ;  /* 0x000000015700780c */ /* 0x000fe20003f65270 */
[C---:B------:R-:W-:Y:S01]  /*12250*/  IMAD R21, R0.reuse, UR5, R9 ;  /* 0x0000000500157c24 */ /* 0x040fe2000f8e0209 */
[----:B------:R-:W-:Y:S01]  /*12260*/  LOP3.LUT R11, R11, 0xfffffff8, RZ, 0xc0, !PT ;  /* 0xfffffff80b0b7812 */ /* 0x000fe200078ec0ff */
[----:B------:R-:W-:Y:S01]  /*12270*/  IMAD.WIDE.U32 R8, R0, UR4, RZ ;  /* 0x0000000400087c25 */ /* 0x000fe2000f8e00ff */
[----:B------:R-:W-:Y:S01]  /*12280*/  ULDC.64 UR4, c[0x0][0xae8] ;  /* 0x0002ba0000047ab9 */ /* 0x000fe20000000a00 */
[----:B------:R-:W1:Y:S01]  /*12290*/  LDC R0, c[0x0][0xac8] ;  /* 0x0002b200ff007b82 */ /* 0x000e620000000800 */
[----:B------:R-:W5:Y:S01]  /*122a0*/  LD.E.128 R12, desc[UR42][R12.64] ;  /* 0x0000002a0c0c7980 */ /* 0x000f62000c101d00 */
[----:B------:R-:W-:-:S03]  /*122b0*/  IMAD.IADD R9, R9, 0x1, R21 ;  /* 0x0000000109097824 */ /* 0x000fc600078e0215 */
[----:B------:R-:W5:Y:S03]  /*122c0*/  LD.E.128 R56, desc[UR42][R56.64] ;  /* 0x0000002a38387980 */ /* 0x000f66000c101d00 */
[----:B------:R-:W2:Y:S01]  /*122d0*/  @P3 LDC R89, c[0x0][0xbec] ;  /* 0x0002fb00ff593b82 */ /* 0x000ea20000000800 */
[----:B------:R-:W-:Y:S01]  /*122e0*/  IMAD.IADD R20, R10, 0x1, -R11 ;  /* 0x000000010a147824 */ /* 0x000fe200078e0a0b */
[----:B------:R-:W5:Y:S01]  /*122f0*/  LD.E.128 R60, desc[UR42][R60.64] ;  /* 0x0000002a3c3c7980 */ /* 0x000f62000c101d00 */
[----:B------:R-:W-:-:S03]  /*12300*/  IMAD.WIDE.U32 R8, R204, UR4, R8 ;  /* 0x00000004cc087c25 */ /* 0x000fc6000f8e0008 */
[----:B------:R-:W5:Y:S02]  /*12310*/  LD.E.128 R64, desc[UR42][R64.64] ;  /* 0x0000002a40407980 */ /* 0x000f64000c101d00 */
[----:B------:R-:W3:Y:S01]  /*12320*/  @P3 LDC R91, c[0x0][0xbf0] ;  /* 0x0002fc00ff5b3b82 */ /* 0x000ee20000000800 */
[----:B------:R-:W-:Y:S01]  /*12330*/  SHF.R.S32.HI R10, RZ, 0x1f, R206 ;  /* 0x0000001fff0a7819 */ /* 0x000fe200000114ce */
[----:B------:R-:W-:Y:S01]  /*12340*/  IMAD R11, R20, 0x20, R3 ;  /* 0x00000020140b7824 */ /* 0x000fe200078e0203 */
[----:B------:R-:W5:Y:S01]  /*12350*/  LD.E.128 R68, desc[UR42][R68.64] ;  /* 0x0000002a44447980 */ /* 0x000f62000c101d00 */
[----:B------:R-:W-:Y:S01]  /*12360*/  IMAD R9, R204, UR5, R9 ;  /* 0x00000005cc097c24 */ /* 0x000fe2000f8e0209 */
[----:B------:R-:W-:Y:S01]  /*12370*/  ULDC.64 UR4, c[0x0][0xaf0] ;  /* 0x0002bc0000047ab9 */ /* 0x000fe20000000a00 */
[----:B------:R-:W-:Y:S01]  /*12380*/  IMAD.IADD R3, R3, 0x1, R194 ;  /* 0x0000000103037824 */ /* 0x000fe200078e02c2 */
[----:B------:R-:W5:Y:S01]  /*12390*/  LD.E.128 R72, desc[UR42][R72.64] ;  /* 0x0000002a48487980 */ /* 0x000f62000c101d00 */
[----:B-1----:R-:W-:Y:S01]  /*123a0*/  ISETP.GE.AND P1, PT, R213, R0, PT ;  /* 0x00000000d500720c */ /* 0x002fe20003f26270 */
[----:B------:R-:W-:-:S02]  /*123b0*/  IMAD.IADD R194, R194, 0x1, R11 ;  /* 0x00000001c2c27824 */ /* 0x000fc400078e020b */
[----:B------:R-:W-:Y:S01]  /*123c0*/  IMAD R11, R10, UR4, RZ ;  /* 0x000000040a0b7c24 */ /* 0x000fe2000f8e02ff */
[----:B------:R-:W-:Y:S01]  /*123d0*/  SEL R10, RZ, 0xffffffff, P1 ;  /* 0xffffffffff0a7807 */ /* 0x000fe20000800000 */
[----:B------:R-:W5:Y:S01]  /*123e0*/  LD.E.128 R76, desc[UR42][R76.64] ;  /* 0x0000002a4c4c7980 */ /* 0x000f62000c101d00 */
[----:B------:R-:W-:-:S03]  /*123f0*/  ISETP.GE.AND P0, PT, R212, R0, PT ;  /* 0x00000000d400720c */ /* 0x000fc60003f06270 */
[----:B------:R-:W-:Y:S01]  /*12400*/  IMAD.SHL.U32 R93, R10, 0x2, RZ ;  /* 0x000000020a5d7824 */ /* 0x000fe200078e00ff */
[----:B------:R-:W-:Y:S01]  /*12410*/  SEL R21, RZ, 0xffffffff, P0 ;  /* 0xffffffffff157807 */ /* 0x000fe20000000000 */
[----:B--2---:R-:W-:Y:S01]  /*12420*/  @P3 IMAD.HI.U32 R10, R194, R89, RZ ;  /* 0x00000059c20a3227 */ /* 0x004fe200078e00ff */
[-C--:B------:R-:W-:Y:S01]  /*12430*/  ISETP.GE.AND P2, PT, R188, R0.reuse, PT ;  /* 0x00000000bc00720c */ /* 0x080fe20003f46270 */
[----:B------:R-:W5:Y:S01]  /*12440*/  LD.E.128 R80, desc[UR42][R80.64] ;  /* 0x0000002a50507980 */ /* 0x000f62000c101d00 */
[-C--:B------:R-:W-:Y:S01]  /*12450*/  ISETP.GE.AND P0, PT, R211, R0.reuse, PT ;  /* 0x00000000d300720c */ /* 0x080fe20003f06270 */
[C---:B------:R-:W-:Y:S02]  /*12460*/  IMAD R85, R206.reuse, UR5, R11 ;  /* 0x00000005ce557c24 */ /* 0x040fe4000f8e020b */
[----:B------:R-:W-:Y:S01]  /*12470*/  IMAD.MOV.U32 R11, RZ, RZ, R194 ;  /* 0x000000ffff0b7224 */ /* 0x000fe200078e00c2 */
[----:B---3--:R-:W-:Y:S01]  /*12480*/  @P3 SHF.R.U32.HI R11, RZ, R91, R10 ;  /* 0x0000005bff0b3219 */ /* 0x008fe2000001160a */
[----:B------:R-:W-:Y:S01]  /*12490*/  IMAD.WIDE.U32 R8, R206, UR4, R8 ;  /* 0x00000004ce087c25 */ /* 0x000fe2000f8e0008 */
[----:B------:R-:W-:Y:S01]  /*124a0*/  SEL R20, RZ, 0x1, P2 ;  /* 0x00000001ff147807 */ /* 0x000fe20001000000 */
[----:B------:R-:W-:Y:S01]  /*124b0*/  ULDC.64 UR4, c[0x0][0xae0] ;  /* 0x0002b80000047ab9 */ /* 0x000fe20000000a00 */
[----:B------:R-:W-:Y:S01]  /*124c0*/  SEL R10, RZ, 0xffffffff, P0 ;  /* 0xffffffffff0a7807 */ /* 0x000fe20000000000 */
[----:B------:R-:W-:Y:S01]  /*124d0*/  IMAD.SHL.U32 R21, R21, 0x4, RZ ;  /* 0x0000000415157824 */ /* 0x000fe200078e00ff */
[----:B------:R-:W-:Y:S01]  /*124e0*/  LOP3.LUT R20, R93, 0x2, R20, 0xe2, !PT ;  /* 0x000000025d147812 */ /* 0x000fe200078ee214 */
[----:B------:R-:W-:Y:S01]  /*124f0*/  IMAD.IADD R9, R9, 0x1, R85 ;  /* 0x0000000109097824 */ /* 0x000fe200078e0255 */
[-C--:B------:R-:W-:Y:S01]  /*12500*/  ISETP.GE.AND P0, PT, R210, R0.reuse, PT ;  /* 0x00000000d200720c */ /* 0x080fe20003f06270 */
[----:B------:R-:W-:Y:S01]  /*12510*/  IMAD.SHL.U32 R85, R10, 0x8, RZ ;  /* 0x000000080a557824 */ /* 0x000fe200078e00ff */
[--C-:B------:R-:W-:Y:S01]  /*12520*/  SHF.R.S32.HI R10, RZ, 0x1f, R11.reuse ;  /* 0x0000001fff0a7819 */ /* 0x100fe2000001140b */
[----:B------:R-:W-:Y:S01]  /*12530*/  @!PT LDS RZ, [RZ] ;  /* 0x00000000fffff984 */ /* 0x000fe20000000800 */
[----:B------:R-:W-:Y:S01]  /*12540*/  @!PT LDS RZ, [RZ] ;  /* 0x00000000fffff984 */ /* 0x000fe20000000800 */
[----:B------:R-:W-:Y:S01]  /*12550*/  @!PT LDS RZ, [RZ] ;  /* 0x00000000fffff984 */ /* 0x000fe20000000800 */
[----:B------:R-:W-:Y:S01]  /*12560*/  @!PT LDS RZ, [RZ] ;  /* 0x00000000fffff984 */ /* 0x000fe20000000800 */
[----:B------:R1:W-:Y:S06]  /*12570*/  MEMBAR.ALL.CTA ;  /* 0x0000000000007992 */ /* 0x0003ec0000008000 */
[----:B-1----:R-:W1:Y:S01]  /*12580*/  FENCE.VIEW.ASYNC.S ;  /* 0x00000000000073c6 */ /* 0x002e620000000000 */
[----:B------:R-:W-:Y:S01]  /*12590*/  LOP3.LUT R20, R21, 0x4, R20, 0xe2, !PT ;  /* 0x0000000415147812 */ /* 0x000fe200078ee214 */
[----:B------:R-:W-:Y:S01]  /*125a0*/  IMAD.MOV R21, RZ, RZ, -R11 ;  /* 0x000000ffff157224 */ /* 0x000fe200078e0a0b */
[----:B------:R-:W-:Y:S01]  /*125b0*/  SEL R4, RZ, 0xffffffff, P0 ;  /* 0xffffffffff047807 */ /* 0x000fe20000000000 */
[----:B------:R-:W-:Y:S01]  /*125c0*/  IMAD R10, R10, UR4, RZ ;  /* 0x000000040a0a7c24 */ /* 0x000fe2000f8e02ff */
[----:B------:R-:W-:Y:S01]  /*125d0*/  ISETP.GE.AND P0, PT, R209, R0, PT ;  /* 0x00000000d100720c */ /* 0x000fe20003f06270 */
[----:B------:R-:W-:Y:S01]  /*125e0*/  IMAD R21, R87, R21, R194 ;  /* 0x0000001557157224 */ /* 0x000fe200078e02c2 */
[----:B------:R-:W-:Y:S01]  /*125f0*/  LOP3.LUT R20, R85, 0x8, R20, 0xe2, !PT ;  /* 0x0000000855147812 */ /* 0x000fe200078ee214 */
[----:B------:R-:W-:Y:S01]  /*12600*/  IMAD.SHL.U32 R85, R4, 0x10, RZ ;  /* 0x0000001004557824 */ /* 0x000fe200078e00ff */
[----:B------:R-:W-:Y:S01]  /*12610*/  SEL R4, RZ, 0xffffffff, P0 ;  /* 0xffffffffff047807 */ /* 0x000fe20000000000 */
[----:B------:R-:W-:-:S04]  /*12620*/  IMAD.WIDE.U32 R8, R11, UR4, R8 ;  /* 0x000000040b087c25 */ /* 0x000fc8000f8e0008 */
[----:B------:R-:W-:Y:S01]  /*12630*/  IMAD R11, R11, UR5, R10 ;  /* 0x000000050b0b7c24 */ /* 0x000fe2000f8e020a */
[----:B------:R-:W-:Y:S01]  /*12640*/  SHF.R.S32.HI R10, RZ, 0x1f, R21 ;  /* 0x0000001fff0a7819 */ /* 0x000fe20000011415 */
[----:B------:R-:W-:Y:S01]  /*12650*/  VIADD R89, R188, 0x180 ;  /* 0x00000180bc597836 */ /* 0x000fe20000000000 */
[----:B------:R-:W-:Y:S01]  /*12660*/  LOP3.LUT R20, R85, 0x10, R20, 0xe2, !PT ;  /* 0x0000001055147812 */ /* 0x000fe200078ee214 */
[----:B------:R-:W-:Y:S01]  /*12670*/  IMAD.IADD R9, R9, 0x1, R11 ;  /* 0x0000000109097824 */ /* 0x000fe200078e020b */
[----:B------:R-:W-:Y:S01]  /*12680*/  ULDC.64 UR4, c[0x0][0xad8] ;  /* 0x0002b60000047ab9 */ /* 0x000fe20000000a00 */
[----:B------:R-:W-:Y:S01]  /*12690*/  IMAD.SHL.U32 R11, R4, 0x20, RZ ;  /* 0x00000020040b7824 */ /* 0x000fe200078e00ff */
[----:B------:R-:W-:Y:S01]  /*126a0*/  ISETP.GE.AND P0, PT, R89, R0, PT ;  /* 0x000000005900720c */ /* 0x000fe20003f06270 */
[----:B------:R-:W-:Y:S02]  /*126b0*/  IMAD R10, R10, UR4, RZ ;  /* 0x000000040a0a7c24 */ /* 0x000fe4000f8e02ff */
[----:B------:R-:W-:Y:S01]  /*126c0*/  VIADD R91, R188, 0x1c0 ;  /* 0x000001c0bc5b7836 */ /* 0x000fe20000000000 */
        /* <DEDUP_REMOVED lines=14> */
[----:B-1----:R1:W-:Y:S01]  /*127b0*/  SYNCS.ARRIVE.TRANS64.RED.A1T0 RZ, [R4+URZ], RZ ;  /* 0x000000ff04ff79a7 */ /* 0x0023e2000810043f */
[----:B------:R2:W3:Y:S01]  /*127c0*/  SHFL.IDX PT, R8, R87, RZ, 0x181f ;  /* 0x00181fff57087589 */ /* 0x0004e200000e0000 */
[----:B------:R-:W-:Y:S01]  /*127d0*/  BSSY B1, `(.L_x_4993) ;  /* 0x000002a000017945 */ /* 0x000fe20003800000 */
[----:B------:R-:W-:Y:S02]  /*127e0*/  SHF.R.S32.HI R152, RZ, 0x1f, R209 ;  /* 0x0000001fff987819 */ /* 0x000fe400000114d1 */
[----:B-1----:R-:W-:-:S02]  /*127f0*/  LOP3.LUT R4, R86, R9, RZ, 0xfc, !PT ;  /* 0x0000000956047212 */ /* 0x002fc400078efcff */
[----:B------:R2:W1:Y:S01]  /*12800*/  SHFL.IDX PT, R9, R88, RZ, 0x181f ;  /* 0x00181fff58097589 */ /* 0x00046200000e0000 */
[----:B------:R-:W-:Y:S02]  /*12810*/  SHF.R.S32.HI R153, RZ, 0x1f, R210 ;  /* 0x0000001fff997819 */ /* 0x000fe400000114d2 */
[----:B------:R-:W-:Y:S02]  /*12820*/  SHF.R.S32.HI R154, RZ, 0x1f, R211 ;  /* 0x0000001fff9a7819 */ /* 0x000fe400000114d3 */
[----:B------:R-:W-:Y:S02]  /*12830*/  SHF.R.S32.HI R155, RZ, 0x1f, R212 ;  /* 0x0000001fff9b7819 */ /* 0x000fe400000114d4 */
[----:B------:R-:W-:Y:S01]  /*12840*/  SHF.R.S32.HI R156, RZ, 0x1f, R213 ;  /* 0x0000001fff9c7819 */ /* 0x000fe200000114d5 */
[----:B--2---:R-:W-:Y:S06]  /*12850*/  @P1 BRA `(.L_x_4994) ;  /* 0x0000000000841947 */ /* 0x004fec0003800000 */
[-C--:B------:R-:W-:Y:S02]  /*12860*/  ISETP.GE.AND P2, PT, R188, R0.reuse, PT ;  /* 0x00000000bc00720c */ /* 0x080fe40003f46270 */
[-C--:B------:R-:W-:Y:S02]  /*12870*/  ISETP.GE.AND P4, PT, R213, R0.reuse, PT ;  /* 0x00000000d500720c */ /* 0x080fe40003f86270 */
[-C--:B------:R-:W-:Y:S02]  /*12880*/  ISETP.GE.AND P6, PT, R212, R0.reuse, PT ;  /* 0x00000000d400720c */ /* 0x080fe40003fc6270 */
[-C--:B------:R-:W-:Y:S02]  /*12890*/  ISETP.GE.AND P0, PT, R211, R0.reuse, PT ;  /* 0x00000000d300720c */ /* 0x080fe40003f06270 */
[----:B------:R-:W-:Y:S02]  /*128a0*/  ISETP.GE.AND P1, PT, R210, R0, PT ;  /* 0x00000000d200720c */ /* 0x000fe40003f26270 */
[----:B------:R-:W-:-:S03]  /*128b0*/  SHF.R.S32.HI R92, RZ, 0x1f, R89 ;  /* 0x0000001fff5c7819 */ /* 0x000fc60000011459 */
[----:B-1-3--:R-:W-:Y:S02]  /*128c0*/  @!P2 IMAD.WIDE R20, R188, 0x2, R8 ;  /* 0x00000002bc14a825 */ /* 0x00afe400078e0208 */
        /* <DEDUP_REMOVED lines=10> */
[CC--:B-1----:R-:W-:Y:S02]  /*12970*/  @!P1 LEA R20, P6, R210.reuse, R8.reuse, 0x1 ;  /* 0x00000008d2149211 */ /* 0x0c2fe400078c08ff */
[----:B------:R-:W-:Y:S02]  /*12980*/  SHF.R.S32.HI R13, RZ, 0x1f, R91 ;  /* 0x0000001fff0d7819 */ /* 0x000fe4000001145b */
[-C--:B------:R-:W-:Y:S02]  /*12990*/  @!P1 LEA.HI.X R21, R210, R9.reuse, R153, 0x1, P6 ;  /* 0x00000009d2159211 */ /* 0x080fe400030f0c99 */
[-C--:B--2---:R-:W-:Y:S02]  /*129a0*/  @!P0 LEA R10, P5, R211, R8.reuse, 0x1 ;  /* 0x00000008d30a8211 */ /* 0x084fe400078a08ff */
        /* <DEDUP_REMOVED lines=12> */
.L_x_4994:
[----:B------:R-:W-:Y:S05]  /*12a70*/  BSYNC B1 ;  /* 0x0000000000017941 */ /* 0x000fea0003800000 */
.L_x_4993:
[----:B------:R-:W-:Y:S01]  /*12a80*/  VIADD R3, R3, 0x20 ;  /* 0x0000002003037836 */ /* 0x000fe20000000000 */
[----:B-1--4-:R1:W2:Y:S04]  /*12a90*/  SHFL.IDX PT, R9, R88, 0x1, 0x181f ;  /* 0x00381f0058097f89 */ /* 0x0122a800000e0000 */
[----:B------:R-:W-:Y:S01]  /*12aa0*/  ISETP.GE.AND P0, PT, R3, R90, PT ;  /* 0x0000005a0300720c */ /* 0x000fe20003f06270 */
[----:B---3--:R1:W3:-:S12]  /*12ab0*/  SHFL.IDX PT, R8, R87, 0x1, 0x181f ;  /* 0x00381f0057087f89 */ /* 0x0082d800000e0000 */
[----:B-1----:R-:W-:Y:S05]  /*12ac0*/  @P0 BRA `(.L_x_4995) ;  /* 0x00000028004c0947 */ /* 0x002fea0003800000 */
[-C--:B------:R-:W-:Y:S02]  /*12ad0*/  ISETP.GE.AND P5, PT, R213, R0.reuse, PT ;  /* 0x00000000d500720c */ /* 0x080fe40003fa6270 */
[-C--:B------:R-:W-:Y:S02]  /*12ae0*/  ISETP.GE.AND P6, PT, R188, R0.reuse, PT ;  /* 0x00000000bc00720c */ /* 0x080fe40003fc6270 */
[-C--:B------:R-:W-:Y:S02]  /*12af0*/  ISETP.GE.AND P4, PT, R212, R0.reuse, PT ;  /* 0x00000000d400720c */ /* 0x080fe40003f86270 */
[-C--:B------:R-:W-:Y:S02]  /*12b00*/  ISETP.GE.AND P2, PT, R210, R0.reuse, PT ;  /* 0x00000000d200720c */ /* 0x080fe40003f46270 */
[----:B------:R-:W-:Y:S02]  /*12b10*/  ISETP.GE.AND P3, PT, R211, R0, PT ;  /* 0x00000000d300720c */ /* 0x000fe40003f66270 */
[----:B------:R-:W-:-:S03]  /*12b20*/  LOP3.LUT P0, RZ, R86, 0x40, RZ, 0xc0, !PT ;  /* 0x0000004056ff7812 */ /* 0x000fc6000780c0ff */
[C---:B---3-5:R-:W-:Y:S02]  /*12b30*/  @!P5 LEA R12, P1, R213.reuse, R8, 0x1 ;  /* 0x00000008d50cd211 */ /* 0x068fe400078208ff */
[----:B--2---:R-:W-:Y:S02]  /*12b40*/  @!P6 IMAD.WIDE R10, R188, 0x2, R8 ;  /* 0x00000002bc0ae825 */ /* 0x004fe400078e0208 */
[----:B------:R-:W-:Y:S02]  /*12b50*/  @!P5 LEA.HI.X R13, R213, R9, R156, 0x1, P1 ;  /* 0x00000009d50dd211 */ /* 0x000fe400008f0c9c */
[----:B------:R-:W-:Y:S01]  /*12b60*/  ISETP.GE.AND P1, PT, R209, R0, PT ;  /* 0x00000000d100720c */ /* 0x000fe20003f26270 */
[----:B------:R1:W-:Y:S01]  /*12b70*/  @!P6 ST.E.128 desc[UR42][R10.64], R24 ;  /* 0x000000180a00e985 */ /* 0x0003e2000c101d2a */
[----:B------:R-:W-:-:S03]  /*12b80*/  SHF.R.S32.HI R0, RZ, 0x1f, R89 ;  /* 0x0000001fff007819 */ /* 0x000fc60000011459 */
[----:B------:R2:W-:Y:S01]  /*12b90*/  @!P5 ST.E.128 desc[UR42][R12.64], R32 ;  /* 0x000000200c00d985 */ /* 0x0005e2000c101d2a */
[----:B-1----:R-:W-:-:S04]  /*12ba0*/  @!P4 LEA R10, P6, R212, R8, 0x1 ;  /* 0x00000008d40ac211 */ /* 0x002fc800078c08ff */
[-C--:B------:R-:W-:Y:S02]  /*12bb0*/  @!P4 LEA.HI.X R11, R212, R9.reuse, R155, 0x1, P6 ;  /* 0x00000009d40bc211 */ /* 0x080fe400030f0c9b */
[CC--:B------:R-:W-:Y:S02]  /*12bc0*/  @!P2 LEA R14, P6, R210.reuse, R8.reuse, 0x1 ;  /* 0x00000008d20ea211 */ /* 0x0c0fe400078c08ff */
[CC--:B--2---:R-:W-:Y:S01]  /*12bd0*/  @!P3 LEA R12, P5, R211.reuse, R8.reuse, 0x1 ;  /* 0x00000008d30cb211 */ /* 0x0c4fe200078a08ff */
[----:B------:R1:W-:Y:S01]  /*12be0*/  @!P4 ST.E.128 desc[UR42][R10.64], R40 ;  /* 0x000000280a00c985 */ /* 0x0003e2000c101d2a */
[-C--:B------:R-:W-:Y:S02]  /*12bf0*/  @!P2 LEA.HI.X R15, R210, R9.reuse, R153, 0x1, P6 ;  /* 0x00000009d20fa211 */ /* 0x080fe400030f0c99 */
[----:B------:R-:W-:Y:S02]  /*12c00*/  @!P3 LEA.HI.X R13, R211, R9, R154, 0x1, P5 ;  /* 0x00000009d30db211 */ /* 0x000fe400028f0c9a */
[----:B------:R-:W-:-:S02]  /*12c10*/  @!P1 LEA R24, P6, R209, R8, 0x1 ;  /* 0x00000008d1189211 */ /* 0x000fc400078c08ff */
[----:B------:R-:W-:Y:S01]  /*12c20*/  @P0 LEA R20, P5, R89, R8, 0x1 ;  /* 0x0000000859140211 */ /* 0x000fe200078a08ff */
        /* <DEDUP_REMOVED lines=13> */
.L_x_4992:
[----:B-1----:R-:W1:Y:S01]  /*12d00*/  LDC R10, c[0x0][0xbe8] ;  /* 0x0002fa00ff0a7b82 */ /* 0x002e620000000800 */
[----:B------:R-:W-:Y:S01]  /*12d10*/  ULDC.64 UR4, c[0x0][0xb08] ;  /* 0x0002c20000047ab9 */ /* 0x000fe20000000a00 */
[----:B------:R-:W-:Y:S01]  /*12d20*/  IMAD.IADD R11, R203, 0x1, R194 ;  /* 0x00000001cb0b7824 */ /* 0x000fe200078e02c2 */
[----:B------:R-:W-:Y:S01]  /*12d30*/  BSSY B1, `(.L_x_4996) ;  /* 0x00000f4000017945 */ /* 0x000fe20003800000 */
[----:B------:R-:W-:Y:S01]  /*12d40*/  IMAD R3, R8, UR4, RZ ;  /* 0x0000000408037c24 */ /* 0x000fe2000f8e02ff */
[----:B------:R-:W-:Y:S01]  /*12d50*/  SHF.R.S32.HI R152, RZ, 0x1f, R218 ;  /* 0x0000001fff987819 */ /* 0x000fe200000114da */
[C---:B------:R-:W-:Y:S01]  /*12d60*/  IMAD.WIDE.U32 R8, R0.reuse, UR4, RZ ;  /* 0x0000000400087c25 */ /* 0x040fe2000f8e00ff */
[----:B------:R-:W-:Y:S02]  /*12d70*/  SHF.R.S32.HI R153, RZ, 0x1f, R219 ;  /* 0x0000001fff997819 */ /* 0x000fe400000114db */
        /* <DEDUP_REMOVED lines=14> */
[----:B-1----:R-:W-:Y:S01]  /*12e60*/  ISETP.NE.AND P0, PT, R10, 0x1, PT ;  /* 0x000000010a00780c */ /* 0x002fe20003f05270 */
[----:B------:R-:W-:Y:S01]  /*12e70*/  ULDC.64 UR4, c[0x0][0xb40] ;  /* 0x0002d00000047ab9 */ /* 0x000fe20000000a00 */
[----:B------:R-:W-:Y:S01]  /*12e80*/  IMAD R4, R4, R10, RZ ;  /* 0x0000000a04047224 */ /* 0x000fe200078e02ff */
        /* <DEDUP_REMOVED lines=9> */
[----:B------:R-:W1:Y:S01]  /*12f20*/  @P0 LDC R12, c[0x0][0xbec] ;  /* 0x0002fb00ff0c0b82 */ /* 0x000e620000000800 */
[----:B------:R-:W-:Y:S01]  /*12f30*/  IMAD.IADD R9, R9, 0x1, R0 ;  /* 0x0000000109097824 */ /* 0x000fe200078e0200 */
[----:B------:R-:W-:Y:S01]  /*12f40*/  SHF.R.S32.HI R164, RZ, 0x1f, R236 ;  /* 0x0000001fffa47819 */ /* 0x000fe200000114ec */
[----:B------:R-:W-:Y:S01]  /*12f50*/  VIADD R169, R192, 0x80 ;  /* 0x00000080c0a97836 */ /* 0x000fe20000000000 */
[----:B------:R-:W-:Y:S01]  /*12f60*/  SHF.R.S32.HI R165, RZ, 0x1f, R237 ;  /* 0x0000001fffa57819 */ /* 0x000fe200000114ed */
[----:B------:R-:W-:Y:S01]  /*12f70*/  IMAD.WIDE.U32 R8, R217, UR4, R8 ;  /* 0x00000004d9087c25 */ /* 0x000fe2000f8e0008 */
[----:B------:R-:W-:-:S02]  /*12f80*/  SHF.R.S32.HI R167, RZ, 0x1f, R167 ;  /* 0x0000001fffa77819 */ /* 0x000fc400000114a7 */
[----:B------:R-:W2:Y:S01]  /*12f90*/  @P0 LDC R0, c[0x0][0xbf0] ;  /* 0x0002fc00ff000b82 */ /* 0x000ea20000000800 */
        /* <DEDUP_REMOVED lines=16> */
[----:B-1----:R-:W-:Y:S01]  /*130a0*/  @P0 IMAD.HI.U32 R12, R11, R12, RZ ;  /* 0x0000000c0b0c0227 */ /* 0x002fe200078e00ff */
[----:B------:R-:W-:-:S02]  /*130b0*/  SHF.R.S32.HI R181, RZ, 0x1f, R181 ;  /* 0x0000001fffb57819 */ /* 0x000fc400000114b5 */
[----:B------:R-:W-:Y:S01]  /*130c0*/  SHF.R.S32.HI R183, RZ, 0x1f, R183 ;  /* 0x0000001fffb77819 */ /* 0x000fe200000114b7 */
[C---:B------:R-:W-:Y:S02]  /*130d0*/  VIADD R195, R192.reuse, 0x40 ;  /* 0x00000040c0c37836 */ /* 0x040fe40000000000 */
[C---:B------:R-:W-:Y:S01]  /*130e0*/  VIADD R205, R192.reuse, 0x38 ;  /* 0x00000038c0cd7836 */ /* 0x040fe20000000000 */
[----:B--2---:R-:W-:Y:S01]  /*130f0*/  @P0 SHF.R.U32.HI R3, RZ, R0, R12 ;  /* 0x00000000ff030219 */ /* 0x004fe2000001160c */
[C---:B------:R-:W-:Y:S01]  /*13100*/  VIADD R208, R192.reuse, 0x30 ;  /* 0x00000030c0d07836 */ /* 0x040fe20000000000 */
[----:B------:R-:W-:Y:S01]  /*13110*/  SHF.R.S32.HI R195, RZ, 0x1f, R195 ;  /* 0x0000001fffc37819 */ /* 0x000fe200000114c3 */
[----:B------:R-:W-:Y:S01]  /*13120*/  VIADD R215, R192, 0x28 ;  /* 0x00000028c0d77836 */ /* 0x000fe20000000000 */
[----:B------:R-:W-:Y:S01]  /*13130*/  SHF.R.S32.HI R205, RZ, 0x1f, R205 ;  /* 0x0000001fffcd7819 */ /* 0x000fe200000114cd */
[----:B------:R-:W-:Y:S01]  /*13140*/  IMAD.MOV R0, RZ, RZ, -R3 ;  /* 0x000000ffff007224 */ /* 0x000fe200078e0a03 */
[----:B------:R-:W-:Y:S01]  /*13150*/  SHF.R.S32.HI R208, RZ, 0x1f, R208 ;  /* 0x0000001fffd07819 */ /* 0x000fe200000114d0 */
[----:B------:R-:W-:Y:S01]  /*13160*/  IMAD.WIDE.U32 R8, R3, UR4, R8 ;  /* 0x0000000403087c25 */ /* 0x000fe2000f8e0008 */
[----:B------:R-:W-:-:S03]  /*13170*/  SHF.R.S32.HI R215, RZ, 0x1f, R215 ;  /* 0x0000001fffd77819 */ /* 0x000fc600000114d7 */
[----:B------:R-:W-:Y:S01]  /*13180*/  IMAD R0, R10, R0, R11 ;  /* 0x000000000a007224 */ /* 0x000fe200078e020b */
[----:B------:R-:W-:Y:S01]  /*13190*/  SHF.R.S32.HI R10, RZ, 0x1f, R3 ;  /* 0x0000001fff0a7819 */ /* 0x000fe20000011403 */
[C---:B------:R-:W-:Y:S02]  /*131a0*/  VIADD R225, R192.reuse, 0x20 ;  /* 0x00000020c0e17836 */ /* 0x040fe40000000000 */
[----:B------:R-:W-:Y:S02]  /*131b0*/  VIADD R227, R192, 0x18 ;  /* 0x00000018c0e37836 */ /* 0x000fe40000000000 */
[----:B------:R-:W-:Y:S01]  /*131c0*/  IMAD R10, R10, UR4, RZ ;  /* 0x000000040a0a7c24 */ /* 0x000fe2000f8e02ff */
[----:B------:R-:W-:Y:S01]  /*131d0*/  SHF.R.S32.HI R225, RZ, 0x1f, R225 ;  /* 0x0000001fffe17819 */ /* 0x000fe200000114e1 */
[C---:B------:R-:W-:Y:S01]  /*131e0*/  VIADD R233, R192.reuse, 0x10 ;  /* 0x00000010c0e97836 */ /* 0x040fe20000000000 */
[----:B------:R-:W-:Y:S01]  /*131f0*/  SHF.R.S32.HI R227, RZ, 0x1f, R227 ;  /* 0x0000001fffe37819 */ /* 0x000fe200000114e3 */
[----:B------:R-:W-:Y:S01]  /*13200*/  IMAD R10, R3, UR5, R10 ;  /* 0x00000005030a7c24 */ /* 0x000fe2000f8e020a */
[----:B------:R-:W-:Y:S01]  /*13210*/  SHF.R.S32.HI R3, RZ, 0x1f, R0 ;  /* 0x0000001fff037819 */ /* 0x000fe20000011400 */
[----:B------:R-:W-:Y:S01]  /*13220*/  ULDC.64 UR4, c[0x0][0xb28] ;  /* 0x0002ca0000047ab9 */ /* 0x000fe20000000a00 */
[----:B------:R-:W-:Y:S01]  /*13230*/  VIADD R206, R192, 0x8 ;  /* 0x00000008c0ce7836 */ /* 0x000fe20000000000 */
[----:B------:R-:W-:Y:S01]  /*13240*/  SHF.R.S32.HI R233, RZ, 0x1f, R233 ;  /* 0x0000001fffe97819 */ /* 0x000fe200000114e9 */
[----:B------:R-:W-:-:S02]  /*13250*/  IMAD.IADD R9, R9, 0x1, R10 ;  /* 0x0000000109097824 */ /* 0x000fc400078e020a */
[----:B------:R-:W-:Y:S01]  /*13260*/  IMAD R3, R3, UR4, RZ ;  /* 0x0000000403037c24 */ /* 0x000fe2000f8e02ff */
[----:B------:R-:W-:Y:S01]  /*13270*/  SHF.R.S32.HI R206, RZ, 0x1f, R206 ;  /* 0x0000001fffce7819 */ /* 0x000fe200000114ce */
[----:B------:R-:W-:-:S04]  /*13280*/  IMAD.WIDE.U32 R8, R0, UR4, R8 ;  /* 0x0000000400087c25 */ /* 0x000fc8000f8e0008 */
[----:B------:R-:W-:Y:S01]  /*13290*/  IMAD R3, R0, UR5, R3 ;  /* 0x0000000500037c24 */ /* 0x000fe2000f8e0203 */
[----:B------:R-:W-:Y:S01]  /*132a0*/  ULDC.64 UR4, c[0x0][0xb00] ;  /* 0x0002c00000047ab9 */ /* 0x000fe20000000a00 */
[----:B------:R-:W-:Y:S01]  /*132b0*/  VIADD R166, R192, 0x88 ;  /* 0x00000088c0a67836 */ /* 0x000fe20000000000 */
[----:B------:R-:W-:Y:S01]  /*132c0*/  LEA R0, P0, R8, UR4, 0x2 ;  /* 0x0000000408007c11 */ /* 0x000fe2000f8010ff */
[----:B------:R-:W-:Y:S02]  /*132d0*/  IMAD.IADD R3, R9, 0x1, R3 ;  /* 0x0000000109037824 */ /* 0x000fe400078e0203 */
[----:B------:R-:W-:Y:S02]  /*132e0*/  VIADD R168, R192, 0x80 ;  /* 0x00000080c0a87836 */ /* 0x000fe40000000000 */
[----:B------:R1:W2:Y:S01]  /*132f0*/  SHFL.IDX PT, R15, R0, RZ, 0x1c1f ;  /* 0x001c1fff000f7589 */ /* 0x0002a200000e0000 */
[----:B------:R-:W-:Y:S01]  /*13300*/  LEA.HI.X R3, R8, UR5, R3, 0x2, P0 ;  /* 0x0000000508037c11 */ /* 0x000fe200080f1403 */
[----:B------:R-:W-:Y:S01]  /*13310*/  VIADD R8, R2, 0x28c20 ;  /* 0x00028c2002087836 */ /* 0x000fe20000000000 */
[----:B------:R-:W-:Y:S01]  /*13320*/  ISETP.GE.AND P0, PT, R194, R4, PT ;  /* 0x00000004c200720c */ /* 0x000fe20003f06270 */
[----:B------:R-:W-:-:S02]  /*13330*/  VIADD R170, R192, 0x78 ;  /* 0x00000078c0aa7836 */ /* 0x000fc40000000000 */
[----:B------:R1:W3:Y:S01]  /*13340*/  SHFL.IDX PT, R14, R3, RZ, 0x1c1f ;  /* 0x001c1fff030e7589 */ /* 0x0002e200000e0000 */
[----:B------:R-:W-:Y:S01]  /*13350*/  PRMT R8, RZ, 0x654, R8 ;  /* 0x00000654ff087816 */ /* 0x000fe20000000008 */
[C---:B------:R-:W-:Y:S02]  /*13360*/  VIADD R172, R192.reuse, 0x70 ;  /* 0x00000070c0ac7836 */ /* 0x040fe40000000000 */
[C---:B------:R-:W-:Y:S01]  /*13370*/  VIADD R174, R192.reuse, 0x68 ;  /* 0x00000068c0ae7836 */ /* 0x040fe20000000000 */
[----:B------:R1:W-:Y:S01]  /*13380*/  SYNCS.ARRIVE.TRANS64.RED.A1T0 RZ, [R8+URZ], RZ ;  /* 0x000000ff08ff79a7 */ /* 0x0003e2000810043f */
[C---:B------:R-:W-:Y:S02]  /*13390*/  VIADD R176, R192.reuse, 0x60 ;  /* 0x00000060c0b07836 */ /* 0x040fe40000000000 */
[C---:B------:R-:W-:Y:S02]  /*133a0*/  VIADD R178, R192.reuse, 0x58 ;  /* 0x00000058c0b27836 */ /* 0x040fe40000000000 */
[----:B------:R-:W-:-:S02]  /*133b0*/  VIADD R180, R192, 0x50 ;  /* 0x00000050c0b47836 */ /* 0x000fc40000000000 */
[C---:B------:R-:W-:Y:S02]  /*133c0*/  VIADD R182, R192.reuse, 0x48 ;  /* 0x00000048c0b67836 */ /* 0x040fe40000000000 */
[C---:B------:R-:W-:Y:S02]  /*133d0*/  VIADD R193, R192.reuse, 0x40 ;  /* 0x00000040c0c17836 */ /* 0x040fe40000000000 */
[C---:B------:R-:W-:Y:S02]  /*133e0*/  VIADD R200, R192.reuse, 0x38 ;  /* 0x00000038c0c87836 */ /* 0x040fe40000000000 */
[C---:B------:R-:W-:Y:S02]  /*133f0*/  VIADD R207, R192.reuse, 0x30 ;  /* 0x00000030c0cf7836 */ /* 0x040fe40000000000 */
[C---:B------:R-:W-:Y:S02]  /*13400*/  VIADD R214, R192.reuse, 0x28 ;  /* 0x00000028c0d67836 */ /* 0x040fe40000000000 */
[----:B------:R-:W-:-:S02]  /*13410*/  VIADD R220, R192, 0x20 ;  /* 0x00000020c0dc7836 */ /* 0x000fc40000000000 */
[C---:B------:R-:W-:Y:S02]  /*13420*/  VIADD R226, R192.reuse, 0x18 ;  /* 0x00000018c0e27836 */ /* 0x040fe40000000000 */
[C---:B------:R-:W-:Y:S02]  /*13430*/  VIADD R228, R192.reuse, 0x10 ;  /* 0x00000010c0e47836 */ /* 0x040fe40000000000 */
[----:B------:R-:W-:Y:S01]  /*13440*/  VIADD R204, R192, 0x8 ;  /* 0x00000008c0cc7836 */ /* 0x000fe20000000000 */
[----:B-123--:R-:W-:Y:S06]  /*13450*/  @P0 BRA `(.L_x_4997) ;  /* 0x0000000800040947 */ /* 0x00efec0003800000 */
[----:B------:R-:W-:Y:S02]  /*13460*/  ULDC UR4, c[0x0][0xac8] ;  /* 0x0002b20000047ab9 */ /* 0x000fe40000000800 */
[----:B------:R-:W-:Y:S02]  /*13470*/  ISETP.GE.AND P0, PT, R192, UR4, PT ;  /* 0x00000004c0007c0c */ /* 0x000fe4000bf06270 */
[----:B------:R-:W-:Y:S02]  /*13480*/  ISETP.GE.AND P4, PT, R176, UR4, PT ;  /* 0x00000004b0007c0c */ /* 0x000fe4000bf86270 */
[----:B------:R-:W-:-:S09]  /*13490*/  ISETP.GE.AND P5, PT, R174, UR4, PT ;  /* 0x00000004ae007c0c */ /* 0x000fd2000bfa6270 */
[----:B------:R-:W-:-:S04]  /*134a0*/  @!P0 LEA R8, P1, R192, R15, 0x2 ;  /* 0x0000000fc0088211 */ /* 0x000fc800078210ff */
[----:B------:R-:W-:-:S05]  /*134b0*/  @!P0 LEA.HI.X R9, R192, R14, R217, 0x2, P1 ;  /* 0x0000000ec0098211 */ /* 0x000fca00008f14d9 */
        /* <DEDUP_REMOVED lines=33> */
[-C--:B------:R-:W-:Y:S02]  /*136d0*/  @!P1 LEA R10, P6, R180, R15.reuse, 0x2 ;  /* 0x0000000fb40a9211 */ /* 0x080fe400078c10ff */
        /* <DEDUP_REMOVED lines=10> */
[-C--:B-1----:R-:W-:Y:S02]  /*13780*/  @!P3 LEA R8, P6, R178, R15.reuse, 0x2 ;  /* 0x0000000fb208b211 */ /* 0x082fe400078c10ff */
[-C--:B--2---:R-:W-:Y:S02]  /*13790*/  @!P4 LEA R10, P2, R176, R15.reuse, 0x2 ;  /* 0x0000000fb00ac211 */ /* 0x084fe400078410ff */
        /* <DEDUP_REMOVED lines=12> */
[-C--:B--2---:R-:W-:Y:S01]  /*13860*/  @!P1 LEA R10, P5, R170, R15.reuse, 0x2 ;  /* 0x0000000faa0a9211 */ /* 0x084fe200078a10ff */
        /* <DEDUP_REMOVED lines=15> */
[-C--:B---3--:R-:W-:Y:S01]  /*13960*/  @!P5 LEA R12, P6, R236, R15.reuse, 0x2 ;  /* 0x0000000fec0cd211 */ /* 0x088fe200078c10ff */
        /* <DEDUP_REMOVED lines=48> */
.L_x_4997:
[----:B------:R-:W-:Y:S05]  /*13c70*/  BSYNC B1 ;  /* 0x0000000000017941 */ /* 0x000fea0003800000 */
.L_x_4996:
[----:B-1----:R-:W-:Y:S01]  /*13c80*/  VIADD R9, R194, 0x8 ;  /* 0x00000008c2097836 */ /* 0x002fe20000000000 */
[----:B------:R-:W1:Y:S04]  /*13c90*/  SHFL.IDX PT, R3, R3, 0x1, 0x1c1f ;  /* 0x003c1f0003037f89 */ /* 0x000e6800000e0000 */
[----:B------:R-:W-:Y:S01]  /*13ca0*/  ISETP.GE.AND P0, PT, R9, R4, PT ;  /* 0x000000040900720c */ /* 0x000fe20003f06270 */
[----:B------:R2:W3:-:S12]  /*13cb0*/  SHFL.IDX PT, R29, R0, 0x1, 0x1c1f ;  /* 0x003c1f00001d7f89 */ /* 0x0004d800000e0000 */
[----:B--2---:R-:W-:Y:S05]  /*13cc0*/  @P0 BRA `(.L_x_4995) ;  /* 0x0000001400cc0947 */ /* 0x004fea0003800000 */
[----:B------:R-:W-:Y:S02]  /*13cd0*/  ULDC UR4, c[0x0][0xac8] ;  /* 0x0002b20000047ab9 */ /* 0x000fe40000000800 */
[----:B------:R-:W-:Y:S02]  /*13ce0*/  ISETP.GE.AND P4, PT, R192, UR4, PT ;  /* 0x00000004c0007c0c */ /* 0x000fe4000bf86270 */
[----:B------:R-:W-:Y:S02]  /*13cf0*/  ISETP.GE.AND P2, PT, R204, UR4, PT ;  /* 0x00000004cc007c0c */ /* 0x000fe4000bf46270 */
[----:B------:R-:W-:Y:S02]  /*13d00*/  ISETP.GE.AND P1, PT, R228, UR4, PT ;  /* 0x00000004e4007c0c */ /* 0x000fe4000bf26270 */
[----:B------:R-:W-:-:S07]  /*13d10*/  ISETP.GE.AND P0, PT, R226, UR4, PT ;  /* 0x00000004e2007c0c */ /* 0x000fce000bf06270 */
[----:B---3--:R-:W-:-:S04]  /*13d20*/  @!P4 LEA R8, P3, R192, R29, 0x2 ;  /* 0x0000001dc008c211 */ /* 0x008fc800078610ff */
[----:B-1----:R-:W-:Y:S02]  /*13d30*/  @!P4 LEA.HI.X R9, R192, R3, R217, 0x2, P3 ;  /* 0x00000003c009c211 */ /* 0x002fe400018f14d9 */
[----:B------:R-:W-:Y:S02]  /*13d40*/  ISETP.GE.AND P3, PT, R220, UR4, PT ;  /* 0x00000004dc007c0c */ /* 0x000fe4000bf66270 */
[----:B------:R-:W-:Y:S01]  /*13d50*/  @!P1 LEA R10, P5, R228, R29, 0x2 ;  /* 0x0000001de40a9211 */ /* 0x000fe200078a10ff */
[----:B------:R1:W-:Y:S01]  /*13d60*/  @!P4 ST.E.64 desc[UR42][R8.64], R26 ;  /* 0x0000001a0800c985 */ /* 0x0003e2000c101b2a */
[----:B------:R-:W-:Y:S02]  /*13d70*/  ISETP.GE.AND P4, PT, R214, UR4, PT ;  /* 0x00000004d6007c0c */ /* 0x000fe4000bf86270 */
[----:B------:R-:W-:Y:S02]  /*13d80*/  @!P1 LEA.HI.X R11, R228, R3, R233, 0x2, P5 ;  /* 0x00000003e40b9211 */ /* 0x000fe400028f14e9 */
[----:B------:R-:W-:-:S02]  /*13d90*/  ISETP.GE.AND P5, PT, R207, UR4, PT ;  /* 0x00000004cf007c0c */ /* 0x000fc4000bfa6270 */
[----:B-1----:R-:W-:-:S04]  /*13da0*/  @!P2 LEA R8, P6, R204, R29, 0x2 ;  /* 0x0000001dcc08a211 */ /* 0x002fc800078c10ff */
[----:B------:R-:W-:Y:S02]  /*13db0*/  @!P2 LEA.HI.X R9, R204, R3, R206, 0x2, P6 ;  /* 0x00000003cc09a211 */ /* 0x000fe400030f14ce */
[----:B------:R-:W-:-:S03]  /*13dc0*/  @!P0 LEA R12, P6, R226, R29, 0x2 ;  /* 0x0000001de20c8211 */ /* 0x000fc600078c10ff */
[----:B------:R1:W-:Y:S01]  /*13dd0*/  @!P2 ST.E.64 desc[UR42][R8.64], R30 ;  /* 0x0000001e0800a985 */ /* 0x0003e2000c101b2a */
[----:B------:R-:W-:-:S03]  /*13de0*/  @!P0 LEA.HI.X R13, R226, R3, R227, 0x2, P6 ;  /* 0x00000003e20d8211 */ /* 0x000fc600030f14e3 */
[----:B------:R2:W-:Y:S04]  /*13df0*/  @!P1 ST.E.64 desc[UR42][R10.64], R34 ;  /* 0x000000220a009985 */ /* 0x0005e8000c101b2a */
[----:B------:R3:W-:Y:S01]  /*13e00*/  @!P0 ST.E.64 desc[UR42][R12.64], R38 ;  /* 0x000000260c008985 */ /* 0x0007e2000c101b2a */
[----:B------:R-:W-:Y:S02]  /*13e10*/  ISETP.GE.AND P0, PT, R200, UR4, PT ;  /* 0x00000004c8007c0c */ /* 0x000fe4000bf06270 */
[-C--:B-1----:R-:W-:Y:S02]  /*13e20*/  @!P3 LEA R8, P1, R220, R29.reuse, 0x2 ;  /* 0x0000001ddc08b211 */ /* 0x082fe400078210ff */
[----:B--2---:R-:W-:Y:S02]  /*13e30*/  @!P4 LEA R10, P2, R214, R29, 0x2 ;  /* 0x0000001dd60ac211 */ /* 0x004fe400078410ff */
[----:B------:R-:W-:-:S02]  /*13e40*/  @!P3 LEA.HI.X R9, R220, R3, R225, 0x2, P1 ;  /* 0x00000003dc09b211 */ /* 0x000fc400008f14e1 */
[----:B------:R-:W-:Y:S02]  /*13e50*/  ISETP.GE.AND P1, PT, R193, UR4, PT ;  /* 0x00000004c1007c0c */ /* 0x000fe4000bf26270 */
[----:B------:R-:W-:Y:S01]  /*13e60*/  @!P4 LEA.HI.X R11, R214, R3, R215, 0x2, P2 ;  /* 0x00000003d60bc211 */ /* 0x000fe200010f14d7 */
[----:B------:R1:W-:Y:S01]  /*13e70*/  @!P3 ST.E.64 desc[UR42][R8.64], R42 ;  /* 0x0000002a0800b985 */ /* 0x0003e2000c101b2a */
[----:B------:R-:W-:Y:S02]  /*13e80*/  ISETP.GE.AND P2, PT, R182, UR4, PT ;  /* 0x00000004b6007c0c */ /* 0x000fe4000bf46270 */
[C---:B---3--:R-:W-:Y:S01]  /*13e90*/  @!P5 LEA R12, P6, R207.reuse, R29, 0x2 ;  /* 0x0000001dcf0cd211 */ /* 0x048fe200078c10ff */
[----:B------:R2:W-:Y:S01]  /*13ea0*/  @!P4 ST.E.64 desc[UR42][R10.64], R46 ;  /* 0x0000002e0a00c985 */ /* 0x0005e2000c101b2a */
[----:B------:R-:W-:Y:S02]  /*13eb0*/  ISETP.GE.AND P3, PT, R180, UR4, PT ;  /* 0x00000004b4007c0c */ /* 0x000fe4000bf66270 */
[----:B------:R-:W-:-:S02]  /*13ec0*/  @!P5 LEA.HI.X R13, R207, R3, R208, 0x2, P6 ;  /* 0x00000003cf0dd211 */ /* 0x000fc400030f14d0 */
[----:B------:R-:W-:-:S03]  /*13ed0*/  ISETP.GE.AND P4, PT, R178, UR4, PT ;  /* 0x00000004b2007c0c */ /* 0x000fc6000bf86270 */
[----:B------:R3:W-:Y:S01]  /*13ee0*/  @!P5 ST.E.64 desc[UR42][R12.64], R50 ;  /* 0x000000320c00d985 */ /* 0x0007e2000c101b2a */
[CC--:B-1----:R-:W-:Y:S02]  /*13ef0*/  @!P0 LEA R8, P6, R200.reuse, R29.reuse, 0x2 ;  /* 0x0000001dc8088211 */ /* 0x0c2fe400078c10ff */
[C---:B--2---:R-:W-:Y:S02]  /*13f00*/  @!P1 LEA R10, P5, R193.reuse, R29, 0x2 ;  /* 0x0000001dc10a9211 */ /* 0x044fe400078a10ff */
        /* <DEDUP_REMOVED lines=10> */
[-C--:B-1----:R-:W-:Y:S02]  /*13fb0*/  @!P3 LEA R8, P6, R180, R29.reuse, 0x2 ;  /* 0x0000001db408b211 */ /* 0x082fe400078c10ff */
[----:B--2---:R-:W-:Y:S02]  /*13fc0*/  @!P4 LEA R10, P2, R178, R29, 0x2 ;  /* 0x0000001db20ac211 */ /* 0x004fe400078410ff */
        /* <DEDUP_REMOVED lines=10> */
[----:B------:R-:W-:Y:S02]  /*14070*/  @!P0 LEA.HI.X R9, R174, R3, R175, 0x2, P4 ;  /* 0x00000003ae098211 */ /* 0x000fe400020f14af */
        /* <DEDUP_REMOVED lines=16> */
[----:B------:R-:W-:Y:S02]  /*14180*/  @!P4 LEA.HI.X R11, R166, R3, R167, 0x2, P0 ;  /* 0x00000003a60bc211 */ /* 0x000fe400000f14a7 */
[----:B------:R-:W-:Y:S02]  /*14190*/  ISETP.GE.AND P0, PT, R234, UR4, PT ;  /* 0x00000004ea007c0c */ /* 0x000fe4000bf06270 */
[----:B---3--:R-:W-:Y:S01]  /*141a0*/  @!P3 LEA R12, P6, R237, R29, 0x2 ;  /* 0x0000001ded0cb211 */ /* 0x008fe200078c10ff */
[----:B------:R2:W-:Y:S01]  /*141b0*/  @!P4 ST.E.64 desc[UR42][R10.64], R94 ;  /* 0x0000005e0a00c985 */ /* 0x0005e2000c101b2a */
[----:B------:R-:W-:Y:S02]  /*141c0*/  ISETP.GE.AND P4, PT, R231, UR4, PT ;  /* 0x00000004e7007c0c */ /* 0x000fe4000bf86270 */
[----:B------:R-:W-:-:S02]  /*141d0*/  @!P3 LEA.HI.X R13, R237, R3, R165, 0x2, P6 ;  /* 0x00000003ed0db211 */ /* 0x000fc400030f14a5 */
[----:B------:R-:W-:-:S03]  /*141e0*/  @!P2 LEA R14, P6, R236, R29, 0x2 ;  /* 0x0000001dec0ea211 */ /* 0x000fc600078c10ff */
[----:B------:R3:W-:Y:S01]  /*141f0*/  @!P3 ST.E.64 desc[UR42][R12.64], R98 ;  /* 0x000000620c00b985 */ /* 0x0007e2000c101b2a */
[C---:B------:R-:W-:Y:S02]  /*14200*/  @!P1 LEA R20, P3, R235.reuse, R29, 0x2 ;  /* 0x0000001deb149211 */ /* 0x040fe400078610ff */
[----:B------:R-:W-:Y:S02]  /*14210*/  @!P2 LEA.HI.X R15, R236, R3, R164, 0x2, P6 ;  /* 0x00000003ec0fa211 */ /* 0x000fe400030f14a4 */
[----:B------:R-:W-:Y:S02]  /*14220*/  @!P0 LEA R24, P6, R234, R29, 0x2 ;  /* 0x0000001dea188211 */ /* 0x000fe400078c10ff */
[-C--:B------:R-:W-:Y:S01]  /*14230*/  @!P1 LEA.HI.X R21, R235, R3.reuse, R163, 0x2, P3 ;  /* 0x00000003eb159211 */ /* 0x080fe200018f14a3 */
[----:B------:R4:W-:Y:S01]  /*14240*/  @!P2 ST.E.64 desc[UR42][R14.64], R102 ;  /* 0x000000660e00a985 */ /* 0x0009e2000c101b2a */
[----:B------:R-:W-:Y:S02]  /*14250*/  ISETP.GE.AND P3, PT, R230, UR4, PT ;  /* 0x00000004e6007c0c */ /* 0x000fe4000bf66270 */
[----:B------:R-:W-:Y:S01]  /*14260*/  @!P0 LEA.HI.X R25, R234, R3, R162, 0x2, P6 ;  /* 0x00000003ea198211 */ /* 0x000fe200030f14a2 */
[----:B------:R5:W-:Y:S01]  /*14270*/  @!P1 ST.E.64 desc[UR42][R20.64], R106 ;  /* 0x0000006a14009985 */ /* 0x000be2000c101b2a */
[----:B-1----:R-:W-:-:S02]  /*14280*/  @!P5 LEA R8, P1, R232, R29, 0x2 ;  /* 0x0000001de808d211 */ /* 0x002fc400078210ff */
[----:B--2---:R-:W-:Y:S01]  /*14290*/  @!P4 LEA R10, P2, R231, R29, 0x2 ;  /* 0x0000001de70ac211 */ /* 0x004fe200078410ff */
[----:B------:R-:W-:Y:S01]  /*142a0*/  @!P0 ST.E.64 desc[UR42][R24.64], R110 ;  /* 0x0000006e18008985 */ /* 0x000fe2000c101b2a */
[----:B------:R-:W-:Y:S02]  /*142b0*/  ISETP.GE.AND P0, PT, R229, UR4, PT ;  /* 0x00000004e5007c0c */ /* 0x000fe4000bf06270 */
[----:B------:R-:W-:Y:S02]  /*142c0*/  @!P5 LEA.HI.X R9, R232, R3, R161, 0x2, P1 ;  /* 0x00000003e809d211 */ /* 0x000fe400008f14a1 */
[----:B------:R-:W-:Y:S02]  /*142d0*/  ISETP.GE.AND P1, PT, R224, UR4, PT ;  /* 0x00000004e0007c0c */ /* 0x000fe4000bf26270 */
[----:B---3--:R-:W-:Y:S01]  /*142e0*/  @!P3 LEA R12, P6, R230, R29, 0x2 ;  /* 0x0000001de60cb211 */ /* 0x008fe200078c10ff */
[----:B------:R1:W-:Y:S01]  /*142f0*/  @!P5 ST.E.64 desc[UR42][R8.64], R114 ;  /* 0x000000720800d985 */ /* 0x0003e2000c101b2a */
[----:B------:R-:W-:-:S02]  /*14300*/  @!P4 LEA.HI.X R11, R231, R3, R160, 0x2, P2 ;  /* 0x00000003e70bc211 */ /* 0x000fc400010f14a0 */
[----:B------:R-:W-:Y:S02]  /*14310*/  @!P3 LEA.HI.X R13, R230, R3, R159, 0x2, P6 ;  /* 0x00000003e60db211 */ /* 0x000fe400030f149f */
[----:B------:R-:W-:Y:S01]  /*14320*/  ISETP.GE.AND P2, PT, R221, UR4, PT ;  /* 0x00000004dd007c0c */ /* 0x000fe2000bf46270 */
[----:B------:R2:W-:Y:S01]  /*14330*/  @!P4 ST.E.64 desc[UR42][R10.64], R118 ;  /* 0x000000760a00c985 */ /* 0x0005e2000c101b2a */
[----:B------:R-:W-:Y:S02]  /*14340*/  ISETP.GE.AND P4, PT, R223, UR4, PT ;  /* 0x00000004df007c0c */ /* 0x000fe4000bf86270 */
[C---:B----4-:R-:W-:Y:S01]  /*14350*/  @!P0 LEA R14, P5, R229.reuse, R29, 0x2 ;  /* 0x0000001de50e8211 */ /* 0x050fe200078a10ff */
[----:B------:R3:W-:Y:S01]  /*14360*/  @!P3 ST.E.64 desc[UR42][R12.64], R122 ;  /* 0x0000007a0c00b985 */ /* 0x0007e2000c101b2a */
[----:B------:R-:W-:Y:S02]  /*14370*/  ISETP.GE.AND P3, PT, R222, UR4, PT ;  /* 0x00000004de007c0c */ /* 0x000fe4000bf66270 */
[----:B------:R-:W-:-:S02]  /*14380*/  @!P0 LEA.HI.X R15, R229, R3, R158, 0x2, P5 ;  /* 0x00000003e50f8211 */ /* 0x000fc400028f149e */
[----:B------:R-:W-:Y:S02]  /*14390*/  ISETP.GE.AND P5, PT, R219, UR4, PT ;  /* 0x00000004db007c0c */ /* 0x000fe4000bfa6270 */
[CC--:B-----5:R-:W-:Y:S01]  /*143a0*/  @!P1 LEA R20, P6, R224.reuse, R29.reuse, 0x2 ;  /* 0x0000001de0149211 */ /* 0x0e0fe200078c10ff */
[----:B------:R4:W-:Y:S02]  /*143b0*/  @!P0 ST.E.64 desc[UR42][R14.64], R126 ;  /* 0x0000007e0e008985 */ /* 0x0009e4000c101b2a */
[C---:B-1----:R-:W-:Y:S02]  /*143c0*/  @!P4 LEA R8, P0, R223.reuse, R29, 0x2 ;  /* 0x0000001ddf08c211 */ /* 0x042fe400078010ff */
[----:B------:R-:W-:Y:S02]  /*143d0*/  @!P1 LEA.HI.X R21, R224, R3, R157, 0x2, P6 ;  /* 0x00000003e0159211 */ /* 0x000fe400030f149d */
[----:B--2---:R-:W-:Y:S02]  /*143e0*/  @!P3 LEA R10, P6, R222, R29, 0x2 ;  /* 0x0000001dde0ab211 */ /* 0x004fe400078c10ff */
[----:B------:R-:W-:Y:S01]  /*143f0*/  @!P4 LEA.HI.X R9, R223, R3, R156, 0x2, P0 ;  /* 0x00000003df09c211 */ /* 0x000fe200000f149c */
[----:B------:R4:W-:Y:S01]  /*14400*/  @!P1 ST.E.64 desc[UR42][R20.64], R130 ;  /* 0x0000008214009985 */ /* 0x0009e2000c101b2a */
[----:B---3--:R-:W-:-:S02]  /*14410*/  @!P2 LEA R12, P1, R221, R29, 0x2 ;  /* 0x0000001ddd0ca211 */ /* 0x008fc400078210ff */
        /* <DEDUP_REMOVED lines=14> */
.L_x_4989:
        /* <DEDUP_REMOVED lines=16> */
[----:B--2---:R-:W2:-:S12]  /*14600*/  S2R R4, SR_TID.X ;  /* 0x0000000000047919 */ /* 0x004e980000002100 */
[----:B------:R-:W4:Y:S01]  /*14610*/  @!P2 LDC R205, c[0x0][0xad4] ;  /* 0x0002b500ffcdab82 */ /* 0x000f220000000800 */
[----:B--2---:R-:W-:Y:S01]  /*14620*/  VIADD R32, R4, 0xffffff80 ;  /* 0xffffff8004207836 */ /* 0x004fe20000000000 */
[----:B----4-:R-:W-:-:S04]  /*14630*/  ISETP.GT.AND P2, PT, R205, 0x1, PT ;  /* 0x00000001cd00780c */ /* 0x010fc80003f44270 */
[----:B------:R-:W-:Y:S01]  /*14640*/  ISETP.GT.AND P3, PT, R32, 0x3f, PT ;  /* 0x0000003f2000780c */ /* 0x000fe20003f64270 */
[----:B---3--:R-:W-:-:S12]  /*14650*/  @P1 BRA `(.L_x_4998) ;  /* 0x0000000000101947 */ /* 0x008fd80003800000 */
[----:B------:R-:W-:Y:S05]  /*14660*/  @!P0 BRA `(.L_x_4998) ;  /* 0x00000000000c8947 */ /* 0x000fea0003800000 */
[----:B------:R-:W2:Y:S04]  /*14670*/  LDG.E R11, desc[UR42][R8.64] ;  /* 0x0000002a080b7981 */ /* 0x000ea8000c1e1900 */
[----:B-----5:R-:W2:Y:S02]  /*14680*/  LDG.E R0, desc[UR42][R8.64+0x4] ;  /* 0x0000042a08007981 */ /* 0x020ea4000c1e1900 */
[----:B--2---:R-:W-:-:S07]  /*14690*/  IMAD.IADD R0, R0, 0x1, -R11 ;  /* 0x0000000100007824 */ /* 0x004fce00078e0a0b */
.L_x_4998:
        /* <DEDUP_REMOVED lines=17> */
[----:B------:R-:W-:Y:S02]  /*147b0*/  SEL R26, R26, 0x978, P0 ;  /* 0x000009781a1a7807 */ /* 0x000fe40000000000 */
[----:B------:R-:W-:-:S03]  /*147c0*/  SEL R217, R217, RZ, P0 ;  /* 0x000000ffd9d97207 */ /* 0x000fc60000000000 */
[----:B------:R-:W3:Y:S08]  /*147d0*/  LDC.64 R14, c[0x0][R26+0x220] ;  /* 0x000088001a0e7b82 */ /* 0x000ef00000000a00 */
[----:B------:R-:W4:Y:S08]  /*147e0*/  LDC.64 R24, c[0x0][R26+0x218] ;  /* 0x000086001a187b82 */ /* 0x000f300000000a00 */
[----:B------:R-:W5:Y:S08]  /*147f0*/  LDC.64 R12, c[0x0][R26+0x228] ;  /* 0x00008a001a0c7b82 */ /* 0x000f700000000a00 */
[----:B------:R-:W0:Y:S08]  /*14800*/  LDC.64 R10, c[0x0][R26+0x210] ;  /* 0x000084001a0a7b82 */ /* 0x000e300000000a00 */
[----:B------:R-:W4:Y:S08]  /*14810*/  @P1 LDC R4, c[0x0][0xbec] ;  /* 0x0002fb00ff041b82 */ /* 0x000f300000000800 */
[----:B------:R-:W5:Y:S01]  /*14820*/  @P1 LDC R37, c[0x0][0xbf0] ;  /* 0x0002fc00ff251b82 */ /* 0x000f620000000800 */
[----:B---3--:R-:W-:-:S07]  /*14830*/  IMAD R15, R15, R31, RZ ;  /* 0x0000001f0f0f7224 */ /* 0x008fce00078e02ff */
[----:B--2---:R-:W2:Y:S01]  /*14840*/  @!P0 LDC R8, c[0x0][0xb50] ;  /* 0x0002d400ff088b82 */ /* 0x004ea20000000800 */
[----:B-1----:R-:W-:-:S04]  /*14850*/  IMAD.WIDE.U32 R20, R14, R31, RZ ;  /* 0x0000001f0e147225 */ /* 0x002fc800078e00ff */
[----:B------:R-:W-:Y:S02]  /*14860*/  IMAD R15, R14, R30, R15 ;  /* 0x0000001e0e0f7224 */ /* 0x000fe400078e020f */
[----:B----4-:R-:W-:Y:S01]  /*14870*/  @P1 IMAD.HI.U32 R4, R33, R4, RZ ;  /* 0x0000000421041227 */ /* 0x010fe200078e00ff */
[----:B------:R-:W1:Y:S03]  /*14880*/  @!P0 LDC R9, c[0x0][0xb54] ;  /* 0x0002d500ff098b82 */ /* 0x000e660000000800 */
[-C--:B------:R-:W-:Y:S02]  /*14890*/  IMAD R29, R25, R204.reuse, RZ ;  /* 0x000000cc191d7224 */ /* 0x080fe400078e02ff */
[----:B------:R-:W-:Y:S01]  /*148a0*/  IMAD.WIDE.U32 R24, R24, R204, RZ ;  /* 0x000000cc18187225 */ /* 0x000fe200078e00ff */
[----:B-----5:R-:W-:-:S03]  /*148b0*/  @P1 SHF.R.U32.HI R27, RZ, R37, R4 ;  /* 0x00000025ff1b1219 */ /* 0x020fc60000011604 */
        /* <DEDUP_REMOVED lines=12> */
[-C--:B0-----:R-:W-:Y:S01]  /*14980*/  IMAD R4, R11, R15.reuse, RZ ;  /* 0x0000000f0b047224 */ /* 0x081fe200078e02ff */
[----:B------:R-:W-:Y:S01]  /*14990*/  SHF.R.S32.HI R21, RZ, 0x1f, R15 ;  /* 0x0000001fff157819 */ /* 0x000fe2000001140f */
[----:B------:R-:W-:Y:S02]  /*149a0*/  IMAD.MOV.U32 R11, RZ, RZ, -0x800000 ;  /* 0xff800000ff0b7424 */ /* 0x000fe400078e00ff */
[----:B------:R-:W-:-:S04]  /*149b0*/  IMAD.WIDE.U32 R12, R10, R15, R12 ;  /* 0x0000000f0a0c7225 */ /* 0x000fc800078e000c */
[----:B------:R-:W-:Y:S01]  /*149c0*/  IMAD R21, R10, R21, R4 ;  /* 0x000000150a157224 */ /* 0x000fe200078e0204 */
[----:B--2---:R-:W-:-:S03]  /*149d0*/  LEA R8, P0, R12, R8, 0x2 ;  /* 0x000000080c087211 */ /* 0x004fc600078010ff */
[----:B------:R-:W-:-:S05]  /*149e0*/  IMAD.IADD R4, R13, 0x1, R21 ;  /* 0x000000010d047824 */ /* 0x000fca00078e0215 */
[----:B-1----:R-:W-:-:S05]  /*149f0*/  LEA.HI.X R9, R12, R9, R4, 0x2, P0 ;  /* 0x000000090c097211 */ /* 0x002fca00000f1404 */
[----:B------:R2:W-:Y:S02]  /*14a00*/  STG.E desc[UR42][R8.64], R11 ;  /* 0x0000000b08007986 */ /* 0x0005e4000c10192a */
.L_x_5000:
[----:B------:R-:W-:Y:S05]  /*14a10*/  BSYNC B1 ;  /* 0x0000000000017941 */ /* 0x000fea0003800000 */
.L_x_4999:
        /* <DEDUP_REMOVED lines=15> */
[----:B------:R-:W-:-:S02]  /*14b10*/  LOP3.LUT R3, R11, 0xfffffff8, RZ, 0xc0, !PT ;  /* 0xfffffff80b037812 */ /* 0x000fc400078ec0ff */
[----:B------:R-:W-:Y:S01]  /*14b20*/  SHF.R.S32.HI R35, RZ, 0x1f, R210 ;  /* 0x0000001fff237819 */ /* 0x000fe200000114d2 */
[----:B------:R-:W-:Y:S01]  /*14b30*/  IMAD.WIDE.U32 R8, R204, UR4, R8 ;  /* 0x00000004cc087c25 */ /* 0x000fe2000f8e0008 */
[----:B------:R-:W-:Y:S02]  /*14b40*/  SHF.R.S32.HI R36, RZ, 0x1f, R211 ;  /* 0x0000001fff247819 */ /* 0x000fe400000114d3 */
[----:B------:R-:W-:Y:S01]  /*14b50*/  SHF.R.S32.HI R37, RZ, 0x1f, R212 ;  /* 0x0000001fff257819 */ /* 0x000fe200000114d4 */
[----:B------:R-:W-:Y:S01]  /*14b60*/  IMAD.IADD R32, R32, 0x1, -R3 ;  /* 0x0000000120207824 */ /* 0x000fe200078e0a03 */
[----:B------:R-:W-:Y:S01]  /*14b70*/  SHF.R.S32.HI R38, RZ, 0x1f, R213 ;  /* 0x0000001fff267819 */ /* 0x000fe200000114d5 */
[----:B------:R-:W-:Y:S01]  /*14b80*/  IMAD R9, R204, UR5, R9 ;  /* 0x00000005cc097c24 */ /* 0x000fe2000f8e0209 */
[----:B---3--:R-:W-:Y:S01]  /*14b90*/  ISETP.NE.AND P0, PT, R13, 0x1, PT ;  /* 0x000000010d00780c */ /* 0x008fe20003f05270 */
[----:B------:R-:W-:Y:S01]  /*14ba0*/  IMAD R11, R32, 0x20, R25 ;  /* 0x00000020200b7824 */ /* 0x000fe200078e0219 */
[----:B------:R-:W-:Y:S01]  /*14bb0*/  ULDC.64 UR4, c[0x0][0xaf0] ;  /* 0x0002bc0000047ab9 */ /* 0x000fe20000000a00 */
[----:B------:R-:W-:-:S02]  /*14bc0*/  IMAD R29, R0, R13, RZ ;  /* 0x0000000d001d7224 */ /* 0x000fc400078e02ff */
[----:B------:R-:W-:Y:S02]  /*14bd0*/  IMAD.IADD R10, R194, 0x1, R11 ;  /* 0x00000001c20a7824 */ /* 0x000fe400078e020b */
[----:B------:R-:W-:Y:S01]  /*14be0*/  IMAD R3, R30, UR4, RZ ;  /* 0x000000041e037c24 */ /* 0x000fe2000f8e02ff */
[-C--:B--2---:R-:W-:Y:S01]  /*14bf0*/  ISETP.GE.AND P1, PT, R213, R26.reuse, PT ;  /* 0x0000001ad500720c */ /* 0x084fe20003f26270 */
[C---:B------:R-:W-:Y:S01]  /*14c00*/  IMAD.WIDE.U32 R8, R31.reuse, UR4, R8 ;  /* 0x000000041f087c25 */ /* 0x040fe2000f8e0008 */
[----:B------:R-:W-:Y:S02]  /*14c10*/  ISETP.GE.AND P2, PT, R188, R26, PT ;  /* 0x0000001abc00720c */ /* 0x000fe40003f46270 */
[----:B------:R-:W-:Y:S01]  /*14c20*/  SHF.R.S32.HI R30, RZ, 0x1f, R33 ;  /* 0x0000001fff1e7819 */ /* 0x000fe20000011421 */
[----:B------:R-:W2:Y:S01]  /*14c30*/  @P0 LDC R15, c[0x0][0xbec] ;  /* 0x0002fb00ff0f0b82 */ /* 0x000ea20000000800 */
[----:B------:R-:W-:Y:S01]  /*14c40*/  IMAD R11, R31, UR5, R3 ;  /* 0x000000051f0b7c24 */ /* 0x000fe2000f8e0203 */
[----:B------:R-:W-:Y:S01]  /*14c50*/  ULDC.64 UR4, c[0x0][0xae0] ;  /* 0x0002b80000047ab9 */ /* 0x000fe20000000a00 */
[----:B------:R-:W-:Y:S01]  /*14c60*/  IMAD.MOV.U32 R3, RZ, RZ, R10 ;  /* 0x000000ffff037224 */ /* 0x000fe200078e000a */
[----:B------:R-:W-:Y:S01]  /*14c70*/  SEL R0, RZ, 0x1, P2 ;  /* 0x00000001ff007807 */ /* 0x000fe20001000000 */
[----:B------:R-:W-:-:S02]  /*14c80*/  IMAD.IADD R9, R9, 0x1, R11 ;  /* 0x0000000109097824 */ /* 0x000fc400078e020b */
[----:B------:R-:W-:Y:S01]  /*14c90*/  IMAD.IADD R194, R25, 0x1, R194 ;  /* 0x0000000119c27824 */ /* 0x000fe200078e02c2 */
[----:B-1----:R-:W1:Y:S01]  /*14ca0*/  @P0 LDC R21, c[0x0][0xbf0] ;  /* 0x0002fc00ff150b82 */ /* 0x002e620000000800 */
[----:B------:R-:W-:-:S05]  /*14cb0*/  VIADD R31, R188, 0x1c0 ;  /* 0x000001c0bc1f7836 */ /* 0x000fca0000000000 */
[----:B------:R-:W-:Y:S02]  /*14cc0*/  ISETP.GE.AND P2, PT, R31, R26, PT ;  /* 0x0000001a1f00720c */ /* 0x000fe40003f46270 */
[----:B------:R-:W-:Y:S01]  /*14cd0*/  SHF.R.S32.HI R32, RZ, 0x1f, R31 ;  /* 0x0000001fff207819 */ /* 0x000fe2000001141f */
[----:B--2---:R-:W-:-:S05]  /*14ce0*/  @P0 IMAD.HI.U32 R4, R10, R15, RZ ;  /* 0x0000000f0a040227 */ /* 0x004fca00078e00ff */
        /* <DEDUP_REMOVED lines=11> */
[----:B------:R-:W-:Y:S01]  /*14da0*/  ISETP.GE.AND P0, PT, R211, R26, PT ;  /* 0x0000001ad300720c */ /* 0x000fe20003f06270 */
[----:B------:R-:W-:Y:S02]  /*14db0*/  IMAD.SHL.U32 R15, R10, 0x2, RZ ;  /* 0x000000020a0f7824 */ /* 0x000fe400078e00ff */
[----:B------:R-:W-:Y:S01]  /*14dc0*/  IMAD.SHL.U32 R3, R3, 0x4, RZ ;  /* 0x0000000403037824 */ /* 0x000fe200078e00ff */
[----:B------:R-:W-:Y:S01]  /*14dd0*/  SEL R4, RZ, 0xffffffff, P0 ;  /* 0xffffffffff047807 */ /* 0x000fe20000000000 */
[----:B------:R-:W-:Y:S01]  /*14de0*/  IMAD.IADD R9, R9, 0x1, R13 ;  /* 0x0000000109097824 */ /* 0x000fe200078e020d */
[----:B------:R-:W-:-:S02]  /*14df0*/  LOP3.LUT R0, R15, 0x2, R0, 0xe2, !PT ;  /* 0x000000020f007812 */ /* 0x000fc400078ee200 */
[-C--:B------:R-:W-:Y:S01]  /*14e00*/  ISETP.GE.AND P0, PT, R210, R26.reuse, PT ;  /* 0x0000001ad200720c */ /* 0x080fe20003f06270 */
[----:B------:R-:W-:Y:S01]  /*14e10*/  IMAD.SHL.U32 R10, R4, 0x8, RZ ;  /* 0x00000008040a7824 */ /* 0x000fe200078e00ff */
[----:B------:R-:W-:Y:S01]  /*14e20*/  LOP3.LUT R3, R3, 0x4, R0, 0xe2, !PT ;  /* 0x0000000403037812 */ /* 0x000fe200078ee200 */
[----:B------:R-:W-:Y:S01]  /*14e30*/  IMAD.WIDE.U32 R8, R11, UR4, R8 ;  /* 0x000000040b087c25 */ /* 0x000fe2000f8e0008 */
[----:B------:R-:W-:Y:S02]  /*14e40*/  SEL R4, RZ, 0xffffffff, P0 ;  /* 0xffffffffff047807 */ /* 0x000fe40000000000 */
[----:B------:R-:W-:Y:S02]  /*14e50*/  ISETP.GE.AND P0, PT, R209, R26, PT ;  /* 0x0000001ad100720c */ /* 0x000fe40003f06270 */
[----:B------:R-:W-:Y:S01]  /*14e60*/  SHF.R.S32.HI R0, RZ, 0x1f, R11 ;  /* 0x0000001fff007819 */ /* 0x000fe2000001140b */
[----:B------:R-:W-:Y:S01]  /*14e70*/  IMAD.SHL.U32 R4, R4, 0x10, RZ ;  /* 0x0000001004047824 */ /* 0x000fe200078e00ff */
        /* <DEDUP_REMOVED lines=13> */
[----:B------:R-:W-:Y:S02]  /*14f50*/  LOP3.LUT R27, R0, R11, RZ, 0xfc, !PT ;  /* 0x0000000b001b7212 */ /* 0x000fe400078efcff */
[----:B------:R-:W-:Y:S02]  /*14f60*/  LEA.HI.X R3, R8, UR5, R3, 0x1, P1 ;  /* 0x0000000508037c11 */ /* 0x000fe400088f0c03 */
[----:B------:R-:W-:Y:S01]  /*14f70*/  SEL R0, RZ, 0x80, P2 ;  /* 0x00000080ff007807 */ /* 0x000fe20001000000 */
[----:B------:R1:W2:Y:S03]  /*14f80*/  SHFL.IDX PT, R8, R4, RZ, 0x181f ;  /* 0x00181fff04087589 */ /* 0x0002a600000e0000 */
[----:B------:R-:W-:Y:S01]  /*14f90*/  LOP3.LUT R28, R27, R0, RZ, 0xfc, !PT ;  /* 0x000000001b1c7212 */ /* 0x000fe200078efcff */
[----:B------:R1:W3:Y:S01]  /*14fa0*/  SHFL.IDX PT, R9, R3, RZ, 0x181f ;  /* 0x00181fff03097589 */ /* 0x0002e200000e0000 */
[----:B------:R-:W-:Y:S05]  /*14fb0*/  @P0 BRA `(.L_x_5002) ;  /* 0x00000000007c0947 */ /* 0x000fea0003800000 */
[-C--:B------:R-:W-:Y:S02]  /*14fc0*/  ISETP.GE.AND P2, PT, R213, R26.reuse, PT ;  /* 0x0000001ad500720c */ /* 0x080fe40003f46270 */
[-C--:B------:R-:W-:Y:S02]  /*14fd0*/  ISETP.GE.AND P1, PT, R188, R26.reuse, PT ;  /* 0x0000001abc00720c */ /* 0x080fe40003f26270 */
[-C--:B------:R-:W-:Y:S02]  /*14fe0*/  ISETP.GE.AND P5, PT, R212, R26.reuse, PT ;  /* 0x0000001ad400720c */ /* 0x080fe40003fa6270 */
[----:B------:R-:W-:-:S07]  /*14ff0*/  ISETP.GE.AND P3, PT, R211, R26, PT ;  /* 0x0000001ad300720c */ /* 0x000fce0003f66270 */
[CC--:B--2---:R-:W-:Y:S02]  /*15000*/  @!P2 LEA R12, P0, R213.reuse, R8.reuse, 0x1 ;  /* 0x00000008d50ca211 */ /* 0x0c4fe400078008ff */
[----:B---3--:R-:W-:Y:S02]  /*15010*/  @!P1 IMAD.WIDE R10, R188, 0x2, R8 ;  /* 0x00000002bc0a9825 */ /* 0x008fe400078e0208 */
        /* <DEDUP_REMOVED lines=12> */
[----:B--2---:R-:W-:-:S02]  /*150e0*/  @!P1 LEA R12, P6, R209, R8, 0x1 ;  /* 0x00000008d10c9211 */ /* 0x004fc400078c08ff */
        /* <DEDUP_REMOVED lines=12> */
.L_x_5002:
[----:B------:R-:W-:Y:S05]  /*151b0*/  BSYNC B1 ;  /* 0x0000000000017941 */ /* 0x000fea0003800000 */
.L_x_5001:
[----:B------:R-:W-:Y:S01]  /*151c0*/  VIADD R0, R194, 0x20 ;  /* 0x00000020c2007836 */ /* 0x000fe20000000000 */
[----:B---34-:R3:W4:Y:S04]  /*151d0*/  SHFL.IDX PT, R9, R3, 0x1, 0x181f ;  /* 0x00381f0003097f89 */ /* 0x01872800000e0000 */
[----:B------:R-:W-:Y:S01]  /*151e0*/  ISETP.GE.AND P0, PT, R0, R29, PT ;  /* 0x0000001d0000720c */ /* 0x000fe20003f06270 */
[----:B--2---:R3:W2:-:S12]  /*151f0*/  SHFL.IDX PT, R8, R4, 0x1, 0x181f ;  /* 0x00381f0004087f89 */ /* 0x00469800000e0000 */
[----:B---3--:R-:W-:Y:S05]  /*15200*/  @P0 BRA `(.L_x_4995) ;  /* 0x00000000007c0947 */ /* 0x008fea0003800000 */
[-C--:B------:R-:W-:Y:S02]  /*15210*/  ISETP.GE.AND P5, PT, R213, R26.reuse, PT ;  /* 0x0000001ad500720c */ /* 0x080fe40003fa6270 */
[-C--:B------:R-:W-:Y:S02]  /*15220*/  ISETP.GE.AND P4, PT, R188, R26.reuse, PT ;  /* 0x0000001abc00720c */ /* 0x080fe40003f86270 */
[-C--:B------:R-:W-:Y:S02]  /*15230*/  ISETP.GE.AND P0, PT, R212, R26.reuse, PT ;  /* 0x0000001ad400720c */ /* 0x080fe40003f06270 */
[----:B------:R-:W-:Y:S02]  /*15240*/  ISETP.GE.AND P1, PT, R211, R26, PT ;  /* 0x0000001ad300720c */ /* 0x000fe40003f26270 */
[----:B------:R-:W-:-:S05]  /*15250*/  LOP3.LUT P2, RZ, R27, 0x40, RZ, 0xc0, !PT ;  /* 0x000000401bff7812 */ /* 0x000fca000784c0ff */
[C---:B--2---:R-:W-:Y:S02]  /*15260*/  @!P5 LEA R12, P3, R213.reuse, R8, 0x1 ;  /* 0x00000008d50cd211 */ /* 0x044fe400078608ff */
[----:B----4-:R-:W-:Y:S02]  /*15270*/  @!P4 IMAD.WIDE R10, R188, 0x2, R8 ;  /* 0x00000002bc0ac825 */ /* 0x010fe400078e0208 */
[----:B------:R-:W-:Y:S02]  /*15280*/  @!P5 LEA.HI.X R13, R213, R9, R38, 0x1, P3 ;  /* 0x00000009d50dd211 */ /* 0x000fe400018f0c26 */
[----:B------:R-:W-:Y:S01]  /*15290*/  ISETP.GE.AND P3, PT, R210, R26, PT ;  /* 0x0000001ad200720c */ /* 0x000fe20003f66270 */
        /* <DEDUP_REMOVED lines=9> */
[CC--:B--2---:R-:W-:Y:S02]  /*15330*/  @!P3 LEA R10, P6, R210.reuse, R8.reuse, 0x1 ;  /* 0x00000008d20ab211 */ /* 0x0c4fe400078c08ff */
[CC--:B------:R-:W-:Y:S01]  /*15340*/  @P2 LEA R24, P0, R33.reuse, R8.reuse, 0x1 ;  /* 0x0000000821182211 */ /* 0x0c0fe200078008ff */
        /* <DEDUP_REMOVED lines=11> */
.L_x_4995:
[----:B------:R-:W-:Y:S05]  /*15400*/  BSYNC B0 ;  /* 0x0000000000007941 */ /* 0x000fea0003800000 */
.L_x_4988:
[----:B------:R-:W-:Y:S02]  /*15410*/  ULDC UR4, c[0x0][0xc3c] ;  /* 0x00030f0000047ab9 */ /* 0x000fe40000000800 */
[----:B------:R-:W-:-:S13]  /*15420*/  ISETP.GE.AND P0, PT, R7, UR4, PT ;  /* 0x0000000407007c0c */ /* 0x000fda000bf06270 */
[----:B------:R-:W-:Y:S05]  /*15430*/  @!P0 BRA `(.L_x_5003) ;  /* 0xfffffec000688947 */ /* 0x000fea000383ffff */
[----:B------:R-:W-:Y:S05]  /*15440*/  BRA `(.L_x_4856) ;  /* 0x0000009800bc7947 */ /* 0x000fea0003800000 */
.L_x_4854:
        /* <DEDUP_REMOVED lines=18> */
.L_x_5004:
        /* <DEDUP_REMOVED lines=43> */
.L_x_5008:
        /* <DEDUP_REMOVED lines=39> */
.L_x_5006:
        /* <DEDUP_REMOVED lines=12> */
.L_x_5009:
        /* <DEDUP_REMOVED lines=63> */
.L_x_5010:
        /* <DEDUP_REMOVED lines=61> */
.L_x_5011:
[----:B01----:R-:W-:-:S05]  /*16310*/  LOP3.LUT R3, RZ, R2, RZ, 0x33, !PT ;  /* 0x00000002ff037212 */ /* 0x003fca00078e33ff */
[----:B------:R-:W-:-:S05]  /*16320*/  IMAD.IADD R2, R4, 0x1, R3 ;  /* 0x0000000104027824 */ /* 0x000fca00078e0203 */
[----:B------:R1:W-:Y:S01]  /*16330*/  STL [R1+0x4], R2 ;  /* 0x0000040201007387 */ /* 0x0003e20000100800 */
[----:B------:R-:W-:Y:S05]  /*16340*/  BRA `(.L_x_5012) ;  /* 0x0000000000107947 */ /* 0x000fea0003800000 */
.L_x_5007:
[----:B------:R-:W-:Y:S01]  /*16350*/  IMAD.U32 R2, RZ, RZ, UR6 ;  /* 0x00000006ff027e24 */ /* 0x000fe2000f8e00ff */
[----:B------:R0:W-:Y:S04]  /*16360*/  STL [R1+0x4], RZ ;  /* 0x000004ff01007387 */ /* 0x0001e80000100800 */
[----:B------:R0:W-:Y:S04]  /*16370*/  STL [R1+0x8], RZ ;  /* 0x000008ff01007387 */ /* 0x0001e80000100800 */
[----:B------:R0:W-:Y:S02]  /*16380*/  STL [R1], R2 ;  /* 0x0000000201007387 */ /* 0x0001e40000100800 */
.L_x_5012:
        /* <DEDUP_REMOVED lines=10> */
.L_x_5005:
        /* <DEDUP_REMOVED lines=13> */
[----:B------:R-:W-:Y:S01]  /*16500*/  ULDC.64 UR40, c[0x0][0x198] ;  /* 0x0000660000287ab9 */ /* 0x000fe20000000a00 */
[----:B------:R-:W-:Y:S01]  /*16510*/  LOP3.LUT R3, R0, 0x1f8, RZ, 0xc0, !PT ;  /* 0x000001f800037812 */ /* 0x000fe200078ec0ff */
[----:B01----:R-:W-:Y:S01]  /*16520*/  IMAD.SHL.U32 R2, R4, 0x8, RZ ;  /* 0x0000000804027824 */ /* 0x003fe200078e00ff */
[----:B------:R-:W-:Y:S01]  /*16530*/  ULDC UR37, c[0x0][0xc] ;  /* 0x0000030000257ab9 */ /* 0x000fe20000000800 */
        /* <DEDUP_REMOVED lines=12> */
[----:B------:R0:W-:Y:S04]  /*16600*/  STL [R1+0x14], RZ ;  /* 0x000014ff01007387 */ /* 0x0001e80000100800 */
[----:B------:R0:W-:Y:S04]  /*16610*/  STL [R1+0x10], RZ ;  /* 0x000010ff01007387 */ /* 0x0001e80000100800 */
[----:B------:R0:W-:Y:S02]  /*16620*/  STL [R1+0x18], R0 ;  /* 0x0000180001007387 */ /* 0x0001e40000100800 */
.L_x_5181:
[----:B0-2---:R-:W2:Y:S01]  /*16630*/  LDL R0, [R1+0xc] ;  /* 0x00000c0001007983 */ /* 0x005ea20000100800 */
[----:B-1----:R-:W2:Y:S01]  /*16640*/  LDC.64 R2, c[0x0][0xc88] ;  /* 0x00032200ff027b82 */ /* 0x002ea20000000a00 */
        /* <DEDUP_REMOVED lines=30> */
[----:B------:R-:W-:Y:S02]  /*16830*/  IADD3.X R3, R15, UR5, RZ, P4, !PT ;  /* 0x000000050f037c10 */ /* 0x000fe4000a7fe4ff */
        /* <DEDUP_REMOVED lines=9> */
[----:B------:R0:W5:Y:S04]  /*168d0*/  @P0 LDG.E R12, desc[UR42][R6.64] ;  /* 0x0000002a060c0981 */ /* 0x000168000c1e1900 */
[----:B------:R0:W5:Y:S04]  /*168e0*/  @P1 LDG.E R0, desc[UR42][R4.64] ;  /* 0x0000002a04001981 */ /* 0x000168000c1e1900 */
[----:B--2---:R1:W-:Y:S02]  /*168f0*/  STL [R1+0x40], R9 ;  /* 0x0000400901007387 */ /* 0x0043e40000100800 */
[----:B-1----:R-:W-:Y:S01]  /*16900*/  IMAD.U32 R9, RZ, RZ, UR4 ;  /* 0x00000004ff097e24 */ /* 0x002fe2000f8e00ff */
        /* <DEDUP_REMOVED lines=12> */
[----:B-1----:R-:W-:Y:S01]  /*169d0*/  IMAD.U32 R9, RZ, RZ, UR4 ;  /* 0x00000004ff097e24 */ /* 0x002fe2000f8e00ff */
[----:B0-----:R-:W-:Y:S06]  /*169e0*/  @P3 BRA `(.L_x_5014) ;  /* 0x0000000000143947 */ /* 0x001fec0003800000 */
[----:B------:R-:W-:Y:S05]  /*169f0*/  @!P2 BRA `(.L_x_5014) ;  /* 0x000000000010a947 */ /* 0x000fea0003800000 */
[----:B------:R-:W2:Y:S04]  /*16a00*/  LDG.E R10, desc[UR42][R2.64] ;  /* 0x0000002a020a7981 */ /* 0x000ea8000c1e1900 */
[----:B------:R-:W2:Y:S02]  /*16a10*/  LDG.E R2, desc[UR42][R2.64+0x4] ;  /* 0x0000042a02027981 */ /* 0x000ea4000c1e1900 */
[----:B--2--5:R-:W-:-:S05]  /*16a20*/  IMAD.IADD R14, R2, 0x1, -R10 ;  /* 0x00000001020e7824 */ /* 0x024fca00078e0a0a */
[----:B------:R0:W-:Y:S02]  /*16a30*/  STL [R1+0x44], R14 ;  /* 0x0000440e01007387 */ /* 0x0001e40000100800 */
.L_x_5014:
[----:B------:R-:W2:Y:S01]  /*16a40*/  LDL.LU R3, [R1+0x8] ;  /* 0x0000080001037983 */ /* 0x000ea20000300800 */
[----:B------:R-:W-:Y:S02]  /*16a50*/  ULDC.64 UR4, c[0x0][0xa20] ;  /* 0x0002880000047ab9 */ /* 0x000fe40000000a00 */
[----:B------:R-:W-:Y:S01]  /*16a60*/  ISETP.NE.U32.AND P2, PT, RZ, UR4, PT ;  /* 0x00000004ff007c0c */ /* 0x000fe2000bf45070 */
[----:B------:R1:W-:Y:S03]  /*16a70*/  STL [R1+0x8], R13 ;  /* 0x0000080d01007387 */ /* 0x0003e60000100800 */
[----:B------:R-:W-:Y:S02]  /*16a80*/  ISETP.NE.AND.EX P2, PT, RZ, UR5, PT, P2 ;  /* 0x00000005ff007c0c */ /* 0x000fe4000bf45320 */
[C---:B--2---:R-:W-:Y:S02]  /*16a90*/  LOP3.LUT R10, R3.reuse, 0xff000000, RZ, 0xc0, !PT ;  /* 0xff000000030a7812 */ /* 0x044fe400078ec0ff */
[----:B------:R-:W-:-:S02]  /*16aa0*/  LOP3.LUT R2, R3, 0xff0000, RZ, 0xc0, !PT ;  /* 0x00ff000003027812 */ /* 0x000fc400078ec0ff */
        /* <DEDUP_REMOVED lines=10> */
.L_x_5015:
[----:B------:R-:W-:Y:S05]  /*16b50*/  @!P0 BRA `(.L_x_5016) ;  /* 0x00000000000c8947 */ /* 0x000fea0003800000 */
[----:B------:R-:W2:Y:S04]  /*16b60*/  LDG.E R9, desc[UR42][R6.64] ;  /* 0x0000002a06097981 */ /* 0x000ea8000c1e1900 */
[----:B------:R-:W2:Y:S02]  /*16b70*/  LDG.E R6, desc[UR42][R6.64+0x4] ;  /* 0x0000042a06067981 */ /* 0x000ea4000c1e1900 */
[----:B--2---:R-:W-:-:S07]  /*16b80*/  IMAD.IADD R9, R6, 0x1, -R9 ;  /* 0x0000000106097824 */ /* 0x004fce00078e0a09 */
.L_x_5016:
[----:B------:R-:W3:Y:S01]  /*16b90*/  LDL R7, [R1+0x4] ;  /* 0x0000040001077983 */ /* 0x000ee20000100800 */
[----:B--2---:R-:W2:Y:S03]  /*16ba0*/  LDC R3, c[0x0][0x448] ;  /* 0x00011200ff037b82 */ /* 0x004ea60000000800 */
[----:B-1----:R-:W4:Y:S04]  /*16bb0*/  @P1 LDG.E R2, desc[UR42][R4.64] ;  /* 0x0000002a04021981 */ /* 0x002f28000c1e1900 */
[----:B------:R1:W4:Y:S01]  /*16bc0*/  @P1 LDG.E R4, desc[UR42][R4.64+0x4] ;  /* 0x0000042a04041981 */ /* 0x000322000c1e1900 */
[----:B------:R-:W-:Y:S01]  /*16bd0*/  LOP3.LUT R12, R10, 0xff, RZ, 0xc0, !PT ;  /* 0x000000ff0a0c7812 */ /* 0x000fe200078ec0ff */
[----:B------:R-:W-:Y:S01]  /*16be0*/  BSSY B0, `(.L_x_5017) ;  /* 0x0000037000007945 */ /* 0x000fe20003800000 */
[----:B------:R-:W-:-:S03]  /*16bf0*/  SHF.R.U32.HI R10, RZ, 0x10, R10 ;  /* 0x00000010ff0a7819 */ /* 0x000fc6000001160a */
[----:B------:R0:W-:Y:S01]  /*16c00*/  STL [R1+0x58], R12 ;  /* 0x0000580c01007387 */ /* 0x0001e20000100800 */
[----:B--2---:R-:W-:-:S13]  /*16c10*/  ISETP.NE.AND P0, PT, R3, 0x1, PT ;  /* 0x000000010300780c */ /* 0x004fda0003f05270 */
[----:B-1----:R-:W1:Y:S08]  /*16c20*/  @P0 LDC R5, c[0x0][0x44c] ;  /* 0x00011300ff050b82 */ /* 0x002e700000000800 */
[----:B------:R-:W2:Y:S01]  /*16c30*/  @P0 LDC R6, c[0x0][0x450] ;  /* 0x00011400ff060b82 */ /* 0x000ea20000000800 */
[----:B---3--:R-:W-:Y:S02]  /*16c40*/  IMAD.SHL.U32 R3, R7, 0x40, RZ ;  /* 0x0000004007037824 */ /* 0x008fe400078e00ff */
[----:B-----5:R-:W-:-:S02]  /*16c50*/  IMAD.IADD R7, R9, 0x1, -R8 ;  /* 0x0000000109077824 */ /* 0x020fc400078e0a08 */
[----:B------:R-:W-:Y:S02]  /*16c60*/  VIADD R3, R3, 0x3f ;  /* 0x0000003f03037836 */ /* 0x000fe40000000000 */
[----:B----4-:R-:W-:Y:S02]  /*16c70*/  @P1 IMAD.IADD R11, R4, 0x1, -R2 ;  /* 0x00000001040b1824 */ /* 0x010fe400078e0a02 */
[----:B-1----:R-:W-:-:S05]  /*16c80*/  @P0 IMAD.HI.U32 R2, R3, R5, RZ ;  /* 0x0000000503020227 */ /* 0x002fca00078e00ff */
[----:B--2---:R-:W-:Y:S01]  /*16c90*/  @P0 SHF.R.U32.HI R3, RZ, R6, R2 ;  /* 0x00000006ff030219 */ /* 0x004fe20000011602 */
[----:B------:R-:W-:-:S04]  /*16ca0*/  IMAD.IADD R2, R7, 0x1, R11 ;  /* 0x0000000107027824 */ /* 0x000fc800078e020b */
[C---:B------:R-:W-:Y:S01]  /*16cb0*/  VIADD R4, R2.reuse, 0x3f ;  /* 0x0000003f02047836 */ /* 0x040fe20000000000 */
[----:B------:R-:W-:-:S05]  /*16cc0*/  IADD3 R21, R2, 0x40, -R14 ;  /* 0x0000004002157810 */ /* 0x000fca0007ffe80e */
[----:B------:R-:W-:Y:S01]  /*16cd0*/  IMAD.IADD R2, R21, 0x1, R3 ;  /* 0x0000000115027824 */ /* 0x000fe200078e0203 */
[----:B------:R-:W-:-:S04]  /*16ce0*/  SHF.R.S32.HI R3, RZ, 0x1f, R4 ;  /* 0x0000001fff037819 */ /* 0x000fc80000011404 */
[----:B------:R-:W-:Y:S02]  /*16cf0*/  SHF.R.S32.HI R6, RZ, 0x1f, R2 ;  /* 0x0000001fff067819 */ /* 0x000fe40000011402 */
[----:B------:R-:W-:Y:S01]  /*16d00*/  LEA.HI R3, R3, R4, RZ, 0x6 ;  /* 0x0000000403037211 */ /* 0x000fe200078f30ff */
[----:B------:R-:W-:Y:S01]  /*16d10*/  IMAD.MOV.U32 R4, RZ, RZ, RZ ;  /* 0x000000ffff047224 */ /* 0x000fe200078e00ff */
[----:B------:R-:W-:Y:S02]  /*16d20*/  LEA.HI R6, R6, R2, RZ, 0x6 ;  /* 0x0000000206067211 */ /* 0x000fe400078f30ff */
[----:B------:R-:W-:Y:S02]  /*16d30*/  SHF.R.S32.HI R20, RZ, 0x6, R3 ;  /* 0x00000006ff147819 */ /* 0x000fe40000011403 */
[----:B------:R-:W-:-:S04]  /*16d40*/  SHF.R.S32.HI R6, RZ, 0x6, R6 ;  /* 0x00000006ff067819 */ /* 0x000fc80000011406 */
[----:B------:R-:W-:-:S04]  /*16d50*/  VIMNMX R6, R20, R6, PT ;  /* 0x0000000614067248 */ /* 0x000fc80003fe0100 */
[----:B------:R-:W-:-:S13]  /*16d60*/  ISETP.GE.AND P0, PT, R6, 0x1, PT ;  /* 0x000000010600780c */ /* 0x000fda0003f06270 */
[----:B0-----:R-:W-:Y:S05]  /*16d70*/  @!P0 BRA `(.L_x_5018) ;  /* 0x0000000000748947 */ /* 0x001fea0003800000 */
        /* <DEDUP_REMOVED lines=29> */
.L_x_5018:
[----:B------:R-:W-:Y:S05]  /*16f50*/  BSYNC B0 ;  /* 0x0000000000007941 */ /* 0x000fea0003800000 */
.L_x_5017:
        /* <DEDUP_REMOVED lines=23> */
[----:B------:R0:W1:Y:S02]  /*170d0*/  SHFL.IDX PT, R14, R4, RZ, 0x1f ;  /* 0x00001fff040e7589 */ /* 0x00006400000e0000 */
.L_x_5225:
[----:B-1----:R-:W-:Y:S02]  /*170e0*/  ISETP.NE.AND P0, PT, R14, RZ, PT ;  /* 0x000000ff0e00720c */ /* 0x002fe40003f05270 */
[----:B------:R-:W-:-:S11]  /*170f0*/  PLOP3.LUT P6, PT, PT, PT, PT, 0x8, 0x0 ;  /* 0x000000000000781c */ /* 0x000fd60003fce170 */
[----:B------:R-:W-:Y:S05]  /*17100*/  @P0 BRA `(.L_x_5022) ;  /* 0x00000000000c0947 */ /* 0x000fea0003800000 */
[----:B------:R-:W-:-:S03]  /*17110*/  UMOV UR4, 0xffffffff ;  /* 0xffffffff00047882 */ /* 0x000fc60000000000 */
[----:B------:R-:W-:Y:S05]  /*17120*/  BRA.DIV UR4, `(.L_x_5023) ;  /* 0x0000008a04ac7947 */ /* 0x000fea000b800000 */
[----:B------:R-:W-:-:S13]  /*17130*/  ELECT P6, URZ, PT ;  /* 0x00000000003f782f */ /* 0x000fda00038c0000 */
.L_x_5022:
        /* <DEDUP_REMOVED lines=9> */
.L_x_5228:
[----:B------:R-:W-:Y:S05]  /*171d0*/  BSYNC B1 ;  /* 0x0000000000017941 */ /* 0x000fea0003800000 */
.L_x_5024:
        /* <DEDUP_REMOVED lines=12> */
.L_x_5229:
[----:B------:R-:W-:Y:S05]  /*172a0*/  BSYNC B2 ;  /* 0x0000000000027941 */ /* 0x000fea0003800000 */
.L_x_5028:
        /* <DEDUP_REMOVED lines=9> */
.L_x_5031:
[----:B------:R-:W-:Y:S05]  /*17340*/  BSYNC B2 ;  /* 0x0000000000027941 */ /* 0x000fea0003800000 */
.L_x_5030:
        /* <DEDUP_REMOVED lines=13> */
.L_x_5032:
        /* <DEDUP_REMOVED lines=13> */
.L_x_5230:
[----:B------:R-:W-:Y:S05]  /*174f0*/  BSYNC B2 ;  /* 0x0000000000027941 */ /* 0x000fea0003800000 */
.L_x_5033:
        /* <DEDUP_REMOVED lines=11> */
.L_x_5036:
[----:B------:R-:W-:Y:S05]  /*175b0*/  BSYNC B2 ;  /* 0x0000000000027941 */ /* 0x000fea0003800000 */
.L_x_5035:
        /* <DEDUP_REMOVED lines=10> */
.L_x_5037:
        /* <DEDUP_REMOVED lines=15> */
.L_x_5038:
        /* <DEDUP_REMOVED lines=15> */
.L_x_5039:
        /* <DEDUP_REMOVED lines=15> */
.L_x_5040:
        /* <DEDUP_REMOVED lines=15> */
.L_x_5041:
        /* <DEDUP_REMOVED lines=15> */
.L_x_5042:
        /* <DEDUP_REMOVED lines=15> */
.L_x_5043:
        /* <DEDUP_REMOVED lines=15> */
.L_x_5044:
        /* <DEDUP_REMOVED lines=10> */
.L_x_5027:
[----:B------:R-:W-:Y:S05]  /*17d90*/  BSYNC B1 ;  /* 0x0000000000017941 */ /* 0x000fea0003800000 */
.L_x_5026:
        /* <DEDUP_REMOVED lines=13> */
.L_x_5064:
        /* <DEDUP_REMOVED lines=13> */
.L_x_5231:
[----:B------:R-:W-:Y:S05]  /*17f40*/  BSYNC B2 ;  /* 0x0000000000027941 */ /* 0x000fea0003800000 */
.L_x_5047:
        /* <DEDUP_REMOVED lines=9> */
.L_x_5050:
[----:B------:R-:W-:Y:S05]  /*17fe0*/  BSYNC B2 ;  /* 0x0000000000027941 */ /* 0x000fea0003800000 */
.L_x_5049:
        /* <DEDUP_REMOVED lines=12> */
.L_x_5051:
        /* <DEDUP_REMOVED lines=13> */
.L_x_5232:
[----:B------:R-:W-:Y:S05]  /*18180*/  BSYNC B2 ;  /* 0x0000000000027941 */ /* 0x000fea0003800000 */
.L_x_5052:
        /* <DEDUP_REMOVED lines=11> */
.L_x_5055:
[----:B------:R-:W-:Y:S05]  /*18240*/  BSYNC B2 ;  /* 0x0000000000027941 */ /* 0x000fea0003800000 */
.L_x_5054:
        /* <DEDUP_REMOVED lines=10> */
.L_x_5056:
        /* <DEDUP_REMOVED lines=15> */
.L_x_5057:
        /* <DEDUP_REMOVED lines=15> */
.L_x_5058:
        /* <DEDUP_REMOVED lines=15> */
.L_x_5059:
        /* <DEDUP_REMOVED lines=15> */
.L_x_5060:
        /* <DEDUP_REMOVED lines=15> */
.L_x_5061:
        /* <DEDUP_REMOVED lines=15> */
.L_x_5062:
        /* <DEDUP_REMOVED lines=15> */
.L_x_5063:
        /* <DEDUP_REMOVED lines=10> */
.L_x_5046:
[----:B------:R-:W-:Y:S05]  /*18a20*/  BSYNC B1 ;  /* 0x0000000000017941 */ /* 0x000fea0003800000 */
.L_x_5045:
        /* <DEDUP_REMOVED lines=12> */
.L_x_5020:
[----:B------:R-:W-:Y:S05]  /*18af0*/  BSYNC B0 ;  /* 0x0000000000007941 */ /* 0x000fea0003800000 */
.L_x_5019:
[----:B01----:R-:W2:Y:S01]  /*18b00*/  LDL R5, [R1+0x4] ;  /* 0x0000040001057983 */ /* 0x003ea20000100800 */
[----:B------:R-:W0:Y:S01]  /*18b10*/  LDC R0, c[0x0][0x448] ;  /* 0x00011200ff007b82 */ /* 0x000e220000000800 */
[----:B------:R-:W-:Y:S01]  /*18b20*/  ISETP.NE.AND P2, PT, R10, RZ, PT ;  /* 0x000000ff0a00720c */ /* 0x000fe20003f45270 */
[----:B------:R-:W-:Y:S05]  /*18b30*/  @!P0 WARPSYNC.ALL ;  /* 0x0000000000008948 */ /* 0x000fea0003800000 */
[----:B------:R-:W-:Y:S07]  /*18b40*/  BSSY B0, `(.L_x_5065) ;  /* 0x000002d000007945 */ /* 0x000fee0003800000 */
[----:B------:R-:W1:Y:S08]  /*18b50*/  @!P2 LDC R10, c[0x0][0x9f0] ;  /* 0x00027c00ff0aab82 */ /* 0x000e700000000800 */
[----:B------:R-:W-:Y:S01]  /*18b60*/  @!P0 BAR.SYNC.DEFER_BLOCKING 0xc, 0x180 ;  /* 0x0306000000008b1d */ /* 0x000fe20000010000 */
[----:B0-----:R-:W-:-:S13]  /*18b70*/  ISETP.NE.AND P1, PT, R0, 0x1, PT ;  /* 0x000000010000780c */ /* 0x001fda0003f25270 */
[----:B------:R-:W0:Y:S08]  /*18b80*/  @P1 LDC R2, c[0x0][0x44c] ;  /* 0x00011300ff021b82 */ /* 0x000e300000000800 */
[----:B------:R-:W3:Y:S01]  /*18b90*/  @P1 LDC R3, c[0x0][0x450] ;  /* 0x00011400ff031b82 */ /* 0x000ee20000000800 */
[----:B--2---:R-:W-:-:S05]  /*18ba0*/  LEA R0, R5, 0x3f, 0x6 ;  /* 0x0000003f05007811 */ /* 0x004fca00078e30ff */
[----:B0-----:R-:W-:-:S05]  /*18bb0*/  @P1 IMAD.HI.U32 R2, R0, R2, RZ ;  /* 0x0000000200021227 */ /* 0x001fca00078e00ff */
[----:B---3--:R-:W-:-:S05]  /*18bc0*/  @P1 SHF.R.U32.HI R0, RZ, R3, R2 ;  /* 0x00000003ff001219 */ /* 0x008fca0000011602 */
[----:B------:R-:W-:-:S05]  /*18bd0*/  IMAD.IADD R0, R21, 0x1, R0 ;  /* 0x0000000115007824 */ /* 0x000fca00078e0200 */
[----:B------:R-:W-:-:S04]  /*18be0*/  SHF.R.S32.HI R2, RZ, 0x1f, R0 ;  /* 0x0000001fff027819 */ /* 0x000fc80000011400 */
[----:B------:R-:W-:-:S04]  /*18bf0*/  LEA.HI R0, R2, R0, RZ, 0x6 ;  /* 0x0000000002007211 */ /* 0x000fc800078f30ff */
[----:B------:R-:W-:-:S04]  /*18c00*/  SHF.R.S32.HI R0, RZ, 0x6, R0 ;  /* 0x00000006ff007819 */ /* 0x000fc80000011400 */
[----:B------:R-:W-:-:S04]  /*18c10*/  VIMNMX R7, R20, R0, PT ;  /* 0x0000000014077248 */ /* 0x000fc80003fe0100 */
[----:B------:R-:W-:Y:S01]  /*18c20*/  ISETP.GE.AND P1, PT, R7, 0x1, PT ;  /* 0x000000010700780c */ /* 0x000fe20003f26270 */
[----:B------:R0:W-:Y:S04]  /*18c30*/  STL [R1+0x38], R7 ;  /* 0x0000380701007387 */ /* 0x0001e80000100800 */
[----:B------:R0:W-:Y:S08]  /*18c40*/  STL [R1+0x3c], RZ ;  /* 0x00003cff01007387 */ /* 0x0001f00000100800 */
[----:B01----:R-:W-:Y:S05]  /*18c50*/  @!P1 BRA `(.L_x_5066) ;  /* 0x00000000006c9947 */ /* 0x003fea0003800000 */
        /* <DEDUP_REMOVED lines=27> */
.L_x_5066:
[----:B------:R-:W-:Y:S05]  /*18e10*/  BSYNC B0 ;  /* 0x0000000000007941 */ /* 0x000fea0003800000 */
.L_x_5065:
[----:B------:R-:W2:Y:S04]  /*18e20*/  LDL R0, [R1+0x3c] ;  /* 0x00003c0001007983 */ /* 0x000ea80000100800 */
[----:B0-----:R-:W2:Y:S01]  /*18e30*/  LDL R2, [R1+0x58] ;  /* 0x0000580001027983 */ /* 0x001ea20000100800 */
[----:B------:R-:W-:Y:S01]  /*18e40*/  BSSY B7, `(.L_x_5067) ;  /* 0x00004b7000077945 */ /* 0x000fe20003800000 */
[----:B--2---:R-:W-:-:S05]  /*18e50*/  IMAD R2, R2, R0, RZ ;  /* 0x0000000002027224 */ /* 0x004fca00078e02ff */
[----:B------:R-:W-:Y:S01]  /*18e60*/  VIADDMNMX R0, R2, R0, R7, PT ;  /* 0x0000000002007246 */ /* 0x000fe20003800107 */
[----:B------:R0:W-:Y:S03]  /*18e70*/  STL [R1+0x28], R2 ;  /* 0x0000280201007387 */ /* 0x0001e60000100800 */
[----:B------:R-:W-:Y:S01]  /*18e80*/  ISETP.GT.AND P0, PT, R0, R2, PT ;  /* 0x000000020000720c */ /* 0x000fe20003f04270 */
[----:B------:R0:W-:-:S12]  /*18e90*/  STL [R1+0x34], R0 ;  /* 0x0000340001007387 */ /* 0x0001d80000100800 */
[----:B0-----:R-:W-:Y:S05]  /*18ea0*/  @P0 BRA `(.L_x_5068) ;  /* 0x0000000000480947 */ /* 0x001fea0003800000 */
[----:B------:R-:W0:Y:S02]  /*18eb0*/  S2R R0, SR_TID.X ;  /* 0x0000000000007919 */ /* 0x000e240000002100 */
[----:B0-----:R-:W-:-:S04]  /*18ec0*/  LOP3.LUT R0, R0, 0x7f, RZ, 0xc0, !PT ;  /* 0x0000007f00007812 */ /* 0x001fc800078ec0ff */
[----:B------:R-:W-:-:S13]  /*18ed0*/  ISETP.NE.AND P0, PT, R0, RZ, PT ;  /* 0x000000ff0000720c */ /* 0x000fda0003f05270 */
[----:B------:R-:W-:Y:S05]  /*18ee0*/  @P0 BRA `(.L_x_5069) ;  /* 0x0000004800b00947 */ /* 0x000fea0003800000 */
[----:B------:R-:W0:Y:S01]  /*18ef0*/  S2R R5, SR_LANEID ;  /* 0x0000000000057919 */ /* 0x000e220000000000 */
[----:B------:R-:W-:Y:S01]  /*18f00*/  VOTEU.ANY UR4, UPT, PT ;  /* 0x0000000000047886 */ /* 0x000fe200038e0100 */
[----:B------:R-:W1:Y:S01]  /*18f10*/  LDC.64 R2, c[0x0][0xc60] ;  /* 0x00031800ff027b82 */ /* 0x000e620000000a00 */
[----:B------:R-:W0:Y:S02]  /*18f20*/  FLO.U32 R0, UR4 ;  /* 0x0000000400007d00 */ /* 0x000e2400080e0000 */
[----:B0-----:R-:W-:-:S06]  /*18f30*/  ISETP.EQ.U32.AND P0, PT, R0, R5, PT ;  /* 0x000000050000720c */ /* 0x001fcc0003f02070 */
[----:B------:R-:W1:Y:S07]  /*18f40*/  POPC R5, UR4 ;  /* 0x0000000400057d09 */ /* 0x000e6e0008000000 */
[----:B-1----:R-:W2:Y:S01]  /*18f50*/  @P0 ATOMG.E.ADD.STRONG.GPU PT, R3, desc[UR42][R2.64], R5 ;  /* 0x00000005020309a8 */ /* 0x002ea200081ee1ea */
[----:B------:R-:W0:Y:S02]  /*18f60*/  S2R R4, SR_LTMASK ;  /* 0x0000000000047919 */ /* 0x000e240000003900 */
[----:B0-----:R-:W-:-:S04]  /*18f70*/  LOP3.LUT R4, R4, UR4, RZ, 0xc0, !PT ;  /* 0x0000000404047c12 */ /* 0x001fc8000f8ec0ff */
[----:B------:R-:W0:Y:S01]  /*18f80*/  POPC R7, R4 ;  /* 0x0000000400077309 */ /* 0x000e220000000000 */
[----:B--2---:R-:W0:Y:S02]  /*18f90*/  SHFL.IDX PT, R0, R3, R0, 0x1f ;  /* 0x00001f0003007589 */ /* 0x004e2400000e0000 */
[----:B0-----:R-:W-:-:S05]  /*18fa0*/  IADD3 R0, R0, UR37, R7 ;  /* 0x0000002500007c10 */ /* 0x001fca000fffe007 */
[----:B------:R4:W-:Y:S01]  /*18fb0*/  STL [R1], R0 ;  /* 0x0000000001007387 */ /* 0x0009e20000100800 */
[----:B------:R-:W-:Y:S05]  /*18fc0*/  BRA `(.L_x_5069) ;  /* 0x0000004800787947 */ /* 0x000fea0003800000 */
.L_x_5068:
        /* <DEDUP_REMOVED lines=20> */
.L_x_5071:
[----:B------:R-:W-:Y:S05]  /*19110*/  BSYNC B6 ;  /* 0x0000000000067941 */ /* 0x000fea0003800000 */
.L_x_5070:
        /* <DEDUP_REMOVED lines=20> */
.L_x_5074:
        /* <DEDUP_REMOVED lines=16> */
.L_x_5073:
[----:B------:R-:W-:Y:S05]  /*19360*/  BSYNC B6 ;  /* 0x0000000000067941 */ /* 0x000fea0003800000 */
.L_x_5072:
        /* <DEDUP_REMOVED lines=10> */
[----:B0-----:R-:W0:Y:S01]  /*19410*/  LDC.64 R2, c[0x0][0x418] ;  /* 0x00010600ff027b82 */ /* 0x001e220000000a00 */
[----:B----4-:R-:W-:Y:S01]  /*19420*/  VIADD R0, R0, 0xffffffff ;  /* 0xffffffff00007836 */ /* 0x010fe20000000000 */
        /* <DEDUP_REMOVED lines=11> */
[----:B------:R0:W1:Y:S02]  /*194e0*/  SHFL.IDX PT, R14, R4, RZ, 0x1f ;  /* 0x00001fff040e7589 */ /* 0x00006400000e0000 */
.L_x_5235:
        /* <DEDUP_REMOVED lines=9> */
.L_x_5238:
        /* <DEDUP_REMOVED lines=24> */
.L_x_5078:
[----:B------:R-:W2:Y:S04]  /*19700*/  LDL R0, [R1+0x10] ;  /* 0x0000100001007983 */ /* 0x000ea80000100800 */
[----:B-1----:R-:W3:Y:S01]  /*19710*/  LDL R2, [R1+0x18] ;  /* 0x0000180001027983 */ /* 0x002ee20000100800 */
[----:B--2---:R-:W-:Y:S01]  /*19720*/  IMAD R0, R0, 0x8, R18 ;  /* 0x0000000800007824 */ /* 0x004fe200078e0212 */
[----:B---3--:R-:W-:-:S04]  /*19730*/  SHF.L.U32 R2, R2, 0x1f, RZ ;  /* 0x0000001f02027819 */ /* 0x008fc800000006ff */
[----:B------:R-:W1:Y:S02]  /*19740*/  SYNCS.PHASECHK.TRANS64.TRYWAIT P0, [R0+URZ+0x28c40], R2 ;  /* 0x028c4002000075a7 */ /* 0x000e64000800017f */
[----:B-1----:R-:W-:Y:S05]  /*19750*/  @!P0 BRA `(.L_x_5079) ;  /* 0x0000006400f88947 */ /* 0x002fea0003800000 */
.L_x_5239:
        /* <DEDUP_REMOVED lines=11> */
.L_x_5080:
[----:B------:R-:W2:Y:S04]  /*19810*/  LDL R3, [R1+0x10] ;  /* 0x0000100001037983 */ /* 0x000ea80000100800 */
[----:B0-----:R-:W3:Y:S04]  /*19820*/  LDL R4, [R1+0x30] ;  /* 0x0000300001047983 */ /* 0x001ee80000100800 */
[----:B-1----:R-:W4:Y:S01]  /*19830*/  LDL R2, [R1+0x24] ;  /* 0x0000240001027983 */ /* 0x002f220000100800 */
        /* <DEDUP_REMOVED lines=11> */
[----:B--2---:R-:W-:Y:S01]  /*198f0*/  IMAD R0, R3, 0x2000, R18 ;  /* 0x0000200003007824 */ /* 0x004fe200078e0212 */
[----:B---3--:R-:W-:-:S04]  /*19900*/  R2UR UR11, R4 ;  /* 0x00000000040b72ca */ /* 0x008fc800000e0000 */
[----:B------:R-:W-:Y:S02]  /*19910*/  R2UR UR8, R0 ;  /* 0x00000000000872ca */ /* 0x000fe400000e0000 */
[----:B----4-:R-:W-:-:S11]  /*19920*/  R2UR UR4, R2 ;  /* 0x00000000020472ca */ /* 0x010fd600000e0000 */
[----:B------:R-:W-:Y:S02]  /*19930*/  UIADD3 UR8, UR8, 0x22400, URZ ;  /* 0x0002240008087890 */ /* 0x000fe4000fffe03f */
[----:B------:R-:W-:-:S03]  /*19940*/  ULEA UR11, UR11, UR4, 0x6 ;  /* 0x000000040b0b7291 */ /* 0x000fc6000f8e303f */
[----:B------:R-:W-:-:S06]  /*19950*/  UMOV UR4, 0x0 ;  /* 0x0000000000047882 */ /* 0x000fcc0000000000 */
[----:B------:R1:W-:Y:S02]  /*19960*/  UTMALDG.4D [UR8], [UR6], desc[UR4] ;  /* 0x00000408060075b4 */ /* 0x0003e40008019000 */
[----:B-1----:R-:W-:Y:S01]  /*19970*/  NOP ;  /* 0x0000000000007918 */ /* 0x002fe20000000000 */
.L_x_5076:
[----:B------:R-:W2:Y:S04]  /*19980*/  LDL.LU R3, [R1+0x40] ;  /* 0x0000400001037983 */ /* 0x000ea80000300800 */
[----:B------:R-:W3:Y:S04]  /*19990*/  LDL.LU R5, [R1+0x2c] ;  /* 0x00002c0001057983 */ /* 0x000ee80000300800 */
[----:B0-----:R-:W4:Y:S01]  /*199a0*/  LDL.LU R4, [R1+0x48] ;  /* 0x0000480001047983 */ /* 0x001f220000300800 */
        /* <DEDUP_REMOVED lines=37> */
.L_x_5082:
[----:B------:R-:W-:Y:S05]  /*19c00*/  BSYNC B6 ;  /* 0x0000000000067941 */ /* 0x000fea0003800000 */
.L_x_5081:
        /* <DEDUP_REMOVED lines=89> */
.L_x_5248:
        /* <DEDUP_REMOVED lines=10> */
.L_x_5084:
        /* <DEDUP_REMOVED lines=18> */
.L_x_5249:
[----:B------:R-:W-:Y:S05]  /*1a360*/  BSYNC B0 ;  /* 0x0000000000007941 */ /* 0x000fea0003800000 */
.L_x_5085:
[----:B------:R-:W-:Y:S01]  /*1a370*/  LOP3.LUT P0, RZ, R19, 0x1, RZ, 0xc0, !PT ;  /* 0x0000000113ff7812 */ /* 0x000fe2000780c0ff */
[----:B------:R-:W-:-:S12]  /*1a380*/  BSSY B0, `(.L_x_5087) ;  /* 0x0000097000007945 */ /* 0x000fd80003800000 */
[----:B------:R-:W-:Y:S05]  /*1a390*/  @!P0 BRA `(.L_x_5088) ;  /* 0x0000000800548947 */ /* 0x000fea0003800000 */
[----:B------:R-:W0:Y:S04]  /*1a3a0*/  LDL R4, [R1+0x10] ;  /* 0x0000100001047983 */ /* 0x000e280000100800 */
        /* <DEDUP_REMOVED lines=9> */
.L_x_5250:
[----:B------:R-:W-:Y:S05]  /*1a440*/  BSYNC B1 ;  /* 0x0000000000017941 */ /* 0x000fea0003800000 */
.L_x_5089:
        /* <DEDUP_REMOVED lines=9> */
.L_x_5092:
[----:B------:R-:W-:Y:S05]  /*1a4e0*/  BSYNC B1 ;  /* 0x0000000000017941 */ /* 0x000fea0003800000 */
.L_x_5091:
        /* <DEDUP_REMOVED lines=13> */
.L_x_5093:
        /* <DEDUP_REMOVED lines=15> */
.L_x_5094:
        /* <DEDUP_REMOVED lines=15> */
.L_x_5095:
        /* <DEDUP_REMOVED lines=15> */
.L_x_5096:
        /* <DEDUP_REMOVED lines=15> */
.L_x_5097:
        /* <DEDUP_REMOVED lines=15> */
.L_x_5098:
        /* <DEDUP_REMOVED lines=15> */
.L_x_5099:
        /* <DEDUP_REMOVED lines=15> */
.L_x_5100:
        /* <DEDUP_REMOVED lines=10> */
.L_x_5088:
[----:B------:R-:W-:Y:S05]  /*1acf0*/  BSYNC B0 ;  /* 0x0000000000007941 */ /* 0x000fea0003800000 */
.L_x_5087:
        /* <DEDUP_REMOVED lines=55> */
.L_x_5107:
        /* <DEDUP_REMOVED lines=8> */
.L_x_5251:
[----:B------:R-:W-:Y:S05]  /*1b0f0*/  BSYNC B3 ;  /* 0x0000000000037941 */ /* 0x000fea0003800000 */
.L_x_5108:
        /* <DEDUP_REMOVED lines=9> */
.L_x_5111:
[----:B------:R-:W-:Y:S05]  /*1b190*/  BSYNC B3 ;  /* 0x0000000000037941 */ /* 0x000fea0003800000 */
.L_x_5110:
        /* <DEDUP_REMOVED lines=13> */
.L_x_5112:
        /* <DEDUP_REMOVED lines=13> */
.L_x_5252:
[----:B------:R-:W-:Y:S05]  /*1b340*/  BSYNC B3 ;  /* 0x0000000000037941 */ /* 0x000fea0003800000 */
.L_x_5113:
        /* <DEDUP_REMOVED lines=11> */
.L_x_5116:
[----:B------:R-:W-:Y:S05]  /*1b400*/  BSYNC B3 ;  /* 0x0000000000037941 */ /* 0x000fea0003800000 */
.L_x_5115:
        /* <DEDUP_REMOVED lines=10> */
.L_x_5117:
        /* <DEDUP_REMOVED lines=15> */
.L_x_5118:
        /* <DEDUP_REMOVED lines=15> */
.L_x_5119:
        /* <DEDUP_REMOVED lines=15> */
.L_x_5120:
        /* <DEDUP_REMOVED lines=15> */
.L_x_5121:
        /* <DEDUP_REMOVED lines=15> */
.L_x_5122:
        /* <DEDUP_REMOVED lines=15> */
.L_x_5123:
        /* <DEDUP_REMOVED lines=15> */
.L_x_5124:
        /* <DEDUP_REMOVED lines=10> */
.L_x_5106:
[----:B------:R-:W-:Y:S05]  /*1bbe0*/  BSYNC B1 ;  /* 0x0000000000017941 */ /* 0x000fea0003800000 */
.L_x_5105:
[----:B------:R-:W2:Y:S02]  /*1bbf0*/  LDL.LU R5, [R1+0x34] ;  /* 0x0000340001057983 */ /* 0x000ea40000300800 */
[----:B--2---:R-:W-:-:S07]  /*1bc00*/  VIADD R0, R5, 0xfffffffd ;  /* 0xfffffffd05007836 */ /* 0x004fce0000000000 */
.L_x_5104:
[----:B------:R-:W-:Y:S05]  /*1bc10*/  BSYNC B2 ;  /* 0x0000000000027941 */ /* 0x000fea0003800000 */
.L_x_5103:
[----:B------:R-:W-:Y:S01]  /*1bc20*/  VIADD R8, R8, 0xfffffffe ;  /* 0xfffffffe08087836 */ /* 0x000fe20000000000 */
[----:B------:R-:W-:-:S04]  /*1bc30*/  LOP3.LUT R4, RZ, R4, RZ, 0x33, !PT ;  /* 0x00000004ff047212 */ /* 0x000fc800078e33ff */
[----:B------:R-:W-:-:S13]  /*1bc40*/  ISETP.NE.AND P0, PT, R8, R4, PT ;  /* 0x000000040800720c */ /* 0x000fda0003f05270 */
[----:B------:R-:W-:Y:S05]  /*1bc50*/  @!P0 BRA `(.L_x_5102) ;  /* 0x0000001800e08947 */ /* 0x000fea0003800000 */
.L_x_5165:
        /* <DEDUP_REMOVED lines=35> */
.L_x_5127:
        /* <DEDUP_REMOVED lines=8> */
.L_x_5253:
[----:B------:R-:W-:Y:S05]  /*1bf10*/  BSYNC B2 ;  /* 0x0000000000027941 */ /* 0x000fea0003800000 */
.L_x_5128:
        /* <DEDUP_REMOVED lines=9> */
.L_x_5131:
[----:B------:R-:W-:Y:S05]  /*1bfb0*/  BSYNC B2 ;  /* 0x0000000000027941 */ /* 0x000fea0003800000 */
.L_x_5130:
        /* <DEDUP_REMOVED lines=12> */
.L_x_5132:
        /* <DEDUP_REMOVED lines=13> */
.L_x_5254:
[----:B------:R-:W-:Y:S05]  /*1c150*/  BSYNC B2 ;  /* 0x0000000000027941 */ /* 0x000fea0003800000 */
.L_x_5133:
        /* <DEDUP_REMOVED lines=11> */
.L_x_5136:
[----:B------:R-:W-:Y:S05]  /*1c210*/  BSYNC B2 ;  /* 0x0000000000027941 */ /* 0x000fea0003800000 */
.L_x_5135:
        /* <DEDUP_REMOVED lines=9> */
.L_x_5137:
        /* <DEDUP_REMOVED lines=15> */
.L_x_5138:
        /* <DEDUP_REMOVED lines=15> */
.L_x_5139:
        /* <DEDUP_REMOVED lines=15> */
.L_x_5140:
        /* <DEDUP_REMOVED lines=15> */
.L_x_5141:
        /* <DEDUP_REMOVED lines=15> */
.L_x_5142:
        /* <DEDUP_REMOVED lines=15> */
.L_x_5143:
        /* <DEDUP_REMOVED lines=15> */
.L_x_5144:
        /* <DEDUP_REMOVED lines=10> */
.L_x_5126:
[----:B------:R-:W-:Y:S05]  /*1c9e0*/  BSYNC B1 ;  /* 0x0000000000017941 */ /* 0x000fea0003800000 */
.L_x_5125:
        /* <DEDUP_REMOVED lines=35> */
.L_x_5147:
        /* <DEDUP_REMOVED lines=8> */
.L_x_5255:
[----:B------:R-:W-:Y:S05]  /*1cca0*/  BSYNC B2 ;  /* 0x0000000000027941 */ /* 0x000fea0003800000 */
.L_x_5148:
        /* <DEDUP_REMOVED lines=9> */
.L_x_5151:
[----:B------:R-:W-:Y:S05]  /*1cd40*/  BSYNC B2 ;  /* 0x0000000000027941 */ /* 0x000fea0003800000 */
.L_x_5150:
        /* <DEDUP_REMOVED lines=13> */
.L_x_5152:
        /* <DEDUP_REMOVED lines=13> */
.L_x_5256:
[----:B------:R-:W-:Y:S05]  /*1cef0*/  BSYNC B2 ;  /* 0x0000000000027941 */ /* 0x000fea0003800000 */
.L_x_5153:
        /* <DEDUP_REMOVED lines=11> */
.L_x_5156:
[----:B------:R-:W-:Y:S05]  /*1cfb0*/  BSYNC B2 ;  /* 0x0000000000027941 */ /* 0x000fea0003800000 */
.L_x_5155:
        /* <DEDUP_REMOVED lines=10> */
.L_x_5157:
        /* <DEDUP_REMOVED lines=15> */
.L_x_5158:
        /* <DEDUP_REMOVED lines=15> */
.L_x_5159:
        /* <DEDUP_REMOVED lines=15> */
.L_x_5160:
        /* <DEDUP_REMOVED lines=15> */
.L_x_5161:
        /* <DEDUP_REMOVED lines=15> */
.L_x_5162:
        /* <DEDUP_REMOVED lines=15> */
.L_x_5163:
        /* <DEDUP_REMOVED lines=15> */
.L_x_5164:
        /* <DEDUP_REMOVED lines=10> */
.L_x_5146:
[----:B------:R-:W-:Y:S05]  /*1d790*/  BSYNC B1 ;  /* 0x0000000000017941 */ /* 0x000fea0003800000 */
.L_x_5145:
[----:B------:R-:W2:Y:S01]  /*1d7a0*/  LDL R5, [R1+0x28] ;  /* 0x0000280001057983 */ /* 0x000ea20000100800 */
[----:B------:R-:W-:Y:S01]  /*1d7b0*/  VIADD R0, R0, 0xfffffffe ;  /* 0xfffffffe00007836 */ /* 0x000fe20000000000 */
[----:B--2---:R-:W-:-:S13]  /*1d7c0*/  ISETP.GT.AND P0, PT, R6, R5, PT ;  /* 0x000000050600720c */ /* 0x004fda0003f04270 */
[----:B------:R-:W-:Y:S05]  /*1d7d0*/  @P0 BRA `(.L_x_5165) ;  /* 0xffffffe400200947 */ /* 0x000fea000383ffff */
.L_x_5102:
[----:B------:R-:W-:Y:S05]  /*1d7e0*/  BSYNC B0 ;  /* 0x0000000000007941 */ /* 0x000fea0003800000 */
.L_x_5101:
        /* <DEDUP_REMOVED lines=25> */
.L_x_5167:
[----:B------:R-:W-:Y:S05]  /*1d980*/  BSYNC B0 ;  /* 0x0000000000007941 */ /* 0x000fea0003800000 */
.L_x_5166:
[----:B------:R-:W-:-:S05]  /*1d990*/  SEL R0, R0, RZ, P0 ;  /* 0x000000ff00007207 */ /* 0x000fca0000000000 */
[----:B------:R3:W-:Y:S02]  /*1d9a0*/  STL [R1+0x10], R0 ;  /* 0x0000100001007387 */ /* 0x0007e40000100800 */
.L_x_5069:
[----:B------:R-:W-:Y:S05]  /*1d9b0*/  BSYNC B7 ;  /* 0x0000000000077941 */ /* 0x000fea0003800000 */
.L_x_5067:
        /* <DEDUP_REMOVED lines=8> */
[----:B------:R-:W5:Y:S04]  /*1da40*/  LDS.128 R4, [R18+0x28cd0] ;  /* 0x028cd00012047984 */ /* 0x000f680000000c00 */
[----:B-----5:R0:W-:Y:S04]  /*1da50*/  STL.64 [R1], R4 ;  /* 0x0000000401007387 */ /* 0x0201e80000100a00 */
[----:B------:R0:W-:Y:S01]  /*1da60*/  STL.64 [R1+0x8], R6 ;  /* 0x0000080601007387 */ /* 0x0001e20000100a00 */
[----:B------:R-:W-:Y:S06]  /*1da70*/  BAR.ARV 0x4, 0x180 ;  /* 0x0106000000007b1d */ /* 0x000fec0000002000 */
[----:B------:R-:W-:Y:S05]  /*1da80*/  BRA `(.L_x_5169) ;  /* 0x0000001000307947 */ /* 0x000fea0003800000 */
.L_x_5168:
[----:B------:R-:W5:Y:S01]  /*1da90*/  S2R R16, SR_TID.X ;  /* 0x0000000000107919 */ /* 0x000f620000002100 */
[----:B------:R-:W-:Y:S01]  /*1daa0*/  UMOV UR4, 0xffffffff ;  /* 0xffffffff00047882 */ /* 0x000fe20000000000 */
[----:B-----5:R-:W-:-:S04]  /*1dab0*/  LOP3.LUT R16, R16, 0x1f, RZ, 0xc0, !PT ;  /* 0x0000001f10107812 */ /* 0x020fc800078ec0ff */
[----:B------:R-:W-:Y:S01]  /*1dac0*/  ISETP.NE.AND P0, PT, R16, 0x1f, PT ;  /* 0x0000001f1000780c */ /* 0x000fe20003f05270 */
[----:B------:R-:W-:-:S12]  /*1dad0*/  BRA.DIV UR4, `(.L_x_5170) ;  /* 0x0000002e04187947 */ /* 0x000fd8000b800000 */
[----:B--2---:R-:W0:Y:S01]  /*1dae0*/  LDL.LU R2, [R1] ;  /* 0x0000000001027983 */ /* 0x004e220000300800 */
[----:B------:R-:W-:-:S03]  /*1daf0*/  ULDC UR4, c[0x0][0xc3c] ;  /* 0x00030f0000047ab9 */ /* 0x000fc60000000800 */
[----:B------:R-:W3:Y:S01]  /*1db00*/  LDL R7, [R1+0xc] ;  /* 0x00000c0001077983 */ /* 0x000ee20000100800 */
[----:B0-----:R-:W-:Y:S02]  /*1db10*/  IMAD.MOV.U32 R10, RZ, RZ, R2 ;  /* 0x000000ffff0a7224 */ /* 0x001fe400078e0002 */
[----:B---34-:R-:W-:-:S05]  /*1db20*/  IMAD.IADD R0, R7, 0x1, R16 ;  /* 0x0000000107007824 */ /* 0x018fca00078e0210 */
[----:B------:R-:W-:-:S13]  /*1db30*/  ISETP.GE.OR P1, PT, R0, UR4, !P0 ;  /* 0x0000000400007c0c */ /* 0x000fda000c726670 */
[----:B-1----:R-:W0:Y:S08]  /*1db40*/  @!P1 LDC.64 R2, c[0x0][0xc80] ;  /* 0x00032000ff029b82 */ /* 0x002e300000000a00 */
        /* <DEDUP_REMOVED lines=8> */
[C---:B------:R-:W-:Y:S01]  /*1dbd0*/  ISETP.GE.U32.AND P3, PT, R16.reuse, 0x4, PT ;  /* 0x000000041000780c */ /* 0x040fe20003f66070 */
[----:B------:R-:W-:Y:S01]  /*1dbe0*/  SHFL.IDX PT, R0, R10, 0x1, 0x1f ;  /* 0x00201f000a007f89 */ /* 0x000fe200000e0000 */
[C---:B------:R-:W-:Y:S02]  /*1dbf0*/  ISETP.GE.U32.AND P4, PT, R16.reuse, 0x8, PT ;  /* 0x000000081000780c */ /* 0x040fe40003f86070 */
[----:B------:R-:W-:Y:S01]  /*1dc00*/  ISETP.GE.U32.AND P5, PT, R16, 0x10, PT ;  /* 0x000000101000780c */ /* 0x000fe20003fa6070 */
[----:B--2---:R-:W-:Y:S02]  /*1dc10*/  @!P1 IMAD.MOV.U32 R4, RZ, RZ, R8 ;  /* 0x000000ffff049224 */ /* 0x004fe400078e0008 */
[----:B------:R-:W-:-:S02]  /*1dc20*/  IMAD.MOV.U32 R8, RZ, RZ, RZ ;  /* 0x000000ffff087224 */ /* 0x000fc400078e00ff */
[----:B---3--:R-:W-:Y:S01]  /*1dc30*/  @!P1 IMAD.MOV.U32 R6, RZ, RZ, R2 ;  /* 0x000000ffff069224 */ /* 0x008fe200078e0002 */
[----:B------:R-:W-:-:S03]  /*1dc40*/  ISETP.NE.AND P1, PT, R16, RZ, PT ;  /* 0x000000ff1000720c */ /* 0x000fc60003f25270 */
[----:B------:R-:W-:-:S05]  /*1dc50*/  IMAD R2, R6, R4, RZ ;  /* 0x0000000406027224 */ /* 0x000fca00078e02ff */
[----:B------:R-:W0:Y:S02]  /*1dc60*/  SHFL.UP PT, R3, R2, 0x1, RZ ;  /* 0x0420000002037989 */ /* 0x000e2400000e00ff */
[----:B0-----:R-:W-:-:S05]  /*1dc70*/  SEL R5, R3, RZ, P1 ;  /* 0x000000ff03057207 */ /* 0x001fca0000800000 */
[----:B------:R-:W-:Y:S02]  /*1dc80*/  IMAD.IADD R2, R2, 0x1, R5 ;  /* 0x0000000102027824 */ /* 0x000fe400078e0205 */
[----:B------:R-:W-:Y:S04]  /*1dc90*/  SHFL.IDX PT, R5, R10, RZ, 0x1f ;  /* 0x00001fff0a057589 */ /* 0x000fe800000e0000 */
        /* <DEDUP_REMOVED lines=13> */
.L_x_5266:
[----:B------:R-:W-:Y:S02]  /*1dd70*/  ULDC UR4, c[0x0][0xc38] ;  /* 0x00030e0000047ab9 */ /* 0x000fe40000000800 */
[----:B------:R-:W-:-:S04]  /*1dd80*/  IMAD.U32 R2, RZ, RZ, UR4 ;  /* 0x00000004ff027e24 */ /* 0x000fc8000f8e00ff */
[----:B-1----:R-:W-:-:S04]  /*1dd90*/  IMAD R9, R9, R2, RZ ;  /* 0x0000000209097224 */ /* 0x002fc800078e02ff */
[----:B------:R-:W-:-:S05]  /*1dda0*/  IMAD.IADD R0, R0, 0x1, R9 ;  /* 0x0000000100007824 */ /* 0x000fca00078e0209 */
[----:B------:R-:W-:-:S13]  /*1ddb0*/  ISETP.GT.AND P6, PT, R0, R5, PT ;  /* 0x000000050000720c */ /* 0x000fda0003fc4270 */
[----:B------:R-:W-:Y:S05]  /*1ddc0*/  @P6 BRA `(.L_x_5171) ;  /* 0x0000000000ac6947 */ /* 0x000fea0003800000 */
.L_x_5174:
        /* <DEDUP_REMOVED lines=37> */
.L_x_5274:
[----:B------:R-:W-:Y:S02]  /*1e020*/  ULDC UR4, c[0x0][0xc38] ;  /* 0x00030e0000047ab9 */ /* 0x000fe40000000800 */
[----:B------:R-:W-:-:S04]  /*1e030*/  IMAD.U32 R2, RZ, RZ, UR4 ;  /* 0x00000004ff027e24 */ /* 0x000fc8000f8e00ff */
[----:B-1----:R-:W-:-:S04]  /*1e040*/  IMAD R9, R9, R2, RZ ;  /* 0x0000000209097224 */ /* 0x002fc800078e02ff */
[----:B------:R-:W-:-:S05]  /*1e050*/  IMAD.IADD R0, R9, 0x1, R0 ;  /* 0x0000000109007824 */ /* 0x000fca00078e0200 */
[----:B------:R-:W-:-:S13]  /*1e060*/  ISETP.GT.AND P6, PT, R0, R5, PT ;  /* 0x000000050000720c */ /* 0x000fda0003fc4270 */
[----:B------:R-:W-:Y:S05]  /*1e070*/  @!P6 BRA `(.L_x_5174) ;  /* 0xfffffffc0054e947 */ /* 0x000fea000383ffff */
.L_x_5171:
        /* <DEDUP_REMOVED lines=12> */
.L_x_5279:
[----:B------:R-:W-:-:S13]  /*1e140*/  ISETP.NE.AND P0, PT, R0, RZ, PT ;  /* 0x000000ff0000720c */ /* 0x000fda0003f05270 */
[----:B------:R-:W-:Y:S05]  /*1e150*/  @!P0 BRA `(.L_x_5176) ;  /* 0x0000000000108947 */ /* 0x000fea0003800000 */
[----:B------:R-:W-:Y:S01]  /*1e160*/  UMOV UR4, 0xffffffff ;  /* 0xffffffff00047882 */ /* 0x000fe20000000000 */
[----:B-1----:R-:W-:Y:S02]  /*1e170*/  VIADD R7, R7, 0xffffffff ;  /* 0xffffffff07077836 */ /* 0x002fe40000000000 */
[----:B------:R-:W-:Y:S05]  /*1e180*/  BRA.DIV UR4, `(.L_x_5177) ;  /* 0x00000032040c7947 */ /* 0x000fea000b800000 */
[----:B------:R2:W3:Y:S02]  /*1e190*/  SHFL.IDX PT, R8, R3, R7, 0x1f ;  /* 0x00001f0703087589 */ /* 0x0004e400000e0000 */
.L_x_5176:
[----:B------:R-:W-:Y:S01]  /*1e1a0*/  ISETP.NE.AND P0, PT, R6, 0x1, PT ;  /* 0x000000010600780c */ /* 0x000fe20003f05270 */
[----:B---3--:R-:W-:-:S05]  /*1e1b0*/  IMAD R0, R8, R2, R9 ;  /* 0x0000000208007224 */ /* 0x008fca00078e0209 */
[----:B------:R3:W-:Y:S02]  /*1e1c0*/  STL [R1], R0 ;  /* 0x0000000001007387 */ /* 0x0007e40000100800 */
[----:B---3--:R-:W-:-:S05]  /*1e1d0*/  IMAD.IADD R0, R5, 0x1, -R0 ;  /* 0x0000000105007824 */ /* 0x008fca00078e0a00 */
[----:B------:R-:W-:Y:S05]  /*1e1e0*/  @!P0 BRA `(.L_x_5178) ;  /* 0x0000000000e48947 */ /* 0x000fea0003800000 */
[----:B------:R-:W-:-:S04]  /*1e1f0*/  IABS R5, R4 ;  /* 0x0000000400057213 */ /* 0x000fc80000000000 */
[----:B-12---:R-:W1:Y:S08]  /*1e200*/  I2F.RP R7, R5 ;  /* 0x0000000500077306 */ /* 0x006e700000209400 */
        /* <DEDUP_REMOVED lines=55> */
.L_x_5178:
[----:B0-2---:R-:W2:Y:S01]  /*1e580*/  LDL R3, [R1+0xc] ;  /* 0x00000c0001037983 */ /* 0x005ea20000100800 */
[----:B-1----:R-:W2:Y:S02]  /*1e590*/  LDC.64 R6, c[0x0][0xc90] ;  /* 0x00032400ff067b82 */ /* 0x002ea40000000a00 */
        /* <DEDUP_REMOVED lines=61> */
.L_x_5179:
[----:B------:R-:W-:-:S05]  /*1e970*/  LOP3.LUT R3, RZ, R0, RZ, 0x33, !PT ;  /* 0x00000000ff037212 */ /* 0x000fca00078e33ff */
[----:B------:R-:W-:-:S05]  /*1e980*/  IMAD.IADD R0, R4, 0x1, R3 ;  /* 0x0000000104007824 */ /* 0x000fca00078e0203 */
[----:B------:R2:W-:Y:S01]  /*1e990*/  STL [R1+0x4], R0 ;  /* 0x0000040001007387 */ /* 0x0005e20000100800 */
[----:B------:R-:W-:Y:S05]  /*1e9a0*/  BRA `(.L_x_5180) ;  /* 0x0000000000287947 */ /* 0x000fea0003800000 */
.L_x_5172:
        /* <DEDUP_REMOVED lines=10> */
.L_x_5180:
[----:B---3--:R-:W3:Y:S04]  /*1ea50*/  LDL R3, [R1+0x8] ;  /* 0x0000080001037983 */ /* 0x008ee80000100800 */
[----:B01----:R-:W4:Y:S04]  /*1ea60*/  LDL R2, [R1+0xc] ;  /* 0x00000c0001027983 */ /* 0x003f280000100800 */
        /* <DEDUP_REMOVED lines=14> */
.L_x_5169:
[----:B---34-:R-:W3:Y:S01]  /*1eb50*/  LDL R0, [R1+0xc] ;  /* 0x00000c0001007983 */ /* 0x018ee20000100800 */
[----:B------:R-:W-:Y:S02]  /*1eb60*/  ULDC UR4, c[0x0][0xc3c] ;  /* 0x00030f0000047ab9 */ /* 0x000fe40000000800 */
[----:B---3--:R-:W-:-:S13]  /*1eb70*/  ISETP.GE.AND P0, PT, R0, UR4, PT ;  /* 0x0000000400007c0c */ /* 0x008fda000bf06270 */
[----:B------:R-:W-:Y:S05]  /*1eb80*/  @!P0 BRA `(.L_x_5181) ;  /* 0xffffff7800a88947 */ /* 0x000fea000383ffff */
[----:B------:R-:W-:Y:S05]  /*1eb90*/  BSYNC B8 ;  /* 0x0000000000087941 */ /* 0x000fea0003800000 */
.L_x_5013:
[----:B---3--:R-:W3:Y:S01]  /*1eba0*/  LDL.LU R0, [R1+0x5c] ;  /* 0x00005c0001007983 */ /* 0x008ee20000300800 */
[----:B------:R-:W-:Y:S01]  /*1ebb0*/  BSSY B0, `(.L_x_5182) ;  /* 0x000000b000007945 */ /* 0x000fe20003800000 */
[----:B0-----:R-:W0:Y:S01]  /*1ebc0*/  S2R R5, SR_CgaCtaId ;  /* 0x0000000000057919 */ /* 0x001e220000008800 */
[----:B---3--:R-:W-:-:S05]  /*1ebd0*/  VIADD R0, R0, 0x1 ;  /* 0x0000000100007836 */ /* 0x008fca0000000000 */
[----:B-12---:R-:W-:-:S04]  /*1ebe0*/  LEA.HI R2, R0, R0, RZ, 0x1 ;  /* 0x0000000000027211 */ /* 0x006fc800078f08ff */
[----:B------:R-:W-:-:S05]  /*1ebf0*/  LOP3.LUT R3, R2, 0xfffffffe, RZ, 0xc0, !PT ;  /* 0xfffffffe02037812 */ /* 0x000fca00078ec0ff */
[----:B------:R-:W-:Y:S01]  /*1ec00*/  IMAD.IADD R3, R0, 0x1, -R3 ;  /* 0x0000000100037824 */ /* 0x000fe200078e0a03 */
[----:B------:R-:W-:-:S04]  /*1ec10*/  MOV R0, 0x400 ;  /* 0x0000040000007802 */ /* 0x000fc80000000f00 */
[----:B0-----:R-:W-:Y:S02]  /*1ec20*/  LEA R0, R5, R0, 0x18 ;  /* 0x0000000005007211 */ /* 0x001fe400078ec0ff */
[----:B------:R-:W-:-:S04]  /*1ec30*/  SHF.L.U32 R3, R3, 0x1f, RZ ;  /* 0x0000001f03037819 */ /* 0x000fc800000006ff */
[----:B------:R-:W0:Y:S02]  /*1ec40*/  SYNCS.PHASECHK.TRANS64.TRYWAIT P0, [R0+URZ+0x28c20], R3 ;  /* 0x028c2003000075a7 */ /* 0x000e24000800017f */
[----:B0-----:R-:W-:Y:S05]  /*1ec50*/  @!P0 BRA `(.L_x_5183) ;  /* 0x0000002400848947 */ /* 0x001fea0003800000 */
.L_x_5282:
[----:B------:R-:W-:Y:S05]  /*1ec60*/  BSYNC B0 ;  /* 0x0000000000007941 */ /* 0x000fea0003800000 */
.L_x_5182:
[----:B------:R-:W-:-:S03]  /*1ec70*/  UMOV UR4, 0xffffffff ;  /* 0xffffffff00047882 */ /* 0x000fc60000000000 */
[----:B------:R-:W-:Y:S05]  /*1ec80*/  BRA.DIV UR4, `(.L_x_5184) ;  /* 0x00000026048c7947 */ /* 0x000fea000b800000 */
[----:B------:R-:W1:Y:S02]  /*1ec90*/  S2R R2, SR_TID.X ;  /* 0x0000000000027919 */ /* 0x000e640000002100 */
[----:B-1----:R-:W-:-:S04]  /*1eca0*/  SHF.R.U32.HI R2, RZ, 0x5, R2 ;  /* 0x00000005ff027819 */ /* 0x002fc80000011602 */
[----:B------:R-:W-:-:S05]  /*1ecb0*/  LOP3.LUT R2, R2, 0x3, RZ, 0xc0, !PT ;  /* 0x0000000302027812 */ /* 0x000fca00078ec0ff */
[----:B------:R1:W2:Y:S02]  /*1ecc0*/  SHFL.IDX PT, R14, R2, RZ, 0x1f ;  /* 0x00001fff020e7589 */ /* 0x0002a400000e0000 */
.L_x_5285:
[----:B--2---:R-:W-:-:S13]  /*1ecd0*/  ISETP.NE.AND P0, PT, R14, RZ, PT ;  /* 0x000000ff0e00720c */ /* 0x004fda0003f05270 */
[----:B------:R-:W-:Y:S05]  /*1ece0*/  @P0 BRA `(.L_x_4856) ;  /* 0x0000000000940947 */ /* 0x000fea0003800000 */
[----:B------:R-:W-:-:S03]  /*1ecf0*/  UMOV UR4, 0xffffffff ;  /* 0xffffffff00047882 */ /* 0x000fc60000000000 */
[----:B------:R-:W-:Y:S05]  /*1ed00*/  BRA.DIV UR4, `(.L_x_5185) ;  /* 0x0000002604a07947 */ /* 0x000fea000b800000 */
[----:B------:R-:W-:-:S13]  /*1ed10*/  ELECT P6, URZ, PT ;  /* 0x00000000003f782f */ /* 0x000fda00038c0000 */
.L_x_5288:
[----:B------:R-:W-:Y:S05]  /*1ed20*/  @!P6 BRA `(.L_x_4856) ;  /* 0x000000000084e947 */ /* 0x000fea0003800000 */
[----:B------:R-:W-:-:S06]  /*1ed30*/  ULOP3.LUT UR4, UR36, 0x2, URZ, 0xfc, !UPT ;  /* 0x0000000224047892 */ /* 0x000fcc000f8efc3f */
[----:B-1----:R-:W-:-:S05]  /*1ed40*/  IMAD.U32 R2, RZ, RZ, UR4 ;  /* 0x00000004ff027e24 */ /* 0x002fca000f8e00ff */
[----:B------:R-:W-:-:S13]  /*1ed50*/  ISETP.NE.AND P2, PT, R2, 0x3, PT ;  /* 0x000000030200780c */ /* 0x000fda0003f45270 */
[----:B------:R-:W-:Y:S05]  /*1ed60*/  @!P2 BRA `(.L_x_5186) ;  /* 0x000000000004a947 */ /* 0x000fea0003800000 */
[----:B------:R-:W-:Y:S01]  /*1ed70*/  BPT.TRAP 0x1 ;  /* 0x000000040000795c */ /* 0x000fe20000300000 */
.L_x_5186:
        /* <DEDUP_REMOVED lines=14> */
.L_x_5289:
[----:B------:R-:W1:Y:S02]  /*1ee60*/  SYNCS.PHASECHK.TRANS64.TRYWAIT P0, [R7+URZ], R2 ;  /* 0x00000002070075a7 */ /* 0x000e64000800017f */
[----:B-1----:R-:W-:Y:S05]  /*1ee70*/  @!P0 BRA `(.L_x_5188) ;  /* 0x0000002400788947 */ /* 0x002fea0003800000 */
.L_x_5290:
[----:B------:R-:W-:Y:S05]  /*1ee80*/  @!P2 BRA `(.L_x_5189) ;  /* 0x000000000004a947 */ /* 0x000fea0003800000 */
[----:B------:R-:W-:Y:S01]  /*1ee90*/  BPT.TRAP 0x1 ;  /* 0x000000040000795c */ /* 0x000fe20000300000 */
.L_x_5189:
[----:B------:R-:W2:Y:S01]  /*1eea0*/  LDL.LU R4, [R1+0x10] ;  /* 0x0000100001047983 */ /* 0x000ea20000300800 */
[----:B------:R-:W-:-:S04]  /*1eeb0*/  VIADD R0, R0, 0x28c60 ;  /* 0x00028c6000007836 */ /* 0x000fc80000000000 */
[----:B--2---:R-:W-:-:S04]  /*1eec0*/  IMAD R4, R4, 0x8, R0 ;  /* 0x0000000804047824 */ /* 0x004fc800078e0200 */
[----:B------:R-:W2:Y:S02]  /*1eed0*/  SYNCS.PHASECHK.TRANS64.TRYWAIT P0, [R4+URZ], R5 ;  /* 0x00000005040075a7 */ /* 0x000ea4000800017f */
[----:B--2---:R-:W-:Y:S05]  /*1eee0*/  @!P0 BRA `(.L_x_5190) ;  /* 0x0000002400708947 */ /* 0x004fea0003800000 */
.L_x_5291:
[----:B------:R-:W-:-:S07]  /*1eef0*/  IMAD R3, R3, 0x8, R0 ;  /* 0x0000000803037824 */ /* 0x000fce00078e0200 */
.L_x_5191:
[----:B---3--:R3:W4:Y:S02]  /*1ef00*/  SYNCS.PHASECHK.TRANS64.TRYWAIT P0, [R3+URZ], R2 ;  /* 0x00000002030075a7 */ /* 0x008724000800017f */
[----:B----4-:R-:W-:Y:S05]  /*1ef10*/  @!P0 NANOSLEEP.SYNCS 0x989680 ;  /* 0x009896800000895d */ /* 0x010fea0003900000 */
[----:B------:R-:W4:Y:S02]  /*1ef20*/  @!P0 SYNCS.PHASECHK.TRANS64 P0, [R3+URZ], R2 ;  /* 0x00000002030085a7 */ /* 0x000f24000800007f */
[----:B----4-:R-:W-:Y:S05]  /*1ef30*/  @!P0 BRA `(.L_x_5191) ;  /* 0xfffffffc00f08947 */ /* 0x010fea000383ffff */
.L_x_4856:
[----:B------:R-:W-:Y:S05]  /*1ef40*/  BSYNC B9 ;  /* 0x0000000000097941 */ /* 0x000fea0003800000 */
.L_x_4853:
[----:B------:R-:W-:Y:S05]  /*1ef50*/  EXIT ;  /* 0x000000000000794d */ /* 0x000fea0003800000 */
.L_x_4874:
[----:B0-----:R0:W1:Y:S02]  /*1ef60*/  SYNCS.PHASECHK.TRANS64.TRYWAIT P5, [R75+URZ+0x28c90], R78 ;  /* 0x028c904e4b0075a7 */ /* 0x00106400080a017f */
[----:B-1----:R-:W-:Y:S05]  /*1ef70*/  @!P5 NANOSLEEP.SYNCS 0x989680 ;  /* 0x009896800000d95d */ /* 0x002fea0003900000 */
[----:B------:R-:W1:Y:S02]  /*1ef80*/  @!P5 SYNCS.PHASECHK.TRANS64 P5, [R75+URZ+0x28c90], R78 ;  /* 0x028c904e4b00d5a7 */ /* 0x000e6400080a007f */
[----:B-1----:R-:W-:Y:S05]  /*1ef90*/  @!P5 BRA `(.L_x_4874) ;  /* 0xfffffffc00f0d947 */ /* 0x002fea000383ffff */
[----:B------:R-:W-:Y:S05]  /*1efa0*/  BRA `(.L_x_5192) ;  /* 0xfffffe3c00787947 */ /* 0x000fea000383ffff */
.L_x_4884:
[----:B0-----:R0:W1:Y:S02]  /*1efb0*/  SYNCS.PHASECHK.TRANS64.TRYWAIT P5, [R75+URZ+0x28c90], R78 ;  /* 0x028c904e4b0075a7 */ /* 0x00106400080a017f */
[----:B-1----:R-:W-:Y:S05]  /*1efc0*/  @!P5 NANOSLEEP.SYNCS 0x989680 ;  /* 0x009896800000d95d */ /* 0x002fea0003900000 */
[----:B------:R-:W1:Y:S02]  /*1efd0*/  @!P5 SYNCS.PHASECHK.TRANS64 P5, [R75+URZ+0x28c90], R78 ;  /* 0x028c904e4b00d5a7 */ /* 0x000e6400080a007f */
[----:B-1----:R-:W-:Y:S05]  /*1efe0*/  @!P5 BRA `(.L_x_4884) ;  /* 0xfffffffc00f0d947 */ /* 0x002fea000383ffff */
[----:B------:R-:W-:Y:S05]  /*1eff0*/  BRA `(.L_x_5193) ;  /* 0xfffffe4400c87947 */ /* 0x000fea000383ffff */
.L_x_4889:
[----:B0-----:R0:W1:Y:S02]  /*1f000*/  SYNCS.PHASECHK.TRANS64.TRYWAIT P5, [R75+URZ+0x28c90], R78 ;  /* 0x028c904e4b0075a7 */ /* 0x00106400080a017f */
[----:B-1----:R-:W-:Y:S05]  /*1f010*/  @!P5 NANOSLEEP.SYNCS 0x989680 ;  /* 0x009896800000d95d */ /* 0x002fea0003900000 */
[----:B------:R-:W1:Y:S02]  /*1f020*/  @!P5 SYNCS.PHASECHK.TRANS64 P5, [R75+URZ+0x28c90], R78 ;  /* 0x028c904e4b00d5a7 */ /* 0x000e6400080a007f */
[----:B-1----:R-:W-:Y:S05]  /*1f030*/  @!P5 BRA `(.L_x_4889) ;  /* 0xfffffffc00f0d947 */ /* 0x002fea000383ffff */
[----:B------:R-:W-:Y:S05]  /*1f040*/  BRA `(.L_x_5194) ;  /* 0xfffffe4c00e07947 */ /* 0x000fea000383ffff */
.L_x_4893:
[----:B--2---:R2:W0:Y:S02]  /*1f050*/  SYNCS.PHASECHK.TRANS64.TRYWAIT P5, [R75+URZ+0x28cb0], R78 ;  /* 0x028cb04e4b0075a7 */ /* 0x00442400080a017f */
[----:B0-----:R-:W-:Y:S05]  /*1f060*/  @!P5 NANOSLEEP.SYNCS 0x989680 ;  /* 0x009896800000d95d */ /* 0x001fea0003900000 */
[----:B------:R-:W0:Y:S02]  /*1f070*/  @!P5 SYNCS.PHASECHK.TRANS64 P5, [R75+URZ+0x28cb0], R78 ;  /* 0x028cb04e4b00d5a7 */ /* 0x000e2400080a007f */
[----:B0-----:R-:W-:Y:S05]  /*1f080*/  @!P5 BRA `(.L_x_4893) ;  /* 0xfffffffc00f0d947 */ /* 0x001fea000383ffff */
[----:B------:R-:W-:Y:S05]  /*1f090*/  BRA `(.L_x_5195) ;  /* 0xfffffe50005c7947 */ /* 0x000fea000383ffff */
.L_x_4906:
[----:B0-----:R0:W1:Y:S02]  /*1f0a0*/  SYNCS.PHASECHK.TRANS64.TRYWAIT P1, [R5+URZ+0x28c50], R10 ;  /* 0x028c500a050075a7 */ /* 0x001064000802017f */
[----:B-1----:R-:W-:Y:S05]  /*1f0b0*/  @!P1 NANOSLEEP.SYNCS 0x989680 ;  /* 0x009896800000995d */ /* 0x002fea0003900000 */
[----:B------:R-:W1:Y:S02]  /*1f0c0*/  @!P1 SYNCS.PHASECHK.TRANS64 P1, [R5+URZ+0x28c50], R10 ;  /* 0x028c500a050095a7 */ /* 0x000e64000802007f */
[----:B-1----:R-:W-:Y:S05]  /*1f0d0*/  @!P1 BRA `(.L_x_4906) ;  /* 0xfffffffc00f09947 */ /* 0x002fea000383ffff */
[----:B------:R-:W-:Y:S05]  /*1f0e0*/  BRA `(.L_x_5196) ;  /* 0xfffffe6000387947 */ /* 0x000fea000383ffff */
.L_x_4913:
[----:B-1----:R1:W2:Y:S02]  /*1f0f0*/  SYNCS.PHASECHK.TRANS64.TRYWAIT P2, [R21+URZ+0x28c50], R4 ;  /* 0x028c5004150075a7 */ /* 0x0022a4000804017f */
[----:B--2---:R-:W-:Y:S05]  /*1f100*/  @!P2 NANOSLEEP.SYNCS 0x989680 ;  /* 0x009896800000a95d */ /* 0x004fea0003900000 */
[----:B------:R-:W2:Y:S02]  /*1f110*/  @!P2 SYNCS.PHASECHK.TRANS64 P2, [R21+URZ+0x28c50], R4 ;  /* 0x028c50041500a5a7 */ /* 0x000ea4000804007f */
[----:B--2---:R-:W-:Y:S05]  /*1f120*/  @!P2 BRA `(.L_x_4913) ;  /* 0xfffffffc00f0a947 */ /* 0x004fea000383ffff */
[----:B------:R-:W-:Y:S05]  /*1f130*/  BRA `(.L_x_4912) ;  /* 0xfffffe6c00687947 */ /* 0x000fea000383ffff */
.L_x_4928:
        /* <DEDUP_REMOVED lines=8> */
.L_x_5198:
[----:B------:R-:W-:Y:S05]  /*1f1c0*/  BSYNC B1 ;  /* 0x0000000000017941 */ /* 0x000fea0003800000 */
.L_x_5197:
        /* <DEDUP_REMOVED lines=8> */
.L_x_5199:
[----:B------:R-:W-:Y:S02]  /*1f250*/  IMAD.MOV.U32 R13, RZ, RZ, R33 ;  /* 0x000000ffff0d7224 */ /* 0x000fe400078e0021 */
[----:B------:R-:W-:-:S07]  /*1f260*/  IMAD.MOV.U32 R4, RZ, RZ, R14 ;  /* 0x000000ffff047224 */ /* 0x000fce00078e000e */
[----:B------:R-:W-:Y:S05]  /*1f270*/  WARPSYNC.COLLECTIVE R15, `(.L_x_5200) ;  /* 0x000000000f087348 */ /* 0x000fea0003c00000 */
[----:B------:R0:W1:Y:S02]  /*1f280*/  SHFL.IDX P6, R14, R13, R12, R11 ;  /* 0x0000000c0d0e7389 */ /* 0x00006400000c000b */
[----:B01----:R-:W-:Y:S01]  /*1f290*/  ENDCOLLECTIVE ;  /* 0x000000000000791b */ /* 0x003fe20003800000 */
.L_x_5200:
[----:B------:R-:W-:Y:S02]  /*1f2a0*/  IMAD.MOV.U32 R13, RZ, RZ, R30 ;  /* 0x000000ffff0d7224 */ /* 0x000fe400078e001e */
[----:B------:R-:W-:-:S07]  /*1f2b0*/  IMAD.MOV.U32 R0, RZ, RZ, R14 ;  /* 0x000000ffff007224 */ /* 0x000fce00078e000e */
[----:B------:R-:W-:Y:S05]  /*1f2c0*/  WARPSYNC.COLLECTIVE R15, `(.L_x_5201) ;  /* 0x000000000f087348 */ /* 0x000fea0003c00000 */
[----:B------:R0:W1:Y:S02]  /*1f2d0*/  SHFL.IDX P6, R14, R13, R12, R11 ;  /* 0x0000000c0d0e7389 */ /* 0x00006400000c000b */
[----:B01----:R-:W-:Y:S01]  /*1f2e0*/  ENDCOLLECTIVE ;  /* 0x000000000000791b */ /* 0x003fe20003800000 */
.L_x_5201:
[----:B------:R-:W-:Y:S01]  /*1f2f0*/  IMAD.MOV.U32 R8, RZ, RZ, R14 ;  /* 0x000000ffff087224 */ /* 0x000fe200078e000e */
[----:B------:R-:W-:Y:S06]  /*1f300*/  BRA `(.L_x_5202) ;  /* 0xfffffe8400b07947 */ /* 0x000fec000383ffff */
.L_x_4931:
        /* <DEDUP_REMOVED lines=8> */
.L_x_5204:
[----:B------:R-:W-:Y:S05]  /*1f390*/  BSYNC B1 ;  /* 0x0000000000017941 */ /* 0x000fea0003800000 */
.L_x_5203:
        /* <DEDUP_REMOVED lines=8> */
.L_x_5205:
[----:B------:R-:W-:Y:S02]  /*1f420*/  IMAD.MOV.U32 R13, RZ, RZ, R33 ;  /* 0x000000ffff0d7224 */ /* 0x000fe400078e0021 */
[----:B------:R-:W-:-:S07]  /*1f430*/  IMAD.MOV.U32 R3, RZ, RZ, R14 ;  /* 0x000000ffff037224 */ /* 0x000fce00078e000e */
[----:B------:R-:W-:Y:S05]  /*1f440*/  WARPSYNC.COLLECTIVE R15, `(.L_x_5206) ;  /* 0x000000000f087348 */ /* 0x000fea0003c00000 */
[----:B------:R0:W1:Y:S02]  /*1f450*/  SHFL.IDX P6, R14, R13, R12, R11 ;  /* 0x0000000c0d0e7389 */ /* 0x00006400000c000b */
[----:B01----:R-:W-:Y:S01]  /*1f460*/  ENDCOLLECTIVE ;  /* 0x000000000000791b */ /* 0x003fe20003800000 */
.L_x_5206:
[----:B------:R-:W-:Y:S02]  /*1f470*/  IMAD.MOV.U32 R13, RZ, RZ, R30 ;  /* 0x000000ffff0d7224 */ /* 0x000fe400078e001e */
[----:B------:R-:W-:-:S07]  /*1f480*/  IMAD.MOV.U32 R7, RZ, RZ, R14 ;  /* 0x000000ffff077224 */ /* 0x000fce00078e000e */
[----:B------:R-:W-:Y:S05]  /*1f490*/  WARPSYNC.COLLECTIVE R15, `(.L_x_5207) ;  /* 0x000000000f087348 */ /* 0x000fea0003c00000 */
[----:B------:R0:W1:Y:S02]  /*1f4a0*/  SHFL.IDX P6, R14, R13, R12, R11 ;  /* 0x0000000c0d0e7389 */ /* 0x00006400000c000b */
[----:B01----:R-:W-:Y:S01]  /*1f4b0*/  ENDCOLLECTIVE ;  /* 0x000000000000791b */ /* 0x003fe20003800000 */
.L_x_5207:
[----:B------:R-:W-:Y:S01]  /*1f4c0*/  IMAD.MOV.U32 R30, RZ, RZ, R14 ;  /* 0x000000ffff1e7224 */ /* 0x000fe200078e000e */
[----:B------:R-:W-:Y:S06]  /*1f4d0*/  BRA `(.L_x_5208) ;  /* 0xfffffe8800087947 */ /* 0x000fec000383ffff */
.L_x_4935:
[----:B0-----:R0:W1:Y:S02]  /*1f4e0*/  SYNCS.PHASECHK.TRANS64.TRYWAIT P0, [R2+URZ+0x28c00], R33 ;  /* 0x028c0021020075a7 */ /* 0x001064000800017f */
[----:B-1----:R-:W-:Y:S05]  /*1f4f0*/  @!P0 NANOSLEEP.SYNCS 0x989680 ;  /* 0x009896800000895d */ /* 0x002fea0003900000 */
[----:B------:R-:W1:Y:S02]  /*1f500*/  @!P0 SYNCS.PHASECHK.TRANS64 P0, [R2+URZ+0x28c00], R33 ;  /* 0x028c0021020085a7 */ /* 0x000e64000800007f */
[----:B-1----:R-:W-:Y:S05]  /*1f510*/  @!P0 BRA `(.L_x_4935) ;  /* 0xfffffffc00f08947 */ /* 0x002fea000383ffff */
[----:B------:R-:W-:Y:S05]  /*1f520*/  BRA `(.L_x_5209) ;  /* 0xfffffe8800f07947 */ /* 0x000fea000383ffff */
.L_x_4943:
        /* <DEDUP_REMOVED lines=8> */
.L_x_5211:
[----:B------:R-:W-:Y:S05]  /*1f5b0*/  BSYNC B1 ;  /* 0x0000000000017941 */ /* 0x000fea0003800000 */
.L_x_5210:
        /* <DEDUP_REMOVED lines=8> */
.L_x_5212:
[----:B------:R-:W-:Y:S02]  /*1f640*/  IMAD.MOV.U32 R13, RZ, RZ, R9 ;  /* 0x000000ffff0d7224 */ /* 0x000fe400078e0009 */
[----:B------:R-:W-:-:S07]  /*1f650*/  IMAD.MOV.U32 R4, RZ, RZ, R14 ;  /* 0x000000ffff047224 */ /* 0x000fce00078e000e */
[----:B------:R-:W-:Y:S05]  /*1f660*/  WARPSYNC.COLLECTIVE R15, `(.L_x_5213) ;  /* 0x000000000f087348 */ /* 0x000fea0003c00000 */
[----:B------:R0:W1:Y:S02]  /*1f670*/  SHFL.IDX P6, R14, R13, R12, R11 ;  /* 0x0000000c0d0e7389 */ /* 0x00006400000c000b */
[----:B01----:R-:W-:Y:S01]  /*1f680*/  ENDCOLLECTIVE ;  /* 0x000000000000791b */ /* 0x003fe20003800000 */
.L_x_5213:
[----:B------:R-:W-:Y:S02]  /*1f690*/  IMAD.MOV.U32 R13, RZ, RZ, R8 ;  /* 0x000000ffff0d7224 */ /* 0x000fe400078e0008 */
[----:B------:R-:W-:-:S07]  /*1f6a0*/  IMAD.MOV.U32 R7, RZ, RZ, R14 ;  /* 0x000000ffff077224 */ /* 0x000fce00078e000e */
[----:B------:R-:W-:Y:S05]  /*1f6b0*/  WARPSYNC.COLLECTIVE R15, `(.L_x_5214) ;  /* 0x000000000f087348 */ /* 0x000fea0003c00000 */
[----:B------:R0:W1:Y:S02]  /*1f6c0*/  SHFL.IDX P6, R14, R13, R12, R11 ;  /* 0x0000000c0d0e7389 */ /* 0x00006400000c000b */
[----:B01----:R-:W-:Y:S01]  /*1f6d0*/  ENDCOLLECTIVE ;  /* 0x000000000000791b */ /* 0x003fe20003800000 */
.L_x_5214:
[----:B------:R-:W-:Y:S01]  /*1f6e0*/  IMAD.MOV.U32 R6, RZ, RZ, R14 ;  /* 0x000000ffff067224 */ /* 0x000fe200078e000e */
[----:B------:R-:W-:Y:S06]  /*1f6f0*/  BRA `(.L_x_5215) ;  /* 0xfffffe9800047947 */ /* 0x000fec000383ffff */
.L_x_4946:
        /* <DEDUP_REMOVED lines=8> */
.L_x_5217:
[----:B------:R-:W-:Y:S05]  /*1f780*/  BSYNC B1 ;  /* 0x0000000000017941 */ /* 0x000fea0003800000 */
.L_x_5216:
        /* <DEDUP_REMOVED lines=8> */
.L_x_5218:
[----:B------:R-:W-:Y:S02]  /*1f810*/  IMAD.MOV.U32 R13, RZ, RZ, R9 ;  /* 0x000000ffff0d7224 */ /* 0x000fe400078e0009 */
[----:B------:R-:W-:-:S07]  /*1f820*/  IMAD.MOV.U32 R3, RZ, RZ, R14 ;  /* 0x000000ffff037224 */ /* 0x000fce00078e000e */
[----:B------:R-:W-:Y:S05]  /*1f830*/  WARPSYNC.COLLECTIVE R15, `(.L_x_5219) ;  /* 0x000000000f087348 */ /* 0x000fea0003c00000 */
[----:B------:R0:W1:Y:S02]  /*1f840*/  SHFL.IDX P6, R14, R13, R12, R11 ;  /* 0x0000000c0d0e7389 */ /* 0x00006400000c000b */
[----:B01----:R-:W-:Y:S01]  /*1f850*/  ENDCOLLECTIVE ;  /* 0x000000000000791b */ /* 0x003fe20003800000 */
.L_x_5219:
[----:B------:R-:W-:Y:S02]  /*1f860*/  IMAD.MOV.U32 R13, RZ, RZ, R8 ;  /* 0x000000ffff0d7224 */ /* 0x000fe400078e0008 */
[----:B------:R-:W-:-:S07]  /*1f870*/  IMAD.MOV.U32 R6, RZ, RZ, R14 ;  /* 0x000000ffff067224 */ /* 0x000fce00078e000e */
[----:B------:R-:W-:Y:S05]  /*1f880*/  WARPSYNC.COLLECTIVE R15, `(.L_x_5220) ;  /* 0x000000000f087348 */ /* 0x000fea0003c00000 */
[----:B------:R0:W1:Y:S02]  /*1f890*/  SHFL.IDX P6, R14, R13, R12, R11 ;  /* 0x0000000c0d0e7389 */ /* 0x00006400000c000b */
[----:B01----:R-:W-:Y:S01]  /*1f8a0*/  ENDCOLLECTIVE ;  /* 0x000000000000791b */ /* 0x003fe20003800000 */
.L_x_5220:
[----:B------:R-:W-:Y:S02]  /*1f8b0*/  IMAD.MOV.U32 R12, RZ, RZ, R3 ;  /* 0x000000ffff0c7224 */ /* 0x000fe400078e0003 */
[----:B------:R-:W-:Y:S01]  /*1f8c0*/  IMAD.MOV.U32 R13, RZ, RZ, R0 ;  /* 0x000000ffff0d7224 */ /* 0x000fe200078e0000 */
[----:B------:R-:W-:Y:S06]  /*1f8d0*/  BRA `(.L_x_5221) ;  /* 0xfffffe9800287947 */ /* 0x000fec000383ffff */
.L_x_4950:
[----:B0-----:R0:W1:Y:S02]  /*1f8e0*/  SYNCS.PHASECHK.TRANS64.TRYWAIT P1, [R2+URZ+0x28c00], R3 ;  /* 0x028c0003020075a7 */ /* 0x001064000802017f */
[----:B-1----:R-:W-:Y:S05]  /*1f8f0*/  @!P1 NANOSLEEP.SYNCS 0x989680 ;  /* 0x009896800000995d */ /* 0x002fea0003900000 */
[----:B------:R-:W1:Y:S02]  /*1f900*/  @!P1 SYNCS.PHASECHK.TRANS64 P1, [R2+URZ+0x28c00], R3 ;  /* 0x028c0003020095a7 */ /* 0x000e64000802007f */
[----:B-1----:R-:W-:Y:S05]  /*1f910*/  @!P1 BRA `(.L_x_4950) ;  /* 0xfffffffc00f09947 */ /* 0x002fea000383ffff */
[----:B------:R-:W-:Y:S05]  /*1f920*/  BRA `(.L_x_5222) ;  /* 0xfffffe9800c47947 */ /* 0x000fea000383ffff */
.L_x_4956:
[----:B0-----:R0:W1:Y:S02]  /*1f930*/  SYNCS.PHASECHK.TRANS64.TRYWAIT P2, [R21+URZ+0x28c30], R58 ;  /* 0x028c303a150075a7 */ /* 0x001064000804017f */
[----:B-1----:R-:W-:Y:S05]  /*1f940*/  @!P2 NANOSLEEP.SYNCS 0x989680 ;  /* 0x009896800000a95d */ /* 0x002fea0003900000 */
[----:B------:R-:W1:Y:S02]  /*1f950*/  @!P2 SYNCS.PHASECHK.TRANS64 P2, [R21+URZ+0x28c30], R58 ;  /* 0x028c303a1500a5a7 */ /* 0x000e64000804007f */
[----:B-1----:R-:W-:Y:S05]  /*1f960*/  @!P2 BRA `(.L_x_4956) ;  /* 0xfffffffc00f0a947 */ /* 0x002fea000383ffff */
[----:B------:R-:W-:Y:S05]  /*1f970*/  BRA `(.L_x_4955) ;  /* 0xfffffea800347947 */ /* 0x000fea000383ffff */
.L_x_4961:
[----:B--2---:R2:W0:Y:S02]  /*1f980*/  SYNCS.PHASECHK.TRANS64.TRYWAIT P2, [R21+URZ+0x28c50], R58 ;  /* 0x028c503a150075a7 */ /* 0x004424000804017f */
[----:B0-----:R-:W-:Y:S05]  /*1f990*/  @!P2 NANOSLEEP.SYNCS 0x989680 ;  /* 0x009896800000a95d */ /* 0x001fea0003900000 */
[----:B------:R-:W0:Y:S02]  /*1f9a0*/  @!P2 SYNCS.PHASECHK.TRANS64 P2, [R21+URZ+0x28c50], R58 ;  /* 0x028c503a1500a5a7 */ /* 0x000e24000804007f */
[----:B0-----:R-:W-:Y:S05]  /*1f9b0*/  @!P2 BRA `(.L_x_4961) ;  /* 0xfffffffc00f0a947 */ /* 0x001fea000383ffff */
[----:B------:R-:W-:Y:S05]  /*1f9c0*/  BRA `(.L_x_4960) ;  /* 0xfffffec000087947 */ /* 0x000fea000383ffff */
.L_x_4968:
[----:B-1----:R1:W2:Y:S02]  /*1f9d0*/  SYNCS.PHASECHK.TRANS64.TRYWAIT P2, [R215+URZ+0x28c30], R220 ;  /* 0x028c30dcd70075a7 */ /* 0x0022a4000804017f */
[----:B--2---:R-:W-:Y:S05]  /*1f9e0*/  @!P2 NANOSLEEP.SYNCS 0x989680 ;  /* 0x009896800000a95d */ /* 0x004fea0003900000 */
[----:B------:R-:W2:Y:S02]  /*1f9f0*/  @!P2 SYNCS.PHASECHK.TRANS64 P2, [R215+URZ+0x28c30], R220 ;  /* 0x028c30dcd700a5a7 */ /* 0x000ea4000804007f */
[----:B--2---:R-:W-:Y:S05]  /*1fa00*/  @!P2 BRA `(.L_x_4968) ;  /* 0xfffffffc00f0a947 */ /* 0x004fea000383ffff */
[----:B------:R-:W-:Y:S05]  /*1fa10*/  BRA `(.L_x_4967) ;  /* 0xfffffec400407947 */ /* 0x000fea000383ffff */
.L_x_4973:
[----:B--2---:R2:W3:Y:S02]  /*1fa20*/  SYNCS.PHASECHK.TRANS64.TRYWAIT P2, [R215+URZ+0x28c50], R220 ;  /* 0x028c50dcd70075a7 */ /* 0x0044e4000804017f */
[----:B---3--:R-:W-:Y:S05]  /*1fa30*/  @!P2 NANOSLEEP.SYNCS 0x989680 ;  /* 0x009896800000a95d */ /* 0x008fea0003900000 */
[----:B------:R-:W3:Y:S02]  /*1fa40*/  @!P2 SYNCS.PHASECHK.TRANS64 P2, [R215+URZ+0x28c50], R220 ;  /* 0x028c50dcd700a5a7 */ /* 0x000ee4000804007f */
[----:B---3--:R-:W-:Y:S05]  /*1fa50*/  @!P2 BRA `(.L_x_4973) ;  /* 0xfffffffc00f0a947 */ /* 0x008fea000383ffff */
[----:B------:R-:W-:Y:S05]  /*1fa60*/  BRA `(.L_x_4972) ;  /* 0xfffffee400007947 */ /* 0x000fea000383ffff */
.L_x_4981:
[----:B-1----:R1:W2:Y:S02]  /*1fa70*/  SYNCS.PHASECHK.TRANS64.TRYWAIT P2, [R21+URZ+0x28c30], R193 ;  /* 0x028c30c1150075a7 */ /* 0x0022a4000804017f */
[----:B--2---:R-:W-:Y:S05]  /*1fa80*/  @!P2 NANOSLEEP.SYNCS 0x989680 ;  /* 0x009896800000a95d */ /* 0x004fea0003900000 */
[----:B------:R-:W2:Y:S02]  /*1fa90*/  @!P2 SYNCS.PHASECHK.TRANS64 P2, [R21+URZ+0x28c30], R193 ;  /* 0x028c30c11500a5a7 */ /* 0x000ea4000804007f */
[----:B--2---:R-:W-:Y:S05]  /*1faa0*/  @!P2 BRA `(.L_x_4981) ;  /* 0xfffffffc00f0a947 */ /* 0x004fea000383ffff */
[----:B------:R-:W-:Y:S05]  /*1fab0*/  BRA `(.L_x_4980) ;  /* 0xfffffee800147947 */ /* 0x000fea000383ffff */
.L_x_4986:
[----:B--2---:R2:W3:Y:S02]  /*1fac0*/  SYNCS.PHASECHK.TRANS64.TRYWAIT P2, [R21+URZ+0x28c50], R193 ;  /* 0x028c50c1150075a7 */ /* 0x0044e4000804017f */
[----:B---3--:R-:W-:Y:S05]  /*1fad0*/  @!P2 NANOSLEEP.SYNCS 0x989680 ;  /* 0x009896800000a95d */ /* 0x008fea0003900000 */
[----:B------:R-:W3:Y:S02]  /*1fae0*/  @!P2 SYNCS.PHASECHK.TRANS64 P2, [R21+URZ+0x28c50], R193 ;  /* 0x028c50c11500a5a7 */ /* 0x000ee4000804007f */
[----:B---3--:R-:W-:Y:S05]  /*1faf0*/  @!P2 BRA `(.L_x_4986) ;  /* 0xfffffffc00f0a947 */ /* 0x008fea000383ffff */
[----:B------:R-:W-:Y:S05]  /*1fb00*/  BRA `(.L_x_4985) ;  /* 0xffffff0000687947 */ /* 0x000fea000383ffff */
.L_x_5021:
        /* <DEDUP_REMOVED lines=11> */
.L_x_5224:
[----:B------:R-:W-:Y:S05]  /*1fbc0*/  BSYNC B1 ;  /* 0x0000000000017941 */ /* 0x000fea0003800000 */
.L_x_5223:
[----:B------:R-:W-:Y:S05]  /*1fbd0*/  BRA `(.L_x_5225) ;  /* 0xffffff7400407947 */ /* 0x000fea000383ffff */
.L_x_5023:
[----:B------:R-:W-:Y:S01]  /*1fbe0*/  BSSY B1, `(.L_x_5226) ;  /* 0x0000006000017945 */ /* 0x000fe20003800000 */
[----:B------:R-:W-:-:S07]  /*1fbf0*/  IMAD.MOV.U32 R15, RZ, RZ, -0x1 ;  /* 0xffffffffff0f7424 */ /* 0x000fce00078e00ff */
[----:B0-----:R-:W-:Y:S05]  /*1fc00*/  WARPSYNC.COLLECTIVE R15, `(.L_x_5227) ;  /* 0x000000000f0c7348 */ /* 0x001fea0003c00000 */
[----:B------:R-:W-:Y:S02]  /*1fc10*/  ELECT P6, UR62, PT ;  /* 0x00000000003e782f */ /* 0x000fe400038c0000 */
[----:B------:R-:W-:Y:S01]  /*1fc20*/  MOV R14, UR62 ;  /* 0x0000003e000e7c02 */ /* 0x000fe20008000f00 */
[----:B0-----:R-:W-:Y:S10]  /*1fc30*/  ENDCOLLECTIVE ;  /* 0x000000000000791b */ /* 0x001ff40003800000 */
.L_x_5227:
[----:B------:R-:W-:Y:S05]  /*1fc40*/  BSYNC B1 ;  /* 0x0000000000017941 */ /* 0x000fea0003800000 */
.L_x_5226:
[----:B------:R-:W-:Y:S05]  /*1fc50*/  BRA `(.L_x_5022) ;  /* 0xffffff7400387947 */ /* 0x000fea000383ffff */
.L_x_5025:
[----:B0-----:R0:W1:Y:S02]  /*1fc60*/  SYNCS.PHASECHK.TRANS64.TRYWAIT P0, [R18+URZ+0x28c20], R4 ;  /* 0x028c2004120075a7 */ /* 0x001064000800017f */
[----:B-1----:R-:W-:Y:S05]  /*1fc70*/  @!P0 NANOSLEEP.SYNCS 0x989680 ;  /* 0x009896800000895d */ /* 0x002fea0003900000 */
[----:B------:R-:W1:Y:S02]  /*1fc80*/  @!P0 SYNCS.PHASECHK.TRANS64 P0, [R18+URZ+0x28c20], R4 ;  /* 0x028c2004120085a7 */ /* 0x000e64000800007f */
[----:B-1----:R-:W-:Y:S05]  /*1fc90*/  @!P0 BRA `(.L_x_5025) ;  /* 0xfffffffc00f08947 */ /* 0x002fea000383ffff */
[----:B------:R-:W-:Y:S05]  /*1fca0*/  BRA `(.L_x_5228) ;  /* 0xffffff7400487947 */ /* 0x000fea000383ffff */
.L_x_5029:
[----:B-1----:R1:W2:Y:S02]  /*1fcb0*/  SYNCS.PHASECHK.TRANS64.TRYWAIT P0, [R5+URZ+0x28ca0], R9 ;  /* 0x028ca009050075a7 */ /* 0x0022a4000800017f */
[----:B--2---:R-:W-:Y:S05]  /*1fcc0*/  @!P0 NANOSLEEP.SYNCS 0x989680 ;  /* 0x009896800000895d */ /* 0x004fea0003900000 */
[----:B------:R-:W2:Y:S02]  /*1fcd0*/  @!P0 SYNCS.PHASECHK.TRANS64 P0, [R5+URZ+0x28ca0], R9 ;  /* 0x028ca009050085a7 */ /* 0x000ea4000800007f */
[----:B--2---:R-:W-:Y:S05]  /*1fce0*/  @!P0 BRA `(.L_x_5029) ;  /* 0xfffffffc00f08947 */ /* 0x004fea000383ffff */
[----:B------:R-:W-:Y:S05]  /*1fcf0*/  BRA `(.L_x_5229) ;  /* 0xffffff7400687947 */ /* 0x000fea000383ffff */
.L_x_5034:
[----:B0-----:R0:W2:Y:S02]  /*1fd00*/  SYNCS.PHASECHK.TRANS64.TRYWAIT P0, [R5+URZ+0x28cc0], R9 ;  /* 0x028cc009050075a7 */ /* 0x0010a4000800017f */
[----:B--2---:R-:W-:Y:S05]  /*1fd10*/  @!P0 NANOSLEEP.SYNCS 0x989680 ;  /* 0x009896800000895d */ /* 0x004fea0003900000 */
[----:B------:R-:W2:Y:S02]  /*1fd20*/  @!P0 SYNCS.PHASECHK.TRANS64 P0, [R5+URZ+0x28cc0], R9 ;  /* 0x028cc009050085a7 */ /* 0x000ea4000800007f */
[----:B--2---:R-:W-:Y:S05]  /*1fd30*/  @!P0 BRA `(.L_x_5034) ;  /* 0xfffffffc00f08947 */ /* 0x004fea000383ffff */
[----:B------:R-:W-:Y:S05]  /*1fd40*/  BRA `(.L_x_5230) ;  /* 0xffffff7400e87947 */ /* 0x000fea000383ffff */
.L_x_5048:
[----:B0-----:R0:W1:Y:S02]  /*1fd50*/  SYNCS.PHASECHK.TRANS64.TRYWAIT P1, [R5+URZ+0x28ca0], R6 ;  /* 0x028ca006050075a7 */ /* 0x001064000802017f */
[----:B-1----:R-:W-:Y:S05]  /*1fd60*/  @!P1 NANOSLEEP.SYNCS 0x989680 ;  /* 0x009896800000995d */ /* 0x002fea0003900000 */
[----:B------:R-:W1:Y:S02]  /*1fd70*/  @!P1 SYNCS.PHASECHK.TRANS64 P1, [R5+URZ+0x28ca0], R6 ;  /* 0x028ca006050095a7 */ /* 0x000e64000802007f */
[----:B-1----:R-:W-:Y:S05]  /*1fd80*/  @!P1 BRA `(.L_x_5048) ;  /* 0xfffffffc00f09947 */ /* 0x002fea000383ffff */
[----:B------:R-:W-:Y:S05]  /*1fd90*/  BRA `(.L_x_5231) ;  /* 0xffffff8000687947 */ /* 0x000fea000383ffff */
.L_x_5053:
[----:B-1----:R1:W2:Y:S02]  /*1fda0*/  SYNCS.PHASECHK.TRANS64.TRYWAIT P1, [R5+URZ+0x28cc0], R6 ;  /* 0x028cc006050075a7 */ /* 0x0022a4000802017f */
[----:B--2---:R-:W-:Y:S05]  /*1fdb0*/  @!P1 NANOSLEEP.SYNCS 0x989680 ;  /* 0x009896800000995d */ /* 0x004fea0003900000 */
[----:B------:R-:W2:Y:S02]  /*1fdc0*/  @!P1 SYNCS.PHASECHK.TRANS64 P1, [R5+URZ+0x28cc0], R6 ;  /* 0x028cc006050095a7 */ /* 0x000ea4000802007f */
[----:B--2---:R-:W-:Y:S05]  /*1fdd0*/  @!P1 BRA `(.L_x_5053) ;  /* 0xfffffffc00f09947 */ /* 0x004fea000383ffff */
[----:B------:R-:W-:Y:S05]  /*1fde0*/  BRA `(.L_x_5232) ;  /* 0xffffff8000e47947 */ /* 0x000fea000383ffff */
.L_x_5075:
        /* <DEDUP_REMOVED lines=11> */
.L_x_5234:
[----:B------:R-:W-:Y:S05]  /*1fea0*/  BSYNC B0 ;  /* 0x0000000000007941 */ /* 0x000fea0003800000 */
.L_x_5233:
[----:B------:R-:W-:Y:S05]  /*1feb0*/  BRA `(.L_x_5235) ;  /* 0xffffff94008c7947 */ /* 0x000fea000383ffff */
.L_x_5077:
[----:B------:R-:W-:Y:S01]  /*1fec0*/  BSSY B0, `(.L_x_5236) ;  /* 0x0000006000007945 */ /* 0x000fe20003800000 */
[----:B------:R-:W-:-:S07]  /*1fed0*/  IMAD.MOV.U32 R15, RZ, RZ, -0x1 ;  /* 0xffffffffff0f7424 */ /* 0x000fce00078e00ff */
[----:B0-----:R-:W-:Y:S05]  /*1fee0*/  WARPSYNC.COLLECTIVE R15, `(.L_x_5237) ;  /* 0x000000000f0c7348 */ /* 0x001fea0003c00000 */
[----:B------:R-:W-:Y:S02]  /*1fef0*/  ELECT P6, UR62, PT ;  /* 0x00000000003e782f */ /* 0x000fe400038c0000 */
[----:B------:R-:W-:Y:S01]  /*1ff00*/  MOV R14, UR62 ;  /* 0x0000003e000e7c02 */ /* 0x000fe20008000f00 */
[----:B0-----:R-:W-:Y:S10]  /*1ff10*/  ENDCOLLECTIVE ;  /* 0x000000000000791b */ /* 0x001ff40003800000 */
.L_x_5237:
[----:B------:R-:W-:Y:S05]  /*1ff20*/  BSYNC B0 ;  /* 0x0000000000007941 */ /* 0x000fea0003800000 */
.L_x_5236:
[----:B------:R-:W-:Y:S05]  /*1ff30*/  BRA `(.L_x_5238) ;  /* 0xffffff9400907947 */ /* 0x000fea000383ffff */
.L_x_5079:
[----:B-1----:R1:W2:Y:S02]  /*1ff40*/  SYNCS.PHASECHK.TRANS64.TRYWAIT P0, [R0+URZ+0x28c40], R2 ;  /* 0x028c4002000075a7 */ /* 0x0022a4000800017f */
[----:B--2---:R-:W-:Y:S05]  /*1ff50*/  @!P0 NANOSLEEP.SYNCS 0x989680 ;  /* 0x009896800000895d */ /* 0x004fea0003900000 */
[----:B------:R-:W2:Y:S02]  /*1ff60*/  @!P0 SYNCS.PHASECHK.TRANS64 P0, [R0+URZ+0x28c40], R2 ;  /* 0x028c4002000085a7 */ /* 0x000ea4000800007f */
[----:B--2---:R-:W-:Y:S05]  /*1ff70*/  @!P0 BRA `(.L_x_5079) ;  /* 0xfffffffc00f08947 */ /* 0x004fea000383ffff */
[----:B------:R-:W-:Y:S05]  /*1ff80*/  BRA `(.L_x_5239) ;  /* 0xffffff9400f47947 */ /* 0x000fea000383ffff */
.L_x_5083:
        /* <DEDUP_REMOVED lines=15> */
.L_x_5240:
[----:B------:R-:W-:Y:S02]  /*20080*/  IMAD.MOV.U32 R13, RZ, RZ, R4 ;  /* 0x000000ffff0d7224 */ /* 0x000fe400078e0004 */
[----:B------:R-:W-:-:S07]  /*20090*/  IMAD.MOV.U32 R6, RZ, RZ, R14 ;  /* 0x000000ffff067224 */ /* 0x000fce00078e000e */
[----:B------:R-:W-:Y:S05]  /*200a0*/  WARPSYNC.COLLECTIVE R15, `(.L_x_5241) ;  /* 0x000000000f087348 */ /* 0x000fea0003c00000 */
[----:B------:R0:W1:Y:S02]  /*200b0*/  SHFL.IDX P6, R14, R13, R12, R11 ;  /* 0x0000000c0d0e7389 */ /* 0x00006400000c000b */
[----:B01----:R-:W-:Y:S01]  /*200c0*/  ENDCOLLECTIVE ;  /* 0x000000000000791b */ /* 0x003fe20003800000 */
.L_x_5241:
[----:B------:R-:W-:Y:S02]  /*200d0*/  IMAD.MOV.U32 R13, RZ, RZ, R3 ;  /* 0x000000ffff0d7224 */ /* 0x000fe400078e0003 */
[----:B------:R-:W-:Y:S02]  /*200e0*/  IMAD.MOV.U32 R12, RZ, RZ, 0x1 ;  /* 0x00000001ff0c7424 */ /* 0x000fe400078e00ff */
[----:B------:R-:W-:-:S07]  /*200f0*/  IMAD.MOV.U32 R7, RZ, RZ, R14 ;  /* 0x000000ffff077224 */ /* 0x000fce00078e000e */
[----:B------:R-:W-:Y:S05]  /*20100*/  WARPSYNC.COLLECTIVE R15, `(.L_x_5242) ;  /* 0x000000000f087348 */ /* 0x000fea0003c00000 */
[----:B------:R0:W1:Y:S02]  /*20110*/  SHFL.IDX P6, R14, R13, R12, R11 ;  /* 0x0000000c0d0e7389 */ /* 0x00006400000c000b */
[----:B01----:R-:W-:Y:S01]  /*20120*/  ENDCOLLECTIVE ;  /* 0x000000000000791b */ /* 0x003fe20003800000 */
.L_x_5242:
        /* <DEDUP_REMOVED lines=15> */
.L_x_5243:
[----:B------:R-:W-:Y:S02]  /*20220*/  IMAD.MOV.U32 R13, RZ, RZ, R3 ;  /* 0x000000ffff0d7224 */ /* 0x000fe400078e0003 */
[----:B------:R-:W-:Y:S02]  /*20230*/  IMAD.MOV.U32 R12, RZ, RZ, 0x2 ;  /* 0x00000002ff0c7424 */ /* 0x000fe400078e00ff */
[----:B------:R-:W-:-:S07]  /*20240*/  IMAD.MOV.U32 R5, RZ, RZ, R14 ;  /* 0x000000ffff057224 */ /* 0x000fce00078e000e */
[----:B------:R-:W-:Y:S05]  /*20250*/  WARPSYNC.COLLECTIVE R15, `(.L_x_5244) ;  /* 0x000000000f087348 */ /* 0x000fea0003c00000 */
[----:B------:R0:W1:Y:S02]  /*20260*/  SHFL.IDX P6, R14, R13, R12, R11 ;  /* 0x0000000c0d0e7389 */ /* 0x00006400000c000b */
[----:B01----:R-:W-:Y:S01]  /*20270*/  ENDCOLLECTIVE ;  /* 0x000000000000791b */ /* 0x003fe20003800000 */
.L_x_5244:
        /* <DEDUP_REMOVED lines=15> */
.L_x_5245:
[----:B------:R-:W-:Y:S02]  /*20370*/  IMAD.MOV.U32 R13, RZ, RZ, R3 ;  /* 0x000000ffff0d7224 */ /* 0x000fe400078e0003 */
[----:B------:R-:W-:Y:S02]  /*20380*/  IMAD.MOV.U32 R12, RZ, RZ, 0x3 ;  /* 0x00000003ff0c7424 */ /* 0x000fe400078e00ff */
[----:B------:R-:W-:-:S07]  /*20390*/  IMAD.MOV.U32 R5, RZ, RZ, R14 ;  /* 0x000000ffff057224 */ /* 0x000fce00078e000e */
[----:B------:R-:W-:Y:S05]  /*203a0*/  WARPSYNC.COLLECTIVE R15, `(.L_x_5246) ;  /* 0x000000000f087348 */ /* 0x000fea0003c00000 */
[----:B------:R0:W1:Y:S02]  /*203b0*/  SHFL.IDX P6, R14, R13, R12, R11 ;  /* 0x0000000c0d0e7389 */ /* 0x00006400000c000b */
[----:B01----:R-:W-:Y:S01]  /*203c0*/  ENDCOLLECTIVE ;  /* 0x000000000000791b */ /* 0x003fe20003800000 */
.L_x_5246:
        /* <DEDUP_REMOVED lines=13> */
.L_x_5247:
[----:B------:R-:W-:Y:S01]  /*204a0*/  IMAD.MOV.U32 R3, RZ, RZ, R14 ;  /* 0x000000ffff037224 */ /* 0x000fe200078e000e */
[----:B------:R-:W-:Y:S06]  /*204b0*/  BRA `(.L_x_5248) ;  /* 0xffffff9c00387947 */ /* 0x000fec000383ffff */
.L_x_5086:
[----:B0-----:R0:W1:Y:S02]  /*204c0*/  SYNCS.PHASECHK.TRANS64.TRYWAIT P0, [R18+URZ+0x28c20], R0 ;  /* 0x028c2000120075a7 */ /* 0x001064000800017f */
[----:B-1----:R-:W-:Y:S05]  /*204d0*/  @!P0 NANOSLEEP.SYNCS 0x989680 ;  /* 0x009896800000895d */ /* 0x002fea0003900000 */
[----:B------:R-:W1:Y:S02]  /*204e0*/  @!P0 SYNCS.PHASECHK.TRANS64 P0, [R18+URZ+0x28c20], R0 ;  /* 0x028c2000120085a7 */ /* 0x000e64000800007f */
[----:B-1----:R-:W-:Y:S05]  /*204f0*/  @!P0 BRA `(.L_x_5086) ;  /* 0xfffffffc00f08947 */ /* 0x002fea000383ffff */
[----:B------:R-:W-:Y:S05]  /*20500*/  BRA `(.L_x_5249) ;  /* 0xffffff9c00947947 */ /* 0x000fea000383ffff */
.L_x_5090:
[----:B0-----:R0:W1:Y:S02]  /*20510*/  SYNCS.PHASECHK.TRANS64.TRYWAIT P0, [R0+URZ+0x28c60], R2 ;  /* 0x028c6002000075a7 */ /* 0x001064000800017f */
[----:B-1----:R-:W-:Y:S05]  /*20520*/  @!P0 NANOSLEEP.SYNCS 0x989680 ;  /* 0x009896800000895d */ /* 0x002fea0003900000 */
[----:B------:R-:W1:Y:S02]  /*20530*/  @!P0 SYNCS.PHASECHK.TRANS64 P0, [R0+URZ+0x28c60], R2 ;  /* 0x028c6002000085a7 */ /* 0x000e64000800007f */
[----:B-1----:R-:W-:Y:S05]  /*20540*/  @!P0 BRA `(.L_x_5090) ;  /* 0xfffffffc00f08947 */ /* 0x002fea000383ffff */
[----:B------:R-:W-:Y:S05]  /*20550*/  BRA `(.L_x_5250) ;  /* 0xffffff9c00b87947 */ /* 0x000fea000383ffff */
.L_x_5109:
[----:B-1----:R1:W2:Y:S02]  /*20560*/  SYNCS.PHASECHK.TRANS64.TRYWAIT P0, [R2+URZ+0x28c40], R6 ;  /* 0x028c4006020075a7 */ /* 0x0022a4000800017f */
[----:B--2---:R-:W-:Y:S05]  /*20570*/  @!P0 NANOSLEEP.SYNCS 0x989680 ;  /* 0x009896800000895d */ /* 0x004fea0003900000 */
[----:B------:R-:W2:Y:S02]  /*20580*/  @!P0 SYNCS.PHASECHK.TRANS64 P0, [R2+URZ+0x28c40], R6 ;  /* 0x028c4006020085a7 */ /* 0x000ea4000800007f */
[----:B--2---:R-:W-:Y:S05]  /*20590*/  @!P0 BRA `(.L_x_5109) ;  /* 0xfffffffc00f08947 */ /* 0x004fea000383ffff */
[----:B------:R-:W-:Y:S05]  /*205a0*/  BRA `(.L_x_5251) ;  /* 0xffffffa800d07947 */ /* 0x000fea000383ffff */
.L_x_5114:
[----:B0-----:R0:W2:Y:S02]  /*205b0*/  SYNCS.PHASECHK.TRANS64.TRYWAIT P0, [R2+URZ+0x28c60], R6 ;  /* 0x028c6006020075a7 */ /* 0x0010a4000800017f */
[----:B--2---:R-:W-:Y:S05]  /*205c0*/  @!P0 NANOSLEEP.SYNCS 0x989680 ;  /* 0x009896800000895d */ /* 0x004fea0003900000 */
[----:B------:R-:W2:Y:S02]  /*205d0*/  @!P0 SYNCS.PHASECHK.TRANS64 P0, [R2+URZ+0x28c60], R6 ;  /* 0x028c6006020085a7 */ /* 0x000ea4000800007f */
[----:B--2---:R-:W-:Y:S05]  /*205e0*/  @!P0 BRA `(.L_x_5114) ;  /* 0xfffffffc00f08947 */ /* 0x004fea000383ffff */
[----:B------:R-:W-:Y:S05]  /*205f0*/  BRA `(.L_x_5252) ;  /* 0xffffffac00507947 */ /* 0x000fea000383ffff */
.L_x_5129:
[----:B-1----:R1:W2:Y:S02]  /*20600*/  SYNCS.PHASECHK.TRANS64.TRYWAIT P0, [R2+URZ+0x28c40], R3 ;  /* 0x028c4003020075a7 */ /* 0x0022a4000800017f */
[----:B--2---:R-:W-:Y:S05]  /*20610*/  @!P0 NANOSLEEP.SYNCS 0x989680 ;  /* 0x009896800000895d */ /* 0x004fea0003900000 */
[----:B------:R-:W2:Y:S02]  /*20620*/  @!P0 SYNCS.PHASECHK.TRANS64 P0, [R2+URZ+0x28c40], R3 ;  /* 0x028c4003020085a7 */ /* 0x000ea4000800007f */
[----:B--2---:R-:W-:Y:S05]  /*20630*/  @!P0 BRA `(.L_x_5129) ;  /* 0xfffffffc00f08947 */ /* 0x004fea000383ffff */
[----:B------:R-:W-:Y:S05]  /*20640*/  BRA `(.L_x_5253) ;  /* 0xffffffb800307947 */ /* 0x000fea000383ffff */
.L_x_5134:
[----:B0-----:R0:W2:Y:S02]  /*20650*/  SYNCS.PHASECHK.TRANS64.TRYWAIT P0, [R2+URZ+0x28c60], R3 ;  /* 0x028c6003020075a7 */ /* 0x0010a4000800017f */
[----:B--2---:R-:W-:Y:S05]  /*20660*/  @!P0 NANOSLEEP.SYNCS 0x989680 ;  /* 0x009896800000895d */ /* 0x004fea0003900000 */
[----:B------:R-:W2:Y:S02]  /*20670*/  @!P0 SYNCS.PHASECHK.TRANS64 P0, [R2+URZ+0x28c60], R3 ;  /* 0x028c6003020085a7 */ /* 0x000ea4000800007f */
[----:B--2---:R-:W-:Y:S05]  /*20680*/  @!P0 BRA `(.L_x_5134) ;  /* 0xfffffffc00f08947 */ /* 0x004fea000383ffff */
[----:B------:R-:W-:Y:S05]  /*20690*/  BRA `(.L_x_5254) ;  /* 0xffffffb800ac7947 */ /* 0x000fea000383ffff */
.L_x_5149:
[----:B-1----:R1:W2:Y:S02]  /*206a0*/  SYNCS.PHASECHK.TRANS64.TRYWAIT P0, [R3+URZ+0x28c40], R2 ;  /* 0x028c4002030075a7 */ /* 0x0022a4000800017f */
[----:B--2---:R-:W-:Y:S05]  /*206b0*/  @!P0 NANOSLEEP.SYNCS 0x989680 ;  /* 0x009896800000895d */ /* 0x004fea0003900000 */
[----:B------:R-:W2:Y:S02]  /*206c0*/  @!P0 SYNCS.PHASECHK.TRANS64 P0, [R3+URZ+0x28c40], R2 ;  /* 0x028c4002030085a7 */ /* 0x000ea4000800007f */
[----:B--2---:R-:W-:Y:S05]  /*206d0*/  @!P0 BRA `(.L_x_5149) ;  /* 0xfffffffc00f08947 */ /* 0x004fea000383ffff */
[----:B------:R-:W-:Y:S05]  /*206e0*/  BRA `(.L_x_5255) ;  /* 0xffffffc4006c7947 */ /* 0x000fea000383ffff */
.L_x_5154:
[----:B--2---:R2:W3:Y:S02]  /*206f0*/  SYNCS.PHASECHK.TRANS64.TRYWAIT P0, [R3+URZ+0x28c60], R2 ;  /* 0x028c6002030075a7 */ /* 0x0044e4000800017f */
[----:B---3--:R-:W-:Y:S05]  /*20700*/  @!P0 NANOSLEEP.SYNCS 0x989680 ;  /* 0x009896800000895d */ /* 0x008fea0003900000 */
[----:B------:R-:W3:Y:S02]  /*20710*/  @!P0 SYNCS.PHASECHK.TRANS64 P0, [R3+URZ+0x28c60], R2 ;  /* 0x028c6002030085a7 */ /* 0x000ee4000800007f */
[----:B---3--:R-:W-:Y:S05]  /*20720*/  @!P0 BRA `(.L_x_5154) ;  /* 0xfffffffc00f08947 */ /* 0x008fea000383ffff */
[----:B------:R-:W-:Y:S05]  /*20730*/  BRA `(.L_x_5256) ;  /* 0xffffffc400ec7947 */ /* 0x000fea000383ffff */
.L_x_5170:
        /* <DEDUP_REMOVED lines=9> */
.L_x_5258:
[----:B------:R-:W-:Y:S05]  /*207d0*/  BSYNC B0 ;  /* 0x0000000000007941 */ /* 0x000fea0003800000 */
.L_x_5257:
        /* <DEDUP_REMOVED lines=9> */
.L_x_5259:
        /* <DEDUP_REMOVED lines=26> */
.L_x_5260:
        /* <DEDUP_REMOVED lines=8> */
.L_x_5261:
        /* <DEDUP_REMOVED lines=8> */
.L_x_5262:
        /* <DEDUP_REMOVED lines=8> */
.L_x_5263:
        /* <DEDUP_REMOVED lines=8> */
.L_x_5264:
        /* <DEDUP_REMOVED lines=9> */
.L_x_5265:
[----:B------:R-:W-:Y:S01]  /*20ca0*/  IMAD.MOV.U32 R9, RZ, RZ, R14 ;  /* 0x000000ffff097224 */ /* 0x000fe200078e000e */
[----:B------:R-:W-:Y:S06]  /*20cb0*/  BRA `(.L_x_5266) ;  /* 0xffffffd0002c7947 */ /* 0x000fec000383ffff */
.L_x_5173:
        /* <DEDUP_REMOVED lines=8> */
.L_x_5268:
[----:B------:R-:W-:Y:S05]  /*20d40*/  BSYNC B0 ;  /* 0x0000000000007941 */ /* 0x000fea0003800000 */
.L_x_5267:
        /* <DEDUP_REMOVED lines=10> */
.L_x_5269:
        /* <DEDUP_REMOVED lines=8> */
.L_x_5270:
        /* <DEDUP_REMOVED lines=8> */
.L_x_5271:
        /* <DEDUP_REMOVED lines=8> */
.L_x_5272:
        /* <DEDUP_REMOVED lines=9> */
.L_x_5273:
[----:B------:R-:W-:Y:S01]  /*21000*/  IMAD.MOV.U32 R9, RZ, RZ, R14 ;  /* 0x000000ffff097224 */ /* 0x000fe200078e000e */
[----:B------:R-:W-:Y:S06]  /*21010*/  BRA `(.L_x_5274) ;  /* 0xffffffd000007947 */ /* 0x000fec000383ffff */
.L_x_5175:
[----:B------:R-:W-:Y:S01]  /*21020*/  BSSY B0, `(.L_x_5275) ;  /* 0x0000006000007945 */ /* 0x000fe20003800000 */
[----:B------:R-:W-:Y:S01]  /*21030*/  PLOP3.LUT P6, PT, P6, PT, PT, 0x8, 0x0 ;  /* 0x000000000000781c */ /* 0x000fe200037ce170 */
[----:B------:R-:W-:-:S12]  /*21040*/  IMAD.MOV.U32 R15, RZ, RZ, -0x1 ;  /* 0xffffffffff0f7424 */ /* 0x000fd800078e00ff */
[----:B0-----:R-:W-:Y:S05]  /*21050*/  WARPSYNC.COLLECTIVE R15, `(.L_x_5276) ;  /* 0x000000000f087348 */ /* 0x001fea0003c00000 */
[----:B------:R-:W-:Y:S01]  /*21060*/  VOTE.ANY R14, PT, P6 ;  /* 0x00000000000e7806 */ /* 0x000fe200030e0100 */
[----:B0-----:R-:W-:Y:S06]  /*21070*/  ENDCOLLECTIVE ;  /* 0x000000000000791b */ /* 0x001fec0003800000 */
.L_x_5276:
[----:B------:R-:W-:Y:S05]  /*21080*/  BSYNC B0 ;  /* 0x0000000000007941 */ /* 0x000fea0003800000 */
.L_x_5275:
        /* <DEDUP_REMOVED lines=10> */
.L_x_5277:
[----:B------:R-:W-:Y:S02]  /*21130*/  IMAD.MOV.U32 R13, RZ, RZ, R6 ;  /* 0x000000ffff0d7224 */ /* 0x000fe400078e0006 */
[----:B------:R-:W-:-:S07]  /*21140*/  IMAD.MOV.U32 R4, RZ, RZ, R14 ;  /* 0x000000ffff047224 */ /* 0x000fce00078e000e */
[----:B------:R-:W-:Y:S05]  /*21150*/  WARPSYNC.COLLECTIVE R15, `(.L_x_5278) ;  /* 0x000000000f087348 */ /* 0x000fea0003c00000 */
[----:B------:R0:W1:Y:S02]  /*21160*/  SHFL.IDX P6, R14, R13, R12, R11 ;  /* 0x0000000c0d0e7389 */ /* 0x00006400000c000b */
[----:B01----:R-:W-:Y:S01]  /*21170*/  ENDCOLLECTIVE ;  /* 0x000000000000791b */ /* 0x003fe20003800000 */
.L_x_5278:
[----:B------:R-:W-:Y:S02]  /*21180*/  IMAD.MOV.U32 R6, RZ, RZ, R14 ;  /* 0x000000ffff067224 */ /* 0x000fe400078e000e */
[----:B------:R-:W-:-:S05]  /*21190*/  IMAD.IADD R10, R7, 0x1, R10 ;  /* 0x00000001070a7824 */ /* 0x000fca00078e020a */
[----:B------:R0:W-:Y:S01]  /*211a0*/  STL [R1+0xc], R10 ;  /* 0x00000c0a01007387 */ /* 0x0001e20000100800 */
[----:B------:R-:W-:Y:S05]  /*211b0*/  BRA `(.L_x_5279) ;  /* 0xffffffcc00e07947 */ /* 0x000fea000383ffff */
.L_x_5177:
[----:B------:R-:W-:Y:S01]  /*211c0*/  BSSY B0, `(.L_x_5280) ;  /* 0x0000008000007945 */ /* 0x000fe20003800000 */
[----:B------:R-:W-:Y:S02]  /*211d0*/  IMAD.MOV.U32 R13, RZ, RZ, R3 ;  /* 0x000000ffff0d7224 */ /* 0x000fe400078e0003 */
[----:B------:R-:W-:Y:S02]  /*211e0*/  IMAD.MOV.U32 R12, RZ, RZ, R7 ;  /* 0x000000ffff0c7224 */ /* 0x000fe400078e0007 */
[----:B------:R-:W-:Y:S02]  /*211f0*/  IMAD.MOV.U32 R11, RZ, RZ, 0x1f ;  /* 0x0000001fff0b7424 */ /* 0x000fe400078e00ff */
[----:B------:R-:W-:-:S07]  /*21200*/  IMAD.MOV.U32 R15, RZ, RZ, -0x1 ;  /* 0xffffffffff0f7424 */ /* 0x000fce00078e00ff */
[----:B0-----:R-:W-:Y:S05]  /*21210*/  WARPSYNC.COLLECTIVE R15, `(.L_x_5281) ;  /* 0x000000000f087348 */ /* 0x001fea0003c00000 */
[----:B------:R1:W2:Y:S02]  /*21220*/  SHFL.IDX P6, R14, R13, R12, R11 ;  /* 0x0000000c0d0e7389 */ /* 0x0002a400000c000b */
[----:B012---:R-:W-:Y:S01]  /*21230*/  ENDCOLLECTIVE ;  /* 0x000000000000791b */ /* 0x007fe20003800000 */
.L_x_5281:
[----:B------:R-:W-:Y:S05]  /*21240*/  BSYNC B0 ;  /* 0x0000000000007941 */ /* 0x000fea0003800000 */
.L_x_5280:
[----:B------:R-:W-:Y:S01]  /*21250*/  IMAD.MOV.U32 R8, RZ, RZ, R14 ;  /* 0x000000ffff087224 */ /* 0x000fe200078e000e */
[----:B------:R-:W-:Y:S06]  /*21260*/  BRA `(.L_x_5176) ;  /* 0xffffffcc00cc7947 */ /* 0x000fec000383ffff */
.L_x_5183:
[----:B0-----:R0:W1:Y:S02]  /*21270*/  SYNCS.PHASECHK.TRANS64.TRYWAIT P0, [R0+URZ+0x28c20], R3 ;  /* 0x028c2003000075a7 */ /* 0x001064000800017f */
[----:B-1----:R-:W-:Y:S05]  /*21280*/  @!P0 NANOSLEEP.SYNCS 0x989680 ;  /* 0x009896800000895d */ /* 0x002fea0003900000 */
[----:B------:R-:W1:Y:S02]  /*21290*/  @!P0 SYNCS.PHASECHK.TRANS64 P0, [R0+URZ+0x28c20], R3 ;  /* 0x028c2003000085a7 */ /* 0x000e64000800007f */
[----:B-1----:R-:W-:Y:S05]  /*212a0*/  @!P0 BRA `(.L_x_5183) ;  /* 0xfffffffc00f08947 */ /* 0x002fea000383ffff */
[----:B------:R-:W-:Y:S05]  /*212b0*/  BRA `(.L_x_5282) ;  /* 0xffffffd800687947 */ /* 0x000fea000383ffff */
.L_x_5184:
        /* <DEDUP_REMOVED lines=11> */
.L_x_5284:
[----:B------:R-:W-:Y:S05]  /*21370*/  BSYNC B0 ;  /* 0x0000000000007941 */ /* 0x000fea0003800000 */
.L_x_5283:
[----:B------:R-:W-:Y:S05]  /*21380*/  BRA `(.L_x_5285) ;  /* 0xffffffd800507947 */ /* 0x000fea000383ffff */
.L_x_5185:
[----:B------:R-:W-:Y:S01]  /*21390*/  BSSY B0, `(.L_x_5286) ;  /* 0x0000006000007945 */ /* 0x000fe20003800000 */
[----:B------:R-:W-:-:S07]  /*213a0*/  IMAD.MOV.U32 R15, RZ, RZ, -0x1 ;  /* 0xffffffffff0f7424 */ /* 0x000fce00078e00ff */
[----:B01----:R-:W-:Y:S05]  /*213b0*/  WARPSYNC.COLLECTIVE R15, `(.L_x_5287) ;  /* 0x000000000f0c7348 */ /* 0x003fea0003c00000 */
[----:B------:R-:W-:Y:S02]  /*213c0*/  ELECT P6, UR62, PT ;  /* 0x00000000003e782f */ /* 0x000fe400038c0000 */
[----:B------:R-:W-:Y:S01]  /*213d0*/  MOV R14, UR62 ;  /* 0x0000003e000e7c02 */ /* 0x000fe20008000f00 */
[----:B01----:R-:W-:Y:S10]  /*213e0*/  ENDCOLLECTIVE ;  /* 0x000000000000791b */ /* 0x003ff40003800000 */
.L_x_5287:
[----:B------:R-:W-:Y:S05]  /*213f0*/  BSYNC B0 ;  /* 0x0000000000007941 */ /* 0x000fea0003800000 */
.L_x_5286:
[----:B------:R-:W-:Y:S05]  /*21400*/  BRA `(.L_x_5288) ;  /* 0xffffffd800447947 */ /* 0x000fea000383ffff */
.L_x_5187:
[----:B0-----:R0:W1:Y:S02]  /*21410*/  SYNCS.PHASECHK.TRANS64.TRYWAIT P0, [R6+URZ], R5 ;  /* 0x00000005060075a7 */ /* 0x001064000800017f */
[----:B-1----:R-:W-:Y:S05]  /*21420*/  @!P0 NANOSLEEP.SYNCS 0x989680 ;  /* 0x009896800000895d */ /* 0x002fea0003900000 */
[----:B------:R-:W1:Y:S02]  /*21430*/  @!P0 SYNCS.PHASECHK.TRANS64 P0, [R6+URZ], R5 ;  /* 0x00000005060085a7 */ /* 0x000e64000800007f */
[----:B-1----:R-:W-:Y:S05]  /*21440*/  @!P0 BRA `(.L_x_5187) ;  /* 0xfffffffc00f08947 */ /* 0x002fea000383ffff */
[----:B------:R-:W-:Y:S05]  /*21450*/  BRA `(.L_x_5289) ;  /* 0xffffffd800807947 */ /* 0x000fea000383ffff */
.L_x_5188:
[----:B-1----:R1:W2:Y:S02]  /*21460*/  SYNCS.PHASECHK.TRANS64.TRYWAIT P0, [R7+URZ], R2 ;  /* 0x00000002070075a7 */ /* 0x0022a4000800017f */
[----:B--2---:R-:W-:Y:S05]  /*21470*/  @!P0 NANOSLEEP.SYNCS 0x989680 ;  /* 0x009896800000895d */ /* 0x004fea0003900000 */
[----:B------:R-:W2:Y:S02]  /*21480*/  @!P0 SYNCS.PHASECHK.TRANS64 P0, [R7+URZ], R2 ;  /* 0x00000002070085a7 */ /* 0x000ea4000800007f */
[----:B--2---:R-:W-:Y:S05]  /*21490*/  @!P0 BRA `(.L_x_5188) ;  /* 0xfffffffc00f08947 */ /* 0x004fea000383ffff */
[----:B------:R-:W-:Y:S05]  /*214a0*/  BRA `(.L_x_5290) ;  /* 0xffffffd800747947 */ /* 0x000fea000383ffff */
.L_x_5190:
[----:B--2---:R2:W3:Y:S02]  /*214b0*/  SYNCS.PHASECHK.TRANS64.TRYWAIT P0, [R4+URZ], R5 ;  /* 0x00000005040075a7 */ /* 0x0044e4000800017f */
[----:B---3--:R-:W-:Y:S05]  /*214c0*/  @!P0 NANOSLEEP.SYNCS 0x989680 ;  /* 0x009896800000895d */ /* 0x008fea0003900000 */
[----:B------:R-:W3:Y:S02]  /*214d0*/  @!P0 SYNCS.PHASECHK.TRANS64 P0, [R4+URZ], R5 ;  /* 0x00000005040085a7 */ /* 0x000ee4000800007f */
[----:B---3--:R-:W-:Y:S05]  /*214e0*/  @!P0 BRA `(.L_x_5190) ;  /* 0xfffffffc00f08947 */ /* 0x008fea000383ffff */
[----:B------:R-:W-:Y:S05]  /*214f0*/  BRA `(.L_x_5291) ;  /* 0xffffffd8007c7947 */ /* 0x000fea000383ffff */
.L_x_5292:
        /* <DEDUP_REMOVED lines=16> */
.L_x_6056:


//--------------------- .text._ZN7cutlass13device_kernelIN5flash11enable_sm90INS1_16FlashAttnFwdSm90INS1_25CollectiveMainloopFwdSm90ILi2EN4cute5tupleIJNS5_1CILi1EEES8_S8_EEENS6_IJNS7_ILi64EEESA_SA_EEELi512ENS_6half_tEfNS_4arch4Sm90ELb1ELb0ELb1ELb1ELb0ELb0ELb1ELb0ELb0ELb1ELb1ELb0EEENS1_21CollectiveEpilogueFwdINS6_IJSA_NS7_ILi512EEESA_EEES9_SC_SE_Li256ELb1ELb1ELb1ELb0EEENS1_36VarlenDynamicPersistentTileSchedulerILi64ELi64ELi256ELi128ELb1ELb1ELb1ELb1ELb1ELb1EEEEEEEEEvNT_6ParamsE --------------------------
	.section	.text._ZN7cutlass13device_kernelIN5flash11enable_sm90INS1_16FlashAttnFwdSm90INS1_25CollectiveMainloopFwdSm90ILi2EN4cute5tupleIJNS5_1CILi1EEES8_S8_EEENS6_IJNS7_ILi64EEESA_SA_EEELi512ENS_6half_tEfNS_4arch4Sm90ELb1ELb0ELb1ELb1ELb0ELb0ELb1ELb0ELb0ELb1ELb1ELb0EEENS1_21CollectiveEpilogueFwdINS6_IJSA_NS7_ILi512EEESA_EEES9_SC_SE_Li256ELb1ELb1ELb1ELb0EEENS1_36VarlenDynamicPersistentTileSchedulerILi64ELi64ELi256ELi128ELb1ELb1ELb1ELb1ELb1ELb1EEEEEEEEEvNT_6ParamsE,"ax",@progbits
	.align	128
.text._ZN7cutlass13device_kernelIN5flash11enable_sm90INS1_16FlashAttnFwdSm90INS1_25CollectiveMainloopFwdSm90ILi2EN4cute5tupleIJNS5_1CILi1EEES8_S8_EEENS6_IJNS7_ILi64EEESA_SA_EEELi512ENS_6half_tEfNS_4arch4Sm90ELb1ELb0ELb1ELb1ELb0ELb0ELb1ELb0ELb0ELb1ELb1ELb0EEENS1_21CollectiveEpilogueFwdINS6_IJSA_NS7_ILi512EEESA_EEES9_SC_SE_Li256ELb1ELb1ELb1ELb0EEENS1_36VarlenDynamicPersistentTileSchedulerILi64ELi64ELi256ELi128ELb1ELb1ELb1ELb1ELb1ELb1EEEEEEEEEvNT_6ParamsE:
        .type           _ZN7cutlass13device_kernelIN5flash11enable_sm90INS1_16FlashAttnFwdSm90INS1_25CollectiveMainloopFwdSm90ILi2EN4cute5tupleIJNS5_1CILi1EEES8_S8_EEENS6_IJNS7_ILi64EEESA_SA_EEELi512ENS_6half_tEfNS_4arch4Sm90ELb1ELb0ELb1ELb1ELb0ELb0ELb1ELb0ELb0ELb1ELb1ELb0EEENS1_21CollectiveEpilogueFwdINS6_IJSA_NS7_ILi512EEESA_EEES9_SC_SE_Li256ELb1ELb1ELb1ELb0EEENS1_36VarlenDynamicPersistentTileSchedulerILi64ELi64ELi256ELi128ELb1ELb1ELb1ELb1ELb1ELb1EEEEEEEEEvNT_6ParamsE,@function
        .size           _ZN7cutlass13device_kernelIN5flash11enable_sm90INS1_16FlashAttnFwdSm90INS1_25CollectiveMainloopFwdSm90ILi2EN4cute5tupleIJNS5_1CILi1EEES8_S8_EEENS6_IJNS7_ILi64EEESA_SA_EEELi512ENS_6half_tEfNS_4arch4Sm90ELb1ELb0ELb1ELb1ELb0ELb0ELb1ELb0ELb0ELb1ELb1ELb0EEENS1_21CollectiveEpilogueFwdINS6_IJSA_NS7_ILi512EEESA_EEES9_SC_SE_Li256ELb1ELb1ELb1ELb0EEENS1_36VarlenDynamicPersistentTileSchedulerILi64ELi64ELi256ELi128ELb1ELb1ELb1ELb1ELb1ELb1EEEEEEEEEvNT_6ParamsE,(.L_x_6057 - _ZN7cutlass13device_kernelIN5flash11enable_sm90INS1_16FlashAttnFwdSm90INS1_25CollectiveMainloopFwdSm90ILi2EN4cute5tupleIJNS5_1CILi1EEES8_S8_EEENS6_IJNS7_ILi64EEESA_SA_EEELi512ENS_6half_tEfNS_4arch4Sm90ELb1ELb0ELb1ELb1ELb0ELb0ELb1ELb0ELb0ELb1ELb1ELb0EEENS1_21CollectiveEpilogueFwdINS6_IJSA_NS7_ILi512EEESA_EEES9_SC_SE_Li256ELb1ELb1ELb1ELb0EEENS1_36VarlenDynamicPersistentTileSchedulerILi64ELi64ELi256ELi128ELb1ELb1ELb1ELb1ELb1ELb1EEEEEEEEEvNT_6ParamsE)
        .other          _ZN7cutlass13device_kernelIN5flash11enable_sm90INS1_16FlashAttnFwdSm90INS1_25CollectiveMainloopFwdSm90ILi2EN4cute5tupleIJNS5_1CILi1EEES8_S8_EEENS6_IJNS7_ILi64EEESA_SA_EEELi512ENS_6half_tEfNS_4arch4Sm90ELb1ELb0ELb1ELb1ELb0ELb0ELb1ELb0ELb0ELb1ELb1ELb0EEENS1_21CollectiveEpilogueFwdINS6_IJSA_NS7_ILi512EEESA_EEES9_SC_SE_Li256ELb1ELb1ELb1ELb0EEENS1_36VarlenDynamicPersistentTileSchedulerILi64ELi64ELi256ELi128ELb1ELb1ELb1ELb1ELb1ELb1EEEEEEEEEvNT_6ParamsE,@"STO_CUDA_ENTRY STV_DEFAULT"
_ZN7cutlass13device_kernelIN5flash11enable_sm90INS1_16FlashAttnFwdSm90INS1_25CollectiveMainloopFwdSm90ILi2EN4cute5tupleIJNS5_1CILi1EEES8_S8_EEENS6_IJNS7_ILi64EEESA_SA_EEELi512ENS_6half_tEfNS_4arch4Sm90ELb1ELb0ELb1ELb1ELb0ELb0ELb1ELb0ELb0ELb1ELb1ELb0EEENS1_21CollectiveEpilogueFwdINS6_IJSA_NS7_ILi512EEESA_EEES9_SC_SE_Li256ELb1ELb1ELb1ELb0EEENS1_36VarlenDynamicPersistentTileSchedulerILi64ELi64ELi256ELi128ELb1ELb1ELb1ELb1ELb1ELb1EEEEEEEEEvNT_6ParamsE:
        /* <DEDUP_REMOVED lines=18> */
.L_x_5294:
[----:B------:R-:W-:Y:S05]  /*0120*/  BSYNC B0 ;  /* 0x0000000000007941 */ /* 0x000fea0003800000 */
.L_x_5293:
        /* <DEDUP_REMOVED lines=39> */
.L_x_5295:
        /* <DEDUP_REMOVED lines=22> */
.L_x_5296:
        /* <DEDUP_REMOVED lines=18> */
.L_x_5297:
        /* <DEDUP_REMOVED lines=22> */
.L_x_5298:
        /* <DEDUP_REMOVED lines=22> */
.L_x_5299:
[----:B------:R-:W-:Y:S01]  /*08e0*/  PLOP3.LUT P0, PT, PT, PT, UP0, 0x80, 0x0 ;  /* 0x000000000000781c */ /* 0x000fe20003f0f008 */
[----:B------:R-:W-:Y:S01]  /*08f0*/  UMOV UR36, 0x1 ;  /* 0x0000000100247882 */ /* 0x000fe20000000000 */
[----:B------:R-:W-:Y:S01]  /*0900*/  NOP ;  /* 0x0000000000007918 */ /* 0x000fe20000000000 */
[----:B------:R-:W-:Y:S01]  /*0910*/  USEL UR36, UR36, 0x2, !UP0 ;  /* 0x0000000224247887 */ /* 0x000fe2000c000000 */
[----:B------:R-:W-:Y:S01]  /*0920*/  ULDC.64 UR38, c[0x0][0x208] ;  /* 0x0000820000267ab9 */ /* 0x000fe20000000a00 */
[----:B0123--:R-:W-:Y:S08]  /*0930*/  BAR.SYNC.DEFER_BLOCKING 0x0 ;  /* 0x0000000000007b1d */ /* 0x00fff00000010000 */
[----:B------:R-:W-:Y:S05]  /*0940*/  @!P0 BRA `(.L_x_5300) ;  /* 0x0000012000dc8947 */ /* 0x000fea0003800000 */
.L_x_5301:
        /* <DEDUP_REMOVED lines=25> */
[----:B------:R-:W-:-:S03]  /*0ae0*/  UMOV UR40, URZ ;  /* 0x0000003f00287c82 */ /* 0x000fc60008000000 */
[CC--:B------:R-:W-:Y:S02]  /*0af0*/  LEA.HI R2, R3.reuse, R6.reuse, RZ, 0x4 ;  /* 0x0000000603027211 */ /* 0x0c0fe400078f20ff */
[CC--:B------:R-:W-:Y:S02]  /*0b00*/  LEA.HI R4, R3.reuse, R6.reuse, RZ, 0x5 ;  /* 0x0000000603047211 */ /* 0x0c0fe400078f28ff */
[CC--:B------:R-:W-:Y:S02]  /*0b10*/  LEA.HI R0, R3.reuse, R6.reuse, RZ, 0x7 ;  /* 0x0000000603007211 */ /* 0x0c0fe400078f38ff */
[CC--:B------:R-:W-:Y:S02]  /*0b20*/  LEA.HI R9, R3.reuse, R6.reuse, RZ, 0x3 ;  /* 0x0000000603097211 */ /* 0x0c0fe400078f18ff */
[----:B------:R-:W-:Y:S02]  /*0b30*/  LEA.HI R10, R3, R6, RZ, 0x2 ;  /* 0x00000006030a7211 */ /* 0x000fe400078f10ff */
[----:B------:R-:W-:-:S02]  /*0b40*/  SHF.R.S32.HI R7, RZ, 0x4, R2 ;  /* 0x00000004ff077819 */ /* 0x000fc40000011402 */
[C---:B------:R-:W-:Y:S02]  /*0b50*/  LOP3.LUT R3, R2.reuse, 0xfffffff0, RZ, 0xc0, !PT ;  /* 0xfffffff002037812 */ /* 0x040fe400078ec0ff */
[--C-:B------:R-:W-:Y:S02]  /*0b60*/  SHF.R.S32.HI R5, RZ, 0x5, R4.reuse ;  /* 0x00000005ff057819 */ /* 0x100fe40000011404 */
[----:B------:R-:W-:Y:S02]  /*0b70*/  SHF.R.S32.HI R8, RZ, 0x1f, R4 ;  /* 0x0000001fff087819 */ /* 0x000fe40000011404 */
[----:B------:R-:W-:Y:S01]  /*0b80*/  LEA.HI R4, R2, R7, RZ, 0x1 ;  /* 0x0000000702047211 */ /* 0x000fe200078f08ff */
[----:B------:R-:W-:Y:S01]  /*0b90*/  IMAD.IADD R2, R6, 0x1, -R3 ;  /* 0x0000000106027824 */ /* 0x000fe200078e0a03 */
[----:B------:R-:W-:Y:S02]  /*0ba0*/  LOP3.LUT R13, R10, 0xfffffffc, RZ, 0xc0, !PT ;  /* 0xfffffffc0a0d7812 */ /* 0x000fe400078ec0ff */
[----:B------:R-:W-:-:S02]  /*0bb0*/  LOP3.LUT R4, R4, 0x1ffffffe, RZ, 0xc0, !PT ;  /* 0x1ffffffe04047812 */ /* 0x000fc400078ec0ff */
[----:B------:R-:W-:Y:S01]  /*0bc0*/  SHF.R.S32.HI R3, RZ, 0x1f, R2 ;  /* 0x0000001fff037819 */ /* 0x000fe20000011402 */
[----:B------:R-:W-:Y:S01]  /*0bd0*/  IMAD.IADD R13, R6, 0x1, -R13 ;  /* 0x00000001060d7824 */ /* 0x000fe200078e0a0d */
[----:B------:R-:W-:Y:S01]  /*0be0*/  LOP3.LUT R11, R9, 0xfffffff8, RZ, 0xc0, !PT ;  /* 0xfffffff8090b7812 */ /* 0x000fe200078ec0ff */
[----:B------:R-:W-:Y:S01]  /*0bf0*/  IMAD.IADD R4, R7, 0x1, -R4 ;  /* 0x0000000107047824 */ /* 0x000fe200078e0a04 */
[----:B------:R-:W-:Y:S02]  /*0c00*/  LEA.HI R8, R8, R5, RZ, 0x2 ;  /* 0x0000000508087211 */ /* 0x000fe400078f10ff */
[----:B------:R-:W-:Y:S01]  /*0c10*/  LOP3.LUT R9, R0, 0xffffff80, RZ, 0xc0, !PT ;  /* 0xffffff8000097812 */ /* 0x000fe200078ec0ff */
[----:B------:R-:W-:Y:S01]  /*0c20*/  IMAD.IADD R17, R6, 0x1, -R11 ;  /* 0x0000000106117824 */ /* 0x000fe200078e0a0b */
[----:B------:R-:W-:Y:S01]  /*0c30*/  LEA.HI R7, R3, R2, RZ, 0x3 ;  /* 0x0000000203077211 */ /* 0x000fe200078f18ff */
[----:B------:R-:W-:Y:S01]  /*0c40*/  IMAD.SHL.U32 R4, R4, 0x8, RZ ;  /* 0x0000000804047824 */ /* 0x000fe200078e00ff */
[----:B------:R-:W-:Y:S01]  /*0c50*/  SHF.R.S32.HI R233, RZ, 0x7, R0 ;  /* 0x00000007ffe97819 */ /* 0x000fe20000011400 */
[----:B------:R-:W-:Y:S01]  /*0c60*/  IMAD.IADD R9, R6, 0x1, -R9 ;  /* 0x0000000106097824 */ /* 0x000fe200078e0a09 */
[----:B------:R-:W-:Y:S01]  /*0c70*/  LOP3.LUT R8, R8, 0x3ffffc, RZ, 0xc0, !PT ;  /* 0x003ffffc08087812 */ /* 0x000fe200078ec0ff */
[----:B------:R-:W-:Y:S01]  /*0c80*/  IMAD.SHL.U32 R17, R17, 0x8, RZ ;  /* 0x0000000811117824 */ /* 0x000fe200078e00ff */
[----:B------:R-:W-:Y:S01]  /*0c90*/  LEA.HI R6, R13, R13, RZ, 0x1 ;  /* 0x0000000d0d067211 */ /* 0x000fe200078f08ff */
[----:B------:R-:W-:Y:S01]  /*0ca0*/  IMAD R15, R233, 0x100, R2 ;  /* 0x00000100e90f7824 */ /* 0x000fe200078e0202 */
[----:B------:R-:W-:Y:S01]  /*0cb0*/  LOP3.LUT R11, R7, 0xfffffff8, RZ, 0xc0, !PT ;  /* 0xfffffff8070b7812 */ /* 0x000fe200078ec0ff */
[----:B------:R-:W-:Y:S01]  /*0cc0*/  IMAD.IADD R8, R5, 0x1, -R8 ;  /* 0x0000000105087824 */ /* 0x000fe200078e0a08 */
[----:B------:R-:W-:Y:S01]  /*0cd0*/  LOP3.LUT R10, R6, 0x1ffffffe, RZ, 0xc0, !PT ;  /* 0x1ffffffe060a7812 */ /* 0x000fe200078ec0ff */
[----:B------:R-:W-:Y:S01]  /*0ce0*/  IMAD.SHL.U32 R7, R7, 0x40, RZ ;  /* 0x0000004007077824 */ /* 0x000fe200078e00ff */
[----:B------:R-:W-:Y:S01]  /*0cf0*/  SHF.R.S32.HI R6, RZ, 0x1f, R9 ;  /* 0x0000001fff067819 */ /* 0x000fe20000011409 */
[----:B------:R-:W-:Y:S01]  /*0d00*/  IMAD.IADD R11, R2, 0x1, -R11 ;  /* 0x00000001020b7824 */ /* 0x000fe200078e0a0b */
[----:B------:R-:W-:Y:S01]  /*0d10*/  LEA.HI R0, R0, R233, RZ, 0x1 ;  /* 0x000000e900007211 */ /* 0x000fe200078f08ff */
[----:B------:R-:W-:Y:S01]  /*0d20*/  IMAD R15, R8, 0x10, R15 ;  /* 0x00000010080f7824 */ /* 0x000fe200078e020f */
[----:B------:R-:W-:Y:S01]  /*0d30*/  LOP3.LUT R8, R7, 0x7ffffe00, RZ, 0xc0, !PT ;  /* 0x7ffffe0007087812 */ /* 0x000fe200078ec0ff */
[----:B------:R-:W-:Y:S01]  /*0d40*/  IMAD.SHL.U32 R7, R11, 0x40, RZ ;  /* 0x000000400b077824 */ /* 0x000fe200078e00ff */
[----:B------:R-:W-:Y:S01]  /*0d50*/  LEA.HI R3, R6, R9, RZ, 0x2 ;  /* 0x0000000906037211 */ /* 0x000fe200078f10ff */
[----:B------:R-:W-:Y:S01]  /*0d60*/  IMAD.IADD R13, R13, 0x1, -R10 ;  /* 0x000000010d0d7824 */ /* 0x000fe200078e0a0a */
[----:B------:R-:W-:Y:S01]  /*0d70*/  LOP3.LUT R0, R0, 0xfffffe, RZ, 0xc0, !PT ;  /* 0x00fffffe00007812 */ /* 0x000fe200078ec0ff */
[----:B------:R-:W-:Y:S01]  /*0d80*/  IMAD R8, R5, 0x400, R8 ;  /* 0x0000040005087824 */ /* 0x000fe200078e0208 */
[----:B------:R-:W-:Y:S01]  /*0d90*/  LOP3.LUT R10, R3, 0x7ffffffc, RZ, 0xc0, !PT ;  /* 0x7ffffffc030a7812 */ /* 0x000fe200078ec0ff */
[----:B------:R-:W-:Y:S01]  /*0da0*/  IMAD.U32 R5, R15, 0x40, R4 ;  /* 0x000000400f057824 */ /* 0x000fe200078e0004 */
[----:B------:R-:W-:Y:S01]  /*0db0*/  LOP3.LUT R7, R7, 0x1c0, RZ, 0xc0, !PT ;  /* 0x000001c007077812 */ /* 0x000fe200078ec0ff */
[----:B------:R-:W-:Y:S01]  /*0dc0*/  IMAD.IADD R0, R233, 0x1, -R0 ;  /* 0x00000001e9007824 */ /* 0x000fe200078e0a00 */
[--C-:B------:R-:W-:Y:S01]  /*0dd0*/  SHF.R.S32.HI R2, RZ, 0x2, R3.reuse ;  /* 0x00000002ff027819 */ /* 0x100fe20000011403 */
[----:B------:R-:W-:Y:S01]  /*0de0*/  IMAD.IADD R10, R9, 0x1, -R10 ;  /* 0x00000001090a7824 */ /* 0x000fe200078e0a0a */
[----:B------:R-:W-:Y:S01]  /*0df0*/  SHF.R.S32.HI R3, RZ, 0x1f, R3 ;  /* 0x0000001fff037819 */ /* 0x000fe20000011403 */
[----:B------:R0:W-:Y:S01]  /*0e00*/  STL [R1+0x70], R5 ;  /* 0x0000700501007387 */ /* 0x0001e20000100800 */
[----:B------:R-:W-:Y:S01]  /*0e10*/  LOP3.LUT R4, R7, 0x8, R4, 0xf8, !PT ;  /* 0x0000000807047812 */ /* 0x000fe200078ef804 */
[----:B------:R-:W-:Y:S01]  /*0e20*/  IMAD.SHL.U32 R189, R10, 0x2, RZ ;  /* 0x000000020abd7824 */ /* 0x000fe200078e00ff */
[----:B------:R-:W-:Y:S01]  /*0e30*/  SHF.R.U32.HI R7, RZ, 0x3, R7 ;  /* 0x00000003ff077819 */ /* 0x000fe20000011607 */
[----:B------:R-:W-:Y:S01]  /*0e40*/  VIADD R194, R17, 0x40 ;  /* 0x0000004011c27836 */ /* 0x000fe20000000000 */
[----:B------:R-:W-:Y:S01]  /*0e50*/  LEA.HI R3, R3, R2, RZ, 0x3 ;  /* 0x0000000203037211 */ /* 0x000fe200078f18ff */
[----:B------:R-:W-:Y:S01]  /*0e60*/  VIADD R193, R17, 0x80 ;  /* 0x0000008011c17836 */ /* 0x000fe20000000000 */
[----:B------:R-:W-:-:S02]  /*0e70*/  LOP3.LUT R7, R4, R7, RZ, 0x3c, !PT ;  /* 0x0000000704077212 */ /* 0x000fc400078e3cff */
[----:B------:R-:W-:Y:S01]  /*0e80*/  LEA.HI R6, R6, R9, RZ, 0x5 ;  /* 0x0000000906067211 */ /* 0x000fe200078f28ff */
[----:B0-----:R-:W-:Y:S01]  /*0e90*/  IMAD.SHL.U32 R5, R0, 0x100, RZ ;  /* 0x0000010000057824 */ /* 0x001fe200078e00ff */
[----:B------:R-:W-:Y:S01]  /*0ea0*/  LOP3.LUT R3, R3, 0xfffffff8, RZ, 0xc0, !PT ;  /* 0xfffffff803037812 */ /* 0x000fe200078ec0ff */
[----:B------:R-:W-:Y:S01]  /*0eb0*/  IMAD.IADD R7, R8, 0x1, R7 ;  /* 0x0000000108077824 */ /* 0x000fe200078e0207 */
[----:B------:R-:W-:Y:S01]  /*0ec0*/  R2P PR, R11, 0x6 ;  /* 0x000000060b007804 */ /* 0x000fe20000000000 */
[----:B------:R-:W-:Y:S01]  /*0ed0*/  IMAD.IADD R22, R189, 0x1, R5 ;  /* 0x00000001bd167824 */ /* 0x000fe200078e0205 */
[----:B------:R0:W-:Y:S01]  /*0ee0*/  STL [R1+0x6c], R5 ;  /* 0x00006c0501007387 */ /* 0x0001e20000100800 */
[----:B------:R-:W-:Y:S01]  /*0ef0*/  SHF.R.S32.HI R6, RZ, 0x5, R6 ;  /* 0x00000005ff067819 */ /* 0x000fe20000011406 */
[----:B------:R-:W-:Y:S01]  /*0f00*/  IMAD.IADD R3, R2, 0x1, -R3 ;  /* 0x0000000102037824 */ /* 0x000fe200078e0a03 */
[----:B------:R-:W-:Y:S01]  /*0f10*/  SEL R185, R185, 0xffffffc0, !P2 ;  /* 0xffffffc0b9b97807 */ /* 0x000fe20005000000 */
[C---:B------:R-:W-:Y:S01]  /*0f20*/  VIADD R226, R22.reuse, 0x10 ;  /* 0x0000001016e27836 */ /* 0x040fe20000000000 */
[----:B------:R-:W-:Y:S01]  /*0f30*/  SHF.R.S32.HI R0, RZ, 0x1f, R22 ;  /* 0x0000001fff007819 */ /* 0x000fe20000011416 */
[----:B------:R-:W-:-:S02]  /*0f40*/  VIADD R227, R22, 0x8 ;  /* 0x0000000816e37836 */ /* 0x000fc40000000000 */
[C---:B------:R-:W-:Y:S01]  /*0f50*/  VIADD R223, R22.reuse, 0x28 ;  /* 0x0000002816df7836 */ /* 0x040fe20000000000 */
[----:B------:R-:W-:Y:S01]  /*0f60*/  SHF.R.S32.HI R0, RZ, 0x1f, R226 ;  /* 0x0000001fff007819 */ /* 0x000fe200000114e2 */
[C---:B------:R-:W-:Y:S02]  /*0f70*/  VIADD R225, R22.reuse, 0x18 ;  /* 0x0000001816e17836 */ /* 0x040fe40000000000 */
[C---:B------:R-:W-:Y:S01]  /*0f80*/  VIADD R224, R22.reuse, 0x20 ;  /* 0x0000002016e07836 */ /* 0x040fe20000000000 */
[----:B------:R-:W-:Y:S01]  /*0f90*/  SHF.R.S32.HI R0, RZ, 0x1f, R223 ;  /* 0x0000001fff007819 */ /* 0x000fe200000114df */
[C---:B------:R-:W-:Y:S01]  /*0fa0*/  VIADD R220, R22.reuse, 0x40 ;  /* 0x0000004016dc7836 */ /* 0x040fe20000000000 */
[----:B------:R-:W-:Y:S01]  /*0fb0*/  SHF.R.S32.HI R4, RZ, 0x1f, R225 ;  /* 0x0000001fff047819 */ /* 0x000fe200000114e1 */
[----:B------:R-:W-:Y:S02]  /*0fc0*/  IMAD R23, R7, 0x2, R16 ;  /* 0x0000000207177824 */ /* 0x000fe400078e0210 */
[C---:B------:R-:W-:Y:S01]  /*0fd0*/  VIADD R222, R22.reuse, 0x30 ;  /* 0x0000003016de7836 */ /* 0x040fe20000000000 */
[----:B------:R-:W-:Y:S01]  /*0fe0*/  SHF.R.S32.HI R0, RZ, 0x1f, R220 ;  /* 0x0000001fff007819 */ /* 0x000fe200000114dc */
[----:B------:R-:W-:-:S02]  /*0ff0*/  VIADD R221, R22, 0x38 ;  /* 0x0000003816dd7836 */ /* 0x000fc40000000000 */
        /* <DEDUP_REMOVED lines=57> */
[----:B------:R-:W-:Y:S02]  /*1390*/  IMAD.MOV.U32 R2, RZ, RZ, RZ ;  /* 0x000000ffff027224 */ /* 0x000fe400078e00ff */
[----:B------:R-:W-:Y:S02]  /*13a0*/  IMAD R190, R13, 0x8, R18 ;  /* 0x000000080dbe7824 */ /* 0x000fe400078e0212 */
[----:B0-----:R-:W-:-:S07]  /*13b0*/  IMAD.IADD R185, R185, 0x1, R184 ;  /* 0x00000001b9b97824 */ /* 0x001fce00078e02b8 */
.L_x_5357:
[----:B------:R-:W-:Y:S01]  /*13c0*/  ULDC.64 UR6, c[0x0][0xd88] ;  /* 0x0003620000067ab9 */ /* 0x000fe20000000a00 */
[----:B------:R-:W-:Y:S01]  /*13d0*/  ULDC.64 UR8, c[0x0][0xb10] ;  /* 0x0002c40000087ab9 */ /* 0x000fe20000000a00 */
[----:B------:R-:W-:Y:S01]  /*13e0*/  UIMAD.WIDE UR6, UR5, 0x4, UR6 ;  /* 0x00000004050678a5 */ /* 0x000fe2000f8e0206 */
[----:B0-----:R-:W0:Y:S05]  /*13f0*/  LDC R188, c[0x0][0x288] ;  /* 0x0000a200ffbc7b82 */ /* 0x001e2a0000000800 */
[----:B-1234-:R-:W-:Y:S02]  /*1400*/  IMAD.U32 R8, RZ, RZ, UR6 ;  /* 0x00000006ff087e24 */ /* 0x01efe4000f8e00ff */
[----:B------:R-:W-:Y:S01]  /*1410*/  IMAD.U32 R9, RZ, RZ, UR7 ;  /* 0x00000007ff097e24 */ /* 0x000fe2000f8e00ff */
[----:B------:R-:W-:Y:S01]  /*1420*/  ULDC.64 UR6, c[0x0][0xb20] ;  /* 0x0002c80000067ab9 */ /* 0x000fe20000000a00 */
[----:B-----5:R-:W1:Y:S03]  /*1430*/  LDC.64 R12, c[0x0][0x418] ;  /* 0x00010600ff0c7b82 */ /* 0x020e660000000a00 */
[----:B------:R-:W2:Y:S01]  /*1440*/  LDG.E R191, desc[UR38][R8.64] ;  /* 0x0000002608bf7981 */ /* 0x000ea2000c1e1900 */
[----:B------:R-:W-:Y:S01]  /*1450*/  ISETP.NE.U32.AND P1, PT, RZ, UR6, PT ;  /* 0x00000006ff007c0c */ /* 0x000fe2000bf25070 */
[----:B------:R-:W-:Y:S01]  /*1460*/  IMAD.MOV.U32 R10, RZ, RZ, RZ ;  /* 0x000000ffff0a7224 */ /* 0x000fe200078e00ff */
[----:B------:R-:W-:-:S02]  /*1470*/  ISETP.NE.U32.AND P0, PT, RZ, UR8, PT ;  /* 0x00000008ff007c0c */ /* 0x000fc4000bf05070 */
[----:B------:R-:W-:Y:S01]  /*1480*/  ISETP.NE.AND.EX P1, PT, RZ, UR7, PT, P1 ;  /* 0x00000007ff007c0c */ /* 0x000fe2000bf25310 */
[----:B------:R-:W3:Y:S01]  /*1490*/  LDC R3, c[0x0][0x424] ;  /* 0x00010900ff037b82 */ /* 0x000ee20000000800 */
[----:B------:R-:W-:-:S07]  /*14a0*/  ISETP.NE.AND.EX P0, PT, RZ, UR9, PT, P0 ;  /* 0x00000009ff007c0c */ /* 0x000fce000bf05300 */
[----:B------:R-:W4:Y:S01]  /*14b0*/  LDC R14, c[0x0][0x2f0] ;  /* 0x0000bc00ff0e7b82 */ /* 0x000f220000000800 */
[----:B--2---:R-:W-:-:S03]  /*14c0*/  SHF.R.S32.HI R196, RZ, 0x1f, R191 ;  /* 0x0000001fffc47819 */ /* 0x004fc600000114bf */
[----:B------:R-:W-:-:S04]  /*14d0*/  @P1 LEA R4, P2, R191, UR6, 0x2 ;  /* 0x00000006bf041c11 */ /* 0x000fc8000f8410ff */
[C---:B------:R-:W-:Y:S02]  /*14e0*/  @P1 LEA.HI.X R5, R191.reuse, UR7, R196, 0x2, P2 ;  /* 0x00000007bf051c11 */ /* 0x040fe400090f14c4 */
[----:B------:R-:W-:-:S03]  /*14f0*/  @P0 LEA R8, P2, R191, UR8, 0x2 ;  /* 0x00000008bf080c11 */ /* 0x000fc6000f8410ff */
[----:B------:R2:W5:Y:S01]  /*1500*/  @P1 LDG.E R10, desc[UR38][R4.64] ;  /* 0x00000026040a1981 */ /* 0x000562000c1e1900 */
[----:B------:R-:W-:Y:S01]  /*1510*/  @P0 LEA.HI.X R9, R191, UR9, R196, 0x2, P2 ;  /* 0x00000009bf090c11 */ /* 0x000fe200090f14c4 */
[----:B------:R-:W-:-:S04]  /*1520*/  ULDC.64 UR8, c[0x0][0xb18] ;  /* 0x0002c60000087ab9 */ /* 0x000fc80000000a00 */
[----:B0-----:R2:W5:Y:S01]  /*1530*/  @P0 LDG.E R188, desc[UR38][R8.64] ;  /* 0x0000002608bc0981 */ /* 0x001562000c1e1900 */
[----:B-1----:R-:W-:Y:S02]  /*1540*/  ISETP.NE.U32.AND P1, PT, R12, RZ, PT ;  /* 0x000000ff0c00720c */ /* 0x002fe40003f25070 */
[----:B------:R-:W-:Y:S02]  /*1550*/  ISETP.NE.U32.AND P2, PT, RZ, UR8, PT ;  /* 0x00000008ff007c0c */ /* 0x000fe4000bf45070 */
[C---:B------:R-:W-:Y:S02]  /*1560*/  LOP3.LUT R0, R6.reuse, 0xff000000, RZ, 0xc0, !PT ;  /* 0xff00000006007812 */ /* 0x040fe400078ec0ff */
[----:B------:R-:W-:Y:S02]  /*1570*/  ISETP.NE.AND.EX P1, PT, R13, RZ, PT, P1 ;  /* 0x000000ff0d00720c */ /* 0x000fe40003f25310 */
[----:B------:R-:W-:Y:S02]  /*1580*/  ISETP.NE.AND.EX P2, PT, RZ, UR9, PT, P2 ;  /* 0x00000009ff007c0c */ /* 0x000fe4000bf45320 */
[----:B------:R-:W-:-:S02]  /*1590*/  LOP3.LUT R192, R6, 0xffff, RZ, 0xc0, !PT ;  /* 0x0000ffff06c07812 */ /* 0x000fc400078ec0ff */
[----:B------:R-:W-:Y:S02]  /*15a0*/  LOP3.LUT R195, R6, 0xff0000, RZ, 0xc0, !PT ;  /* 0x00ff000006c37812 */ /* 0x000fe400078ec0ff */
[----:B------:R-:W-:Y:S02]  /*15b0*/  SHF.R.U32.HI R0, RZ, 0x8, R0 ;  /* 0x00000008ff007819 */ /* 0x000fe40000011600 */
[----:B---3--:R-:W-:Y:S01]  /*15c0*/  SEL R3, R3, 0x1, P1 ;  /* 0x0000000103037807 */ /* 0x008fe20000800000 */
[----:B--2-4-:R-:W-:Y:S06]  /*15d0*/  @P0 BRA `(.L_x_5302) ;  /* 0x0000000000240947 */ /* 0x014fec0003800000 */
        /* <DEDUP_REMOVED lines=9> */
.L_x_5302:
[----:B------:R-:W-:Y:S01]  /*1670*/  LEA.HI R195, R195, R0, RZ, 0x10 ;  /* 0x00000000c3c37211 */ /* 0x000fe200078f80ff */
[----:B------:R-:W-:Y:S01]  /*1680*/  IMAD R187, R3, R14, RZ ;  /* 0x0000000e03bb7224 */ /* 0x000fe200078e02ff */
[----:B------:R-:W-:Y:S06]  /*1690*/  @!P2 BRA `(.L_x_5303) ;  /* 0x000000000010a947 */ /* 0x000fec0003800000 */
[----:B------:R-:W-:-:S04]  /*16a0*/  LEA R4, P0, R191, UR8, 0x2 ;  /* 0x00000008bf047c11 */ /* 0x000fc8000f8010ff */
[----:B------:R-:W-:-:S05]  /*16b0*/  LEA.HI.X R5, R191, UR9, R196, 0x2, P0 ;  /* 0x00000009bf057c11 */ /* 0x000fca00080f14c4 */
[----:B------:R0:W5:Y:S01]  /*16c0*/  LDG.E R187, desc[UR38][R4.64] ;  /* 0x0000002604bb7981 */ /* 0x000162000c1e1900 */
[----:B------:R-:W-:Y:S05]  /*16d0*/  BRA `(.L_x_5304) ;  /* 0x0000000000247947 */ /* 0x000fea0003800000 */
.L_x_5303:
[----:B------:R-:W-:Y:S02]  /*16e0*/  ULDC.64 UR6, c[0x0][0xb00] ;  /* 0x0002c00000067ab9 */ /* 0x000fe40000000a00 */
[----:B------:R-:W-:-:S04]  /*16f0*/  ISETP.NE.U32.AND P0, PT, RZ, UR6, PT ;  /* 0x00000006ff007c0c */ /* 0x000fc8000bf05070 */
[----:B------:R-:W-:-:S13]  /*1700*/  ISETP.NE.AND.EX P0, PT, RZ, UR7, PT, P0 ;  /* 0x00000007ff007c0c */ /* 0x000fda000bf05300 */
[----:B------:R-:W-:Y:S05]  /*1710*/  @!P0 BRA `(.L_x_5304) ;  /* 0x0000000000148947 */ /* 0x000fea0003800000 */
[----:B------:R-:W0:Y:S02]  /*1720*/  LDC.64 R4, c[0x0][0xb00] ;  /* 0x0002c000ff047b82 */ /* 0x000e240000000a00 */
[----:B0-----:R-:W-:-:S05]  /*1730*/  IMAD.WIDE R4, R191, 0x4, R4 ;  /* 0x00000004bf047825 */ /* 0x001fca00078e0204 */
[----:B------:R-:W2:Y:S04]  /*1740*/  LDG.E R187, desc[UR38][R4.64] ;  /* 0x0000002604bb7981 */ /* 0x000ea8000c1e1900 */
[----:B------:R-:W2:Y:S02]  /*1750*/  LDG.E R0, desc[UR38][R4.64+0x4] ;  /* 0x0000042604007981 */ /* 0x000ea4000c1e1900 */
[----:B--2---:R-:W-:-:S07]  /*1760*/  IMAD.IADD R187, R0, 0x1, -R187 ;  /* 0x0000000100bb7824 */ /* 0x004fce00078e0abb */
.L_x_5304:
[----:B------:R-:W-:Y:S01]  /*1770*/  UISETP.NE.AND UP0, UPT, UR41, 0x1, UPT ;  /* 0x000000012900788c */ /* 0x000fe2000bf05270 */
[----:B-----5:R-:W-:Y:S01]  /*1780*/  IMAD.IADD R187, R187, 0x1, -R10 ;  /* 0x00000001bbbb7824 */ /* 0x020fe200078e0a0a */
[----:B------:R-:W-:-:S03]  /*1790*/  USHF.L.U32 UR42, UR4, 0x6, URZ ;  /* 0x00000006042a7899 */ /* 0x000fc6000800063f */
[----:B------:R-:W-:Y:S01]  /*17a0*/  VIADD R0, R187, 0x3f ;  /* 0x0000003fbb007836 */ /* 0x000fe20000000000 */
[----:B------:R-:W-:-:S04]  /*17b0*/  PLOP3.LUT P0, PT, PT, PT, UP0, 0x80, 0x0 ;  /* 0x000000000000781c */ /* 0x000fc80003f0f008 */
[----:B------:R-:W-:-:S04]  /*17c0*/  SHF.R.S32.HI R3, RZ, 0x1f, R0 ;  /* 0x0000001fff037819 */ /* 0x000fc80000011400 */
[----:B------:R-:W-:-:S04]  /*17d0*/  LEA.HI R3, R3, R0, RZ, 0x6 ;  /* 0x0000000003037211 */ /* 0x000fc800078f30ff */
[----:B------:R-:W-:Y:S01]  /*17e0*/  SHF.R.S32.HI R6, RZ, 0x6, R3 ;  /* 0x00000006ff067819 */ /* 0x000fe20000011403 */
[----:B------:R-:W-:Y:S06]  /*17f0*/  @!P0 BRA `(.L_x_5305) ;  /* 0x0000001c00d88947 */ /* 0x000fec0003800000 */
[----:B------:R-:W1:Y:S01]  /*1800*/  LDC R0, c[0x0][0x448] ;  /* 0x00011200ff007b82 */ /* 0x000e620000000800 */
[----:B------:R-:W-:Y:S01]  /*1810*/  UIADD3 UR4, UR42, 0x3f, URZ ;  /* 0x0000003f2a047890 */ /* 0x000fe2000fffe03f */
[----:B------:R-:W-:Y:S02]  /*1820*/  IADD3 R187, R187, 0x40, -R188 ;  /* 0x00000040bbbb7810 */ /* 0x000fe40007ffe8bc */
[----:B------:R-:W-:Y:S02]  /*1830*/  LOP3.LUT R8, R195, 0xff, RZ, 0xc0, !PT ;  /* 0x000000ffc3087812 */ /* 0x000fe400078ec0ff */
[----:B-1----:R-:W-:Y:S01]  /*1840*/  ISETP.NE.AND P0, PT, R0, 0x1, PT ;  /* 0x000000010000780c */ /* 0x002fe20003f05270 */
[----:B------:R-:W-:-:S12]  /*1850*/  IMAD.U32 R0, RZ, RZ, UR4 ;  /* 0x00000004ff007e24 */ /* 0x000fd8000f8e00ff */
[----:B------:R-:W1:Y:S08]  /*1860*/  @P0 LDC R3, c[0x0][0x44c] ;  /* 0x00011300ff030b82 */ /* 0x000e700000000800 */
[----:B0-----:R-:W0:Y:S01]  /*1870*/  @P0 LDC R4, c[0x0][0x450] ;  /* 0x00011400ff040b82 */ /* 0x001e220000000800 */
[----:B-1----:R-:W-:-:S05]  /*1880*/  @P0 IMAD.HI.U32 R3, R3, UR4, RZ ;  /* 0x0000000403030c27 */ /* 0x002fca000f8e00ff */
[----:B0-----:R-:W-:-:S05]  /*1890*/  @P0 SHF.R.U32.HI R0, RZ, R4, R3 ;  /* 0x00000004ff000219 */ /* 0x001fca0000011603 */
[----:B------:R-:W-:-:S05]  /*18a0*/  IMAD.IADD R0, R187, 0x1, R0 ;  /* 0x00000001bb007824 */ /* 0x000fca00078e0200 */
[----:B------:R-:W-:-:S04]  /*18b0*/  SHF.R.S32.HI R3, RZ, 0x1f, R0 ;  /* 0x0000001fff037819 */ /* 0x000fc80000011400 */
[----:B------:R-:W-:-:S04]  /*18c0*/  LEA.HI R3, R3, R0, RZ, 0x6 ;  /* 0x0000000003037211 */ /* 0x000fc800078f30ff */
[----:B------:R-:W-:-:S04]  /*18d0*/  SHF.R.S32.HI R3, RZ, 0x6, R3 ;  /* 0x00000006ff037819 */ /* 0x000fc80000011403 */
[----:B------:R-:W-:Y:S01]  /*18e0*/  VIMNMX R11, R6, R3, PT ;  /* 0x00000003060b7248 */ /* 0x000fe20003fe0100 */
[----:B------:R-:W-:-:S03]  /*18f0*/  IMAD.MOV.U32 R3, RZ, RZ, RZ ;  /* 0x000000ffff037224 */ /* 0x000fc600078e00ff */
[----:B------:R-:W-:-:S13]  /*1900*/  ISETP.GE.AND P0, PT, R11, 0x1, PT ;  /* 0x000000010b00780c */ /* 0x000fda0003f06270 */
[----:B------:R-:W-:Y:S05]  /*1910*/  @!P0 BRA `(.L_x_5306) ;  /* 0x0000000000788947 */ /* 0x000fea0003800000 */
[----:B------:R-:W-:-:S04]  /*1920*/  SHF.R.U32.HI R0, RZ, 0x10, R195 ;  /* 0x00000010ff007819 */ /* 0x000fc800000116c3 */
[----:B------:R-:W-:-:S13]  /*1930*/  ISETP.NE.AND P0, PT, R0, RZ, PT ;  /* 0x000000ff0000720c */ /* 0x000fda0003f05270 */
[----:B------:R-:W0:Y:S02]  /*1940*/  @!P0 LDC R0, c[0x0][0xae8] ;  /* 0x0002ba00ff008b82 */ /* 0x000e240000000800 */
        /* <DEDUP_REMOVED lines=27> */
.L_x_5306:
        /* <DEDUP_REMOVED lines=9> */
[----:B------:R-:W-:Y:S02]  /*1b90*/  R2UR UR4, R11 ;  /* 0x000000000b0472ca */ /* 0x000fe400000e0000 */
        /* <DEDUP_REMOVED lines=72> */
[----:B0-----:R-:W-:-:S04]  /*2020*/  LEA.HI R4, R3, R3, RZ, 0x1 ;  /* 0x0000000303047211 */ /* 0x001fc800078f08ff */
[----:B------:R-:W-:Y:S01]  /*2030*/  LOP3.LUT R4, R4, 0x1fffe, RZ, 0xc0, !PT ;  /* 0x0001fffe04047812 */ /* 0x000fe200078ec0ff */
[----:B------:R-:W-:-:S04]  /*2040*/  WARPGROUP.ARRIVE ;  /* 0x00000000000079c5 */ /* 0x000fc80000000000 */
[----:B------:R-:W-:Y:S02]  /*2050*/  IMAD.IADD R3, R3, 0x1, -R4 ;  /* 0x0000000103037824 */ /* 0x000fe400078e0a04 */
[----:B------:R-:W-:Y:S02]  /*2060*/  VIADD R4, R16, 0x36400 ;  /* 0x0003640010047836 */ /* 0x000fe40000000000 */
[----:B------:R-:W-:-:S03]  /*2070*/  IMAD R3, R3, 0x8000, R16 ;  /* 0x0000800003037824 */ /* 0x000fc600078e0210 */
[----:B------:R-:W-:Y:S01]  /*2080*/  SHF.R.U32.HI R4, RZ, 0x4, R4 ;  /* 0x00000004ff047819 */ /* 0x000fe20000011604 */
[----:B------:R-:W-:-:S03]  /*2090*/  VIADD R3, R3, 0x400 ;  /* 0x0000040003037836 */ /* 0x000fc60000000000 */
[----:B------:R-:W-:Y:S02]  /*20a0*/  LOP3.LUT R4, R4, 0x3fff, RZ, 0xc0, !PT ;  /* 0x00003fff04047812 */ /* 0x000fe400078ec0ff */
[----:B------:R-:W-:Y:S02]  /*20b0*/  SHF.R.U32.HI R3, RZ, 0x4, R3 ;  /* 0x00000004ff037819 */ /* 0x000fe40000011603 */
[----:B------:R-:W-:Y:S02]  /*20c0*/  LOP3.LUT R5, R4, 0x10000, RZ, 0xfc, !PT ;  /* 0x0001000004057812 */ /* 0x000fe400078efcff */
[----:B------:R-:W-:Y:S02]  /*20d0*/  LOP3.LUT R3, R3, 0x3fff, RZ, 0xc0, !PT ;  /* 0x00003fff03037812 */ /* 0x000fe400078ec0ff */
[C---:B------:R-:W-:Y:S01]  /*20e0*/  R2UR UR16, R5.reuse ;  /* 0x00000000051072ca */ /* 0x040fe200000e0000 */
[----:B------:R-:W-:Y:S01]  /*20f0*/  VIADD R7, R5, 0x2 ;  /* 0x0000000205077836 */ /* 0x000fe20000000000 */
[----:B------:R-:W-:-:S02]  /*2100*/  LOP3.LUT R3, R3, 0x2000000, RZ, 0xfc, !PT ;  /* 0x0200000003037812 */ /* 0x000fc400078efcff */
[----:B-1----:R-:W-:Y:S02]  /*2110*/  LOP3.LUT R9, R9, 0x7f, RZ, 0xc0, !PT ;  /* 0x0000007f09097812 */ /* 0x002fe400078ec0ff */
[----:B------:R-:W-:Y:S01]  /*2120*/  R2UR UR12, R7 ;  /* 0x00000000070c72ca */ /* 0x000fe200000e0000 */
[----:B------:R-:W-:Y:S01]  /*2130*/  IMAD R4, R2, 0x1000, R3 ;  /* 0x0000100002047824 */ /* 0x000fe200078e0203 */
[----:B------:R-:W-:Y:S01]  /*2140*/  ISETP.NE.AND P1, PT, R9, RZ, PT ;  /* 0x000000ff0900720c */ /* 0x000fe20003f25270 */
[C---:B------:R-:W-:Y:S02]  /*2150*/  VIADD R7, R5.reuse, 0x4 ;  /* 0x0000000405077836 */ /* 0x040fe40000000000 */
[C---:B------:R-:W-:Y:S01]  /*2160*/  VIADD R6, R4.reuse, 0x80 ;  /* 0x0000008004067836 */ /* 0x040fe20000000000 */
[----:B------:R-:W-:Y:S01]  /*2170*/  R2UR UR18, R4 ;  /* 0x00000000041272ca */ /* 0x000fe200000e0000 */
[----:B------:R-:W-:Y:S01]  /*2180*/  VIADD R5, R5, 0x6 ;  /* 0x0000000605057836 */ /* 0x000fe20000000000 */
[----:B------:R-:W-:-:S02]  /*2190*/  R2UR UR8, R7 ;  /* 0x00000000070872ca */ /* 0x000fc400000e0000 */
[----:B------:R-:W-:Y:S01]  /*21a0*/  R2UR UR14, R6 ;  /* 0x00000000060e72ca */ /* 0x000fe200000e0000 */
[C---:B------:R-:W-:Y:S01]  /*21b0*/  VIADD R6, R4.reuse, 0x100 ;  /* 0x0000010004067836 */ /* 0x040fe20000000000 */
[----:B------:R-:W-:Y:S01]  /*21c0*/  R2UR UR7, R5 ;  /* 0x00000000050772ca */ /* 0x000fe200000e0000 */
[----:B------:R-:W-:-:S03]  /*21d0*/  VIADD R4, R4, 0x180 ;  /* 0x0000018004047836 */ /* 0x000fc60000000000 */
[----:B------:R-:W-:Y:S02]  /*21e0*/  R2UR UR10, R6 ;  /* 0x00000000060a72ca */ /* 0x000fe400000e0000 */
[----:B------:R-:W-:Y:S01]  /*21f0*/  R2UR UR6, R4 ;  /* 0x00000000040672ca */ /* 0x000fe200000e0000 */
[----:B------:R-:W-:Y:S01]  /*2200*/  HGMMA.64x256x16.F32 R24, gdesc[UR16].tnspB, RZ, !UPT, gsb0 ;  /* 0x43e00000101879f0 */ /* 0x000fe2000c0008ff */
[----:B------:R-:W-:-:S04]  /*2210*/  @!P1 IMAD R4, R2, 0x8, R16 ;  /* 0x0000000802049824 */ /* 0x000fc800078e0210 */
[----:B------:R-:W-:-:S05]  /*2220*/  @!P1 VIADD R4, R4, 0x38860 ;  /* 0x0003886004049836 */ /* 0x000fca0000000000 */
[----:B------:R-:W-:Y:S01]  /*2230*/  @!P1 PRMT R4, RZ, 0x654, R4 ;  /* 0x00000654ff049816 */ /* 0x000fe20000000004 */
[----:B------:R-:W-:Y:S02]  /*2240*/  WARPGROUP.DEPBAR.LE gsb0, 0x0 ;  /* 0x00008000000079c5 */ /* 0x000fe40000010000 */
[----:B------:R-:W-:-:S15]  /*2250*/  WARPGROUP.ARRIVE ;  /* 0x00000000000079c5 */ /* 0x000fde0000000000 */
[----:B------:R-:W-:Y:S03]  /*2260*/  HGMMA.64x256x16.F32 R24, gdesc[UR12].tnspB, R24, gsb0 ;  /* 0x43e000000c1879f0 */ /* 0x000fe60008000818 */
[----:B------:R-:W-:Y:S02]  /*2270*/  WARPGROUP.DEPBAR.LE gsb0, 0x0 ;  /* 0x00008000000079c5 */ /* 0x000fe40000010000 */
[----:B------:R-:W-:-:S15]  /*2280*/  WARPGROUP.ARRIVE ;  /* 0x00000000000079c5 */ /* 0x000fde0000000000 */
[----:B------:R-:W-:-:S08]  /*2290*/  NOP ;  /* 0x0000000000007918 */ /* 0x000fd00000000000 */
[----:B------:R-:W-:Y:S01]  /*22a0*/  HGMMA.64x256x16.F32 R24, gdesc[UR8].tnspB, R24, gsb0 ;  /* 0x43e00000081879f0 */ /* 0x000fe20008000818 */
[----:B------:R-:W-:-:S03]  /*22b0*/  UIADD3 UR10, UR4, -0x2, URZ ;  /* 0xfffffffe040a7890 */ /* 0x000fc6000fffe03f */
[----:B------:R-:W-:Y:S01]  /*22c0*/  UMOV UR4, UR7 ;  /* 0x0000000700047c82 */ /* 0x000fe20008000000 */
[----:B------:R-:W-:Y:S02]  /*22d0*/  UMOV UR7, 0x40000040 ;  /* 0x4000004000077882 */ /* 0x000fe40000000000 */
[----:B------:R-:W-:Y:S01]  /*22e0*/  ISETP.LE.AND P0, PT, R0, UR10, PT ;  /* 0x0000000a00007c0c */ /* 0x000fe2000bf03270 */
[----:B------:R-:W-:Y:S02]  /*22f0*/  WARPGROUP.DEPBAR.LE gsb0, 0x0 ;  /* 0x00008000000079c5 */ /* 0x000fe40000010000 */
[----:B------:R-:W-:-:S15]  /*2300*/  WARPGROUP.ARRIVE ;  /* 0x00000000000079c5 */ /* 0x000fde0000000000 */
[----:B------:R-:W-:-:S03]  /*2310*/  NOP ;  /* 0x0000000000007918 */ /* 0x000fc60000000000 */
[----:B------:R-:W-:Y:S03]  /*2320*/  HGMMA.64x256x16.F32 R24, gdesc[UR4].tnspB, R24, gsb0 ;  /* 0x43e00000041879f0 */ /* 0x000fe60008000818 */
[----:B------:R-:W-:Y:S02]  /*2330*/  WARPGROUP.DEPBAR.LE gsb0, 0x0 ;  /* 0x00008000000079c5 */ /* 0x000fe40000010000 */
[----:B------:R-:W-:Y:S06]  /*2340*/  BAR.ARV 0xf, 0x100 ;  /* 0x03c4000000007b1d */ /* 0x000fec0000002000 */
[----:B------:R0:W-:Y:S01]  /*2350*/  @!P1 SYNCS.ARRIVE.TRANS64.RED.A1T0 RZ, [R4+URZ], RZ ;  /* 0x000000ff04ff99a7 */ /* 0x0001e2000810043f */
[----:B------:R-:W-:Y:S05]  /*2360*/  @!P0 BRA `(.L_x_5308) ;  /* 0x0000000800bc8947 */ /* 0x000fea0003800000 */
[----:B------:R-:W-:-:S05]  /*2370*/  UMOV UR20, UR10 ;  /* 0x0000000a00147c82 */ /* 0x000fca0008000000 */
.L_x_5309:
[----:B------:R-:W-:Y:S01]  /*2380*/  BAR.SYNC.DEFER_BLOCKING 0xe, 0x100 ;  /* 0x0384000000007b1d */ /* 0x000fe20000010000 */
[C---:B------:R-:W-:Y:S02]  /*2390*/  IMAD R5, R2.reuse, 0x40, R18 ;  /* 0x0000004002057824 */ /* 0x040fe400078e0212 */
[----:B------:R-:W-:Y:S02]  /*23a0*/  VIADD R2, R2, 0x1 ;  /* 0x0000000102027836 */ /* 0x000fe40000000000 */
[----:B------:R-:W-:Y:S01]  /*23b0*/  IMAD R5, R5, 0x4, R16 ;  /* 0x0000000405057824 */ /* 0x000fe200078e0210 */
[----:B------:R-:W-:Y:S01]  /*23c0*/  UMOV UR19, 0x40000040 ;  /* 0x4000004000137882 */ /* 0x000fe20000000000 */
[----:B------:R-:W-:Y:S01]  /*23d0*/  UMOV UR15, 0x40000040 ;  /* 0x40000040000f7882 */ /* 0x000fe20000000000 */
[----:B------:R-:W-:Y:S01]  /*23e0*/  ISETP.NE.AND P0, PT, R2, 0x2, PT ;  /* 0x000000020200780c */ /* 0x000fe20003f05270 */
[----:B------:R-:W-:Y:S01]  /*23f0*/  UMOV UR11, 0x40000040 ;  /* 0x40000040000b7882 */ /* 0x000fe20000000000 */
[----:B------:R-:W-:-:S02]  /*2400*/  UMOV UR7, 0x40000040 ;  /* 0x4000004000077882 */ /* 0x000fc40000000000 */
[----:B------:R-:W-:Y:S01]  /*2410*/  SEL R2, R2, RZ, P0 ;  /* 0x000000ff02027207 */ /* 0x000fe20000000000 */
        /* <DEDUP_REMOVED lines=67> */
[-C--:B-1----:R-:W-:Y:S01]  /*2850*/  FMUL.FTZ R26, R26, R6.reuse ;  /* 0x000000061a1a7220 */ /* 0x082fe20000410000 */
[-C--:B------:R-:W-:Y:S01]  /*2860*/  FMUL.FTZ R27, R27, R6.reuse ;  /* 0x000000061b1b7220 */ /* 0x080fe20000410000 */
[-C--:B------:R-:W-:Y:S01]  /*2870*/  FMUL.FTZ R30, R30, R6.reuse ;  /* 0x000000061e1e7220 */ /* 0x080fe20000410000 */
[-C--:B------:R-:W-:Y:S01]  /*2880*/  FMUL.FTZ R31, R31, R6.reuse ;  /* 0x000000061f1f7220 */ /* 0x080fe20000410000 */
[----:B------:R-:W-:Y:S01]  /*2890*/  R2UR UR18, R4 ;  /* 0x00000000041272ca */ /* 0x000fe200000e0000 */
        /* <DEDUP_REMOVED lines=60> */
[----:B------:R-:W-:-:S05]  /*2c60*/  VIADD R5, R4, 0x80 ;  /* 0x0000008004057836 */ /* 0x000fca0000000000 */
[----:B------:R-:W-:Y:S01]  /*2c70*/  WARPGROUP.ARRIVE ;  /* 0x00000000000079c5 */ /* 0x000fe20000000000 */
[----:B------:R-:W-:Y:S01]  /*2c80*/  R2UR UR14, R5 ;  /* 0x00000000050e72ca */ /* 0x000fe200000e0000 */
[C---:B------:R-:W-:Y:S02]  /*2c90*/  VIADD R5, R4.reuse, 0x100 ;  /* 0x0000010004057836 */ /* 0x040fe40000000000 */
[----:B------:R-:W-:Y:S02]  /*2ca0*/  VIADD R4, R4, 0x180 ;  /* 0x0000018004047836 */ /* 0x000fe40000000000 */
[----:B------:R-:W-:Y:S01]  /*2cb0*/  HGMMA.64x256x16.F32 R24, gdesc[UR16].tnspB, R24, gsb0 ;  /* 0x43e00000101879f0 */ /* 0x000fe20008000818 */
[----:B------:R-:W-:Y:S02]  /*2cc0*/  R2UR UR10, R5 ;  /* 0x00000000050a72ca */ /* 0x000fe400000e0000 */
[----:B------:R-:W-:Y:S01]  /*2cd0*/  R2UR UR6, R4 ;  /* 0x00000000040672ca */ /* 0x000fe200000e0000 */
[----:B------:R-:W-:Y:S01]  /*2ce0*/  @!P1 IMAD R4, R2, 0x8, R16 ;  /* 0x0000000802049824 */ /* 0x000fe200078e0210 */
[----:B------:R-:W-:-:S03]  /*2cf0*/  SEL R5, RZ, 0x1, P0 ;  /* 0x00000001ff057807 */ /* 0x000fc60000000000 */
[----:B------:R-:W-:-:S05]  /*2d00*/  @!P1 VIADD R4, R4, 0x38860 ;  /* 0x0003886004049836 */ /* 0x000fca0000000000 */
[----:B------:R-:W-:Y:S01]  /*2d10*/  @!P1 PRMT R4, RZ, 0x654, R4 ;  /* 0x00000654ff049816 */ /* 0x000fe20000000004 */
[----:B------:R-:W-:Y:S02]  /*2d20*/  WARPGROUP.DEPBAR.LE gsb0, 0x0 ;  /* 0x00008000000079c5 */ /* 0x000fe40000010000 */
[----:B------:R-:W-:-:S12]  /*2d30*/  WARPGROUP.ARRIVE ;  /* 0x00000000000079c5 */ /* 0x000fd80000000000 */
        /* <DEDUP_REMOVED lines=8> */
[----:B------:R-:W-:Y:S01]  /*2dc0*/  HGMMA.64x256x16.F32 R24, gdesc[UR4].tnspB, R24, gsb0 ;  /* 0x43e00000041879f0 */ /* 0x000fe20008000818 */
[----:B------:R-:W-:Y:S01]  /*2dd0*/  UMOV UR6, UR20 ;  /* 0x0000001400067c82 */ /* 0x000fe20008000000 */
[----:B------:R-:W-:Y:S01]  /*2de0*/  R2UR UR7, R5 ;  /* 0x00000000050772ca */ /* 0x000fe200000e0000 */
[----:B------:R-:W-:Y:S01]  /*2df0*/  UIADD3 UR20, UR20, -0x1, URZ ;  /* 0xffffffff14147890 */ /* 0x000fe2000fffe03f */
[----:B------:R-:W-:-:S11]  /*2e00*/  ISETP.LT.AND P0, PT, R0, UR6, PT ;  /* 0x0000000600007c0c */ /* 0x000fd6000bf01270 */
[----:B------:R-:W-:Y:S01]  /*2e10*/  ULOP3.LUT UR37, UR37, UR7, URZ, 0x3c, !UPT ;  /* 0x0000000725257292 */ /* 0x000fe2000f8e3c3f */
[----:B------:R-:W-:Y:S02]  /*2e20*/  WARPGROUP.DEPBAR.LE gsb0, 0x0 ;  /* 0x00008000000079c5 */ /* 0x000fe40000010000 */
[----:B------:R-:W-:Y:S06]  /*2e30*/  BAR.ARV 0xf, 0x100 ;  /* 0x03c4000000007b1d */ /* 0x000fec0000002000 */
[----:B------:R1:W-:Y:S01]  /*2e40*/  @!P1 SYNCS.ARRIVE.TRANS64.RED.A1T0 RZ, [R4+URZ], RZ ;  /* 0x000000ff04ff99a7 */ /* 0x0003e2000810043f */
[----:B------:R-:W-:Y:S05]  /*2e50*/  @P0 BRA `(.L_x_5309) ;  /* 0xfffffff400480947 */ /* 0x000fea000383ffff */
.L_x_5308:
[----:B------:R-:W-:Y:S01]  /*2e60*/  BAR.SYNC.DEFER_BLOCKING 0xe, 0x100 ;  /* 0x0384000000007b1d */ /* 0x000fe20000010000 */
[C---:B------:R-:W-:Y:S01]  /*2e70*/  IMAD R3, R2.reuse, 0x40, R18 ;  /* 0x0000004002037824 */ /* 0x040fe200078e0212 */
[----:B------:R-:W-:Y:S01]  /*2e80*/  PLOP3.LUT P0, PT, PT, PT, PT, 0x8, 0x0 ;  /* 0x000000000000781c */ /* 0x000fe20003f0e170 */
[----:B------:R-:W-:Y:S02]  /*2e90*/  VIADD R2, R2, 0x1 ;  /* 0x0000000102027836 */ /* 0x000fe40000000000 */
[----:B------:R-:W-:Y:S02]  /*2ea0*/  IMAD R16, R3, 0x4, R16 ;  /* 0x0000000403107824 */ /* 0x000fe400078e0210 */
[----:B------:R-:W-:Y:S01]  /*2eb0*/  IMAD.MOV.U32 R19, RZ, RZ, RZ ;  /* 0x000000ffff137224 */ /* 0x000fe200078e00ff */
[----:B------:R-:W-:-:S04]  /*2ec0*/  ISETP.NE.AND P1, PT, R2, 0x2, PT ;  /* 0x000000020200780c */ /* 0x000fc80003f25270 */
[----:B01----:R-:W-:Y:S02]  /*2ed0*/  SEL R4, RZ, 0x1, P1 ;  /* 0x00000001ff047807 */ /* 0x003fe40000800000 */
[----:B------:R-:W-:Y:S02]  /*2ee0*/  SEL R2, R2, RZ, P1 ;  /* 0x000000ff02027207 */ /* 0x000fe40000800000 */
[----:B------:R-:W-:Y:S01]  /*2ef0*/  R2UR UR4, R4 ;  /* 0x00000000040472ca */ /* 0x000fe200000e0000 */
[----:B------:R-:W0:Y:S04]  /*2f00*/  LDS R3, [R16+0x38400] ;  /* 0x0384000010037984 */ /* 0x000e280000000800 */
[----:B------:R-:W1:Y:S08]  /*2f10*/  LDS R0, [R16+0x38420] ;  /* 0x0384200010007984 */ /* 0x000e700000000800 */
[----:B------:R-:W-:Y:S01]  /*2f20*/  ULOP3.LUT UR37, UR37, UR4, URZ, 0x3c, !UPT ;  /* 0x0000000425257292 */ /* 0x000fe2000f8e3c3f */
        /* <DEDUP_REMOVED lines=131> */
.L_x_5305:
[----:B------:R-:W1:Y:S01]  /*3760*/  LDC R0, c[0x0][0x448] ;  /* 0x00011200ff007b82 */ /* 0x000e620000000800 */
[----:B------:R-:W-:Y:S01]  /*3770*/  UIADD3 UR4, UR42, 0x3f, URZ ;  /* 0x0000003f2a047890 */ /* 0x000fe2000fffe03f */
[----:B0-----:R-:W-:Y:S02]  /*3780*/  IADD3 R5, R187, 0x40, -R188 ;  /* 0x00000040bb057810 */ /* 0x001fe40007ffe8bc */
[----:B-1----:R-:W-:-:S13]  /*3790*/  ISETP.NE.AND P0, PT, R0, 0x1, PT ;  /* 0x000000010000780c */ /* 0x002fda0003f05270 */
[----:B------:R-:W0:Y:S08]  /*37a0*/  @P0 LDC R0, c[0x0][0x44c] ;  /* 0x00011300ff000b82 */ /* 0x000e300000000800 */
[----:B------:R-:W1:Y:S01]  /*37b0*/  @P0 LDC R4, c[0x0][0x450] ;  /* 0x00011400ff040b82 */ /* 0x000e620000000800 */
[----:B0-----:R-:W-:-:S04]  /*37c0*/  @P0 IMAD.HI.U32 R3, R0, UR4, RZ ;  /* 0x0000000400030c27 */ /* 0x001fc8000f8e00ff */
[----:B------:R-:W-:Y:S01]  /*37d0*/  IMAD.U32 R0, RZ, RZ, UR4 ;  /* 0x00000004ff007e24 */ /* 0x000fe2000f8e00ff */
[----:B------:R-:W-:Y:S01]  /*37e0*/  UMOV UR4, URZ ;  /* 0x0000003f00047c82 */ /* 0x000fe20008000000 */
[----:B-1----:R-:W-:-:S05]  /*37f0*/  @P0 SHF.R.U32.HI R0, RZ, R4, R3 ;  /* 0x00000004ff000219 */ /* 0x002fca0000011603 */
[----:B------:R-:W-:-:S05]  /*3800*/  IMAD.IADD R0, R5, 0x1, R0 ;  /* 0x0000000105007824 */ /* 0x000fca00078e0200 */
[----:B------:R-:W-:-:S04]  /*3810*/  SHF.R.S32.HI R3, RZ, 0x1f, R0 ;  /* 0x0000001fff037819 */ /* 0x000fc80000011400 */
[----:B------:R-:W-:Y:S02]  /*3820*/  LEA.HI R3, R3, R0, RZ, 0x6 ;  /* 0x0000000003037211 */ /* 0x000fe400078f30ff */
[----:B------:R-:W-:Y:S02]  /*3830*/  LOP3.LUT R0, R195, 0xff, RZ, 0xc0, !PT ;  /* 0x000000ffc3007812 */ /* 0x000fe400078ec0ff */
[----:B------:R-:W-:Y:S02]  /*3840*/  SHF.R.S32.HI R3, RZ, 0x6, R3 ;  /* 0x00000006ff037819 */ /* 0x000fe40000011403 */
[----:B------:R-:W-:Y:S02]  /*3850*/  R2UR UR43, R0 ;  /* 0x00000000002b72ca */ /* 0x000fe400000e0000 */
[----:B------:R-:W-:-:S04]  /*3860*/  VIMNMX R6, R6, R3, PT ;  /* 0x0000000306067248 */ /* 0x000fc80003fe0100 */
[----:B------:R-:W-:-:S13]  /*3870*/  ISETP.GE.AND P0, PT, R6, 0x1, PT ;  /* 0x000000010600780c */ /* 0x000fda0003f06270 */
[----:B------:R-:W-:Y:S05]  /*3880*/  @!P0 BRA `(.L_x_5310) ;  /* 0x0000000000948947 */ /* 0x000fea0003800000 */
[----:B------:R-:W-:Y:S01]  /*3890*/  SHF.R.U32.HI R5, RZ, 0x10, R195 ;  /* 0x00000010ff057819 */ /* 0x000fe200000116c3 */
[----:B------:R-:W-:-:S03]  /*38a0*/  UMOV UR4, URZ ;  /* 0x0000003f00047c82 */ /* 0x000fc60008000000 */
[----:B------:R-:W-:-:S13]  /*38b0*/  ISETP.NE.AND P0, PT, R5, RZ, PT ;  /* 0x000000ff0500720c */ /* 0x000fda0003f05270 */
[----:B------:R-:W0:Y:S02]  /*38c0*/  @!P0 LDC R5, c[0x0][0xae8] ;  /* 0x0002ba00ff058b82 */ /* 0x000e240000000800 */
[-C--:B0-----:R-:W-:Y:S02]  /*38d0*/  IABS R0, R5.reuse ;  /* 0x0000000500007213 */ /* 0x081fe40000000000 */
[----:B------:R-:W-:Y:S02]  /*38e0*/  IABS R8, R5 ;  /* 0x0000000500087213 */ /* 0x000fe40000000000 */
[----:B------:R-:W-:Y:S02]  /*38f0*/  R2UR UR8, R0 ;  /* 0x00000000000872ca */ /* 0x000fe400000e0000 */
[C---:B------:R-:W-:Y:S02]  /*3900*/  IADD3 R0, R5.reuse, -0x1, R6 ;  /* 0xffffffff05007810 */ /* 0x040fe40007ffe006 */
[----:B------:R-:W-:-:S02]  /*3910*/  R2UR UR9, R5 ;  /* 0x00000000050972ca */ /* 0x000fc400000e0000 */
[----:B------:R-:W-:Y:S02]  /*3920*/  IABS R7, R0 ;  /* 0x0000000000077213 */ /* 0x000fe40000000000 */
[----:B------:R-:W-:Y:S02]  /*3930*/  LOP3.LUT R0, R0, R5, RZ, 0x3c, !PT ;  /* 0x0000000500007212 */ /* 0x000fe400078e3cff */
[----:B------:R-:W-:-:S03]  /*3940*/  R2UR UR7, R7 ;  /* 0x00000000070772ca */ /* 0x000fc600000e0000 */
[----:B------:R-:W0:Y:S04]  /*3950*/  I2F.RP R3, UR8 ;  /* 0x0000000800037d06 */ /* 0x000e280008209400 */
[----:B------:R-:W-:-:S06]  /*3960*/  UISETP.NE.AND UP1, UPT, UR9, URZ, UPT ;  /* 0x0000003f0900728c */ /* 0x000fcc000bf25270 */
[----:B------:R-:W-:Y:S01]  /*3970*/  PLOP3.LUT P0, PT, PT, PT, UP1, 0x80, 0x0 ;  /* 0x000000000000781c */ /* 0x000fe20003f0f018 */
        /* <DEDUP_REMOVED lines=16> */
[----:B------:R-:W-:Y:S01]  /*3a80*/  UISETP.GE.AND UP2, UPT, UR6, URZ, UPT ;  /* 0x0000003f0600728c */ /* 0x000fe2000bf46270 */
[----:B------:R-:W-:-:S08]  /*3a90*/  @!P0 R2UR UR6, R5 ;  /* 0x00000000050682ca */ /* 0x000fd000000e0000 */
[----:B------:R-:W-:-:S07]  /*3aa0*/  @UP0 UIADD3 UR5, UR5, 0x1, URZ ;  /* 0x0000000105050890 */ /* 0x000fce000fffe03f */
[----:B------:R-:W-:Y:S02]  /*3ab0*/  UMOV UR4, UR5 ;  /* 0x0000000500047c82 */ /* 0x000fe40008000000 */
[----:B------:R-:W-:Y:S02]  /*3ac0*/  @!UP2 UIADD3 UR4, -UR4, URZ, URZ ;  /* 0x0000003f0404a290 */ /* 0x000fe4000fffe13f */
[----:B------:R-:W-:-:S12]  /*3ad0*/  @!UP1 ULOP3.LUT UR4, URZ, UR6, URZ, 0x33, !UPT ;  /* 0x000000063f049292 */ /* 0x000fd8000f8e333f */
.L_x_5310:
[----:B------:R-:W-:Y:S02]  /*3ae0*/  UIMAD UR43, UR43, UR4, URZ ;  /* 0x000000042b2b72a4 */ /* 0x000fe4000f8e023f */
[----:B------:R-:W-:Y:S01]  /*3af0*/  IMAD.U32 R5, RZ, RZ, UR4 ;  /* 0x00000004ff057e24 */ /* 0x000fe2000f8e00ff */
[----:B------:R-:W-:Y:S01]  /*3b00*/  PLOP3.LUT P0, PT, PT, PT, PT, 0x80, 0x0 ;  /* 0x000000000000781c */ /* 0x000fe20003f0f070 */
[----:B------:R-:W-:Y:S01]  /*3b10*/  IMAD.MOV.U32 R3, RZ, RZ, RZ ;  /* 0x000000ffff037224 */ /* 0x000fe200078e00ff */
[----:B------:R-:W-:Y:S01]  /*3b20*/  CS2R R150, SRZ ;  /* 0x0000000000967805 */ /* 0x000fe2000001ff00 */
[----:B------:R-:W-:Y:S01]  /*3b30*/  IMAD.MOV.U32 R19, RZ, RZ, RZ ;  /* 0x000000ffff137224 */ /* 0x000fe200078e00ff */
[----:B------:R-:W-:Y:S02]  /*3b40*/  VIADDMNMX R152, R5, UR43, R6, PT ;  /* 0x0000002b05987c46 */ /* 0x000fe4000b800106 */
[----:B------:R-:W-:Y:S02]  /*3b50*/  CS2R R148, SRZ ;  /* 0x0000000000947805 */ /* 0x000fe4000001ff00 */
        /* <DEDUP_REMOVED lines=64> */
[----:B------:R-:W0:Y:S02]  /*3f60*/  SHFL.IDX PT, R0, R233, RZ, 0x1f ;  /* 0x00001fffe9007589 */ /* 0x000e2400000e0000 */
        /* <DEDUP_REMOVED lines=27> */
.L_x_5311:
        /* <DEDUP_REMOVED lines=10> */
[----:B------:R-:W0:Y:S02]  /*41c0*/  SYNCS.PHASECHK.TRANS64.TRYWAIT P1, [R16+URZ+0x38800], R5 ;  /* 0x03880005100075a7 */ /* 0x000e24000802017f */
[----:B0-----:R-:W-:Y:S05]  /*41d0*/  @!P1 BRA `(.L_x_5312) ;  /* 0x0000017400d09947 */ /* 0x001fea0003800000 */
.L_x_5506:
[----:B------:R-:W-:Y:S05]  /*41e0*/  @!P0 BRA `(.L_x_5313) ;  /* 0x0000000000048947 */ /* 0x000fea0003800000 */
[----:B------:R-:W-:Y:S01]  /*41f0*/  BPT.TRAP 0x1 ;  /* 0x000000040000795c */ /* 0x000fe20000300000 */
.L_x_5313:
[----:B------:R-:W-:Y:S02]  /*4200*/  IMAD.U32 R6, RZ, RZ, UR37 ;  /* 0x00000025ff067e24 */ /* 0x000fe4000f8e00ff */
[----:B------:R-:W-:-:S03]  /*4210*/  IMAD R9, R2, 0x8, R16 ;  /* 0x0000000802097824 */ /* 0x000fc600078e0210 */
[----:B------:R-:W-:-:S04]  /*4220*/  SHF.L.U32 R6, R6, 0x1f, RZ ;  /* 0x0000001f06067819 */ /* 0x000fc800000006ff */
[----:B------:R1:W2:Y:S01]  /*4230*/  SYNCS.PHASECHK.TRANS64.TRYWAIT P1, [R9+URZ+0x38830], R6 ;  /* 0x03883006090075a7 */ /* 0x0002a2000802017f */
[----:B------:R-:W-:Y:S05]  /*4240*/  @!P0 BRA `(.L_x_5314) ;  /* 0x0000000000048947 */ /* 0x000fea0003800000 */
[----:B------:R-:W-:Y:S01]  /*4250*/  BPT.TRAP 0x1 ;  /* 0x000000040000795c */ /* 0x000fe20000300000 */
.L_x_5314:
[----:B------:R-:W-:-:S05]  /*4260*/  VIADD R0, R16, 0x22400 ;  /* 0x0002240010007836 */ /* 0x000fca0000000000 */
[----:B------:R-:W-:-:S04]  /*4270*/  SHF.R.U32.HI R0, RZ, 0x4, R0 ;  /* 0x00000004ff007819 */ /* 0x000fc80000011600 */
[----:B------:R-:W-:Y:S01]  /*4280*/  LOP3.LUT R0, R0, 0x3fff, RZ, 0xc0, !PT ;  /* 0x00003fff00007812 */ /* 0x000fe200078ec0ff */
[----:B--2---:R-:W-:Y:S06]  /*4290*/  @P1 BRA `(.L_x_5315) ;  /* 0x0000000000081947 */ /* 0x004fec0003800000 */
[----:B------:R-:W2:Y:S02]  /*42a0*/  SYNCS.PHASECHK.TRANS64.TRYWAIT P1, [R9+URZ+0x38830], R6 ;  /* 0x03883006090075a7 */ /* 0x000ea4000802017f */
[----:B--2---:R-:W-:Y:S05]  /*42b0*/  @!P1 BRA `(.L_x_5316) ;  /* 0x0000017400ac9947 */ /* 0x004fea0003800000 */
.L_x_5315:
[----:B------:R-:W-:Y:S05]  /*42c0*/  WARPSYNC.ALL ;  /* 0x0000000000007948 */ /* 0x000fea0003800000 */
[----:B------:R-:W-:Y:S01]  /*42d0*/  LOP3.LUT R0, R0, 0x10000, RZ, 0xfc, !PT ;  /* 0x0001000000007812 */ /* 0x000fe200078efcff */
[----:B------:R-:W-:Y:S01]  /*42e0*/  VIADD R3, R16, 0x20400 ;  /* 0x0002040010037836 */ /* 0x000fe20000000000 */
[----:B------:R-:W-:-:S03]  /*42f0*/  WARPGROUP.ARRIVE ;  /* 0x00000000000079c5 */ /* 0x000fc60000000000 */
[----:B------:R-:W-:Y:S01]  /*4300*/  IMAD R4, R2, 0x200, R0 ;  /* 0x0000020002047824 */ /* 0x000fe200078e0200 */
[----:B------:R-:W-:Y:S01]  /*4310*/  UMOV UR11, 0x40000040 ;  /* 0x40000040000b7882 */ /* 0x000fe20000000000 */
[----:B------:R-:W-:Y:S01]  /*4320*/  UMOV UR9, 0x40000040 ;  /* 0x4000004000097882 */ /* 0x000fe20000000000 */
[----:B------:R-:W-:Y:S01]  /*4330*/  SHF.R.U32.HI R3, RZ, 0x4, R3 ;  /* 0x00000004ff037819 */ /* 0x000fe20000011603 */
[----:B------:R-:W-:Y:S01]  /*4340*/  UMOV UR15, 0x40000040 ;  /* 0x40000040000f7882 */ /* 0x000fe20000000000 */
[----:B------:R-:W-:Y:S01]  /*4350*/  R2UR UR10, R4 ;  /* 0x00000000040a72ca */ /* 0x000fe200000e0000 */
[----:B------:R-:W-:Y:S01]  /*4360*/  UMOV UR13, 0x40000040 ;  /* 0x40000040000d7882 */ /* 0x000fe20000000000 */
[----:B------:R-:W-:Y:S01]  /*4370*/  LOP3.LUT R3, R3, 0x3fff, RZ, 0xc0, !PT ;  /* 0x00003fff03037812 */ /* 0x000fe200078ec0ff */
[----:B------:R-:W-:Y:S01]  /*4380*/  UMOV UR19, 0x40000040 ;  /* 0x4000004000137882 */ /* 0x000fe20000000000 */
[----:B------:R-:W-:Y:S01]  /*4390*/  UMOV UR17, 0x40000040 ;  /* 0x4000004000117882 */ /* 0x000fe20000000000 */
[----:B------:R-:W-:Y:S01]  /*43a0*/  UMOV UR23, 0x40000040 ;  /* 0x4000004000177882 */ /* 0x000fe20000000000 */
[----:B------:R-:W-:Y:S01]  /*43b0*/  LOP3.LUT R3, R3, 0x10000, RZ, 0xfc, !PT ;  /* 0x0001000003037812 */ /* 0x000fe200078efcff */
[----:B------:R-:W-:-:S03]  /*43c0*/  UMOV UR21, 0x40000040 ;  /* 0x4000004000157882 */ /* 0x000fc60000000000 */
[C---:B------:R-:W-:Y:S01]  /*43d0*/  R2UR UR8, R3.reuse ;  /* 0x00000000030872ca */ /* 0x040fe200000e0000 */
[C---:B------:R-:W-:Y:S02]  /*43e0*/  VIADD R4, R3.reuse, 0x2 ;  /* 0x0000000203047836 */ /* 0x040fe40000000000 */
[----:B------:R-:W-:Y:S02]  /*43f0*/  UIADD3 UR14, UR10, 0x2, URZ ;  /* 0x000000020a0e7890 */ /* 0x000fe4000fffe03f */
[----:B------:R-:W-:Y:S01]  /*4400*/  UIADD3 UR18, UR10, 0x4, URZ ;  /* 0x000000040a127890 */ /* 0x000fe2000fffe03f */
[----:B------:R-:W-:Y:S01]  /*4410*/  R2UR UR12, R4 ;  /* 0x00000000040c72ca */ /* 0x000fe200000e0000 */
[C---:B------:R-:W-:Y:S01]  /*4420*/  VIADD R4, R3.reuse, 0x4 ;  /* 0x0000000403047836 */ /* 0x040fe20000000000 */
[----:B------:R-:W-:Y:S01]  /*4430*/  UIADD3 UR22, UR10, 0x6, URZ ;  /* 0x000000060a167890 */ /* 0x000fe2000fffe03f */
[----:B------:R-:W-:-:S03]  /*4440*/  VIADD R3, R3, 0x6 ;  /* 0x0000000603037836 */ /* 0x000fc60000000000 */
[----:B------:R-:W-:Y:S01]  /*4450*/  R2UR UR16, R4 ;  /* 0x00000000041072ca */ /* 0x000fe200000e0000 */
[----:B------:R-:W-:Y:S01]  /*4460*/  HGMMA.64x64x16.F32 R24, gdesc[UR8], RZ, !UPT, gsb0 ;  /* 0x00e00000081879f0 */ /* 0x000fe2000c0008ff */
[----:B------:R-:W-:Y:S02]  /*4470*/  R2UR UR20, R3 ;  /* 0x00000000031472ca */ /* 0x000fe400000e0000 */
        /* <DEDUP_REMOVED lines=10> */
[----:B------:R-:W3:Y:S02]  /*4520*/  SYNCS.PHASECHK.TRANS64.TRYWAIT P1, [R16+URZ+0x38810], R5 ;  /* 0x03881005100075a7 */ /* 0x000ee4000802017f */
[----:B---3--:R-:W-:Y:S05]  /*4530*/  @!P1 BRA `(.L_x_5317) ;  /* 0x0000017400209947 */ /* 0x008fea0003800000 */
.L_x_5507:
[----:B------:R-:W-:Y:S05]  /*4540*/  @!P0 BRA `(.L_x_5318) ;  /* 0x0000000000048947 */ /* 0x000fea0003800000 */
[----:B------:R-:W-:Y:S01]  /*4550*/  BPT.TRAP 0x1 ;  /* 0x000000040000795c */ /* 0x000fe20000300000 */
.L_x_5318:
[----:B------:R4:W0:Y:S01]  /*4560*/  SYNCS.PHASECHK.TRANS64.TRYWAIT P1, [R9+URZ+0x38850], R6 ;  /* 0x03885006090075a7 */ /* 0x000822000802017f */
[----:B------:R-:W-:Y:S05]  /*4570*/  @!P0 BRA `(.L_x_5319) ;  /* 0x0000000000048947 */ /* 0x000fea0003800000 */
[----:B------:R-:W-:Y:S01]  /*4580*/  BPT.TRAP 0x1 ;  /* 0x000000040000795c */ /* 0x000fe20000300000 */
.L_x_5319:
[C---:B------:R-:W-:Y:S02]  /*4590*/  VIADD R3, R16.reuse, 0x400 ;  /* 0x0000040010037836 */ /* 0x040fe40000000000 */
[----:B------:R-:W-:-:S03]  /*45a0*/  VIADD R4, R16, 0x26400 ;  /* 0x0002640010047836 */ /* 0x000fc60000000000 */
[----:B------:R-:W-:Y:S02]  /*45b0*/  SHF.R.U32.HI R3, RZ, 0x4, R3 ;  /* 0x00000004ff037819 */ /* 0x000fe40000011603 */
[----:B------:R-:W-:Y:S02]  /*45c0*/  SHF.R.U32.HI R4, RZ, 0x4, R4 ;  /* 0x00000004ff047819 */ /* 0x000fe40000011604 */
[----:B------:R-:W-:Y:S02]  /*45d0*/  LOP3.LUT R3, R3, 0x3fff, RZ, 0xc0, !PT ;  /* 0x00003fff03037812 */ /* 0x000fe400078ec0ff */
[----:B------:R-:W-:Y:S02]  /*45e0*/  LOP3.LUT R4, R4, 0x3fff, RZ, 0xc0, !PT ;  /* 0x00003fff04047812 */ /* 0x000fe400078ec0ff */
[----:B------:R-:W-:Y:S02]  /*45f0*/  LOP3.LUT R3, R3, 0x10000, RZ, 0xfc, !PT ;  /* 0x0001000003037812 */ /* 0x000fe400078efcff */
[----:B------:R-:W-:-:S03]  /*4600*/  LOP3.LUT R4, R4, 0x10000, RZ, 0xfc, !PT ;  /* 0x0001000004047812 */ /* 0x000fc600078efcff */
[----:B0--3--:R-:W-:Y:S01]  /*4610*/  IMAD R5, R2, 0x1000, R3 ;  /* 0x0000100002057824 */ /* 0x009fe200078e0203 */
[----:B------:R-:W-:Y:S06]  /*4620*/  @P1 BRA `(.L_x_5320) ;  /* 0x0000000000081947 */ /* 0x000fec0003800000 */
[----:B------:R-:W0:Y:S02]  /*4630*/  SYNCS.PHASECHK.TRANS64.TRYWAIT P1, [R9+URZ+0x38850], R6 ;  /* 0x03885006090075a7 */ /* 0x000e24000802017f */
[----:B0-----:R-:W-:Y:S05]  /*4640*/  @!P1 BRA `(.L_x_5321) ;  /* 0x0000017000f09947 */ /* 0x001fea0003800000 */
.L_x_5320:
[C---:B------:R-:W-:Y:S01]  /*4650*/  R2UR UR24, R4.reuse ;  /* 0x00000000041872ca */ /* 0x040fe200000e0000 */
[----:B------:R-:W-:Y:S01]  /*4660*/  WARPGROUP.ARRIVE ;  /* 0x00000000000079c5 */ /* 0x000fe20000000000 */
[C---:B------:R-:W-:Y:S01]  /*4670*/  R2UR UR26, R5.reuse ;  /* 0x00000000051a72ca */ /* 0x040fe200000e0000 */
[----:B------:R-:W-:Y:S01]  /*4680*/  UMOV UR25, 0x40000040 ;  /* 0x4000004000197882 */ /* 0x000fe20000000000 */
[----:B------:R-:W-:Y:S01]  /*4690*/  UMOV UR27, 0x40000040 ;  /* 0x40000040001b7882 */ /* 0x000fe20000000000 */
[C---:B------:R-:W-:Y:S01]  /*46a0*/  VIADD R7, R4.reuse, 0x2 ;  /* 0x0000000204077836 */ /* 0x040fe20000000000 */
[----:B------:R-:W-:Y:S01]  /*46b0*/  UMOV UR5, 0x40000040 ;  /* 0x4000004000057882 */ /* 0x000fe20000000000 */
[----:B012-4-:R-:W-:Y:S01]  /*46c0*/  VIADD R6, R5, 0x2 ;  /* 0x0000000205067836 */ /* 0x017fe20000000000 */
[----:B------:R-:W-:Y:S01]  /*46d0*/  UMOV UR7, 0x40000040 ;  /* 0x4000004000077882 */ /* 0x000fe20000000000 */
[----:B------:R-:W0:Y:S01]  /*46e0*/  S2R R8, SR_TID.X ;  /* 0x0000000000087919 */ /* 0x000e220000002100 */
[----:B------:R-:W-:Y:S01]  /*46f0*/  R2UR UR4, R7 ;  /* 0x00000000070472ca */ /* 0x000fe200000e0000 */
[----:B------:R-:W-:Y:S01]  /*4700*/  VIADD R7, R4, 0x4 ;  /* 0x0000000404077836 */ /* 0x000fe20000000000 */
[----:B------:R-:W-:Y:S01]  /*4710*/  R2UR UR6, R6 ;  /* 0x00000000060672ca */ /* 0x000fe200000e0000 */
[C---:B------:R-:W-:Y:S01]  /*4720*/  VIADD R6, R5.reuse, 0x4 ;  /* 0x0000000405067836 */ /* 0x040fe20000000000 */
[----:B------:R-:W1:Y:S01]  /*4730*/  S2R R56, SR_TID.X ;  /* 0x0000000000387919 */ /* 0x000e620000002100 */
[----:B------:R-:W-:Y:S01]  /*4740*/  HGMMA.64x64x16.F32 R24, gdesc[UR24], R24, gsb0 ;  /* 0x00e00000181879f0 */ /* 0x000fe20008000818 */
[----:B------:R-:W-:Y:S01]  /*4750*/  VIADD R11, R5, 0x800 ;  /* 0x00000800050b7836 */ /* 0x000fe20000000000 */
[----:B------:R-:W-:Y:S01]  /*4760*/  UMOV UR15, 0x40000040 ;  /* 0x40000040000f7882 */ /* 0x000fe20000000000 */
[----:B------:R-:W-:Y:S01]  /*4770*/  UMOV UR11, 0x40000040 ;  /* 0x40000040000b7882 */ /* 0x000fe20000000000 */
[----:B0-----:R-:W-:-:S02]  /*4780*/  SHF.R.U32.HI R8, RZ, 0x7, R8 ;  /* 0x00000007ff087819 */ /* 0x001fc40000011608 */
[----:B-1----:R-:W-:Y:S01]  /*4790*/  LOP3.LUT R56, R56, 0x7f, RZ, 0xc0, !PT ;  /* 0x0000007f38387812 */ /* 0x002fe200078ec0ff */
        /* <DEDUP_REMOVED lines=124> */
[----:B------:R-:W0:Y:S01]  /*4f60*/  SHFL.IDX PT, R6, R8, RZ, 0x1f ;  /* 0x00001fff08067589 */ /* 0x000e2200000e0000 */
[----:B------:R-:W-:Y:S01]  /*4f70*/  VIADD R7, R4, 0x800 ;  /* 0x0000080004077836 */ /* 0x000fe20000000000 */
[----:B0-----:R-:W-:-:S04]  /*4f80*/  ISETP.GT.AND P1, PT, R6, 0x7f, PT ;  /* 0x0000007f0600780c */ /* 0x001fc80003f24270 */
[----:B------:R-:W-:-:S05]  /*4f90*/  SEL R6, RZ, 0x2, !P1 ;  /* 0x00000002ff067807 */ /* 0x000fca0004800000 */
[C---:B------:R-:W-:Y:S02]  /*4fa0*/  IMAD.IADD R8, R6.reuse, 0x1, R7 ;  /* 0x0000000106087824 */ /* 0x040fe400078e0207 */
        /* <DEDUP_REMOVED lines=12> */
[----:B------:R-:W-:Y:S02]  /*5070*/  IMAD.IADD R13, R11, 0x1, R8 ;  /* 0x000000010b0d7824 */ /* 0x000fe400078e0208 */
[--C-:B------:R-:W-:Y:S02]  /*5080*/  IMAD.IADD R7, R7, 0x1, R10.reuse ;  /* 0x0000000107077824 */ /* 0x100fe400078e020a */
        /* <DEDUP_REMOVED lines=42> */
[----:B------:R-:W-:Y:S02]  /*5330*/  IMAD.IADD R13, R8, 0x1, R11 ;  /* 0x00000001080d7824 */ /* 0x000fe400078e020b */
        /* <DEDUP_REMOVED lines=53> */
[----:B------:R-:W-:Y:S01]  /*5690*/  IMAD.MOV.U32 R13, RZ, RZ, 0x40 ;  /* 0x00000040ff0d7424 */ /* 0x000fe200078e00ff */
        /* <DEDUP_REMOVED lines=65> */
[----:B------:R-:W0:Y:S02]  /*5ab0*/  LDC R5, c[0x0][0x448] ;  /* 0x00011200ff057b82 */ /* 0x000e240000000800 */
[----:B0-----:R-:W-:Y:S01]  /*5ac0*/  ISETP.NE.AND P1, PT, R5, 0x1, PT ;  /* 0x000000010500780c */ /* 0x001fe20003f25270 */
[----:B------:R-:W-:-:S04]  /*5ad0*/  VIADD R5, R190, UR42 ;  /* 0x0000002abe057c36 */ /* 0x000fc80008000000 */
[----:B------:R-:W-:-:S08]  /*5ae0*/  IMAD.MOV.U32 R8, RZ, RZ, R5 ;  /* 0x000000ffff087224 */ /* 0x000fd000078e0005 */
[----:B------:R-:W0:Y:S08]  /*5af0*/  @P1 LDC R6, c[0x0][0x44c] ;  /* 0x00011300ff061b82 */ /* 0x000e300000000800 */
[----:B------:R-:W1:Y:S01]  /*5b00*/  @P1 LDC R7, c[0x0][0x450] ;  /* 0x00011400ff071b82 */ /* 0x000e620000000800 */
[----:B0-----:R-:W-:-:S05]  /*5b10*/  @P1 IMAD.HI.U32 R6, R5, R6, RZ ;  /* 0x0000000605061227 */ /* 0x001fca00078e00ff */
[----:B-1----:R-:W-:Y:S01]  /*5b20*/  @P1 SHF.R.U32.HI R8, RZ, R7, R6 ;  /* 0x00000007ff081219 */ /* 0x002fe20000011606 */
[C---:B------:R-:W-:Y:S01]  /*5b30*/  IMAD R6, R152.reuse, -0x40, R13 ;  /* 0xffffffc098067824 */ /* 0x040fe200078e020d */
[----:B------:R-:W-:Y:S02]  /*5b40*/  WARPGROUP.DEPBAR.LE gsb0, 0x0 ;  /* 0x00008000000079c5 */ /* 0x000fe40000010000 */
[----:B------:R-:W-:Y:S01]  /*5b50*/  WARPGROUP.ARRIVE ;  /* 0x00000000000079c5 */ /* 0x000fe20000000000 */
[----:B------:R-:W0:Y:S01]  /*5b60*/  SHFL.IDX PT, R7, R8, RZ, 0x1c1f ;  /* 0x001c1fff08077589 */ /* 0x000e2200000e0000 */
[----:B------:R-:W-:Y:S01]  /*5b70*/  IADD3 R5, R187, 0x1, R6 ;  /* 0x00000001bb057810 */ /* 0x000fe20007ffe006 */
[----:B------:R-:W-:Y:S01]  /*5b80*/  VIADD R152, R152, 0xfffffffe ;  /* 0xfffffffe98987836 */ /* 0x000fe20000000000 */
[----:B------:R-:W-:Y:S01]  /*5b90*/  IADD3 R21, -R189, R6, R187 ;  /* 0x00000006bd157210 */ /* 0x000fe20007ffe1bb */
[----:B------:R-:W1:Y:S01]  /*5ba0*/  SHFL.IDX PT, R8, R8, 0x1, 0x1c1f ;  /* 0x003c1f0008087f89 */ /* 0x000e6200000e0000 */
[----:B------:R-:W-:Y:S01]  /*5bb0*/  HGMMA.64x64x16.F32 R24, gdesc[UR4], R24, gsb0 ;  /* 0x00e00000041879f0 */ /* 0x000fe20008000818 */
[----:B------:R-:W-:Y:S01]  /*5bc0*/  ULDC UR4, c[0x0][0xad0] ;  /* 0x0002b40000047ab9 */ /* 0x000fe20000000800 */
[----:B------:R-:W-:Y:S01]  /*5bd0*/  R2UR UR7, R152 ;  /* 0x00000000980772ca */ /* 0x000fe200000e0000 */
[----:B------:R-:W-:-:S02]  /*5be0*/  WARPGROUP.DEPBAR.LE gsb0, 0x0 ;  /* 0x00008000000079c5 */ /* 0x000fc40000010000 */
        /* <DEDUP_REMOVED lines=12> */
[----:B------:R0:W4:Y:S01]  /*5cb0*/  MUFU.TANH R15, R25 ;  /* 0x00000019000f7308 */ /* 0x0001220000002400 */
[----:B--2---:R-:W-:Y:S01]  /*5cc0*/  IADD3 R24, -R188, R5, -R189 ;  /* 0x00000005bc187210 */ /* 0x004fe20007ffe9bd */
[----:B------:R-:W-:Y:S01]  /*5cd0*/  FMUL.FTZ R45, R45, UR4 ;  /* 0x000000042d2d7c20 */ /* 0x000fe20008410000 */
[----:B------:R-:W-:Y:S01]  /*5ce0*/  FMUL.FTZ R48, R48, UR4 ;  /* 0x0000000430307c20 */ /* 0x000fe20008410000 */
[----:B------:R-:W-:Y:S01]  /*5cf0*/  FMUL.FTZ R49, R49, UR4 ;  /* 0x0000000431317c20 */ /* 0x000fe20008410000 */
[----:B------:R-:W-:Y:S01]  /*5d00*/  FMUL.FTZ R52, R52, UR4 ;  /* 0x0000000434347c20 */ /* 0x000fe20008410000 */
[----:B------:R-:W-:Y:S01]  /*5d10*/  FMUL.FTZ R53, R53, UR4 ;  /* 0x0000000435357c20 */ /* 0x000fe20008410000 */
[----:B------:R-:W-:Y:S01]  /*5d20*/  FMUL.FTZ R26, R26, UR4 ;  /* 0x000000041a1a7c20 */ /* 0x000fe20008410000 */
[----:B------:R3:W2:Y:S01]  /*5d30*/  MUFU.TANH R11, R28 ;  /* 0x0000001c000b7308 */ /* 0x0006a20000002400 */
[--C-:B0-----:R-:W-:Y:S01]  /*5d40*/  VIADDMNMX R25, R7, R24, R21.reuse, PT ;  /* 0x0000001807197246 */ /* 0x101fe20003800115 */
[----:B------:R-:W-:Y:S01]  /*5d50*/  FMUL.FTZ R31, R31, UR4 ;  /* 0x000000041f1f7c20 */ /* 0x000fe20008410000 */
[----:B------:R-:W-:Y:S01]  /*5d60*/  FMUL.FTZ R27, R27, UR4 ;  /* 0x000000041b1b7c20 */ /* 0x000fe20008410000 */
[----:B------:R-:W-:Y:S01]  /*5d70*/  FMUL.FTZ R30, R30, UR4 ;  /* 0x000000041e1e7c20 */ /* 0x000fe20008410000 */
[C---:B------:R-:W-:Y:S01]  /*5d80*/  ISETP.GT.AND P2, PT, R25.reuse, RZ, PT ;  /* 0x000000ff1900720c */ /* 0x040fe20003f44270 */
[----:B------:R-:W-:Y:S01]  /*5d90*/  FMUL.FTZ R34, R34, UR4 ;  /* 0x0000000422227c20 */ /* 0x000fe20008410000 */
[C---:B------:R-:W-:Y:S01]  /*5da0*/  ISETP.GT.AND P3, PT, R25.reuse, 0x1, PT ;  /* 0x000000011900780c */ /* 0x040fe20003f64270 */
[----:B------:R-:W0:Y:S01]  /*5db0*/  MUFU.TANH R29, R29 ;  /* 0x0000001d001d7308 */ /* 0x000e220000002400 */
[----:B------:R-:W-:Y:S01]  /*5dc0*/  ISETP.GT.AND P4, PT, R25, 0x8, PT ;  /* 0x000000081900780c */ /* 0x000fe20003f84270 */
[----:B------:R-:W-:Y:S01]  /*5dd0*/  FMUL.FTZ R35, R35, UR4 ;  /* 0x0000000423237c20 */ /* 0x000fe20008410000 */
[----:B---3--:R-:W-:Y:S01]  /*5de0*/  FSEL R28, R10, -INF , P2 ;  /* 0xff8000000a1c7808 */ /* 0x008fe20001000000 */
[----:B------:R-:W-:Y:S01]  /*5df0*/  FMUL.FTZ R38, R38, UR4 ;  /* 0x0000000426267c20 */ /* 0x000fe20008410000 */
[----:B----4-:R-:W-:Y:S01]  /*5e00*/  FSEL R15, R15, -INF , P3 ;  /* 0xff8000000f0f7808 */ /* 0x010fe20001800000 */
[----:B------:R-:W-:Y:S01]  /*5e10*/  FMUL.FTZ R39, R39, UR4 ;  /* 0x0000000427277c20 */ /* 0x000fe20008410000 */
[----:B------:R-:W-:Y:S01]  /*5e20*/  ISETP.GT.AND P2, PT, R25, 0x9, PT ;  /* 0x000000091900780c */ /* 0x000fe20003f44270 */
[----:B------:R-:W3:Y:S01]  /*5e30*/  MUFU.TANH R32, R32 ;  /* 0x0000002000207308 */ /* 0x000ee20000002400 */
[----:B--2---:R-:W-:Y:S01]  /*5e40*/  FSEL R7, R11, -INF , P4 ;  /* 0xff8000000b077808 */ /* 0x004fe20002000000 */
[----:B------:R-:W-:Y:S01]  /*5e50*/  FMUL.FTZ R42, R42, UR4 ;  /* 0x000000042a2a7c20 */ /* 0x000fe20008410000 */
[----:B------:R-:W-:Y:S01]  /*5e60*/  FMNMX.FTZ R10, R28, R15, !PT ;  /* 0x0000000f1c0a7209 */ /* 0x000fe20007810000 */
[----:B------:R-:W-:Y:S01]  /*5e70*/  FMUL.FTZ R43, R43, UR4 ;  /* 0x000000042b2b7c20 */ /* 0x000fe20008410000 */
[----:B------:R-:W-:Y:S01]  /*5e80*/  ISETP.GT.AND P3, PT, R25, 0x10, PT ;  /* 0x000000101900780c */ /* 0x000fe20003f64270 */
[----:B------:R-:W-:Y:S01]  /*5e90*/  FMUL.FTZ R46, R46, UR4 ;  /* 0x000000042e2e7c20 */ /* 0x000fe20008410000 */
[----:B------:R-:W-:Y:S01]  /*5ea0*/  FMNMX.FTZ R11, R7, R10, !PT ;  /* 0x0000000a070b7209 */ /* 0x000fe20007810000 */
[----:B------:R-:W2:Y:S01]  /*5eb0*/  MUFU.TANH R33, R33 ;  /* 0x0000002100217308 */ /* 0x000ea20000002400 */
[----:B0-----:R-:W-:Y:S01]  /*5ec0*/  FSEL R6, R29, -INF , P2 ;  /* 0xff8000001d067808 */ /* 0x001fe20001000000 */
[----:B------:R-:W-:Y:S01]  /*5ed0*/  FMUL.FTZ R47, R47, UR4 ;  /* 0x000000042f2f7c20 */ /* 0x000fe20008410000 */
[----:B------:R-:W-:Y:S01]  /*5ee0*/  ISETP.GT.AND P2, PT, R25, 0x11, PT ;  /* 0x000000111900780c */ /* 0x000fe20003f44270 */
[----:B------:R-:W-:Y:S01]  /*5ef0*/  FMUL.FTZ R50, R50, UR4 ;  /* 0x0000000432327c20 */ /* 0x000fe20008410000 */
[----:B------:R-:W-:Y:S01]  /*5f00*/  FMNMX.FTZ R12, R6, R11, !PT ;  /* 0x0000000b060c7209 */ /* 0x000fe20007810000 */
[----:B------:R-:W-:Y:S01]  /*5f10*/  FMUL.FTZ R51, R51, UR4 ;  /* 0x0000000433337c20 */ /* 0x000fe20008410000 */
[----:B-1----:R-:W-:Y:S01]  /*5f20*/  VIADDMNMX R21, R8, R24, R21, PT ;  /* 0x0000001808157246 */ /* 0x002fe20003800115 */
[----:B------:R-:W0:Y:S01]  /*5f30*/  MUFU.TANH R36, R36 ;  /* 0x0000002400247308 */ /* 0x000e220000002400 */
[----:B---3--:R-:W-:Y:S01]  /*5f40*/  FSEL R5, R32, -INF , P3 ;  /* 0xff80000020057808 */ /* 0x008fe20001800000 */
[----:B------:R-:W-:Y:S01]  /*5f50*/  FMUL.FTZ R54, R54, UR4 ;  /* 0x0000000436367c20 */ /* 0x000fe20008410000 */
[----:B------:R-:W-:Y:S01]  /*5f60*/  ISETP.GT.AND P3, PT, R25, 0x18, PT ;  /* 0x000000181900780c */ /* 0x000fe20003f64270 */
[----:B------:R-:W-:Y:S01]  /*5f70*/  FMUL.FTZ R55, R55, UR4 ;  /* 0x0000000437377c20 */ /* 0x000fe20008410000 */
[----:B------:R-:W-:Y:S01]  /*5f80*/  FMNMX.FTZ R13, R5, R12, !PT ;  /* 0x0000000c050d7209 */ /* 0x000fe20007810000 */
[----:B------:R-:W-:Y:S01]  /*5f90*/  ULDC UR4, c[0x0][0xa80] ;  /* 0x0002a00000047ab9 */ /* 0x000fe20000000800 */
[----:B------:R-:W-:Y:S01]  /*5fa0*/  ISETP.GT.AND P4, PT, R21, 0x8, PT ;  /* 0x000000081500780c */ /* 0x000fe20003f84270 */
[----:B------:R-:W1:Y:S01]  /*5fb0*/  MUFU.TANH R14, R37 ;  /* 0x00000025000e7308 */ /* 0x000e620000002400 */
[----:B--2---:R-:W-:-:S02]  /*5fc0*/  FSEL R10, R33, -INF , P2 ;  /* 0xff800000210a7808 */ /* 0x004fc40001000000 */
[----:B------:R-:W-:Y:S02]  /*5fd0*/  ISETP.GT.AND P2, PT, R25, 0x19, PT ;  /* 0x000000191900780c */ /* 0x000fe40003f44270 */
[----:B------:R-:W-:Y:S02]  /*5fe0*/  FMNMX.FTZ R12, R10, R13, !PT ;  /* 0x0000000d0a0c7209 */ /* 0x000fe40007810000 */
[----:B------:R-:W-:Y:S01]  /*5ff0*/  ISETP.GT.AND P5, PT, R21, 0x28, PT ;  /* 0x000000281500780c */ /* 0x000fe20003fa4270 */
[----:B------:R-:W2:Y:S01]  /*6000*/  MUFU.TANH R40, R40 ;  /* 0x0000002800287308 */ /* 0x000ea20000002400 */
[----:B0-----:R-:W-:Y:S02]  /*6010*/  FSEL R11, R36, -INF , P3 ;  /* 0xff800000240b7808 */ /* 0x001fe40001800000 */
[----:B------:R-:W-:Y:S02]  /*6020*/  ISETP.GT.AND P3, PT, R25, 0x20, PT ;  /* 0x000000201900780c */ /* 0x000fe40003f64270 */
[----:B------:R-:W-:-:S03]  /*6030*/  FMNMX.FTZ R29, R11, R12, !PT ;  /* 0x0000000c0b1d7209 */ /* 0x000fc60007810000 */
[----:B------:R-:W0:Y:S01]  /*6040*/  MUFU.TANH R41, R41 ;  /* 0x0000002900297308 */ /* 0x000e220000002400 */
        /* <DEDUP_REMOVED lines=8> */
[----:B0-----:R-:W-:Y:S02]  /*60d0*/  FSEL R12, R41, -INF , P2 ;  /* 0xff800000290c7808 */ /* 0x001fe40001000000 */
[----:B------:R-:W-:Y:S02]  /*60e0*/  ISETP.GT.AND P2, PT, R25, 0x29, PT ;  /* 0x000000291900780c */ /* 0x000fe40003f44270 */
[----:B------:R-:W-:-:S03]  /*60f0*/  FMNMX.FTZ R33, R12, R29, !PT ;  /* 0x0000001d0c217209 */ /* 0x000fc60007810000 */
[----:B------:R0:W3:Y:S01]  /*6100*/  MUFU.TANH R32, R48 ;  /* 0x0000003000207308 */ /* 0x0000e20000002400 */
[----:B-1----:R-:W-:Y:S02]  /*6110*/  FSEL R20, R44, -INF , P3 ;  /* 0xff8000002c147808 */ /* 0x002fe40001800000 */
[----:B------:R-:W-:Y:S02]  /*6120*/  ISETP.GT.AND P3, PT, R25, 0x30, PT ;  /* 0x000000301900780c */ /* 0x000fe40003f64270 */
[----:B------:R-:W-:-:S03]  /*6130*/  FMNMX.FTZ R36, R20, R33, !PT ;  /* 0x0000002114247209 */ /* 0x000fc60007810000 */
[----:B------:R-:W1:Y:S01]  /*6140*/  MUFU.TANH R49, R49 ;  /* 0x0000003100317308 */ /* 0x000e620000002400 */
[----:B--2---:R-:W-:Y:S01]  /*6150*/  FSEL R29, R45, -INF , P2 ;  /* 0xff8000002d1d7808 */ /* 0x004fe20001000000 */
[----:B0-----:R-:W-:Y:S01]  /*6160*/  IMAD.U32 R48, RZ, RZ, UR42 ;  /* 0x0000002aff307e24 */ /* 0x001fe2000f8e00ff */
[----:B------:R-:W-:Y:S02]  /*6170*/  ISETP.GT.AND P2, PT, R25, 0x31, PT ;  /* 0x000000311900780c */ /* 0x000fe40003f44270 */
[----:B------:R-:W-:-:S03]  /*6180*/  FMNMX.FTZ R37, R29, R36, !PT ;  /* 0x000000241d257209 */ /* 0x000fc60007810000 */
[----:B------:R-:W0:Y:S01]  /*6190*/  MUFU.TANH R52, R52 ;  /* 0x0000003400347308 */ /* 0x000e220000002400 */
[----:B---3--:R-:W-:Y:S02]  /*61a0*/  FSEL R32, R32, -INF , P3 ;  /* 0xff80000020207808 */ /* 0x008fe40001800000 */
[----:B------:R-:W-:Y:S02]  /*61b0*/  ISETP.GT.AND P3, PT, R25, 0x38, PT ;  /* 0x000000381900780c */ /* 0x000fe40003f64270 */
[----:B------:R-:W-:-:S03]  /*61c0*/  FMNMX.FTZ R36, R32, R37, !PT ;  /* 0x0000002520247209 */ /* 0x000fc60007810000 */
[----:B------:R-:W2:Y:S01]  /*61d0*/  MUFU.TANH R53, R53 ;  /* 0x0000003500357308 */ /* 0x000ea20000002400 */
[----:B-1----:R-:W-:Y:S02]  /*61e0*/  FSEL R33, R49, -INF , P2 ;  /* 0xff80000031217808 */ /* 0x002fe40001000000 */
[----:B------:R-:W-:Y:S02]  /*61f0*/  ISETP.GT.AND P2, PT, R25, 0x39, PT ;  /* 0x000000391900780c */ /* 0x000fe40003f44270 */
[----:B------:R-:W-:-:S03]  /*6200*/  FMNMX.FTZ R40, R33, R36, !PT ;  /* 0x0000002421287209 */ /* 0x000fc60007810000 */
[----:B------:R-:W1:Y:S01]  /*6210*/  MUFU.TANH R41, R26 ;  /* 0x0000001a00297308 */ /* 0x000e620000002400 */
[----:B0-----:R-:W-:Y:S02]  /*6220*/  FSEL R25, R52, -INF , P3 ;  /* 0xff80000034197808 */ /* 0x001fe40001800000 */
[----:B------:R-:W-:Y:S02]  /*6230*/  ISETP.GT.AND P3, PT, R21, 0x1, PT ;  /* 0x000000011500780c */ /* 0x000fe40003f64270 */
[----:B------:R-:W-:-:S03]  /*6240*/  FMNMX.FTZ R37, R25, R40, !PT ;  /* 0x0000002819257209 */ /* 0x000fc60007810000 */
[----:B------:R-:W-:Y:S01]  /*6250*/  MUFU.TANH R40, R31 ;  /* 0x0000001f00287308 */ /* 0x000fe20000002400 */
[----:B--2---:R-:W-:Y:S02]  /*6260*/  FSEL R36, R53, -INF , P2 ;  /* 0xff80000035247808 */ /* 0x004fe40001000000 */
[----:B------:R-:W-:Y:S02]  /*6270*/  ISETP.GT.AND P2, PT, R21, RZ, PT ;  /* 0x000000ff1500720c */ /* 0x000fe40003f44270 */
[----:B------:R-:W-:-:S03]  /*6280*/  FMNMX.FTZ R37, R36, R37, !PT ;  /* 0x0000002524257209 */ /* 0x000fc60007810000 */
[----:B------:R-:W0:Y:S01]  /*6290*/  MUFU.TANH R27, R27 ;  /* 0x0000001b001b7308 */ /* 0x000e220000002400 */
[----:B-1----:R-:W-:Y:S01]  /*62a0*/  FSEL R24, R41, -INF , P2 ;  /* 0xff80000029187808 */ /* 0x002fe20001000000 */
[----:B------:R-:W1:Y:S01]  /*62b0*/  SHFL.BFLY PT, R26, R37, 0x2, 0x1f ;  /* 0x0c401f00251a7f89 */ /* 0x000e6200000e0000 */
[----:B------:R-:W-:-:S05]  /*62c0*/  ISETP.GT.AND P2, PT, R21, 0x9, PT ;  /* 0x000000091500780c */ /* 0x000fca0003f44270 */
[----:B------:R-:W2:Y:S08]  /*62d0*/  MUFU.TANH R30, R30 ;  /* 0x0000001e001e7308 */ /* 0x000eb00000002400 */
[----:B------:R-:W3:Y:S01]  /*62e0*/  MUFU.TANH R34, R34 ;  /* 0x0000002200227308 */ /* 0x000ee20000002400 */
[----:B0-----:R-:W-:Y:S02]  /*62f0*/  FSEL R27, R27, -INF , P3 ;  /* 0xff8000001b1b7808 */ /* 0x001fe40001800000 */
[----:B------:R-:W-:-:S05]  /*6300*/  ISETP.GT.AND P3, PT, R21, 0x10, PT ;  /* 0x000000101500780c */ /* 0x000fca0003f64270 */
[----:B------:R0:W4:Y:S01]  /*6310*/  MUFU.TANH R44, R35 ;  /* 0x00000023002c7308 */ /* 0x0001220000002400 */
[----:B-1----:R-:W-:-:S05]  /*6320*/  FMNMX.FTZ R26, R37, R26, !PT ;  /* 0x0000001a251a7209 */ /* 0x002fca0007810000 */
[----:B------:R-:W1:Y:S02]  /*6330*/  SHFL.BFLY PT, R31, R26, 0x1, 0x1f ;  /* 0x0c201f001a1f7f89 */ /* 0x000e6400000e0000 */
[----:B------:R5:W4:Y:S08]  /*6340*/  MUFU.TANH R45, R38 ;  /* 0x00000026002d7308 */ /* 0x000b300000002400 */
[----:B------:R-:W4:Y:S08]  /*6350*/  MUFU.TANH R39, R39 ;  /* 0x0000002700277308 */ /* 0x000f300000002400 */
[----:B------:R-:W4:Y:S01]  /*6360*/  MUFU.TANH R42, R42 ;  /* 0x0000002a002a7308 */ /* 0x000f220000002400 */
[----:B-1----:R-:W-:-:S07]  /*6370*/  FMNMX.FTZ R8, R26, R31, !PT ;  /* 0x0000001f1a087209 */ /* 0x002fce0007810000 */
[----:B------:R-:W1:Y:S01]  /*6380*/  MUFU.TANH R43, R43 ;  /* 0x0000002b002b7308 */ /* 0x000e620000002400 */
[----:B--2---:R-:W-:Y:S02]  /*6390*/  FSEL R26, R30, -INF , P4 ;  /* 0xff8000001e1a7808 */ /* 0x004fe40002000000 */
[----:B------:R-:W-:Y:S02]  /*63a0*/  FMNMX.FTZ R31, R24, R27, !PT ;  /* 0x0000001b181f7209 */ /* 0x000fe40007810000 */
[----:B------:R-:W-:Y:S02]  /*63b0*/  FSEL R30, R40, -INF , P2 ;  /* 0xff800000281e7808 */ /* 0x000fe40001000000 */
[----:B0-----:R-:W-:Y:S01]  /*63c0*/  FMNMX.FTZ R35, R26, R31, !PT ;  /* 0x0000001f1a237209 */ /* 0x001fe20007810000 */
[----:B------:R-:W0:Y:S01]  /*63d0*/  MUFU.TANH R46, R46 ;  /* 0x0000002e002e7308 */ /* 0x000e220000002400 */
[----:B------:R-:W-:Y:S02]  /*63e0*/  ISETP.GT.AND P2, PT, R21, 0x11, PT ;  /* 0x000000111500780c */ /* 0x000fe40003f44270 */
[----:B---3--:R-:W-:-:S02]  /*63f0*/  FSEL R31, R34, -INF , P3 ;  /* 0xff800000221f7808 */ /* 0x008fc40001800000 */
[----:B-----5:R-:W-:Y:S02]  /*6400*/  FMNMX.FTZ R38, R30, R35, !PT ;  /* 0x000000231e267209 */ /* 0x020fe40007810000 */
[----:B------:R-:W-:Y:S01]  /*6410*/  ISETP.GT.AND P3, PT, R21, 0x18, PT ;  /* 0x000000181500780c */ /* 0x000fe20003f64270 */
[----:B------:R-:W2:Y:S01]  /*6420*/  MUFU.TANH R47, R47 ;  /* 0x0000002f002f7308 */ /* 0x000ea20000002400 */
[----:B----4-:R-:W-:Y:S02]  /*6430*/  FSEL R34, R44, -INF , P2 ;  /* 0xff8000002c227808 */ /* 0x010fe40001000000 */
[----:B------:R-:W-:Y:S02]  /*6440*/  FMNMX.FTZ R37, R31, R38, !PT ;  /* 0x000000261f257209 */ /* 0x000fe40007810000 */
[----:B------:R-:W-:Y:S02]  /*6450*/  ISETP.GT.AND P4, PT, R21, 0x19, PT ;  /* 0x000000191500780c */ /* 0x000fe40003f84270 */
[----:B------:R-:W-:Y:S01]  /*6460*/  FSEL R35, R45, -INF , P3 ;  /* 0xff8000002d237808 */ /* 0x000fe20001800000 */
[----:B------:R-:W3:Y:S01]  /*6470*/  MUFU.TANH R50, R50 ;  /* 0x0000003200327308 */ /* 0x000ee20000002400 */
[----:B------:R-:W-:-:S02]  /*6480*/  FMNMX.FTZ R38, R34, R37, !PT ;  /* 0x0000002522267209 */ /* 0x000fc40007810000 */
[----:B------:R-:W-:Y:S02]  /*6490*/  ISETP.GT.AND P2, PT, R21, 0x20, PT ;  /* 0x000000201500780c */ /* 0x000fe40003f44270 */
[----:B------:R-:W-:Y:S02]  /*64a0*/  FSEL R37, R39, -INF , P4 ;  /* 0xff80000027257808 */ /* 0x000fe40002000000 */
[----:B------:R-:W-:Y:S01]  /*64b0*/  FMNMX.FTZ R40, R35, R38, !PT ;  /* 0x0000002623287209 */ /* 0x000fe20007810000 */
[----:B------:R-:W4:Y:S01]  /*64c0*/  MUFU.TANH R51, R51 ;  /* 0x0000003300337308 */ /* 0x000f220000002400 */
[----:B------:R-:W-:Y:S02]  /*64d0*/  ISETP.GT.AND P3, PT, R21, 0x21, PT ;  /* 0x000000211500780c */ /* 0x000fe40003f64270 */
[----:B------:R-:W-:Y:S02]  /*64e0*/  FSEL R38, R42, -INF , P2 ;  /* 0xff8000002a267808 */ /* 0x000fe40001000000 */
[----:B------:R-:W-:-:S02]  /*64f0*/  FMNMX.FTZ R41, R37, R40, !PT ;  /* 0x0000002825297209 */ /* 0x000fc40007810000 */
[----:B-1----:R-:W-:Y:S01]  /*6500*/  FSEL R39, R43, -INF , P3 ;  /* 0xff8000002b277808 */ /* 0x002fe20001800000 */
[----:B------:R-:W1:Y:S01]  /*6510*/  MUFU.TANH R54, R54 ;  /* 0x0000003600367308 */ /* 0x000e620000002400 */
[----:B------:R-:W-:Y:S01]  /*6520*/  FMNMX.FTZ R42, R38, R41, !PT ;  /* 0x00000029262a7209 */ /* 0x000fe20007810000 */
[C---:B------:R-:W-:Y:S01]  /*6530*/  FMUL.FTZ R41, R8.reuse, UR4 ;  /* 0x0000000408297c20 */ /* 0x040fe20008410000 */
[----:B------:R-:W-:Y:S02]  /*6540*/  FSETP.NEU.FTZ.AND P3, PT, R8, -INF , PT ;  /* 0xff8000000800780b */ /* 0x000fe40003f7d000 */
[----:B------:R-:W-:Y:S02]  /*6550*/  ISETP.GT.AND P4, PT, R21, 0x29, PT ;  /* 0x000000291500780c */ /* 0x000fe40003f84270 */
[----:B0-----:R-:W-:Y:S01]  /*6560*/  FSEL R40, R46, -INF , P5 ;  /* 0xff8000002e287808 */ /* 0x001fe20002800000 */
[----:B------:R-:W0:Y:S01]  /*6570*/  MUFU.TANH R55, R55 ;  /* 0x0000003700377308 */ /* 0x000e220000002400 */
[----:B------:R-:W-:-:S02]  /*6580*/  FMNMX.FTZ R43, R39, R42, !PT ;  /* 0x0000002a272b7209 */ /* 0x000fc40007810000 */
[----:B------:R-:W-:Y:S02]  /*6590*/  FSEL R45, R41, RZ, P3 ;  /* 0x000000ff292d7208 */ /* 0x000fe40001800000 */
[----:B------:R-:W-:Y:S02]  /*65a0*/  ISETP.GT.AND P2, PT, R21, 0x30, PT ;  /* 0x000000301500780c */ /* 0x000fe40003f44270 */
[----:B--2---:R-:W-:Y:S01]  /*65b0*/  FSEL R41, R47, -INF , P4 ;  /* 0xff8000002f297808 */ /* 0x004fe20002000000 */
[--C-:B------:R-:W-:Y:S01]  /*65c0*/  FFMA.FTZ R46, R28, UR4, -R45.reuse ;  /* 0x000000041c2e7c23 */ /* 0x100fe2000801082d */
        /* <DEDUP_REMOVED lines=10> */
[----:B----4-:R-:W-:Y:S01]  /*6670*/  FSEL R28, R51, -INF , P3 ;  /* 0xff800000331c7808 */ /* 0x010fe20001800000 */
[--C-:B------:R-:W-:Y:S01]  /*6680*/  FFMA.FTZ R11, R11, UR4, -R45.reuse ;  /* 0x000000040b0b7c23 */ /* 0x100fe2000801082d */
[----:B------:R-:W-:Y:S01]  /*6690*/  FMNMX.FTZ R43, R42, R43, !PT ;  /* 0x0000002b2a2b7209 */ /* 0x000fe20007810000 */
[--C-:B------:R-:W-:Y:S01]  /*66a0*/  FFMA.FTZ R14, R14, UR4, -R45.reuse ;  /* 0x000000040e0e7c23 */ /* 0x100fe2000801082d */
[----:B------:R-:W-:Y:S01]  /*66b0*/  ISETP.GT.AND P3, PT, R21, 0x39, PT ;  /* 0x000000391500780c */ /* 0x000fe20003f64270 */
[----:B------:R-:W-:Y:S01]  /*66c0*/  MUFU.EX2 R156, R5 ;  /* 0x00000005009c7308 */ /* 0x000fe20000000800 */
[----:B-1----:R-:W-:Y:S01]  /*66d0*/  FSEL R21, R54, -INF , P2 ;  /* 0xff80000036157808 */ /* 0x002fe20001000000 */
[--C-:B------:R-:W-:Y:S01]  /*66e0*/  FFMA.FTZ R13, R13, UR4, -R45.reuse ;  /* 0x000000040d0d7c23 */ /* 0x100fe2000801082d */
[----:B------:R-:W-:Y:S01]  /*66f0*/  FMNMX.FTZ R44, R28, R43, !PT ;  /* 0x0000002b1c2c7209 */ /* 0x000fe20007810000 */
[--C-:B------:R-:W-:Y:S01]  /*6700*/  FFMA.FTZ R43, R7, UR4, -R45.reuse ;  /* 0x00000004072b7c23 */ /* 0x100fe2000801082d */
[----:B0-----:R-:W-:Y:S01]  /*6710*/  FSEL R15, R55, -INF , P3 ;  /* 0xff800000370f7808 */ /* 0x001fe20001800000 */
        /* <DEDUP_REMOVED lines=8> */
[----:B------:R-:W-:Y:S01]  /*67a0*/  FFMA.FTZ R36, R36, UR4, -R45 ;  /* 0x0000000424247c23 */ /* 0x000fe2000801082d */
[----:B------:R-:W0:Y:S01]  /*67b0*/  @P1 LDC R50, c[0x0][0x450] ;  /* 0x00011400ff321b82 */ /* 0x000e220000000800 */
[----:B------:R-:W1:Y:S01]  /*67c0*/  SHFL.BFLY PT, R7, R44, 0x2, 0x1f ;  /* 0x0c401f002c077f89 */ /* 0x000e6200000e0000 */
[----:B------:R-:W-:Y:S06]  /*67d0*/  MUFU.EX2 R46, R46 ;  /* 0x0000002e002e7308 */ /* 0x000fec0000000800 */
[----:B------:R-:W2:Y:S02]  /*67e0*/  @P1 LDC R45, c[0x0][0x44c] ;  /* 0x00011300ff2d1b82 */ /* 0x000ea40000000800 */
[----:B------:R-:W3:Y:S08]  /*67f0*/  MUFU.EX2 R47, R47 ;  /* 0x0000002f002f7308 */ /* 0x000ef00000000800 */
[----:B------:R-:W-:Y:S01]  /*6800*/  MUFU.EX2 R43, R43 ;  /* 0x0000002b002b7308 */ /* 0x000fe20000000800 */
[----:B-1----:R-:W-:-:S07]  /*6810*/  FMNMX.FTZ R7, R44, R7, !PT ;  /* 0x000000072c077209 */ /* 0x002fce0007810000 */
[----:B------:R1:W-:Y:S01]  /*6820*/  MUFU.EX2 R49, R10 ;  /* 0x0000000a00317308 */ /* 0x0003e20000000800 */
[----:B---3--:R-:W-:Y:S01]  /*6830*/  F2FP.F16.F32.PACK_AB R152, R47, R46 ;  /* 0x0000002e2f98723e */ /* 0x008fe200000000ff */
[----:B------:R-:W3:Y:S06]  /*6840*/  SHFL.BFLY PT, R6, R7, 0x1, 0x1f ;  /* 0x0c201f0007067f89 */ /* 0x000eec00000e0000 */
[----:B------:R-:W-:Y:S01]  /*6850*/  MUFU.EX2 R11, R11 ;  /* 0x0000000b000b7308 */ /* 0x000fe20000000800 */
[----:B-1----:R-:W-:-:S04]  /*6860*/  IMAD R10, R2, 0x1000, R19 ;  /* 0x00001000020a7824 */ /* 0x002fc800078e0213 */
[C---:B------:R-:W-:Y:S01]  /*6870*/  VIADD R44, R10.reuse, 0x80 ;  /* 0x000000800a2c7836 */ /* 0x040fe20000000000 */
[----:B------:R-:W-:Y:S02]  /*6880*/  R2UR UR6, R10 ;  /* 0x000000000a0672ca */ /* 0x000fe400000e0000 */
[----:B------:R-:W1:Y:S02]  /*6890*/  MUFU.EX2 R14, R14 ;  /* 0x0000000e000e7308 */ /* 0x000e640000000800 */
[----:B------:R-:W-:-:S06]  /*68a0*/  R2UR UR10, R44 ;  /* 0x000000002c0a72ca */ /* 0x000fcc00000e0000 */
[----:B------:R-:W-:Y:S03]  /*68b0*/  MUFU.EX2 R13, R13 ;  /* 0x0000000d000d7308 */ /* 0x000fe60000000800 */
[----:B------:R-:W-:Y:S01]  /*68c0*/  UMOV UR14, UR6 ;  /* 0x00000006000e7c82 */ /* 0x000fe20008000000 */
[----:B---3--:R-:W-:-:S04]  /*68d0*/  FMNMX.FTZ R5, R7, R6, !PT ;  /* 0x0000000607057209 */ /* 0x008fc80007810000 */
[C---:B------:R-:W-:Y:S01]  /*68e0*/  FSETP.NEU.FTZ.AND P2, PT, R5.reuse, -INF , PT ;  /* 0xff8000000500780b */ /* 0x040fe20003f5d000 */
[----:B------:R-:W-:Y:S01]  /*68f0*/  FMUL.FTZ R6, R5, UR4 ;  /* 0x0000000405067c20 */ /* 0x000fe20008410000 */
[----:B------:R-:W3:Y:S01]  /*6900*/  MUFU.EX2 R12, R12 ;  /* 0x0000000c000c7308 */ /* 0x000ee20000000800 */
[----:B-1----:R-:W-:-:S03]  /*6910*/  F2FP.F16.F32.PACK_AB R158, R14, R11 ;  /* 0x0000000b0e9e723e */ /* 0x002fc600000000ff */
[----:B------:R-:W-:Y:S02]  /*6920*/  FSEL R7, R6, RZ, P2 ;  /* 0x000000ff06077208 */ /* 0x000fe40001000000 */
[----:B------:R-:W-:Y:S02]  /*6930*/  ISETP.NE.AND P2, PT, R56, RZ, PT ;  /* 0x000000ff3800720c */ /* 0x000fe40003f45270 */
        /* <DEDUP_REMOVED lines=10> */
[----:B------:R-:W-:Y:S01]  /*69e0*/  FFMA.FTZ R38, R38, UR4, -R7 ;  /* 0x0000000426267c23 */ /* 0x000fe20008010807 */
[----:B------:R-:W-:-:S02]  /*69f0*/  @!P2 VIADD R6, R9, 0x38840 ;  /* 0x000388400906a836 */ /* 0x000fc40000000000 */
[--C-:B------:R-:W-:Y:S01]  /*6a00*/  FFMA.FTZ R39, R39, UR4, -R7.reuse ;  /* 0x0000000427277c23 */ /* 0x100fe20008010807 */
[--C-:B------:R-:W-:Y:S01]  /*6a10*/  FFMA.FTZ R40, R40, UR4, -R7.reuse ;  /* 0x0000000428287c23 */ /* 0x100fe20008010807 */
[--C-:B------:R-:W-:Y:S01]  /*6a20*/  FFMA.FTZ R41, R41, UR4, -R7.reuse ;  /* 0x0000000429297c23 */ /* 0x100fe20008010807 */
[--C-:B------:R-:W-:Y:S01]  /*6a30*/  FFMA.FTZ R42, R42, UR4, -R7.reuse ;  /* 0x000000042a2a7c23 */ /* 0x100fe20008010807 */
[----:B------:R-:W1:Y:S01]  /*6a40*/  MUFU.EX2 R27, R27 ;  /* 0x0000001b001b7308 */ /* 0x000e620000000800 */
[----:B------:R-:W-:Y:S01]  /*6a50*/  @!P2 PRMT R6, RZ, 0x654, R6 ;  /* 0x00000654ff06a816 */ /* 0x000fe20000000006 */
[--C-:B------:R-:W-:Y:S01]  /*6a60*/  FFMA.FTZ R28, R28, UR4, -R7.reuse ;  /* 0x000000041c1c7c23 */ /* 0x100fe20008010807 */
[--C-:B------:R-:W-:Y:S01]  /*6a70*/  FFMA.FTZ R21, R21, UR4, -R7.reuse ;  /* 0x0000000415157c23 */ /* 0x100fe20008010807 */
[----:B------:R-:W-:Y:S01]  /*6a80*/  FFMA.FTZ R7, R15, UR4, -R7 ;  /* 0x000000040f077c23 */ /* 0x000fe20008010807 */
[----:B------:R4:W-:Y:S01]  /*6a90*/  @!P2 SYNCS.ARRIVE.TRANS64.RED.A1T0 RZ, [R6+URZ], RZ ;  /* 0x000000ff06ffa9a7 */ /* 0x0009e2000810043f */
[----:B---3--:R-:W-:Y:S01]  /*6aa0*/  F2FP.F16.F32.PACK_AB R160, R12, R13 ;  /* 0x0000000d0ca0723e */ /* 0x008fe200000000ff */
[----:B------:R-:W-:Y:S01]  /*6ab0*/  @!P2 VIADD R9, R9, 0x38860 ;  /* 0x000388600909a836 */ /* 0x000fe20000000000 */
[----:B------:R-:W3:Y:S04]  /*6ac0*/  MUFU.EX2 R26, R26 ;  /* 0x0000001a001a7308 */ /* 0x000ee80000000800 */
[----:B------:R-:W-:Y:S01]  /*6ad0*/  @!P2 PRMT R9, RZ, 0x654, R9 ;  /* 0x00000654ff09a816 */ /* 0x000fe20000000009 */
[----:B----4-:R-:W-:-:S03]  /*6ae0*/  FADD.FTZ R6, R46, R47 ;  /* 0x0000002f2e067221 */ /* 0x010fc60000010000 */
[----:B------:R-:W4:Y:S01]  /*6af0*/  MUFU.EX2 R155, R30 ;  /* 0x0000001e009b7308 */ /* 0x000f220000000800 */
[----:B-1----:R-:W-:-:S07]  /*6b00*/  F2FP.F16.F32.PACK_AB R153, R27, R24 ;  /* 0x000000181b99723e */ /* 0x002fce00000000ff */
[----:B------:R2:W-:Y:S08]  /*6b10*/  MUFU.EX2 R30, R37 ;  /* 0x00000025001e7308 */ /* 0x0005f00000000800 */
[----:B------:R-:W1:Y:S01]  /*6b20*/  MUFU.EX2 R31, R31 ;  /* 0x0000001f001f7308 */ /* 0x000e620000000800 */
[----:B--2---:R-:W-:-:S04]  /*6b30*/  @P1 IMAD.HI.U32 R37, R45, UR42, RZ ;  /* 0x0000002a2d251c27 */ /* 0x004fc8000f8e00ff */
[----:B------:R-:W-:Y:S01]  /*6b40*/  FADD.FTZ R45, R43, R6 ;  /* 0x000000062b2d7221 */ /* 0x000fe20000010000 */
[----:B0-----:R-:W-:Y:S01]  /*6b50*/  @P1 SHF.R.U32.HI R48, RZ, R50, R37 ;  /* 0x00000032ff301219 */ /* 0x001fe20000011625 */
[----:B------:R-:W-:Y:S01]  /*6b60*/  FADD.FTZ R37, R24, R27 ;  /* 0x0000001b18257221 */ /* 0x000fe20000010000 */
[----:B------:R-:W0:Y:S01]  /*6b70*/  MUFU.EX2 R34, R34 ;  /* 0x0000002200227308 */ /* 0x000e220000000800 */
[C---:B------:R-:W-:Y:S01]  /*6b80*/  FADD.FTZ R45, R154.reuse, R45 ;  /* 0x0000002d9a2d7221 */ /* 0x040fe20000010000 */
[----:B------:R-:W-:Y:S01]  /*6b90*/  F2FP.F16.F32.PACK_AB R154, R154, R43 ;  /* 0x0000002b9a9a723e */ /* 0x000fe200000000ff */
[----:B---3--:R-:W-:Y:S01]  /*6ba0*/  FADD.FTZ R6, R26, R37 ;  /* 0x000000251a067221 */ /* 0x008fe20000010000 */
[----:B------:R-:W-:Y:S01]  /*6bb0*/  IADD3 R48, R48, R187, -R188 ;  /* 0x000000bb30307210 */ /* 0x000fe20007ffe8bc */
[----:B------:R-:W-:Y:S01]  /*6bc0*/  FADD.FTZ R44, R156, R45 ;  /* 0x0000002d9c2c7221 */ /* 0x000fe20000010000 */
[----:B------:R-:W-:Y:S01]  /*6bd0*/  F2FP.F16.F32.PACK_AB R156, R49, R156 ;  /* 0x0000009c319c723e */ /* 0x000fe200000000ff */
[----:B----4-:R-:W-:Y:S01]  /*6be0*/  FADD.FTZ R6, R155, R6 ;  /* 0x000000069b067221 */ /* 0x010fe20000010000 */
[----:B------:R-:W2:Y:S01]  /*6bf0*/  MUFU.EX2 R35, R35 ;  /* 0x0000002300237308 */ /* 0x000ea20000000800 */
[----:B------:R-:W-:Y:S01]  /*6c00*/  FADD.FTZ R44, R49, R44 ;  /* 0x0000002c312c7221 */ /* 0x000fe20000010000 */
[----:B------:R-:W-:Y:S01]  /*6c10*/  F2FP.F16.F32.PACK_AB R155, R155, R26 ;  /* 0x0000001a9b9b723e */ /* 0x000fe200000000ff */
[----:B-1----:R-:W-:Y:S01]  /*6c20*/  FADD.FTZ R15, R31, R6 ;  /* 0x000000061f0f7221 */ /* 0x002fe20000010000 */
[----:B------:R-:W-:Y:S01]  /*6c30*/  BAR.SYNC.DEFER_BLOCKING 0xf, 0x100 ;  /* 0x03c4000000007b1d */ /* 0x000fe20000010000 */
[----:B------:R-:W-:-:S02]  /*6c40*/  R2UR UR5, R48 ;  /* 0x00000000300572ca */ /* 0x000fc400000e0000 */
[----:B0-----:R-:W-:-:S03]  /*6c50*/  FADD.FTZ R6, R34, R15 ;  /* 0x0000000f22067221 */ /* 0x001fc60000010000 */
[----:B------:R-:W0:Y:S01]  /*6c60*/  MUFU.EX2 R38, R38 ;  /* 0x0000002600267308 */ /* 0x000e220000000800 */
[----:B------:R-:W-:Y:S01]  /*6c70*/  FADD.FTZ R15, R11, R44 ;  /* 0x0000002c0b0f7221 */ /* 0x000fe20000010000 */
[----:B------:R-:W-:Y:S01]  /*6c80*/  F2FP.F16.F32.PACK_AB R157, R34, R31 ;  /* 0x0000001f229d723e */ /* 0x000fe200000000ff */
[----:B--2---:R-:W-:-:S05]  /*6c90*/  FADD.FTZ R37, R35, R6 ;  /* 0x0000000623257221 */ /* 0x004fca0000010000 */
[----:B------:R-:W1:Y:S01]  /*6ca0*/  MUFU.EX2 R39, R39 ;  /* 0x0000002700277308 */ /* 0x000e620000000800 */
[----:B------:R-:W-:Y:S01]  /*6cb0*/  FADD.FTZ R6, R14, R15 ;  /* 0x0000000f0e067221 */ /* 0x000fe20000010000 */
[C---:B------:R-:W-:Y:S01]  /*6cc0*/  F2FP.F16.F32.PACK_AB R159, R30.reuse, R35 ;  /* 0x000000231e9f723e */ /* 0x040fe200000000ff */
[----:B------:R-:W-:Y:S02]  /*6cd0*/  FADD.FTZ R37, R30, R37 ;  /* 0x000000251e257221 */ /* 0x000fe40000010000 */
[----:B------:R-:W-:-:S03]  /*6ce0*/  FADD.FTZ R15, R13, R6 ;  /* 0x000000060d0f7221 */ /* 0x000fc60000010000 */
[----:B------:R-:W2:Y:S01]  /*6cf0*/  MUFU.EX2 R40, R40 ;  /* 0x0000002800287308 */ /* 0x000ea20000000800 */
[----:B0-----:R-:W-:Y:S01]  /*6d00*/  FADD.FTZ R6, R38, R37 ;  /* 0x0000002526067221 */ /* 0x001fe20000010000 */
[----:B------:R-:W-:Y:S01]  /*6d10*/  FADD.FTZ R15, R12, R15 ;  /* 0x0000000f0c0f7221 */ /* 0x000fe20000010000 */
[----:B------:R0:W-:Y:S04]  /*6d20*/  STSM.16.M88.4 [R23+0x36400], R152 ;  /* 0x0364009817007844 */ /* 0x0001e80000000200 */
[----:B------:R0:W-:Y:S01]  /*6d30*/  STSM.16.M88.4 [R184], R156 ;  /* 0x0000009cb8007844 */ /* 0x0001e20000000200 */
[----:B------:R-:W3:Y:S01]  /*6d40*/  MUFU.EX2 R29, R29 ;  /* 0x0000001d001d7308 */ /* 0x000ee20000000800 */
[C---:B-1----:R-:W-:Y:S01]  /*6d50*/  FADD.FTZ R27, R39.reuse, R6 ;  /* 0x00000006271b7221 */ /* 0x042fe20000010000 */
[----:B------:R-:W-:Y:S01]  /*6d60*/  FADD.FTZ R6, R20, R15 ;  /* 0x0000000f14067221 */ /* 0x000fe20000010000 */
[----:B------:R-:W-:-:S05]  /*6d70*/  F2FP.F16.F32.PACK_AB R161, R39, R38 ;  /* 0x0000002627a1723e */ /* 0x000fca00000000ff */
[----:B------:R-:W1:Y:S01]  /*6d80*/  MUFU.EX2 R41, R41 ;  /* 0x0000002900297308 */ /* 0x000e620000000800 */
[----:B--2---:R-:W-:-:S07]  /*6d90*/  FADD.FTZ R24, R40, R27 ;  /* 0x0000001b28187221 */ /* 0x004fce0000010000 */
[----:B------:R-:W2:Y:S01]  /*6da0*/  MUFU.EX2 R32, R32 ;  /* 0x0000002000207308 */ /* 0x000ea20000000800 */
[C---:B---3--:R-:W-:Y:S01]  /*6db0*/  FADD.FTZ R11, R29.reuse, R6 ;  /* 0x000000061d0b7221 */ /* 0x048fe20000010000 */
[----:B------:R-:W-:-:S06]  /*6dc0*/  F2FP.F16.F32.PACK_AB R162, R29, R20 ;  /* 0x000000141da2723e */ /* 0x000fcc00000000ff */
[----:B------:R-:W3:Y:S01]  /*6dd0*/  MUFU.EX2 R42, R42 ;  /* 0x0000002a002a7308 */ /* 0x000ee20000000800 */
[C---:B-1----:R-:W-:Y:S01]  /*6de0*/  FADD.FTZ R15, R41.reuse, R24 ;  /* 0x00000018290f7221 */ /* 0x042fe20000010000 */
[----:B------:R-:W-:-:S05]  /*6df0*/  F2FP.F16.F32.PACK_AB R163, R41, R40 ;  /* 0x0000002829a3723e */ /* 0x000fca00000000ff */
[----:B------:R0:W-:Y:S01]  /*6e00*/  STSM.16.M88.4 [R186], R160 ;  /* 0x000000a0ba007844 */ /* 0x0001e20000000200 */
[----:B------:R-:W1:Y:S01]  /*6e10*/  MUFU.EX2 R33, R33 ;  /* 0x0000002100217308 */ /* 0x000e620000000800 */
[----:B--2---:R-:W-:-:S07]  /*6e20*/  FADD.FTZ R6, R32, R11 ;  /* 0x0000000b20067221 */ /* 0x004fce0000010000 */
[----:B------:R-:W2:Y:S01]  /*6e30*/  MUFU.EX2 R165, R28 ;  /* 0x0000001c00a57308 */ /* 0x000ea20000000800 */
[----:B---3--:R-:W-:-:S07]  /*6e40*/  FADD.FTZ R12, R42, R15 ;  /* 0x0000000f2a0c7221 */ /* 0x008fce0000010000 */
[----:B------:R-:W-:Y:S01]  /*6e50*/  MUFU.EX2 R25, R25 ;  /* 0x0000001900197308 */ /* 0x000fe20000000800 */
[C---:B-1----:R-:W-:Y:S01]  /*6e60*/  FADD.FTZ R6, R33.reuse, R6 ;  /* 0x0000000621067221 */ /* 0x042fe20000010000 */
[----:B------:R-:W-:-:S06]  /*6e70*/  F2FP.F16.F32.PACK_AB R164, R33, R32 ;  /* 0x0000002021a4723e */ /* 0x000fcc00000000ff */
[----:B------:R-:W1:Y:S01]  /*6e80*/  MUFU.EX2 R36, R36 ;  /* 0x0000002400247308 */ /* 0x000e620000000800 */
[C---:B--2---:R-:W-:Y:S01]  /*6e90*/  FADD.FTZ R12, R165.reuse, R12 ;  /* 0x0000000ca50c7221 */ /* 0x044fe20000010000 */
[----:B------:R-:W-:-:S06]  /*6ea0*/  F2FP.F16.F32.PACK_AB R165, R165, R42 ;  /* 0x0000002aa5a5723e */ /* 0x000fcc00000000ff */
[----:B------:R-:W2:Y:S08]  /*6eb0*/  MUFU.EX2 R21, R21 ;  /* 0x0000001500157308 */ /* 0x000eb00000000800 */
[----:B------:R3:W4:Y:S01]  /*6ec0*/  MUFU.EX2 R14, R7 ;  /* 0x00000007000e7308 */ /* 0x0007220000000800 */
[----:B-1----:R-:W-:Y:S01]  /*6ed0*/  F2FP.F16.F32.PACK_AB R166, R36, R25 ;  /* 0x0000001924a6723e */ /* 0x002fe200000000ff */
[----:B---3--:R-:W-:Y:S01]  /*6ee0*/  FADD.FTZ R7, R25, R6 ;  /* 0x0000000619077221 */ /* 0x008fe20000010000 */
[----:B--2---:R-:W-:-:S03]  /*6ef0*/  FADD.FTZ R11, R21, R12 ;  /* 0x0000000c150b7221 */ /* 0x004fc60000010000 */
[----:B------:R-:W-:Y:S01]  /*6f00*/  FADD.FTZ R6, R36, R7 ;  /* 0x0000000724067221 */ /* 0x000fe20000010000 */
[C---:B----4-:R-:W-:Y:S01]  /*6f10*/  F2FP.F16.F32.PACK_AB R167, R14.reuse, R21 ;  /* 0x000000150ea7723e */ /* 0x050fe200000000ff */
[----:B------:R-:W-:Y:S01]  /*6f20*/  FADD.FTZ R7, R14, R11 ;  /* 0x0000000b0e077221 */ /* 0x000fe20000010000 */
[C---:B------:R-:W-:Y:S02]  /*6f30*/  VIADD R11, R10.reuse, 0x100 ;  /* 0x000001000a0b7836 */ /* 0x040fe40000000000 */
[----:B------:R-:W-:Y:S01]  /*6f40*/  VIADD R10, R10, 0x180 ;  /* 0x000001800a0a7836 */ /* 0x000fe20000000000 */
[----:B------:R0:W-:Y:S01]  /*6f50*/  STSM.16.M88.4 [R185], R164 ;  /* 0x000000a4b9007844 */ /* 0x0001e20000000200 */
[----:B------:R-:W-:Y:S01]  /*6f60*/  WARPGROUP.ARRIVE ;  /* 0x00000000000079c5 */ /* 0x000fe20000000000 */
[----:B------:R-:W-:-:S05]  /*6f70*/  R2UR UR6, R11 ;  /* 0x000000000b0672ca */ /* 0x000fca00000e0000 */
[----:B------:R-:W-:Y:S03]  /*6f80*/  HGMMA.64x256x16.F32 R24, R152, gdesc[UR12].tnspB, RZ, !UPT, gsb0 ;  /* 0x43e0000c98187df0 */ /* 0x000fe6000c0008ff */
[----:B------:R-:W-:Y:S02]  /*6f90*/  WARPGROUP.DEPBAR.LE gsb0, 0x0 ;  /* 0x00008000000079c5 */ /* 0x000fe40000010000 */
[----:B------:R-:W-:-:S15]  /*6fa0*/  WARPGROUP.ARRIVE ;  /* 0x00000000000079c5 */ /* 0x000fde0000000000 */
[----:B------:R-:W-:-:S08]  /*6fb0*/  NOP ;  /* 0x0000000000007918 */ /* 0x000fd00000000000 */
[----:B------:R-:W-:Y:S01]  /*6fc0*/  HGMMA.64x256x16.F32 R24, R156, gdesc[UR8].tnspB, R24, gsb0 ;  /* 0x43e000089c187df0 */ /* 0x000fe20008000818 */
[----:B------:R-:W-:Y:S01]  /*6fd0*/  UMOV UR10, UR6 ;  /* 0x00000006000a7c82 */ /* 0x000fe20008000000 */
[----:B------:R-:W-:Y:S01]  /*6fe0*/  UMOV UR11, 0x40000040 ;  /* 0x40000040000b7882 */ /* 0x000fe20000000000 */
[----:B------:R-:W-:Y:S01]  /*6ff0*/  R2UR UR6, R10 ;  /* 0x000000000a0672ca */ /* 0x000fe200000e0000 */
[----:B------:R-:W-:Y:S02]  /*7000*/  WARPGROUP.DEPBAR.LE gsb0, 0x0 ;  /* 0x00008000000079c5 */ /* 0x000fe40000010000 */
[----:B------:R-:W-:-:S15]  /*7010*/  WARPGROUP.ARRIVE ;  /* 0x00000000000079c5 */ /* 0x000fde0000000000 */
[----:B------:R-:W-:-:S07]  /*7020*/  NOP ;  /* 0x0000000000007918 */ /* 0x000fce0000000000 */
[----:B------:R-:W-:Y:S01]  /*7030*/  HGMMA.64x256x16.F32 R24, R160, gdesc[UR8].tnspB, R24, gsb0 ;  /* 0x43e00008a0187df0 */ /* 0x000fe20008000818 */
[----:B------:R-:W-:Y:S01]  /*7040*/  UMOV UR10, UR6 ;  /* 0x00000006000a7c82 */ /* 0x000fe20008000000 */
[----:B------:R-:W-:Y:S01]  /*7050*/  UMOV UR11, 0x40000040 ;  /* 0x40000040000b7882 */ /* 0x000fe20000000000 */
        /* <DEDUP_REMOVED lines=8> */
[----:B------:R-:W-:-:S06]  /*70e0*/  WARPGROUP.ARRIVE ;  /* 0x00000000000079c5 */ /* 0x000fcc0000000000 */
        /* <DEDUP_REMOVED lines=13> */
[----:B------:R-:W-:Y:S01]  /*71c0*/  ULDC UR5, c[0x0][0xad0] ;  /* 0x0002b40000057ab9 */ /* 0x000fe20000000800 */
[----:B------:R-:W-:Y:S01]  /*71d0*/  IMAD.MOV.U32 R10, RZ, RZ, R8 ;  /* 0x000000ffff0a7224 */ /* 0x000fe200078e0008 */
[----:B------:R-:W-:Y:S01]  /*71e0*/  ULDC UR4, c[0x0][0xa80] ;  /* 0x0002a00000047ab9 */ /* 0x000fe20000000800 */
[----:B------:R-:W-:-:S07]  /*71f0*/  IMAD.MOV.U32 R12, RZ, RZ, R2 ;  /* 0x000000ffff0c7224 */ /* 0x000fce00078e0002 */
.L_x_5331:
        /* <DEDUP_REMOVED lines=8> */
.L_x_5323:
[----:B------:R-:W-:Y:S02]  /*7280*/  IMAD.U32 R5, RZ, RZ, UR37 ;  /* 0x00000025ff057e24 */ /* 0x000fe4000f8e00ff */
[----:B0-----:R-:W-:-:S03]  /*7290*/  IMAD R9, R2, 0x8, R16 ;  /* 0x0000000802097824 */ /* 0x001fc600078e0210 */
[----:B------:R-:W-:-:S04]  /*72a0*/  SHF.L.U32 R5, R5, 0x1f, RZ ;  /* 0x0000001f05057819 */ /* 0x000fc800000006ff */
[----:B------:R0:W1:Y:S01]  /*72b0*/  SYNCS.PHASECHK.TRANS64.TRYWAIT P3, [R9+URZ+0x38830], R5 ;  /* 0x03883005090075a7 */ /* 0x000062000806017f */
[----:B------:R-:W-:Y:S05]  /*72c0*/  @!P0 BRA `(.L_x_5324) ;  /* 0x0000000000048947 */ /* 0x000fea0003800000 */
[----:B------:R-:W-:Y:S01]  /*72d0*/  BPT.TRAP 0x1 ;  /* 0x000000040000795c */ /* 0x000fe20000300000 */
.L_x_5324:
[----:B------:R-:W-:Y:S01]  /*72e0*/  IMAD R8, R2, 0x200, R0 ;  /* 0x0000020002087824 */ /* 0x000fe200078e0200 */
[----:B-1----:R-:W-:Y:S06]  /*72f0*/  @P3 BRA `(.L_x_5325) ;  /* 0x0000000000083947 */ /* 0x002fec0003800000 */
[----:B------:R-:W1:Y:S02]  /*7300*/  SYNCS.PHASECHK.TRANS64.TRYWAIT P3, [R9+URZ+0x38830], R5 ;  /* 0x03883005090075a7 */ /* 0x000e64000806017f */
[----:B-1----:R-:W-:Y:S05]  /*7310*/  @!P3 BRA `(.L_x_5326) ;  /* 0x0000014400d0b947 */ /* 0x002fea0003800000 */
.L_x_5325:
[----:B------:R-:W-:Y:S01]  /*7320*/  R2UR UR10, R8 ;  /* 0x00000000080a72ca */ /* 0x000fe200000e0000 */
[----:B------:R-:W-:Y:S01]  /*7330*/  WARPGROUP.ARRIVE ;  /* 0x00000000000079c5 */ /* 0x000fe20000000000 */
[----:B------:R-:W-:Y:S01]  /*7340*/  UMOV UR11, 0x40000040 ;  /* 0x40000040000b7882 */ /* 0x000fe20000000000 */
[----:B------:R-:W-:Y:S01]  /*7350*/  UMOV UR15, 0x40000040 ;  /* 0x40000040000f7882 */ /* 0x000fe20000000000 */
[----:B------:R-:W-:Y:S01]  /*7360*/  UMOV UR19, 0x40000040 ;  /* 0x4000004000137882 */ /* 0x000fe20000000000 */
[----:B------:R-:W-:-:S08]  /*7370*/  UMOV UR23, 0x40000040 ;  /* 0x4000004000177882 */ /* 0x000fd00000000000 */
[----:B------:R-:W-:Y:S01]  /*7380*/  HGMMA.64x64x16.F32 R152, gdesc[UR8], RZ, !UPT, gsb0 ;  /* 0x00e00000089879f0 */ /* 0x000fe2000c0008ff */
[----:B------:R-:W-:Y:S02]  /*7390*/  UIADD3 UR14, UR10, 0x2, URZ ;  /* 0x000000020a0e7890 */ /* 0x000fe4000fffe03f */
[----:B------:R-:W-:Y:S02]  /*73a0*/  UIADD3 UR18, UR10, 0x4, URZ ;  /* 0x000000040a127890 */ /* 0x000fe4000fffe03f */
        /* <DEDUP_REMOVED lines=13> */
.L_x_5327:
[----:B------:R2:W3:Y:S01]  /*7480*/  SYNCS.PHASECHK.TRANS64.TRYWAIT P3, [R9+URZ+0x38850], R5 ;  /* 0x03885005090075a7 */ /* 0x0004e2000806017f */
[----:B------:R-:W-:Y:S05]  /*7490*/  @!P0 BRA `(.L_x_5328) ;  /* 0x0000000000048947 */ /* 0x000fea0003800000 */
[----:B------:R-:W-:Y:S01]  /*74a0*/  BPT.TRAP 0x1 ;  /* 0x000000040000795c */ /* 0x000fe20000300000 */
.L_x_5328:
[----:B---3--:R-:W-:Y:S05]  /*74b0*/  @P3 BRA `(.L_x_5329) ;  /* 0x0000000000083947 */ /* 0x008fea0003800000 */
[----:B------:R-:W3:Y:S02]  /*74c0*/  SYNCS.PHASECHK.TRANS64.TRYWAIT P3, [R9+URZ+0x38850], R5 ;  /* 0x03885005090075a7 */ /* 0x000ee4000806017f */
[----:B---3--:R-:W-:Y:S05]  /*74d0*/  @!P3 BRA `(.L_x_5330) ;  /* 0x000001440074b947 */ /* 0x008fea0003800000 */
.L_x_5329:
[----:B0123--:R-:W-:Y:S01]  /*74e0*/  IMAD R5, R2, 0x1000, R3 ;  /* 0x0000100002057824 */ /* 0x00ffe200078e0203 */
[----:B------:R-:W-:Y:S01]  /*74f0*/  WARPGROUP.ARRIVE ;  /* 0x00000000000079c5 */ /* 0x000fe20000000000 */
[----:B------:R-:W-:Y:S01]  /*7500*/  UMOV UR27, 0x40000040 ;  /* 0x40000040001b7882 */ /* 0x000fe20000000000 */
[----:B------:R-:W-:Y:S01]  /*7510*/  VIADD R8, R4, 0x2 ;  /* 0x0000000204087836 */ /* 0x000fe20000000000 */
[----:B------:R-:W-:Y:S01]  /*7520*/  UMOV UR29, 0x40000040 ;  /* 0x40000040001d7882 */ /* 0x000fe20000000000 */
[C---:B------:R-:W-:Y:S01]  /*7530*/  R2UR UR26, R5.reuse ;  /* 0x00000000051a72ca */ /* 0x040fe200000e0000 */
[----:B------:R-:W-:Y:S01]  /*7540*/  UMOV UR31, 0x40000040 ;  /* 0x40000040001f7882 */ /* 0x000fe20000000000 */
[----:B------:R-:W0:Y:S01]  /*7550*/  S2R R13, SR_TID.X ;  /* 0x00000000000d7919 */ /* 0x000e220000002100 */
[----:B------:R-:W-:Y:S01]  /*7560*/  R2UR UR28, R8 ;  /* 0x00000000081c72ca */ /* 0x000fe200000e0000 */
[C---:B------:R-:W-:Y:S01]  /*7570*/  VIADD R8, R5.reuse, 0x2 ;  /* 0x0000000205087836 */ /* 0x040fe20000000000 */
[----:B------:R-:W-:Y:S01]  /*7580*/  UMOV UR10, 0xffffffc0 ;  /* 0xffffffc0000a7882 */ /* 0x000fe20000000000 */
[----:B------:R-:W-:Y:S01]  /*7590*/  VIADD R20, R5, 0x800 ;  /* 0x0000080005147836 */ /* 0x000fe20000000000 */
[----:B------:R-:W-:Y:S01]  /*75a0*/  UIMAD UR10, UR7, UR10, 0x1 ;  /* 0x00000001070a74a4 */ /* 0x000fe2000f8e020a */
[----:B------:R-:W-:Y:S01]  /*75b0*/  IMAD.MOV.U32 R15, RZ, RZ, 0x4 ;  /* 0x00000004ff0f7424 */ /* 0x000fe200078e00ff */
[----:B------:R-:W-:Y:S01]  /*75c0*/  R2UR UR30, R8 ;  /* 0x00000000081e72ca */ /* 0x000fe200000e0000 */
[----:B------:R-:W-:Y:S01]  /*75d0*/  VIADD R8, R4, 0x4 ;  /* 0x0000000404087836 */ /* 0x000fe20000000000 */
[----:B------:R-:W-:Y:S01]  /*75e0*/  UMOV UR11, 0x40000040 ;  /* 0x40000040000b7882 */ /* 0x000fe20000000000 */
[----:B------:R-:W-:Y:S01]  /*75f0*/  UISETP.GT.AND UP0, UPT, UR7, UR6, UPT ;  /* 0x000000060700728c */ /* 0x000fe2000bf04270 */
[----:B------:R-:W-:Y:S01]  /*7600*/  HGMMA.64x64x16.F32 R152, gdesc[UR24], R152, gsb0 ;  /* 0x00e00000189879f0 */ /* 0x000fe20008000898 */
[----:B------:R-:W-:Y:S01]  /*7610*/  UIADD3 UR7, UR7, -0x1, URZ ;  /* 0xffffffff07077890 */ /* 0x000fe2000fffe03f */
[----:B0-----:R-:W-:Y:S01]  /*7620*/  SHF.R.U32.HI R13, RZ, 0x7, R13 ;  /* 0x00000007ff0d7819 */ /* 0x001fe2000001160d */
[----:B------:R-:W-:-:S02]  /*7630*/  WARPGROUP.DEPBAR.LE gsb0, 0x0 ;  /* 0x00008000000079c5 */ /* 0x000fc40000010000 */
[----:B------:R-:W-:-:S06]  /*7640*/  WARPGROUP.ARRIVE ;  /* 0x00000000000079c5 */ /* 0x000fcc0000000000 */
[----:B------:R-:W-:Y:S01]  /*7650*/  HGMMA.64x64x16.F32 R152, gdesc[UR28], R152, gsb0 ;  /* 0x00e000001c9879f0 */ /* 0x000fe20008000898 */
[----:B------:R-:W-:Y:S01]  /*7660*/  R2UR UR28, R8 ;  /* 0x00000000081c72ca */ /* 0x000fe200000e0000 */
[----:B------:R-:W-:Y:S01]  /*7670*/  VIADD R8, R5, 0x4 ;  /* 0x0000000405087836 */ /* 0x000fe20000000000 */
[----:B------:R-:W-:Y:S01]  /*7680*/  UMOV UR29, 0x40000040 ;  /* 0x40000040001d7882 */ /* 0x000fe20000000000 */
[----:B------:R-:W-:-:S03]  /*7690*/  UMOV UR31, 0x40000040 ;  /* 0x40000040001f7882 */ /* 0x000fc60000000000 */
[----:B------:R-:W-:Y:S01]  /*76a0*/  R2UR UR30, R8 ;  /* 0x00000000081e72ca */ /* 0x000fe200000e0000 */
[----:B------:R-:W-:Y:S01]  /*76b0*/  VIADD R8, R4, 0x6 ;  /* 0x0000000604087836 */ /* 0x000fe20000000000 */
[----:B------:R-:W-:Y:S02]  /*76c0*/  WARPGROUP.DEPBAR.LE gsb0, 0x0 ;  /* 0x00008000000079c5 */ /* 0x000fe40000010000 */
[----:B------:R-:W-:-:S09]  /*76d0*/  WARPGROUP.ARRIVE ;  /* 0x00000000000079c5 */ /* 0x000fd20000000000 */
        /* <DEDUP_REMOVED lines=113> */
[----:B------:R-:W-:Y:S02]  /*7df0*/  R2UR UR30, R8 ;  /* 0x00000000081e72ca */ /* 0x000fe400000e0000 */
[----:B------:R0:W1:Y:S02]  /*7e00*/  SHFL.IDX PT, R8, R13, RZ, 0x1f ;  /* 0x00001fff0d087589 */ /* 0x00006400000e0000 */
[----:B0-----:R-:W-:Y:S01]  /*7e10*/  VIADD R13, R4, 0x800 ;  /* 0x00000800040d7836 */ /* 0x001fe20000000000 */
[----:B-1----:R-:W-:-:S04]  /*7e20*/  ISETP.GT.AND P3, PT, R8, 0x7f, PT ;  /* 0x0000007f0800780c */ /* 0x002fc80003f64270 */
[----:B------:R-:W-:-:S05]  /*7e30*/  SEL R14, RZ, 0x2, !P3 ;  /* 0x00000002ff0e7807 */ /* 0x000fca0005800000 */
[----:B------:R-:W-:Y:S01]  /*7e40*/  IMAD.IADD R8, R13, 0x1, R14 ;  /* 0x000000010d087824 */ /* 0x000fe200078e020e */
[----:B------:R-:W-:Y:S02]  /*7e50*/  WARPGROUP.DEPBAR.LE gsb0, 0x0 ;  /* 0x00008000000079c5 */ /* 0x000fe40000010000 */
[----:B------:R-:W-:-:S06]  /*7e60*/  WARPGROUP.ARRIVE ;  /* 0x00000000000079c5 */ /* 0x000fcc0000000000 */
[----:B------:R-:W-:Y:S01]  /*7e70*/  HGMMA.64x64x16.F32 R152, gdesc[UR28], R152, gsb0 ;  /* 0x00e000001c9879f0 */ /* 0x000fe20008000898 */
[----:B------:R-:W-:Y:S01]  /*7e80*/  R2UR UR28, R8 ;  /* 0x00000000081c72ca */ /* 0x000fe200000e0000 */
[----:B------:R-:W-:Y:S01]  /*7e90*/  IMAD.IADD R8, R14, 0x1, R20 ;  /* 0x000000010e087824 */ /* 0x000fe200078e0214 */
[----:B------:R-:W-:Y:S01]  /*7ea0*/  UMOV UR29, 0x40000040 ;  /* 0x40000040001d7882 */ /* 0x000fe20000000000 */
[----:B------:R-:W-:-:S03]  /*7eb0*/  UMOV UR31, 0x40000040 ;  /* 0x40000040001f7882 */ /* 0x000fc60000000000 */
[----:B------:R-:W-:Y:S02]  /*7ec0*/  R2UR UR30, R8 ;  /* 0x00000000081e72ca */ /* 0x000fe400000e0000 */
[C---:B------:R-:W-:Y:S02]  /*7ed0*/  SEL R8, R15.reuse, 0x2, P3 ;  /* 0x000000020f087807 */ /* 0x040fe40001800000 */
[----:B------:R-:W-:-:S03]  /*7ee0*/  SEL R15, R15, 0x6, !P3 ;  /* 0x000000060f0f7807 */ /* 0x000fc60005800000 */
[C---:B------:R-:W-:Y:S02]  /*7ef0*/  IMAD.IADD R21, R13.reuse, 0x1, R8 ;  /* 0x000000010d157824 */ /* 0x040fe400078e0208 */
[----:B------:R-:W-:Y:S01]  /*7f00*/  IMAD.IADD R13, R13, 0x1, R15 ;  /* 0x000000010d0d7824 */ /* 0x000fe200078e020f */
[----:B------:R-:W-:Y:S02]  /*7f10*/  WARPGROUP.DEPBAR.LE gsb0, 0x0 ;  /* 0x00008000000079c5 */ /* 0x000fe40000010000 */
[----:B------:R-:W-:-:S06]  /*7f20*/  WARPGROUP.ARRIVE ;  /* 0x00000000000079c5 */ /* 0x000fcc0000000000 */
[----:B------:R-:W-:Y:S01]  /*7f30*/  HGMMA.64x64x16.F32 R152, gdesc[UR28], R152, gsb0 ;  /* 0x00e000001c9879f0 */ /* 0x000fe20008000898 */
[----:B------:R-:W-:Y:S01]  /*7f40*/  R2UR UR28, R21 ;  /* 0x00000000151c72ca */ /* 0x000fe200000e0000 */
[C---:B------:R-:W-:Y:S01]  /*7f50*/  IMAD.IADD R21, R20.reuse, 0x1, R8 ;  /* 0x0000000114157824 */ /* 0x040fe200078e0208 */
[----:B------:R-:W-:Y:S01]  /*7f60*/  UMOV UR29, 0x40000040 ;  /* 0x40000040001d7882 */ /* 0x000fe20000000000 */
[----:B------:R-:W-:Y:S01]  /*7f70*/  UMOV UR31, 0x40000040 ;  /* 0x40000040001f7882 */ /* 0x000fe20000000000 */
[----:B------:R-:W-:Y:S02]  /*7f80*/  IMAD.IADD R20, R20, 0x1, R15 ;  /* 0x0000000114147824 */ /* 0x000fe400078e020f */
[----:B------:R-:W-:Y:S01]  /*7f90*/  R2UR UR30, R21 ;  /* 0x00000000151e72ca */ /* 0x000fe200000e0000 */
[----:B------:R-:W-:Y:S02]  /*7fa0*/  WARPGROUP.DEPBAR.LE gsb0, 0x0 ;  /* 0x00008000000079c5 */ /* 0x000fe40000010000 */
[----:B------:R-:W-:-:S10]  /*7fb0*/  WARPGROUP.ARRIVE ;  /* 0x00000000000079c5 */ /* 0x000fd40000000000 */
        /* <DEDUP_REMOVED lines=26> */
[----:B------:R-:W-:Y:S01]  /*8160*/  VIADD R20, R5, 0xa00 ;  /* 0x00000a0005147836 */ /* 0x000fe20000000000 */
[----:B------:R-:W-:Y:S01]  /*8170*/  UMOV UR29, 0x40000040 ;  /* 0x40000040001d7882 */ /* 0x000fe20000000000 */
[----:B------:R-:W-:Y:S02]  /*8180*/  UMOV UR31, 0x40000040 ;  /* 0x40000040001f7882 */ /* 0x000fe40000000000 */
[----:B------:R-:W-:-:S05]  /*8190*/  IMAD.IADD R21, R14, 0x1, R20 ;  /* 0x000000010e157824 */ /* 0x000fca00078e0214 */
[----:B------:R-:W-:Y:S01]  /*81a0*/  R2UR UR30, R21 ;  /* 0x00000000151e72ca */ /* 0x000fe200000e0000 */
[C---:B------:R-:W-:Y:S02]  /*81b0*/  IMAD.IADD R21, R13.reuse, 0x1, R8 ;  /* 0x000000010d157824 */ /* 0x040fe400078e0208 */
[----:B------:R-:W-:Y:S01]  /*81c0*/  IMAD.IADD R13, R13, 0x1, R15 ;  /* 0x000000010d0d7824 */ /* 0x000fe200078e020f */
[----:B------:R-:W-:Y:S02]  /*81d0*/  WARPGROUP.DEPBAR.LE gsb0, 0x0 ;  /* 0x00008000000079c5 */ /* 0x000fe40000010000 */
[----:B------:R-:W-:-:S07]  /*81e0*/  WARPGROUP.ARRIVE ;  /* 0x00000000000079c5 */ /* 0x000fce0000000000 */
[----:B------:R-:W-:Y:S01]  /*81f0*/  HGMMA.64x64x16.F32 R152, gdesc[UR28], R152, gsb0 ;  /* 0x00e000001c9879f0 */ /* 0x000fe20008000898 */
[----:B------:R-:W-:Y:S01]  /*8200*/  R2UR UR28, R21 ;  /* 0x00000000151c72ca */ /* 0x000fe200000e0000 */
[--C-:B------:R-:W-:Y:S01]  /*8210*/  IMAD.IADD R21, R8, 0x1, R20.reuse ;  /* 0x0000000108157824 */ /* 0x100fe200078e0214 */
        /* <DEDUP_REMOVED lines=82> */
[--C-:B------:R-:W-:Y:S02]  /*8740*/  IMAD.IADD R8, R8, 0x1, R20.reuse ;  /* 0x0000000108087824 */ /* 0x100fe400078e0214 */
        /* <DEDUP_REMOVED lines=23> */
[----:B------:R-:W-:Y:S02]  /*88c0*/  IADD3 R8, R13, R8, R4 ;  /* 0x000000080d087210 */ /* 0x000fe40007ffe004 */
[----:B------:R-:W0:Y:S01]  /*88d0*/  @P1 LDC R13, c[0x0][0x44c] ;  /* 0x00011300ff0d1b82 */ /* 0x000e220000000800 */
[----:B------:R-:W-:Y:S02]  /*88e0*/  WARPGROUP.DEPBAR.LE gsb0, 0x0 ;  /* 0x00008000000079c5 */ /* 0x000fe40000010000 */
[----:B------:R-:W-:-:S06]  /*88f0*/  WARPGROUP.ARRIVE ;  /* 0x00000000000079c5 */ /* 0x000fcc0000000000 */
[----:B------:R-:W-:Y:S01]  /*8900*/  HGMMA.64x64x16.F32 R152, gdesc[UR28], R152, gsb0 ;  /* 0x00e000001c9879f0 */ /* 0x000fe20008000898 */
[----:B------:R-:W-:Y:S01]  /*8910*/  R2UR UR28, R8 ;  /* 0x00000000081c72ca */ /* 0x000fe200000e0000 */
[----:B------:R-:W-:Y:S01]  /*8920*/  UMOV UR29, 0x40000040 ;  /* 0x40000040001d7882 */ /* 0x000fe20000000000 */
[----:B------:R-:W-:Y:S01]  /*8930*/  R2UR UR30, R5 ;  /* 0x00000000051e72ca */ /* 0x000fe200000e0000 */
[----:B------:R-:W-:Y:S01]  /*8940*/  UMOV UR31, 0x40000040 ;  /* 0x40000040001f7882 */ /* 0x000fe20000000000 */
[----:B------:R-:W1:Y:S01]  /*8950*/  @P1 LDC R8, c[0x0][0x450] ;  /* 0x00011400ff081b82 */ /* 0x000e620000000800 */
[----:B------:R-:W-:-:S04]  /*8960*/  VIADD R5, R190, UR42 ;  /* 0x0000002abe057c36 */ /* 0x000fc80008000000 */
[----:B0-----:R-:W-:-:S05]  /*8970*/  @P1 IMAD.HI.U32 R13, R5, R13, RZ ;  /* 0x0000000d050d1227 */ /* 0x001fca00078e00ff */
[----:B-1----:R-:W-:Y:S02]  /*8980*/  @P1 SHF.R.U32.HI R5, RZ, R8, R13 ;  /* 0x00000008ff051219 */ /* 0x002fe4000001160d */
[----:B------:R-:W-:-:S05]  /*8990*/  IADD3 R8, R187, UR10, -R189 ;  /* 0x0000000abb087c10 */ /* 0x000fca000fffe8bd */
[----:B------:R-:W-:Y:S01]  /*89a0*/  IMAD.IADD R8, R8, 0x1, -R188 ;  /* 0x0000000108087824 */ /* 0x000fe200078e0abc */
[----:B------:R-:W-:Y:S02]  /*89b0*/  WARPGROUP.DEPBAR.LE gsb0, 0x0 ;  /* 0x00008000000079c5 */ /* 0x000fe40000010000 */
[----:B------:R-:W-:-:S06]  /*89c0*/  WARPGROUP.ARRIVE ;  /* 0x00000000000079c5 */ /* 0x000fcc0000000000 */
[----:B------:R-:W-:Y:S03]  /*89d0*/  HGMMA.64x64x16.F32 R152, gdesc[UR28], R152, gsb0 ;  /* 0x00e000001c9879f0 */ /* 0x000fe60008000898 */
[----:B------:R-:W-:Y:S02]  /*89e0*/  WARPGROUP.DEPBAR.LE gsb0, 0x0 ;  /* 0x00008000000079c5 */ /* 0x000fe40000010000 */
[----:B------:R-:W-:Y:S01]  /*89f0*/  FMUL.FTZ R15, R161, UR5 ;  /* 0x00000005a10f7c20 */ /* 0x000fe20008410000 */
[----:B------:R-:W-:Y:S01]  /*8a00*/  FMUL.FTZ R14, R152, UR5 ;  /* 0x00000005980e7c20 */ /* 0x000fe20008410000 */
[----:B------:R-:W0:Y:S01]  /*8a10*/  SHFL.IDX PT, R161, R5, RZ, 0x1c1f ;  /* 0x001c1fff05a17589 */ /* 0x000e2200000e0000 */
        /* <DEDUP_REMOVED lines=23> */
[----:B0-----:R-:W-:-:S02]  /*8b90*/  IMAD.IADD R161, R8, 0x1, R161 ;  /* 0x0000000108a17824 */ /* 0x001fc400078e02a1 */
[----:B------:R-:W-:-:S03]  /*8ba0*/  FMUL.FTZ R232, R183, UR5 ;  /* 0x00000005b7e87c20 */ /* 0x000fc60008410000 */
[C---:B------:R-:W-:Y:S02]  /*8bb0*/  ISETP.GT.AND P6, PT, R161.reuse, 0x1, PT ;  /* 0x00000001a100780c */ /* 0x040fe40003fc4270 */
[----:B------:R-:W0:Y:S01]  /*8bc0*/  MUFU.TANH R20, R20 ;  /* 0x0000001400147308 */ /* 0x000e220000002400 */
[C---:B------:R-:W-:Y:S02]  /*8bd0*/  ISETP.GT.AND P5, PT, R161.reuse, RZ, PT ;  /* 0x000000ffa100720c */ /* 0x040fe40003fa4270 */
[C---:B------:R-:W-:Y:S02]  /*8be0*/  ISETP.GT.AND P3, PT, R161.reuse, 0x8, PT ;  /* 0x00000008a100780c */ /* 0x040fe40003f64270 */
[----:B------:R-:W-:Y:S02]  /*8bf0*/  ISETP.GT.AND P4, PT, R161, 0x9, PT ;  /* 0x00000009a100780c */ /* 0x000fe40003f84270 */
[----:B-1----:R-:W-:Y:S01]  /*8c00*/  FSEL R13, R13, -INF , P6 ;  /* 0xff8000000d0d7808 */ /* 0x002fe20003000000 */
[----:B------:R-:W1:Y:S01]  /*8c10*/  MUFU.TANH R15, R15 ;  /* 0x0000000f000f7308 */ /* 0x000e620000002400 */
[----:B--2---:R-:W-:-:S02]  /*8c20*/  FSEL R14, R14, -INF , P5 ;  /* 0xff8000000e0e7808 */ /* 0x004fc40002800000 */
[C---:B------:R-:W-:Y:S02]  /*8c30*/  ISETP.GT.AND P6, PT, R161.reuse, 0x11, PT ;  /* 0x00000011a100780c */ /* 0x040fe40003fc4270 */
[----:B---3--:R-:W-:Y:S02]  /*8c40*/  FSEL R152, R152, -INF , P3 ;  /* 0xff80000098987808 */ /* 0x008fe40001800000 */
[C---:B------:R-:W-:Y:S01]  /*8c50*/  ISETP.GT.AND P5, PT, R161.reuse, 0x10, PT ;  /* 0x00000010a100780c */ /* 0x040fe20003fa4270 */
[----:B------:R-:W2:Y:S01]  /*8c60*/  MUFU.TANH R153, R153 ;  /* 0x0000009900997308 */ /* 0x000ea20000002400 */
[----:B0-----:R-:W-:Y:S02]  /*8c70*/  FSEL R20, R20, -INF , P4 ;  /* 0xff80000014147808 */ /* 0x001fe40002000000 */
[C---:B------:R-:W-:Y:S02]  /*8c80*/  ISETP.GT.AND P3, PT, R161.reuse, 0x18, PT ;  /* 0x00000018a100780c */ /* 0x040fe40003f64270 */
[----:B------:R-:W-:-:S03]  /*8c90*/  ISETP.GT.AND P4, PT, R161, 0x19, PT ;  /* 0x00000019a100780c */ /* 0x000fc60003f84270 */
[----:B------:R-:W0:Y:S01]  /*8ca0*/  MUFU.TANH R21, R21 ;  /* 0x0000001500157308 */ /* 0x000e220000002400 */
[----:B-1----:R-:W-:Y:S02]  /*8cb0*/  FSEL R15, R15, -INF , P6 ;  /* 0xff8000000f0f7808 */ /* 0x002fe40003000000 */
[----:B------:R-:W-:-:S05]  /*8cc0*/  ISETP.GT.AND P6, PT, R161, 0x21, PT ;  /* 0x00000021a100780c */ /* 0x000fca0003fc4270 */
[----:B------:R-:W1:Y:S01]  /*8cd0*/  MUFU.TANH R157, R157 ;  /* 0x0000009d009d7308 */ /* 0x000e620000002400 */
[----:B--2---:R-:W-:Y:S02]  /*8ce0*/  FSEL R153, R153, -INF , P5 ;  /* 0xff80000099997808 */ /* 0x004fe40002800000 */
[----:B------:R-:W-:-:S05]  /*8cf0*/  ISETP.GT.AND P5, PT, R161, 0x20, PT ;  /* 0x00000020a100780c */ /* 0x000fca0003fa4270 */
[----:B------:R-:W2:Y:S01]  /*8d00*/  MUFU.TANH R160, R160 ;  /* 0x000000a000a07308 */ /* 0x000ea20000002400 */
[----:B0-----:R-:W-:Y:S02]  /*8d10*/  FSEL R21, R21, -INF , P3 ;  /* 0xff80000015157808 */ /* 0x001fe40001800000 */
[----:B------:R-:W-:-:S05]  /*8d20*/  ISETP.GT.AND P3, PT, R161, 0x28, PT ;  /* 0x00000028a100780c */ /* 0x000fca0003f64270 */
        /* <DEDUP_REMOVED lines=9> */
[----:B------:R-:W-:Y:S01]  /*8dc0*/  MUFU.TANH R165, R165 ;  /* 0x000000a500a57308 */ /* 0x000fe20000002400 */
[----:B-1----:R-:W-:Y:S01]  /*8dd0*/  FSEL R160, R164, -INF , P3 ;  /* 0xff800000a4a07808 */ /* 0x002fe20001800000 */
[----:B------:R-:W-:Y:S01]  /*8de0*/  FMUL.FTZ R164, R176, UR5 ;  /* 0x00000005b0a47c20 */ /* 0x000fe20008410000 */
[----:B------:R-:W-:Y:S01]  /*8df0*/  ISETP.GT.AND P3, PT, R161, 0x38, PT ;  /* 0x00000038a100780c */ /* 0x000fe20003f64270 */
[----:B------:R-:W-:-:S04]  /*8e00*/  FMUL.FTZ R176, R181, UR5 ;  /* 0x00000005b5b07c20 */ /* 0x000fc80008410000 */
[----:B------:R-:W0:Y:S01]  /*8e10*/  MUFU.TANH R164, R164 ;  /* 0x000000a400a47308 */ /* 0x000e220000002400 */
[----:B--2---:R-:W-:Y:S02]  /*8e20*/  FSEL R155, R168, -INF , P4 ;  /* 0xff800000a89b7808 */ /* 0x004fe40002000000 */
[----:B------:R-:W-:Y:S02]  /*8e30*/  ISETP.GT.AND P4, PT, R161, 0x39, PT ;  /* 0x00000039a100780c */ /* 0x000fe40003f84270 */
[----:B------:R-:W-:-:S03]  /*8e40*/  FMNMX.FTZ R161, R14, R10, !PT ;  /* 0x0000000a0ea17209 */ /* 0x000fc60007810000 */
[----:B------:R1:W-:Y:S01]  /*8e50*/  MUFU.TANH R168, R169 ;  /* 0x000000a900a87308 */ /* 0x0003e20000002400 */
[----:B------:R-:W-:-:S04]  /*8e60*/  FMNMX.FTZ R161, R13, R161, !PT ;  /* 0x000000a10da17209 */ /* 0x000fc80007810000 */
[----:B------:R-:W-:-:S03]  /*8e70*/  FMNMX.FTZ R161, R152, R161, !PT ;  /* 0x000000a198a17209 */ /* 0x000fc60007810000 */
[----:B------:R-:W-:Y:S01]  /*8e80*/  MUFU.TANH R176, R176 ;  /* 0x000000b000b07308 */ /* 0x000fe20000002400 */
[----:B------:R-:W-:Y:S01]  /*8e90*/  FMNMX.FTZ R161, R20, R161, !PT ;  /* 0x000000a114a17209 */ /* 0x000fe20007810000 */
[----:B-1----:R-:W-:Y:S01]  /*8ea0*/  FMUL.FTZ R169, R158, UR5 ;  /* 0x000000059ea97c20 */ /* 0x002fe20008410000 */
[----:B0-----:R-:W-:Y:S02]  /*8eb0*/  FSEL R164, R164, -INF , P5 ;  /* 0xff800000a4a47808 */ /* 0x001fe40002800000 */
[----:B------:R-:W-:-:S03]  /*8ec0*/  FMNMX.FTZ R161, R153, R161, !PT ;  /* 0x000000a199a17209 */ /* 0x000fc60007810000 */
[----:B------:R-:W-:Y:S01]  /*8ed0*/  MUFU.TANH R169, R169 ;  /* 0x000000a900a97308 */ /* 0x000fe20000002400 */
[----:B------:R-:W-:-:S04]  /*8ee0*/  FMNMX.FTZ R158, R15, R161, !PT ;  /* 0x000000a10f9e7209 */ /* 0x000fc80007810000 */
[----:B------:R-:W-:-:S03]  /*8ef0*/  FMNMX.FTZ R158, R21, R158, !PT ;  /* 0x0000009e159e7209 */ /* 0x000fc60007810000 */
[----:B------:R-:W0:Y:S01]  /*8f00*/  MUFU.TANH R161, R177 ;  /* 0x000000b100a17308 */ /* 0x000e220000002400 */
[----:B------:R-:W-:-:S04]  /*8f10*/  FMNMX.FTZ R172, R157, R158, !PT ;  /* 0x0000009e9dac7209 */ /* 0x000fc80007810000 */
[----:B------:R-:W-:-:S03]  /*8f20*/  FMNMX.FTZ R172, R156, R172, !PT ;  /* 0x000000ac9cac7209 */ /* 0x000fc60007810000 */
[----:B------:R1:W2:Y:S01]  /*8f30*/  MUFU.TANH R158, R180 ;  /* 0x000000b4009e7308 */ /* 0x0002a20000002400 */
[----:B------:R-:W-:-:S04]  /*8f40*/  FMNMX.FTZ R172, R154, R172, !PT ;  /* 0x000000ac9aac7209 */ /* 0x000fc80007810000 */
[----:B------:R-:W-:-:S03]  /*8f50*/  FMNMX.FTZ R172, R160, R172, !PT ;  /* 0x000000aca0ac7209 */ /* 0x000fc60007810000 */
[----:B------:R-:W-:Y:S01]  /*8f60*/  MUFU.TANH R170, R170 ;  /* 0x000000aa00aa7308 */ /* 0x000fe20000002400 */
[----:B------:R-:W-:Y:S01]  /*8f70*/  FMNMX.FTZ R173, R155, R172, !PT ;  /* 0x000000ac9bad7209 */ /* 0x000fe20007810000 */
[----:B-1----:R-:W-:Y:S01]  /*8f80*/  FMUL.FTZ R180, R174, UR5 ;  /* 0x00000005aeb47c20 */ /* 0x002fe20008410000 */
[----:B0-----:R-:W-:Y:S02]  /*8f90*/  FSEL R161, R161, -INF , P6 ;  /* 0xff800000a1a17808 */ /* 0x001fe40003000000 */
[----:B------:R-:W-:-:S03]  /*8fa0*/  FMNMX.FTZ R173, R164, R173, !PT ;  /* 0x000000ada4ad7209 */ /* 0x000fc60007810000 */
[----:B------:R0:W1:Y:S01]  /*8fb0*/  MUFU.TANH R172, R159 ;  /* 0x0000009f00ac7308 */ /* 0x0000620000002400 */
[----:B--2---:R-:W-:Y:S02]  /*8fc0*/  FSEL R158, R158, -INF , P3 ;  /* 0xff8000009e9e7808 */ /* 0x004fe40001800000 */
[----:B------:R-:W-:-:S05]  /*8fd0*/  FMNMX.FTZ R177, R161, R173, !PT ;  /* 0x000000ada1b17209 */ /* 0x000fca0007810000 */
[----:B------:R2:W3:Y:S01]  /*8fe0*/  MUFU.TANH R173, R162 ;  /* 0x000000a200ad7308 */ /* 0x0004e20000002400 */
[----:B0-----:R-:W-:Y:S01]  /*8ff0*/  FSEL R159, R176, -INF , P4 ;  /* 0xff800000b09f7808 */ /* 0x001fe20002000000 */
[----:B------:R-:W-:Y:S02]  /*9000*/  FMUL.FTZ R176, R163, UR5 ;  /* 0x00000005a3b07c20 */ /* 0x000fe40008410000 */
[----:B------:R-:W0:Y:S04]  /*9010*/  SHFL.IDX PT, R163, R5, 0x1, 0x1c1f ;  /* 0x003c1f0005a37f89 */ /* 0x000e2800000e0000 */
[----:B------:R-:W-:Y:S01]  /*9020*/  MUFU.TANH R176, R176 ;  /* 0x000000b000b07308 */ /* 0x000fe20000002400 */
[----:B--2---:R-:W-:Y:S01]  /*9030*/  FMNMX.FTZ R162, R158, R177, !PT ;  /* 0x000000b19ea27209 */ /* 0x004fe20007810000 */
[----:B------:R-:W-:Y:S01]  /*9040*/  FMUL.FTZ R177, R166, UR5 ;  /* 0x00000005a6b17c20 */ /* 0x000fe20008410000 */
[----:B------:R-:W-:-:S02]  /*9050*/  FMUL.FTZ R166, R167, UR5 ;  /* 0x00000005a7a67c20 */ /* 0x000fc40008410000 */
[----:B------:R-:W-:-:S03]  /*9060*/  FMNMX.FTZ R162, R159, R162, !PT ;  /* 0x000000a29fa27209 */ /* 0x000fc60007810000 */
[----:B------:R-:W-:Y:S02]  /*9070*/  MUFU.TANH R175, R175 ;  /* 0x000000af00af7308 */ /* 0x000fe40000002400 */
[----:B------:R-:W2:Y:S06]  /*9080*/  SHFL.BFLY PT, R5, R162, 0x2, 0x1f ;  /* 0x0c401f00a2057f89 */ /* 0x000eac00000e0000 */
[----:B------:R-:W4:Y:S01]  /*9090*/  MUFU.TANH R166, R166 ;  /* 0x000000a600a67308 */ /* 0x000f220000002400 */
[----:B0-----:R-:W-:-:S07]  /*90a0*/  IMAD.IADD R8, R8, 0x1, R163 ;  /* 0x0000000108087824 */ /* 0x001fce00078e02a3 */
[----:B------:R-:W0:Y:S01]  /*90b0*/  MUFU.TANH R177, R177 ;  /* 0x000000b100b17308 */ /* 0x000e220000002400 */
[C---:B------:R-:W-:Y:S02]  /*90c0*/  ISETP.GT.AND P4, PT, R8.reuse, RZ, PT ;  /* 0x000000ff0800720c */ /* 0x040fe40003f84270 */
[C---:B------:R-:W-:Y:S02]  /*90d0*/  ISETP.GT.AND P3, PT, R8.reuse, 0x9, PT ;  /* 0x000000090800780c */ /* 0x040fe40003f64270 */
[----:B------:R-:W-:Y:S02]  /*90e0*/  ISETP.GT.AND P5, PT, R8, 0x1, PT ;  /* 0x000000010800780c */ /* 0x000fe40003fa4270 */
[----:B-1----:R-:W-:Y:S01]  /*90f0*/  FSEL R174, R172, -INF , P3 ;  /* 0xff800000acae7808 */ /* 0x002fe20001800000 */
[----:B------:R-:W1:Y:S01]  /*9100*/  MUFU.TANH R171, R171 ;  /* 0x000000ab00ab7308 */ /* 0x000e620000002400 */
[----:B------:R-:W-:Y:S02]  /*9110*/  ISETP.GT.AND P3, PT, R8, 0x19, PT ;  /* 0x000000190800780c */ /* 0x000fe40003f64270 */
[----:B--2---:R-:W-:-:S02]  /*9120*/  FMNMX.FTZ R5, R162, R5, !PT ;  /* 0x00000005a2057209 */ /* 0x004fc40007810000 */
[----:B------:R-:W-:Y:S02]  /*9130*/  FSEL R162, R165, -INF , P4 ;  /* 0xff800000a5a27808 */ /* 0x000fe40002000000 */
[----:B------:R-:W-:Y:S01]  /*9140*/  ISETP.GT.AND P4, PT, R8, 0x10, PT ;  /* 0x000000100800780c */ /* 0x000fe20003f84270 */
[----:B------:R-:W2:Y:S01]  /*9150*/  MUFU.TANH R180, R180 ;  /* 0x000000b400b47308 */ /* 0x000ea20000002400 */
[----:B------:R-:W-:Y:S02]  /*9160*/  FSEL R163, R168, -INF , P5 ;  /* 0xff800000a8a37808 */ /* 0x000fe40002800000 */
[C---:B------:R-:W-:Y:S02]  /*9170*/  ISETP.GT.AND P6, PT, R8.reuse, 0x8, PT ;  /* 0x000000080800780c */ /* 0x040fe40003fc4270 */
[----:B---3--:R-:W-:Y:S02]  /*9180*/  FSEL R168, R173, -INF , P4 ;  /* 0xff800000ada87808 */ /* 0x008fe40002000000 */
[----:B------:R-:W-:Y:S01]  /*9190*/  ISETP.GT.AND P4, PT, R8, 0x20, PT ;  /* 0x000000200800780c */ /* 0x000fe20003f84270 */
[----:B------:R-:W-:Y:S01]  /*91a0*/  MUFU.TANH R229, R229 ;  /* 0x000000e500e57308 */ /* 0x000fe20000002400 */
[----:B----4-:R-:W-:-:S02]  /*91b0*/  FSEL R166, R166, -INF , P3 ;  /* 0xff800000a6a67808 */ /* 0x010fc40001800000 */
[C---:B------:R-:W-:Y:S02]  /*91c0*/  ISETP.GT.AND P5, PT, R8.reuse, 0x11, PT ;  /* 0x000000110800780c */ /* 0x040fe40003fa4270 */
[----:B------:R-:W-:Y:S02]  /*91d0*/  ISETP.GT.AND P3, PT, R8, 0x29, PT ;  /* 0x000000290800780c */ /* 0x000fe40003f64270 */
[----:B------:R-:W-:Y:S01]  /*91e0*/  FSEL R167, R169, -INF , P6 ;  /* 0xff800000a9a77808 */ /* 0x000fe20003000000 */
[----:B------:R-:W-:Y:S01]  /*91f0*/  MUFU.TANH R232, R232 ;  /* 0x000000e800e87308 */ /* 0x000fe20000002400 */
[----:B------:R-:W-:Y:S02]  /*9200*/  FSEL R169, R170, -INF , P4 ;  /* 0xff800000aaa97808 */ /* 0x000fe40002000000 */
[----:B------:R-:W-:Y:S02]  /*9210*/  FSEL R173, R176, -INF , P5 ;  /* 0xff800000b0ad7808 */ /* 0x000fe40002800000 */
[----:B------:R-:W-:Y:S01]  /*9220*/  FSEL R170, R175, -INF , P3 ;  /* 0xff800000afaa7808 */ /* 0x000fe20001800000 */
[----:B------:R-:W3:Y:S01]  /*9230*/  SHFL.BFLY PT, R176, R5, 0x1, 0x1f ;  /* 0x0c201f0005b07f89 */ /* 0x000ee200000e0000 */
[----:B------:R-:W-:-:S02]  /*9240*/  FMNMX.FTZ R175, R162, R11, !PT ;  /* 0x0000000ba2af7209 */ /* 0x000fc40007810000 */
[----:B------:R-:W-:Y:S02]  /*9250*/  ISETP.GT.AND P6, PT, R8, 0x18, PT ;  /* 0x000000180800780c */ /* 0x000fe40003fc4270 */
[----:B------:R-:W-:Y:S02]  /*9260*/  FMNMX.FTZ R175, R163, R175, !PT ;  /* 0x000000afa3af7209 */ /* 0x000fe40007810000 */
[----:B0-----:R-:W-:Y:S01]  /*9270*/  FSEL R165, R177, -INF , P6 ;  /* 0xff800000b1a57808 */ /* 0x001fe20003000000 */
[----:B------:R-:W-:Y:S01]  /*9280*/  FMUL.FTZ R177, R178, UR5 ;  /* 0x00000005b2b17c20 */ /* 0x000fe20008410000 */
[----:B------:R-:W-:Y:S02]  /*9290*/  FMNMX.FTZ R175, R167, R175, !PT ;  /* 0x000000afa7af7209 */ /* 0x000fe40007810000 */
[----:B------:R-:W-:Y:S02]  /*92a0*/  ISETP.GT.AND P5, PT, R8, 0x21, PT ;  /* 0x000000210800780c */ /* 0x000fe40003fa4270 */
[----:B------:R-:W-:Y:S01]  /*92b0*/  FMNMX.FTZ R175, R174, R175, !PT ;  /* 0x000000afaeaf7209 */ /* 0x000fe20007810000 */
[----:B------:R-:W0:Y:S01]  /*92c0*/  MUFU.TANH R177, R177 ;  /* 0x000000b100b17308 */ /* 0x000e220000002400 */
[----:B------:R-:W-:-:S02]  /*92d0*/  ISETP.GT.AND P6, PT, R8, 0x28, PT ;  /* 0x000000280800780c */ /* 0x000fc40003fc4270 */
[----:B------:R-:W-:Y:S02]  /*92e0*/  FMNMX.FTZ R175, R168, R175, !PT ;  /* 0x000000afa8af7209 */ /* 0x000fe40007810000 */
[----:B-1----:R-:W-:Y:S02]  /*92f0*/  FSEL R171, R171, -INF , P5 ;  /* 0xff800000abab7808 */ /* 0x002fe40002800000 */
[----:B------:R-:W-:Y:S02]  /*9300*/  FMNMX.FTZ R175, R173, R175, !PT ;  /* 0x000000afadaf7209 */ /* 0x000fe40007810000 */
[----:B--2---:R-:W-:Y:S02]  /*9310*/  FSEL R172, R180, -INF , P6 ;  /* 0xff800000b4ac7808 */ /* 0x004fe40003000000 */
[C---:B------:R-:W-:Y:S02]  /*9320*/  ISETP.GT.AND P4, PT, R8.reuse, 0x30, PT ;  /* 0x000000300800780c */ /* 0x040fe40003f84270 */
[----:B------:R-:W-:-:S02]  /*9330*/  ISETP.GT.AND P5, PT, R8, 0x31, PT ;  /* 0x000000310800780c */ /* 0x000fc40003fa4270 */
[C---:B------:R-:W-:Y:S02]  /*9340*/  ISETP.GT.AND P6, PT, R8.reuse, 0x38, PT ;  /* 0x000000380800780c */ /* 0x040fe40003fc4270 */
[----:B------:R-:W-:Y:S02]  /*9350*/  ISETP.GT.AND P3, PT, R8, 0x39, PT ;  /* 0x000000390800780c */ /* 0x000fe40003f64270 */
[----:B---3--:R-:W-:Y:S01]  /*9360*/  FMNMX.FTZ R8, R5, R176, !PT ;  /* 0x000000b005087209 */ /* 0x008fe20007810000 */
[----:B------:R-:W-:Y:S01]  /*9370*/  FMUL.FTZ R5, R182, UR5 ;  /* 0x00000005b6057c20 */ /* 0x000fe20008410000 */
[----:B------:R-:W-:Y:S02]  /*9380*/  FMNMX.FTZ R175, R165, R175, !PT ;  /* 0x000000afa5af7209 */ /* 0x000fe40007810000 */
[----:B0-----:R-:W-:Y:S01]  /*9390*/  FSEL R177, R177, -INF , P4 ;  /* 0xff800000b1b17808 */ /* 0x001fe20002000000 */
[----:B------:R-:W-:Y:S01]  /*93a0*/  FMUL.FTZ R178, R8, UR4 ;  /* 0x0000000408b27c20 */ /* 0x000fe20008410000 */
[----:B------:R-:W-:Y:S01]  /*93b0*/  FMNMX.FTZ R175, R166, R175, !PT ;  /* 0x000000afa6af7209 */ /* 0x000fe20007810000 */
[----:B------:R-:W0:Y:S01]  /*93c0*/  MUFU.TANH R5, R5 ;  /* 0x0000000500057308 */ /* 0x000e220000002400 */
[----:B------:R-:W-:-:S02]  /*93d0*/  FSETP.NEU.FTZ.AND P4, PT, R8, -INF , PT ;  /* 0xff8000000800780b */ /* 0x000fc40003f9d000 */
[----:B------:R-:W-:Y:S02]  /*93e0*/  FMNMX.FTZ R175, R169, R175, !PT ;  /* 0x000000afa9af7209 */ /* 0x000fe40007810000 */
[----:B------:R-:W-:Y:S02]  /*93f0*/  FSEL R178, R178, RZ, P4 ;  /* 0x000000ffb2b27208 */ /* 0x000fe40002000000 */
[----:B------:R-:W-:Y:S02]  /*9400*/  FMNMX.FTZ R175, R171, R175, !PT ;  /* 0x000000afabaf7209 */ /* 0x000fe40007810000 */
[----:B------:R-:W-:Y:S01]  /*9410*/  FSEL R229, R229, -INF , P5 ;  /* 0xff800000e5e57808 */ /* 0x000fe20002800000 */
[--C-:B------:R-:W-:Y:S01]  /*9420*/  FFMA.FTZ R228, R13, UR4, -R178.reuse ;  /* 0x000000040de47c23 */ /* 0x100fe200080108b2 */
[----:B------:R-:W-:Y:S01]  /*9430*/  FMNMX.FTZ R13, R172, R175, !PT ;  /* 0x000000afac0d7209 */ /* 0x000fe20007810000 */
[--C-:B------:R-:W-:Y:S01]  /*9440*/  FFMA.FTZ R181, R152, UR4, -R178.reuse ;  /* 0x0000000498b57c23 */ /* 0x100fe200080108b2 */
[----:B------:R-:W-:Y:S01]  /*9450*/  FSEL R232, R232, -INF , P3 ;  /* 0xff800000e8e87808 */ /* 0x000fe20001800000 */
        /* <DEDUP_REMOVED lines=19> */
[----:B------:R-:W-:-:S03]  /*9590*/  FFMA.FTZ R179, R159, UR4, -R178 ;  /* 0x000000049fb37c23 */ /* 0x000fc600080108b2 */
[----:B------:R-:W0:Y:S01]  /*95a0*/  SHFL.BFLY PT, R20, R5, 0x2, 0x1f ;  /* 0x0c401f0005147f89 */ /* 0x000e2200000e0000 */
[----:B------:R-:W-:Y:S08]  /*95b0*/  MUFU.EX2 R228, R228 ;  /* 0x000000e400e47308 */ /* 0x000ff00000000800 */
[----:B------:R-:W-:Y:S08]  /*95c0*/  MUFU.EX2 R181, R181 ;  /* 0x000000b500b57308 */ /* 0x000ff00000000800 */
[----:B------:R-:W-:Y:S01]  /*95d0*/  MUFU.EX2 R230, R230 ;  /* 0x000000e600e67308 */ /* 0x000fe20000000800 */
[----:B0-----:R-:W-:Y:S01]  /*95e0*/  FMNMX.FTZ R5, R5, R20, !PT ;  /* 0x0000001405057209 */ /* 0x001fe20007810000 */
[----:B------:R-:W-:Y:S01]  /*95f0*/  FFMA.FTZ R20, R160, UR4, -R178 ;  /* 0x00000004a0147c23 */ /* 0x000fe200080108b2 */
[----:B------:R-:W-:-:S05]  /*9600*/  FSEL R160, R8, RZ, P4 ;  /* 0x000000ff08a07208 */ /* 0x000fca0002000000 */
[----:B------:R-:W-:Y:S01]  /*9610*/  MUFU.EX2 R178, R158 ;  /* 0x0000009e00b27308 */ /* 0x000fe20000000800 */
[----:B------:R-:W0:Y:S01]  /*9620*/  SHFL.BFLY PT, R153, R5, 0x1, 0x1f ;  /* 0x0c201f0005997f89 */ /* 0x000e2200000e0000 */
[----:B------:R-:W-:-:S04]  /*9630*/  FADD.FTZ R160, -R160, R10 ;  /* 0x0000000aa0a07221 */ /* 0x000fc80000010100 */
[----:B------:R-:W-:Y:S02]  /*9640*/  FMUL.FTZ R160, R160, UR4 ;  /* 0x00000004a0a07c20 */ /* 0x000fe40008410000 */
[----:B------:R-:W-:Y:S08]  /*9650*/  MUFU.EX2 R182, R182 ;  /* 0x000000b600b67308 */ /* 0x000ff00000000800 */
[----:B------:R-:W1:Y:S08]  /*9660*/  MUFU.EX2 R160, R160 ;  /* 0x000000a000a07308 */ /* 0x000e700000000800 */
[----:B------:R-:W-:Y:S01]  /*9670*/  MUFU.EX2 R231, R231 ;  /* 0x000000e700e77308 */ /* 0x000fe20000000800 */
[----:B0-----:R-:W-:-:S04]  /*9680*/  FMNMX.FTZ R5, R5, R153, !PT ;  /* 0x0000009905057209 */ /* 0x001fc80007810000 */
[C---:B------:R-:W-:Y:S01]  /*9690*/  FSETP.NEU.FTZ.AND P3, PT, R5.reuse, -INF , PT ;  /* 0xff8000000500780b */ /* 0x040fe20003f7d000 */
[C---:B------:R-:W-:Y:S02]  /*96a0*/  FMUL.FTZ R153, R5.reuse, UR4 ;  /* 0x0000000405997c20 */ /* 0x040fe40008410000 */
[----:B------:R-:W-:Y:S01]  /*96b0*/  MUFU.EX2 R183, R183 ;  /* 0x000000b700b77308 */ /* 0x000fe20000000800 */
[----:B------:R-:W-:Y:S01]  /*96c0*/  FSEL R161, R5, RZ, P3 ;  /* 0x000000ff05a17208 */ /* 0x000fe20001800000 */
[-C--:B-1----:R-:W-:Y:S01]  /*96d0*/  FMUL.FTZ R24, R24, R160.reuse ;  /* 0x000000a018187220 */ /* 0x082fe20000410000 */
[----:B------:R-:W-:Y:S01]  /*96e0*/  FSEL R153, R153, RZ, P3 ;  /* 0x000000ff99997208 */ /* 0x000fe20001800000 */
[----:B------:R-:W-:Y:S01]  /*96f0*/  FMUL.FTZ R25, R25, R160 ;  /* 0x000000a019197220 */ /* 0x000fe20000410000 */
[----:B------:R-:W-:Y:S01]  /*9700*/  ISETP.NE.AND P3, PT, R22, RZ, PT ;  /* 0x000000ff1600720c */ /* 0x000fe20003f65270 */
[----:B------:R-:W-:Y:S01]  /*9710*/  FADD.FTZ R161, -R161, R11 ;  /* 0x0000000ba1a17221 */ /* 0x000fe20000010100 */
[----:B------:R-:W-:-:S02]  /*9720*/  @!P2 VIADD R11, R9, 0x38840 ;  /* 0x00038840090ba836 */ /* 0x000fc40000000000 */
[--C-:B------:R-:W-:Y:S01]  /*9730*/  FFMA.FTZ R154, R162, UR4, -R153.reuse ;  /* 0x00000004a29a7c23 */ /* 0x100fe20008010899 */
[--C-:B------:R-:W-:Y:S01]  /*9740*/  FFMA.FTZ R156, R163, UR4, -R153.reuse ;  /* 0x00000004a39c7c23 */ /* 0x100fe20008010899 */
[----:B------:R-:W-:Y:S01]  /*9750*/  FMUL.FTZ R161, R161, UR4 ;  /* 0x00000004a1a17c20 */ /* 0x000fe20008410000 */
[--C-:B------:R-:W-:Y:S01]  /*9760*/  FFMA.FTZ R155, R167, UR4, -R153.reuse ;  /* 0x00000004a79b7c23 */ /* 0x100fe20008010899 */
[--C-:B------:R-:W-:Y:S01]  /*9770*/  FFMA.FTZ R158, R174, UR4, -R153.reuse ;  /* 0x00000004ae9e7c23 */ /* 0x100fe20008010899 */
[----:B------:R-:W-:Y:S01]  /*9780*/  FFMA.FTZ R157, R168, UR4, -R153 ;  /* 0x00000004a89d7c23 */ /* 0x000fe20008010899 */
[----:B------:R-:W-:Y:S01]  /*9790*/  MUFU.EX2 R154, R154 ;  /* 0x0000009a009a7308 */ /* 0x000fe20000000800 */
[----:B------:R-:W-:Y:S01]  /*97a0*/  @!P2 PRMT R11, RZ, 0x654, R11 ;  /* 0x00000654ff0ba816 */ /* 0x000fe2000000000b */
[--C-:B------:R-:W-:Y:S01]  /*97b0*/  FFMA.FTZ R159, R173, UR4, -R153.reuse ;  /* 0x00000004ad9f7c23 */ /* 0x100fe20008010899 */
[----:B------:R-:W-:Y:S01]  /*97c0*/  FFMA.FTZ R168, R165, UR4, -R153 ;  /* 0x00000004a5a87c23 */ /* 0x000fe20008010899 */
[----:B------:R-:W-:-:S02]  /*97d0*/  @!P3 IMAD R163, R12, 0x40, R18 ;  /* 0x000000400ca3b824 */ /* 0x000fc400078e0212 */
[--C-:B------:R-:W-:Y:S01]  /*97e0*/  FFMA.FTZ R173, R166, UR4, -R153.reuse ;  /* 0x00000004a6ad7c23 */ /* 0x100fe20008010899 */
[--C-:B------:R-:W-:Y:S01]  /*97f0*/  FFMA.FTZ R10, R169, UR4, -R153.reuse ;  /* 0x00000004a90a7c23 */ /* 0x100fe20008010899 */
[----:B------:R0:W-:Y:S01]  /*9800*/  @!P2 SYNCS.ARRIVE.TRANS64.RED.A1T0 RZ, [R11+URZ], RZ ;  /* 0x000000ff0bffa9a7 */ /* 0x0001e2000810043f */
[----:B------:R-:W1:Y:S01]  /*9810*/  MUFU.EX2 R161, R161 ;  /* 0x000000a100a17308 */ /* 0x000e620000000800 */
[----:B------:R-:W-:Y:S02]  /*9820*/  @!P3 IMAD R163, R163, 0x4, R16 ;  /* 0x00000004a3a3b824 */ /* 0x000fe400078e0210 */
[--C-:B------:R-:W-:Y:S01]  /*9830*/  FFMA.FTZ R12, R172, UR4, -R153.reuse ;  /* 0x00000004ac0c7c23 */ /* 0x100fe20008010899 */
[--C-:B------:R-:W-:Y:S01]  /*9840*/  FFMA.FTZ R171, R171, UR4, -R153.reuse ;  /* 0x00000004abab7c23 */ /* 0x100fe20008010899 */
[--C-:B------:R-:W-:Y:S01]  /*9850*/  FFMA.FTZ R229, R229, UR4, -R153.reuse ;  /* 0x00000004e5e57c23 */ /* 0x100fe20008010899 */
[--C-:B------:R-:W-:Y:S01]  /*9860*/  FFMA.FTZ R162, R152, UR4, -R153.reuse ;  /* 0x0000000498a27c23 */ /* 0x100fe20008010899 */
[--C-:B------:R-:W-:Y:S01]  /*9870*/  FFMA.FTZ R232, R232, UR4, -R153.reuse ;  /* 0x00000004e8e87c23 */ /* 0x100fe20008010899 */
[----:B------:R-:W-:Y:S01]  /*9880*/  @!P3 STS [R163+0x38400], R160 ;  /* 0x038400a0a300b388 */ /* 0x000fe20000000800 */
[----:B------:R-:W2:Y:S01]  /*9890*/  MUFU.EX2 R156, R156 ;  /* 0x0000009c009c7308 */ /* 0x000ea20000000800 */
[--C-:B------:R-:W-:Y:S01]  /*98a0*/  FFMA.FTZ R170, R170, UR4, -R153.reuse ;  /* 0x00000004aaaa7c23 */ /* 0x100fe20008010899 */
[----:B------:R-:W-:Y:S01]  /*98b0*/  FFMA.FTZ R152, R160, R6, R180 ;  /* 0x00000006a0987223 */ /* 0x000fe200000100b4 */
[----:B------:R-:W-:Y:S01]  /*98c0*/  FFMA.FTZ R177, R177, UR4, -R153 ;  /* 0x00000004b1b17c23 */ /* 0x000fe20008010899 */
[-C--:B------:R-:W-:Y:S01]  /*98d0*/  FMUL.FTZ R28, R28, R160.reuse ;  /* 0x000000a01c1c7220 */ /* 0x080fe20000410000 */
[-C--:B------:R-:W-:Y:S01]  /*98e0*/  FMUL.FTZ R29, R29, R160.reuse ;  /* 0x000000a01d1d7220 */ /* 0x080fe20000410000 */
[-C--:B------:R-:W-:Y:S01]  /*98f0*/  FMUL.FTZ R32, R32, R160.reuse ;  /* 0x000000a020207220 */ /* 0x080fe20000410000 */
[-C--:B------:R-:W-:Y:S01]  /*9900*/  FMUL.FTZ R33, R33, R160.reuse ;  /* 0x000000a021217220 */ /* 0x080fe20000410000 */
[----:B------:R-:W3:Y:S01]  /*9910*/  MUFU.EX2 R155, R155 ;  /* 0x0000009b009b7308 */ /* 0x000ee20000000800 */
[----:B-1----:R1:W-:Y:S01]  /*9920*/  @!P3 STS [R163+0x38420], R161 ;  /* 0x038420a1a300b388 */ /* 0x0023e20000000800 */
[----:B------:R-:W-:Y:S01]  /*9930*/  FFMA.FTZ R7, R161, R7, R154 ;  /* 0x00000007a1077223 */ /* 0x000fe2000001009a */
        /* <DEDUP_REMOVED lines=8> */
[C---:B-1----:R-:W-:Y:S01]  /*99c0*/  FADD.FTZ R163, R228.reuse, R152 ;  /* 0x00000098e4a37221 */ /* 0x042fe20000010000 */
[----:B------:R-:W-:Y:S01]  /*99d0*/  F2FP.F16.F32.PACK_AB R152, R228, R180 ;  /* 0x000000b4e498723e */ /* 0x000fe200000000ff */
[----:B------:R-:W-:Y:S01]  /*99e0*/  FMUL.FTZ R45, R45, R160 ;  /* 0x000000a02d2d7220 */ /* 0x000fe20000410000 */
[C---:B------:R-:W-:Y:S01]  /*99f0*/  F2FP.F16.F32.PACK_AB R154, R230.reuse, R181 ;  /* 0x000000b5e69a723e */ /* 0x040fe200000000ff */
[----:B------:R-:W-:Y:S01]  /*9a00*/  FADD.FTZ R163, R181, R163 ;  /* 0x000000a3b5a37221 */ /* 0x000fe20000010000 */
[----:B------:R-:W1:Y:S01]  /*9a10*/  MUFU.EX2 R157, R157 ;  /* 0x0000009d009d7308 */ /* 0x000e620000000800 */
[----:B---3--:R-:W-:Y:S01]  /*9a20*/  FADD.FTZ R164, R155, R164 ;  /* 0x000000a49ba47221 */ /* 0x008fe20000010000 */
[----:B------:R-:W-:Y:S01]  /*9a30*/  F2FP.F16.F32.PACK_AB R156, R231, R182 ;  /* 0x000000b6e79c723e */ /* 0x000fe200000000ff */
[----:B------:R-:W-:Y:S01]  /*9a40*/  FADD.FTZ R163, R230, R163 ;  /* 0x000000a3e6a37221 */ /* 0x000fe20000010000 */
[-C--:B------:R-:W-:Y:S01]  /*9a50*/  FMUL.FTZ R48, R48, R160.reuse ;  /* 0x000000a030307220 */ /* 0x080fe20000410000 */
[-C--:B------:R-:W-:Y:S01]  /*9a60*/  FMUL.FTZ R49, R49, R160.reuse ;  /* 0x000000a031317220 */ /* 0x080fe20000410000 */
[-C--:B------:R-:W-:Y:S01]  /*9a70*/  FMUL.FTZ R52, R52, R160.reuse ;  /* 0x000000a034347220 */ /* 0x080fe20000410000 */
[----:B------:R-:W-:Y:S01]  /*9a80*/  FADD.FTZ R163, R182, R163 ;  /* 0x000000a3b6a37221 */ /* 0x000fe20000010000 */
[----:B------:R-:W2:Y:S01]  /*9a90*/  MUFU.EX2 R159, R159 ;  /* 0x0000009f009f7308 */ /* 0x000ea20000000800 */
[C---:B----4-:R-:W-:Y:S01]  /*9aa0*/  FADD.FTZ R164, R158.reuse, R164 ;  /* 0x000000a49ea47221 */ /* 0x050fe20000010000 */
[----:B------:R-:W-:Y:S01]  /*9ab0*/  F2FP.F16.F32.PACK_AB R155, R158, R155 ;  /* 0x0000009b9e9b723e */ /* 0x000fe200000000ff */
[----:B------:R-:W-:Y:S01]  /*9ac0*/  BAR.SYNC.DEFER_BLOCKING 0xf, 0x100 ;  /* 0x03c4000000007b1d */ /* 0x000fe20000010000 */
[----:B------:R-:W-:Y:S01]  /*9ad0*/  FADD.FTZ R172, R231, R163 ;  /* 0x000000a3e7ac7221 */ /* 0x000fe20000010000 */
        /* <DEDUP_REMOVED lines=13> */
[C---:B--2---:R-:W-:Y:S01]  /*9bb0*/  FADD.FTZ R169, R159.reuse, R164 ;  /* 0x000000a49fa97221 */ /* 0x044fe20000010000 */
[----:B------:R-:W-:Y:S01]  /*9bc0*/  F2FP.F16.F32.PACK_AB R157, R159, R157 ;  /* 0x0000009d9f9d723e */ /* 0x000fe200000000ff */
        /* <DEDUP_REMOVED lines=78> */
[----:B----4-:R-:W-:-:S02]  /*a0b0*/  IMAD R170, R2, 0x1000, R19 ;  /* 0x0000100002aa7824 */ /* 0x010fc400078e0213 */
        /* <DEDUP_REMOVED lines=39> */
[----:B------:R-:W-:Y:S01]  /*a330*/  FMUL.FTZ R151, R151, R161 ;  /* 0x000000a197977220 */ /* 0x000fe20000410000 */
[----:B---3--:R-:W-:Y:S01]  /*a340*/  F2FP.F16.F32.PACK_AB R158, R13, R183 ;  /* 0x000000b70d9e723e */ /* 0x008fe200000000ff */
[----:B------:R3:W-:Y:S01]  /*a350*/  STSM.16.M88.4 [R23+0x36400], R152 ;  /* 0x0364009817007844 */ /* 0x0007e20000000200 */
[----:B-1----:R-:W-:Y:S01]  /*a360*/  F2FP.F16.F32.PACK_AB R159, R173, R168 ;  /* 0x000000a8ad9f723e */ /* 0x002fe200000000ff */
[----:B------:R-:W-:Y:S01]  /*a370*/  FADD.FTZ R172, R183, R172 ;  /* 0x000000acb7ac7221 */ /* 0x000fe20000010000 */
[----:B------:R-:W-:Y:S01]  /*a380*/  R2UR UR10, R170 ;  /* 0x00000000aa0a72ca */ /* 0x000fe200000e0000 */
[----:B------:R-:W-:Y:S01]  /*a390*/  FADD.FTZ R169, R168, R169 ;  /* 0x000000a9a8a97221 */ /* 0x000fe20000010000 */
[----:B------:R-:W1:Y:S01]  /*a3a0*/  MUFU.EX2 R232, R232 ;  /* 0x000000e800e87308 */ /* 0x000e620000000800 */
[----:B--2---:R-:W-:Y:S01]  /*a3b0*/  F2FP.F16.F32.PACK_AB R160, R15, R14 ;  /* 0x0000000e0fa0723e */ /* 0x004fe200000000ff */
[----:B------:R2:W-:Y:S01]  /*a3c0*/  STSM.16.M88.4 [R184], R156 ;  /* 0x0000009cb8007844 */ /* 0x0005e20000000200 */
[----:B0-----:R-:W-:Y:S01]  /*a3d0*/  F2FP.F16.F32.PACK_AB R161, R11, R10 ;  /* 0x0000000a0ba1723e */ /* 0x001fe200000000ff */
[----:B------:R-:W-:Y:S01]  /*a3e0*/  FADD.FTZ R172, R13, R172 ;  /* 0x000000ac0dac7221 */ /* 0x000fe20000010000 */
[----:B-----5:R-:W-:Y:S01]  /*a3f0*/  F2FP.F16.F32.PACK_AB R162, R21, R20 ;  /* 0x0000001415a2723e */ /* 0x020fe200000000ff */
[----:B------:R-:W-:Y:S01]  /*a400*/  FADD.FTZ R169, R173, R169 ;  /* 0x000000a9ada97221 */ /* 0x000fe20000010000 */
[----:B------:R-:W-:Y:S01]  /*a410*/  F2FP.F16.F32.PACK_AB R163, R6, R12 ;  /* 0x0000000c06a3723e */ /* 0x000fe200000000ff */
[----:B------:R-:W-:Y:S01]  /*a420*/  FADD.FTZ R172, R14, R172 ;  /* 0x000000ac0eac7221 */ /* 0x000fe20000010000 */
[----:B----4-:R-:W-:Y:S01]  /*a430*/  F2FP.F16.F32.PACK_AB R164, R176, R175 ;  /* 0x000000afb0a4723e */ /* 0x010fe200000000ff */
[----:B------:R-:W-:Y:S01]  /*a440*/  FADD.FTZ R169, R10, R169 ;  /* 0x000000a90aa97221 */ /* 0x000fe20000010000 */
[----:B------:R-:W-:Y:S01]  /*a450*/  F2FP.F16.F32.PACK_AB R165, R229, R7 ;  /* 0x00000007e5a5723e */ /* 0x000fe200000000ff */
[----:B------:R2:W-:Y:S01]  /*a460*/  STSM.16.M88.4 [R186], R160 ;  /* 0x000000a0ba007844 */ /* 0x0005e20000000200 */
[----:B------:R-:W-:Y:S01]  /*a470*/  F2FP.F16.F32.PACK_AB R166, R179, R178 ;  /* 0x000000b2b3a6723e */ /* 0x000fe200000000ff */
[----:B------:R-:W-:Y:S01]  /*a480*/  FADD.FTZ R172, R15, R172 ;  /* 0x000000ac0fac7221 */ /* 0x000fe20000010000 */
[----:B------:R-:W-:Y:S01]  /*a490*/  FADD.FTZ R169, R11, R169 ;  /* 0x000000a90ba97221 */ /* 0x000fe20000010000 */
[----:B------:R-:W-:Y:S01]  /*a4a0*/  PLOP3.LUT P3, PT, PT, PT, UP0, 0x80, 0x0 ;  /* 0x000000000000781c */ /* 0x000fe20003f6f008 */
[----:B------:R-:W-:Y:S01]  /*a4b0*/  @!P2 VIADD R9, R9, 0x38860 ;  /* 0x000388600909a836 */ /* 0x000fe20000000000 */
[----:B-1----:R-:W-:Y:S01]  /*a4c0*/  F2FP.F16.F32.PACK_AB R167, R232, R171 ;  /* 0x000000abe8a7723e */ /* 0x002fe200000000ff */
[----:B------:R-:W-:Y:S01]  /*a4d0*/  FADD.FTZ R172, R20, R172 ;  /* 0x000000ac14ac7221 */ /* 0x000fe20000010000 */
[----:B------:R-:W-:Y:S01]  /*a4e0*/  FADD.FTZ R169, R12, R169 ;  /* 0x000000a90ca97221 */ /* 0x000fe20000010000 */
[----:B------:R-:W-:Y:S01]  /*a4f0*/  IMAD.MOV.U32 R12, RZ, RZ, R2 ;  /* 0x000000ffff0c7224 */ /* 0x000fe200078e0002 */
[----:B------:R-:W-:Y:S01]  /*a500*/  @!P2 PRMT R9, RZ, 0x654, R9 ;  /* 0x00000654ff09a816 */ /* 0x000fe20000000009 */
[----:B------:R2:W-:Y:S01]  /*a510*/  STSM.16.M88.4 [R185], R164 ;  /* 0x000000a4b9007844 */ /* 0x0005e20000000200 */
[----:B------:R-:W-:Y:S01]  /*a520*/  WARPGROUP.ARRIVE ;  /* 0x00000000000079c5 */ /* 0x000fe20000000000 */
[----:B------:R-:W-:Y:S01]  /*a530*/  FADD.FTZ R172, R21, R172 ;  /* 0x000000ac15ac7221 */ /* 0x000fe20000010000 */
[----:B------:R-:W-:Y:S01]  /*a540*/  FADD.FTZ R6, R6, R169 ;  /* 0x000000a906067221 */ /* 0x000fe20000010000 */
[----:B------:R-:W-:-:S02]  /*a550*/  IMAD.MOV.U32 R11, RZ, RZ, R5 ;  /* 0x000000ffff0b7224 */ /* 0x000fc400078e0005 */
[----:B------:R-:W-:Y:S01]  /*a560*/  FADD.FTZ R175, R175, R172 ;  /* 0x000000acafaf7221 */ /* 0x000fe20000010000 */
[----:B------:R-:W-:Y:S01]  /*a570*/  HGMMA.64x256x16.F32 R24, R152, gdesc[UR8].tnspB, R24, gsb0 ;  /* 0x43e0000898187df0 */ /* 0x000fe20008000818 */
[----:B------:R-:W-:Y:S01]  /*a580*/  UMOV UR11, 0x40000040 ;  /* 0x40000040000b7882 */ /* 0x000fe20000000000 */
[----:B------:R-:W-:Y:S01]  /*a590*/  FADD.FTZ R6, R7, R6 ;  /* 0x0000000607067221 */ /* 0x000fe20000010000 */
[----:B------:R-:W-:Y:S01]  /*a5a0*/  FADD.FTZ R175, R176, R175 ;  /* 0x000000afb0af7221 */ /* 0x000fe20000010000 */
[----:B------:R-:W-:Y:S02]  /*a5b0*/  IMAD.MOV.U32 R10, RZ, RZ, R8 ;  /* 0x000000ffff0a7224 */ /* 0x000fe400078e0008 */
[----:B------:R-:W-:Y:S01]  /*a5c0*/  FADD.FTZ R6, R229, R6 ;  /* 0x00000006e5067221 */ /* 0x000fe20000010000 */
[----:B------:R-:W-:-:S03]  /*a5d0*/  FADD.FTZ R178, R178, R175 ;  /* 0x000000afb2b27221 */ /* 0x000fc60000010000 */
[----:B------:R-:W-:Y:S01]  /*a5e0*/  FADD.FTZ R7, R171, R6 ;  /* 0x00000006ab077221 */ /* 0x000fe20000010000 */
[----:B------:R-:W-:-:S03]  /*a5f0*/  FADD.FTZ R6, R179, R178 ;  /* 0x000000b2b3067221 */ /* 0x000fc60000010000 */
[----:B------:R-:W-:Y:S01]  /*a600*/  FADD.FTZ R7, R232, R7 ;  /* 0x00000007e8077221 */ /* 0x000fe20000010000 */
[----:B------:R-:W-:Y:S02]  /*a610*/  WARPGROUP.DEPBAR.LE gsb0, 0x0 ;  /* 0x00008000000079c5 */ /* 0x000fe40000010000 */
[----:B---3--:R-:W-:Y:S01]  /*a620*/  VIADD R152, R170, 0x80 ;  /* 0x00000080aa987836 */ /* 0x008fe20000000000 */
[----:B------:R-:W-:-:S04]  /*a630*/  WARPGROUP.ARRIVE ;  /* 0x00000000000079c5 */ /* 0x000fc80000000000 */
[----:B------:R-:W-:Y:S01]  /*a640*/  R2UR UR10, R152 ;  /* 0x00000000980a72ca */ /* 0x000fe200000e0000 */
[C---:B------:R-:W-:Y:S02]  /*a650*/  VIADD R152, R170.reuse, 0x100 ;  /* 0x00000100aa987836 */ /* 0x040fe40000000000 */
[----:B------:R-:W-:-:S10]  /*a660*/  VIADD R170, R170, 0x180 ;  /* 0x00000180aaaa7836 */ /* 0x000fd40000000000 */
        /* <DEDUP_REMOVED lines=24> */
.L_x_5322:
[----:B------:R-:W-:-:S06]  /*a7f0*/  UISETP.GE.AND UP0, UPT, UR7, UR43, UPT ;  /* 0x0000002b0700728c */ /* 0x000fcc000bf06270 */
[----:B------:R-:W-:-:S13]  /*a800*/  PLOP3.LUT P1, PT, PT, PT, UP0, 0x80, 0x0 ;  /* 0x000000000000781c */ /* 0x000fda0003f2f008 */
[----:B------:R-:W-:Y:S05]  /*a810*/  @!P1 BRA `(.L_x_5332) ;  /* 0x0000003000509947 */ /* 0x000fea0003800000 */
[----:B------:R-:W-:Y:S01]  /*a820*/  IMAD.MOV.U32 R11, RZ, RZ, R5 ;  /* 0x000000ffff0b7224 */ /* 0x000fe200078e0005 */
[----:B------:R-:W-:Y:S01]  /*a830*/  ULDC UR5, c[0x0][0xad0] ;  /* 0x0002b40000057ab9 */ /* 0x000fe20000000800 */
[----:B------:R-:W-:Y:S01]  /*a840*/  IMAD.MOV.U32 R12, RZ, RZ, R8 ;  /* 0x000000ffff0c7224 */ /* 0x000fe200078e0008 */
[----:B------:R-:W-:Y:S01]  /*a850*/  ULDC UR4, c[0x0][0xa80] ;  /* 0x0002a00000047ab9 */ /* 0x000fe20000000800 */
[----:B------:R-:W-:-:S07]  /*a860*/  IMAD.MOV.U32 R10, RZ, RZ, R2 ;  /* 0x000000ffff0a7224 */ /* 0x000fce00078e0002 */
.L_x_5341:
        /* <DEDUP_REMOVED lines=8> */
.L_x_5333:
[----:B------:R-:W-:Y:S02]  /*a8f0*/  IMAD.U32 R5, RZ, RZ, UR37 ;  /* 0x00000025ff057e24 */ /* 0x000fe4000f8e00ff */
[----:B0-2---:R-:W-:-:S03]  /*a900*/  IMAD R9, R2, 0x8, R16 ;  /* 0x0000000802097824 */ /* 0x005fc600078e0210 */
[----:B------:R-:W-:-:S04]  /*a910*/  SHF.L.U32 R5, R5, 0x1f, RZ ;  /* 0x0000001f05057819 */ /* 0x000fc800000006ff */
[----:B------:R0:W1:Y:S01]  /*a920*/  SYNCS.PHASECHK.TRANS64.TRYWAIT P1, [R9+URZ+0x38830], R5 ;  /* 0x03883005090075a7 */ /* 0x000062000802017f */
[----:B------:R-:W-:Y:S05]  /*a930*/  @!P0 BRA `(.L_x_5334) ;  /* 0x0000000000048947 */ /* 0x000fea0003800000 */
[----:B------:R-:W-:Y:S01]  /*a940*/  BPT.TRAP 0x1 ;  /* 0x000000040000795c */ /* 0x000fe20000300000 */
.L_x_5334:
[----:B------:R-:W-:Y:S01]  /*a950*/  IMAD R8, R2, 0x200, R0 ;  /* 0x0000020002087824 */ /* 0x000fe200078e0200 */
[----:B-1----:R-:W-:Y:S06]  /*a960*/  @P1 BRA `(.L_x_5335) ;  /* 0x0000000000081947 */ /* 0x002fec0003800000 */
[----:B------:R-:W1:Y:S02]  /*a970*/  SYNCS.PHASECHK.TRANS64.TRYWAIT P1, [R9+URZ+0x38830], R5 ;  /* 0x03883005090075a7 */ /* 0x000e64000802017f */
[----:B-1----:R-:W-:Y:S05]  /*a980*/  @!P1 BRA `(.L_x_5336) ;  /* 0x00000110005c9947 */ /* 0x002fea0003800000 */
.L_x_5335:
        /* <DEDUP_REMOVED lines=22> */
.L_x_5337:
[----:B------:R2:W3:Y:S01]  /*aaf0*/  SYNCS.PHASECHK.TRANS64.TRYWAIT P1, [R9+URZ+0x38850], R5 ;  /* 0x03885005090075a7 */ /* 0x0004e2000802017f */
[----:B------:R-:W-:Y:S05]  /*ab00*/  @!P0 BRA `(.L_x_5338) ;  /* 0x0000000000048947 */ /* 0x000fea0003800000 */
[----:B------:R-:W-:Y:S01]  /*ab10*/  BPT.TRAP 0x1 ;  /* 0x000000040000795c */ /* 0x000fe20000300000 */
.L_x_5338:
[----:B---3--:R-:W-:Y:S05]  /*ab20*/  @P1 BRA `(.L_x_5339) ;  /* 0x0000000000081947 */ /* 0x008fea0003800000 */
[----:B------:R-:W3:Y:S02]  /*ab30*/  SYNCS.PHASECHK.TRANS64.TRYWAIT P1, [R9+URZ+0x38850], R5 ;  /* 0x03885005090075a7 */ /* 0x000ee4000802017f */
[----:B---3--:R-:W-:Y:S05]  /*ab40*/  @!P1 BRA `(.L_x_5340) ;  /* 0x0000011000009947 */ /* 0x008fea0003800000 */
.L_x_5339:
        /* <DEDUP_REMOVED lines=12> */
[----:B------:R-:W-:Y:S01]  /*ac10*/  UISETP.GT.AND UP0, UPT, UR7, UR43, UPT ;  /* 0x0000002b0700728c */ /* 0x000fe2000bf04270 */
[----:B------:R-:W-:Y:S01]  /*ac20*/  IMAD.MOV.U32 R15, RZ, RZ, 0x4 ;  /* 0x00000004ff0f7424 */ /* 0x000fe200078e00ff */
[----:B------:R-:W-:Y:S01]  /*ac30*/  R2UR UR30, R8 ;  /* 0x00000000081e72ca */ /* 0x000fe200000e0000 */
[----:B------:R-:W-:Y:S01]  /*ac40*/  VIADD R8, R4, 0x4 ;  /* 0x0000000404087836 */ /* 0x000fe20000000000 */
[----:B------:R-:W-:-:S02]  /*ac50*/  UIADD3 UR7, UR7, -0x1, URZ ;  /* 0xffffffff07077890 */ /* 0x000fc4000fffe03f */
[----:B------:R-:W-:Y:S01]  /*ac60*/  HGMMA.64x64x16.F32 R152, gdesc[UR24], R152, gsb0 ;  /* 0x00e00000189879f0 */ /* 0x000fe20008000898 */
[----:B0-----:R-:W-:Y:S02]  /*ac70*/  SHF.R.U32.HI R13, RZ, 0x7, R13 ;  /* 0x00000007ff0d7819 */ /* 0x001fe4000001160d */
[----:B------:R-:W-:Y:S02]  /*ac80*/  WARPGROUP.DEPBAR.LE gsb0, 0x0 ;  /* 0x00008000000079c5 */ /* 0x000fe40000010000 */
        /* <DEDUP_REMOVED lines=382> */
[----:B0-----:R-:W-:-:S05]  /*c470*/  FMNMX.FTZ R8, R8, R172, !PT ;  /* 0x000000ac08087209 */ /* 0x001fca0007810000 */
[----:B------:R-:W0:Y:S01]  /*c480*/  MUFU.TANH R163, R163 ;  /* 0x000000a300a37308 */ /* 0x000e220000002400 */
[----:B-1----:R-:W-:Y:S01]  /*c490*/  FMNMX.FTZ R175, R153, R175, !PT ;  /* 0x000000af99af7209 */ /* 0x002fe20007810000 */
[----:B------:R-:W1:Y:S06]  /*c4a0*/  SHFL.BFLY PT, R172, R8, 0x1, 0x1f ;  /* 0x0c201f0008ac7f89 */ /* 0x000e6c00000e0000 */
[----:B------:R-:W3:Y:S01]  /*c4b0*/  MUFU.TANH R166, R166 ;  /* 0x000000a600a67308 */ /* 0x000ee20000002400 */
[----:B--2---:R-:W-:-:S07]  /*c4c0*/  FMNMX.FTZ R175, R162, R175, !PT ;  /* 0x000000afa2af7209 */ /* 0x004fce0007810000 */
[----:B------:R-:W2:Y:S01]  /*c4d0*/  MUFU.TANH R167, R167 ;  /* 0x000000a700a77308 */ /* 0x000ea20000002400 */
[----:B0-----:R-:W-:-:S07]  /*c4e0*/  FMNMX.FTZ R175, R163, R175, !PT ;  /* 0x000000afa3af7209 */ /* 0x001fce0007810000 */
[----:B------:R-:W0:Y:S01]  /*c4f0*/  MUFU.TANH R170, R170 ;  /* 0x000000aa00aa7308 */ /* 0x000e220000002400 */
[----:B---3--:R-:W-:Y:S02]  /*c500*/  FMNMX.FTZ R175, R166, R175, !PT ;  /* 0x000000afa6af7209 */ /* 0x008fe40007810000 */
[----:B-1----:R-:W-:-:S05]  /*c510*/  FMNMX.FTZ R8, R8, R172, !PT ;  /* 0x000000ac08087209 */ /* 0x002fca0007810000 */
[----:B------:R-:W1:Y:S01]  /*c520*/  MUFU.TANH R171, R171 ;  /* 0x000000ab00ab7308 */ /* 0x000e620000002400 */
[C---:B------:R-:W-:Y:S01]  /*c530*/  FADD.FTZ R12, -R8.reuse, R12 ;  /* 0x0000000c080c7221 */ /* 0x040fe20000010100 */
[----:B------:R-:W-:-:S03]  /*c540*/  FMUL.FTZ R183, R8, UR4 ;  /* 0x0000000408b77c20 */ /* 0x000fc60008410000 */
[----:B------:R-:W-:Y:S01]  /*c550*/  FMUL.FTZ R172, R12, UR4 ;  /* 0x000000040cac7c20 */ /* 0x000fe20008410000 */
[----:B--2---:R-:W-:Y:S01]  /*c560*/  FMNMX.FTZ R12, R167, R175, !PT ;  /* 0x000000afa70c7209 */ /* 0x004fe20007810000 */
[--C-:B------:R-:W-:Y:S01]  /*c570*/  FFMA.FTZ R229, R5, UR4, -R183.reuse ;  /* 0x0000000405e57c23 */ /* 0x100fe200080108b7 */
[----:B------:R-:W2:Y:S01]  /*c580*/  MUFU.TANH R173, R173 ;  /* 0x000000ad00ad7308 */ /* 0x000ea20000002400 */
[--C-:B------:R-:W-:Y:S01]  /*c590*/  FFMA.FTZ R228, R20, UR4, -R183.reuse ;  /* 0x0000000414e47c23 */ /* 0x100fe200080108b7 */
[----:B0-----:R-:W-:Y:S01]  /*c5a0*/  FMNMX.FTZ R12, R170, R12, !PT ;  /* 0x0000000caa0c7209 */ /* 0x001fe20007810000 */
        /* <DEDUP_REMOVED lines=10> */
[--C-:B------:R-:W-:Y:S01]  /*c650*/  FFMA.FTZ R177, R161, UR4, -R183.reuse ;  /* 0x00000004a1b17c23 */ /* 0x100fe200080108b7 */
[--C-:B------:R-:W-:Y:S01]  /*c660*/  FFMA.FTZ R179, R164, UR4, -R183.reuse ;  /* 0x00000004a4b37c23 */ /* 0x100fe200080108b7 */
[--C-:B------:R-:W-:Y:S01]  /*c670*/  FFMA.FTZ R168, R168, UR4, -R183.reuse ;  /* 0x00000004a8a87c23 */ /* 0x100fe200080108b7 */
[----:B------:R-:W1:Y:S01]  /*c680*/  MUFU.TANH R176, R176 ;  /* 0x000000b000b07308 */ /* 0x000e620000002400 */
[----:B--2---:R-:W-:Y:S01]  /*c690*/  FMNMX.FTZ R12, R173, R12, !PT ;  /* 0x0000000cad0c7209 */ /* 0x004fe20007810000 */
[----:B------:R-:W-:-:S06]  /*c6a0*/  FFMA.FTZ R182, R165, UR4, -R183 ;  /* 0x00000004a5b67c23 */ /* 0x000fcc00080108b7 */
[----:B------:R-:W2:Y:S01]  /*c6b0*/  MUFU.TANH R178, R178 ;  /* 0x000000b200b27308 */ /* 0x000ea20000002400 */
[----:B0-----:R-:W-:-:S07]  /*c6c0*/  FMNMX.FTZ R12, R174, R12, !PT ;  /* 0x0000000cae0c7209 */ /* 0x001fce0007810000 */
[----:B------:R-:W0:Y:S01]  /*c6d0*/  MUFU.TANH R180, R180 ;  /* 0x000000b400b47308 */ /* 0x000e220000002400 */
[----:B-1----:R-:W-:-:S07]  /*c6e0*/  FMNMX.FTZ R12, R176, R12, !PT ;  /* 0x0000000cb00c7209 */ /* 0x002fce0007810000 */
[----:B------:R-:W1:Y:S01]  /*c6f0*/  MUFU.TANH R181, R181 ;  /* 0x000000b500b57308 */ /* 0x000e620000002400 */
[----:B--2---:R-:W-:-:S07]  /*c700*/  FMNMX.FTZ R12, R178, R12, !PT ;  /* 0x0000000cb20c7209 */ /* 0x004fce0007810000 */
[----:B------:R-:W2:Y:S01]  /*c710*/  MUFU.EX2 R172, R172 ;  /* 0x000000ac00ac7308 */ /* 0x000ea20000000800 */
[----:B0-----:R-:W-:Y:S01]  /*c720*/  FMNMX.FTZ R5, R180, R12, !PT ;  /* 0x0000000cb4057209 */ /* 0x001fe20007810000 */
[----:B------:R-:W-:-:S06]  /*c730*/  FFMA.FTZ R12, R157, UR4, -R183 ;  /* 0x000000049d0c7c23 */ /* 0x000fcc00080108b7 */
[----:B------:R-:W0:Y:S01]  /*c740*/  MUFU.EX2 R229, R229 ;  /* 0x000000e500e57308 */ /* 0x000e220000000800 */
[----:B-1----:R-:W-:-:S05]  /*c750*/  FMNMX.FTZ R5, R181, R5, !PT ;  /* 0x00000005b5057209 */ /* 0x002fca0007810000 */
[----:B------:R-:W1:Y:S02]  /*c760*/  SHFL.BFLY PT, R20, R5, 0x2, 0x1f ;  /* 0x0c401f0005147f89 */ /* 0x000e6400000e0000 */
[----:B------:R-:W-:Y:S01]  /*c770*/  MUFU.EX2 R230, R230 ;  /* 0x000000e600e67308 */ /* 0x000fe20000000800 */
[-C--:B--2---:R-:W-:Y:S01]  /*c780*/  FMUL.FTZ R24, R24, R172.reuse ;  /* 0x000000ac18187220 */ /* 0x084fe20000410000 */
        /* <DEDUP_REMOVED lines=20> */
[----:B-1----:R-:W-:Y:S01]  /*c8d0*/  FMNMX.FTZ R5, R5, R20, !PT ;  /* 0x0000001405057209 */ /* 0x002fe20007810000 */
[----:B------:R-:W-:Y:S01]  /*c8e0*/  FFMA.FTZ R20, R159, UR4, -R183 ;  /* 0x000000049f147c23 */ /* 0x000fe200080108b7 */
[----:B------:R-:W-:Y:S01]  /*c8f0*/  MUFU.EX2 R188, R188 ;  /* 0x000000bc00bc7308 */ /* 0x000fe20000000800 */
[-C--:B------:R-:W-:Y:S01]  /*c900*/  FMUL.FTZ R61, R61, R172.reuse ;  /* 0x000000ac3d3d7220 */ /* 0x080fe20000410000 */
[-C--:B------:R-:W-:Y:S01]  /*c910*/  FMUL.FTZ R64, R64, R172.reuse ;  /* 0x000000ac40407220 */ /* 0x080fe20000410000 */
[----:B------:R-:W1:Y:S01]  /*c920*/  SHFL.BFLY PT, R152, R5, 0x1, 0x1f ;  /* 0x0c201f0005987f89 */ /* 0x000e6200000e0000 */
        /* <DEDUP_REMOVED lines=23> */
[----:B-1----:R-:W-:Y:S01]  /*caa0*/  FMNMX.FTZ R5, R5, R152, !PT ;  /* 0x0000009805057209 */ /* 0x002fe20007810000 */
[-C--:B------:R-:W-:Y:S01]  /*cab0*/  FMUL.FTZ R105, R105, R172.reuse ;  /* 0x000000ac69697220 */ /* 0x080fe20000410000 */
[-C--:B------:R-:W-:Y:S01]  /*cac0*/  FMUL.FTZ R108, R108, R172.reuse ;  /* 0x000000ac6c6c7220 */ /* 0x080fe20000410000 */
[-C--:B------:R-:W-:Y:S01]  /*cad0*/  FMUL.FTZ R109, R109, R172.reuse ;  /* 0x000000ac6d6d7220 */ /* 0x080fe20000410000 */
[-C--:B------:R-:W-:Y:S01]  /*cae0*/  FMUL.FTZ R112, R112, R172.reuse ;  /* 0x000000ac70707220 */ /* 0x080fe20000410000 */
[----:B------:R-:W-:Y:S01]  /*caf0*/  FADD.FTZ R152, -R5, R11 ;  /* 0x0000000b05987221 */ /* 0x000fe20000010100 */
[----:B------:R-:W-:Y:S01]  /*cb00*/  MUFU.EX2 R14, R14 ;  /* 0x0000000e000e7308 */ /* 0x000fe20000000800 */
[-C--:B------:R-:W-:Y:S01]  /*cb10*/  FMUL.FTZ R113, R113, R172.reuse ;  /* 0x000000ac71717220 */ /* 0x080fe20000410000 */
[-C--:B------:R-:W-:Y:S01]  /*cb20*/  FMUL.FTZ R116, R116, R172.reuse ;  /* 0x000000ac74747220 */ /* 0x080fe20000410000 */
[----:B------:R-:W-:Y:S01]  /*cb30*/  FMUL.FTZ R152, R152, UR4 ;  /* 0x0000000498987c20 */ /* 0x000fe20008410000 */
        /* <DEDUP_REMOVED lines=13> */
[----:B-1----:R-:W-:Y:S01]  /*cc10*/  FMUL.FTZ R152, R5, UR4 ;  /* 0x0000000405987c20 */ /* 0x002fe20008410000 */
[-C--:B------:R-:W-:Y:S01]  /*cc20*/  FMUL.FTZ R140, R140, R172.reuse ;  /* 0x000000ac8c8c7220 */ /* 0x080fe20000410000 */
[-C--:B------:R-:W-:Y:S01]  /*cc30*/  FMUL.FTZ R141, R141, R172.reuse ;  /* 0x000000ac8d8d7220 */ /* 0x080fe20000410000 */
[----:B------:R-:W-:Y:S01]  /*cc40*/  FMUL.FTZ R144, R144, R172 ;  /* 0x000000ac90907220 */ /* 0x000fe20000410000 */
[--C-:B------:R-:W-:Y:S01]  /*cc50*/  FFMA.FTZ R154, R13, UR4, -R152.reuse ;  /* 0x000000040d9a7c23 */ /* 0x100fe20008010898 */
[--C-:B------:R-:W-:Y:S01]  /*cc60*/  FFMA.FTZ R156, R15, UR4, -R152.reuse ;  /* 0x000000040f9c7c23 */ /* 0x100fe20008010898 */
[----:B------:R-:W-:Y:S01]  /*cc70*/  FFMA.FTZ R159, R153, UR4, -R152 ;  /* 0x00000004999f7c23 */ /* 0x000fe20008010898 */
[----:B------:R-:W-:-:S02]  /*cc80*/  @!P2 VIADD R153, R9, 0x38840 ;  /* 0x000388400999a836 */ /* 0x000fc40000000000 */
[--C-:B------:R-:W-:Y:S01]  /*cc90*/  FFMA.FTZ R155, R21, UR4, -R152.reuse ;  /* 0x00000004159b7c23 */ /* 0x100fe20008010898 */
[--C-:B------:R-:W-:Y:S01]  /*cca0*/  FFMA.FTZ R157, R162, UR4, -R152.reuse ;  /* 0x00000004a29d7c23 */ /* 0x100fe20008010898 */
[----:B------:R-:W1:Y:S01]  /*ccb0*/  MUFU.EX2 R154, R154 ;  /* 0x0000009a009a7308 */ /* 0x000e620000000800 */
[--C-:B------:R-:W-:Y:S01]  /*ccc0*/  FFMA.FTZ R160, R163, UR4, -R152.reuse ;  /* 0x00000004a3a07c23 */ /* 0x100fe20008010898 */
[----:B------:R-:W-:Y:S01]  /*ccd0*/  @!P2 PRMT R153, RZ, 0x654, R153 ;  /* 0x00000654ff99a816 */ /* 0x000fe20000000099 */
[--C-:B------:R-:W-:Y:S01]  /*cce0*/  FFMA.FTZ R13, R166, UR4, -R152.reuse ;  /* 0x00000004a60d7c23 */ /* 0x100fe20008010898 */
[--C-:B------:R-:W-:Y:S01]  /*ccf0*/  FFMA.FTZ R15, R167, UR4, -R152.reuse ;  /* 0x00000004a70f7c23 */ /* 0x100fe20008010898 */
[--C-:B------:R-:W-:Y:S01]  /*cd00*/  FFMA.FTZ R21, R170, UR4, -R152.reuse ;  /* 0x00000004aa157c23 */ /* 0x100fe20008010898 */
[----:B------:R3:W-:Y:S01]  /*cd10*/  @!P2 SYNCS.ARRIVE.TRANS64.RED.A1T0 RZ, [R153+URZ], RZ ;  /* 0x000000ff99ffa9a7 */ /* 0x0007e2000810043f */
[--C-:B--2---:R-:W-:Y:S01]  /*cd20*/  FFMA.FTZ R169, R171, UR4, -R152.reuse ;  /* 0x00000004aba97c23 */ /* 0x104fe20008010898 */
[----:B------:R-:W2:Y:S01]  /*cd30*/  MUFU.EX2 R156, R156 ;  /* 0x0000009c009c7308 */ /* 0x000ea20000000800 */
[--C-:B------:R-:W-:Y:S01]  /*cd40*/  FFMA.FTZ R174, R174, UR4, -R152.reuse ;  /* 0x00000004aeae7c23 */ /* 0x100fe20008010898 */
[--C-:B------:R-:W-:Y:S01]  /*cd50*/  FFMA.FTZ R176, R176, UR4, -R152.reuse ;  /* 0x00000004b0b07c23 */ /* 0x100fe20008010898 */
[--C-:B------:R-:W-:Y:S01]  /*cd60*/  FFMA.FTZ R178, R178, UR4, -R152.reuse ;  /* 0x00000004b2b27c23 */ /* 0x100fe20008010898 */
[--C-:B------:R-:W-:Y:S01]  /*cd70*/  FFMA.FTZ R180, R180, UR4, -R152.reuse ;  /* 0x00000004b4b47c23 */ /* 0x100fe20008010898 */
[----:B------:R-:W-:Y:S01]  /*cd80*/  FFMA.FTZ R181, R181, UR4, -R152 ;  /* 0x00000004b5b57c23 */ /* 0x000fe20008010898 */
[----:B---3--:R-:W-:-:S02]  /*cd90*/  @!P1 IMAD R153, R10, 0x40, R18 ;  /* 0x000000400a999824 */ /* 0x008fc400078e0212 */
[----:B------:R-:W-:Y:S01]  /*cda0*/  FFMA.FTZ R10, R173, UR4, -R152 ;  /* 0x00000004ad0a7c23 */ /* 0x000fe20008010898 */
[----:B------:R-:W3:Y:S01]  /*cdb0*/  MUFU.EX2 R155, R155 ;  /* 0x0000009b009b7308 */ /* 0x000ee20000000800 */
[----:B0-----:R-:W-:Y:S01]  /*cdc0*/  FFMA.FTZ R152, R172, R6, R229 ;  /* 0x00000006ac987223 */ /* 0x001fe200000100e5 */
[----:B------:R-:W-:Y:S02]  /*cdd0*/  @!P1 IMAD R153, R153, 0x4, R16 ;  /* 0x0000000499999824 */ /* 0x000fe400078e0210 */
[----:B-1----:R-:W-:Y:S01]  /*cde0*/  FFMA.FTZ R7, R158, R7, R154 ;  /* 0x000000079e077223 */ /* 0x002fe2000001009a */
[----:B------:R-:W-:Y:S02]  /*cdf0*/  IMAD R171, R2, 0x1000, R19 ;  /* 0x0000100002ab7824 */ /* 0x000fe400078e0213 */
[----:B------:R-:W-:Y:S01]  /*ce00*/  FADD.FTZ R161, R230, R152 ;  /* 0x00000098e6a17221 */ /* 0x000fe20000010000 */
[-C--:B------:R-:W-:Y:S01]  /*ce10*/  FMUL.FTZ R145, R145, R172.reuse ;  /* 0x000000ac91917220 */ /* 0x080fe20000410000 */
[----:B------:R-:W-:Y:S01]  /*ce20*/  @!P1 STS [R153+0x38400], R172 ;  /* 0x038400ac99009388 */ /* 0x000fe20000000800 */
[----:B------:R-:W0:Y:S01]  /*ce30*/  MUFU.EX2 R159, R159 ;  /* 0x0000009f009f7308 */ /* 0x000e220000000800 */
[----:B--2---:R-:W-:Y:S01]  /*ce40*/  FADD.FTZ R162, R156, R7 ;  /* 0x000000079ca27221 */ /* 0x004fe20000010000 */
[----:B------:R-:W-:Y:S01]  /*ce50*/  FADD.FTZ R161, R228, R161 ;  /* 0x000000a1e4a17221 */ /* 0x000fe20000010000 */
[----:B------:R1:W-:Y:S01]  /*ce60*/  @!P1 STS [R153+0x38420], R158 ;  /* 0x0384209e99009388 */ /* 0x0003e20000000800 */
[-C--:B------:R-:W-:Y:S01]  /*ce70*/  FMUL.FTZ R148, R148, R172.reuse ;  /* 0x000000ac94947220 */ /* 0x080fe20000410000 */
[----:B------:R-:W-:Y:S01]  /*ce80*/  FMUL.FTZ R149, R149, R172 ;  /* 0x000000ac95957220 */ /* 0x000fe20000410000 */
[----:B------:R-:W-:Y:S01]  /*ce90*/  FADD.FTZ R161, R231, R161 ;  /* 0x000000a1e7a17221 */ /* 0x000fe20000010000 */
[----:B------:R-:W-:Y:S01]  /*cea0*/  F2FP.F16.F32.PACK_AB R152, R230, R229 ;  /* 0x000000e5e698723e */ /* 0x000fe200000000ff */
[----:B------:R-:W2:Y:S01]  /*ceb0*/  MUFU.EX2 R157, R157 ;  /* 0x0000009d009d7308 */ /* 0x000ea20000000800 */
[----:B---3--:R-:W-:Y:S01]  /*cec0*/  FADD.FTZ R162, R155, R162 ;  /* 0x000000a29ba27221 */ /* 0x008fe20000010000 */
[----:B------:R-:W-:Y:S01]  /*ced0*/  R2UR UR6, R171 ;  /* 0x00000000ab0672ca */ /* 0x000fe200000e0000 */
[-C--:B------:R-:W-:Y:S01]  /*cee0*/  FMUL.FTZ R26, R26, R158.reuse ;  /* 0x0000009e1a1a7220 */ /* 0x080fe20000410000 */
[----:B------:R-:W-:Y:S01]  /*cef0*/  FMUL.FTZ R27, R27, R158 ;  /* 0x0000009e1b1b7220 */ /* 0x000fe20000410000 */
[----:B-1----:R-:W-:Y:S01]  /*cf00*/  F2FP.F16.F32.PACK_AB R153, R156, R154 ;  /* 0x0000009a9c99723e */ /* 0x002fe200000000ff */
[----:B------:R-:W-:Y:S01]  /*cf10*/  FMUL.FTZ R30, R30, R158 ;  /* 0x0000009e1e1e7220 */ /* 0x000fe20000410000 */
[----:B------:R-:W-:Y:S01]  /*cf20*/  F2FP.F16.F32.PACK_AB R154, R231, R228 ;  /* 0x000000e4e79a723e */ /* 0x000fe200000000ff */
[----:B------:R-:W1:Y:S01]  /*cf30*/  MUFU.EX2 R160, R160 ;  /* 0x000000a000a07308 */ /* 0x000e620000000800 */
[C---:B0-----:R-:W-:Y:S01]  /*cf40*/  FADD.FTZ R162, R159.reuse, R162 ;  /* 0x000000a29fa27221 */ /* 0x041fe20000010000 */
[----:B------:R-:W-:Y:S01]  /*cf50*/  F2FP.F16.F32.PACK_AB R155, R159, R155 ;  /* 0x0000009b9f9b723e */ /* 0x000fe200000000ff */
[----:B------:R-:W-:Y:S01]  /*cf60*/  BAR.SYNC.DEFER_BLOCKING 0xf, 0x100 ;  /* 0x03c4000000007b1d */ /* 0x000fe20000010000 */
[----:B------:R-:W-:Y:S01]  /*cf70*/  FADD.FTZ R159, R188, R161 ;  /* 0x000000a1bc9f7221 */ /* 0x000fe20000010000 */
[-C--:B------:R-:W-:Y:S01]  /*cf80*/  FMUL.FTZ R31, R31, R158.reuse ;  /* 0x0000009e1f1f7220 */ /* 0x080fe20000410000 */
[-C--:B------:R-:W-:Y:S01]  /*cf90*/  FMUL.FTZ R34, R34, R158.reuse ;  /* 0x0000009e22227220 */ /* 0x080fe20000410000 */
[-C--:B------:R-:W-:Y:S01]  /*cfa0*/  FMUL.FTZ R35, R35, R158.reuse ;  /* 0x0000009e23237220 */ /* 0x080fe20000410000 */
[----:B------:R-:W-:Y:S01]  /*cfb0*/  FADD.FTZ R159, R232, R159 ;  /* 0x0000009fe89f7221 */ /* 0x000fe20000010000 */
        /* <DEDUP_REMOVED lines=67> */
[----:B------:R-:W-:Y:S01]  /*d3f0*/  FMUL.FTZ R151, R151, R158 ;  /* 0x0000009e97977220 */ /* 0x000fe20000410000 */
[----:B------:R-:W-:Y:S01]  /*d400*/  FADD.FTZ R172, R187, R159 ;  /* 0x0000009fbbac7221 */ /* 0x000fe20000010000 */
[----:B------:R-:W-:Y:S01]  /*d410*/  F2FP.F16.F32.PACK_AB R156, R232, R188 ;  /* 0x000000bce89c723e */ /* 0x000fe200000000ff */
[C---:B-1----:R-:W-:Y:S01]  /*d420*/  FADD.FTZ R170, R160.reuse, R162 ;  /* 0x000000a2a0aa7221 */ /* 0x042fe20000010000 */
[----:B------:R-:W-:Y:S01]  /*d430*/  F2FP.F16.F32.PACK_AB R157, R160, R157 ;  /* 0x0000009da09d723e */ /* 0x000fe200000000ff */
[----:B------:R-:W-:Y:S01]  /*d440*/  MUFU.EX2 R179, R179 ;  /* 0x000000b300b37308 */ /* 0x000fe20000000800 */
[----:B------:R-:W-:Y:S01]  /*d450*/  F2FP.F16.F32.PACK_AB R158, R12, R187 ;  /* 0x000000bb0c9e723e */ /* 0x000fe200000000ff */
[----:B------:R1:W-:Y:S01]  /*d460*/  STSM.16.M88.4 [R23+0x36400], R152 ;  /* 0x0364009817007844 */ /* 0x0003e20000000200 */
[----:B0-----:R-:W-:Y:S01]  /*d470*/  F2FP.F16.F32.PACK_AB R159, R15, R13 ;  /* 0x0000000d0f9f723e */ /* 0x001fe200000000ff */
[----:B------:R-:W-:Y:S01]  /*d480*/  UMOV UR10, UR6 ;  /* 0x00000006000a7c82 */ /* 0x000fe20008000000 */
[----:B--2---:R-:W-:Y:S01]  /*d490*/  F2FP.F16.F32.PACK_AB R160, R20, R14 ;  /* 0x0000000e14a0723e */ /* 0x004fe200000000ff */
[----:B------:R-:W-:Y:S01]  /*d4a0*/  FADD.FTZ R170, R13, R170 ;  /* 0x000000aa0daa7221 */ /* 0x000fe20000010000 */
[----:B---3--:R-:W-:Y:S01]  /*d4b0*/  F2FP.F16.F32.PACK_AB R161, R169, R21 ;  /* 0x00000015a9a1723e */ /* 0x008fe200000000ff */
[----:B------:R-:W0:Y:S01]  /*d4c0*/  MUFU.EX2 R168, R168 ;  /* 0x000000a800a87308 */ /* 0x000e220000000800 */
[----:B------:R-:W-:Y:S01]  /*d4d0*/  F2FP.F16.F32.PACK_AB R162, R177, R175 ;  /* 0x000000afb1a2723e */ /* 0x000fe200000000ff */
[----:B------:R3:W-:Y:S01]  /*d4e0*/  STSM.16.M88.4 [R184], R156 ;  /* 0x0000009cb8007844 */ /* 0x0007e20000000200 */
[----:B----4-:R-:W-:Y:S01]  /*d4f0*/  F2FP.F16.F32.PACK_AB R163, R6, R10 ;  /* 0x0000000a06a3723e */ /* 0x010fe200000000ff */
[----:B------:R-:W-:Y:S01]  /*d500*/  FADD.FTZ R172, R12, R172 ;  /* 0x000000ac0cac7221 */ /* 0x000fe20000010000 */
[----:B------:R-:W-:Y:S01]  /*d510*/  FADD.FTZ R170, R15, R170 ;  /* 0x000000aa0faa7221 */ /* 0x000fe20000010000 */
[----:B------:R-:W-:Y:S01]  /*d520*/  PLOP3.LUT P1, PT, PT, PT, UP0, 0x80, 0x0 ;  /* 0x000000000000781c */ /* 0x000fe20003f2f008 */
[----:B------:R-:W-:Y:S01]  /*d530*/  @!P2 VIADD R9, R9, 0x38860 ;  /* 0x000388600909a836 */ /* 0x000fe20000000000 */
[----:B------:R-:W2:Y:S01]  /*d540*/  MUFU.EX2 R182, R182 ;  /* 0x000000b600b67308 */ /* 0x000ea20000000800 */
[----:B------:R3:W-:Y:S01]  /*d550*/  STSM.16.M88.4 [R186], R160 ;  /* 0x000000a0ba007844 */ /* 0x0007e20000000200 */
[----:B------:R-:W-:Y:S01]  /*d560*/  FADD.FTZ R172, R14, R172 ;  /* 0x000000ac0eac7221 */ /* 0x000fe20000010000 */
[----:B------:R-:W-:Y:S01]  /*d570*/  FADD.FTZ R170, R21, R170 ;  /* 0x000000aa15aa7221 */ /* 0x000fe20000010000 */
[----:B------:R-:W-:Y:S01]  /*d580*/  @!P2 PRMT R9, RZ, 0x654, R9 ;  /* 0x00000654ff09a816 */ /* 0x000fe20000000009 */
[----:B------:R-:W-:-:S02]  /*d590*/  IMAD.MOV.U32 R12, RZ, RZ, R8 ;  /* 0x000000ffff0c7224 */ /* 0x000fc400078e0008 */
[----:B------:R-:W-:Y:S01]  /*d5a0*/  FADD.FTZ R172, R20, R172 ;  /* 0x000000ac14ac7221 */ /* 0x000fe20000010000 */
[----:B------:R-:W-:Y:S01]  /*d5b0*/  FADD.FTZ R169, R169, R170 ;  /* 0x000000aaa9a97221 */ /* 0x000fe20000010000 */
[----:B------:R-:W-:Y:S01]  /*d5c0*/  MUFU.EX2 R7, R176 ;  /* 0x000000b000077308 */ /* 0x000fe20000000800 */
[----:B0-----:R-:W-:Y:S01]  /*d5d0*/  F2FP.F16.F32.PACK_AB R164, R168, R179 ;  /* 0x000000b3a8a4723e */ /* 0x001fe200000000ff */
[----:B------:R-:W-:Y:S01]  /*d5e0*/  FADD.FTZ R172, R175, R172 ;  /* 0x000000acafac7221 */ /* 0x000fe20000010000 */
[----:B------:R-:W-:Y:S01]  /*d5f0*/  FADD.FTZ R169, R10, R169 ;  /* 0x000000a90aa97221 */ /* 0x000fe20000010000 */
[----:B------:R-:W-:Y:S02]  /*d600*/  IMAD.MOV.U32 R10, RZ, RZ, R2 ;  /* 0x000000ffff0a7224 */ /* 0x000fe400078e0002 */
[----:B------:R-:W-:Y:S01]  /*d610*/  FADD.FTZ R172, R177, R172 ;  /* 0x000000acb1ac7221 */ /* 0x000fe20000010000 */
[----:B------:R-:W-:Y:S01]  /*d620*/  FADD.FTZ R6, R6, R169 ;  /* 0x000000a906067221 */ /* 0x000fe20000010000 */
[----:B------:R-:W0:Y:S01]  /*d630*/  MUFU.EX2 R178, R178 ;  /* 0x000000b200b27308 */ /* 0x000e220000000800 */
[----:B--2---:R-:W-:Y:S01]  /*d640*/  F2FP.F16.F32.PACK_AB R166, R11, R182 ;  /* 0x000000b60ba6723e */ /* 0x004fe200000000ff */
[----:B------:R-:W-:-:S04]  /*d650*/  FADD.FTZ R179, R179, R172 ;  /* 0x000000acb3b37221 */ /* 0x000fc80000010000 */
[----:B------:R-:W-:Y:S02]  /*d660*/  FADD.FTZ R179, R168, R179 ;  /* 0x000000b3a8b37221 */ /* 0x000fe40000010000 */
[----:B------:R-:W-:Y:S08]  /*d670*/  MUFU.EX2 R180, R180 ;  /* 0x000000b400b47308 */ /* 0x000ff00000000800 */
[----:B------:R-:W2:Y:S01]  /*d680*/  MUFU.EX2 R181, R181 ;  /* 0x000000b500b57308 */ /* 0x000ea20000000800 */
[----:B0-----:R-:W-:Y:S01]  /*d690*/  F2FP.F16.F32.PACK_AB R165, R178, R7 ;  /* 0x00000007b2a5723e */ /* 0x001fe200000000ff */
[----:B------:R-:W-:Y:S01]  /*d6a0*/  FADD.FTZ R7, R7, R6 ;  /* 0x0000000607077221 */ /* 0x000fe20000010000 */
[----:B------:R-:W-:-:S03]  /*d6b0*/  FADD.FTZ R6, R182, R179 ;  /* 0x000000b3b6067221 */ /* 0x000fc60000010000 */
[----:B------:R-:W-:Y:S01]  /*d6c0*/  FADD.FTZ R7, R178, R7 ;  /* 0x00000007b2077221 */ /* 0x000fe20000010000 */
[----:B------:R-:W-:Y:S01]  /*d6d0*/  FADD.FTZ R6, R11, R6 ;  /* 0x000000060b067221 */ /* 0x000fe20000010000 */
[----:B------:R-:W-:Y:S01]  /*d6e0*/  IMAD.MOV.U32 R11, RZ, RZ, R5 ;  /* 0x000000ffff0b7224 */ /* 0x000fe200078e0005 */
[----:B--2---:R-:W-:Y:S01]  /*d6f0*/  F2FP.F16.F32.PACK_AB R167, R181, R180 ;  /* 0x000000b4b5a7723e */ /* 0x004fe200000000ff */
[----:B------:R-:W-:-:S04]  /*d700*/  FADD.FTZ R180, R180, R7 ;  /* 0x00000007b4b47221 */ /* 0x000fc80000010000 */
[----:B------:R3:W-:Y:S01]  /*d710*/  STSM.16.M88.4 [R185], R164 ;  /* 0x000000a4b9007844 */ /* 0x0007e20000000200 */
[----:B------:R-:W-:Y:S01]  /*d720*/  WARPGROUP.ARRIVE ;  /* 0x00000000000079c5 */ /* 0x000fe20000000000 */
[----:B------:R-:W-:-:S05]  /*d730*/  FADD.FTZ R7, R181, R180 ;  /* 0x000000b4b5077221 */ /* 0x000fca0000010000 */
[----:B------:R-:W-:Y:S01]  /*d740*/  HGMMA.64x256x16.F32 R24, R152, gdesc[UR8].tnspB, R24, gsb0 ;  /* 0x43e0000898187df0 */ /* 0x000fe20008000818 */
[----:B------:R-:W-:Y:S02]  /*d750*/  UMOV UR11, 0x40000040 ;  /* 0x40000040000b7882 */ /* 0x000fe40000000000 */
[----:B------:R-:W-:Y:S02]  /*d760*/  WARPGROUP.DEPBAR.LE gsb0, 0x0 ;  /* 0x00008000000079c5 */ /* 0x000fe40000010000 */
[----:B-1----:R-:W-:Y:S01]  /*d770*/  VIADD R152, R171, 0x80 ;  /* 0x00000080ab987836 */ /* 0x002fe20000000000 */
[----:B------:R-:W-:-:S04]  /*d780*/  WARPGROUP.ARRIVE ;  /* 0x00000000000079c5 */ /* 0x000fc80000000000 */
[----:B------:R-:W-:Y:S01]  /*d790*/  R2UR UR6, R152 ;  /* 0x00000000980672ca */ /* 0x000fe200000e0000 */
[C---:B------:R-:W-:Y:S02]  /*d7a0*/  VIADD R152, R171.reuse, 0x100 ;  /* 0x00000100ab987836 */ /* 0x040fe40000000000 */
[----:B------:R-:W-:-:S10]  /*d7b0*/  VIADD R171, R171, 0x180 ;  /* 0x00000180abab7836 */ /* 0x000fd40000000000 */
[----:B------:R-:W-:Y:S01]  /*d7c0*/  UMOV UR10, UR6 ;  /* 0x00000006000a7c82 */ /* 0x000fe20008000000 */
[----:B------:R-:W-:-:S04]  /*d7d0*/  R2UR UR6, R152 ;  /* 0x00000000980672ca */ /* 0x000fc800000e0000 */
[----:B------:R-:W-:Y:S01]  /*d7e0*/  HGMMA.64x256x16.F32 R24, R156, gdesc[UR8].tnspB, R24, gsb0 ;  /* 0x43e000089c187df0 */ /* 0x000fe20008000818 */
[----:B------:R-:W-:-:S08]  /*d7f0*/  UMOV UR11, 0x40000040 ;  /* 0x40000040000b7882 */ /* 0x000fd00000000000 */
[----:B------:R-:W-:Y:S01]  /*d800*/  UMOV UR10, UR6 ;  /* 0x00000006000a7c82 */ /* 0x000fe20008000000 */
[----:B------:R-:W-:Y:S01]  /*d810*/  R2UR UR6, R171 ;  /* 0x00000000ab0672ca */ /* 0x000fe200000e0000 */
[----:B------:R-:W-:Y:S02]  /*d820*/  WARPGROUP.DEPBAR.LE gsb0, 0x0 ;  /* 0x00008000000079c5 */ /* 0x000fe40000010000 */
[----:B------:R-:W-:-:S15]  /*d830*/  WARPGROUP.ARRIVE ;  /* 0x00000000000079c5 */ /* 0x000fde0000000000 */
        /* <DEDUP_REMOVED lines=18> */
.L_x_5332:
[----:B------:R-:W1:Y:S01]  /*d960*/  SHFL.BFLY PT, R3, R6, 0x2, 0x1f ;  /* 0x0c401f0006037f89 */ /* 0x000e6200000e0000 */
[----:B------:R-:W-:Y:S01]  /*d970*/  IMAD.U32 R11, RZ, RZ, UR4 ;  /* 0x00000004ff0b7e24 */ /* 0x000fe2000f8e00ff */
[----:B------:R-:W-:Y:S06]  /*d980*/  BAR.ARV 0x8, 0x100 ;  /* 0x0204000000007b1d */ /* 0x000fec0000002000 */
[----:B------:R-:W-:Y:S02]  /*d990*/  IMAD.MOV.U32 R19, RZ, RZ, -0x800000 ;  /* 0xff800000ff137424 */ /* 0x000fe400078e00ff */
[----:B------:R-:W-:Y:S01]  /*d9a0*/  BAR.SYNC.DEFER_BLOCKING 0xf, 0x100 ;  /* 0x03c4000000007b1d */ /* 0x000fe20000010000 */
[----:B------:R-:W-:Y:S01]  /*d9b0*/  ISETP.NE.AND P3, PT, R22, RZ, PT ;  /* 0x000000ff1600720c */ /* 0x000fe20003f65270 */
[----:B------:R-:W-:-:S04]  /*d9c0*/  UIADD3 UR40, UR40, 0x1, URZ ;  /* 0x0000000128287890 */ /* 0x000fc8000fffe03f */
[----:B------:R-:W4:Y:S01]  /*d9d0*/  SHFL.BFLY PT, R4, R7, 0x2, 0x1f ;  /* 0x0c401f0007047f89 */ /* 0x000f2200000e0000 */
[----:B-1----:R-:W-:-:S05]  /*d9e0*/  FADD.FTZ R3, R3, R6 ;  /* 0x0000000603037221 */ /* 0x002fca0000010000 */
[----:B------:R-:W1:Y:S01]  /*d9f0*/  SHFL.BFLY PT, R0, R3, 0x1, 0x1f ;  /* 0x0c201f0003007f89 */ /* 0x000e6200000e0000 */
[----:B----4-:R-:W-:Y:S01]  /*da00*/  FADD.FTZ R4, R4, R7 ;  /* 0x0000000704047221 */ /* 0x010fe20000010000 */
[----:B------:R-:W-:-:S04]  /*da10*/  @!P3 IMAD R7, R2, 0x40, R18 ;  /* 0x000000400207b824 */ /* 0x000fc800078e0212 */
[----:B0-23--:R-:W0:Y:S01]  /*da20*/  SHFL.BFLY PT, R9, R4, 0x1, 0x1f ;  /* 0x0c201f0004097f89 */ /* 0x00de2200000e0000 */
[----:B------:R-:W-:Y:S02]  /*da30*/  @!P3 IMAD R7, R7, 0x4, R16 ;  /* 0x000000040707b824 */ /* 0x000fe400078e0210 */
[----:B-1----:R-:W-:Y:S01]  /*da40*/  FADD.FTZ R10, R3, R0 ;  /* 0x00000000030a7221 */ /* 0x002fe20000010000 */
[----:B------:R-:W-:-:S04]  /*da50*/  IMAD.MOV.U32 R3, RZ, RZ, RZ ;  /* 0x000000ffff037224 */ /* 0x000fc800078e00ff */
[----:B------:R-:W-:-:S13]  /*da60*/  FSETP.NE.FTZ.AND P0, PT, R10, RZ, PT ;  /* 0x000000ff0a00720b */ /* 0x000fda0003f15000 */
[----:B------:R-:W1:Y:S01]  /*da70*/  @P0 MUFU.LG2 R0, R10 ;  /* 0x0000000a00000308 */ /* 0x000e620000000c00 */
[----:B------:R-:W-:Y:S01]  /*da80*/  @P0 FMUL.FTZ R11, R11, 0.69314718246459960938 ;  /* 0x3f3172180b0b0820 */ /* 0x000fe20000410000 */
[----:B0-----:R-:W-:Y:S01]  /*da90*/  FADD.FTZ R9, R4, R9 ;  /* 0x0000000904097221 */ /* 0x001fe20000010000 */
[----:B------:R-:W-:-:S04]  /*daa0*/  VIADD R4, R2, 0x1 ;  /* 0x0000000102047836 */ /* 0x000fc80000000000 */
[----:B------:R-:W-:Y:S01]  /*dab0*/  FSETP.NE.FTZ.AND P2, PT, R9, RZ, PT ;  /* 0x000000ff0900720b */ /* 0x000fe20003f55000 */
[----:B------:R-:W0:Y:S01]  /*dac0*/  @P0 MUFU.RCP R3, R10 ;  /* 0x0000000a00030308 */ /* 0x000e220000001000 */
[----:B------:R-:W-:-:S04]  /*dad0*/  ISETP.NE.AND P1, PT, R4, 0x2, PT ;  /* 0x000000020400780c */ /* 0x000fc80003f25270 */
[----:B------:R-:W-:Y:S01]  /*dae0*/  SEL R2, RZ, 0x1, P1 ;  /* 0x00000001ff027807 */ /* 0x000fe20000800000 */
[----:B-1----:R-:W-:-:S03]  /*daf0*/  @P0 FMUL.FTZ R0, R0, 0.69314718246459960938 ;  /* 0x3f31721800000820 */ /* 0x002fc60000410000 */
[----:B------:R-:W-:Y:S01]  /*db00*/  R2UR UR5, R2 ;  /* 0x00000000020572ca */ /* 0x000fe200000e0000 */
[----:B------:R-:W-:Y:S02]  /*db10*/  IMAD.U32 R2, RZ, RZ, UR4 ;  /* 0x00000004ff027e24 */ /* 0x000fe4000f8e00ff */
[----:B------:R-:W1:Y:S01]  /*db20*/  @P2 MUFU.LG2 R6, R9 ;  /* 0x0000000900062308 */ /* 0x000e620000000c00 */
[----:B------:R-:W-:Y:S01]  /*db30*/  @P0 FFMA.FTZ R19, R11, R8, R0 ;  /* 0x000000080b130223 */ /* 0x000fe20000010000 */
[----:B------:R-:W-:Y:S02]  /*db40*/  IMAD.MOV.U32 R0, RZ, RZ, RZ ;  /* 0x000000ffff007224 */ /* 0x000fe400078e00ff */
[----:B------:R-:W-:Y:S01]  /*db50*/  @P2 FMUL.FTZ R2, R2, 0.69314718246459960938 ;  /* 0x3f31721802022820 */ /* 0x000fe20000410000 */
[----:B------:R-:W-:Y:S01]  /*db60*/  PLOP3.LUT P0, PT, PT, PT, PT, 0x8, 0x0 ;  /* 0x000000000000781c */ /* 0x000fe20003f0e170 */
[----:B0-----:R0:W-:Y:S01]  /*db70*/  @!P3 STS [R7+0x38400], R3 ;  /* 0x038400030700b388 */ /* 0x0011e20000000800 */
[-C--:B------:R-:W-:Y:S01]  /*db80*/  FMUL.FTZ R24, R24, R3.reuse ;  /* 0x0000000318187220 */ /* 0x080fe20000410000 */
[-C--:B------:R-:W-:Y:S01]  /*db90*/  FMUL.FTZ R25, R25, R3.reuse ;  /* 0x0000000319197220 */ /* 0x080fe20000410000 */
        /* <DEDUP_REMOVED lines=65> */
[----:B0-----:R-:W-:-:S02]  /*dfb0*/  IMAD.MOV.U32 R3, RZ, RZ, -0x800000 ;  /* 0xff800000ff037424 */ /* 0x001fc400078e00ff */
[----:B------:R-:W-:Y:S01]  /*dfc0*/  @P2 FFMA.FTZ R3, R2, R5, R6 ;  /* 0x0000000502032223 */ /* 0x000fe20000010006 */
        /* <DEDUP_REMOVED lines=64> */
[----:B------:R-:W-:Y:S01]  /*e3d0*/  SEL R2, R4, RZ, P1 ;  /* 0x000000ff04027207 */ /* 0x000fe20000800000 */
[----:B------:R-:W-:Y:S01]  /*e3e0*/  ULOP3.LUT UR37, UR37, UR5, URZ, 0x3c, !UPT ;  /* 0x0000000525257292 */ /* 0x000fe2000f8e3c3f */
[----:B-1----:R-:W-:Y:S11]  /*e3f0*/  BAR.ARV 0xe, 0x100 ;  /* 0x0384000000007b1d */ /* 0x002ff60000002000 */
.L_x_5307:
[----:B------:R-:W0:Y:S01]  /*e400*/  S2R R5, SR_CgaCtaId ;  /* 0x0000000000057919 */ /* 0x000e220000008800 */
[----:B------:R-:W-:Y:S01]  /*e410*/  MOV R16, 0x400 ;  /* 0x0000040000107802 */ /* 0x000fe20000000f00 */
[----:B------:R-:W-:Y:S01]  /*e420*/  BSSY B0, `(.L_x_5342) ;  /* 0x0000484000007945 */ /* 0x000fe20003800000 */
[----:B------:R-:W-:Y:S01]  /*e430*/  SHF.R.U32.HI R0, RZ, 0x10, R195 ;  /* 0x00000010ff007819 */ /* 0x000fe200000116c3 */
[----:B------:R-:W-:Y:S01]  /*e440*/  BAR.SYNC.DEFER_BLOCKING 0x5, 0x180 ;  /* 0x0146000000007b1d */ /* 0x000fe20000010000 */
[----:B0-----:R-:W-:-:S05]  /*e450*/  LEA R16, R5, R16, 0x18 ;  /* 0x0000001005107211 */ /* 0x001fca00078ec0ff */
[----:B------:R-:W0:Y:S02]  /*e460*/  LDS.128 R4, [R16+0x388d0] ;  /* 0x0388d00010047984 */ /* 0x000e240000000c00 */
[----:B0-----:R-:W-:Y:S02]  /*e470*/  R2UR UR4, R5 ;  /* 0x00000000050472ca */ /* 0x001fe400000e0000 */
[----:B------:R-:W-:Y:S01]  /*e480*/  R2UR UR5, R7 ;  /* 0x00000000070572ca */ /* 0x000fe200000e0000 */
[----:B------:R-:W-:Y:S06]  /*e490*/  BAR.ARV 0x4, 0x180 ;  /* 0x0106000000007b1d */ /* 0x000fec0000002000 */
[----:B------:R-:W-:Y:S08]  /*e4a0*/  @P0 BRA `(.L_x_5343) ;  /* 0x00000038001c0947 */ /* 0x000ff00003800000 */
[----:B------:R-:W2:Y:S01]  /*e4b0*/  LDL R8, [R1+0x70] ;  /* 0x0000700001087983 */ /* 0x000ea20000100800 */
[----:B------:R-:W-:Y:S01]  /*e4c0*/  ULDC.64 UR6, c[0x0][0xd08] ;  /* 0x0003420000067ab9 */ /* 0x000fe20000000a00 */
[----:B------:R-:W0:Y:S01]  /*e4d0*/  S2R R7, SR_SWINHI ;  /* 0x0000000000077919 */ /* 0x000e220000002f00 */
[----:B------:R-:W-:Y:S02]  /*e4e0*/  MOV R4, R16 ;  /* 0x0000001000047202 */ /* 0x000fe40000000f00 */
[----:B0-----:R-:W-:Y:S01]  /*e4f0*/  MOV R5, R7 ;  /* 0x0000000700057202 */ /* 0x001fe20000000f00 */
[----:B------:R-:W-:Y:S02]  /*e500*/  BAR.SYNC.DEFER_BLOCKING 0x1, 0x100 ;  /* 0x0044000000007b1d */ /* 0x000fe40000010000 */
        /* <DEDUP_REMOVED lines=12> */
[----:B------:R-:W-:Y:S02]  /*e5d0*/  MOV R166, R8 ;  /* 0x0000000800a67202 */ /* 0x000fe40000000f00 */
[----:B------:R-:W-:Y:S02]  /*e5e0*/  LOP3.LUT R9, R20, 0x380, RZ, 0xc0, !PT ;  /* 0x0000038014097812 */ /* 0x000fe400078ec0ff */
[----:B------:R-:W-:-:S02]  /*e5f0*/  LOP3.LUT R10, R11, 0x380, RZ, 0xc0, !PT ;  /* 0x000003800b0a7812 */ /* 0x000fc400078ec0ff */
[----:B------:R-:W-:Y:S02]  /*e600*/  SHF.R.U64 R9, R9, 0x3, RZ ;  /* 0x0000000309097819 */ /* 0x000fe400000012ff */
[----:B------:R-:W-:Y:S02]  /*e610*/  MOV R164, R12 ;  /* 0x0000000c00a47202 */ /* 0x000fe40000000f00 */
[----:B------:R-:W-:Y:S01]  /*e620*/  LOP3.LUT R8, R9, R20, RZ, 0x3c, !PT ;  /* 0x0000001409087212 */ /* 0x000fe200078e3cff */
[----:B------:R-:W-:Y:S01]  /*e630*/  IMAD.MOV.U32 R9, RZ, RZ, R21 ;  /* 0x000000ffff097224 */ /* 0x000fe200078e0015 */
[----:B------:R-:W-:Y:S02]  /*e640*/  SHF.R.U64 R10, R10, 0x3, RZ ;  /* 0x000000030a0a7819 */ /* 0x000fe400000012ff */
[----:B------:R-:W-:Y:S02]  /*e650*/  IADD3 R156, P5, R20, 0x4020, RZ ;  /* 0x00004020149c7810 */ /* 0x000fe40007fbe0ff */
[----:B------:R-:W-:-:S02]  /*e660*/  MOV R12, R8 ;  /* 0x00000008000c7202 */ /* 0x000fc40000000f00 */
[----:B------:R-:W0:Y:S01]  /*e670*/  LDC R9, c[0x0][0xbd4] ;  /* 0x0002f500ff097b82 */ /* 0x000e220000000800 */
[----:B------:R-:W-:Y:S01]  /*e680*/  LOP3.LUT R10, R10, R11, RZ, 0x3c, !PT ;  /* 0x0000000b0a0a7212 */ /* 0x000fe200078e3cff */
[----:B------:R-:W-:Y:S01]  /*e690*/  IMAD.X R11, RZ, RZ, R21, P0 ;  /* 0x000000ffff0b7224 */ /* 0x000fe200000e0615 */
[----:B------:R-:W-:Y:S02]  /*e6a0*/  IADD3 R160, P0, R20, 0x2060, RZ ;  /* 0x0000206014a07810 */ /* 0x000fe40007f1e0ff */
[----:B------:R-:W-:Y:S02]  /*e6b0*/  LOP3.LUT R157, R156, 0x380, RZ, 0xc0, !PT ;  /* 0x000003809c9d7812 */ /* 0x000fe400078ec0ff */
[----:B------:R-:W-:Y:S02]  /*e6c0*/  LOP3.LUT R161, R160, 0x380, RZ, 0xc0, !PT ;  /* 0x00000380a0a17812 */ /* 0x000fe400078ec0ff */
[----:B------:R-:W-:Y:S02]  /*e6d0*/  MOV R165, R10 ;  /* 0x0000000a00a57202 */ /* 0x000fe40000000f00 */
[----:B------:R-:W-:-:S02]  /*e6e0*/  SHF.R.U64 R161, R161, 0x3, RZ ;  /* 0x00000003a1a17819 */ /* 0x000fc400000012ff */
[----:B------:R-:W-:Y:S02]  /*e6f0*/  IADD3 R11, P1, R20, 0x2040, RZ ;  /* 0x00002040140b7810 */ /* 0x000fe40007f3e0ff */
[----:B------:R-:W-:Y:S01]  /*e700*/  LOP3.LUT R160, R161, R160, RZ, 0x3c, !PT ;  /* 0x000000a0a1a07212 */ /* 0x000fe200078e3cff */
[----:B------:R-:W-:Y:S01]  /*e710*/  IMAD.X R161, RZ, RZ, R21, P0 ;  /* 0x000000ffffa17224 */ /* 0x000fe200000e0615 */
[----:B------:R-:W-:Y:S02]  /*e720*/  LOP3.LUT R8, R11, 0x380, RZ, 0xc0, !PT ;  /* 0x000003800b087812 */ /* 0x000fe400078ec0ff */
[----:B------:R-:W-:Y:S02]  /*e730*/  SHF.R.U64 R157, R157, 0x3, RZ ;  /* 0x000000039d9d7819 */ /* 0x000fe400000012ff */
[----:B------:R-:W-:Y:S02]  /*e740*/  ISETP.NE.AND P0, PT, R0, RZ, PT ;  /* 0x000000ff0000720c */ /* 0x000fe40003f05270 */
[----:B------:R-:W-:-:S02]  /*e750*/  SHF.R.U64 R8, R8, 0x3, RZ ;  /* 0x0000000308087819 */ /* 0x000fc400000012ff */
[----:B------:R-:W-:Y:S01]  /*e760*/  LOP3.LUT R156, R157, R156, RZ, 0x3c, !PT ;  /* 0x0000009c9d9c7212 */ /* 0x000fe200078e3cff */
[--C-:B------:R-:W-:Y:S01]  /*e770*/  IMAD.X R157, RZ, RZ, R21.reuse, P5 ;  /* 0x000000ffff9d7224 */ /* 0x100fe200028e0615 */
[----:B0-----:R-:W-:Y:S01]  /*e780*/  SEL R0, R0, R9, P0 ;  /* 0x0000000900007207 */ /* 0x001fe20000000000 */
[----:B------:R-:W-:Y:S01]  /*e790*/  IMAD.X R9, RZ, RZ, R21, P1 ;  /* 0x000000ffff097224 */ /* 0x000fe200008e0615 */
[----:B------:R-:W-:Y:S02]  /*e7a0*/  IADD3 R15, P2, R20, 0x6000, RZ ;  /* 0x00006000140f7810 */ /* 0x000fe40007f5e0ff */
[----:B------:R-:W-:Y:S02]  /*e7b0*/  LOP3.LUT R8, R8, R11, RZ, 0x3c, !PT ;  /* 0x0000000b08087212 */ /* 0x000fe400078e3cff */
[----:B------:R-:W-:Y:S02]  /*e7c0*/  MOV R156, R156 ;  /* 0x0000009c009c7202 */ /* 0x000fe40000000f00 */
[----:B------:R-:W-:-:S02]  /*e7d0*/  LOP3.LUT R14, R15, 0x380, RZ, 0xc0, !PT ;  /* 0x000003800f0e7812 */ /* 0x000fc400078ec0ff */
[C---:B------:R-:W-:Y:S02]  /*e7e0*/  IADD3 R158, P6, R20.reuse, 0x4000, RZ ;  /* 0x00004000149e7810 */ /* 0x040fe40007fde0ff */
[----:B------:R-:W-:Y:S02]  /*e7f0*/  MOV R157, R8 ;  /* 0x00000008009d7202 */ /* 0x000fe40000000f00 */
[----:B------:R-:W-:Y:S02]  /*e800*/  IADD3 R9, P0, R20, 0x2020, RZ ;  /* 0x0000202014097810 */ /* 0x000fe40007f1e0ff */
[----:B------:R-:W-:Y:S02]  /*e810*/  SHF.R.U64 R14, R14, 0x3, RZ ;  /* 0x000000030e0e7819 */ /* 0x000fe400000012ff */
[----:B------:R-:W-:Y:S02]  /*e820*/  LOP3.LUT R159, R158, 0x380, RZ, 0xc0, !PT ;  /* 0x000003809e9f7812 */ /* 0x000fe400078ec0ff */
[----:B------:R-:W-:-:S02]  /*e830*/  LOP3.LUT R8, R9, 0x380, RZ, 0xc0, !PT ;  /* 0x0000038009087812 */ /* 0x000fc400078ec0ff */
[----:B------:R-:W-:Y:S01]  /*e840*/  LOP3.LUT R14, R14, R15, RZ, 0x3c, !PT ;  /* 0x0000000f0e0e7212 */ /* 0x000fe200078e3cff */
[--C-:B------:R-:W-:Y:S01]  /*e850*/  IMAD.X R15, RZ, RZ, R21.reuse, P2 ;  /* 0x000000ffff0f7224 */ /* 0x100fe200010e0615 */
[----:B------:R-:W-:Y:S02]  /*e860*/  SHF.R.U64 R159, R159, 0x3, RZ ;  /* 0x000000039f9f7819 */ /* 0x000fe400000012ff */
[----:B------:R-:W-:Y:S02]  /*e870*/  SHF.R.U64 R8, R8, 0x3, RZ ;  /* 0x0000000308087819 */ /* 0x000fe400000012ff */
[----:B------:R-:W-:Y:S01]  /*e880*/  LOP3.LUT R158, R159, R158, RZ, 0x3c, !PT ;  /* 0x0000009e9f9e7212 */ /* 0x000fe200078e3cff */
[--C-:B------:R-:W-:Y:S01]  /*e890*/  IMAD.X R159, RZ, RZ, R21.reuse, P6 ;  /* 0x000000ffff9f7224 */ /* 0x100fe200030e0615 */
[----:B------:R-:W-:Y:S01]  /*e8a0*/  LOP3.LUT R8, R8, R9, RZ, 0x3c, !PT ;  /* 0x0000000908087212 */ /* 0x000fe200078e3cff */
[----:B------:R-:W-:Y:S01]  /*e8b0*/  IMAD.X R9, RZ, RZ, R21, P0 ;  /* 0x000000ffff097224 */ /* 0x000fe200000e0615 */
[----:B------:R-:W-:-:S02]  /*e8c0*/  MOV R163, R14 ;  /* 0x0000000e00a37202 */ /* 0x000fc40000000f00 */
[----:B------:R-:W-:Y:S02]  /*e8d0*/  IADD3 R14, P0, R20, 0x20, RZ ;  /* 0x00000020140e7810 */ /* 0x000fe40007f1e0ff */
[----:B------:R-:W-:Y:S02]  /*e8e0*/  MOV R158, R158 ;  /* 0x0000009e009e7202 */ /* 0x000fe40000000f00 */
[----:B------:R-:W-:Y:S02]  /*e8f0*/  MOV R159, R8 ;  /* 0x00000008009f7202 */ /* 0x000fe40000000f00 */
[----:B------:R-:W-:Y:S02]  /*e900*/  LOP3.LUT R13, R14, 0x380, RZ, 0xc0, !PT ;  /* 0x000003800e0d7812 */ /* 0x000fe400078ec0ff */
[----:B------:R-:W-:Y:S02]  /*e910*/  F2FP.F16.F32.PACK_AB R8, R25, R24 ;  /* 0x000000181908723e */ /* 0x000fe400000000ff */
[----:B------:R-:W-:-:S02]  /*e920*/  F2FP.F16.F32.PACK_AB R9, R27, R26 ;  /* 0x0000001a1b09723e */ /* 0x000fc400000000ff */
[----:B------:R-:W-:Y:S02]  /*e930*/  F2FP.F16.F32.PACK_AB R10, R29, R28 ;  /* 0x0000001c1d0a723e */ /* 0x000fe400000000ff */
[----:B------:R-:W-:Y:S02]  /*e940*/  F2FP.F16.F32.PACK_AB R11, R31, R30 ;  /* 0x0000001e1f0b723e */ /* 0x000fe400000000ff */
[----:B------:R-:W-:Y:S02]  /*e950*/  SHF.R.U64 R13, R13, 0x3, RZ ;  /* 0x000000030d0d7819 */ /* 0x000fe400000012ff */
[----:B------:R-:W-:Y:S01]  /*e960*/  F2FP.F16.F32.PACK_AB R15, R39, R38 ;  /* 0x00000026270f723e */ /* 0x000fe200000000ff */
[----:B------:R0:W-:Y:S01]  /*e970*/  STSM.16.M88.4 [R12], R8 ;  /* 0x000000080c007844 */ /* 0x0001e20000000200 */
[C---:B------:R-:W-:Y:S02]  /*e980*/  IADD3 R153, P3, R20.reuse, 0x4060, RZ ;  /* 0x0000406014997810 */ /* 0x040fe40007f7e0ff */
[----:B------:R-:W-:-:S02]  /*e990*/  IADD3 R154, P4, R20, 0x4040, RZ ;  /* 0x00004040149a7810 */ /* 0x000fc40007f9e0ff */
[----:B------:R-:W-:Y:S02]  /*e9a0*/  LOP3.LUT R152, R153, 0x380, RZ, 0xc0, !PT ;  /* 0x0000038099987812 */ /* 0x000fe400078ec0ff */
[----:B------:R-:W-:Y:S02]  /*e9b0*/  LOP3.LUT R155, R154, 0x380, RZ, 0xc0, !PT ;  /* 0x000003809a9b7812 */ /* 0x000fe400078ec0ff */
[----:B------:R-:W-:Y:S02]  /*e9c0*/  SHF.R.U64 R152, R152, 0x3, RZ ;  /* 0x0000000398987819 */ /* 0x000fe400000012ff */
[----:B------:R-:W-:Y:S02]  /*e9d0*/  SHF.R.U64 R155, R155, 0x3, RZ ;  /* 0x000000039b9b7819 */ /* 0x000fe400000012ff */
[----:B------:R-:W-:Y:S01]  /*e9e0*/  LOP3.LUT R152, R152, R153, RZ, 0x3c, !PT ;  /* 0x0000009998987212 */ /* 0x000fe200078e3cff */
[--C-:B------:R-:W-:Y:S01]  /*e9f0*/  IMAD.X R153, RZ, RZ, R21.reuse, P3 ;  /* 0x000000ffff997224 */ /* 0x100fe200018e0615 */
[----:B------:R-:W-:Y:S01]  /*ea00*/  LOP3.LUT R154, R155, R154, RZ, 0x3c, !PT ;  /* 0x0000009a9b9a7212 */ /* 0x000fe200078e3cff */
[--C-:B0-----:R-:W-:Y:S01]  /*ea10*/  IMAD.X R9, RZ, RZ, R21.reuse, P0 ;  /* 0x000000ffff097224 */ /* 0x101fe200000e0615 */
[----:B------:R-:W-:Y:S01]  /*ea20*/  LOP3.LUT R8, R13, R14, RZ, 0x3c, !PT ;  /* 0x0000000e0d087212 */ /* 0x000fe200078e3cff */
[----:B------:R-:W-:Y:S01]  /*ea30*/  IMAD.X R155, RZ, RZ, R21, P4 ;  /* 0x000000ffff9b7224 */ /* 0x000fe200020e0615 */
[----:B------:R-:W-:-:S02]  /*ea40*/  IADD3 R10, P0, R20, 0x40, RZ ;  /* 0x00000040140a7810 */ /* 0x000fc40007f1e0ff */
[----:B------:R-:W-:Y:S02]  /*ea50*/  MOV R8, R8 ;  /* 0x0000000800087202 */ /* 0x000fe40000000f00 */
[----:B------:R-:W-:Y:S02]  /*ea60*/  LOP3.LUT R9, R10, 0x380, RZ, 0xc0, !PT ;  /* 0x000003800a097812 */ /* 0x000fe400078ec0ff */
[----:B------:R-:W-:Y:S02]  /*ea70*/  F2FP.F16.F32.PACK_AB R12, R33, R32 ;  /* 0x00000020210c723e */ /* 0x000fe400000000ff */
[----:B------:R-:W-:Y:S02]  /*ea80*/  F2FP.F16.F32.PACK_AB R13, R35, R34 ;  /* 0x00000022230d723e */ /* 0x000fe400000000ff */
[----:B------:R-:W-:Y:S02]  /*ea90*/  F2FP.F16.F32.PACK_AB R14, R37, R36 ;  /* 0x00000024250e723e */ /* 0x000fe400000000ff */
[----:B------:R-:W-:-:S02]  /*eaa0*/  SHF.R.U64 R9, R9, 0x3, RZ ;  /* 0x0000000309097819 */ /* 0x000fc400000012ff */
[----:B------:R-:W-:Y:S01]  /*eab0*/  F2FP.F16.F32.PACK_AB R11, R47, R46 ;  /* 0x0000002e2f0b723e */ /* 0x000fe200000000ff */
[----:B------:R0:W-:Y:S01]  /*eac0*/  STSM.16.M88.4 [R8], R12 ;  /* 0x0000000c08007844 */ /* 0x0001e20000000200 */
[----:B------:R-:W-:Y:S02]  /*ead0*/  MOV R7, R152 ;  /* 0x0000009800077202 */ /* 0x000fe40000000f00 */
[----:B------:R-:W-:Y:S02]  /*eae0*/  MOV R162, R154 ;  /* 0x0000009a00a27202 */ /* 0x000fe40000000f00 */
[----:B------:R-:W-:Y:S02]  /*eaf0*/  F2FP.F16.F32.PACK_AB R153, R67, R66 ;  /* 0x000000424399723e */ /* 0x000fe400000000ff */
[----:B------:R-:W-:Y:S02]  /*eb00*/  F2FP.F16.F32.PACK_AB R154, R69, R68 ;  /* 0x00000044459a723e */ /* 0x000fe400000000ff */
[----:B------:R-:W-:-:S02]  /*eb10*/  F2FP.F16.F32.PACK_AB R155, R71, R70 ;  /* 0x00000046479b723e */ /* 0x000fc400000000ff */
[----:B------:R-:W-:Y:S02]  /*eb20*/  MOV R160, R160 ;  /* 0x000000a000a07202 */ /* 0x000fe40000000f00 */
[----:B0-----:R-:W-:Y:S01]  /*eb30*/  LOP3.LUT R8, R9, R10, RZ, 0x3c, !PT ;  /* 0x0000000a09087212 */ /* 0x001fe200078e3cff */
[----:B------:R-:W-:Y:S01]  /*eb40*/  IMAD.X R9, RZ, RZ, R21, P0 ;  /* 0x000000ffff097224 */ /* 0x000fe200000e0615 */
[----:B------:R-:W-:Y:S02]  /*eb50*/  IADD3 R14, P0, R20, 0x2000, RZ ;  /* 0x00002000140e7810 */ /* 0x000fe40007f1e0ff */
[----:B------:R-:W-:Y:S02]  /*eb60*/  F2FP.F16.F32.PACK_AB R10, R45, R44 ;  /* 0x0000002c2d0a723e */ /* 0x000fe400000000ff */
[----:B------:R-:W-:Y:S02]  /*eb70*/  MOV R12, R8 ;  /* 0x00000008000c7202 */ /* 0x000fe40000000f00 */
[----:B------:R-:W-:-:S02]  /*eb80*/  F2FP.F16.F32.PACK_AB R8, R41, R40 ;  /* 0x000000282908723e */ /* 0x000fc400000000ff */
[----:B------:R-:W-:Y:S02]  /*eb90*/  F2FP.F16.F32.PACK_AB R9, R43, R42 ;  /* 0x0000002a2b09723e */ /* 0x000fe400000000ff */
[----:B------:R-:W-:Y:S02]  /*eba0*/  LOP3.LUT R13, R14, 0x380, RZ, 0xc0, !PT ;  /* 0x000003800e0d7812 */ /* 0x000fe400078ec0ff */
[----:B------:R-:W-:Y:S01]  /*ebb0*/  F2FP.F16.F32.PACK_AB R15, R63, R62 ;  /* 0x0000003e3f0f723e */ /* 0x000fe200000000ff */
[----:B------:R0:W-:Y:S01]  /*ebc0*/  STSM.16.M88.4 [R12], R8 ;  /* 0x000000080c007844 */ /* 0x0001e20000000200 */
[----:B------:R-:W-:Y:S02]  /*ebd0*/  SHF.R.U64 R13, R13, 0x3, RZ ;  /* 0x000000030d0d7819 */ /* 0x000fe400000012ff */
[----:B0-----:R-:W-:Y:S01]  /*ebe0*/  IADD3 R10, P1, R20, 0x60, RZ ;  /* 0x00000060140a7810 */ /* 0x001fe20007f3e0ff */
[----:B------:R-:W-:Y:S01]  /*ebf0*/  IMAD.X R9, RZ, RZ, R21, P0 ;  /* 0x000000ffff097224 */ /* 0x000fe200000e0615 */
[----:B------:R-:W-:-:S02]  /*ec00*/  LOP3.LUT R8, R13, R14, RZ, 0x3c, !PT ;  /* 0x0000000e0d087212 */ /* 0x000fc400078e3cff */
[----:B------:R-:W-:Y:S01]  /*ec10*/  LOP3.LUT R13, R10, 0x380, RZ, 0xc0, !PT ;  /* 0x000003800a0d7812 */ /* 0x000fe200078ec0ff */
[----:B------:R-:W-:Y:S01]  /*ec20*/  IMAD.X R21, RZ, RZ, R21, P1 ;  /* 0x000000ffff157224 */ /* 0x000fe200008e0615 */
[----:B------:R-:W-:Y:S02]  /*ec30*/  MOV R152, R8 ;  /* 0x0000000800987202 */ /* 0x000fe40000000f00 */
[----:B------:R-:W-:Y:S02]  /*ec40*/  SHF.R.U64 R13, R13, 0x3, RZ ;  /* 0x000000030d0d7819 */ /* 0x000fe400000012ff */
[----:B------:R-:W-:Y:S02]  /*ec50*/  F2FP.F16.F32.PACK_AB R8, R49, R48 ;  /* 0x000000303108723e */ /* 0x000fe400000000ff */
[----:B------:R-:W-:Y:S02]  /*ec60*/  LOP3.LUT R20, R13, R10, RZ, 0x3c, !PT ;  /* 0x0000000a0d147212 */ /* 0x000fe400078e3cff */
[----:B------:R-:W-:-:S02]  /*ec70*/  F2FP.F16.F32.PACK_AB R9, R51, R50 ;  /* 0x000000323309723e */ /* 0x000fc400000000ff */
[----:B------:R-:W-:Y:S02]  /*ec80*/  MOV R20, R20 ;  /* 0x0000001400147202 */ /* 0x000fe40000000f00 */
[----:B------:R-:W-:Y:S02]  /*ec90*/  F2FP.F16.F32.PACK_AB R10, R53, R52 ;  /* 0x00000034350a723e */ /* 0x000fe400000000ff */
[----:B------:R-:W-:Y:S02]  /*eca0*/  F2FP.F16.F32.PACK_AB R11, R55, R54 ;  /* 0x00000036370b723e */ /* 0x000fe400000000ff */
[----:B------:R-:W-:Y:S02]  /*ecb0*/  F2FP.F16.F32.PACK_AB R12, R57, R56 ;  /* 0x00000038390c723e */ /* 0x000fe400000000ff */
[----:B------:R-:W-:Y:S01]  /*ecc0*/  F2FP.F16.F32.PACK_AB R13, R59, R58 ;  /* 0x0000003a3b0d723e */ /* 0x000fe200000000ff */
[----:B------:R0:W-:Y:S01]  /*ecd0*/  STSM.16.M88.4 [R20], R8 ;  /* 0x0000000814007844 */ /* 0x0001e20000000200 */
[----:B------:R-:W-:-:S02]  /*ece0*/  F2FP.F16.F32.PACK_AB R14, R61, R60 ;  /* 0x0000003c3d0e723e */ /* 0x000fc400000000ff */
[----:B------:R-:W-:-:S03]  /*ecf0*/  ISETP.NE.U32.AND P0, PT, RZ, UR6, PT ;  /* 0x00000006ff007c0c */ /* 0x000fc6000bf05070 */
[----:B------:R1:W-:Y:S01]  /*ed00*/  STSM.16.M88.4 [R152], R12 ;  /* 0x0000000c98007844 */ /* 0x0003e20000000200 */
[----:B------:R-:W-:Y:S02]  /*ed10*/  ISETP.NE.AND.EX P0, PT, RZ, UR7, PT, P0 ;  /* 0x00000007ff007c0c */ /* 0x000fe4000bf05300 */
[----:B0-----:R-:W-:Y:S02]  /*ed20*/  F2FP.F16.F32.PACK_AB R8, R73, R72 ;  /* 0x000000484908723e */ /* 0x001fe400000000ff */
[----:B------:R-:W-:Y:S02]  /*ed30*/  F2FP.F16.F32.PACK_AB R9, R75, R74 ;  /* 0x0000004a4b09723e */ /* 0x000fe400000000ff */
[----:B------:R-:W-:Y:S02]  /*ed40*/  F2FP.F16.F32.PACK_AB R10, R77, R76 ;  /* 0x0000004c4d0a723e */ /* 0x000fe400000000ff */
[----:B-1----:R-:W-:Y:S02]  /*ed50*/  F2FP.F16.F32.PACK_AB R152, R65, R64 ;  /* 0x000000404198723e */ /* 0x002fe400000000ff */
[----:B------:R-:W-:-:S02]  /*ed60*/  F2FP.F16.F32.PACK_AB R11, R79, R78 ;  /* 0x0000004e4f0b723e */ /* 0x000fc400000000ff */
[----:B------:R-:W-:Y:S01]  /*ed70*/  F2FP.F16.F32.PACK_AB R12, R81, R80 ;  /* 0x00000050510c723e */ /* 0x000fe200000000ff */
[----:B------:R0:W-:Y:S01]  /*ed80*/  STSM.16.M88.4 [R159], R152 ;  /* 0x000000989f007844 */ /* 0x0001e20000000200 */
[----:B------:R-:W-:Y:S02]  /*ed90*/  F2FP.F16.F32.PACK_AB R13, R83, R82 ;  /* 0x00000052530d723e */ /* 0x000fe400000000ff */
[----:B------:R-:W-:Y:S01]  /*eda0*/  F2FP.F16.F32.PACK_AB R14, R85, R84 ;  /* 0x00000054550e723e */ /* 0x000fe200000000ff */
[----:B------:R1:W-:Y:S01]  /*edb0*/  STSM.16.M88.4 [R157], R8 ;  /* 0x000000089d007844 */ /* 0x0003e20000000200 */
        /* <DEDUP_REMOVED lines=33> */
[----:B------:R-:W-:Y:S01]  /*efd0*/  F2FP.F16.F32.PACK_AB R153, R139, R138 ;  /* 0x0000008a8b99723e */ /* 0x000fe200000000ff */
[----:B------:R-:W-:Y:S01]  /*efe0*/  IMAD.SHL.U32 R7, R191, 0x4, RZ ;  /* 0x00000004bf077824 */ /* 0x000fe200078e00ff */
[----:B------:R-:W-:Y:S02]  /*eff0*/  F2FP.F16.F32.PACK_AB R154, R141, R140 ;  /* 0x0000008c8d9a723e */ /* 0x000fe400000000ff */
[----:B------:R-:W-:Y:S02]  /*f000*/  F2FP.F16.F32.PACK_AB R155, R143, R142 ;  /* 0x0000008e8f9b723e */ /* 0x000fe400000000ff */
[----:B0-----:R-:W-:Y:S02]  /*f010*/  F2FP.F16.F32.PACK_AB R8, R145, R144 ;  /* 0x000000909108723e */ /* 0x001fe400000000ff */
[----:B------:R-:W-:Y:S01]  /*f020*/  F2FP.F16.F32.PACK_AB R9, R147, R146 ;  /* 0x000000929309723e */ /* 0x000fe200000000ff */
[----:B------:R-:W-:Y:S01]  /*f030*/  STSM.16.M88.4 [R165], R152 ;  /* 0x00000098a5007844 */ /* 0x000fe20000000200 */
[----:B------:R-:W-:-:S02]  /*f040*/  F2FP.F16.F32.PACK_AB R10, R149, R148 ;  /* 0x00000094950a723e */ /* 0x000fc400000000ff */
[----:B------:R-:W-:Y:S02]  /*f050*/  F2FP.F16.F32.PACK_AB R11, R151, R150 ;  /* 0x00000096970b723e */ /* 0x000fe400000000ff */
[----:B-1----:R-:W-:Y:S02]  /*f060*/  SHF.L.U64.HI R14, R191, 0x2, R196 ;  /* 0x00000002bf0e7819 */ /* 0x002fe400000102c4 */
[----:B------:R-:W-:Y:S01]  /*f070*/  @P0 IADD3 R12, P2, R7, UR6, RZ ;  /* 0x00000006070c0c10 */ /* 0x000fe2000ff5e0ff */
[----:B------:R0:W-:Y:S03]  /*f080*/  STSM.16.M88.4 [R166], R8 ;  /* 0x00000008a6007844 */ /* 0x0001e60000000200 */
[----:B------:R-:W-:Y:S01]  /*f090*/  @P0 IADD3.X R13, R14, UR7, RZ, P2, !PT ;  /* 0x000000070e0d0c10 */ /* 0x000fe200097fe4ff */
[----:B------:R-:W-:Y:S08]  /*f0a0*/  BAR.SYNC.DEFER_BLOCKING 0x1, 0x100 ;  /* 0x0044000000007b1d */ /* 0x000ff00000010000 */
[----:B0-----:R-:W0:Y:S01]  /*f0b0*/  LDC.64 R10, c[0x0][0xd00] ;  /* 0x00034000ff0a7b82 */ /* 0x001e220000000a00 */
[----:B------:R-:W2:Y:S01]  /*f0c0*/  @P0 LDG.E R12, desc[UR38][R12.64] ;  /* 0x000000260c0c0981 */ /* 0x000ea2000c1e1900 */
[----:B0-----:R-:W-:-:S02]  /*f0d0*/  ISETP.NE.U32.AND P1, PT, R10, RZ, PT ;  /* 0x000000ff0a00720c */ /* 0x001fc40003f25070 */
[----:B------:R-:W-:Y:S02]  /*f0e0*/  IADD3 R8, P2, R7, R10, RZ ;  /* 0x0000000a07087210 */ /* 0x000fe40007f5e0ff */
[----:B------:R-:W-:Y:S01]  /*f0f0*/  ISETP.NE.AND.EX P1, PT, R11, RZ, PT, P1 ;  /* 0x000000ff0b00720c */ /* 0x000fe20003f25310 */
[----:B------:R-:W-:Y:S02]  /*f100*/  IMAD.MOV.U32 R7, RZ, RZ, RZ ;  /* 0x000000ffff077224 */ /* 0x000fe400078e00ff */
[----:B------:R-:W-:-:S10]  /*f110*/  IMAD.X R9, R14, 0x1, R11, P2 ;  /* 0x000000010e097824 */ /* 0x000fd400010e060b */
        /* <DEDUP_REMOVED lines=10> */
.L_x_5344:
[----:B------:R-:W0:Y:S01]  /*f1c0*/  SHFL.IDX PT, R8, R233, RZ, 0x1f ;  /* 0x00001fffe9087589 */ /* 0x000e2200000e0000 */
[----:B------:R-:W-:Y:S02]  /*f1d0*/  LOP3.LUT R195, R195, 0xff, RZ, 0xc0, !PT ;  /* 0x000000ffc3c37812 */ /* 0x000fe400078ec0ff */
[----:B0-----:R-:W-:Y:S02]  /*f1e0*/  ISETP.NE.AND P0, PT, R8, RZ, PT ;  /* 0x000000ff0800720c */ /* 0x001fe40003f05270 */
[----:B-----5:R-:W-:-:S11]  /*f1f0*/  SHF.R.S32.HI R8, RZ, 0x1f, R7 ;  /* 0x0000001fff087819 */ /* 0x020fd60000011407 */
[----:B------:R-:W-:Y:S05]  /*f200*/  @P0 BRA `(.L_x_5345) ;  /* 0x0000000000f40947 */ /* 0x000fea0003800000 */
[----:B------:R-:W2:Y:S01]  /*f210*/  LDL R156, [R1+0x6c] ;  /* 0x00006c00019c7983 */ /* 0x000ea20000100800 */
[----:B------:R-:W-:Y:S01]  /*f220*/  IMAD.MOV.U32 R20, RZ, RZ, 0xab8 ;  /* 0x00000ab8ff147424 */ /* 0x000fe200078e00ff */
[----:B------:R-:W-:Y:S01]  /*f230*/  ISETP.GT.AND P1, PT, R0, 0x1, PT ;  /* 0x000000010000780c */ /* 0x000fe20003f24270 */
[----:B------:R-:W0:Y:S01]  /*f240*/  LDC R9, c[0x0][0xce8] ;  /* 0x00033a00ff097b82 */ /* 0x000e220000000800 */
[----:B------:R-:W-:Y:S01]  /*f250*/  ISETP.NE.U32.AND P0, PT, R10, RZ, PT ;  /* 0x000000ff0a00720c */ /* 0x000fe20003f05070 */
[----:B------:R-:W-:Y:S01]  /*f260*/  VIADD R152, R190, UR42 ;  /* 0x0000002abe987c36 */ /* 0x000fe20008000000 */
[----:B------:R-:W-:Y:S02]  /*f270*/  SEL R20, R20, 0xa78, P1 ;  /* 0x00000a7814147807 */ /* 0x000fe40000800000 */
[----:B------:R-:W-:-:S03]  /*f280*/  ISETP.NE.AND.EX P0, PT, R11, RZ, PT, P0 ;  /* 0x000000ff0b00720c */ /* 0x000fc60003f05300 */
[----:B------:R-:W1:Y:S01]  /*f290*/  LDC.64 R12, c[0x0][R20+0x220] ;  /* 0x00008800140c7b82 */ /* 0x000e620000000a00 */
[----:B------:R-:W-:Y:S02]  /*f2a0*/  SEL R21, R191, RZ, !P0 ;  /* 0x000000ffbf157207 */ /* 0x000fe40004000000 */
[----:B------:R-:W-:-:S05]  /*f2b0*/  SEL R153, R196, RZ, !P0 ;  /* 0x000000ffc4997207 */ /* 0x000fca0004000000 */
[----:B------:R-:W3:Y:S01]  /*f2c0*/  LDC.64 R14, c[0x0][R20+0x218] ;  /* 0x00008600140e7b82 */ /* 0x000ee20000000a00 */
[----:B0-----:R-:W-:Y:S01]  /*f2d0*/  ISETP.NE.AND P2, PT, R9, 0x1, PT ;  /* 0x000000010900780c */ /* 0x001fe20003f45270 */
[----:B-1----:R-:W-:-:S04]  /*f2e0*/  IMAD R13, R13, R21, RZ ;  /* 0x000000150d0d7224 */ /* 0x002fc800078e02ff */
[C---:B------:R-:W-:Y:S02]  /*f2f0*/  IMAD R153, R12.reuse, R153, R13 ;  /* 0x000000990c997224 */ /* 0x040fe400078e020d */
[----:B------:R-:W-:-:S04]  /*f300*/  IMAD.WIDE.U32 R12, R12, R21, RZ ;  /* 0x000000150c0c7225 */ /* 0x000fc800078e00ff */
[-C--:B---3--:R-:W-:Y:S02]  /*f310*/  IMAD R155, R15, R192.reuse, RZ ;  /* 0x000000c00f9b7224 */ /* 0x088fe400078e02ff */
[----:B------:R-:W-:Y:S02]  /*f320*/  IMAD.IADD R13, R13, 0x1, R153 ;  /* 0x000000010d0d7824 */ /* 0x000fe400078e0299 */
[----:B------:R-:W-:Y:S01]  /*f330*/  IMAD.WIDE.U32 R14, R14, R192, RZ ;  /* 0x000000c00e0e7225 */ /* 0x000fe200078e00ff */
[----:B------:R-:W0:Y:S03]  /*f340*/  @P2 LDC R153, c[0x0][0xcec] ;  /* 0x00033b00ff992b82 */ /* 0x000e260000000800 */
[----:B------:R-:W-:Y:S01]  /*f350*/  IMAD.IADD R154, R15, 0x1, R155 ;  /* 0x000000010f9a7824 */ /* 0x000fe200078e029b */
[----:B------:R-:W-:-:S04]  /*f360*/  IADD3 R21, P0, P3, R12, R14, R7 ;  /* 0x0000000e0c157210 */ /* 0x000fc80007b1e007 */
[----:B------:R-:W1:Y:S01]  /*f370*/  @P2 LDC R155, c[0x0][0xcf0] ;  /* 0x00033c00ff9b2b82 */ /* 0x000e620000000800 */
[----:B------:R-:W-:Y:S02]  /*f380*/  IADD3.X R154, R13, R154, R8, P0, P3 ;  /* 0x0000009a0d9a7210 */ /* 0x000fe400007e6408 */
[----:B------:R-:W-:-:S05]  /*f390*/  SEL R13, R195, RZ, P1 ;  /* 0x000000ffc30d7207 */ /* 0x000fca0000800000 */
[----:B------:R-:W3:Y:S01]  /*f3a0*/  LDC.64 R14, c[0x0][R20+0x228] ;  /* 0x00008a00140e7b82 */ /* 0x000ee20000000a00 */
[----:B0-----:R-:W-:-:S04]  /*f3b0*/  @P2 IMAD.HI.U32 R12, R152, R153, RZ ;  /* 0x00000099980c2227 */ /* 0x001fc800078e00ff */
[----:B------:R-:W-:Y:S01]  /*f3c0*/  IMAD.MOV.U32 R153, RZ, RZ, R152 ;  /* 0x000000ffff997224 */ /* 0x000fe200078e0098 */
[----:B-1----:R-:W-:Y:S01]  /*f3d0*/  @P2 SHF.R.U32.HI R153, RZ, R155, R12 ;  /* 0x0000009bff992219 */ /* 0x002fe2000001160c */
[-C--:B---3--:R-:W-:Y:S02]  /*f3e0*/  IMAD R155, R15, R13.reuse, RZ ;  /* 0x0000000d0f9b7224 */ /* 0x088fe400078e02ff */
[----:B------:R-:W-:Y:S02]  /*f3f0*/  IMAD.WIDE.U32 R14, R14, R13, RZ ;  /* 0x0000000d0e0e7225 */ /* 0x000fe400078e00ff */
[----:B------:R-:W0:Y:S02]  /*f400*/  LDC.64 R12, c[0x0][0xca8] ;  /* 0x00032a00ff0c7b82 */ /* 0x000e240000000a00 */
[----:B------:R-:W-:Y:S01]  /*f410*/  IMAD.IADD R15, R15, 0x1, R155 ;  /* 0x000000010f0f7824 */ /* 0x000fe200078e029b */
[----:B------:R-:W-:Y:S01]  /*f420*/  IADD3 R14, P0, P2, R153, R21, R14 ;  /* 0x00000015990e7210 */ /* 0x000fe20007a1e00e */
[--C-:B------:R-:W-:Y:S01]  /*f430*/  IMAD.MOV R155, RZ, RZ, -R153.reuse ;  /* 0x000000ffff9b7224 */ /* 0x100fe200078e0a99 */
[----:B------:R-:W-:-:S03]  /*f440*/  SHF.R.S32.HI R153, RZ, 0x1f, R153 ;  /* 0x0000001fff997819 */ /* 0x000fc60000011499 */
[----:B------:R-:W1:Y:S01]  /*f450*/  LDC.64 R20, c[0x0][R20+0x210] ;  /* 0x0000840014147b82 */ /* 0x000e620000000a00 */
[----:B------:R-:W-:Y:S01]  /*f460*/  IMAD R155, R9, R155, R152 ;  /* 0x0000009b099b7224 */ /* 0x000fe200078e0298 */
[----:B------:R-:W-:Y:S01]  /*f470*/  IADD3.X R15, R153, R154, R15, P0, P2 ;  /* 0x0000009a990f7210 */ /* 0x000fe200007e440f */
[----:B------:R-:W-:Y:S02]  /*f480*/  IMAD R152, R9, UR6, RZ ;  /* 0x0000000609987c24 */ /* 0x000fe4000f8e02ff */
[----:B------:R-:W-:Y:S01]  /*f490*/  VIADD R9, R18, UR42 ;  /* 0x0000002a12097c36 */ /* 0x000fe20008000000 */
[----:B------:R-:W-:Y:S02]  /*f4a0*/  SHF.R.S32.HI R153, RZ, 0x1f, R155 ;  /* 0x0000001fff997819 */ /* 0x000fe4000001149b */
[----:B0-----:R-:W0:Y:S08]  /*f4b0*/  @!P1 LDC R12, c[0x0][0xc50] ;  /* 0x00031400ff0c9b82 */ /* 0x001e300000000800 */
[----:B------:R-:W3:Y:S01]  /*f4c0*/  @!P1 LDC R13, c[0x0][0xc54] ;  /* 0x00031500ff0d9b82 */ /* 0x000ee20000000800 */
[----:B-1----:R-:W-:-:S02]  /*f4d0*/  IMAD R21, R21, R155, RZ ;  /* 0x0000009b15157224 */ /* 0x002fc400078e02ff */
[----:B------:R-:W-:-:S04]  /*f4e0*/  IMAD.WIDE.U32 R14, R20, R155, R14 ;  /* 0x0000009b140e7225 */ /* 0x000fc800078e000e */
[----:B------:R-:W-:-:S04]  /*f4f0*/  IMAD R21, R20, R153, R21 ;  /* 0x0000009914157224 */ /* 0x000fc800078e0215 */
[----:B------:R-:W-:Y:S01]  /*f500*/  IMAD.IADD R15, R15, 0x1, R21 ;  /* 0x000000010f0f7824 */ /* 0x000fe200078e0215 */
[----:B0-----:R-:W-:-:S04]  /*f510*/  LEA R20, P0, R14, R12, 0x2 ;  /* 0x0000000c0e147211 */ /* 0x001fc800078010ff */
[----:B---3--:R-:W-:Y:S02]  /*f520*/  LEA.HI.X R21, R14, R13, R15, 0x2, P0 ;  /* 0x0000000d0e157211 */ /* 0x008fe400000f140f */
[----:B------:R-:W-:Y:S04]  /*f530*/  SHFL.IDX PT, R14, R20, 0x1, 0x1c1f ;  /* 0x003c1f00140e7f89 */ /* 0x000fe800000e0000 */
[----:B------:R-:W-:Y:S04]  /*f540*/  SHFL.IDX PT, R13, R21, RZ, 0x1c1f ;  /* 0x001c1fff150d7589 */ /* 0x000fe800000e0000 */
[----:B------:R-:W-:Y:S01]  /*f550*/  SHFL.IDX PT, R15, R21, 0x1, 0x1c1f ;  /* 0x003c1f00150f7f89 */ /* 0x000fe200000e0000 */
[----:B--2---:R-:W-:-:S05]  /*f560*/  IMAD.MOV R12, RZ, RZ, -R156 ;  /* 0x000000ffff0c7224 */ /* 0x004fca00078e0a9c */
[----:B------:R-:W-:Y:S02]  /*f570*/  ISETP.NE.AND P0, PT, R189, R12, PT ;  /* 0x0000000cbd00720c */ /* 0x000fe40003f05270 */
[----:B------:R-:W0:Y:S02]  /*f580*/  SHFL.IDX PT, R12, R20, RZ, 0x1c1f ;  /* 0x001c1fff140c7589 */ /* 0x000e2400000e0000 */
[C---:B------:R-:W-:Y:S01]  /*f590*/  ISETP.GE.OR P1, PT, R9.reuse, R152, P0 ;  /* 0x000000980900720c */ /* 0x040fe20000726670 */
[----:B------:R-:W-:-:S05]  /*f5a0*/  VIADD R9, R9, 0x8 ;  /* 0x0000000809097836 */ /* 0x000fca0000000000 */
[----:B------:R-:W-:-:S07]  /*f5b0*/  ISETP.GE.OR P0, PT, R9, R152, P0 ;  /* 0x000000980900720c */ /* 0x000fce0000706670 */
[----:B0-----:R0:W-:Y:S06]  /*f5c0*/  @!P1 ST.E desc[UR38][R12.64], R19 ;  /* 0x000000130c009985 */ /* 0x0011ec000c101926 */
[----:B------:R0:W-:Y:S02]  /*f5d0*/  @!P0 ST.E desc[UR38][R14.64], R3 ;  /* 0x000000030e008985 */ /* 0x0001e4000c101926 */
.L_x_5345:
[----:B------:R-:W-:Y:S02]  /*f5e0*/  ISETP.GT.AND P1, PT, R0, 0x1, PT ;  /* 0x000000010000780c */ /* 0x000fe40003f24270 */
[----:B------:R-:W-:-:S04]  /*f5f0*/  ISETP.NE.U32.AND P0, PT, R10, RZ, PT ;  /* 0x000000ff0a00720c */ /* 0x000fc80003f05070 */
[----:B------:R-:W-:-:S04]  /*f600*/  ISETP.NE.AND.EX P0, PT, R11, RZ, PT, P0 ;  /* 0x000000ff0b00720c */ /* 0x000fc80003f05300 */
[----:B------:R-:W-:-:S03]  /*f610*/  SEL R191, R191, RZ, !P0 ;  /* 0x000000ffbfbf7207 */ /* 0x000fc60004000000 */
[----:B------:R-:W-:Y:S06]  /*f620*/  @P1 BRA `(.L_x_5346) ;  /* 0x0000001000501947 */ /* 0x000fec0003800000 */
[----:B0-----:R-:W0:Y:S01]  /*f630*/  S2R R3, SR_TID.X ;  /* 0x0000000000037919 */ /* 0x001e220000002100 */
[----:B------:R-:W1:Y:S01]  /*f640*/  LDC R21, c[0x0][0xce8] ;  /* 0x00033a00ff157b82 */ /* 0x000e620000000800 */
[----:B------:R-:W-:Y:S01]  /*f650*/  ULDC.64 UR8, c[0x0][0xba0] ;  /* 0x0002e80000087ab9 */ /* 0x000fe20000000a00 */
[----:B------:R-:W-:Y:S01]  /*f660*/  ULDC UR7, c[0x0][0xbc8] ;  /* 0x0002f20000077ab9 */ /* 0x000fe20000000800 */
[----:B0-----:R-:W-:-:S05]  /*f670*/  VIADD R3, R3, 0xffffff80 ;  /* 0xffffff8003037836 */ /* 0x001fca0000000000 */
        /* <DEDUP_REMOVED lines=14> */
[C---:B------:R-:W-:Y:S02]  /*f760*/  IADD3 R53, P3, R4.reuse, 0x8000, RZ ;  /* 0x0000800004357810 */ /* 0x040fe40007f7e0ff */
[----:B------:R-:W-:Y:S01]  /*f770*/  IADD3 R45, P1, R4, 0x6000, RZ ;  /* 0x00006000042d7810 */ /* 0x000fe20007f3e0ff */
[----:B------:R-:W-:Y:S01]  /*f780*/  IMAD R8, R8, UR8, RZ ;  /* 0x0000000808087c24 */ /* 0x000fe2000f8e02ff */
[----:B------:R-:W-:Y:S01]  /*f790*/  SHF.R.U64 R48, R48, 0x3, RZ ;  /* 0x0000000330307819 */ /* 0x000fe200000012ff */
[C---:B------:R-:W-:Y:S01]  /*f7a0*/  VIADD R97, R17.reuse, 0x140 ;  /* 0x0000014011617836 */ /* 0x040fe20000000000 */
[----:B------:R-:W-:Y:S01]  /*f7b0*/  SHF.R.U64 R40, R40, 0x3, RZ ;  /* 0x0000000328287819 */ /* 0x000fe200000012ff */
[----:B------:R-:W-:Y:S01]  /*f7c0*/  VIADD R93, R17, 0x180 ;  /* 0x00000180115d7836 */ /* 0x000fe20000000000 */
[----:B------:R-:W-:Y:S01]  /*f7d0*/  LOP3.LUT R52, R53, 0x380, RZ, 0xc0, !PT ;  /* 0x0000038035347812 */ /* 0x000fe200078ec0ff */
[----:B------:R-:W5:Y:S01]  /*f7e0*/  LD.E.128 R24, desc[UR38][R24.64] ;  /* 0x0000002618187980 */ /* 0x000f62000c101d00 */
[----:B------:R-:W-:-:S02]  /*f7f0*/  IADD3 R29, P4, R4, 0x2000, RZ ;  /* 0x00002000041d7810 */ /* 0x000fc40007f9e0ff */
[C---:B------:R-:W-:Y:S02]  /*f800*/  IADD3 R33, P5, R4.reuse, 0x3000, RZ ;  /* 0x0000300004217810 */ /* 0x040fe40007fbe0ff */
[----:B------:R-:W-:Y:S02]  /*f810*/  IADD3 R37, P6, R4, 0x4000, RZ ;  /* 0x0000400004257810 */ /* 0x000fe40007fde0ff */
[----:B------:R-:W-:Y:S02]  /*f820*/  LOP3.LUT R44, R45, 0x380, RZ, 0xc0, !PT ;  /* 0x000003802d2c7812 */ /* 0x000fe400078ec0ff */
[----:B------:R-:W-:Y:S01]  /*f830*/  LOP3.LUT R48, R48, R49, RZ, 0x3c, !PT ;  /* 0x0000003130307212 */ /* 0x000fe200078e3cff */
[--C-:B------:R-:W-:Y:S01]  /*f840*/  IMAD.X R49, RZ, RZ, R5.reuse, P2 ;  /* 0x000000ffff317224 */ /* 0x100fe200010e0605 */
[----:B------:R-:W-:Y:S01]  /*f850*/  LOP3.LUT R40, R40, R41, RZ, 0x3c, !PT ;  /* 0x0000002928287212 */ /* 0x000fe200078e3cff */
[----:B------:R-:W-:Y:S01]  /*f860*/  IMAD.X R41, RZ, RZ, R5, P0 ;  /* 0x000000ffff297224 */ /* 0x000fe200000e0605 */
[----:B------:R-:W-:-:S02]  /*f870*/  SHF.R.U64 R52, R52, 0x3, RZ ;  /* 0x0000000334347819 */ /* 0x000fc400000012ff */
[----:B------:R-:W-:Y:S01]  /*f880*/  LOP3.LUT R28, R29, 0x380, RZ, 0xc0, !PT ;  /* 0x000003801d1c7812 */ /* 0x000fe200078ec0ff */
[----:B------:R-:W5:Y:S01]  /*f890*/  LD.E.128 R48, desc[UR38][R48.64] ;  /* 0x0000002630307980 */ /* 0x000f62000c101d00 */
[----:B------:R-:W-:Y:S02]  /*f8a0*/  LOP3.LUT R32, R33, 0x380, RZ, 0xc0, !PT ;  /* 0x0000038021207812 */ /* 0x000fe400078ec0ff */
[----:B------:R-:W-:Y:S01]  /*f8b0*/  LOP3.LUT R36, R37, 0x380, RZ, 0xc0, !PT ;  /* 0x0000038025247812 */ /* 0x000fe200078ec0ff */
[----:B------:R-:W5:Y:S01]  /*f8c0*/  LD.E.128 R40, desc[UR38][R40.64] ;  /* 0x0000002628287980 */ /* 0x000f62000c101d00 */
[----:B------:R-:W-:Y:S02]  /*f8d0*/  IADD3 R77, P2, R4, 0xe000, RZ ;  /* 0x0000e000044d7810 */ /* 0x000fe40007f5e0ff */
[----:B------:R-:W-:Y:S02]  /*f8e0*/  SHF.R.U64 R44, R44, 0x3, RZ ;  /* 0x000000032c2c7819 */ /* 0x000fe400000012ff */
[----:B------:R-:W-:-:S02]  /*f8f0*/  IADD3 R69, P0, R4, 0xc000, RZ ;  /* 0x0000c00004457810 */ /* 0x000fc40007f1e0ff */
[----:B------:R-:W-:Y:S01]  /*f900*/  LOP3.LUT R52, R52, R53, RZ, 0x3c, !PT ;  /* 0x0000003534347212 */ /* 0x000fe200078e3cff */
[--C-:B------:R-:W-:Y:S01]  /*f910*/  IMAD.X R53, RZ, RZ, R5.reuse, P3 ;  /* 0x000000ffff357224 */ /* 0x100fe200018e0605 */
[----:B------:R-:W-:Y:S02]  /*f920*/  SHF.R.U64 R28, R28, 0x3, RZ ;  /* 0x000000031c1c7819 */ /* 0x000fe400000012ff */
[----:B------:R-:W-:Y:S02]  /*f930*/  SHF.R.U64 R32, R32, 0x3, RZ ;  /* 0x0000000320207819 */ /* 0x000fe400000012ff */
[----:B------:R-:W-:Y:S01]  /*f940*/  SHF.R.U64 R36, R36, 0x3, RZ ;  /* 0x0000000324247819 */ /* 0x000fe200000012ff */
[----:B------:R-:W5:Y:S01]  /*f950*/  LD.E.128 R52, desc[UR38][R52.64] ;  /* 0x0000002634347980 */ /* 0x000f62000c101d00 */
[----:B------:R-:W-:Y:S02]  /*f960*/  LOP3.LUT R76, R77, 0x380, RZ, 0xc0, !PT ;  /* 0x000003804d4c7812 */ /* 0x000fe400078ec0ff */
[----:B------:R-:W-:Y:S01]  /*f970*/  LOP3.LUT R44, R44, R45, RZ, 0x3c, !PT ;  /* 0x0000002d2c2c7212 */ /* 0x000fe200078e3cff */
[----:B------:R-:W-:Y:S01]  /*f980*/  IMAD.X R45, RZ, RZ, R5, P1 ;  /* 0x000000ffff2d7224 */ /* 0x000fe200008e0605 */
[----:B------:R-:W-:-:S02]  /*f990*/  LOP3.LUT R68, R69, 0x380, RZ, 0xc0, !PT ;  /* 0x0000038045447812 */ /* 0x000fc400078ec0ff */
[C---:B------:R-:W-:Y:S02]  /*f9a0*/  IADD3 R11, P3, R4.reuse, 0xf000, RZ ;  /* 0x0000f000040b7810 */ /* 0x040fe40007f7e0ff */
        /* <DEDUP_REMOVED lines=8> */
[----:B------:R-:W-:Y:S01]  /*fa30*/  SHF.R.U64 R76, R76, 0x3, RZ ;  /* 0x000000034c4c7819 */ /* 0x000fe200000012ff */
[----:B------:R-:W-:Y:S01]  /*fa40*/  IMAD.X R81, RZ, RZ, R5, P3 ;  /* 0x000000ffff517224 */ /* 0x000fe200018e0605 */
[----:B------:R-:W-:Y:S01]  /*fa50*/  SHF.R.U64 R68, R68, 0x3, RZ ;  /* 0x0000000344447819 */ /* 0x000fe200000012ff */
[----:B------:R-:W5:Y:S01]  /*fa60*/  LD.E.128 R28, desc[UR38][R28.64] ;  /* 0x000000261c1c7980 */ /* 0x000f62000c101d00 */
[----:B------:R-:W-:-:S02]  /*fa70*/  LOP3.LUT R10, R11, 0x380, RZ, 0xc0, !PT ;  /* 0x000003800b0a7812 */ /* 0x000fc400078ec0ff */
[C---:B------:R-:W-:Y:S01]  /*fa80*/  IADD3 R57, P4, R4.reuse, 0x9000, RZ ;  /* 0x0000900004397810 */ /* 0x040fe20007f9e0ff */
[----:B------:R-:W5:Y:S01]  /*fa90*/  LD.E.128 R32, desc[UR38][R32.64] ;  /* 0x0000002620207980 */ /* 0x000f62000c101d00 */
[C---:B------:R-:W-:Y:S02]  /*faa0*/  IADD3 R61, P5, R4.reuse, 0xa000, RZ ;  /* 0x0000a000043d7810 */ /* 0x040fe40007fbe0ff */
[C---:B------:R-:W-:Y:S01]  /*fab0*/  IADD3 R65, P6, R4.reuse, 0xb000, RZ ;  /* 0x0000b00004417810 */ /* 0x040fe20007fde0ff */
[----:B------:R-:W5:Y:S01]  /*fac0*/  LD.E.128 R36, desc[UR38][R36.64] ;  /* 0x0000002624247980 */ /* 0x000f62000c101d00 */
[----:B------:R-:W-:Y:S02]  /*fad0*/  LOP3.LUT R13, R4, 0x380, RZ, 0xc0, !PT ;  /* 0x00000380040d7812 */ /* 0x000fe400078ec0ff */
        /* <DEDUP_REMOVED lines=11> */
[----:B------:R-:W-:Y:S02]  /*fb90*/  SHF.R.U64 R13, R13, 0x3, RZ ;  /* 0x000000030d0d7819 */ /* 0x000fe400000012ff */
[----:B-1----:R-:W-:Y:S02]  /*fba0*/  ISETP.NE.AND P2, PT, R21, 0x1, PT ;  /* 0x000000011500780c */ /* 0x002fe40003f45270 */
[----:B------:R-:W-:-:S02]  /*fbb0*/  SHF.R.U64 R72, R72, 0x3, RZ ;  /* 0x0000000348487819 */ /* 0x000fc400000012ff */
[----:B------:R-:W-:Y:S02]  /*fbc0*/  ISETP.GE.AND P0, PT, R194, UR7, PT ;  /* 0x00000007c2007c0c */ /* 0x000fe4000bf06270 */
[----:B------:R-:W-:Y:S01]  /*fbd0*/  LOP3.LUT R80, R10, R11, RZ, 0x3c, !PT ;  /* 0x0000000b0a507212 */ /* 0x000fe200078e3cff */
[----:B------:R-:W-:Y:S01]  /*fbe0*/  IMAD R11, R7, UR9, R8 ;  /* 0x00000009070b7c24 */ /* 0x000fe2000f8e0208 */
[----:B------:R-:W-:Y:S02]  /*fbf0*/  SHF.R.U64 R56, R56, 0x3, RZ ;  /* 0x0000000338387819 */ /* 0x000fe400000012ff */
[----:B------:R-:W-:Y:S02]  /*fc00*/  SHF.R.U64 R60, R60, 0x3, RZ ;  /* 0x000000033c3c7819 */ /* 0x000fe400000012ff */
[----:B------:R-:W-:Y:S01]  /*fc10*/  SHF.R.U64 R64, R64, 0x3, RZ ;  /* 0x0000000340407819 */ /* 0x000fe200000012ff */
[----:B------:R-:W0:Y:S01]  /*fc20*/  @P2 LDC R85, c[0x0][0xcec] ;  /* 0x00033b00ff552b82 */ /* 0x000e220000000800 */
[----:B------:R-:W-:Y:S01]  /*fc30*/  LOP3.LUT R4, R13, R4, RZ, 0x3c, !PT ;  /* 0x000000040d047212 */ /* 0x000fe200078e3cff */
[----:B------:R-:W5:Y:S01]  /*fc40*/  LD.E.128 R80, desc[UR38][R80.64] ;  /* 0x0000002650507980 */ /* 0x000f62000c101d00 */
[----:B------:R-:W-:Y:S01]  /*fc50*/  LOP3.LUT R72, R72, R73, RZ, 0x3c, !PT ;  /* 0x0000004948487212 */ /* 0x000fe200078e3cff */
[--C-:B------:R-:W-:Y:S01]  /*fc60*/  IMAD.X R73, RZ, RZ, R5.reuse, P1 ;  /* 0x000000ffff497224 */ /* 0x100fe200008e0605 */
[----:B------:R-:W-:Y:S01]  /*fc70*/  SEL R8, RZ, 0xffffffff, P0 ;  /* 0xffffffffff087807 */ /* 0x000fe20000000000 */
[----:B------:R1:W5:Y:S01]  /*fc80*/  LD.E.128 R12, desc[UR38][R4.64] ;  /* 0x00000026040c7980 */ /* 0x000362000c101d00 */
[----:B------:R-:W-:Y:S01]  /*fc90*/  ISETP.GE.AND P1, PT, R17, UR7, PT ;  /* 0x0000000711007c0c */ /* 0x000fe2000bf26270 */
[----:B------:R-:W2:Y:S01]  /*fca0*/  @P2 LDC R87, c[0x0][0xcf0] ;  /* 0x00033c00ff572b82 */ /* 0x000ea20000000800 */
[----:B------:R-:W-:Y:S01]  /*fcb0*/  LOP3.LUT R56, R56, R57, RZ, 0x3c, !PT ;  /* 0x0000003938387212 */ /* 0x000fe200078e3cff */
[--C-:B------:R-:W-:Y:S01]  /*fcc0*/  IMAD.X R57, RZ, RZ, R5.reuse, P4 ;  /* 0x000000ffff397224 */ /* 0x100fe200020e0605 */
[----:B------:R-:W-:Y:S01]  /*fcd0*/  LOP3.LUT R60, R60, R61, RZ, 0x3c, !PT ;  /* 0x0000003d3c3c7212 */ /* 0x000fe200078e3cff */
[--C-:B------:R-:W-:Y:S01]  /*fce0*/  IMAD.X R61, RZ, RZ, R5.reuse, P5 ;  /* 0x000000ffff3d7224 */ /* 0x100fe200028e0605 */
[----:B------:R-:W-:Y:S01]  /*fcf0*/  LOP3.LUT R64, R64, R65, RZ, 0x3c, !PT ;  /* 0x0000004140407212 */ /* 0x000fe200078e3cff */
[----:B------:R-:W-:Y:S01]  /*fd00*/  IMAD.X R65, RZ, RZ, R5, P6 ;  /* 0x000000ffff417224 */ /* 0x000fe200030e0605 */
[----:B------:R-:W-:Y:S01]  /*fd10*/  ISETP.GE.AND P0, PT, R193, UR7, PT ;  /* 0x00000007c1007c0c */ /* 0x000fe2000bf06270 */
[----:B-1----:R-:W-:Y:S01]  /*fd20*/  IMAD.WIDE.U32 R4, R7, UR8, RZ ;  /* 0x0000000807047c25 */ /* 0x002fe2000f8e00ff */
[----:B------:R-:W-:Y:S01]  /*fd30*/  SEL R7, RZ, 0x1, P1 ;  /* 0x00000001ff077807 */ /* 0x000fe20000800000 */
[----:B------:R-:W-:Y:S01]  /*fd40*/  ULDC.64 UR8, c[0x0][0xbe8] ;  /* 0x0002fa0000087ab9 */ /* 0x000fe20000000a00 */
[----:B------:R-:W5:Y:S01]  /*fd50*/  LD.E.128 R56, desc[UR38][R56.64] ;  /* 0x0000002638387980 */ /* 0x000f62000c101d00 */
[----:B------:R-:W-:Y:S01]  /*fd60*/  IMAD.SHL.U32 R10, R8, 0x2, RZ ;  /* 0x00000002080a7824 */ /* 0x000fe200078e00ff */
[----:B------:R-:W-:-:S02]  /*fd70*/  SEL R8, RZ, 0xffffffff, P0 ;  /* 0xffffffffff087807 */ /* 0x000fc40000000000 */
[----:B------:R-:W5:Y:S02]  /*fd80*/  LD.E.128 R60, desc[UR38][R60.64] ;  /* 0x000000263c3c7980 */ /* 0x000f64000c101d00 */
[----:B------:R-:W-:Y:S01]  /*fd90*/  LOP3.LUT R7, R10, 0x2, R7, 0xe2, !PT ;  /* 0x000000020a077812 */ /* 0x000fe200078ee207 */
[----:B------:R-:W-:Y:S01]  /*fda0*/  IMAD.SHL.U32 R8, R8, 0x4, RZ ;  /* 0x0000000408087824 */ /* 0x000fe200078e00ff */
[----:B------:R-:W-:Y:S01]  /*fdb0*/  LOP3.LUT R10, R9, 0xfffffff8, RZ, 0xc0, !PT ;  /* 0xfffffff8090a7812 */ /* 0x000fe200078ec0ff */
[----:B------:R-:W-:Y:S01]  /*fdc0*/  IMAD.IADD R5, R5, 0x1, R11 ;  /* 0x0000000105057824 */ /* 0x000fe200078e020b */
[----:B------:R-:W5:Y:S03]  /*fdd0*/  LD.E.128 R64, desc[UR38][R64.64] ;  /* 0x0000002640407980 */ /* 0x000f66000c101d00 */
[----:B------:R-:W-:Y:S01]  /*fde0*/  IMAD.IADD R11, R3, 0x1, -R10 ;  /* 0x00000001030b7824 */ /* 0x000fe200078e0a0a */
[----:B------:R-:W-:Y:S01]  /*fdf0*/  LOP3.LUT R10, R8, 0x4, R7, 0xe2, !PT ;  /* 0x00000004080a7812 */ /* 0x000fe200078ee207 */
[----:B------:R-:W-:Y:S01]  /*fe00*/  VIADD R7, R17, 0xc0 ;  /* 0x000000c011077836 */ /* 0x000fe20000000000 */
[----:B------:R-:W5:Y:S01]  /*fe10*/  LD.E.128 R72, desc[UR38][R72.64] ;  /* 0x0000002648487980 */ /* 0x000f62000c101d00 */
[----:B------:R-:W-:Y:S01]  /*fe20*/  IMAD.WIDE.U32 R4, R192, UR8, R4 ;  /* 0x00000008c0047c25 */ /* 0x000fe2000f8e0004 */
[----:B------:R-:W-:-:S02]  /*fe30*/  SHF.R.S32.HI R9, RZ, 0x1f, R191 ;  /* 0x0000001fff097819 */ /* 0x000fc400000114bf */
[----:B------:R-:W-:Y:S01]  /*fe40*/  ISETP.GE.AND P1, PT, R7, UR7, PT ;  /* 0x0000000707007c0c */ /* 0x000fe2000bf26270 */
[----:B------:R-:W-:Y:S01]  /*fe50*/  VIADD R3, R17, 0x100 ;  /* 0x0000010011037836 */ /* 0x000fe20000000000 */
[----:B------:R-:W-:Y:S01]  /*fe60*/  @!PT LDS RZ, [RZ] ;  /* 0x00000000fffff984 */ /* 0x000fe20000000800 */
[----:B------:R-:W-:Y:S01]  /*fe70*/  @!PT LDS RZ, [RZ] ;  /* 0x00000000fffff984 */ /* 0x000fe20000000800 */
[----:B------:R-:W-:Y:S01]  /*fe80*/  @!PT LDS RZ, [RZ] ;  /* 0x00000000fffff984 */ /* 0x000fe20000000800 */
[----:B------:R-:W-:Y:S01]  /*fe90*/  @!PT LDS RZ, [RZ] ;  /* 0x00000000fffff984 */ /* 0x000fe20000000800 */
[----:B------:R1:W-:Y:S06]  /*fea0*/  MEMBAR.ALL.CTA ;  /* 0x0000000000007992 */ /* 0x0003ec0000008000 */
[----:B-1----:R-:W1:Y:S01]  /*feb0*/  FENCE.VIEW.ASYNC.S ;  /* 0x00000000000073c6 */ /* 0x002e620000000000 */
[----:B------:R-:W-:Y:S01]  /*fec0*/  IMAD R5, R192, UR9, R5 ;  /* 0x00000009c0057c24 */ /* 0x000fe2000f8e0205 */
[----:B------:R-:W-:Y:S01]  /*fed0*/  ULDC.64 UR8, c[0x0][0xbf0] ;  /* 0x0002fc0000087ab9 */ /* 0x000fe20000000a00 */
[----:B------:R-:W-:Y:S01]  /*fee0*/  IMAD R8, R11, 0x20, R0 ;  /* 0x000000200b087824 */ /* 0x000fe200078e0200 */
[----:B------:R-:W-:Y:S01]  /*fef0*/  ISETP.GE.AND P0, PT, R3, UR7, PT ;  /* 0x0000000703007c0c */ /* 0x000fe2000bf06270 */
[----:B------:R-:W-:Y:S01]  /*ff00*/  IMAD R20, R9, UR8, RZ ;  /* 0x0000000809147c24 */ /* 0x000fe2000f8e02ff */
[----:B------:R-:W-:Y:S01]  /*ff10*/  SEL R9, RZ, 0xffffffff, P1 ;  /* 0xffffffffff097807 */ /* 0x000fe20000800000 */
[----:B------:R-:W-:Y:S01]  /*ff20*/  VIADD R84, R8, UR42 ;  /* 0x0000002a08547c36 */ /* 0x000fe20008000000 */
[----:B------:R-:W-:-:S03]  /*ff30*/  SEL R11, RZ, 0xffffffff, P0 ;  /* 0xffffffffff0b7807 */ /* 0x000fc60000000000 */
[----:B------:R-:W-:Y:S02]  /*ff40*/  IMAD.SHL.U32 R89, R9, 0x8, RZ ;  /* 0x0000000809597824 */ /* 0x000fe400078e00ff */
[----:B0-----:R-:W-:-:S03]  /*ff50*/  @P2 IMAD.HI.U32 R8, R84, R85, RZ ;  /* 0x0000005554082227 */ /* 0x001fc600078e00ff */
[----:B------:R-:W-:Y:S01]  /*ff60*/  LOP3.LUT R10, R89, 0x8, R10, 0xe2, !PT ;  /* 0x00000008590a7812 */ /* 0x000fe200078ee20a */
[----:B------:R-:W-:Y:S01]  /*ff70*/  IMAD.MOV.U32 R9, RZ, RZ, R84 ;  /* 0x000000ffff097224 */ /* 0x000fe200078e0054 */
[----:B--2---:R-:W-:Y:S01]  /*ff80*/  @P2 SHF.R.U32.HI R9, RZ, R87, R8 ;  /* 0x00000057ff092219 */ /* 0x004fe20000011608 */
[----:B------:R-:W-:Y:S02]  /*ff90*/  IMAD.SHL.U32 R11, R11, 0x10, RZ ;  /* 0x000000100b0b7824 */ /* 0x000fe400078e00ff */
[C---:B------:R-:W-:Y:S02]  /*ffa0*/  IMAD R19, R191.reuse, UR9, R20 ;  /* 0x00000009bf137c24 */ /* 0x040fe4000f8e0214 */
[----:B------:R-:W-:Y:S01]  /*ffb0*/  IMAD.WIDE.U32 R4, R191, UR8, R4 ;  /* 0x00000008bf047c25 */ /* 0x000fe2000f8e0004 */
[----:B------:R-:W-:Y:S01]  /*ffc0*/  LOP3.LUT R10, R11, 0x10, R10, 0xe2, !PT ;  /* 0x000000100b0a7812 */ /* 0x000fe200078ee20a */
[----:B------:R-:W-:Y:S01]  /*ffd0*/  ULDC.64 UR8, c[0x0][0xbe0] ;  /* 0x0002f80000087ab9 */ /* 0x000fe20000000a00 */
[----:B------:R-:W-:Y:S01]  /*ffe0*/  ISETP.GE.AND P0, PT, R97, UR7, PT ;  /* 0x0000000761007c0c */ /* 0x000fe2000bf06270 */
[----:B------:R-:W-:Y:S01]  /*fff0*/  IMAD.IADD R5, R5, 0x1, R19 ;  /* 0x0000000105057824 */ /* 0x000fe200078e0213 */
[--C-:B------:R-:W-:Y:S01]  /*10000*/  SHF.R.S32.HI R19, RZ, 0x1f, R9.reuse ;  /* 0x0000001fff137819 */ /* 0x100fe20000011409 */
[----:B------:R-:W-:Y:S01]  /*10010*/  IMAD.MOV R11, RZ, RZ, -R9 ;  /* 0x000000ffff0b7224 */ /* 0x000fe200078e0a09 */
[----:B------:R-:W-:-:S03]  /*10020*/  SEL R8, RZ, 0xffffffff, P0 ;  /* 0xffffffffff087807 */ /* 0x000fc60000000000 */
[----:B------:R-:W-:Y:S02]  /*10030*/  IMAD R11, R21, R11, R84 ;  /* 0x0000000b150b7224 */ /* 0x000fe400078e0254 */
[----:B------:R-:W-:Y:S01]  /*10040*/  IMAD R20, R19, UR8, RZ ;  /* 0x0000000813147c24 */ /* 0x000fe2000f8e02ff */
[----:B------:R-:W-:Y:S01]  /*10050*/  ISETP.GE.AND P0, PT, R93, UR7, PT ;  /* 0x000000075d007c0c */ /* 0x000fe2000bf06270 */
[----:B------:R-:W-:Y:S01]  /*10060*/  IMAD.SHL.U32 R85, R8, 0x20, RZ ;  /* 0x0000002008557824 */ /* 0x000fe200078e00ff */
[----:B------:R-:W-:Y:S01]  /*10070*/  SHF.R.S32.HI R8, RZ, 0x1f, R11 ;  /* 0x0000001fff087819 */ /* 0x000fe2000001140b */
[----:B------:R-:W-:-:S04]  /*10080*/  IMAD.WIDE.U32 R4, R9, UR8, R4 ;  /* 0x0000000809047c25 */ /* 0x000fc8000f8e0004 */
[----:B------:R-:W-:Y:S01]  /*10090*/  IMAD R19, R9, UR9, R20 ;  /* 0x0000000909137c24 */ /* 0x000fe2000f8e0214 */
[----:B------:R-:W-:Y:S01]  /*100a0*/  ULDC.64 UR8, c[0x0][0xbd8] ;  /* 0x0002f60000087ab9 */ /* 0x000fe20000000a00 */
[----:B------:R-:W-:Y:S01]  /*100b0*/  LOP3.LUT R10, R85, 0x20, R10, 0xe2, !PT ;  /* 0x00000020550a7812 */ /* 0x000fe200078ee20a */
[----:B------:R-:W-:Y:S01]  /*100c0*/  IMAD R8, R8, UR8, RZ ;  /* 0x0000000808087c24 */ /* 0x000fe2000f8e02ff */
[----:B------:R-:W-:Y:S01]  /*100d0*/  SEL R9, RZ, 0x40, P0 ;  /* 0x00000040ff097807 */ /* 0x000fe20000000000 */
[----:B------:R-:W-:Y:S02]  /*100e0*/  IMAD.IADD R5, R5, 0x1, R19 ;  /* 0x0000000105057824 */ /* 0x000fe400078e0213 */
[----:B------:R-:W-:Y:S02]  /*100f0*/  IMAD R91, R21, UR6, RZ ;  /* 0x00000006155b7c24 */ /* 0x000fe4000f8e02ff */
[----:B------:R-:W-:Y:S01]  /*10100*/  VIADD R90, R0, UR42 ;  /* 0x0000002a005a7c36 */ /* 0x000fe20008000000 */
[----:B------:R-:W-:Y:S01]  /*10110*/  LOP3.LUT R19, R10, R9, RZ, 0xfc, !PT ;  /* 0x000000090a137212 */ /* 0x000fe200078efcff */
[----:B------:R-:W-:-:S02]  /*10120*/  IMAD R9, R11, UR9, R8 ;  /* 0x000000090b097c24 */ /* 0x000fc4000f8e0208 */
[----:B------:R-:W-:Y:S01]  /*10130*/  IMAD.WIDE.U32 R4, R11, UR8, R4 ;  /* 0x000000080b047c25 */ /* 0x000fe2000f8e0004 */
[----:B------:R-:W-:Y:S01]  /*10140*/  ISETP.GE.AND P1, PT, R90, R91, PT ;  /* 0x0000005b5a00720c */ /* 0x000fe20003f26270 */
[----:B------:R-:W-:Y:S02]  /*10150*/  ULDC.64 UR8, c[0x0][0xb80] ;  /* 0x0002e00000087ab9 */ /* 0x000fe40000000a00 */
[----:B------:R-:W-:Y:S01]  /*10160*/  VIADD R95, R17, 0x1c0 ;  /* 0x000001c0115f7836 */ /* 0x000fe20000000000 */
[----:B------:R-:W-:Y:S01]  /*10170*/  LEA R88, P2, R4, UR8, 0x1 ;  /* 0x0000000804587c11 */ /* 0x000fe2000f8408ff */
[----:B------:R-:W-:Y:S02]  /*10180*/  IMAD.IADD R5, R5, 0x1, R9 ;  /* 0x0000000105057824 */ /* 0x000fe400078e0209 */
[----:B------:R-:W-:Y:S01]  /*10190*/  VIADD R8, R16, 0x38820 ;  /* 0x0003882010087836 */ /* 0x000fe20000000000 */
[----:B------:R-:W-:Y:S02]  /*101a0*/  ISETP.GE.AND P0, PT, R95, UR7, PT ;  /* 0x000000075f007c0c */ /* 0x000fe4000bf06270 */
[----:B------:R-:W-:-:S02]  /*101b0*/  LEA.HI.X R89, R4, UR9, R5, 0x1, P2 ;  /* 0x0000000904597c11 */ /* 0x000fc400090f0c05 */
[----:B------:R-:W-:Y:S01]  /*101c0*/  PRMT R8, RZ, 0x654, R8 ;  /* 0x00000654ff087816 */ /* 0x000fe20000000008 */
[----:B-1----:R0:W1:Y:S01]  /*101d0*/  SHFL.IDX PT, R4, R88, RZ, 0x181f ;  /* 0x00181fff58047589 */ /* 0x00206200000e0000 */
[----:B------:R-:W-:Y:S01]  /*101e0*/  SEL R0, RZ, 0x80, P0 ;  /* 0x00000080ff007807 */ /* 0x000fe20000000000 */
[----:B------:R-:W-:Y:S01]  /*101f0*/  BSSY B1, `(.L_x_5347) ;  /* 0x000002b000017945 */ /* 0x000fe20003800000 */
[----:B------:R0:W-:Y:S01]  /*10200*/  SYNCS.ARRIVE.TRANS64.RED.A1T0 RZ, [R8+URZ], RZ ;  /* 0x000000ff08ff79a7 */ /* 0x0001e2000810043f */
        /* <DEDUP_REMOVED lines=11> */
[CC--:B01----:R-:W-:Y:S01]  /*102c0*/  @!P1 LEA R8, P2, R194.reuse, R4.reuse, 0x1 ;  /* 0x00000004c2089211 */ /* 0x0c3fe200078408ff */
        /* <DEDUP_REMOVED lines=14> */
[----:B0-----:R-:W-:Y:S01]  /*103b0*/  SHF.R.S32.HI R11, RZ, 0x1f, R93 ;  /* 0x0000001fff0b7819 */ /* 0x001fe2000001145d */
[----:B------:R3:W-:Y:S01]  /*103c0*/  @!P3 ST.E.128 desc[UR38][R84.64], R44 ;  /* 0x0000002c5400b985 */ /* 0x0007e2000c101d26 */
[----:B------:R-:W-:-:S02]  /*103d0*/  @!P2 LEA.HI.X R87, R3, R5, R87, 0x1, P5 ;  /* 0x000000050357a211 */ /* 0x000fc400028f0c57 */
[----:B-1----:R-:W-:Y:S02]  /*103e0*/  SHF.R.S32.HI R9, RZ, 0x1f, R97 ;  /* 0x0000001fff097819 */ /* 0x002fe40000011461 */
[CC--:B------:R-:W-:Y:S01]  /*103f0*/  @!P1 LEA R8, P5, R97.reuse, R4.reuse, 0x1 ;  /* 0x0000000461089211 */ /* 0x0c0fe200078a08ff */
[----:B------:R3:W-:Y:S01]  /*10400*/  @!P2 ST.E.128 desc[UR38][R86.64], R52 ;  /* 0x000000345600a985 */ /* 0x0007e2000c101d26 */
[----:B------:R-:W-:Y:S02]  /*10410*/  SHF.R.S32.HI R12, RZ, 0x1f, R95 ;  /* 0x0000001fff0c7819 */ /* 0x000fe4000001145f */
        /* <DEDUP_REMOVED lines=8> */
.L_x_5348:
[----:B------:R-:W-:Y:S05]  /*104a0*/  BSYNC B1 ;  /* 0x0000000000017941 */ /* 0x000fea0003800000 */
.L_x_5347:
[----:B0--3--:R-:W-:Y:S01]  /*104b0*/  VIADD R8, R90, 0x20 ;  /* 0x000000205a087836 */ /* 0x009fe20000000000 */
[----:B--2---:R4:W0:Y:S04]  /*104c0*/  SHFL.IDX PT, R5, R89, 0x1, 0x181f ;  /* 0x00381f0059057f89 */ /* 0x00482800000e0000 */
[----:B------:R-:W-:Y:S01]  /*104d0*/  ISETP.GE.AND P0, PT, R8, R91, PT ;  /* 0x0000005b0800720c */ /* 0x000fe20003f06270 */
[----:B-1----:R4:W1:-:S12]  /*104e0*/  SHFL.IDX PT, R4, R88, 0x1, 0x181f ;  /* 0x00381f0058047f89 */ /* 0x00285800000e0000 */
[----:B----4-:R-:W-:Y:S05]  /*104f0*/  @P0 BRA `(.L_x_5349) ;  /* 0x0000002400d80947 */ /* 0x010fea0003800000 */
[----:B------:R-:W-:Y:S02]  /*10500*/  ISETP.GE.AND P0, PT, R17, UR7, PT ;  /* 0x0000000711007c0c */ /* 0x000fe4000bf06270 */
[----:B------:R-:W-:Y:S02]  /*10510*/  ISETP.GE.AND P4, PT, R194, UR7, PT ;  /* 0x00000007c2007c0c */ /* 0x000fe4000bf86270 */
[----:B------:R-:W-:Y:S02]  /*10520*/  ISETP.GE.AND P3, PT, R193, UR7, PT ;  /* 0x00000007c1007c0c */ /* 0x000fe4000bf66270 */
[----:B------:R-:W-:Y:S02]  /*10530*/  ISETP.GE.AND P2, PT, R7, UR7, PT ;  /* 0x0000000707007c0c */ /* 0x000fe4000bf46270 */
[----:B------:R-:W-:Y:S02]  /*10540*/  ISETP.GE.AND P1, PT, R3, UR7, PT ;  /* 0x0000000703007c0c */ /* 0x000fe4000bf26270 */
[----:B-----5:R-:W-:-:S02]  /*10550*/  SHF.R.S32.HI R13, RZ, 0x1f, R193 ;  /* 0x0000001fff0d7819 */ /* 0x020fc400000114c1 */
[----:B------:R-:W-:Y:S01]  /*10560*/  SHF.R.S32.HI R15, RZ, 0x1f, R7 ;  /* 0x0000001fff0f7819 */ /* 0x000fe20000011407 */
[----:B01----:R-:W-:Y:S02]  /*10570*/  @!P0 IMAD.WIDE R8, R17, 0x2, R4 ;  /* 0x0000000211088825 */ /* 0x003fe400078e0204 */
[CC--:B------:R-:W-:Y:S02]  /*10580*/  @!P4 LEA R10, P5, R194.reuse, R4.reuse, 0x1 ;  /* 0x00000004c20ac211 */ /* 0x0c0fe400078a08ff */
[-C--:B------:R-:W-:Y:S01]  /*10590*/  @!P3 LEA R12, P6, R193, R4.reuse, 0x1 ;  /* 0x00000004c10cb211 */ /* 0x080fe200078c08ff */
[----:B------:R0:W-:Y:S01]  /*105a0*/  @!P0 ST.E.128 desc[UR38][R8.64], R24 ;  /* 0x0000001808008985 */ /* 0x0001e2000c101d26 */
[----:B------:R-:W-:Y:S02]  /*105b0*/  ISETP.GE.AND P0, PT, R97, UR7, PT ;  /* 0x0000000761007c0c */ /* 0x000fe4000bf06270 */
[----:B------:R-:W-:Y:S02]  /*105c0*/  @!P4 LEA.HI.X R11, R194, R5, R152, 0x1, P5 ;  /* 0x00000005c20bc211 */ /* 0x000fe400028f0c98 */
[----:B------:R-:W-:-:S02]  /*105d0*/  @!P2 LEA R14, P5, R7, R4, 0x1 ;  /* 0x00000004070ea211 */ /* 0x000fc400078a08ff */
        /* <DEDUP_REMOVED lines=25> */
.L_x_5346:
[----:B------:R-:W-:Y:S01]  /*10770*/  ULDC UR7, c[0x0][0xce8] ;  /* 0x00033a0000077ab9 */ /* 0x000fe20000000800 */
[----:B------:R-:W-:Y:S01]  /*10780*/  ULDC.64 UR8, c[0x0][0xc08] ;  /* 0x0003020000087ab9 */ /* 0x000fe20000000a00 */
[----:B------:R-:W-:Y:S01]  /*10790*/  UISETP.NE.AND UP0, UPT, UR7, 0x1, UPT ;  /* 0x000000010700788c */ /* 0x000fe2000bf05270 */
[----:B------:R-:W-:Y:S01]  /*107a0*/  IMAD R8, R8, UR8, RZ ;  /* 0x0000000808087c24 */ /* 0x000fe2000f8e02ff */
[----:B------:R-:W-:Y:S01]  /*107b0*/  SHF.R.S32.HI R0, RZ, 0x1f, R191 ;  /* 0x0000001fff007819 */ /* 0x000fe200000114bf */
[C---:B------:R-:W-:Y:S01]  /*107c0*/  IMAD.WIDE.U32 R4, R7.reuse, UR8, RZ ;  /* 0x0000000807047c25 */ /* 0x040fe2000f8e00ff */
[----:B------:R-:W-:Y:S01]  /*107d0*/  ULDC.64 UR10, c[0x0][0xc40] ;  /* 0x00031000000a7ab9 */ /* 0x000fe20000000a00 */
[----:B------:R-:W-:Y:S01]  /*107e0*/  UIMAD UR6, UR6, UR7, URZ ;  /* 0x00000007060672a4 */ /* 0x000fe2000f8e023f */
[----:B------:R-:W-:Y:S01]  /*107f0*/  PLOP3.LUT P0, PT, PT, PT, UP0, 0x80, 0x0 ;  /* 0x000000000000781c */ /* 0x000fe20003f0f008 */
[----:B------:R-:W-:Y:S01]  /*10800*/  IMAD R7, R7, UR9, R8 ;  /* 0x0000000907077c24 */ /* 0x000fe2000f8e0208 */
[----:B------:R-:W-:Y:S01]  /*10810*/  ULDC.64 UR8, c[0x0][0xc38] ;  /* 0x00030e0000087ab9 */ /* 0x000fe20000000a00 */
[----:B------:R-:W-:Y:S01]  /*10820*/  IMAD R0, R0, UR10, RZ ;  /* 0x0000000a00007c24 */ /* 0x000fe2000f8e02ff */
[----:B------:R-:W-:Y:S01]  /*10830*/  BSSY B1, `(.L_x_5350) ;  /* 0x00000c6000017945 */ /* 0x000fe20003800000 */
[----:B------:R-:W-:Y:S01]  /*10840*/  IMAD.IADD R5, R5, 0x1, R7 ;  /* 0x0000000105057824 */ /* 0x000fe200078e0207 */
[----:B0-----:R-:W-:Y:S01]  /*10850*/  SHF.R.S32.HI R19, RZ, 0x1f, R201 ;  /* 0x0000001fff137819 */ /* 0x001fe200000114c9 */
[----:B------:R-:W-:Y:S01]  /*10860*/  VIADD R8, R190, UR42 ;  /* 0x0000002abe087c36 */ /* 0x000fe20008000000 */
[----:B------:R-:W-:Y:S01]  /*10870*/  SHF.R.S32.HI R152, RZ, 0x1f, R202 ;  /* 0x0000001fff987819 */ /* 0x000fe200000114ca */
[----:B------:R-:W-:Y:S01]  /*10880*/  IMAD.WIDE.U32 R4, R192, UR8, R4 ;  /* 0x00000008c0047c25 */ /* 0x000fe2000f8e0004 */
[----:B------:R-:W-:Y:S01]  /*10890*/  @UP0 ULDC UR8, c[0x0][0xcec] ;  /* 0x00033b0000080ab9 */ /* 0x000fe20000000800 */
[----:B------:R-:W-:-:S02]  /*108a0*/  SHF.R.S32.HI R153, RZ, 0x1f, R203 ;  /* 0x0000001fff997819 */ /* 0x000fc400000114cb */
[C---:B------:R-:W-:Y:S01]  /*108b0*/  IMAD R7, R191.reuse, UR11, R0 ;  /* 0x0000000bbf077c24 */ /* 0x040fe2000f8e0200 */
[----:B------:R-:W-:Y:S01]  /*108c0*/  SHF.R.S32.HI R154, RZ, 0x1f, R204 ;  /* 0x0000001fff9a7819 */ /* 0x000fe200000114cc */
[----:B------:R-:W-:Y:S01]  /*108d0*/  @P0 IMAD.HI.U32 R0, R8, UR8, RZ ;  /* 0x0000000808000c27 */ /* 0x000fe2000f8e00ff */
[----:B------:R-:W-:Y:S01]  /*108e0*/  @UP0 ULDC UR8, c[0x0][0xcf0] ;  /* 0x00033c0000080ab9 */ /* 0x000fe20000000800 */
[----:B------:R-:W-:Y:S02]  /*108f0*/  SHF.R.S32.HI R155, RZ, 0x1f, R205 ;  /* 0x0000001fff9b7819 */ /* 0x000fe400000114cd */
[----:B------:R-:W-:Y:S01]  /*10900*/  IMAD R5, R192, UR9, R5 ;  /* 0x00000009c0057c24 */ /* 0x000fe2000f8e0205 */
[----:B------:R-:W-:Y:S01]  /*10910*/  SHF.R.S32.HI R156, RZ, 0x1f, R206 ;  /* 0x0000001fff9c7819 */ /* 0x000fe200000114ce */
[----:B------:R-:W-:Y:S01]  /*10920*/  IMAD.MOV.U32 R3, RZ, RZ, R8 ;  /* 0x000000ffff037224 */ /* 0x000fe200078e0008 */
[----:B------:R-:W-:Y:S01]  /*10930*/  @P0 SHF.R.U32.HI R3, RZ, UR8, R0 ;  /* 0x00000008ff030c19 */ /* 0x000fe20008011600 */
[----:B------:R-:W-:Y:S01]  /*10940*/  IMAD.WIDE.U32 R4, R191, UR10, R4 ;  /* 0x0000000abf047c25 */ /* 0x000fe2000f8e0004 */
[----:B------:R-:W-:Y:S01]  /*10950*/  ULDC.64 UR10, c[0x0][0xc30] ;  /* 0x00030c00000a7ab9 */ /* 0x000fe20000000a00 */
[----:B------:R-:W-:Y:S01]  /*10960*/  ULDC.64 UR8, c[0x0][0xc48] ;  /* 0x0003120000087ab9 */ /* 0x000fe20000000a00 */
[----:B------:R-:W-:Y:S01]  /*10970*/  SHF.R.S32.HI R0, RZ, 0x1f, R3 ;  /* 0x0000001fff007819 */ /* 0x000fe20000011403 */
[----:B------:R-:W-:Y:S01]  /*10980*/  IMAD.IADD R5, R5, 0x1, R7 ;  /* 0x0000000105057824 */ /* 0x000fe200078e0207 */
[----:B------:R-:W-:Y:S01]  /*10990*/  SHF.R.S32.HI R157, RZ, 0x1f, R207 ;  /* 0x0000001fff9d7819 */ /* 0x000fe200000114cf */
[----:B------:R-:W-:Y:S01]  /*109a0*/  IMAD.MOV R7, RZ, RZ, -R3 ;  /* 0x000000ffff077224 */ /* 0x000fe200078e0a03 */
[----:B------:R-:W-:Y:S01]  /*109b0*/  SHF.R.S32.HI R158, RZ, 0x1f, R208 ;  /* 0x0000001fff9e7819 */ /* 0x000fe200000114d0 */
[----:B------:R-:W-:Y:S01]  /*109c0*/  IMAD R0, R0, UR10, RZ ;  /* 0x0000000a00007c24 */ /* 0x000fe2000f8e02ff */
[----:B------:R-:W-:Y:S01]  /*109d0*/  SHF.R.S32.HI R159, RZ, 0x1f, R209 ;  /* 0x0000001fff9f7819 */ /* 0x000fe200000114d1 */
[----:B------:R-:W-:Y:S01]  /*109e0*/  IMAD R7, R7, UR7, R8 ;  /* 0x0000000707077c24 */ /* 0x000fe2000f8e0208 */
[----:B------:R-:W-:Y:S01]  /*109f0*/  SHF.R.S32.HI R160, RZ, 0x1f, R210 ;  /* 0x0000001fffa07819 */ /* 0x000fe200000114d2 */
[----:B------:R-:W-:Y:S01]  /*10a00*/  IMAD.WIDE.U32 R4, R195, UR8, R4 ;  /* 0x00000008c3047c25 */ /* 0x000fe2000f8e0004 */
[----:B------:R-:W-:-:S02]  /*10a10*/  SHF.R.S32.HI R161, RZ, 0x1f, R211 ;  /* 0x0000001fffa17819 */ /* 0x000fc400000114d3 */
[----:B------:R-:W-:Y:S01]  /*10a20*/  SHF.R.S32.HI R162, RZ, 0x1f, R212 ;  /* 0x0000001fffa27819 */ /* 0x000fe200000114d4 */
[----:B------:R-:W-:Y:S01]  /*10a30*/  IMAD R9, R3, UR11, R0 ;  /* 0x0000000b03097c24 */ /* 0x000fe2000f8e0200 */
[----:B------:R-:W-:Y:S01]  /*10a40*/  SHF.R.S32.HI R0, RZ, 0x1f, R7 ;  /* 0x0000001fff007819 */ /* 0x000fe20000011407 */
[----:B------:R-:W-:Y:S01]  /*10a50*/  IMAD R5, R195, UR9, R5 ;  /* 0x00000009c3057c24 */ /* 0x000fe2000f8e0205 */
[----:B------:R-:W-:Y:S01]  /*10a60*/  ULDC.64 UR8, c[0x0][0xc28] ;  /* 0x00030a0000087ab9 */ /* 0x000fe20000000a00 */
[----:B------:R-:W-:Y:S01]  /*10a70*/  VIADD R8, R16, 0x38820 ;  /* 0x0003882010087836 */ /* 0x000fe20000000000 */
[----:B------:R-:W-:Y:S01]  /*10a80*/  SHF.R.S32.HI R163, RZ, 0x1f, R213 ;  /* 0x0000001fffa37819 */ /* 0x000fe200000114d5 */
[----:B------:R-:W-:Y:S01]  /*10a90*/  IMAD.WIDE.U32 R4, R3, UR10, R4 ;  /* 0x0000000a03047c25 */ /* 0x000fe2000f8e0004 */
[----:B------:R-:W-:Y:S02]  /*10aa0*/  SHF.R.S32.HI R164, RZ, 0x1f, R214 ;  /* 0x0000001fffa47819 */ /* 0x000fe400000114d6 */
[----:B------:R-:W-:Y:S01]  /*10ab0*/  PRMT R8, RZ, 0x654, R8 ;  /* 0x00000654ff087816 */ /* 0x000fe20000000008 */
[----:B------:R-:W-:Y:S01]  /*10ac0*/  IMAD R0, R0, UR8, RZ ;  /* 0x0000000800007c24 */ /* 0x000fe2000f8e02ff */
[----:B------:R-:W-:Y:S01]  /*10ad0*/  SHF.R.S32.HI R165, RZ, 0x1f, R215 ;  /* 0x0000001fffa57819 */ /* 0x000fe200000114d7 */
[----:B------:R-:W-:Y:S01]  /*10ae0*/  IMAD.IADD R5, R5, 0x1, R9 ;  /* 0x0000000105057824 */ /* 0x000fe200078e0209 */
[----:B------:R0:W-:Y:S01]  /*10af0*/  SYNCS.ARRIVE.TRANS64.RED.A1T0 RZ, [R8+URZ], RZ ;  /* 0x000000ff08ff79a7 */ /* 0x0001e2000810043f */
        /* <DEDUP_REMOVED lines=9> */
[C---:B------:R-:W-:Y:S02]  /*10b90*/  LEA R3, P1, R4.reuse, UR8, 0x2 ;  /* 0x0000000804037c11 */ /* 0x040fe4000f8210ff */
[----:B------:R-:W-:Y:S02]  /*10ba0*/  SHF.R.S32.HI R169, RZ, 0x1f, R219 ;  /* 0x0000001fffa97819 */ /* 0x000fe400000114db */
[----:B------:R-:W-:Y:S01]  /*10bb0*/  LEA.HI.X R7, R4, UR9, R7, 0x2, P1 ;  /* 0x0000000904077c11 */ /* 0x000fe200088f1407 */
[----:B------:R0:W1:Y:S01]  /*10bc0*/  SHFL.IDX PT, R12, R3, RZ, 0x1c1f ;  /* 0x001c1fff030c7589 */ /* 0x00006200000e0000 */
[----:B------:R-:W-:Y:S02]  /*10bd0*/  SHF.R.S32.HI R170, RZ, 0x1f, R220 ;  /* 0x0000001fffaa7819 */ /* 0x000fe400000114dc */
[----:B------:R-:W-:Y:S01]  /*10be0*/  SHF.R.S32.HI R171, RZ, 0x1f, R221 ;  /* 0x0000001fffab7819 */ /* 0x000fe200000114dd */
[----:B------:R0:W2:Y:S01]  /*10bf0*/  SHFL.IDX PT, R13, R7, RZ, 0x1c1f ;  /* 0x001c1fff070d7589 */ /* 0x0000a200000e0000 */
[----:B------:R-:W-:-:S02]  /*10c00*/  SHF.R.S32.HI R172, RZ, 0x1f, R222 ;  /* 0x0000001fffac7819 */ /* 0x000fc400000114de */
[----:B------:R-:W-:Y:S02]  /*10c10*/  SHF.R.S32.HI R173, RZ, 0x1f, R223 ;  /* 0x0000001fffad7819 */ /* 0x000fe400000114df */
[----:B------:R-:W-:Y:S02]  /*10c20*/  SHF.R.S32.HI R174, RZ, 0x1f, R224 ;  /* 0x0000001fffae7819 */ /* 0x000fe400000114e0 */
[----:B------:R-:W-:Y:S02]  /*10c30*/  SHF.R.S32.HI R14, RZ, 0x1f, R225 ;  /* 0x0000001fff0e7819 */ /* 0x000fe400000114e1 */
[----:B------:R-:W-:Y:S02]  /*10c40*/  SHF.R.S32.HI R15, RZ, 0x1f, R226 ;  /* 0x0000001fff0f7819 */ /* 0x000fe400000114e2 */
[----:B------:R-:W-:Y:S02]  /*10c50*/  SHF.R.S32.HI R20, RZ, 0x1f, R227 ;  /* 0x0000001fff147819 */ /* 0x000fe400000114e3 */
[----:B------:R-:W-:Y:S01]  /*10c60*/  SHF.R.S32.HI R21, RZ, 0x1f, R22 ;  /* 0x0000001fff157819 */ /* 0x000fe20000011416 */
[----:B0-----:R-:W-:Y:S06]  /*10c70*/  @P0 BRA `(.L_x_5351) ;  /* 0x0000000800040947 */ /* 0x001fec0003800000 */
        /* <DEDUP_REMOVED lines=14> */
[CC--:B0-----:R-:W-:Y:S02]  /*10d60*/  @!P2 LEA R4, P6, R226.reuse, R12.reuse, 0x2 ;  /* 0x0000000ce204a211 */ /* 0x0c1fe400078c10ff */
[CC--:B-1----:R-:W-:Y:S02]  /*10d70*/  @!P1 LEA R8, P5, R225.reuse, R12.reuse, 0x2 ;  /* 0x0000000ce1089211 */ /* 0x0c2fe400078a10ff */
        /* <DEDUP_REMOVED lines=12> */
[----:B------:R-:W-:Y:S02]  /*10e40*/  ISETP.GE.AND P1, PT, R219, UR7, PT ;  /* 0x00000007db007c0c */ /* 0x000fe4000bf26270 */
[----:B------:R-:W-:Y:S01]  /*10e50*/  @!P4 LEA.HI.X R9, R222, R13, R172, 0x2, P2 ;  /* 0x0000000dde09c211 */ /* 0x000fe200010f14ac */
[----:B------:R0:W-:Y:S01]  /*10e60*/  @!P3 ST.E.64 desc[UR38][R4.64], R44 ;  /* 0x0000002c0400b985 */ /* 0x0001e2000c101b26 */
[----:B------:R-:W-:Y:S02]  /*10e70*/  ISETP.GE.AND P2, PT, R218, UR7, PT ;  /* 0x00000007da007c0c */ /* 0x000fe4000bf46270 */
[----:B--2---:R-:W-:Y:S01]  /*10e80*/  @!P5 LEA R10, P6, R221, R12, 0x2 ;  /* 0x0000000cdd0ad211 */ /* 0x004fe200078c10ff */
[----:B------:R1:W-:Y:S01]  /*10e90*/  @!P4 ST.E.64 desc[UR38][R8.64], R48 ;  /* 0x000000300800c985 */ /* 0x0003e2000c101b26 */
[----:B------:R-:W-:-:S02]  /*10ea0*/  ISETP.GE.AND P3, PT, R217, UR7, PT ;  /* 0x00000007d9007c0c */ /* 0x000fc4000bf66270 */
[----:B------:R-:W-:Y:S02]  /*10eb0*/  @!P5 LEA.HI.X R11, R221, R13, R171, 0x2, P6 ;  /* 0x0000000ddd0bd211 */ /* 0x000fe400030f14ab */
        /* <DEDUP_REMOVED lines=8> */
[----:B--2---:R-:W-:-:S02]  /*10f40*/  @!P2 LEA R10, P6, R218, R12, 0x2 ;  /* 0x0000000cda0aa211 */ /* 0x004fc400078c10ff */
[----:B------:R-:W-:Y:S01]  /*10f50*/  ISETP.GE.AND P0, PT, R214, UR7, PT ;  /* 0x00000007d6007c0c */ /* 0x000fe2000bf06270 */
[----:B------:R1:W-:Y:S01]  /*10f60*/  @!P1 ST.E.64 desc[UR38][R8.64], R60 ;  /* 0x0000003c08009985 */ /* 0x0003e2000c101b26 */
        /* <DEDUP_REMOVED lines=9> */
[----:B--2---:R-:W-:-:S03]  /*11000*/  @!P5 LEA R10, P6, R215, R12, 0x2 ;  /* 0x0000000cd70ad211 */ /* 0x004fc600078c10ff */
[----:B------:R1:W-:Y:S01]  /*11010*/  @!P4 ST.E.64 desc[UR38][R8.64], R72 ;  /* 0x000000480800c985 */ /* 0x0003e2000c101b26 */
[----:B------:R-:W-:-:S05]  /*11020*/  @!P5 LEA.HI.X R11, R215, R13, R165, 0x2, P6 ;  /* 0x0000000dd70bd211 */ /* 0x000fca00030f14a5 */
[----:B------:R2:W-:Y:S01]  /*11030*/  @!P5 ST.E.64 desc[UR38][R10.64], R76 ;  /* 0x0000004c0a00d985 */ /* 0x0005e2000c101b26 */
[----:B------:R-:W-:Y:S02]  /*11040*/  ISETP.GE.AND P5, PT, R211, UR7, PT ;  /* 0x00000007d3007c0c */ /* 0x000fe4000bfa6270 */
[----:B0-----:R-:W-:-:S04]  /*11050*/  @!P0 LEA R4, P4, R214, R12, 0x2 ;  /* 0x0000000cd6048211 */ /* 0x001fc800078810ff */
[-C--:B------:R-:W-:Y:S02]  /*11060*/  @!P0 LEA.HI.X R5, R214, R13.reuse, R164, 0x2, P4 ;  /* 0x0000000dd6058211 */ /* 0x080fe400020f14a4 */
[----:B------:R-:W-:Y:S02]  /*11070*/  ISETP.GE.AND P4, PT, R210, UR7, PT ;  /* 0x00000007d2007c0c */ /* 0x000fe4000bf86270 */
[CC--:B-1----:R-:W-:Y:S01]  /*11080*/  @!P1 LEA R8, P3, R213.reuse, R12.reuse, 0x2 ;  /* 0x0000000cd5089211 */ /* 0x0c2fe200078610ff */
[----:B------:R0:W-:Y:S01]  /*11090*/  @!P0 ST.E.64 desc[UR38][R4.64], R80 ;  /* 0x0000005004008985 */ /* 0x0001e2000c101b26 */
[----:B--2---:R-:W-:Y:S02]  /*110a0*/  @!P2 LEA R10, P6, R212, R12, 0x2 ;  /* 0x0000000cd40aa211 */ /* 0x004fe400078c10ff */
        /* <DEDUP_REMOVED lines=12> */
[-C--:B------:R-:W-:Y:S02]  /*11170*/  @!P4 LEA.HI.X R9, R210, R13.reuse, R160, 0x2, P0 ;  /* 0x0000000dd209c211 */ /* 0x080fe400000f14a0 */
[----:B------:R-:W-:Y:S02]  /*11180*/  ISETP.GE.AND P0, PT, R206, UR7, PT ;  /* 0x00000007ce007c0c */ /* 0x000fe4000bf06270 */
[C---:B--2---:R-:W-:Y:S01]  /*11190*/  @!P3 LEA R10, P6, R209.reuse, R12, 0x2 ;  /* 0x0000000cd10ab211 */ /* 0x044fe200078c10ff */
[----:B------:R1:W-:Y:S01]  /*111a0*/  @!P4 ST.E.64 desc[UR38][R8.64], R96 ;  /* 0x000000600800c985 */ /* 0x0003e2000c101b26 */
[----:B------:R-:W-:Y:S02]  /*111b0*/  ISETP.GE.AND P4, PT, R204, UR7, PT ;  /* 0x00000007cc007c0c */ /* 0x000fe4000bf86270 */
[----:B------:R-:W-:-:S02]  /*111c0*/  @!P3 LEA.HI.X R11, R209, R13, R159, 0x2, P6 ;  /* 0x0000000dd10bb211 */ /* 0x000fc400030f149f */
[----:B0-----:R-:W-:-:S03]  /*111d0*/  @!P2 LEA R4, P6, R208, R12, 0x2 ;  /* 0x0000000cd004a211 */ /* 0x001fc600078c10ff */
[----:B------:R0:W-:Y:S01]  /*111e0*/  @!P3 ST.E.64 desc[UR38][R10.64], R100 ;  /* 0x000000640a00b985 */ /* 0x0001e2000c101b26 */
        /* <DEDUP_REMOVED lines=33> */
[----:B------:R-:W-:Y:S02]  /*11400*/  @!P4 LEA.HI.X R5, R200, R13, R237, 0x2, P0 ;  /* 0x0000000dc805c211 */ /* 0x000fe400000f14ed */
[----:B0-----:R-:W-:-:S03]  /*11410*/  @!P2 LEA R8, P1, R198, R12, 0x2 ;  /* 0x0000000cc608a211 */ /* 0x001fc600078210ff */
[----:B------:R0:W-:Y:S01]  /*11420*/  @!P4 ST.E.64 desc[UR38][R4.64], R136 ;  /* 0x000000880400c985 */ /* 0x0001e2000c101b26 */
[C---:B------:R-:W-:Y:S02]  /*11430*/  @!P5 LEA R12, P0, R197.reuse, R12, 0x2 ;  /* 0x0000000cc50cd211 */ /* 0x040fe400078010ff */
[-C--:B------:R-:W-:Y:S01]  /*11440*/  @!P2 LEA.HI.X R9, R198, R13.reuse, R235, 0x2, P1 ;  /* 0x0000000dc609a211 */ /* 0x080fe200008f14eb */
[----:B------:R0:W-:Y:S01]  /*11450*/  @!P3 ST.E.64 desc[UR38][R10.64], R140 ;  /* 0x0000008c0a00b985 */ /* 0x0001e2000c101b26 */
[----:B------:R-:W-:-:S03]  /*11460*/  @!P5 LEA.HI.X R13, R197, R13, R234, 0x2, P0 ;  /* 0x0000000dc50dd211 */ /* 0x000fc600000f14ea */
[----:B------:R0:W-:Y:S04]  /*11470*/  @!P2 ST.E.64 desc[UR38][R8.64], R144 ;  /* 0x000000900800a985 */ /* 0x0001e8000c101b26 */
[----:B------:R0:W-:Y:S02]  /*11480*/  @!P5 ST.E.64 desc[UR38][R12.64], R148 ;  /* 0x000000940c00d985 */ /* 0x0001e4000c101b26 */
.L_x_5351:
[----:B------:R-:W-:Y:S05]  /*11490*/  BSYNC B1 ;  /* 0x0000000000017941 */ /* 0x000fea0003800000 */
.L_x_5350:
[----:B------:R-:W-:Y:S01]  /*114a0*/  VIADD R0, R0, 0x8 ;  /* 0x0000000800007836 */ /* 0x000fe20000000000 */
[----:B------:R-:W3:Y:S04]  /*114b0*/  SHFL.IDX PT, R7, R7, 0x1, 0x1c1f ;  /* 0x003c1f0007077f89 */ /* 0x000ee800000e0000 */
[----:B------:R-:W-:Y:S01]  /*114c0*/  ISETP.GE.AND P0, PT, R0, UR6, PT ;  /* 0x0000000600007c0c */ /* 0x000fe2000bf06270 */
[----:B------:R-:W4:-:S12]  /*114d0*/  SHFL.IDX PT, R3, R3, 0x1, 0x1c1f ;  /* 0x003c1f0003037f89 */ /* 0x000f1800000e0000 */
[----:B------:R-:W-:Y:S05]  /*114e0*/  @P0 BRA `(.L_x_5349) ;  /* 0x0000001400dc0947 */ /* 0x000fea0003800000 */
[----:B------:R-:W-:Y:S02]  /*114f0*/  ULDC UR6, c[0x0][0xbc8] ;  /* 0x0002f20000067ab9 */ /* 0x000fe40000000800 */
[----:B------:R-:W-:Y:S02]  /*11500*/  ISETP.GE.AND P4, PT, R22, UR6, PT ;  /* 0x0000000616007c0c */ /* 0x000fe4000bf86270 */
[----:B------:R-:W-:Y:S02]  /*11510*/  ISETP.GE.AND P2, PT, R227, UR6, PT ;  /* 0x00000006e3007c0c */ /* 0x000fe4000bf46270 */
[----:B------:R-:W-:Y:S02]  /*11520*/  ISETP.GE.AND P1, PT, R226, UR6, PT ;  /* 0x00000006e2007c0c */ /* 0x000fe4000bf26270 */
[----:B------:R-:W-:-:S07]  /*11530*/  ISETP.GE.AND P0, PT, R225, UR6, PT ;  /* 0x00000006e1007c0c */ /* 0x000fce000bf06270 */
[CC--:B01--4-:R-:W-:Y:S02]  /*11540*/  @!P4 LEA R12, P3, R22.reuse, R3.reuse, 0x2 ;  /* 0x00000003160cc211 */ /* 0x0d3fe400078610ff */
[----:B------:R-:W-:Y:S02]  /*11550*/  @!P2 LEA R4, P6, R227, R3, 0x2 ;  /* 0x00000003e304a211 */ /* 0x000fe400078c10ff */
[----:B--23--:R-:W-:Y:S02]  /*11560*/  @!P4 LEA.HI.X R13, R22, R7, R21, 0x2, P3 ;  /* 0x00000007160dc211 */ /* 0x00cfe400018f1415 */
        /* <DEDUP_REMOVED lines=14> */
[C---:B------:R-:W-:Y:S02]  /*11650*/  @!P4 LEA R14, P2, R223.reuse, R3, 0x2 ;  /* 0x00000003df0ec211 */ /* 0x040fe400078410ff */
        /* <DEDUP_REMOVED lines=12> */
[----:B--2---:R-:W-:-:S02]  /*11720*/  @!P1 LEA R8, P5, R220, R3, 0x2 ;  /* 0x00000003dc089211 */ /* 0x004fc400078a10ff */
        /* <DEDUP_REMOVED lines=20> */
[----:B--2---:R-:W-:Y:S01]  /*11870*/  @!P1 LEA R8, P3, R214, R3, 0x2 ;  /* 0x00000003d6089211 */ /* 0x004fe200078610ff */
        /* <DEDUP_REMOVED lines=23> */
[-C--:B--2---:R-:W-:Y:S02]  /*119f0*/  @!P2 LEA R4, P6, R209, R3.reuse, 0x2 ;  /* 0x00000003d104a211 */ /* 0x084fe400078c10ff */
[----:B------:R-:W-:Y:S01]  /*11a00*/  ISETP.GE.AND P4, PT, R205, UR6, PT ;  /* 0x00000006cd007c0c */ /* 0x000fe2000bf86270 */
[----:B------:R2:W-:Y:S01]  /*11a10*/  @!P3 ST.E.64 desc[UR38][R20.64], R98 ;  /* 0x000000621400b985 */ /* 0x0005e2000c101b26 */
[----:B---3--:R-:W-:Y:S02]  /*11a20*/  @!P1 LEA R8, P3, R208, R3, 0x2 ;  /* 0x00000003d0089211 */ /* 0x008fe400078610ff */
        /* <DEDUP_REMOVED lines=13> */
[C---:B--2---:R-:W-:Y:S01]  /*11b00*/  @!P3 LEA R20, P6, R204.reuse, R3, 0x2 ;  /* 0x00000003cc14b211 */ /* 0x044fe200078c10ff */
        /* <DEDUP_REMOVED lines=11> */
[-C--:B---3--:R-:W-:Y:S01]  /*11bc0*/  @!P1 LEA R8, P6, R202, R3.reuse, 0x2 ;  /* 0x00000003ca089211 */ /* 0x088fe200078c10ff */
[----:B------:R3:W-:Y:S02]  /*11bd0*/  @!P0 ST.E.64 desc[UR38][R4.64], R126 ;  /* 0x0000007e04008985 */ /* 0x0007e4000c101b26 */
[----:B0-----:R-:W-:-:S02]  /*11be0*/  @!P4 LEA R10, P0, R201, R3, 0x2 ;  /* 0x00000003c90ac211 */ /* 0x001fc400078010ff */
[----:B------:R-:W-:Y:S02]  /*11bf0*/  @!P1 LEA.HI.X R9, R202, R7, R152, 0x2, P6 ;  /* 0x00000007ca099211 */ /* 0x000fe400030f1498 */
[----:B--2---:R-:W-:Y:S02]  /*11c00*/  @!P3 LEA R12, P6, R200, R3, 0x2 ;  /* 0x00000003c80cb211 */ /* 0x004fe400078c10ff */
        /* <DEDUP_REMOVED lines=17> */
.L_x_5343:
        /* <DEDUP_REMOVED lines=26> */
.L_x_5352:
[----:B------:R-:W-:Y:S01]  /*11ec0*/  BSSY B1, `(.L_x_5353) ;  /* 0x0000038000017945 */ /* 0x000fe20003800000 */
[----:B------:R-:W-:Y:S02]  /*11ed0*/  SEL R191, R191, RZ, !P0 ;  /* 0x000000ffbfbf7207 */ /* 0x000fe40004000000 */
[----:B------:R-:W-:Y:S02]  /*11ee0*/  SEL R196, R196, RZ, !P0 ;  /* 0x000000ffc4c47207 */ /* 0x000fe40004000000 */
[----:B-----5:R-:W-:Y:S01]  /*11ef0*/  SHF.R.S32.HI R26, RZ, 0x1f, R3 ;  /* 0x0000001fff1a7819 */ /* 0x020fe20000011403 */
[----:B------:R-:W-:Y:S06]  /*11f00*/  @P3 BRA `(.L_x_5354) ;  /* 0x0000000000cc3947 */ /* 0x000fec0003800000 */
[----:B------:R-:W0:Y:S01]  /*11f10*/  S2R R29, SR_TID.X ;  /* 0x00000000001d7919 */ /* 0x000e220000002100 */
[----:B------:R-:W1:Y:S01]  /*11f20*/  LDC R28, c[0x0][0xce8] ;  /* 0x00033a00ff1c7b82 */ /* 0x000e620000000800 */
[----:B------:R-:W-:Y:S02]  /*11f30*/  IMAD.U32 R8, RZ, RZ, UR42 ;  /* 0x0000002aff087e24 */ /* 0x000fe4000f8e00ff */
[----:B-1----:R-:W-:-:S03]  /*11f40*/  IMAD R4, R7, R28, RZ ;  /* 0x0000001c07047224 */ /* 0x002fc600078e02ff */
[----:B0-----:R-:W-:-:S04]  /*11f50*/  IADD3 R29, R8, -0x80, R29 ;  /* 0xffffff80081d7810 */ /* 0x001fc80007ffe01d */
[----:B------:R-:W-:-:S13]  /*11f60*/  ISETP.GE.AND P0, PT, R29, R4, PT ;  /* 0x000000041d00720c */ /* 0x000fda0003f06270 */
[----:B------:R-:W-:Y:S05]  /*11f70*/  @P0 BRA `(.L_x_5354) ;  /* 0x0000000000b00947 */ /* 0x000fea0003800000 */
[----:B------:R-:W-:Y:S01]  /*11f80*/  ISETP.NE.AND P1, PT, R28, 0x1, PT ;  /* 0x000000011c00780c */ /* 0x000fe20003f25270 */
[----:B------:R-:W-:Y:S01]  /*11f90*/  IMAD.MOV.U32 R24, RZ, RZ, 0xab8 ;  /* 0x00000ab8ff187424 */ /* 0x000fe200078e00ff */
[----:B------:R-:W-:Y:S01]  /*11fa0*/  ISETP.GT.AND P0, PT, R0, 0x1, PT ;  /* 0x000000010000780c */ /* 0x000fe20003f04270 */
[----:B------:R-:W0:Y:S01]  /*11fb0*/  LDC.64 R4, c[0x0][0xca8] ;  /* 0x00032a00ff047b82 */ /* 0x000e220000000a00 */
[----:B------:R-:W-:Y:S01]  /*11fc0*/  LOP3.LUT R195, R195, 0xff, RZ, 0xc0, !PT ;  /* 0x000000ffc3c37812 */ /* 0x000fe200078ec0ff */
[----:B------:R-:W-:Y:S01]  /*11fd0*/  IMAD.MOV.U32 R19, RZ, RZ, R29 ;  /* 0x000000ffff137224 */ /* 0x000fe200078e001d */
[----:B------:R-:W-:-:S05]  /*11fe0*/  SEL R24, R24, 0xa78, P0 ;  /* 0x00000a7818187807 */ /* 0x000fca0000000000 */
[----:B------:R-:W1:Y:S08]  /*11ff0*/  LDC.64 R12, c[0x0][R24+0x220] ;  /* 0x00008800180c7b82 */ /* 0x000e700000000a00 */
[----:B------:R-:W2:Y:S08]  /*12000*/  @P1 LDC R0, c[0x0][0xcec] ;  /* 0x00033b00ff001b82 */ /* 0x000eb00000000800 */
[----:B------:R-:W3:Y:S08]  /*12010*/  LDC.64 R10, c[0x0][R24+0x218] ;  /* 0x00008600180a7b82 */ /* 0x000ef00000000a00 */
[----:B------:R-:W4:Y:S01]  /*12020*/  @P1 LDC R27, c[0x0][0xcf0] ;  /* 0x00033c00ff1b1b82 */ /* 0x000f220000000800 */
[----:B-1----:R-:W-:-:S02]  /*12030*/  IMAD R13, R13, R191, RZ ;  /* 0x000000bf0d0d7224 */ /* 0x002fc400078e02ff */
[----:B------:R-:W-:-:S05]  /*12040*/  IMAD.WIDE.U32 R20, R12, R191, RZ ;  /* 0x000000bf0c147225 */ /* 0x000fca00078e00ff */
[----:B------:R-:W1:Y:S01]  /*12050*/  LDC.64 R14, c[0x0][R24+0x228] ;  /* 0x00008a00180e7b82 */ /* 0x000e620000000a00 */
[----:B--2---:R-:W-:-:S07]  /*12060*/  @P1 IMAD.HI.U32 R0, R29, R0, RZ ;  /* 0x000000001d001227 */ /* 0x004fce00078e00ff */
[----:B------:R-:W2:Y:S01]  /*12070*/  LDC.64 R8, c[0x0][R24+0x210] ;  /* 0x0000840018087b82 */ /* 0x000ea20000000a00 */
[-C--:B---3--:R-:W-:Y:S02]  /*12080*/  IMAD R25, R11, R192.reuse, RZ ;  /* 0x000000c00b197224 */ /* 0x088fe400078e02ff */
[----:B------:R-:W-:-:S04]  /*12090*/  IMAD.WIDE.U32 R10, R10, R192, RZ ;  /* 0x000000c00a0a7225 */ /* 0x000fc800078e00ff */
[----:B------:R-:W-:Y:S01]  /*120a0*/  IMAD.IADD R25, R11, 0x1, R25 ;  /* 0x000000010b197824 */ /* 0x000fe200078e0219 */
[----:B----4-:R-:W-:Y:S01]  /*120b0*/  @P1 SHF.R.U32.HI R19, RZ, R27, R0 ;  /* 0x0000001bff131219 */ /* 0x010fe20000011600 */
[----:B------:R-:W-:Y:S01]  /*120c0*/  IMAD R27, R12, R196, R13 ;  /* 0x000000c40c1b7224 */ /* 0x000fe200078e020d */
[----:B------:R-:W-:Y:S01]  /*120d0*/  SEL R13, R195, RZ, P0 ;  /* 0x000000ffc30d7207 */ /* 0x000fe20000000000 */
[----:B0-----:R-:W0:Y:S01]  /*120e0*/  @!P0 LDC R4, c[0x0][0xc50] ;  /* 0x00031400ff048b82 */ /* 0x001e220000000800 */
[----:B------:R-:W-:Y:S01]  /*120f0*/  IADD3 R0, P1, P3, R20, R10, R3 ;  /* 0x0000000a14007210 */ /* 0x000fe20007b3e003 */
[----:B------:R-:W-:Y:S02]  /*12100*/  IMAD.MOV R12, RZ, RZ, -R19 ;  /* 0x000000ffff0c7224 */ /* 0x000fe400078e0a13 */
[----:B------:R-:W-:Y:S02]  /*12110*/  IMAD.IADD R27, R21, 0x1, R27 ;  /* 0x00000001151b7824 */ /* 0x000fe400078e021b */
[----:B-1----:R-:W-:-:S02]  /*12120*/  IMAD.WIDE.U32 R10, R14, R13, RZ ;  /* 0x0000000d0e0a7225 */ /* 0x002fc400078e00ff */
[----:B------:R-:W1:Y:S02]  /*12130*/  @!P0 LDC R5, c[0x0][0xc54] ;  /* 0x00031500ff058b82 */ /* 0x000e640000000800 */
[----:B------:R-:W-:Y:S02]  /*12140*/  IMAD R15, R15, R13, RZ ;  /* 0x0000000d0f0f7224 */ /* 0x000fe400078e02ff */
[----:B------:R-:W-:Y:S01]  /*12150*/  IMAD R13, R28, R12, R29 ;  /* 0x0000000c1c0d7224 */ /* 0x000fe200078e021d */
[----:B------:R-:W-:Y:S01]  /*12160*/  IADD3.X R12, R27, R25, R26, P1, P3 ;  /* 0x000000191b0c7210 */ /* 0x000fe20000fe641a */
[----:B------:R-:W-:Y:S01]  /*12170*/  IMAD.IADD R15, R11, 0x1, R15 ;  /* 0x000000010b0f7824 */ /* 0x000fe200078e020f */
[----:B------:R-:W-:Y:S01]  /*12180*/  IADD3 R10, P0, P1, R19, R0, R10 ;  /* 0x00000000130a7210 */ /* 0x000fe2000791e00a */
[----:B--2---:R-:W-:Y:S01]  /*12190*/  IMAD R0, R9, R13, RZ ;  /* 0x0000000d09007224 */ /* 0x004fe200078e02ff */
[----:B------:R-:W-:-:S04]  /*121a0*/  SHF.R.S32.HI R19, RZ, 0x1f, R19 ;  /* 0x0000001fff137819 */ /* 0x000fc80000011413 */
[----:B------:R-:W-:Y:S02]  /*121b0*/  IADD3.X R11, R19, R12, R15, P0, P1 ;  /* 0x0000000c130b7210 */ /* 0x000fe400007e240f */
[----:B------:R-:W-:-:S05]  /*121c0*/  SHF.R.S32.HI R15, RZ, 0x1f, R13 ;  /* 0x0000001fff0f7819 */ /* 0x000fca000001140d */
[C---:B------:R-:W-:Y:S02]  /*121d0*/  IMAD R15, R8.reuse, R15, R0 ;  /* 0x0000000f080f7224 */ /* 0x040fe400078e0200 */
[----:B------:R-:W-:-:S04]  /*121e0*/  IMAD.WIDE.U32 R8, R8, R13, R10 ;  /* 0x0000000d08087225 */ /* 0x000fc800078e000a */
[----:B------:R-:W-:Y:S01]  /*121f0*/  IMAD.IADD R0, R9, 0x1, R15 ;  /* 0x0000000109007824 */ /* 0x000fe200078e020f */
[----:B0-----:R-:W-:Y:S01]  /*12200*/  LEA R4, P0, R8, R4, 0x2 ;  /* 0x0000000408047211 */ /* 0x001fe200078010ff */
[----:B------:R-:W-:-:S03]  /*12210*/  IMAD.MOV.U32 R9, RZ, RZ, -0x800000 ;  /* 0xff800000ff097424 */ /* 0x000fc600078e00ff */
[----:B-1----:R-:W-:-:S05]  /*12220*/  LEA.HI.X R5, R8, R5, R0, 0x2, P0 ;  /* 0x0000000508057211 */ /* 0x002fca00000f1400 */
[----:B------:R0:W-:Y:S04]  /*12230*/  STG.E desc[UR38][R4.64], R9 ;  /* 0x0000000904007986 */ /* 0x0001e8000c101926 */
.L_x_5354:
[----:B------:R-:W-:Y:S05]  /*12240*/  BSYNC B1 ;  /* 0x0000000000017941 */ /* 0x000fea0003800000 */
.L_x_5353:
[----:B------:R-:W-:Y:S05]  /*12250*/  @P2 BRA `(.L_x_5349) ;  /* 0x0000000800802947 */ /* 0x000fea0003800000 */
[----:B------:R-:W1:Y:S01]  /*12260*/  LDC R10, c[0x0][0xce8] ;  /* 0x00033a00ff0a7b82 */ /* 0x000e620000000800 */
[----:B------:R-:W-:Y:S01]  /*12270*/  ULDC.64 UR6, c[0x0][0xba0] ;  /* 0x0002e80000067ab9 */ /* 0x000fe20000000a00 */
[----:B------:R-:W-:Y:S01]  /*12280*/  ULDC UR8, c[0x0][0xbc8] ;  /* 0x0002f20000087ab9 */ /* 0x000fe20000000800 */
[----:B------:R-:W-:Y:S01]  /*12290*/  IMAD R0, R26, UR6, RZ ;  /* 0x000000061a007c24 */ /* 0x000fe2000f8e02ff */
[----:B------:R-:W-:Y:S01]  /*122a0*/  ISETP.GE.AND P1, PT, R194, UR8, PT ;  /* 0x00000008c2007c0c */ /* 0x000fe2000bf26270 */
[----:B0-----:R-:W-:Y:S01]  /*122b0*/  IMAD.WIDE.U32 R4, R3, UR6, RZ ;  /* 0x0000000603047c25 */ /* 0x001fe2000f8e00ff */
[----:B------:R-:W-:Y:S01]  /*122c0*/  ISETP.GE.AND P2, PT, R17, UR8, PT ;  /* 0x0000000811007c0c */ /* 0x000fe2000bf46270 */
[----:B------:R-:W-:Y:S01]  /*122d0*/  BSSY B1, `(.L_x_5355) ;  /* 0x0000074000017945 */ /* 0x000fe20003800000 */
[----:B------:R-:W-:Y:S01]  /*122e0*/  SHF.R.S32.HI R36, RZ, 0x1f, R193 ;  /* 0x0000001fff247819 */ /* 0x000fe200000114c1 */
[----:B------:R-:W-:Y:S01]  /*122f0*/  IMAD R3, R3, UR7, R0 ;  /* 0x0000000703037c24 */ /* 0x000fe2000f8e0200 */
[----:B------:R-:W-:Y:S01]  /*12300*/  ULDC.64 UR6, c[0x0][0xbe8] ;  /* 0x0002fa0000067ab9 */ /* 0x000fe20000000a00 */
[----:B------:R-:W-:Y:S01]  /*12310*/  SEL R0, RZ, 0x1, P2 ;  /* 0x00000001ff007807 */ /* 0x000fe20001000000 */
[----:B------:R-:W-:Y:S01]  /*12320*/  VIADD R29, R17, 0xc0 ;  /* 0x000000c0111d7836 */ /* 0x000fe20000000000 */
[----:B------:R-:W-:Y:S01]  /*12330*/  ISETP.GE.AND P2, PT, R193, UR8, PT ;  /* 0x00000008c1007c0c */ /* 0x000fe2000bf46270 */
[----:B------:R-:W-:Y:S01]  /*12340*/  IMAD.IADD R5, R5, 0x1, R3 ;  /* 0x0000000105057824 */ /* 0x000fe200078e0203 */
[----:B------:R-:W-:Y:S01]  /*12350*/  SHF.R.S32.HI R3, RZ, 0x1f, R30 ;  /* 0x0000001fff037819 */ /* 0x000fe2000001141e */
[----:B------:R-:W-:Y:S01]  /*12360*/  VIADD R31, R17, 0x100 ;  /* 0x00000100111f7836 */ /* 0x000fe20000000000 */
[----:B------:R-:W-:Y:S01]  /*12370*/  SEL R14, RZ, 0xffffffff, P2 ;  /* 0xffffffffff0e7807 */ /* 0x000fe20001000000 */
[----:B------:R-:W-:Y:S01]  /*12380*/  IMAD.WIDE.U32 R4, R192, UR6, R4 ;  /* 0x00000006c0047c25 */ /* 0x000fe2000f8e0004 */
[----:B------:R-:W-:-:S02]  /*12390*/  LEA.HI R8, R3, R30, RZ, 0x3 ;  /* 0x0000001e03087211 */ /* 0x000fc400078f18ff */
[----:B------:R-:W-:Y:S01]  /*123a0*/  SEL R3, RZ, 0xffffffff, P1 ;  /* 0xffffffffff037807 */ /* 0x000fe20000800000 */
[----:B------:R-:W-:Y:S01]  /*123b0*/  IMAD R5, R192, UR7, R5 ;  /* 0x00000007c0057c24 */ /* 0x000fe2000f8e0205 */
[----:B------:R-:W-:Y:S01]  /*123c0*/  LOP3.LUT R9, R8, 0xfffffff8, RZ, 0xc0, !PT ;  /* 0xfffffff808097812 */ /* 0x000fe200078ec0ff */
[----:B------:R-:W-:Y:S01]  /*123d0*/  ULDC.64 UR6, c[0x0][0xbf0] ;  /* 0x0002fc0000067ab9 */ /* 0x000fe20000000a00 */
[----:B-1----:R-:W-:Y:S01]  /*123e0*/  ISETP.NE.AND P0, PT, R10, 0x1, PT ;  /* 0x000000010a00780c */ /* 0x002fe20003f05270 */
[----:B------:R-:W-:Y:S01]  /*123f0*/  IMAD.SHL.U32 R15, R3, 0x2, RZ ;  /* 0x00000002030f7824 */ /* 0x000fe200078e00ff */
[----:B------:R-:W-:Y:S01]  /*12400*/  SHF.R.S32.HI R20, RZ, 0x3, R8 ;  /* 0x00000003ff147819 */ /* 0x000fe20000011408 */
[----:B------:R-:W-:Y:S01]  /*12410*/  IMAD.IADD R3, R30, 0x1, -R9 ;  /* 0x000000011e037824 */ /* 0x000fe200078e0a09 */
[----:B------:R-:W-:Y:S01]  /*12420*/  ISETP.GE.AND P1, PT, R29, UR8, PT ;  /* 0x000000081d007c0c */ /* 0x000fe2000bf26270 */
[----:B------:R-:W-:Y:S01]  /*12430*/  IMAD.WIDE.U32 R4, R191, UR6, R4 ;  /* 0x00000006bf047c25 */ /* 0x000fe2000f8e0004 */
[----:B------:R-:W-:-:S02]  /*12440*/  LOP3.LUT R12, R15, 0x2, R0, 0xe2, !PT ;  /* 0x000000020f0c7812 */ /* 0x000fc400078ee200 */
[----:B------:R-:W-:Y:S01]  /*12450*/  SHF.R.S32.HI R28, RZ, 0x1f, R29 ;  /* 0x0000001fff1c7819 */ /* 0x000fe2000001141d */
[----:B------:R-:W-:Y:S01]  /*12460*/  IMAD R3, R3, 0x20, R20 ;  /* 0x0000002003037824 */ /* 0x000fe200078e0214 */
[----:B------:R-:W-:Y:S01]  /*12470*/  SHF.R.S32.HI R34, RZ, 0x1f, R31 ;  /* 0x0000001fff227819 */ /* 0x000fe2000001141f */
[----:B------:R-:W-:Y:S01]  /*12480*/  IMAD R0, R196, UR6, RZ ;  /* 0x00000006c4007c24 */ /* 0x000fe2000f8e02ff */
[----:B------:R-:W-:Y:S01]  /*12490*/  SHF.R.S32.HI R37, RZ, 0x1f, R194 ;  /* 0x0000001fff257819 */ /* 0x000fe200000114c2 */
[----:B------:R-:W0:Y:S01]  /*124a0*/  @P0 LDC R11, c[0x0][0xcec] ;  /* 0x00033b00ff0b0b82 */ /* 0x000e220000000800 */
[----:B------:R-:W-:Y:S02]  /*124b0*/  VIADD R8, R3, UR42 ;  /* 0x0000002a03087c36 */ /* 0x000fe40008000000 */
[----:B------:R-:W-:Y:S01]  /*124c0*/  IMAD R9, R191, UR7, R0 ;  /* 0x00000007bf097c24 */ /* 0x000fe2000f8e0200 */
[----:B------:R-:W-:Y:S01]  /*124d0*/  ULDC.64 UR6, c[0x0][0xbe0] ;  /* 0x0002f80000067ab9 */ /* 0x000fe20000000a00 */
[----:B------:R-:W-:Y:S01]  /*124e0*/  IMAD.SHL.U32 R15, R14, 0x4, RZ ;  /* 0x000000040e0f7824 */ /* 0x000fe200078e00ff */
[----:B------:R-:W-:Y:S01]  /*124f0*/  SEL R14, RZ, 0xffffffff, P1 ;  /* 0xffffffffff0e7807 */ /* 0x000fe20000800000 */
[----:B------:R-:W-:Y:S01]  /*12500*/  IMAD.MOV.U32 R3, RZ, RZ, R8 ;  /* 0x000000ffff037224 */ /* 0x000fe200078e0008 */
[----:B------:R-:W1:Y:S01]  /*12510*/  @P0 LDC R13, c[0x0][0xcf0] ;  /* 0x00033c00ff0d0b82 */ /* 0x000e620000000800 */
[----:B------:R-:W-:Y:S01]  /*12520*/  IMAD.IADD R5, R5, 0x1, R9 ;  /* 0x0000000105057824 */ /* 0x000fe200078e0209 */
[----:B------:R-:W-:Y:S01]  /*12530*/  LOP3.LUT R12, R15, 0x4, R12, 0xe2, !PT ;  /* 0x000000040f0c7812 */ /* 0x000fe200078ee20c */
[----:B------:R-:W-:-:S02]  /*12540*/  VIADD R33, R17, 0x140 ;  /* 0x0000014011217836 */ /* 0x000fc40000000000 */
[----:B------:R-:W-:Y:S02]  /*12550*/  VIADD R27, R17, 0x180 ;  /* 0x00000180111b7836 */ /* 0x000fe40000000000 */
[----:B------:R-:W-:Y:S01]  /*12560*/  IMAD R25, R7, R10, RZ ;  /* 0x0000000a07197224 */ /* 0x000fe200078e02ff */
[----:B------:R-:W-:Y:S01]  /*12570*/  SHF.R.S32.HI R32, RZ, 0x1f, R33 ;  /* 0x0000001fff207819 */ /* 0x000fe20000011421 */
[----:B------:R-:W-:Y:S01]  /*12580*/  VIADD R35, R17, 0x1c0 ;  /* 0x000001c011237836 */ /* 0x000fe20000000000 */
[----:B------:R-:W-:-:S04]  /*12590*/  SHF.R.S32.HI R26, RZ, 0x1f, R27 ;  /* 0x0000001fff1a7819 */ /* 0x000fc8000001141b */
[----:B------:R-:W-:Y:S01]  /*125a0*/  ISETP.GE.AND P1, PT, R35, UR8, PT ;  /* 0x0000000823007c0c */ /* 0x000fe2000bf26270 */
[----:B0-----:R-:W-:Y:S01]  /*125b0*/  @P0 IMAD.HI.U32 R0, R8, R11, RZ ;  /* 0x0000000b08000227 */ /* 0x001fe200078e00ff */
[----:B------:R-:W-:-:S03]  /*125c0*/  SHF.R.S32.HI R30, RZ, 0x1f, R35 ;  /* 0x0000001fff1e7819 */ /* 0x000fc60000011423 */
[----:B------:R-:W-:Y:S01]  /*125d0*/  IMAD.SHL.U32 R11, R14, 0x8, RZ ;  /* 0x000000080e0b7824 */ /* 0x000fe200078e00ff */
[----:B-1----:R-:W-:Y:S02]  /*125e0*/  @P0 SHF.R.U32.HI R3, RZ, R13, R0 ;  /* 0x0000000dff030219 */ /* 0x002fe40000011600 */
[----:B------:R-:W-:Y:S02]  /*125f0*/  ISETP.GE.AND P0, PT, R31, UR8, PT ;  /* 0x000000081f007c0c */ /* 0x000fe4000bf06270 */
[--C-:B------:R-:W-:Y:S01]  /*12600*/  SHF.R.S32.HI R0, RZ, 0x1f, R3.reuse ;  /* 0x0000001fff007819 */ /* 0x100fe20000011403 */
[----:B------:R-:W-:Y:S01]  /*12610*/  IMAD.MOV R9, RZ, RZ, -R3 ;  /* 0x000000ffff097224 */ /* 0x000fe200078e0a03 */
[----:B------:R-:W-:Y:S01]  /*12620*/  LOP3.LUT R12, R11, 0x8, R12, 0xe2, !PT ;  /* 0x000000080b0c7812 */ /* 0x000fe200078ee20c */
[----:B------:R-:W-:Y:S01]  /*12630*/  IMAD.WIDE.U32 R4, R3, UR6, R4 ;  /* 0x0000000603047c25 */ /* 0x000fe2000f8e0004 */
[----:B------:R-:W-:Y:S02]  /*12640*/  SEL R11, RZ, 0xffffffff, P0 ;  /* 0xffffffffff0b7807 */ /* 0x000fe40000000000 */
[----:B------:R-:W-:Y:S01]  /*12650*/  ISETP.GE.AND P0, PT, R33, UR8, PT ;  /* 0x0000000821007c0c */ /* 0x000fe2000bf06270 */
[----:B------:R-:W-:-:S02]  /*12660*/  IMAD R0, R0, UR6, RZ ;  /* 0x0000000600007c24 */ /* 0x000fc4000f8e02ff */
[----:B------:R-:W-:Y:S02]  /*12670*/  IMAD R9, R10, R9, R8 ;  /* 0x000000090a097224 */ /* 0x000fe400078e0208 */
[----:B------:R-:W-:Y:S02]  /*12680*/  IMAD.SHL.U32 R13, R11, 0x10, RZ ;  /* 0x000000100b0d7824 */ /* 0x000fe400078e00ff */
[----:B------:R-:W-:Y:S01]  /*12690*/  IMAD R11, R3, UR7, R0 ;  /* 0x00000007030b7c24 */ /* 0x000fe2000f8e0200 */
[----:B------:R-:W-:Y:S01]  /*126a0*/  SHF.R.S32.HI R0, RZ, 0x1f, R9 ;  /* 0x0000001fff007819 */ /* 0x000fe20000011409 */
[----:B------:R-:W-:Y:S01]  /*126b0*/  ULDC.64 UR6, c[0x0][0xbd8] ;  /* 0x0002f60000067ab9 */ /* 0x000fe20000000a00 */
[----:B------:R-:W-:Y:S01]  /*126c0*/  SEL R3, RZ, 0xffffffff, P0 ;  /* 0xffffffffff037807 */ /* 0x000fe20000000000 */
[----:B------:R-:W-:Y:S01]  /*126d0*/  IMAD.IADD R5, R5, 0x1, R11 ;  /* 0x0000000105057824 */ /* 0x000fe200078e020b */
[----:B------:R-:W-:Y:S01]  /*126e0*/  ISETP.GE.AND P0, PT, R27, UR8, PT ;  /* 0x000000081b007c0c */ /* 0x000fe2000bf06270 */
[----:B------:R-:W-:Y:S01]  /*126f0*/  IMAD R0, R0, UR6, RZ ;  /* 0x0000000600007c24 */ /* 0x000fe2000f8e02ff */
[----:B------:R-:W-:Y:S01]  /*12700*/  LOP3.LUT R12, R13, 0x10, R12, 0xe2, !PT ;  /* 0x000000100d0c7812 */ /* 0x000fe200078ee20c */
[----:B------:R-:W-:-:S02]  /*12710*/  IMAD.SHL.U32 R11, R3, 0x20, RZ ;  /* 0x00000020030b7824 */ /* 0x000fc400078e00ff */
[C---:B------:R-:W-:Y:S02]  /*12720*/  IMAD R3, R9.reuse, UR7, R0 ;  /* 0x0000000709037c24 */ /* 0x040fe4000f8e0200 */
[----:B------:R-:W-:Y:S01]  /*12730*/  IMAD.WIDE.U32 R4, R9, UR6, R4 ;  /* 0x0000000609047c25 */ /* 0x000fe2000f8e0004 */
[----:B------:R-:W-:Y:S01]  /*12740*/  ULDC.64 UR6, c[0x0][0xb80] ;  /* 0x0002e00000067ab9 */ /* 0x000fe20000000a00 */
[----:B------:R-:W-:Y:S02]  /*12750*/  SEL R9, RZ, 0x40, P0 ;  /* 0x00000040ff097807 */ /* 0x000fe40000000000 */
[----:B------:R-:W-:Y:S01]  /*12760*/  IMAD.IADD R3, R5, 0x1, R3 ;  /* 0x0000000105037824 */ /* 0x000fe200078e0203 */
[----:B------:R-:W-:Y:S01]  /*12770*/  LEA R19, P0, R4, UR6, 0x1 ;  /* 0x0000000604137c11 */ /* 0x000fe2000f8008ff */
[----:B------:R-:W-:Y:S01]  /*12780*/  VIADD R0, R20, UR42 ;  /* 0x0000002a14007c36 */ /* 0x000fe20008000000 */
[----:B------:R-:W-:Y:S02]  /*12790*/  LOP3.LUT R12, R11, 0x20, R12, 0xe2, !PT ;  /* 0x000000200b0c7812 */ /* 0x000fe400078ee20c */
[----:B------:R-:W-:Y:S01]  /*127a0*/  LEA.HI.X R3, R4, UR7, R3, 0x1, P0 ;  /* 0x0000000704037c11 */ /* 0x000fe200080f0c03 */
[----:B------:R0:W1:Y:S01]  /*127b0*/  SHFL.IDX PT, R8, R19, RZ, 0x181f ;  /* 0x00181fff13087589 */ /* 0x00006200000e0000 */
[----:B------:R-:W-:-:S02]  /*127c0*/  ISETP.GE.AND P0, PT, R0, R25, PT ;  /* 0x000000190000720c */ /* 0x000fc40003f06270 */
[----:B------:R-:W-:Y:S02]  /*127d0*/  LOP3.LUT R24, R12, R9, RZ, 0xfc, !PT ;  /* 0x000000090c187212 */ /* 0x000fe400078efcff */
[----:B------:R-:W-:Y:S01]  /*127e0*/  SEL R5, RZ, 0x80, P1 ;  /* 0x00000080ff057807 */ /* 0x000fe20000800000 */
[----:B------:R0:W2:Y:S03]  /*127f0*/  SHFL.IDX PT, R9, R3, RZ, 0x181f ;  /* 0x00181fff03097589 */ /* 0x0000a600000e0000 */
[----:B------:R-:W-:-:S05]  /*12800*/  LOP3.LUT R7, R24, R5, RZ, 0xfc, !PT ;  /* 0x0000000518077212 */ /* 0x000fca00078efcff */
        /* <DEDUP_REMOVED lines=32> */
.L_x_5356:
[----:B------:R-:W-:Y:S05]  /*12a10*/  BSYNC B1 ;  /* 0x0000000000017941 */ /* 0x000fea0003800000 */
.L_x_5355:
        /* <DEDUP_REMOVED lines=36> */
.L_x_5349:
[----:B------:R-:W-:Y:S05]  /*12c60*/  BSYNC B0 ;  /* 0x0000000000007941 */ /* 0x000fea0003800000 */
.L_x_5342:
[----:B------:R-:W-:Y:S02]  /*12c70*/  ULDC UR6, c[0x0][0xd3c] ;  /* 0x00034f0000067ab9 */ /* 0x000fe40000000800 */
[----:B------:R-:W-:-:S06]  /*12c80*/  UISETP.GE.AND UP0, UPT, UR5, UR6, UPT ;  /* 0x000000060500728c */ /* 0x000fcc000bf06270 */
[----:B------:R-:W-:-:S13]  /*12c90*/  PLOP3.LUT P0, PT, PT, PT, UP0, 0x80, 0x0 ;  /* 0x000000000000781c */ /* 0x000fda0003f0f008 */
[----:B------:R-:W-:Y:S05]  /*12ca0*/  @!P0 BRA `(.L_x_5357) ;  /* 0xfffffee400c48947 */ /* 0x000fea000383ffff */
[----:B------:R-:W-:Y:S05]  /*12cb0*/  EXIT ;  /* 0x000000000000794d */ /* 0x000fea0003800000 */
.L_x_5300:
        /* <DEDUP_REMOVED lines=18> */
.L_x_5358:
        /* <DEDUP_REMOVED lines=43> */
.L_x_5362:
        /* <DEDUP_REMOVED lines=39> */
.L_x_5360:
        /* <DEDUP_REMOVED lines=12> */
.L_x_5363:
        /* <DEDUP_REMOVED lines=63> */
.L_x_5364:
        /* <DEDUP_REMOVED lines=61> */
.L_x_5365:
[----:B01----:R-:W-:-:S05]  /*13b80*/  LOP3.LUT R3, RZ, R2, RZ, 0x33, !PT ;  /* 0x00000002ff037212 */ /* 0x003fca00078e33ff */
[----:B------:R-:W-:-:S05]  /*13b90*/  IMAD.IADD R2, R4, 0x1, R3 ;  /* 0x0000000104027824 */ /* 0x000fca00078e0203 */
[----:B------:R1:W-:Y:S01]  /*13ba0*/  STL [R1+0x4], R2 ;  /* 0x0000040201007387 */ /* 0x0003e20000100800 */
[----:B------:R-:W-:Y:S05]  /*13bb0*/  BRA `(.L_x_5366) ;  /* 0x0000000000107947 */ /* 0x000fea0003800000 */
.L_x_5361:
[----:B------:R-:W-:Y:S01]  /*13bc0*/  IMAD.U32 R2, RZ, RZ, UR6 ;  /* 0x00000006ff027e24 */ /* 0x000fe2000f8e00ff */
[----:B------:R0:W-:Y:S04]  /*13bd0*/  STL [R1+0x4], RZ ;  /* 0x000004ff01007387 */ /* 0x0001e80000100800 */
[----:B------:R0:W-:Y:S04]  /*13be0*/  STL [R1+0x8], RZ ;  /* 0x000008ff01007387 */ /* 0x0001e80000100800 */
[----:B------:R0:W-:Y:S02]  /*13bf0*/  STL [R1], R2 ;  /* 0x0000000201007387 */ /* 0x0001e40000100800 */
.L_x_5366:
        /* <DEDUP_REMOVED lines=10> */
.L_x_5359:
        /* <DEDUP_REMOVED lines=25> */
[----:B--2---:R-:W-:Y:S01]  /*13e30*/  ULEA UR4, UR5, UR4, 0x18 ;  /* 0x0000000405047291 */ /* 0x004fe2000f8ec03f */
        /* <DEDUP_REMOVED lines=12> */
.L_x_5493:
[----:B--2---:R-:W2:Y:S01]  /*13f00*/  LDL R0, [R1+0xc] ;  /* 0x00000c0001007983 */ /* 0x004ea20000100800 */
[----:B------:R-:W2:Y:S01]  /*13f10*/  LDC.64 R2, c[0x0][0xd88] ;  /* 0x00036200ff027b82 */ /* 0x000ea20000000a00 */
[----:B------:R-:W-:Y:S05]  /*13f20*/  YIELD ;  /* 0x0000000000007946 */ /* 0x000fea0003800000 */
[----:B------:R-:W-:Y:S01]  /*13f30*/  ULDC.64 UR4, c[0x0][0xb20] ;  /* 0x0002c80000047ab9 */ /* 0x000fe20000000a00 */
[----:B0---4-:R-:W-:Y:S01]  /*13f40*/  IMAD.MOV.U32 R6, RZ, RZ, RZ ;  /* 0x000000ffff067224 */ /* 0x011fe200078e00ff */
        /* <DEDUP_REMOVED lines=51> */
.L_x_5368:
        /* <DEDUP_REMOVED lines=18> */
.L_x_5369:
[----:B------:R-:W-:Y:S05]  /*143a0*/  @!P0 BRA `(.L_x_5370) ;  /* 0x00000000000c8947 */ /* 0x000fea0003800000 */
[----:B------:R-:W3:Y:S04]  /*143b0*/  LDG.E R6, desc[UR38][R4.64] ;  /* 0x0000002604067981 */ /* 0x000ee8000c1e1900 */
[----:B------:R-:W3:Y:S02]  /*143c0*/  LDG.E R4, desc[UR38][R4.64+0x4] ;  /* 0x0000042604047981 */ /* 0x000ee4000c1e1900 */
[----:B---3--:R-:W-:-:S07]  /*143d0*/  IMAD.IADD R6, R4, 0x1, -R6 ;  /* 0x0000000104067824 */ /* 0x008fce00078e0a06 */
.L_x_5370:
        /* <DEDUP_REMOVED lines=60> */
.L_x_5372:
[----:B------:R-:W-:Y:S05]  /*147a0*/  BSYNC B0 ;  /* 0x0000000000007941 */ /* 0x000fea0003800000 */
.L_x_5371:
        /* <DEDUP_REMOVED lines=12> */
[----:B------:R-:W1:Y:S01]  /*14870*/  S2R R2, SR_LANEID ;  /* 0x0000000000027919 */ /* 0x000e620000000000 */
[----:B------:R-:W-:Y:S02]  /*14880*/  VOTEU.ANY UR4, UPT, PT ;  /* 0x0000000000047886 */ /* 0x000fe400038e0100 */
[----:B------:R-:W1:Y:S08]  /*14890*/  FLO.U32 R0, UR4 ;  /* 0x0000000400007d00 */ /* 0x000e7000080e0000 */
[----:B------:R-:W3:Y:S01]  /*148a0*/  POPC R4, UR4 ;  /* 0x0000000400047d09 */ /* 0x000ee20008000000 */
[----:B-1----:R-:W-:-:S02]  /*148b0*/  ISETP.EQ.U32.AND P0, PT, R0, R2, PT ;  /* 0x000000020000720c */ /* 0x002fc40003f02070 */
[----:B------:R-:W3:Y:S11]  /*148c0*/  LDC.64 R2, c[0x0][0xd60] ;  /* 0x00035800ff027b82 */ /* 0x000ef60000000a00 */
[----:B---3--:R-:W3:Y:S04]  /*148d0*/  @P0 ATOMG.E.ADD.STRONG.GPU PT, R2, desc[UR38][R2.64], R4 ;  /* 0x00000004020209a8 */ /* 0x008ee800081ee1e6 */
[----:B---3--:R1:W3:Y:S02]  /*148e0*/  SHFL.IDX PT, R2, R2, R0, 0x1f ;  /* 0x00001f0002027589 */ /* 0x0082e400000e0000 */
[----:B-1----:R-:W1:Y:S02]  /*148f0*/  S2R R0, SR_LTMASK ;  /* 0x0000000000007919 */ /* 0x002e640000003900 */
[----:B-1----:R-:W-:-:S06]  /*14900*/  LOP3.LUT R0, R0, UR4, RZ, 0xc0, !PT ;  /* 0x0000000400007c12 */ /* 0x002fcc000f8ec0ff */
[----:B------:R-:W3:Y:S02]  /*14910*/  POPC R0, R0 ;  /* 0x0000000000007309 */ /* 0x000ee40000000000 */
[----:B---3--:R-:W-:-:S05]  /*14920*/  IADD3 R0, R2, UR37, R0 ;  /* 0x0000002502007c10 */ /* 0x008fca000fffe000 */
[----:B------:R1:W-:Y:S01]  /*14930*/  STL [R1], R0 ;  /* 0x0000000001007387 */ /* 0x0003e20000100800 */
[----:B------:R-:W-:Y:S05]  /*14940*/  BRA `(.L_x_5375) ;  /* 0x0000005800847947 */ /* 0x000fea0003800000 */
.L_x_5374:
        /* <DEDUP_REMOVED lines=20> */
.L_x_5377:
[----:B------:R-:W-:Y:S05]  /*14a90*/  BSYNC B6 ;  /* 0x0000000000067941 */ /* 0x000fea0003800000 */
.L_x_5376:
        /* <DEDUP_REMOVED lines=20> */
.L_x_5380:
        /* <DEDUP_REMOVED lines=16> */
.L_x_5379:
[----:B------:R-:W-:Y:S05]  /*14ce0*/  BSYNC B6 ;  /* 0x0000000000067941 */ /* 0x000fea0003800000 */
.L_x_5378:
        /* <DEDUP_REMOVED lines=24> */
.L_x_5510:
        /* <DEDUP_REMOVED lines=9> */
.L_x_5513:
        /* <DEDUP_REMOVED lines=24> */
.L_x_5384:
[----:B------:R-:W3:Y:S04]  /*15080*/  LDL R0, [R1+0x10] ;  /* 0x0000100001007983 */ /* 0x000ee80000100800 */
[----:B-1----:R-:W4:Y:S01]  /*15090*/  LDL R2, [R1+0x18] ;  /* 0x0000180001027983 */ /* 0x002f220000100800 */
[----:B---3--:R-:W-:Y:S01]  /*150a0*/  IMAD R0, R0, 0x8, R18 ;  /* 0x0000000800007824 */ /* 0x008fe200078e0212 */
[----:B----4-:R-:W-:-:S04]  /*150b0*/  SHF.L.U32 R2, R2, 0x1f, RZ ;  /* 0x0000001f02027819 */ /* 0x010fc800000006ff */
[----:B------:R-:W1:Y:S02]  /*150c0*/  SYNCS.PHASECHK.TRANS64.TRYWAIT P0, [R0+URZ+0x38840], R2 ;  /* 0x03884002000075a7 */ /* 0x000e64000800017f */
[----:B-1----:R-:W-:Y:S05]  /*150d0*/  @!P0 BRA `(.L_x_5385) ;  /* 0x0000006c00048947 */ /* 0x002fea0003800000 */
.L_x_5514:
        /* <DEDUP_REMOVED lines=11> */
.L_x_5386:
        /* <DEDUP_REMOVED lines=23> */
.L_x_5382:
[----:B0-----:R-:W3:Y:S04]  /*15300*/  LDL.LU R4, [R1+0x28] ;  /* 0x0000280001047983 */ /* 0x001ee80000300800 */
[----:B------:R-:W4:Y:S04]  /*15310*/  LDL.LU R3, [R1+0x48] ;  /* 0x0000480001037983 */ /* 0x000f280000300800 */
[----:B------:R-:W5:Y:S01]  /*15320*/  LDL R2, [R1+0x2c] ;  /* 0x00002c0001027983 */ /* 0x000f620000100800 */
        /* <DEDUP_REMOVED lines=8> */
[----:B---3--:R-:W-:Y:S02]  /*153b0*/  SEL R4, R4, RZ, !P0 ;  /* 0x000000ff04047207 */ /* 0x008fe40004000000 */
[----:B----4-:R-:W-:-:S03]  /*153c0*/  SEL R3, R3, RZ, !P0 ;  /* 0x000000ff03037207 */ /* 0x010fc60004000000 */
[----:B------:R0:W-:Y:S01]  /*153d0*/  STL [R1+0x38], R4 ;  /* 0x0000380401007387 */ /* 0x0001e20000100800 */
[----:B-----5:R-:W-:-:S05]  /*153e0*/  SHF.R.S32.HI R0, RZ, 0x1f, R2 ;  /* 0x0000001fff007819 */ /* 0x020fca0000011402 */
[----:B------:R0:W-:Y:S04]  /*153f0*/  STL [R1+0x50], R0 ;  /* 0x0000500001007387 */ /* 0x0001e80000100800 */
[----:B------:R0:W-:Y:S01]  /*15400*/  STL [R1+0x58], R3 ;  /* 0x0000580301007387 */ /* 0x0001e20000100800 */
        /* <DEDUP_REMOVED lines=17> */
.L_x_5388:
[----:B------:R-:W-:Y:S05]  /*15520*/  BSYNC B6 ;  /* 0x0000000000067941 */ /* 0x000fea0003800000 */
.L_x_5387:
[----:B--2---:R-:W2:Y:S01]  /*15530*/  LDL R10, [R1+0x4] ;  /* 0x00000400010a7983 */ /* 0x004ea20000100800 */
[----:B------:R-:W1:Y:S01]  /*15540*/  LDC R7, c[0x0][0x448] ;  /* 0x00011200ff077b82 */ /* 0x000e620000000800 */
[----:B------:R-:W-:Y:S01]  /*15550*/  ULDC.64 UR4, c[0x0][0x298] ;  /* 0x0000a60000047ab9 */ /* 0x000fe20000000a00 */
[----:B------:R-:W-:Y:S01]  /*15560*/  ULDC.64 UR6, c[0x0][0x280] ;  /* 0x0000a00000067ab9 */ /* 0x000fe20000000a00 */
[----:B0-----:R-:W3:Y:S04]  /*15570*/  LDL R4, [R1+0x50] ;  /* 0x0000500001047983 */ /* 0x001ee80000100800 */
        /* <DEDUP_REMOVED lines=93> */
.L_x_5523:
        /* <DEDUP_REMOVED lines=12> */
.L_x_5390:
        /* <DEDUP_REMOVED lines=37> */
.L_x_5392:
[----:B------:R-:W-:Y:S05]  /*15e60*/  BSYNC B6 ;  /* 0x0000000000067941 */ /* 0x000fea0003800000 */
.L_x_5391:
        /* <DEDUP_REMOVED lines=183> */
.L_x_5533:
        /* <DEDUP_REMOVED lines=30> */
.L_x_5395:
[----:B------:R-:W-:Y:S05]  /*16bc0*/  BSYNC B0 ;  /* 0x0000000000007941 */ /* 0x000fea0003800000 */
.L_x_5394:
[----:B------:R-:W-:Y:S01]  /*16bd0*/  NOP ;  /* 0x0000000000007918 */ /* 0x000fe20000000000 */
[----:B------:R-:W-:-:S13]  /*16be0*/  PLOP3.LUT P0, PT, PT, PT, PT, 0x80, 0x0 ;  /* 0x000000000000781c */ /* 0x000fda0003f0f070 */
.L_x_5396:
        /* <DEDUP_REMOVED lines=18> */
.L_x_5534:
[----:B------:R-:W-:Y:S05]  /*16d10*/  BSYNC B0 ;  /* 0x0000000000007941 */ /* 0x000fea0003800000 */
.L_x_5397:
        /* <DEDUP_REMOVED lines=13> */
.L_x_5535:
[----:B------:R-:W-:Y:S05]  /*16df0*/  BSYNC B1 ;  /* 0x0000000000017941 */ /* 0x000fea0003800000 */
.L_x_5401:
        /* <DEDUP_REMOVED lines=9> */
.L_x_5404:
[----:B------:R-:W-:Y:S05]  /*16e90*/  BSYNC B1 ;  /* 0x0000000000017941 */ /* 0x000fea0003800000 */
.L_x_5403:
        /* <DEDUP_REMOVED lines=13> */
.L_x_5405:
        /* <DEDUP_REMOVED lines=15> */
.L_x_5406:
        /* <DEDUP_REMOVED lines=15> */
.L_x_5407:
        /* <DEDUP_REMOVED lines=15> */
.L_x_5408:
        /* <DEDUP_REMOVED lines=15> */
.L_x_5409:
        /* <DEDUP_REMOVED lines=15> */
.L_x_5410:
        /* <DEDUP_REMOVED lines=15> */
.L_x_5411:
        /* <DEDUP_REMOVED lines=15> */
.L_x_5412:
        /* <DEDUP_REMOVED lines=10> */
.L_x_5400:
[----:B------:R-:W-:Y:S05]  /*176a0*/  BSYNC B0 ;  /* 0x0000000000007941 */ /* 0x000fea0003800000 */
.L_x_5399:
        /* <DEDUP_REMOVED lines=55> */
.L_x_5419:
        /* <DEDUP_REMOVED lines=8> */
.L_x_5536:
[----:B------:R-:W-:Y:S05]  /*17aa0*/  BSYNC B3 ;  /* 0x0000000000037941 */ /* 0x000fea0003800000 */
.L_x_5420:
        /* <DEDUP_REMOVED lines=9> */
.L_x_5423:
[----:B------:R-:W-:Y:S05]  /*17b40*/  BSYNC B3 ;  /* 0x0000000000037941 */ /* 0x000fea0003800000 */
.L_x_5422:
        /* <DEDUP_REMOVED lines=13> */
.L_x_5424:
        /* <DEDUP_REMOVED lines=13> */
.L_x_5537:
[----:B------:R-:W-:Y:S05]  /*17cf0*/  BSYNC B3 ;  /* 0x0000000000037941 */ /* 0x000fea0003800000 */
.L_x_5425:
        /* <DEDUP_REMOVED lines=11> */
.L_x_5428:
[----:B------:R-:W-:Y:S05]  /*17db0*/  BSYNC B3 ;  /* 0x0000000000037941 */ /* 0x000fea0003800000 */
.L_x_5427:
        /* <DEDUP_REMOVED lines=10> */
.L_x_5429:
        /* <DEDUP_REMOVED lines=15> */
.L_x_5430:
        /* <DEDUP_REMOVED lines=15> */
.L_x_5431:
        /* <DEDUP_REMOVED lines=15> */
.L_x_5432:
        /* <DEDUP_REMOVED lines=15> */
.L_x_5433:
        /* <DEDUP_REMOVED lines=15> */
.L_x_5434:
        /* <DEDUP_REMOVED lines=15> */
.L_x_5435:
        /* <DEDUP_REMOVED lines=15> */
.L_x_5436:
        /* <DEDUP_REMOVED lines=10> */
.L_x_5418:
[----:B------:R-:W-:Y:S05]  /*18590*/  BSYNC B1 ;  /* 0x0000000000017941 */ /* 0x000fea0003800000 */
.L_x_5417:
[----:B------:R-:W2:Y:S02]  /*185a0*/  LDL.LU R5, [R1+0x40] ;  /* 0x0000400001057983 */ /* 0x000ea40000300800 */
[----:B--2---:R-:W-:-:S07]  /*185b0*/  VIADD R0, R5, 0xfffffffd ;  /* 0xfffffffd05007836 */ /* 0x004fce0000000000 */
.L_x_5416:
[----:B------:R-:W-:Y:S05]  /*185c0*/  BSYNC B2 ;  /* 0x0000000000027941 */ /* 0x000fea0003800000 */
.L_x_5415:
[----:B------:R-:W-:Y:S01]  /*185d0*/  VIADD R8, R8, 0xfffffffe ;  /* 0xfffffffe08087836 */ /* 0x000fe20000000000 */
[----:B------:R-:W-:-:S04]  /*185e0*/  LOP3.LUT R4, RZ, R4, RZ, 0x33, !PT ;  /* 0x00000004ff047212 */ /* 0x000fc800078e33ff */
[----:B------:R-:W-:-:S13]  /*185f0*/  ISETP.NE.AND P0, PT, R8, R4, PT ;  /* 0x000000040800720c */ /* 0x000fda0003f05270 */
[----:B------:R-:W-:Y:S05]  /*18600*/  @!P0 BRA `(.L_x_5414) ;  /* 0x0000001800e08947 */ /* 0x000fea0003800000 */
.L_x_5477:
        /* <DEDUP_REMOVED lines=35> */
.L_x_5439:
        /* <DEDUP_REMOVED lines=8> */
.L_x_5538:
[----:B------:R-:W-:Y:S05]  /*188c0*/  BSYNC B2 ;  /* 0x0000000000027941 */ /* 0x000fea0003800000 */
.L_x_5440:
        /* <DEDUP_REMOVED lines=9> */
.L_x_5443:
[----:B------:R-:W-:Y:S05]  /*18960*/  BSYNC B2 ;  /* 0x0000000000027941 */ /* 0x000fea0003800000 */
.L_x_5442:
        /* <DEDUP_REMOVED lines=12> */
.L_x_5444:
        /* <DEDUP_REMOVED lines=13> */
.L_x_5539:
[----:B------:R-:W-:Y:S05]  /*18b00*/  BSYNC B2 ;  /* 0x0000000000027941 */ /* 0x000fea0003800000 */
.L_x_5445:
        /* <DEDUP_REMOVED lines=11> */
.L_x_5448:
[----:B------:R-:W-:Y:S05]  /*18bc0*/  BSYNC B2 ;  /* 0x0000000000027941 */ /* 0x000fea0003800000 */
.L_x_5447:
        /* <DEDUP_REMOVED lines=9> */
.L_x_5449:
        /* <DEDUP_REMOVED lines=15> */
.L_x_5450:
        /* <DEDUP_REMOVED lines=15> */
.L_x_5451:
        /* <DEDUP_REMOVED lines=15> */
.L_x_5452:
        /* <DEDUP_REMOVED lines=15> */
.L_x_5453:
        /* <DEDUP_REMOVED lines=15> */
.L_x_5454:
        /* <DEDUP_REMOVED lines=15> */
.L_x_5455:
        /* <DEDUP_REMOVED lines=15> */
.L_x_5456:
        /* <DEDUP_REMOVED lines=10> */
.L_x_5438:
[----:B------:R-:W-:Y:S05]  /*19390*/  BSYNC B1 ;  /* 0x0000000000017941 */ /* 0x000fea0003800000 */
.L_x_5437:
        /* <DEDUP_REMOVED lines=35> */
.L_x_5459:
        /* <DEDUP_REMOVED lines=8> */
.L_x_5540:
[----:B------:R-:W-:Y:S05]  /*19650*/  BSYNC B2 ;  /* 0x0000000000027941 */ /* 0x000fea0003800000 */
.L_x_5460:
        /* <DEDUP_REMOVED lines=9> */
.L_x_5463:
[----:B------:R-:W-:Y:S05]  /*196f0*/  BSYNC B2 ;  /* 0x0000000000027941 */ /* 0x000fea0003800000 */
.L_x_5462:
        /* <DEDUP_REMOVED lines=13> */
.L_x_5464:
        /* <DEDUP_REMOVED lines=13> */
.L_x_5541:
[----:B------:R-:W-:Y:S05]  /*198a0*/  BSYNC B2 ;  /* 0x0000000000027941 */ /* 0x000fea0003800000 */
.L_x_5465:
        /* <DEDUP_REMOVED lines=11> */
.L_x_5468:
[----:B------:R-:W-:Y:S05]  /*19960*/  BSYNC B2 ;  /* 0x0000000000027941 */ /* 0x000fea0003800000 */
.L_x_5467:
        /* <DEDUP_REMOVED lines=10> */
.L_x_5469:
        /* <DEDUP_REMOVED lines=15> */
.L_x_5470:
        /* <DEDUP_REMOVED lines=15> */
.L_x_5471:
        /* <DEDUP_REMOVED lines=15> */
.L_x_5472:
        /* <DEDUP_REMOVED lines=15> */
.L_x_5473:
        /* <DEDUP_REMOVED lines=15> */
.L_x_5474:
        /* <DEDUP_REMOVED lines=15> */
.L_x_5475:
        /* <DEDUP_REMOVED lines=15> */
.L_x_5476:
        /* <DEDUP_REMOVED lines=10> */
.L_x_5458:
[----:B------:R-:W-:Y:S05]  /*1a140*/  BSYNC B1 ;  /* 0x0000000000017941 */ /* 0x000fea0003800000 */
.L_x_5457:
[----:B------:R-:W2:Y:S01]  /*1a150*/  LDL R2, [R1+0x24] ;  /* 0x0000240001027983 */ /* 0x000ea20000100800 */
[----:B------:R-:W-:Y:S01]  /*1a160*/  VIADD R0, R0, 0xfffffffe ;  /* 0xfffffffe00007836 */ /* 0x000fe20000000000 */
[----:B--2---:R-:W-:-:S13]  /*1a170*/  ISETP.GT.AND P0, PT, R6, R2, PT ;  /* 0x000000020600720c */ /* 0x004fda0003f04270 */
[----:B------:R-:W-:Y:S05]  /*1a180*/  @P0 BRA `(.L_x_5477) ;  /* 0xffffffe400200947 */ /* 0x000fea000383ffff */
.L_x_5414:
[----:B------:R-:W-:Y:S05]  /*1a190*/  BSYNC B0 ;  /* 0x0000000000007941 */ /* 0x000fea0003800000 */
.L_x_5413:
        /* <DEDUP_REMOVED lines=25> */
.L_x_5479:
[----:B------:R-:W-:Y:S05]  /*1a330*/  BSYNC B0 ;  /* 0x0000000000007941 */ /* 0x000fea0003800000 */
.L_x_5478:
[----:B------:R-:W-:-:S05]  /*1a340*/  SEL R0, R0, RZ, P0 ;  /* 0x000000ff00007207 */ /* 0x000fca0000000000 */
[----:B------:R3:W-:Y:S02]  /*1a350*/  STL [R1+0x10], R0 ;  /* 0x0000100001007387 */ /* 0x0007e40000100800 */
.L_x_5375:
[----:B------:R-:W-:Y:S05]  /*1a360*/  BSYNC B7 ;  /* 0x0000000000077941 */ /* 0x000fea0003800000 */
.L_x_5373:
        /* <DEDUP_REMOVED lines=8> */
[----:B0-----:R-:W0:Y:S04]  /*1a3f0*/  LDS.128 R4, [R18+0x388d0] ;  /* 0x0388d00012047984 */ /* 0x001e280000000c00 */
[----:B0-----:R0:W-:Y:S04]  /*1a400*/  STL.64 [R1], R4 ;  /* 0x0000000401007387 */ /* 0x0011e80000100a00 */
[----:B------:R0:W-:Y:S01]  /*1a410*/  STL.64 [R1+0x8], R6 ;  /* 0x0000080601007387 */ /* 0x0001e20000100a00 */
[----:B------:R-:W-:Y:S06]  /*1a420*/  BAR.ARV 0x4, 0x180 ;  /* 0x0106000000007b1d */ /* 0x000fec0000002000 */
[----:B------:R-:W-:Y:S05]  /*1a430*/  BRA `(.L_x_5481) ;  /* 0x0000001000307947 */ /* 0x000fea0003800000 */
.L_x_5480:
[----:B------:R-:W4:Y:S01]  /*1a440*/  S2R R16, SR_TID.X ;  /* 0x0000000000107919 */ /* 0x000f220000002100 */
[----:B------:R-:W-:Y:S01]  /*1a450*/  UMOV UR4, 0xffffffff ;  /* 0xffffffff00047882 */ /* 0x000fe20000000000 */
[----:B----4-:R-:W-:-:S04]  /*1a460*/  LOP3.LUT R16, R16, 0x1f, RZ, 0xc0, !PT ;  /* 0x0000001f10107812 */ /* 0x010fc800078ec0ff */
[----:B------:R-:W-:Y:S01]  /*1a470*/  ISETP.NE.AND P0, PT, R16, 0x1f, PT ;  /* 0x0000001f1000780c */ /* 0x000fe20003f05270 */
[----:B------:R-:W-:-:S12]  /*1a480*/  BRA.DIV UR4, `(.L_x_5482) ;  /* 0x0000002a04f87947 */ /* 0x000fd8000b800000 */
[----:B-1----:R-:W0:Y:S01]  /*1a490*/  LDL.LU R3, [R1] ;  /* 0x0000000001037983 */ /* 0x002e220000300800 */
[----:B------:R-:W-:-:S03]  /*1a4a0*/  ULDC UR4, c[0x0][0xd3c] ;  /* 0x00034f0000047ab9 */ /* 0x000fc60000000800 */
[----:B------:R-:W3:Y:S01]  /*1a4b0*/  LDL R4, [R1+0xc] ;  /* 0x00000c0001047983 */ /* 0x000ee20000100800 */
[----:B0-----:R-:W-:Y:S02]  /*1a4c0*/  IMAD.MOV.U32 R8, RZ, RZ, R3 ;  /* 0x000000ffff087224 */ /* 0x001fe400078e0003 */
[----:B---3--:R-:W-:-:S05]  /*1a4d0*/  IMAD.IADD R0, R4, 0x1, R16 ;  /* 0x0000000104007824 */ /* 0x008fca00078e0210 */
        /* <DEDUP_REMOVED lines=35> */
.L_x_5551:
[----:B------:R-:W-:Y:S02]  /*1a710*/  ULDC UR4, c[0x0][0xd38] ;  /* 0x00034e0000047ab9 */ /* 0x000fe40000000800 */
[----:B------:R-:W-:-:S04]  /*1a720*/  IMAD.U32 R8, RZ, RZ, UR4 ;  /* 0x00000004ff087e24 */ /* 0x000fc8000f8e00ff */
[----:B-1----:R-:W-:-:S04]  /*1a730*/  IMAD R10, R10, R8, RZ ;  /* 0x000000080a0a7224 */ /* 0x002fc800078e02ff */
[----:B------:R-:W-:-:S05]  /*1a740*/  IMAD.IADD R4, R9, 0x1, R10 ;  /* 0x0000000109047824 */ /* 0x000fca00078e020a */
[----:B------:R-:W-:-:S13]  /*1a750*/  ISETP.GT.AND P6, PT, R4, R0, PT ;  /* 0x000000000400720c */ /* 0x000fda0003fc4270 */
[----:B------:R-:W-:Y:S05]  /*1a760*/  @P6 BRA `(.L_x_5483) ;  /* 0x0000000000ac6947 */ /* 0x000fea0003800000 */
.L_x_5486:
        /* <DEDUP_REMOVED lines=37> */
.L_x_5559:
[----:B------:R-:W-:Y:S02]  /*1a9c0*/  ULDC UR4, c[0x0][0xd38] ;  /* 0x00034e0000047ab9 */ /* 0x000fe40000000800 */
[----:B------:R-:W-:-:S04]  /*1a9d0*/  IMAD.U32 R8, RZ, RZ, UR4 ;  /* 0x00000004ff087e24 */ /* 0x000fc8000f8e00ff */
[----:B-1----:R-:W-:-:S04]  /*1a9e0*/  IMAD R10, R10, R8, RZ ;  /* 0x000000080a0a7224 */ /* 0x002fc800078e02ff */
[----:B------:R-:W-:-:S05]  /*1a9f0*/  IMAD.IADD R4, R10, 0x1, R4 ;  /* 0x000000010a047824 */ /* 0x000fca00078e0204 */
[----:B------:R-:W-:-:S13]  /*1aa00*/  ISETP.GT.AND P6, PT, R4, R0, PT ;  /* 0x000000000400720c */ /* 0x000fda0003fc4270 */
[----:B------:R-:W-:Y:S05]  /*1aa10*/  @!P6 BRA `(.L_x_5486) ;  /* 0xfffffffc0054e947 */ /* 0x000fea000383ffff */
.L_x_5483:
        /* <DEDUP_REMOVED lines=12> */
.L_x_5564:
[----:B------:R-:W-:-:S13]  /*1aae0*/  ISETP.NE.AND P0, PT, R3, RZ, PT ;  /* 0x000000ff0300720c */ /* 0x000fda0003f05270 */
[----:B------:R-:W-:Y:S05]  /*1aaf0*/  @!P0 BRA `(.L_x_5488) ;  /* 0x0000000000148947 */ /* 0x000fea0003800000 */
[----:B------:R-:W-:Y:S01]  /*1ab00*/  UMOV UR4, 0xffffffff ;  /* 0xffffffff00047882 */ /* 0x000fe20000000000 */
[----:B---3--:R-:W-:Y:S02]  /*1ab10*/  VIADD R9, R9, 0xffffffff ;  /* 0xffffffff09097836 */ /* 0x008fe40000000000 */
[----:B------:R-:W-:Y:S05]  /*1ab20*/  BRA.DIV UR4, `(.L_x_5489) ;  /* 0x0000002e04ec7947 */ /* 0x000fea000b800000 */
[----:B0-----:R0:W1:Y:S02]  /*1ab30*/  SHFL.IDX PT, R2, R2, R9, 0x1f ;  /* 0x00001f0902027589 */ /* 0x00106400000e0000 */
.L_x_5567:
[----:B-1----:R-:W-:-:S07]  /*1ab40*/  IMAD.MOV.U32 R6, RZ, RZ, R2 ;  /* 0x000000ffff067224 */ /* 0x002fce00078e0002 */
.L_x_5488:
[----:B0-----:R-:W-:Y:S01]  /*1ab50*/  IMAD R2, R6, R8, R10 ;  /* 0x0000000806027224 */ /* 0x001fe200078e020a */
[----:B------:R-:W-:-:S03]  /*1ab60*/  ISETP.NE.AND P0, PT, R7, 0x1, PT ;  /* 0x000000010700780c */ /* 0x000fc60003f05270 */
[----:B------:R-:W-:Y:S01]  /*1ab70*/  IMAD.IADD R0, R0, 0x1, -R2 ;  /* 0x0000000100007824 */ /* 0x000fe200078e0a02 */
[----:B------:R0:W-:Y:S09]  /*1ab80*/  STL [R1], R2 ;  /* 0x0000000201007387 */ /* 0x0001f20000100800 */
[----:B------:R-:W-:Y:S05]  /*1ab90*/  @!P0 BRA `(.L_x_5490) ;  /* 0x0000000000e48947 */ /* 0x000fea0003800000 */
[----:B---3--:R-:W-:-:S04]  /*1aba0*/  IABS R5, R4 ;  /* 0x0000000400057213 */ /* 0x008fc80000000000 */
        /* <DEDUP_REMOVED lines=56> */
.L_x_5490:
[----:B---3--:R-:W2:Y:S01]  /*1af30*/  LDL R5, [R1+0xc] ;  /* 0x00000c0001057983 */ /* 0x008ea20000100800 */
        /* <DEDUP_REMOVED lines=62> */
.L_x_5491:
[----:B------:R-:W-:-:S05]  /*1b320*/  LOP3.LUT R0, RZ, R0, RZ, 0x33, !PT ;  /* 0x00000000ff007212 */ /* 0x000fca00078e33ff */
[----:B------:R-:W-:-:S05]  /*1b330*/  IMAD.IADD R0, R4, 0x1, R0 ;  /* 0x0000000104007824 */ /* 0x000fca00078e0200 */
[----:B------:R2:W-:Y:S01]  /*1b340*/  STL [R1+0x4], R0 ;  /* 0x0000040001007387 */ /* 0x0005e20000100800 */
[----:B------:R-:W-:Y:S05]  /*1b350*/  BRA `(.L_x_5492) ;  /* 0x0000000000287947 */ /* 0x000fea0003800000 */
.L_x_5484:
        /* <DEDUP_REMOVED lines=10> */
.L_x_5492:
[----:B-1----:R-:W3:Y:S04]  /*1b400*/  LDL R2, [R1+0xc] ;  /* 0x00000c0001027983 */ /* 0x002ee80000100800 */
[----:B0-----:R-:W4:Y:S04]  /*1b410*/  LDL R3, [R1+0x8] ;  /* 0x0000080001037983 */ /* 0x001f280000100800 */
[----:B------:R-:W5:Y:S04]  /*1b420*/  LDL R5, [R1+0x4] ;  /* 0x0000040001057983 */ /* 0x000f680000100800 */
[----:B------:R-:W5:Y:S01]  /*1b430*/  LDL R4, [R1] ;  /* 0x0000000001047983 */ /* 0x000f620000100800 */
        /* <DEDUP_REMOVED lines=12> */
.L_x_5481:
[----:B-1-3--:R-:W3:Y:S01]  /*1b500*/  LDL R0, [R1+0xc] ;  /* 0x00000c0001007983 */ /* 0x00aee20000100800 */
[----:B------:R-:W-:Y:S02]  /*1b510*/  ULDC UR4, c[0x0][0xd3c] ;  /* 0x00034f0000047ab9 */ /* 0x000fe40000000800 */
[----:B---3--:R-:W-:-:S13]  /*1b520*/  ISETP.GE.AND P0, PT, R0, UR4, PT ;  /* 0x0000000400007c0c */ /* 0x008fda000bf06270 */
[----:B------:R-:W-:Y:S05]  /*1b530*/  @!P0 BRA `(.L_x_5493) ;  /* 0xffffff8800708947 */ /* 0x000fea000383ffff */
[----:B------:R-:W-:Y:S05]  /*1b540*/  BSYNC B8 ;  /* 0x0000000000087941 */ /* 0x000fea0003800000 */
.L_x_5367:
[----:B---3--:R-:W3:Y:S01]  /*1b550*/  LDL.LU R0, [R1+0x64] ;  /* 0x0000640001007983 */ /* 0x008ee20000300800 */
[----:B------:R-:W-:Y:S01]  /*1b560*/  BSSY B0, `(.L_x_5494) ;  /* 0x000000b000007945 */ /* 0x000fe20003800000 */
[----:B0---4-:R-:W0:Y:S01]  /*1b570*/  S2R R5, SR_CgaCtaId ;  /* 0x0000000000057919 */ /* 0x011e220000008800 */
        /* <DEDUP_REMOVED lines=9> */
.L_x_5568:
[----:B------:R-:W-:Y:S05]  /*1b610*/  BSYNC B0 ;  /* 0x0000000000007941 */ /* 0x000fea0003800000 */
.L_x_5494:
[----:B------:R-:W-:-:S03]  /*1b620*/  UMOV UR4, 0xffffffff ;  /* 0xffffffff00047882 */ /* 0x000fc60000000000 */
[----:B------:R-:W-:Y:S05]  /*1b630*/  BRA.DIV UR4, `(.L_x_5496) ;  /* 0x0000002604687947 */ /* 0x000fea000b800000 */
[----:B------:R-:W1:Y:S02]  /*1b640*/  S2R R2, SR_TID.X ;  /* 0x0000000000027919 */ /* 0x000e640000002100 */
[----:B-1----:R-:W-:-:S04]  /*1b650*/  SHF.R.U32.HI R2, RZ, 0x5, R2 ;  /* 0x00000005ff027819 */ /* 0x002fc80000011602 */
[----:B------:R-:W-:-:S05]  /*1b660*/  LOP3.LUT R2, R2, 0x3, RZ, 0xc0, !PT ;  /* 0x0000000302027812 */ /* 0x000fca00078ec0ff */
[----:B------:R1:W2:Y:S02]  /*1b670*/  SHFL.IDX PT, R14, R2, RZ, 0x1f ;  /* 0x00001fff020e7589 */ /* 0x0002a400000e0000 */
.L_x_5571:
[----:B--2---:R-:W-:Y:S01]  /*1b680*/  ISETP.NE.AND P0, PT, R14, RZ, PT ;  /* 0x000000ff0e00720c */ /* 0x004fe20003f05270 */
[----:B------:R-:W-:-:S12]  /*1b690*/  BSSY B0, `(.L_x_5497) ;  /* 0x0000027000007945 */ /* 0x000fd80003800000 */
[----:B------:R-:W-:Y:S05]  /*1b6a0*/  @P0 BRA `(.L_x_5498) ;  /* 0x0000000000940947 */ /* 0x000fea0003800000 */
[----:B------:R-:W-:-:S03]  /*1b6b0*/  UMOV UR4, 0xffffffff ;  /* 0xffffffff00047882 */ /* 0x000fc60000000000 */
[----:B------:R-:W-:Y:S05]  /*1b6c0*/  BRA.DIV UR4, `(.L_x_5499) ;  /* 0x0000002604787947 */ /* 0x000fea000b800000 */
[----:B------:R-:W-:-:S13]  /*1b6d0*/  ELECT P6, URZ, PT ;  /* 0x00000000003f782f */ /* 0x000fda00038c0000 */
.L_x_5574:
[----:B------:R-:W-:Y:S05]  /*1b6e0*/  @!P6 BRA `(.L_x_5498) ;  /* 0x000000000084e947 */ /* 0x000fea0003800000 */
[----:B------:R-:W-:-:S06]  /*1b6f0*/  ULOP3.LUT UR4, UR36, 0x2, URZ, 0xfc, !UPT ;  /* 0x0000000224047892 */ /* 0x000fcc000f8efc3f */
[----:B-1----:R-:W-:-:S05]  /*1b700*/  IMAD.U32 R2, RZ, RZ, UR4 ;  /* 0x00000004ff027e24 */ /* 0x002fca000f8e00ff */
[----:B------:R-:W-:-:S13]  /*1b710*/  ISETP.NE.AND P2, PT, R2, 0x3, PT ;  /* 0x000000030200780c */ /* 0x000fda0003f45270 */
[----:B------:R-:W-:Y:S05]  /*1b720*/  @!P2 BRA `(.L_x_5500) ;  /* 0x000000000004a947 */ /* 0x000fea0003800000 */
[----:B------:R-:W-:Y:S01]  /*1b730*/  BPT.TRAP 0x1 ;  /* 0x000000040000795c */ /* 0x000fe20000300000 */
.L_x_5500:
        /* <DEDUP_REMOVED lines=14> */
.L_x_5575:
[----:B------:R-:W1:Y:S02]  /*1b820*/  SYNCS.PHASECHK.TRANS64.TRYWAIT P0, [R7+URZ], R2 ;  /* 0x00000002070075a7 */ /* 0x000e64000800017f */
[----:B-1----:R-:W-:Y:S05]  /*1b830*/  @!P0 BRA `(.L_x_5502) ;  /* 0x0000002400508947 */ /* 0x002fea0003800000 */
.L_x_5576:
[----:B------:R-:W-:Y:S05]  /*1b840*/  @!P2 BRA `(.L_x_5503) ;  /* 0x000000000004a947 */ /* 0x000fea0003800000 */
[----:B------:R-:W-:Y:S01]  /*1b850*/  BPT.TRAP 0x1 ;  /* 0x000000040000795c */ /* 0x000fe20000300000 */
.L_x_5503:
[----:B------:R-:W2:Y:S01]  /*1b860*/  LDL.LU R4, [R1+0x10] ;  /* 0x0000100001047983 */ /* 0x000ea20000300800 */
[----:B------:R-:W-:-:S04]  /*1b870*/  VIADD R0, R0, 0x38860 ;  /* 0x0003886000007836 */ /* 0x000fc80000000000 */
[----:B--2---:R-:W-:-:S04]  /*1b880*/  IMAD R4, R4, 0x8, R0 ;  /* 0x0000000804047824 */ /* 0x004fc800078e0200 */
[----:B------:R-:W2:Y:S02]  /*1b890*/  SYNCS.PHASECHK.TRANS64.TRYWAIT P0, [R4+URZ], R5 ;  /* 0x00000005040075a7 */ /* 0x000ea4000800017f */
[----:B--2---:R-:W-:Y:S05]  /*1b8a0*/  @!P0 BRA `(.L_x_5504) ;  /* 0x0000002400488947 */ /* 0x004fea0003800000 */
.L_x_5577:
[----:B------:R-:W-:-:S07]  /*1b8b0*/  IMAD R3, R3, 0x8, R0 ;  /* 0x0000000803037824 */ /* 0x000fce00078e0200 */
.L_x_5505:
[----:B---3--:R3:W4:Y:S02]  /*1b8c0*/  SYNCS.PHASECHK.TRANS64.TRYWAIT P0, [R3+URZ], R2 ;  /* 0x00000002030075a7 */ /* 0x008724000800017f */
[----:B----4-:R-:W-:Y:S05]  /*1b8d0*/  @!P0 NANOSLEEP.SYNCS 0x989680 ;  /* 0x009896800000895d */ /* 0x010fea0003900000 */
[----:B------:R-:W4:Y:S02]  /*1b8e0*/  @!P0 SYNCS.PHASECHK.TRANS64 P0, [R3+URZ], R2 ;  /* 0x00000002030085a7 */ /* 0x000f24000800007f */
[----:B----4-:R-:W-:Y:S05]  /*1b8f0*/  @!P0 BRA `(.L_x_5505) ;  /* 0xfffffffc00f08947 */ /* 0x010fea000383ffff */
.L_x_5498:
[----:B------:R-:W-:Y:S05]  /*1b900*/  BSYNC B0 ;  /* 0x0000000000007941 */ /* 0x000fea0003800000 */
.L_x_5497:
[----:B------:R-:W-:Y:S05]  /*1b910*/  EXIT ;  /* 0x000000000000794d */ /* 0x000fea0003800000 */
.L_x_5312:
[----:B0-----:R0:W1:Y:S02]  /*1b920*/  SYNCS.PHASECHK.TRANS64.TRYWAIT P1, [R16+URZ+0x38800], R5 ;  /* 0x03880005100075a7 */ /* 0x001064000802017f */
[----:B-1----:R-:W-:Y:S05]  /*1b930*/  @!P1 NANOSLEEP.SYNCS 0x989680 ;  /* 0x009896800000995d */ /* 0x002fea0003900000 */
[----:B------:R-:W1:Y:S02]  /*1b940*/  @!P1 SYNCS.PHASECHK.TRANS64 P1, [R16+URZ+0x38800], R5 ;  /* 0x03880005100095a7 */ /* 0x000e64000802007f */
[----:B-1----:R-:W-:Y:S05]  /*1b950*/  @!P1 BRA `(.L_x_5312) ;  /* 0xfffffffc00f09947 */ /* 0x002fea000383ffff */
[----:B------:R-:W-:Y:S05]  /*1b960*/  BRA `(.L_x_5506) ;  /* 0xfffffe88001c7947 */ /* 0x000fea000383ffff */
.L_x_5316:
[----:B--2---:R2:W3:Y:S02]  /*1b970*/  SYNCS.PHASECHK.TRANS64.TRYWAIT P1, [R9+URZ+0x38830], R6 ;  /* 0x03883006090075a7 */ /* 0x0044e4000802017f */
[----:B---3--:R-:W-:Y:S05]  /*1b980*/  @!P1 NANOSLEEP.SYNCS 0x989680 ;  /* 0x009896800000995d */ /* 0x008fea0003900000 */
[----:B------:R-:W3:Y:S02]  /*1b990*/  @!P1 SYNCS.PHASECHK.TRANS64 P1, [R9+URZ+0x38830], R6 ;  /* 0x03883006090095a7 */ /* 0x000ee4000802007f */
[----:B---3--:R-:W-:Y:S05]  /*1b9a0*/  @!P1 BRA `(.L_x_5316) ;  /* 0xfffffffc00f09947 */ /* 0x008fea000383ffff */
[----:B------:R-:W-:Y:S05]  /*1b9b0*/  BRA `(.L_x_5315) ;  /* 0xfffffe8800407947 */ /* 0x000fea000383ffff */
.L_x_5317:
[----:B---3--:R3:W4:Y:S02]  /*1b9c0*/  SYNCS.PHASECHK.TRANS64.TRYWAIT P1, [R16+URZ+0x38810], R5 ;  /* 0x03881005100075a7 */ /* 0x008724000802017f */
[----:B----4-:R-:W-:Y:S05]  /*1b9d0*/  @!P1 NANOSLEEP.SYNCS 0x989680 ;  /* 0x009896800000995d */ /* 0x010fea0003900000 */
[----:B------:R-:W4:Y:S02]  /*1b9e0*/  @!P1 SYNCS.PHASECHK.TRANS64 P1, [R16+URZ+0x38810], R5 ;  /* 0x03881005100095a7 */ /* 0x000f24000802007f */
[----:B----4-:R-:W-:Y:S05]  /*1b9f0*/  @!P1 BRA `(.L_x_5317) ;  /* 0xfffffffc00f09947 */ /* 0x010fea000383ffff */
[----:B------:R-:W-:Y:S05]  /*1ba00*/  BRA `(.L_x_5507) ;  /* 0xfffffe8800cc7947 */ /* 0x000fea000383ffff */
.L_x_5321:
[----:B0-----:R0:W3:Y:S02]  /*1ba10*/  SYNCS.PHASECHK.TRANS64.TRYWAIT P1, [R9+URZ+0x38850], R6 ;  /* 0x03885006090075a7 */ /* 0x0010e4000802017f */
[----:B---3--:R-:W-:Y:S05]  /*1ba20*/  @!P1 NANOSLEEP.SYNCS 0x989680 ;  /* 0x009896800000995d */ /* 0x008fea0003900000 */
[----:B------:R-:W3:Y:S02]  /*1ba30*/  @!P1 SYNCS.PHASECHK.TRANS64 P1, [R9+URZ+0x38850], R6 ;  /* 0x03885006090095a7 */ /* 0x000ee4000802007f */
[----:B---3--:R-:W-:Y:S05]  /*1ba40*/  @!P1 BRA `(.L_x_5321) ;  /* 0xfffffffc00f09947 */ /* 0x008fea000383ffff */
[----:B------:R-:W-:Y:S05]  /*1ba50*/  BRA `(.L_x_5320) ;  /* 0xfffffe8800fc7947 */ /* 0x000fea000383ffff */
.L_x_5326:
[----:B-1----:R1:W2:Y:S02]  /*1ba60*/  SYNCS.PHASECHK.TRANS64.TRYWAIT P3, [R9+URZ+0x38830], R5 ;  /* 0x03883005090075a7 */ /* 0x0022a4000806017f */
[----:B--2---:R-:W-:Y:S05]  /*1ba70*/  @!P3 NANOSLEEP.SYNCS 0x989680 ;  /* 0x009896800000b95d */ /* 0x004fea0003900000 */
[----:B------:R-:W2:Y:S02]  /*1ba80*/  @!P3 SYNCS.PHASECHK.TRANS64 P3, [R9+URZ+0x38830], R5 ;  /* 0x038830050900b5a7 */ /* 0x000ea4000806007f */
[----:B--2---:R-:W-:Y:S05]  /*1ba90*/  @!P3 BRA `(.L_x_5326) ;  /* 0xfffffffc00f0b947 */ /* 0x004fea000383ffff */
[----:B------:R-:W-:Y:S05]  /*1baa0*/  BRA `(.L_x_5325) ;  /* 0xfffffeb8001c7947 */ /* 0x000fea000383ffff */
.L_x_5330:
[----:B---3--:R3:W4:Y:S02]  /*1bab0*/  SYNCS.PHASECHK.TRANS64.TRYWAIT P3, [R9+URZ+0x38850], R5 ;  /* 0x03885005090075a7 */ /* 0x008724000806017f */
[----:B----4-:R-:W-:Y:S05]  /*1bac0*/  @!P3 NANOSLEEP.SYNCS 0x989680 ;  /* 0x009896800000b95d */ /* 0x010fea0003900000 */
[----:B------:R-:W4:Y:S02]  /*1bad0*/  @!P3 SYNCS.PHASECHK.TRANS64 P3, [R9+URZ+0x38850], R5 ;  /* 0x038850050900b5a7 */ /* 0x000f24000806007f */
[----:B----4-:R-:W-:Y:S05]  /*1bae0*/  @!P3 BRA `(.L_x_5330) ;  /* 0xfffffffc00f0b947 */ /* 0x010fea000383ffff */
[----:B------:R-:W-:Y:S05]  /*1baf0*/  BRA `(.L_x_5329) ;  /* 0xfffffeb800787947 */ /* 0x000fea000383ffff */
.L_x_5336:
[----:B-1----:R1:W2:Y:S02]  /*1bb00*/  SYNCS.PHASECHK.TRANS64.TRYWAIT P1, [R9+URZ+0x38830], R5 ;  /* 0x03883005090075a7 */ /* 0x0022a4000802017f */
[----:B--2---:R-:W-:Y:S05]  /*1bb10*/  @!P1 NANOSLEEP.SYNCS 0x989680 ;  /* 0x009896800000995d */ /* 0x004fea0003900000 */
[----:B------:R-:W2:Y:S02]  /*1bb20*/  @!P1 SYNCS.PHASECHK.TRANS64 P1, [R9+URZ+0x38830], R5 ;  /* 0x03883005090095a7 */ /* 0x000ea4000802007f */
[----:B--2---:R-:W-:Y:S05]  /*1bb30*/  @!P1 BRA `(.L_x_5336) ;  /* 0xfffffffc00f09947 */ /* 0x004fea000383ffff */
[----:B------:R-:W-:Y:S05]  /*1bb40*/  BRA `(.L_x_5335) ;  /* 0xfffffeec00907947 */ /* 0x000fea000383ffff */
.L_x_5340:
[----:B---3--:R3:W4:Y:S02]  /*1bb50*/  SYNCS.PHASECHK.TRANS64.TRYWAIT P1, [R9+URZ+0x38850], R5 ;  /* 0x03885005090075a7 */ /* 0x008724000802017f */
[----:B----4-:R-:W-:Y:S05]  /*1bb60*/  @!P1 NANOSLEEP.SYNCS 0x989680 ;  /* 0x009896800000995d */ /* 0x010fea0003900000 */
[----:B------:R-:W4:Y:S02]  /*1bb70*/  @!P1 SYNCS.PHASECHK.TRANS64 P1, [R9+URZ+0x38850], R5 ;  /* 0x03885005090095a7 */ /* 0x000f24000802007f */
[----:B----4-:R-:W-:Y:S05]  /*1bb80*/  @!P1 BRA `(.L_x_5340) ;  /* 0xfffffffc00f09947 */ /* 0x010fea000383ffff */
[----:B------:R-:W-:Y:S05]  /*1bb90*/  BRA `(.L_x_5339) ;  /* 0xfffffeec00ec7947 */ /* 0x000fea000383ffff */
.L_x_5381:
        /* <DEDUP_REMOVED lines=11> */
.L_x_5509:
[----:B------:R-:W-:Y:S05]  /*1bc50*/  BSYNC B0 ;  /* 0x0000000000007941 */ /* 0x000fea0003800000 */
.L_x_5508:
[----:B------:R-:W-:Y:S05]  /*1bc60*/  BRA `(.L_x_5510) ;  /* 0xffffff9000807947 */ /* 0x000fea000383ffff */
.L_x_5383:
[----:B------:R-:W-:Y:S01]  /*1bc70*/  BSSY B0, `(.L_x_5511) ;  /* 0x0000006000007945 */ /* 0x000fe20003800000 */
[----:B------:R-:W-:-:S07]  /*1bc80*/  IMAD.MOV.U32 R15, RZ, RZ, -0x1 ;  /* 0xffffffffff0f7424 */ /* 0x000fce00078e00ff */
[----:B0-2---:R-:W-:Y:S05]  /*1bc90*/  WARPSYNC.COLLECTIVE R15, `(.L_x_5512) ;  /* 0x000000000f0c7348 */ /* 0x005fea0003c00000 */
[----:B------:R-:W-:Y:S02]  /*1bca0*/  ELECT P6, UR62, PT ;  /* 0x00000000003e782f */ /* 0x000fe400038c0000 */
[----:B------:R-:W-:Y:S01]  /*1bcb0*/  MOV R14, UR62 ;  /* 0x0000003e000e7c02 */ /* 0x000fe20008000f00 */
[----:B0-2---:R-:W-:Y:S10]  /*1bcc0*/  ENDCOLLECTIVE ;  /* 0x000000000000791b */ /* 0x005ff40003800000 */
.L_x_5512:
[----:B------:R-:W-:Y:S05]  /*1bcd0*/  BSYNC B0 ;  /* 0x0000000000007941 */ /* 0x000fea0003800000 */
.L_x_5511:
[----:B------:R-:W-:Y:S05]  /*1bce0*/  BRA `(.L_x_5513) ;  /* 0xffffff9000847947 */ /* 0x000fea000383ffff */
.L_x_5385:
[----:B-1----:R1:W3:Y:S02]  /*1bcf0*/  SYNCS.PHASECHK.TRANS64.TRYWAIT P0, [R0+URZ+0x38840], R2 ;  /* 0x03884002000075a7 */ /* 0x0022e4000800017f */
[----:B---3--:R-:W-:Y:S05]  /*1bd00*/  @!P0 NANOSLEEP.SYNCS 0x989680 ;  /* 0x009896800000895d */ /* 0x008fea0003900000 */
[----:B------:R-:W3:Y:S02]  /*1bd10*/  @!P0 SYNCS.PHASECHK.TRANS64 P0, [R0+URZ+0x38840], R2 ;  /* 0x03884002000085a7 */ /* 0x000ee4000800007f */
[----:B---3--:R-:W-:Y:S05]  /*1bd20*/  @!P0 BRA `(.L_x_5385) ;  /* 0xfffffffc00f08947 */ /* 0x008fea000383ffff */
[----:B------:R-:W-:Y:S05]  /*1bd30*/  BRA `(.L_x_5514) ;  /* 0xffffff9000e87947 */ /* 0x000fea000383ffff */
.L_x_5389:
        /* <DEDUP_REMOVED lines=9> */
.L_x_5515:
[----:B------:R-:W-:Y:S02]  /*1bdd0*/  IMAD.MOV.U32 R13, RZ, RZ, R3 ;  /* 0x000000ffff0d7224 */ /* 0x000fe400078e0003 */
[----:B------:R-:W-:Y:S01]  /*1bde0*/  IMAD.MOV.U32 R4, RZ, RZ, R14 ;  /* 0x000000ffff047224 */ /* 0x000fe200078e000e */
[----:B------:R-:W-:-:S07]  /*1bdf0*/  LOP3.LUT R6, R6, 0x7f, RZ, 0xc0, !PT ;  /* 0x0000007f06067812 */ /* 0x000fce00078ec0ff */
[----:B------:R-:W-:Y:S05]  /*1be00*/  WARPSYNC.COLLECTIVE R15, `(.L_x_5516) ;  /* 0x000000000f087348 */ /* 0x000fea0003c00000 */
[----:B------:R0:W1:Y:S02]  /*1be10*/  SHFL.IDX P6, R14, R13, R12, R11 ;  /* 0x0000000c0d0e7389 */ /* 0x00006400000c000b */
[----:B01----:R-:W-:Y:S01]  /*1be20*/  ENDCOLLECTIVE ;  /* 0x000000000000791b */ /* 0x003fe20003800000 */
.L_x_5516:
        /* <DEDUP_REMOVED lines=9> */
.L_x_5517:
[----:B------:R-:W-:Y:S02]  /*1bec0*/  IMAD.MOV.U32 R13, RZ, RZ, R3 ;  /* 0x000000ffff0d7224 */ /* 0x000fe400078e0003 */
[----:B------:R-:W-:-:S07]  /*1bed0*/  IMAD.MOV.U32 R6, RZ, RZ, R14 ;  /* 0x000000ffff067224 */ /* 0x000fce00078e000e */
[----:B------:R-:W-:Y:S05]  /*1bee0*/  WARPSYNC.COLLECTIVE R15, `(.L_x_5518) ;  /* 0x000000000f087348 */ /* 0x000fea0003c00000 */
[----:B------:R0:W1:Y:S02]  /*1bef0*/  SHFL.IDX P6, R14, R13, R12, R11 ;  /* 0x0000000c0d0e7389 */ /* 0x00006400000c000b */
[----:B01----:R-:W-:Y:S01]  /*1bf00*/  ENDCOLLECTIVE ;  /* 0x000000000000791b */ /* 0x003fe20003800000 */
.L_x_5518:
        /* <DEDUP_REMOVED lines=22> */
.L_x_5519:
        /* <DEDUP_REMOVED lines=10> */
.L_x_5520:
        /* <DEDUP_REMOVED lines=11> */
.L_x_5521:
        /* <DEDUP_REMOVED lines=14> */
.L_x_5522:
[----:B------:R-:W-:Y:S01]  /*1c2a0*/  IMAD.MOV.U32 R3, RZ, RZ, R14 ;  /* 0x000000ffff037224 */ /* 0x000fe200078e000e */
[----:B------:R-:W-:Y:S06]  /*1c2b0*/  BRA `(.L_x_5523) ;  /* 0xffffff9800247947 */ /* 0x000fec000383ffff */
.L_x_5393:
        /* <DEDUP_REMOVED lines=26> */
.L_x_5525:
[----:B------:R-:W-:Y:S05]  /*1c460*/  BSYNC B0 ;  /* 0x0000000000007941 */ /* 0x000fea0003800000 */
.L_x_5524:
        /* <DEDUP_REMOVED lines=13> */
.L_x_5526:
        /* <DEDUP_REMOVED lines=41> */
.L_x_5527:
        /* <DEDUP_REMOVED lines=16> */
.L_x_5528:
        /* <DEDUP_REMOVED lines=29> */
.L_x_5529:
        /* <DEDUP_REMOVED lines=12> */
.L_x_5530:
        /* <DEDUP_REMOVED lines=34> */
.L_x_5531:
[----:B------:R-:W-:Y:S02]  /*1cd80*/  IMAD.MOV.U32 R13, RZ, RZ, R0 ;  /* 0x000000ffff0d7224 */ /* 0x000fe400078e0000 */
[----:B------:R-:W-:-:S07]  /*1cd90*/  IMAD.MOV.U32 R4, RZ, RZ, R14 ;  /* 0x000000ffff047224 */ /* 0x000fce00078e000e */
[----:B------:R-:W-:Y:S05]  /*1cda0*/  WARPSYNC.COLLECTIVE R15, `(.L_x_5532) ;  /* 0x000000000f087348 */ /* 0x000fea0003c00000 */
[----:B------:R0:W1:Y:S02]  /*1cdb0*/  SHFL.IDX P6, R14, R13, R12, R11 ;  /* 0x0000000c0d0e7389 */ /* 0x00006400000c000b */
[----:B01----:R-:W-:Y:S01]  /*1cdc0*/  ENDCOLLECTIVE ;  /* 0x000000000000791b */ /* 0x003fe20003800000 */
.L_x_5532:
[----:B------:R-:W-:Y:S01]  /*1cdd0*/  IMAD.MOV.U32 R0, RZ, RZ, R14 ;  /* 0x000000ffff007224 */ /* 0x000fe200078e000e */
[----:B------:R-:W-:Y:S06]  /*1cde0*/  BRA `(.L_x_5533) ;  /* 0xffffff9800fc7947 */ /* 0x000fec000383ffff */
.L_x_5398:
[----:B0-----:R0:W2:Y:S02]  /*1cdf0*/  SYNCS.PHASECHK.TRANS64.TRYWAIT P0, [R18+URZ+0x38820], R0 ;  /* 0x03882000120075a7 */ /* 0x0010a4000800017f */
[----:B--2---:R-:W-:Y:S05]  /*1ce00*/  @!P0 NANOSLEEP.SYNCS 0x989680 ;  /* 0x009896800000895d */ /* 0x004fea0003900000 */
[----:B------:R-:W2:Y:S02]  /*1ce10*/  @!P0 SYNCS.PHASECHK.TRANS64 P0, [R18+URZ+0x38820], R0 ;  /* 0x03882000120085a7 */ /* 0x000ea4000800007f */
[----:B--2---:R-:W-:Y:S05]  /*1ce20*/  @!P0 BRA `(.L_x_5398) ;  /* 0xfffffffc00f08947 */ /* 0x004fea000383ffff */
[----:B------:R-:W-:Y:S05]  /*1ce30*/  BRA `(.L_x_5534) ;  /* 0xffffff9c00b47947 */ /* 0x000fea000383ffff */
.L_x_5402:
[----:B0-----:R0:W1:Y:S02]  /*1ce40*/  SYNCS.PHASECHK.TRANS64.TRYWAIT P0, [R0+URZ+0x38860], R2 ;  /* 0x03886002000075a7 */ /* 0x001064000800017f */
[----:B-1----:R-:W-:Y:S05]  /*1ce50*/  @!P0 NANOSLEEP.SYNCS 0x989680 ;  /* 0x009896800000895d */ /* 0x002fea0003900000 */
[----:B------:R-:W1:Y:S02]  /*1ce60*/  @!P0 SYNCS.PHASECHK.TRANS64 P0, [R0+URZ+0x38860], R2 ;  /* 0x03886002000085a7 */ /* 0x000e64000800007f */
[----:B-1----:R-:W-:Y:S05]  /*1ce70*/  @!P0 BRA `(.L_x_5402) ;  /* 0xfffffffc00f08947 */ /* 0x002fea000383ffff */
[----:B------:R-:W-:Y:S05]  /*1ce80*/  BRA `(.L_x_5535) ;  /* 0xffffff9c00d87947 */ /* 0x000fea000383ffff */
.L_x_5421:
[----:B--2---:R2:W3:Y:S02]  /*1ce90*/  SYNCS.PHASECHK.TRANS64.TRYWAIT P0, [R3+URZ+0x38840], R2 ;  /* 0x03884002030075a7 */ /* 0x0044e4000800017f */
[----:B---3--:R-:W-:Y:S05]  /*1cea0*/  @!P0 NANOSLEEP.SYNCS 0x989680 ;  /* 0x009896800000895d */ /* 0x008fea0003900000 */
[----:B------:R-:W3:Y:S02]  /*1ceb0*/  @!P0 SYNCS.PHASECHK.TRANS64 P0, [R3+URZ+0x38840], R2 ;  /* 0x03884002030085a7 */ /* 0x000ee4000800007f */
[----:B---3--:R-:W-:Y:S05]  /*1cec0*/  @!P0 BRA `(.L_x_5421) ;  /* 0xfffffffc00f08947 */ /* 0x008fea000383ffff */
[----:B------:R-:W-:Y:S05]  /*1ced0*/  BRA `(.L_x_5536) ;  /* 0xffffffa800f07947 */ /* 0x000fea000383ffff */
.L_x_5426:
[----:B0-----:R0:W1:Y:S02]  /*1cee0*/  SYNCS.PHASECHK.TRANS64.TRYWAIT P0, [R3+URZ+0x38860], R2 ;  /* 0x03886002030075a7 */ /* 0x001064000800017f */
[----:B-1----:R-:W-:Y:S05]  /*1cef0*/  @!P0 NANOSLEEP.SYNCS 0x989680 ;  /* 0x009896800000895d */ /* 0x002fea0003900000 */
[----:B------:R-:W1:Y:S02]  /*1cf00*/  @!P0 SYNCS.PHASECHK.TRANS64 P0, [R3+URZ+0x38860], R2 ;  /* 0x03886002030085a7 */ /* 0x000e64000800007f */
[----:B-1----:R-:W-:Y:S05]  /*1cf10*/  @!P0 BRA `(.L_x_5426) ;  /* 0xfffffffc00f08947 */ /* 0x002fea000383ffff */
[----:B------:R-:W-:Y:S05]  /*1cf20*/  BRA `(.L_x_5537) ;  /* 0xffffffac00707947 */ /* 0x000fea000383ffff */
.L_x_5441:
[----:B-1----:R1:W2:Y:S02]  /*1cf30*/  SYNCS.PHASECHK.TRANS64.TRYWAIT P0, [R4+URZ+0x38840], R2 ;  /* 0x03884002040075a7 */ /* 0x0022a4000800017f */
[----:B--2---:R-:W-:Y:S05]  /*1cf40*/  @!P0 NANOSLEEP.SYNCS 0x989680 ;  /* 0x009896800000895d */ /* 0x004fea0003900000 */
[----:B------:R-:W2:Y:S02]  /*1cf50*/  @!P0 SYNCS.PHASECHK.TRANS64 P0, [R4+URZ+0x38840], R2 ;  /* 0x03884002040085a7 */ /* 0x000ea4000800007f */
[----:B--2---:R-:W-:Y:S05]  /*1cf60*/  @!P0 BRA `(.L_x_5441) ;  /* 0xfffffffc00f08947 */ /* 0x004fea000383ffff */
[----:B------:R-:W-:Y:S05]  /*1cf70*/  BRA `(.L_x_5538) ;  /* 0xffffffb800507947 */ /* 0x000fea000383ffff */
.L_x_5446:
[----:B0-----:R0:W2:Y:S02]  /*1cf80*/  SYNCS.PHASECHK.TRANS64.TRYWAIT P0, [R4+URZ+0x38860], R2 ;  /* 0x03886002040075a7 */ /* 0x0010a4000800017f */
[----:B--2---:R-:W-:Y:S05]  /*1cf90*/  @!P0 NANOSLEEP.SYNCS 0x989680 ;  /* 0x009896800000895d */ /* 0x004fea0003900000 */
[----:B------:R-:W2:Y:S02]  /*1cfa0*/  @!P0 SYNCS.PHASECHK.TRANS64 P0, [R4+URZ+0x38860], R2 ;  /* 0x03886002040085a7 */ /* 0x000ea4000800007f */
[----:B--2---:R-:W-:Y:S05]  /*1cfb0*/  @!P0 BRA `(.L_x_5446) ;  /* 0xfffffffc00f08947 */ /* 0x004fea000383ffff */
[----:B------:R-:W-:Y:S05]  /*1cfc0*/  BRA `(.L_x_5539) ;  /* 0xffffffb800cc7947 */ /* 0x000fea000383ffff */
.L_x_5461:
[----:B-1----:R1:W2:Y:S02]  /*1cfd0*/  SYNCS.PHASECHK.TRANS64.TRYWAIT P0, [R4+URZ+0x38840], R2 ;  /* 0x03884002040075a7 */ /* 0x0022a4000800017f */
[----:B--2---:R-:W-:Y:S05]  /*1cfe0*/  @!P0 NANOSLEEP.SYNCS 0x989680 ;  /* 0x009896800000895d */ /* 0x004fea0003900000 */
[----:B------:R-:W2:Y:S02]  /*1cff0*/  @!P0 SYNCS.PHASECHK.TRANS64 P0, [R4+URZ+0x38840], R2 ;  /* 0x03884002040085a7 */ /* 0x000ea4000800007f */
[----:B--2---:R-:W-:Y:S05]  /*1d000*/  @!P0 BRA `(.L_x_5461) ;  /* 0xfffffffc00f08947 */ /* 0x004fea000383ffff */
[----:B------:R-:W-:Y:S05]  /*1d010*/  BRA `(.L_x_5540) ;  /* 0xffffffc4008c7947 */ /* 0x000fea000383ffff */
.L_x_5466:
[----:B0-----:R0:W2:Y:S02]  /*1d020*/  SYNCS.PHASECHK.TRANS64.TRYWAIT P0, [R4+URZ+0x38860], R2 ;  /* 0x03886002040075a7 */ /* 0x0010a4000800017f */
[----:B--2---:R-:W-:Y:S05]  /*1d030*/  @!P0 NANOSLEEP.SYNCS 0x989680 ;  /* 0x009896800000895d */ /* 0x004fea0003900000 */
[----:B------:R-:W2:Y:S02]  /*1d040*/  @!P0 SYNCS.PHASECHK.TRANS64 P0, [R4+URZ+0x38860], R2 ;  /* 0x03886002040085a7 */ /* 0x000ea4000800007f */
[----:B--2---:R-:W-:Y:S05]  /*1d050*/  @!P0 BRA `(.L_x_5466) ;  /* 0xfffffffc00f08947 */ /* 0x004fea000383ffff */
[----:B------:R-:W-:Y:S05]  /*1d060*/  BRA `(.L_x_5541) ;  /* 0xffffffc8000c7947 */ /* 0x000fea000383ffff */
.L_x_5482:
[----:B-1----:R-:W4:Y:S01]  /*1d070*/  LDL R3, [R1] ;  /* 0x0000000001037983 */ /* 0x002f220000100800 */
        /* <DEDUP_REMOVED lines=8> */
.L_x_5543:
[----:B------:R-:W-:Y:S05]  /*1d100*/  BSYNC B0 ;  /* 0x0000000000007941 */ /* 0x000fea0003800000 */
.L_x_5542:
        /* <DEDUP_REMOVED lines=9> */
.L_x_5544:
        /* <DEDUP_REMOVED lines=25> */
.L_x_5545:
        /* <DEDUP_REMOVED lines=8> */
.L_x_5546:
        /* <DEDUP_REMOVED lines=8> */
.L_x_5547:
        /* <DEDUP_REMOVED lines=8> */
.L_x_5548:
        /* <DEDUP_REMOVED lines=8> */
.L_x_5549:
        /* <DEDUP_REMOVED lines=9> */
.L_x_5550:
[----:B------:R-:W-:Y:S01]  /*1d5c0*/  IMAD.MOV.U32 R10, RZ, RZ, R14 ;  /* 0x000000ffff0a7224 */ /* 0x000fe200078e000e */
[----:B------:R-:W-:Y:S06]  /*1d5d0*/  BRA `(.L_x_5551) ;  /* 0xffffffd0004c7947 */ /* 0x000fec000383ffff */
.L_x_5485:
        /* <DEDUP_REMOVED lines=8> */
.L_x_5553:
[----:B------:R-:W-:Y:S05]  /*1d660*/  BSYNC B0 ;  /* 0x0000000000007941 */ /* 0x000fea0003800000 */
.L_x_5552:
        /* <DEDUP_REMOVED lines=10> */
.L_x_5554:
        /* <DEDUP_REMOVED lines=8> */
.L_x_5555:
        /* <DEDUP_REMOVED lines=8> */
.L_x_5556:
        /* <DEDUP_REMOVED lines=8> */
.L_x_5557:
        /* <DEDUP_REMOVED lines=9> */
.L_x_5558:
[----:B------:R-:W-:Y:S01]  /*1d920*/  IMAD.MOV.U32 R10, RZ, RZ, R14 ;  /* 0x000000ffff0a7224 */ /* 0x000fe200078e000e */
[----:B------:R-:W-:Y:S06]  /*1d930*/  BRA `(.L_x_5559) ;  /* 0xffffffd000207947 */ /* 0x000fec000383ffff */
.L_x_5487:
[----:B------:R-:W-:Y:S01]  /*1d940*/  BSSY B0, `(.L_x_5560) ;  /* 0x0000006000007945 */ /* 0x000fe20003800000 */
[----:B------:R-:W-:Y:S01]  /*1d950*/  PLOP3.LUT P6, PT, P6, PT, PT, 0x8, 0x0 ;  /* 0x000000000000781c */ /* 0x000fe200037ce170 */
[----:B------:R-:W-:-:S12]  /*1d960*/  IMAD.MOV.U32 R15, RZ, RZ, -0x1 ;  /* 0xffffffffff0f7424 */ /* 0x000fd800078e00ff */
[----:B0-----:R-:W-:Y:S05]  /*1d970*/  WARPSYNC.COLLECTIVE R15, `(.L_x_5561) ;  /* 0x000000000f087348 */ /* 0x001fea0003c00000 */
[----:B------:R-:W-:Y:S01]  /*1d980*/  VOTE.ANY R14, PT, P6 ;  /* 0x00000000000e7806 */ /* 0x000fe200030e0100 */
[----:B0-----:R-:W-:Y:S06]  /*1d990*/  ENDCOLLECTIVE ;  /* 0x000000000000791b */ /* 0x001fec0003800000 */
.L_x_5561:
[----:B------:R-:W-:Y:S05]  /*1d9a0*/  BSYNC B0 ;  /* 0x0000000000007941 */ /* 0x000fea0003800000 */
.L_x_5560:
        /* <DEDUP_REMOVED lines=10> */
.L_x_5562:
[----:B------:R-:W-:Y:S02]  /*1da50*/  IMAD.MOV.U32 R13, RZ, RZ, R7 ;  /* 0x000000ffff0d7224 */ /* 0x000fe400078e0007 */
[----:B------:R-:W-:-:S07]  /*1da60*/  IMAD.MOV.U32 R4, RZ, RZ, R14 ;  /* 0x000000ffff047224 */ /* 0x000fce00078e000e */
[----:B------:R-:W-:Y:S05]  /*1da70*/  WARPSYNC.COLLECTIVE R15, `(.L_x_5563) ;  /* 0x000000000f087348 */ /* 0x000fea0003c00000 */
[----:B------:R0:W1:Y:S02]  /*1da80*/  SHFL.IDX P6, R14, R13, R12, R11 ;  /* 0x0000000c0d0e7389 */ /* 0x00006400000c000b */
[----:B01----:R-:W-:Y:S01]  /*1da90*/  ENDCOLLECTIVE ;  /* 0x000000000000791b */ /* 0x003fe20003800000 */
.L_x_5563:
[----:B------:R-:W-:Y:S02]  /*1daa0*/  IMAD.MOV.U32 R7, RZ, RZ, R14 ;  /* 0x000000ffff077224 */ /* 0x000fe400078e000e */
[----:B------:R-:W-:-:S05]  /*1dab0*/  IMAD.IADD R5, R9, 0x1, R16 ;  /* 0x0000000109057824 */ /* 0x000fca00078e0210 */
[----:B------:R0:W-:Y:S01]  /*1dac0*/  STL [R1+0xc], R5 ;  /* 0x00000c0501007387 */ /* 0x0001e20000100800 */
[----:B------:R-:W-:Y:S05]  /*1dad0*/  BRA `(.L_x_5564) ;  /* 0xffffffd000007947 */ /* 0x000fea000383ffff */
.L_x_5489:
        /* <DEDUP_REMOVED lines=8> */
.L_x_5566:
[----:B------:R-:W-:Y:S05]  /*1db60*/  BSYNC B0 ;  /* 0x0000000000007941 */ /* 0x000fea0003800000 */
.L_x_5565:
[----:B------:R-:W-:Y:S01]  /*1db70*/  IMAD.MOV.U32 R2, RZ, RZ, R14 ;  /* 0x000000ffff027224 */ /* 0x000fe200078e000e */
[----:B------:R-:W-:Y:S06]  /*1db80*/  BRA `(.L_x_5567) ;  /* 0xffffffcc00ec7947 */ /* 0x000fec000383ffff */
.L_x_5495:
[----:B0-----:R0:W1:Y:S02]  /*1db90*/  SYNCS.PHASECHK.TRANS64.TRYWAIT P0, [R0+URZ+0x38820], R3 ;  /* 0x03882003000075a7 */ /* 0x001064000800017f */
[----:B-1----:R-:W-:Y:S05]  /*1dba0*/  @!P0 NANOSLEEP.SYNCS 0x989680 ;  /* 0x009896800000895d */ /* 0x002fea0003900000 */
[----:B------:R-:W1:Y:S02]  /*1dbb0*/  @!P0 SYNCS.PHASECHK.TRANS64 P0, [R0+URZ+0x38820], R3 ;  /* 0x03882003000085a7 */ /* 0x000e64000800007f */
[----:B-1----:R-:W-:Y:S05]  /*1dbc0*/  @!P0 BRA `(.L_x_5495) ;  /* 0xfffffffc00f08947 */ /* 0x002fea000383ffff */
[----:B------:R-:W-:Y:S05]  /*1dbd0*/  BRA `(.L_x_5568) ;  /* 0xffffffd8008c7947 */ /* 0x000fea000383ffff */
.L_x_5496:
        /* <DEDUP_REMOVED lines=11> */
.L_x_5570:
[----:B------:R-:W-:Y:S05]  /*1dc90*/  BSYNC B0 ;  /* 0x0000000000007941 */ /* 0x000fea0003800000 */
.L_x_5569:
[----:B------:R-:W-:Y:S05]  /*1dca0*/  BRA `(.L_x_5571) ;  /* 0xffffffd800747947 */ /* 0x000fea000383ffff */
.L_x_5499:
[----:B------:R-:W-:Y:S01]  /*1dcb0*/  BSSY B1, `(.L_x_5572) ;  /* 0x0000006000017945 */ /* 0x000fe20003800000 */
[----:B------:R-:W-:-:S07]  /*1dcc0*/  IMAD.MOV.U32 R15, RZ, RZ, -0x1 ;  /* 0xffffffffff0f7424 */ /* 0x000fce00078e00ff */
[----:B01----:R-:W-:Y:S05]  /*1dcd0*/  WARPSYNC.COLLECTIVE R15, `(.L_x_5573) ;  /* 0x000000000f0c7348 */ /* 0x003fea0003c00000 */
[----:B------:R-:W-:Y:S02]  /*1dce0*/  ELECT P6, UR62, PT ;  /* 0x00000000003e782f */ /* 0x000fe400038c0000 */
[----:B------:R-:W-:Y:S01]  /*1dcf0*/  MOV R14, UR62 ;  /* 0x0000003e000e7c02 */ /* 0x000fe20008000f00 */
[----:B01----:R-:W-:Y:S10]  /*1dd00*/  ENDCOLLECTIVE ;  /* 0x000000000000791b */ /* 0x003ff40003800000 */
.L_x_5573:
[----:B------:R-:W-:Y:S05]  /*1dd10*/  BSYNC B1 ;  /* 0x0000000000017941 */ /* 0x000fea0003800000 */
.L_x_5572:
[----:B------:R-:W-:Y:S05]  /*1dd20*/  BRA `(.L_x_5574) ;  /* 0xffffffd8006c7947 */ /* 0x000fea000383ffff */
.L_x_5501:
[----:B0-----:R0:W1:Y:S02]  /*1dd30*/  SYNCS.PHASECHK.TRANS64.TRYWAIT P0, [R6+URZ], R5 ;  /* 0x00000005060075a7 */ /* 0x001064000800017f */
[----:B-1----:R-:W-:Y:S05]  /*1dd40*/  @!P0 NANOSLEEP.SYNCS 0x989680 ;  /* 0x009896800000895d */ /* 0x002fea0003900000 */
[----:B------:R-:W1:Y:S02]  /*1dd50*/  @!P0 SYNCS.PHASECHK.TRANS64 P0, [R6+URZ], R5 ;  /* 0x00000005060085a7 */ /* 0x000e64000800007f */
[----:B-1----:R-:W-:Y:S05]  /*1dd60*/  @!P0 BRA `(.L_x_5501) ;  /* 0xfffffffc00f08947 */ /* 0x002fea000383ffff */
[----:B------:R-:W-:Y:S05]  /*1dd70*/  BRA `(.L_x_5575) ;  /* 0xffffffd800a87947 */ /* 0x000fea000383ffff */
.L_x_5502:
[----:B-1----:R1:W2:Y:S02]  /*1dd80*/  SYNCS.PHASECHK.TRANS64.TRYWAIT P0, [R7+URZ], R2 ;  /* 0x00000002070075a7 */ /* 0x0022a4000800017f */
[----:B--2---:R-:W-:Y:S05]  /*1dd90*/  @!P0 NANOSLEEP.SYNCS 0x989680 ;  /* 0x009896800000895d */ /* 0x004fea0003900000 */
[----:B------:R-:W2:Y:S02]  /*1dda0*/  @!P0 SYNCS.PHASECHK.TRANS64 P0, [R7+URZ], R2 ;  /* 0x00000002070085a7 */ /* 0x000ea4000800007f */
[----:B--2---:R-:W-:Y:S05]  /*1ddb0*/  @!P0 BRA `(.L_x_5502) ;  /* 0xfffffffc00f08947 */ /* 0x004fea000383ffff */
[----:B------:R-:W-:Y:S05]  /*1ddc0*/  BRA `(.L_x_5576) ;  /* 0xffffffd8009c7947 */ /* 0x000fea000383ffff */
.L_x_5504:
[----:B--2---:R2:W3:Y:S02]  /*1ddd0*/  SYNCS.PHASECHK.TRANS64.TRYWAIT P0, [R4+URZ], R5 ;  /* 0x00000005040075a7 */ /* 0x0044e4000800017f */
[----:B---3--:R-:W-:Y:S05]  /*1dde0*/  @!P0 NANOSLEEP.SYNCS 0x989680 ;  /* 0x009896800000895d */ /* 0x008fea0003900000 */
[----:B------:R-:W3:Y:S02]  /*1ddf0*/  @!P0 SYNCS.PHASECHK.TRANS64 P0, [R4+URZ], R5 ;  /* 0x00000005040085a7 */ /* 0x000ee4000800007f */
[----:B---3--:R-:W-:Y:S05]  /*1de00*/  @!P0 BRA `(.L_x_5504) ;  /* 0xfffffffc00f08947 */ /* 0x008fea000383ffff */
[----:B------:R-:W-:Y:S05]  /*1de10*/  BRA `(.L_x_5577) ;  /* 0xffffffd800a47947 */ /* 0x000fea000383ffff */
.L_x_5578:
        /* <DEDUP_REMOVED lines=14> */
.L_x_6057:


//--------------------- .text._ZN7cutlass13device_kernelIN5flash11enable_sm90INS1_16FlashAttnFwdSm90INS1_25CollectiveMainloopFwdSm90ILi2EN4cute5tupleIJNS5_1CILi1EEES8_S8_EEENS6_IJNS7_ILi64EEESA_SA_EEELi512ENS_6half_tEfNS_4arch4Sm90ELb1ELb0ELb1ELb1ELb0ELb1ELb1ELb0ELb0ELb1ELb1ELb0EEENS1_21CollectiveEpilogueFwdINS6_IJSA_NS7_ILi512EEESA_EEES9_SC_SE_Li256ELb1ELb1ELb1ELb0EEENS1_36VarlenDynamicPersistentTileSchedulerILi64ELi64ELi256ELi128ELb1ELb1ELb1ELb1ELb1ELb1EEEEEEEEEvNT_6ParamsE --------------------------
	.section	.text._ZN7cutlass13device_kernelIN5flash11enable_sm90INS1_16FlashAttnFwdSm90INS1_25CollectiveMainloopFwdSm90ILi2EN4cute5tupleIJNS5_1CILi1EEES8_S8_EEENS6_IJNS7_ILi64EEESA_SA_EEELi512ENS_6half_tEfNS_4arch4Sm90ELb1ELb0ELb1ELb1ELb0ELb1ELb1ELb0ELb0ELb1ELb1ELb0EEENS1_21CollectiveEpilogueFwdINS6_IJSA_NS7_ILi512EEESA_EEES9_SC_SE_Li256ELb1ELb1ELb1ELb0EEENS1_36VarlenDynamicPersistentTileSchedulerILi64ELi64ELi256ELi128ELb1ELb1ELb1ELb1ELb1ELb1EEEEEEEEEvNT_6ParamsE,"ax",@progbits
	.align	128
.text._ZN7cutlass13device_kernelIN5flash11enable_sm90INS1_16FlashAttnFwdSm90INS1_25CollectiveMainloopFwdSm90ILi2EN4cute5tupleIJNS5_1CILi1EEES8_S8_EEENS6_IJNS7_ILi64EEESA_SA_EEELi512ENS_6half_tEfNS_4arch4Sm90ELb1ELb0ELb1ELb1ELb0ELb1ELb1ELb0ELb0ELb1ELb1ELb0EEENS1_21CollectiveEpilogueFwdINS6_IJSA_NS7_ILi512EEESA_EEES9_SC_SE_Li256ELb1ELb1ELb1ELb0EEENS1_36VarlenDynamicPersistentTileSchedulerILi64ELi64ELi256ELi128ELb1ELb1ELb1ELb1ELb1ELb1EEEEEEEEEvNT_6ParamsE:
        .type           _ZN7cutlass13device_kernelIN5flash11enable_sm90INS1_16FlashAttnFwdSm90INS1_25CollectiveMainloopFwdSm90ILi2EN4cute5tupleIJNS5_1CILi1EEES8_S8_EEENS6_IJNS7_ILi64EEESA_SA_EEELi512ENS_6half_tEfNS_4arch4Sm90ELb1ELb0ELb1ELb1ELb0ELb1ELb1ELb0ELb0ELb1ELb1ELb0EEENS1_21CollectiveEpilogueFwdINS6_IJSA_NS7_ILi512EEESA_EEES9_SC_SE_Li256ELb1ELb1ELb1ELb0EEENS1_36VarlenDynamicPersistentTileSchedulerILi64ELi64ELi256ELi128ELb1ELb1ELb1ELb1ELb1ELb1EEEEEEEEEvNT_6ParamsE,@function
        .size           _ZN7cutlass13device_kernelIN5flash11enable_sm90INS1_16FlashAttnFwdSm90INS1_25CollectiveMainloopFwdSm90ILi2EN4cute5tupleIJNS5_1CILi1EEES8_S8_EEENS6_IJNS7_ILi64EEESA_SA_EEELi512ENS_6half_tEfNS_4arch4Sm90ELb1ELb0ELb1ELb1ELb0ELb1ELb1ELb0ELb0ELb1ELb1ELb0EEENS1_21CollectiveEpilogueFwdINS6_IJSA_NS7_ILi512EEESA_EEES9_SC_SE_Li256ELb1ELb1ELb1ELb0EEENS1_36VarlenDynamicPersistentTileSchedulerILi64ELi64ELi256ELi128ELb1ELb1ELb1ELb1ELb1ELb1EEEEEEEEEvNT_6ParamsE,(.L_x_6058 - _ZN7cutlass13device_kernelIN5flash11enable_sm90INS1_16FlashAttnFwdSm90INS1_25CollectiveMainloopFwdSm90ILi2EN4cute5tupleIJNS5_1CILi1EEES8_S8_EEENS6_IJNS7_ILi64EEESA_SA_EEELi512ENS_6half_tEfNS_4arch4Sm90ELb1ELb0ELb1ELb1ELb0ELb1ELb1ELb0ELb0ELb1ELb1ELb0EEENS1_21CollectiveEpilogueFwdINS6_IJSA_NS7_ILi512EEESA_EEES9_SC_SE_Li256ELb1ELb1ELb1ELb0EEENS1_36VarlenDynamicPersistentTileSchedulerILi64ELi64ELi256ELi128ELb1ELb1ELb1ELb1ELb1ELb1EEEEEEEEEvNT_6ParamsE)
        .other          _ZN7cutlass13device_kernelIN5flash11enable_sm90INS1_16FlashAttnFwdSm90INS1_25CollectiveMainloopFwdSm90ILi2EN4cute5tupleIJNS5_1CILi1EEES8_S8_EEENS6_IJNS7_ILi64EEESA_SA_EEELi512ENS_6half_tEfNS_4arch4Sm90ELb1ELb0ELb1ELb1ELb0ELb1ELb1ELb0ELb0ELb1ELb1ELb0EEENS1_21CollectiveEpilogueFwdINS6_IJSA_NS7_ILi512EEESA_EEES9_SC_SE_Li256ELb1ELb1ELb1ELb0EEENS1_36VarlenDynamicPersistentTileSchedulerILi64ELi64ELi256ELi128ELb1ELb1ELb1ELb1ELb1ELb1EEEEEEEEEvNT_6ParamsE,@"STO_CUDA_ENTRY STV_DEFAULT"
_ZN7cutlass13device_kernelIN5flash11enable_sm90INS1_16FlashAttnFwdSm90INS1_25CollectiveMainloopFwdSm90ILi2EN4cute5tupleIJNS5_1CILi1EEES8_S8_EEENS6_IJNS7_ILi64EEESA_SA_EEELi512ENS_6half_tEfNS_4arch4Sm90ELb1ELb0ELb1ELb1ELb0ELb1ELb1ELb0ELb0ELb1ELb1ELb0EEENS1_21CollectiveEpilogueFwdINS6_IJSA_NS7_ILi512EEESA_EEES9_SC_SE_Li256ELb1ELb1ELb1ELb0EEENS1_36VarlenDynamicPersistentTileSchedulerILi64ELi64ELi256ELi128ELb1ELb1ELb1ELb1ELb1ELb1EEEEEEEEEvNT_6ParamsE:
        /* <DEDUP_REMOVED lines=24> */
.L_x_5580:
[----:B------:R-:W-:Y:S05]  /*0180*/  BSYNC B0 ;  /* 0x0000000000007941 */ /* 0x000fea0003800000 */
.L_x_5579:
        /* <DEDUP_REMOVED lines=39> */
.L_x_5581:
        /* <DEDUP_REMOVED lines=22> */
.L_x_5582:
        /* <DEDUP_REMOVED lines=18> */
.L_x_5583:
        /* <DEDUP_REMOVED lines=22> */
.L_x_5584:
        /* <DEDUP_REMOVED lines=22> */
.L_x_5585:
        /* <DEDUP_REMOVED lines=8> */
.L_x_5588:
        /* <DEDUP_REMOVED lines=20> */
[----:B------:R-:W-:Y:S01]  /*0b00*/  ULOP3.LUT UR37, UR36, 0x1, URZ, 0xfc, !UPT ;  /* 0x0000000124257892 */ /* 0x000fe2000f8efc3f */
[----:B------:R-:W-:Y:S02]  /*0b10*/  IMAD.MOV.U32 R210, RZ, RZ, 0x40 ;  /* 0x00000040ffd27424 */ /* 0x000fe400078e00ff */
        /* <DEDUP_REMOVED lines=18> */
[----:B------:R-:W-:Y:S01]  /*0c40*/  LEA.HI R4, R4, R7, RZ, 0x1 ;  /* 0x0000000704047211 */ /* 0x000fe200078f08ff */
[C---:B------:R-:W-:Y:S01]  /*0c50*/  IMAD.IADD R9, R6.reuse, 0x1, -R9 ;  /* 0x0000000106097824 */ /* 0x040fe200078e0a09 */
[----:B------:R-:W-:Y:S01]  /*0c60*/  LOP3.LUT R11, R13, 0xfffffffc, RZ, 0xc0, !PT ;  /* 0xfffffffc0d0b7812 */ /* 0x000fe200078ec0ff */
[C---:B------:R-:W-:Y:S01]  /*0c70*/  VIADD R225, R187.reuse, 0x80 ;  /* 0x00000080bbe17836 */ /* 0x040fe20000000000 */
[----:B------:R-:W-:Y:S01]  /*0c80*/  SHF.R.S32.HI R20, RZ, 0x7, R0 ;  /* 0x00000007ff147819 */ /* 0x000fe20000011400 */
[----:B------:R-:W-:Y:S01]  /*0c90*/  VIADD R223, R187, 0x100 ;  /* 0x00000100bbdf7836 */ /* 0x000fe20000000000 */
[----:B------:R-:W-:Y:S01]  /*0ca0*/  SHF.R.S32.HI R8, RZ, 0x1f, R3 ;  /* 0x0000001fff087819 */ /* 0x000fe20000011403 */
[----:B------:R-:W-:Y:S01]  /*0cb0*/  IMAD.IADD R184, R6, 0x1, -R11 ;  /* 0x0000000106b87824 */ /* 0x000fe200078e0a0b */
[----:B------:R-:W-:Y:S01]  /*0cc0*/  LOP3.LUT R5, R5, 0x3ffffc, RZ, 0xc0, !PT ;  /* 0x003ffffc05057812 */ /* 0x000fe200078ec0ff */
[----:B------:R-:W-:Y:S01]  /*0cd0*/  IMAD R14, R20, 0x100, R3 ;  /* 0x00000100140e7824 */ /* 0x000fe200078e0203 */
[----:B------:R-:W-:Y:S01]  /*0ce0*/  LOP3.LUT R4, R4, 0x1ffffffe, RZ, 0xc0, !PT ;  /* 0x1ffffffe04047812 */ /* 0x000fe200078ec0ff */
[----:B------:R-:W-:Y:S01]  /*0cf0*/  STL [R1+0x68], R20 ;  /* 0x0000681401007387 */ /* 0x000fe20000100800 */
[----:B------:R-:W-:Y:S01]  /*0d00*/  SHF.R.S32.HI R6, RZ, 0x1f, R9 ;  /* 0x0000001fff067819 */ /* 0x000fe20000011409 */
[----:B------:R-:W-:Y:S01]  /*0d10*/  IMAD.IADD R5, R214, 0x1, -R5 ;  /* 0x00000001d6057824 */ /* 0x000fe200078e0a05 */
[----:B------:R-:W-:Y:S01]  /*0d20*/  LEA.HI R10, R8, R3, RZ, 0x3 ;  /* 0x00000003080a7211 */ /* 0x000fe200078f18ff */
[----:B------:R-:W-:Y:S01]  /*0d30*/  IMAD.IADD R4, R7, 0x1, -R4 ;  /* 0x0000000107047824 */ /* 0x000fe200078e0a04 */
[----:B------:R-:W-:Y:S01]  /*0d40*/  SHF.R.S32.HI R19, RZ, 0x2, R13 ;  /* 0x00000002ff137819 */ /* 0x000fe2000001140d */
[----:B------:R-:W-:Y:S01]  /*0d50*/  IMAD R17, R5, 0x10, R14 ;  /* 0x0000001005117824 */ /* 0x000fe200078e020e */
[-C--:B------:R-:W-:Y:S01]  /*0d60*/  LEA.HI R7, R6, R9.reuse, RZ, 0x2 ;  /* 0x0000000906077211 */ /* 0x080fe200078f10ff */
[----:B------:R-:W-:Y:S01]  /*0d70*/  IMAD.SHL.U32 R4, R4, 0x8, RZ ;  /* 0x0000000804047824 */ /* 0x000fe200078e00ff */
[C---:B------:R-:W-:Y:S01]  /*0d80*/  LOP3.LUT R12, R10.reuse, 0xfffffff8, RZ, 0xc0, !PT ;  /* 0xfffffff80a0c7812 */ /* 0x040fe200078ec0ff */
[----:B------:R-:W-:Y:S01]  /*0d90*/  VIADD R5, R19, 0x20 ;  /* 0x0000002013057836 */ /* 0x000fe20000000000 */
[--C-:B------:R-:W-:Y:S01]  /*0da0*/  SHF.R.S32.HI R8, RZ, 0x2, R7.reuse ;  /* 0x00000002ff087819 */ /* 0x100fe20000011407 */
[----:B------:R-:W-:Y:S01]  /*0db0*/  IMAD.SHL.U32 R10, R10, 0x40, RZ ;  /* 0x000000400a0a7824 */ /* 0x000fe200078e00ff */
[----:B------:R-:W-:Y:S01]  /*0dc0*/  SHF.R.S32.HI R11, RZ, 0x1f, R7 ;  /* 0x0000001fff0b7819 */ /* 0x000fe20000011407 */
[----:B------:R-:W-:Y:S01]  /*0dd0*/  IMAD.IADD R12, R3, 0x1, -R12 ;  /* 0x00000001030c7824 */ /* 0x000fe200078e0a0c */
[----:B------:R-:W-:Y:S01]  /*0de0*/  LOP3.LUT R14, R7, 0x7ffffffc, RZ, 0xc0, !PT ;  /* 0x7ffffffc070e7812 */ /* 0x000fe200078ec0ff */
[----:B------:R-:W-:Y:S01]  /*0df0*/  VIADD R226, R187, 0x40 ;  /* 0x00000040bbe27836 */ /* 0x000fe20000000000 */
[----:B------:R-:W-:Y:S01]  /*0e00*/  LEA.HI R11, R11, R8, RZ, 0x3 ;  /* 0x000000080b0b7211 */ /* 0x000fe200078f18ff */
[----:B------:R-:W-:Y:S01]  /*0e10*/  IMAD.SHL.U32 R3, R12, 0x40, RZ ;  /* 0x000000400c037824 */ /* 0x000fe200078e00ff */
[----:B------:R-:W-:Y:S01]  /*0e20*/  SHF.R.S32.HI R16, RZ, 0x1f, R5 ;  /* 0x0000001fff107819 */ /* 0x000fe20000011405 */
[----:B------:R-:W-:Y:S01]  /*0e30*/  IMAD.IADD R14, R9, 0x1, -R14 ;  /* 0x00000001090e7824 */ /* 0x000fe200078e0a0e */
[----:B------:R-:W-:Y:S01]  /*0e40*/  LEA.HI R6, R6, R9, RZ, 0x5 ;  /* 0x0000000906067211 */ /* 0x000fe200078f28ff */
[----:B------:R-:W-:Y:S01]  /*0e50*/  VIADD R224, R187, 0xc0 ;  /* 0x000000c0bbe07836 */ /* 0x000fe20000000000 */
[----:B------:R-:W-:Y:S01]  /*0e60*/  LOP3.LUT R11, R11, 0xfffffff8, RZ, 0xc0, !PT ;  /* 0xfffffff80b0b7812 */ /* 0x000fe200078ec0ff */
[----:B------:R-:W-:Y:S01]  /*0e70*/  IMAD.SHL.U32 R215, R14, 0x2, RZ ;  /* 0x000000020ed77824 */ /* 0x000fe200078e00ff */
[----:B------:R-:W-:Y:S01]  /*0e80*/  LEA.HI R9, R16, R5, RZ, 0x3 ;  /* 0x0000000510097211 */ /* 0x000fe200078f18ff */
[----:B------:R-:W-:Y:S01]  /*0e90*/  IMAD.SHL.U32 R5, R5, 0x40, RZ ;  /* 0x0000004005057824 */ /* 0x000fe200078e00ff */
[----:B------:R-:W-:Y:S01]  /*0ea0*/  LOP3.LUT R3, R3, 0x1c0, RZ, 0xc0, !PT ;  /* 0x000001c003037812 */ /* 0x000fe200078ec0ff */
[----:B------:R-:W-:Y:S01]  /*0eb0*/  IMAD.IADD R11, R8, 0x1, -R11 ;  /* 0x00000001080b7824 */ /* 0x000fe200078e0a0b */
[----:B------:R-:W-:Y:S01]  /*0ec0*/  LEA.HI R0, R0, R20, RZ, 0x1 ;  /* 0x0000001400007211 */ /* 0x000fe200078f08ff */
[--C-:B------:R-:W-:Y:S01]  /*0ed0*/  IMAD.U32 R8, R17, 0x40, R4.reuse ;  /* 0x0000004011087824 */ /* 0x100fe200078e0004 */
[----:B------:R-:W-:Y:S01]  /*0ee0*/  LOP3.LUT R7, R5, 0x1c0, RZ, 0xc0, !PT ;  /* 0x000001c005077812 */ /* 0x000fe200078ec0ff */
[----:B------:R-:W-:Y:S01]  /*0ef0*/  IMAD.SHL.U32 R16, R184, 0x8, RZ ;  /* 0x00000008b8107824 */ /* 0x000fe200078e00ff */
[----:B------:R-:W-:Y:S01]  /*0f00*/  LOP3.LUT R4, R3, 0x8, R4, 0xf8, !PT ;  /* 0x0000000803047812 */ /* 0x000fe200078ef804 */
[----:B------:R-:W-:Y:S01]  /*0f10*/  IMAD.SHL.U32 R9, R9, 0x40, RZ ;  /* 0x0000004009097824 */ /* 0x000fe200078e00ff */
[----:B------:R-:W-:Y:S01]  /*0f20*/  SHF.R.U32.HI R5, RZ, 0x3, R3 ;  /* 0x00000003ff057819 */ /* 0x000fe20000011603 */
[----:B------:R0:W-:Y:S01]  /*0f30*/  STL [R1+0x7c], R8 ;  /* 0x00007c0801007387 */ /* 0x0001e20000100800 */
[----:B------:R-:W-:Y:S01]  /*0f40*/  LOP3.LUT R3, R10, 0x7ffffe00, RZ, 0xc0, !PT ;  /* 0x7ffffe000a037812 */ /* 0x000fe200078ec0ff */
[----:B------:R-:W-:Y:S01]  /*0f50*/  VIADD R222, R187, 0x140 ;  /* 0x00000140bbde7836 */ /* 0x000fe20000000000 */
[----:B------:R-:W-:Y:S01]  /*0f60*/  LOP3.LUT R4, R4, R5, RZ, 0x3c, !PT ;  /* 0x0000000504047212 */ /* 0x000fe200078e3cff */
[----:B------:R-:W-:Y:S01]  /*0f70*/  IMAD.MOV.U32 R5, RZ, RZ, R21 ;  /* 0x000000ffff057224 */ /* 0x000fe200078e0015 */
[----:B------:R-:W-:Y:S01]  /*0f80*/  SHF.R.U32.HI R18, RZ, 0x3, R7 ;  /* 0x00000003ff127819 */ /* 0x000fe20000011607 */
[----:B------:R-:W-:Y:S01]  /*0f90*/  IMAD R3, R214, 0x400, R3 ;  /* 0x00000400d6037824 */ /* 0x000fe200078e0203 */
[----:B------:R-:W-:-:S02]  /*0fa0*/  LOP3.LUT R7, R7, 0x38, R16, 0xf8, !PT ;  /* 0x0000003807077812 */ /* 0x000fc400078ef810 */
[----:B------:R-:W-:Y:S01]  /*0fb0*/  LOP3.LUT R0, R0, 0xfffffe, RZ, 0xc0, !PT ;  /* 0x00fffffe00007812 */ /* 0x000fe200078ec0ff */
[----:B------:R-:W-:Y:S01]  /*0fc0*/  IMAD.IADD R3, R3, 0x1, R4 ;  /* 0x0000000103037824 */ /* 0x000fe200078e0204 */
[----:B0-----:R-:W-:Y:S02]  /*0fd0*/  LOP3.LUT R8, R9, 0xfffffe00, RZ, 0xc0, !PT ;  /* 0xfffffe0009087812 */ /* 0x001fe400078ec0ff */
[----:B------:R-:W-:Y:S01]  /*0fe0*/  SHF.R.S32.HI R4, RZ, 0x1f, R13 ;  /* 0x0000001fff047819 */ /* 0x000fe2000001140d */
[----:B------:R-:W-:Y:S01]  /*0ff0*/  IMAD.IADD R0, R20, 0x1, -R0 ;  /* 0x0000000114007824 */ /* 0x000fe200078e0a00 */
[----:B------:R-:W-:Y:S01]  /*1000*/  LOP3.LUT R25, R8, R7, R18, 0xf6, !PT ;  /* 0x0000000708197212 */ /* 0x000fe200078ef612 */
[----:B------:R-:W-:Y:S01]  /*1010*/  IMAD R194, R3, 0x2, R2 ;  /* 0x0000000203c27824 */ /* 0x000fe200078e0202 */
[----:B------:R-:W-:Y:S01]  /*1020*/  LEA.HI R8, R184, R184, RZ, 0x1 ;  /* 0x000000b8b8087211 */ /* 0x000fe200078f08ff */
[----:B------:R-:W-:Y:S01]  /*1030*/  IMAD.MOV.U32 R7, RZ, RZ, R23 ;  /* 0x000000ffff077224 */ /* 0x000fe200078e0017 */
[----:B------:R-:W-:Y:S01]  /*1040*/  LEA.HI R4, R4, R19, RZ, 0x3 ;  /* 0x0000001304047211 */ /* 0x000fe200078f18ff */
[----:B------:R-:W-:Y:S01]  /*1050*/  VIADD R212, R194, 0x36400 ;  /* 0x00036400c2d47836 */ /* 0x000fe20000000000 */
[----:B------:R-:W-:Y:S01]  /*1060*/  LOP3.LUT R9, R8, 0x1ffffffe, RZ, 0xc0, !PT ;  /* 0x1ffffffe08097812 */ /* 0x000fe200078ec0ff */
[----:B------:R-:W-:Y:S01]  /*1070*/  IMAD.SHL.U32 R8, R0, 0x100, RZ ;  /* 0x0000010000087824 */ /* 0x000fe200078e00ff */
[----:B------:R-:W-:Y:S01]  /*1080*/  LOP3.LUT R4, R4, 0xfffffff8, RZ, 0xc0, !PT ;  /* 0xfffffff804047812 */ /* 0x000fe200078ec0ff */
[----:B------:R-:W-:Y:S01]  /*1090*/  VIADD R203, R194, 0x36420 ;  /* 0x00036420c2cb7836 */ /* 0x000fe20000000000 */
[----:B------:R-:W-:Y:S01]  /*10a0*/  SHF.R.S32.HI R6, RZ, 0x5, R6 ;  /* 0x00000005ff067819 */ /* 0x000fe20000011406 */
[----:B------:R-:W-:Y:S01]  /*10b0*/  IMAD.IADD R191, R215, 0x1, R8 ;  /* 0x00000001d7bf7824 */ /* 0x000fe200078e0208 */
[----:B------:R-:W-:Y:S01]  /*10c0*/  R2P PR, R12, 0x6 ;  /* 0x000000060c007804 */ /* 0x000fe20000000000 */
[----:B------:R-:W-:Y:S01]  /*10d0*/  IMAD.IADD R189, R19, 0x1, -R4 ;  /* 0x0000000113bd7824 */ /* 0x000fe200078e0a04 */
[----:B------:R-:W-:Y:S01]  /*10e0*/  SHF.R.S32.HI R4, RZ, 0x1f, R225 ;  /* 0x0000001fff047819 */ /* 0x000fe200000114e1 */
[----:B------:R-:W-:Y:S01]  /*10f0*/  IMAD R188, R6, 0x10, R11 ;  /* 0x0000001006bc7824 */ /* 0x000fe200078e020b */
[----:B------:R-:W-:Y:S01]  /*1100*/  SHF.R.S32.HI R4, RZ, 0x1f, R223 ;  /* 0x0000001fff047819 */ /* 0x000fe200000114df */
[----:B------:R-:W-:Y:S01]  /*1110*/  IMAD.IADD R9, R184, 0x1, -R9 ;  /* 0x00000001b8097824 */ /* 0x000fe200078e0a09 */
        /* <DEDUP_REMOVED lines=8> */
[----:B------:R-:W-:Y:S01]  /*11a0*/  STL [R1+0x78], R8 ;  /* 0x0000780801007387 */ /* 0x000fe20000100800 */
[C---:B------:R-:W-:Y:S01]  /*11b0*/  VIADD R28, R191.reuse, 0x50 ;  /* 0x00000050bf1c7836 */ /* 0x040fe20000000000 */
[----:B------:R-:W-:Y:S01]  /*11c0*/  SEL R210, R210, 0xffffffc0, !P2 ;  /* 0xffffffc0d2d27807 */ /* 0x000fe20005000000 */
[C---:B------:R-:W-:Y:S01]  /*11d0*/  VIADD R25, R191.reuse, 0x68 ;  /* 0x00000068bf197836 */ /* 0x040fe20000000000 */
[----:B------:R0:W-:Y:S01]  /*11e0*/  STL [R1+0x74], R4 ;  /* 0x0000740401007387 */ /* 0x0001e20000100800 */
[----:B------:R-:W-:-:S02]  /*11f0*/  VIADD R0, R191, 0xc8 ;  /* 0x000000c8bf007836 */ /* 0x000fc40000000000 */
        /* <DEDUP_REMOVED lines=57> */
[----:B------:R-:W-:Y:S01]  /*1590*/  CS2R R22, SRZ ;  /* 0x0000000000167805 */ /* 0x000fe2000001ff00 */
[----:B------:R-:W-:Y:S01]  /*15a0*/  IMAD.IADD R212, R212, 0x1, R210 ;  /* 0x00000001d4d47824 */ /* 0x000fe200078e02d2 */
[----:B------:R-:W-:Y:S01]  /*15b0*/  SHF.R.S32.HI R4, RZ, 0x1f, R236 ;  /* 0x0000001fff047819 */ /* 0x000fe200000114ec */
[----:B------:R-:W-:Y:S01]  /*15c0*/  IMAD.MOV.U32 R18, RZ, RZ, RZ ;  /* 0x000000ffff127224 */ /* 0x000fe200078e00ff */
[----:B------:R-:W-:Y:S01]  /*15d0*/  SHF.R.S32.HI R3, RZ, 0x1f, R233 ;  /* 0x0000001fff037819 */ /* 0x000fe200000114e9 */
[----:B------:R-:W-:Y:S01]  /*15e0*/  VIADD R190, R184, 0x10 ;  /* 0x00000010b8be7836 */ /* 0x000fe20000000000 */
[----:B------:R-:W-:Y:S01]  /*15f0*/  SHF.R.S32.HI R0, RZ, 0x1f, R232 ;  /* 0x0000001fff007819 */ /* 0x000fe200000114e8 */
[----:B------:R-:W-:-:S07]  /*1600*/  IMAD.IADD R210, R210, 0x1, R203 ;  /* 0x00000001d2d27824 */ /* 0x000fce00078e02cb */
.L_x_5731:
[----:B01234-:R-:W0:Y:S01]  /*1610*/  LDC.64 R8, c[0x0][0xd88] ;  /* 0x00036200ff087b82 */ /* 0x01fe220000000a00 */
        /* <DEDUP_REMOVED lines=54> */
.L_x_5590:
[----:B------:R-:W-:Y:S02]  /*1980*/  IMAD.U32 R40, RZ, RZ, UR5 ;  /* 0x00000005ff287e24 */ /* 0x000fe4000f8e00ff */
[----:B------:R-:W-:Y:S01]  /*1990*/  IMAD.U32 R24, RZ, RZ, UR4 ;  /* 0x00000004ff187e24 */ /* 0x000fe2000f8e00ff */
[----:B------:R-:W-:Y:S06]  /*19a0*/  @!P2 BRA `(.L_x_5591) ;  /* 0x000000000010a947 */ /* 0x000fec0003800000 */
[----:B------:R-:W-:-:S04]  /*19b0*/  IADD3 R6, P0, R220, UR8, RZ ;  /* 0x00000008dc067c10 */ /* 0x000fc8000ff1e0ff */
[----:B------:R-:W-:-:S05]  /*19c0*/  IADD3.X R7, R221, UR9, RZ, P0, !PT ;  /* 0x00000009dd077c10 */ /* 0x000fca00087fe4ff */
[----:B------:R0:W5:Y:S01]  /*19d0*/  LDG.E R24, desc[UR42][R6.64] ;  /* 0x0000002a06187981 */ /* 0x000162000c1e1900 */
[----:B------:R-:W-:Y:S05]  /*19e0*/  BRA `(.L_x_5592) ;  /* 0x0000000000107947 */ /* 0x000fea0003800000 */
.L_x_5591:
[----:B------:R-:W-:Y:S05]  /*19f0*/  @!P0 BRA `(.L_x_5592) ;  /* 0x00000000000c8947 */ /* 0x000fea0003800000 */
[----:B------:R-:W2:Y:S04]  /*1a00*/  LDG.E R3, desc[UR42][R8.64] ;  /* 0x0000002a08037981 */ /* 0x000ea8000c1e1900 */
[----:B------:R-:W2:Y:S02]  /*1a10*/  LDG.E R24, desc[UR42][R8.64+0x4] ;  /* 0x0000042a08187981 */ /* 0x000ea4000c1e1900 */
[----:B--2---:R-:W-:-:S07]  /*1a20*/  IMAD.IADD R24, R24, 0x1, -R3 ;  /* 0x0000000118187824 */ /* 0x004fce00078e0a03 */
.L_x_5592:
        /* <DEDUP_REMOVED lines=70> */
.L_x_5594:
[----:B------:R-:W-:Y:S05]  /*1e90*/  BSYNC B0 ;  /* 0x0000000000007941 */ /* 0x000fea0003800000 */
.L_x_5593:
        /* <DEDUP_REMOVED lines=36> */
.L_x_5597:
[----:B------:R-:W-:Y:S05]  /*20e0*/  BSYNC B6 ;  /* 0x0000000000067941 */ /* 0x000fea0003800000 */
.L_x_5596:
        /* <DEDUP_REMOVED lines=20> */
.L_x_5599:
[----:B------:R-:W-:Y:S05]  /*2230*/  BSYNC B6 ;  /* 0x0000000000067941 */ /* 0x000fea0003800000 */
.L_x_5598:
[----:B------:R-:W-:Y:S01]  /*2240*/  ULDC.64 UR4, c[0x0][0xaf0] ;  /* 0x0002bc0000047ab9 */ /* 0x000fe20000000a00 */
[----:B------:R-:W-:Y:S01]  /*2250*/  IMAD.MOV.U32 R0, RZ, RZ, R219 ;  /* 0x000000ffff007224 */ /* 0x000fe200078e00db */
[----:B------:R-:W-:Y:S01]  /*2260*/  ISETP.NE.U32.AND P0, PT, RZ, UR4, PT ;  /* 0x00000004ff007c0c */ /* 0x000fe2000bf05070 */
[----:B------:R-:W0:Y:S01]  /*2270*/  LDC.64 R6, c[0x0][0x300] ;  /* 0x0000c000ff067b82 */ /* 0x000e220000000a00 */
        /* <DEDUP_REMOVED lines=17> */
[C---:B------:R-:W-:Y:S01]  /*2390*/  IMAD.WIDE.U32 R28, R217.reuse, UR4, R16 ;  /* 0x00000004d91c7c25 */ /* 0x040fe2000f8e0010 */
[----:B------:R-:W-:Y:S01]  /*23a0*/  ULDC.64 UR6, c[0x0][0x338] ;  /* 0x0000ce0000067ab9 */ /* 0x000fe20000000a00 */
[----:B---3--:R-:W3:Y:S01]  /*23b0*/  LDC.64 R4, c[0x0][0x3f8] ;  /* 0x0000fe00ff047b82 */ /* 0x008ee20000000a00 */
[----:B-1----:R-:W-:Y:S01]  /*23c0*/  ISETP.GE.AND P2, PT, R16, R15, PT ;  /* 0x0000000f1000720c */ /* 0x002fe20003f46270 */
[----:B------:R-:W-:Y:S01]  /*23d0*/  IMAD R3, R38, R7, R3 ;  /* 0x0000000726037224 */ /* 0x000fe200078e0203 */
[----:B------:R-:W-:Y:S01]  /*23e0*/  SHF.R.S32.HI R185, RZ, 0x1f, R184 ;  /* 0x0000001fffb97819 */ /* 0x000fe200000114b8 */
[----:B------:R-:W-:Y:S01]  /*23f0*/  IMAD R29, R217, UR5, R29 ;  /* 0x00000005d91d7c24 */ /* 0x000fe2000f8e021d */
[----:B------:R-:W-:Y:S01]  /*2400*/  ULDC.64 UR4, c[0x0][0x308] ;  /* 0x0000c20000047ab9 */ /* 0x000fe20000000a00 */
[----:B------:R-:W-:Y:S01]  /*2410*/  IMAD.IADD R21, R21, 0x1, R3 ;  /* 0x0000000115157824 */ /* 0x000fe200078e0203 */
[----:B------:R-:W-:Y:S01]  /*2420*/  P2R R74, PR, RZ, 0x4 ;  /* 0x00000004ff4a7803 */ /* 0x000fe20000000000 */
[----:B------:R-:W-:Y:S01]  /*2430*/  IMAD R12, R73, R6, RZ ;  /* 0x00000006490c7224 */ /* 0x000fe200078e02ff */
[----:B------:R-:W-:Y:S01]  /*2440*/  SHF.L.U64.HI R62, R6, 0x6, R7 ;  /* 0x00000006063e7819 */ /* 0x000fe20000010207 */
[----:B------:R-:W-:-:S04]  /*2450*/  IMAD.WIDE.U32 R20, R217, UR4, R20 ;  /* 0x00000004d9147c25 */ /* 0x000fc8000f8e0014 */
[----:B------:R-:W-:Y:S01]  /*2460*/  IMAD R21, R217, UR5, R21 ;  /* 0x00000005d9157c24 */ /* 0x000fe2000f8e0215 */
[----:B------:R-:W-:Y:S01]  /*2470*/  ULDC.64 UR4, c[0x0][0x310] ;  /* 0x0000c40000047ab9 */ /* 0x000fe20000000a00 */
[----:B------:R-:W-:Y:S02]  /*2480*/  IMAD R12, R19, R7, R12 ;  /* 0x00000007130c7224 */ /* 0x000fe400078e020c */
[----:B------:R-:W-:Y:S02]  /*2490*/  IMAD.SHL.U32 R58, R189, 0x40, RZ ;  /* 0x00000040bd3a7824 */ /* 0x000fe400078e00ff */
[----:B--2---:R-:W-:-:S03]  /*24a0*/  IMAD.WIDE.U32 R34, R19, R56, R184 ;  /* 0x0000003813227225 */ /* 0x004fc600078e00b8 */
[----:B------:R-:W-:Y:S01]  /*24b0*/  LOP3.LUT R58, R58, 0x1c0, RZ, 0xc0, !PT ;  /* 0x000001c03a3a7812 */ /* 0x000fe200078ec0ff */
[C---:B------:R-:W-:Y:S01]  /*24c0*/  IMAD.WIDE.U32 R36, R19.reuse, R56, R16 ;  /* 0x0000003813247225 */ /* 0x040fe200078e0010 */
[----:B---3--:R-:W-:Y:S02]  /*24d0*/  SHF.L.U64.HI R60, R4, 0x6, R5 ;  /* 0x00000006043c7819 */ /* 0x008fe40000010205 */
[----:B------:R-:W-:Y:S01]  /*24e0*/  SHF.R.U32.HI R54, RZ, 0x3, R58 ;  /* 0x00000003ff367819 */ /* 0x000fe2000001163a */
[----:B------:R-:W-:Y:S01]  /*24f0*/  IMAD.WIDE.U32 R30, R19, R4, R184 ;  /* 0x00000004131e7225 */ /* 0x000fe200078e00b8 */
[----:B0-----:R-:W-:-:S03]  /*2500*/  SHF.R.U32.HI R26, RZ, 0x7, R26 ;  /* 0x00000007ff1a7819 */ /* 0x001fc6000001161a */
[----:B------:R-:W-:-:S04]  /*2510*/  IMAD.WIDE.U32 R32, R19, R4, R16 ;  /* 0x0000000413207225 */ /* 0x000fc800078e0010 */
[----:B------:R-:W-:Y:S02]  /*2520*/  VIADD R55, R16, 0x20 ;  /* 0x0000002010377836 */ /* 0x000fe40000000000 */
[----:B------:R-:W-:Y:S02]  /*2530*/  IMAD.SHL.U32 R61, R6, 0x40, RZ ;  /* 0x00000040063d7824 */ /* 0x000fe400078e00ff */
[----:B------:R-:W-:Y:S02]  /*2540*/  IMAD.SHL.U32 R59, R4, 0x40, RZ ;  /* 0x00000040043b7824 */ /* 0x000fe400078e00ff */
[----:B------:R-:W-:Y:S02]  /*2550*/  VIADD R53, R26, 0x8 ;  /* 0x000000081a357836 */ /* 0x000fe40000000000 */
[----:B------:R-:W-:Y:S01]  /*2560*/  IMAD.SHL.U32 R52, R15, 0x2, RZ ;  /* 0x000000020f347824 */ /* 0x000fe200078e00ff */
[----:B----4-:R-:W-:-:S04]  /*2570*/  SHF.R.S32.HI R3, RZ, 0x1f, R0 ;  /* 0x0000001fff037819 */ /* 0x010fc80000011400 */
[----:B------:R-:W-:Y:S02]  /*2580*/  SEL R8, R3, RZ, !P0 ;  /* 0x000000ff03087207 */ /* 0x000fe40004000000 */
[----:B------:R-:W-:-:S03]  /*2590*/  SEL R3, R0, RZ, !P0 ;  /* 0x000000ff00037207 */ /* 0x000fc60004000000 */
[C---:B------:R-:W-:Y:S02]  /*25a0*/  IMAD R0, R8.reuse, UR4, RZ ;  /* 0x0000000408007c24 */ /* 0x040fe4000f8e02ff */
[----:B------:R-:W-:Y:S01]  /*25b0*/  IMAD.WIDE.U32 R20, R3, UR4, R20 ;  /* 0x0000000403147c25 */ /* 0x000fe2000f8e0014 */
[----:B------:R-:W-:Y:S02]  /*25c0*/  ULDC UR4, c[0x0][0x2f4] ;  /* 0x0000bd0000047ab9 */ /* 0x000fe40000000800 */
[----:B------:R-:W-:Y:S01]  /*25d0*/  ISETP.GE.AND P1, PT, R55, UR4, PT ;  /* 0x0000000437007c0c */ /* 0x000fe2000bf26270 */
[----:B------:R-:W-:Y:S02]  /*25e0*/  IMAD R65, R3, UR5, R0 ;  /* 0x0000000503417c24 */ /* 0x000fe4000f8e0200 */
[----:B------:R-:W-:Y:S02]  /*25f0*/  IMAD R0, R8, UR6, RZ ;  /* 0x0000000608007c24 */ /* 0x000fe4000f8e02ff */
[----:B------:R-:W-:-:S04]  /*2600*/  IMAD.WIDE.U32 R8, R19, R6, R16 ;  /* 0x0000000613087225 */ /* 0x000fc800078e0010 */
[----:B------:R-:W-:Y:S01]  /*2610*/  IMAD.WIDE.U32 R28, R3, UR6, R28 ;  /* 0x00000006031c7c25 */ /* 0x000fe2000f8e001c */
[----:B------:R-:W-:-:S03]  /*2620*/  IADD3 R72, P0, R20, R8, RZ ;  /* 0x0000000814487210 */ /* 0x000fc60007f1e0ff */
[----:B------:R-:W-:Y:S01]  /*2630*/  IMAD R13, R3, UR7, R0 ;  /* 0x00000007030d7c24 */ /* 0x000fe2000f8e0200 */
[----:B------:R-:W-:Y:S01]  /*2640*/  SEL R3, R15, RZ, P2 ;  /* 0x000000ff0f037207 */ /* 0x000fe20001000000 */
[----:B------:R-:W-:Y:S01]  /*2650*/  IMAD R0, R73, R4, RZ ;  /* 0x0000000449007224 */ /* 0x000fe200078e02ff */
[----:B------:R-:W-:Y:S01]  /*2660*/  IADD3 R38, P2, R19, R38, RZ ;  /* 0x0000002613267210 */ /* 0x000fe20007f5e0ff */
[----:B------:R-:W-:Y:S02]  /*2670*/  IMAD.IADD R65, R21, 0x1, R65 ;  /* 0x0000000115417824 */ /* 0x000fe400078e0241 */
[----:B------:R-:W-:Y:S02]  /*2680*/  IMAD R11, R19, R5, R0 ;  /* 0x00000005130b7224 */ /* 0x000fe400078e0200 */
[----:B------:R-:W-:Y:S01]  /*2690*/  IMAD R0, R73, R56, RZ ;  /* 0x0000003849007224 */ /* 0x000fe200078e02ff */
[----:B------:R-:W-:Y:S01]  /*26a0*/  IADD3.X R64, R65, R9, R12, P0, !PT ;  /* 0x0000000941407210 */ /* 0x000fe200007fe40c */
[C---:B------:R-:W-:Y:S01]  /*26b0*/  IMAD.IADD R3, R16.reuse, 0x1, R3 ;  /* 0x0000000110037824 */ /* 0x040fe200078e0203 */
[----:B------:R-:W-:Y:S01]  /*26c0*/  ISETP.GE.AND P0, PT, R16, UR4, PT ;  /* 0x0000000410007c0c */ /* 0x000fe2000bf06270 */
[----:B------:R-:W-:-:S02]  /*26d0*/  IMAD R9, R19, R57, R0 ;  /* 0x0000003913097224 */ /* 0x000fc400078e0200 */
[----:B------:R-:W-:Y:S01]  /*26e0*/  IMAD.IADD R31, R31, 0x1, R11 ;  /* 0x000000011f1f7824 */ /* 0x000fe200078e020b */
[----:B------:R-:W-:Y:S01]  /*26f0*/  SHF.R.S32.HI R0, RZ, 0x1f, R3 ;  /* 0x0000001fff007819 */ /* 0x000fe20000011403 */
[----:B------:R-:W-:Y:S02]  /*2700*/  IMAD.IADD R35, R35, 0x1, R9 ;  /* 0x0000000123237824 */ /* 0x000fe400078e0209 */
[----:B------:R-:W-:Y:S01]  /*2710*/  IMAD.IADD R37, R9, 0x1, R37 ;  /* 0x0000000109257824 */ /* 0x000fe200078e0225 */
[----:B------:R-:W-:Y:S01]  /*2720*/  LEA.HI R63, R0, R3, RZ, 0x3 ;  /* 0x00000003003f7211 */ /* 0x000fe200078f18ff */
[----:B------:R-:W-:Y:S01]  /*2730*/  IMAD.IADD R33, R11, 0x1, R33 ;  /* 0x000000010b217824 */ /* 0x000fe200078e0221 */
[----:B------:R-:W-:Y:S01]  /*2740*/  LOP3.LUT R3, R58, 0x18, R16, 0xf8, !PT ;  /* 0x000000183a037812 */ /* 0x000fe200078ef810 */
[C---:B-----5:R-:W-:Y:S01]  /*2750*/  IMAD.WIDE.U32 R30, R152.reuse, R4, R30 ;  /* 0x00000004981e7225 */ /* 0x060fe200078e001e */
[----:B------:R-:W-:Y:S02]  /*2760*/  SHF.R.S32.HI R9, RZ, 0x1f, R152 ;  /* 0x0000001fff097819 */ /* 0x000fe40000011498 */
[----:B------:R-:W-:Y:S01]  /*2770*/  LOP3.LUT R3, R3, R54, RZ, 0x3c, !PT ;  /* 0x0000003603037212 */ /* 0x000fe200078e3cff */
[----:B------:R-:W-:Y:S01]  /*2780*/  IMAD.WIDE.U32 R32, R152, R4, R32 ;  /* 0x0000000498207225 */ /* 0x000fe200078e0020 */
[----:B------:R-:W-:-:S03]  /*2790*/  LOP3.LUT R48, R63, 0xfffffff8, RZ, 0xc0, !PT ;  /* 0xfffffff83f307812 */ /* 0x000fc600078ec0ff */
[----:B------:R-:W-:Y:S01]  /*27a0*/  IMAD R51, R214, 0x200, R3 ;  /* 0x00000200d6337824 */ /* 0x000fe200078e0203 */
[----:B------:R-:W-:Y:S01]  /*27b0*/  LOP3.LUT R3, R58, 0x38, R63, 0xf8, !PT ;  /* 0x000000383a037812 */ /* 0x000fe200078ef83f */
[C---:B------:R-:W-:Y:S01]  /*27c0*/  IMAD R0, R9.reuse, R4, RZ ;  /* 0x0000000409007224 */ /* 0x040fe200078e02ff */
[----:B------:R-:W-:Y:S01]  /*27d0*/  SHF.R.S32.HI R45, RZ, 0x1f, R48 ;  /* 0x0000001fff2d7819 */ /* 0x000fe20000011430 */
[----:B------:R-:W-:Y:S01]  /*27e0*/  IMAD R9, R9, R56, RZ ;  /* 0x0000003809097224 */ /* 0x000fe200078e02ff */
[----:B------:R-:W-:Y:S01]  /*27f0*/  LOP3.LUT R3, R3, R54, RZ, 0x3c, !PT ;  /* 0x0000003603037212 */ /* 0x000fe200078e3cff */
[C---:B------:R-:W-:Y:S02]  /*2800*/  IMAD R49, R152.reuse, R5, R0 ;  /* 0x0000000598317224 */ /* 0x040fe400078e0200 */
[----:B------:R-:W-:Y:S01]  /*2810*/  IMAD R9, R152, R57, R9 ;  /* 0x0000003998097224 */ /* 0x000fe200078e0209 */
[----:B------:R-:W-:Y:S01]  /*2820*/  SHF.L.U64.HI R57, R56, 0x6, R57 ;  /* 0x0000000638397819 */ /* 0x000fe20000010239 */
[----:B------:R-:W-:-:S04]  /*2830*/  IMAD.WIDE.U32 R34, R152, R56, R34 ;  /* 0x0000003898227225 */ /* 0x000fc800078e0022 */
[----:B------:R-:W-:-:S04]  /*2840*/  IMAD.WIDE.U32 R36, R152, R56, R36 ;  /* 0x0000003898247225 */ /* 0x000fc800078e0024 */
[----:B------:R-:W-:Y:S02]  /*2850*/  IMAD.IADD R50, R31, 0x1, R49 ;  /* 0x000000011f327824 */ /* 0x000fe400078e0231 */
[----:B------:R-:W-:Y:S02]  /*2860*/  IMAD.SHL.U32 R56, R56, 0x40, RZ ;  /* 0x0000004038387824 */ /* 0x000fe400078e00ff */
[----:B------:R-:W-:Y:S02]  /*2870*/  IMAD.X R39, R10, 0x1, R73, P2 ;  /* 0x000000010a277824 */ /* 0x000fe400010e0649 */
[----:B------:R-:W-:Y:S02]  /*2880*/  IMAD.IADD R49, R49, 0x1, R33 ;  /* 0x0000000131317824 */ /* 0x000fe400078e0221 */
[----:B------:R-:W-:Y:S02]  /*2890*/  IMAD.IADD R47, R35, 0x1, R9 ;  /* 0x00000001232f7824 */ /* 0x000fe400078e0209 */
[----:B------:R-:W-:-:S02]  /*28a0*/  IMAD.IADD R46, R9, 0x1, R37 ;  /* 0x00000001092e7824 */ /* 0x000fc400078e0225 */
[----:B------:R-:W-:Y:S02]  /*28b0*/  IMAD R3, R214, 0x200, R3 ;  /* 0x00000200d6037824 */ /* 0x000fe400078e0203 */
[----:B------:R-:W-:-:S07]  /*28c0*/  IMAD.IADD R0, R29, 0x1, R13 ;  /* 0x000000011d007824 */ /* 0x000fce00078e020d */
.L_x_5629:
        /* <DEDUP_REMOVED lines=58> */
.L_x_5604:
[----:B------:R-:W-:Y:S05]  /*2c70*/  BSYNC B1 ;  /* 0x0000000000017941 */ /* 0x000fea0003800000 */
.L_x_5603:
        /* <DEDUP_REMOVED lines=16> */
.L_x_5605:
[----:B------:R-:W-:Y:S01]  /*2d80*/  IMAD R75, R23, 0x8, R2 ;  /* 0x00000008174b7824 */ /* 0x000fe200078e0202 */
[----:B------:R-:W-:Y:S01]  /*2d90*/  SHF.L.U32 R78, R186, 0x1f, RZ ;  /* 0x0000001fba4e7819 */ /* 0x000fe200000006ff */
[----:B------:R-:W-:Y:S03]  /*2da0*/  BSSY B1, `(.L_x_5606) ;  /* 0x0000003000017945 */ /* 0x000fe60003800000 */
[----:B------:R-:W0:Y:S02]  /*2db0*/  SYNCS.PHASECHK.TRANS64.TRYWAIT P5, [R75+URZ+0x38890], R78 ;  /* 0x0388904e4b0075a7 */ /* 0x000e2400080a017f */
[----:B0-----:R-:W-:Y:S05]  /*2dc0*/  @!P5 BRA `(.L_x_5607) ;  /* 0x0000021800d4d947 */ /* 0x001fea0003800000 */
.L_x_5926:
[----:B------:R-:W-:Y:S05]  /*2dd0*/  BSYNC B1 ;  /* 0x0000000000017941 */ /* 0x000fea0003800000 */
.L_x_5606:
        /* <DEDUP_REMOVED lines=48> */
.L_x_5612:
[----:B------:R-:W-:Y:S05]  /*30e0*/  BSYNC B2 ;  /* 0x0000000000027941 */ /* 0x000fea0003800000 */
.L_x_5611:
[----:B--2---:R1:W-:Y:S02]  /*30f0*/  STG.E.128 desc[UR42][R12.64], R4 ;  /* 0x000000040c007986 */ /* 0x0043e4000c101d2a */
.L_x_5610:
[----:B------:R-:W-:Y:S05]  /*3100*/  BSYNC B1 ;  /* 0x0000000000017941 */ /* 0x000fea0003800000 */
.L_x_5609:
        /* <DEDUP_REMOVED lines=51> */
.L_x_5614:
[----:B------:R-:W-:Y:S05]  /*3440*/  BSYNC B1 ;  /* 0x0000000000017941 */ /* 0x000fea0003800000 */
.L_x_5613:
[----:B-1----:R2:W-:Y:S01]  /*3450*/  STG.E.128 desc[UR42][R12.64+0x40], R4 ;  /* 0x000040040c007986 */ /* 0x0025e2000c101d2a */
[----:B------:R-:W-:Y:S05]  /*3460*/  BRA `(.L_x_5608) ;  /* 0x0000000c001c7947 */ /* 0x000fea0003800000 */
.L_x_5602:
        /* <DEDUP_REMOVED lines=42> */
.L_x_5615:
[----:B------:R-:W-:Y:S01]  /*3710*/  IMAD R75, R23, 0x8, R2 ;  /* 0x00000008174b7824 */ /* 0x000fe200078e0202 */
[----:B------:R-:W-:Y:S01]  /*3720*/  SHF.L.U32 R78, R186, 0x1f, RZ ;  /* 0x0000001fba4e7819 */ /* 0x000fe200000006ff */
[----:B------:R-:W-:Y:S03]  /*3730*/  BSSY B1, `(.L_x_5616) ;  /* 0x0000003000017945 */ /* 0x000fe60003800000 */
[----:B------:R-:W0:Y:S02]  /*3740*/  SYNCS.PHASECHK.TRANS64.TRYWAIT P5, [R75+URZ+0x38890], R78 ;  /* 0x0388904e4b0075a7 */ /* 0x000e2400080a017f */
[----:B0-----:R-:W-:Y:S05]  /*3750*/  @!P5 BRA `(.L_x_5617) ;  /* 0x000002100084d947 */ /* 0x001fea0003800000 */
.L_x_5927:
[----:B------:R-:W-:Y:S05]  /*3760*/  BSYNC B1 ;  /* 0x0000000000017941 */ /* 0x000fea0003800000 */
.L_x_5616:
        /* <DEDUP_REMOVED lines=24> */
[----:B------:R-:W-:-:S05]  /*38f0*/  LOP3.LUT R13, R13, R54, RZ, 0x3c, !PT ;  /* 0x000000360d0d7212 */ /* 0x000fca00078e3cff */
[----:B------:R-:W-:Y:S02]  /*3900*/  IMAD R15, R214, 0x200, R13 ;  /* 0x00000200d60f7824 */ /* 0x000fe400078e020d */
[----:B------:R-:W-:Y:S02]  /*3910*/  IMAD.IADD R13, R3, 0x1, R26 ;  /* 0x00000001030d7824 */ /* 0x000fe400078e021a */
[----:B------:R-:W-:Y:S02]  /*3920*/  IMAD.IADD R15, R26, 0x1, R15 ;  /* 0x000000011a0f7824 */ /* 0x000fe400078e020f */
[--C-:B------:R-:W-:Y:S02]  /*3930*/  IMAD R13, R13, 0x2, R2.reuse ;  /* 0x000000020d0d7824 */ /* 0x100fe400078e0202 */
[----:B------:R-:W-:-:S04]  /*3940*/  IMAD R24, R15, 0x2, R2 ;  /* 0x000000020f187824 */ /* 0x000fc800078e0202 */
        /* <DEDUP_REMOVED lines=85> */
.L_x_5619:
[----:B------:R-:W-:Y:S05]  /*3ea0*/  BSYNC B1 ;  /* 0x0000000000017941 */ /* 0x000fea0003800000 */
.L_x_5618:
        /* <DEDUP_REMOVED lines=10> */
.L_x_5601:
[----:B------:R-:W-:-:S06]  /*3f50*/  UISETP.NE.AND UP0, UPT, UR37, 0x3, UPT ;  /* 0x000000032500788c */ /* 0x000fcc000bf05270 */
[----:B------:R-:W-:-:S13]  /*3f60*/  PLOP3.LUT P3, PT, PT, PT, UP0, 0x80, 0x0 ;  /* 0x000000000000781c */ /* 0x000fda0003f6f008 */
[----:B------:R-:W-:Y:S05]  /*3f70*/  @!P3 BRA `(.L_x_5620) ;  /* 0x000000000004b947 */ /* 0x000fea0003800000 */
[----:B------:R-:W-:Y:S01]  /*3f80*/  BPT.TRAP 0x1 ;  /* 0x000000040000795c */ /* 0x000fe20000300000 */
.L_x_5620:
        /* <DEDUP_REMOVED lines=8> */
.L_x_5928:
[----:B------:R-:W-:Y:S05]  /*4010*/  BSYNC B1 ;  /* 0x0000000000017941 */ /* 0x000fea0003800000 */
.L_x_5621:
        /* <DEDUP_REMOVED lines=12> */
.L_x_5608:
[----:B------:R-:W-:Y:S05]  /*40e0*/  BSYNC B0 ;  /* 0x0000000000007941 */ /* 0x000fea0003800000 */
.L_x_5600:
        /* <DEDUP_REMOVED lines=17> */
.L_x_5624:
[----:B------:R-:W-:Y:S05]  /*4200*/  BSYNC B0 ;  /* 0x0000000000007941 */ /* 0x000fea0003800000 */
.L_x_5623:
[----:B------:R-:W2:Y:S01]  /*4210*/  SYNCS.PHASECHK.TRANS64.TRYWAIT P5, [R75+URZ+0x388b0], R78 ;  /* 0x0388b04e4b0075a7 */ /* 0x000ea200080a017f */
[----:B------:R-:W-:Y:S01]  /*4220*/  BSSY B0, `(.L_x_5625) ;  /* 0x0000003000007945 */ /* 0x000fe20003800000 */
[----:B------:R-:W-:-:S03]  /*4230*/  ISETP.GE.AND P3, PT, R19, R76, PT ;  /* 0x0000004c1300720c */ /* 0x000fc60003f66270 */
[----:B--2---:R-:W-:Y:S10]  /*4240*/  @!P5 BRA `(.L_x_5626) ;  /* 0x0000020400f0d947 */ /* 0x004ff40003800000 */
.L_x_5929:
[----:B------:R-:W-:Y:S05]  /*4250*/  BSYNC B0 ;  /* 0x0000000000007941 */ /* 0x000fea0003800000 */
.L_x_5625:
        /* <DEDUP_REMOVED lines=82> */
.L_x_5628:
[----:B------:R-:W-:Y:S05]  /*4780*/  BSYNC B0 ;  /* 0x0000000000007941 */ /* 0x000fea0003800000 */
.L_x_5627:
        /* <DEDUP_REMOVED lines=17> */
.L_x_5595:
[----:B------:R-:W-:Y:S04]  /*48a0*/  BSSY B0, `(.L_x_5630) ;  /* 0x0000004000007945 */ /* 0x000fe80003800000 */
[----:B------:R-:W-:Y:S05]  /*48b0*/  @P3 BRA `(.L_x_5631) ;  /* 0x0000000000083947 */ /* 0x000fea0003800000 */
[----:B------:R-:W0:Y:S02]  /*48c0*/  FENCE.VIEW.ASYNC.G ;  /* 0x00000000000073c6 */ /* 0x000e240000000100 */
[----:B0-----:R-:W-:Y:S06]  /*48d0*/  BAR.ARV 0xc, 0x180 ;  /* 0x0306000000007b1d */ /* 0x001fec0000002000 */
.L_x_5631:
[----:B------:R-:W-:Y:S05]  /*48e0*/  BSYNC B0 ;  /* 0x0000000000007941 */ /* 0x000fea0003800000 */
.L_x_5630:
        /* <DEDUP_REMOVED lines=49> */
.L_x_5635:
[----:B------:R-:W-:Y:S05]  /*4c00*/  BSYNC B0 ;  /* 0x0000000000007941 */ /* 0x000fea0003800000 */
.L_x_5634:
        /* <DEDUP_REMOVED lines=144> */
.L_x_5639:
        /* <DEDUP_REMOVED lines=185> */
.L_x_5638:
[----:B------:R-:W-:Y:S05]  /*60a0*/  BSYNC B0 ;  /* 0x0000000000007941 */ /* 0x000fea0003800000 */
.L_x_5637:
        /* <DEDUP_REMOVED lines=143> */
.L_x_5633:
[----:B------:R-:W0:Y:S01]  /*69a0*/  LDC R0, c[0x0][0x448] ;  /* 0x00011200ff007b82 */ /* 0x000e220000000800 */
[----:B------:R-:W-:Y:S01]  /*69b0*/  VIADD R3, R193, 0x3f ;  /* 0x0000003fc1037836 */ /* 0x000fe20000000000 */
[----:B------:R-:W-:Y:S01]  /*69c0*/  BSSY B0, `(.L_x_5640) ;  /* 0x000002b000007945 */ /* 0x000fe20003800000 */
        /* <DEDUP_REMOVED lines=42> */
.L_x_5641:
[----:B------:R-:W-:Y:S05]  /*6c70*/  BSYNC B0 ;  /* 0x0000000000007941 */ /* 0x000fea0003800000 */
.L_x_5640:
        /* <DEDUP_REMOVED lines=100> */
.L_x_5643:
[----:B------:R-:W-:Y:S05]  /*72c0*/  BSYNC B6 ;  /* 0x0000000000067941 */ /* 0x000fea0003800000 */
.L_x_5642:
        /* <DEDUP_REMOVED lines=12> */
.L_x_5647:
[----:B-1----:R1:W2:Y:S02]  /*7390*/  SYNCS.PHASECHK.TRANS64.TRYWAIT P0, [R2+URZ+0x38800], R3 ;  /* 0x03880003020075a7 */ /* 0x0022a4000800017f */
[----:B--2---:R-:W-:Y:S05]  /*73a0*/  @!P0 NANOSLEEP.SYNCS 0x989680 ;  /* 0x009896800000895d */ /* 0x004fea0003900000 */
[----:B------:R-:W2:Y:S02]  /*73b0*/  @!P0 SYNCS.PHASECHK.TRANS64 P0, [R2+URZ+0x38800], R3 ;  /* 0x03880003020085a7 */ /* 0x000ea4000800007f */
[----:B--2---:R-:W-:Y:S05]  /*73c0*/  @!P0 BRA `(.L_x_5647) ;  /* 0xfffffffc00f08947 */ /* 0x004fea000383ffff */
.L_x_5646:
[----:B------:R-:W-:Y:S05]  /*73d0*/  BSYNC B0 ;  /* 0x0000000000007941 */ /* 0x000fea0003800000 */
.L_x_5645:
[----:B------:R-:W-:Y:S05]  /*73e0*/  BRA `(.L_x_5648) ;  /* 0x0000002c000c7947 */ /* 0x000fea0003800000 */
.L_x_5644:
        /* <DEDUP_REMOVED lines=31> */
.L_x_5650:
[----:B------:R-:W-:Y:S05]  /*75e0*/  BSYNC B6 ;  /* 0x0000000000067941 */ /* 0x000fea0003800000 */
.L_x_5649:
        /* <DEDUP_REMOVED lines=45> */
.L_x_5935:
        /* <DEDUP_REMOVED lines=29> */
.L_x_5655:
[----:B------:R-:W-:Y:S05]  /*7a90*/  BSYNC B1 ;  /* 0x0000000000017941 */ /* 0x000fea0003800000 */
.L_x_5654:
        /* <DEDUP_REMOVED lines=21> */
.L_x_5941:
[----:B------:R-:W-:Y:S01]  /*7bf0*/  VIADD R34, R34, 0x20 ;  /* 0x0000002022227836 */ /* 0x000fe20000000000 */
[----:B------:R-:W-:Y:S01]  /*7c00*/  LEA.HI R0, R230, R230, RZ, 0x1 ;  /* 0x000000e6e6007211 */ /* 0x000fe200078f08ff */
[----:B------:R-:W-:Y:S01]  /*7c10*/  BSSY B1, `(.L_x_5657) ;  /* 0x0000021000017945 */ /* 0x000fe20003800000 */
[----:B-1----:R-:W-:Y:S01]  /*7c20*/  IMAD.SHL.U32 R33, R189, 0x40, RZ ;  /* 0x00000040bd217824 */ /* 0x002fe200078e00ff */
        /* <DEDUP_REMOVED lines=20> */
[----:B------:R-:W-:-:S03]  /*7d70*/  CS2R R12, SRZ ;  /* 0x00000000000c7805 */ /* 0x000fc6000001ff00 */
[-C--:B0-----:R-:W-:Y:S02]  /*7d80*/  @!P3 IADD3 R4, P0, R6, R9.reuse, RZ ;  /* 0x000000090604b210 */ /* 0x081fe40007f1e0ff */
[----:B------:R-:W-:Y:S01]  /*7d90*/  @!P3 IADD3 R6, P1, R30, R9, RZ ;  /* 0x000000091e06b210 */ /* 0x000fe20007f3e0ff */
[----:B------:R-:W-:Y:S01]  /*7da0*/  @!P2 IMAD.WIDE R30, R184, 0x2, R10 ;  /* 0x00000002b81ea825 */ /* 0x000fe200078e020a */
[----:B------:R-:W-:Y:S02]  /*7db0*/  CS2R R8, SRZ ;  /* 0x0000000000087805 */ /* 0x000fe4000001ff00 */
[----:B------:R-:W-:Y:S01]  /*7dc0*/  CS2R R10, SRZ ;  /* 0x00000000000a7805 */ /* 0x000fe2000001ff00 */
[--C-:B------:R-:W-:Y:S02]  /*7dd0*/  @!P3 IMAD.X R5, R3, 0x1, R32.reuse, P0 ;  /* 0x000000010305b824 */ /* 0x100fe400000e0620 */
[----:B------:R-:W-:Y:S01]  /*7de0*/  @!P3 IMAD.X R7, R7, 0x1, R32, P1 ;  /* 0x000000010707b824 */ /* 0x000fe200008e0620 */
[----:B------:R1:W5:Y:S04]  /*7df0*/  @!P2 LD.E.64 R8, desc[UR42][R30.64] ;  /* 0x0000002a1e08a980 */ /* 0x000368000c101b00 */
[----:B------:R1:W5:Y:S04]  /*7e00*/  @!P3 LD.E.64 R12, desc[UR42][R4.64] ;  /* 0x0000002a040cb980 */ /* 0x000368000c101b00 */
[----:B------:R1:W5:Y:S02]  /*7e10*/  @!P3 LD.E.64 R10, desc[UR42][R6.64] ;  /* 0x0000002a060ab980 */ /* 0x000364000c101b00 */
.L_x_5658:
[----:B------:R-:W-:Y:S05]  /*7e20*/  BSYNC B1 ;  /* 0x0000000000017941 */ /* 0x000fea0003800000 */
.L_x_5657:
[----:B------:R-:W0:Y:S01]  /*7e30*/  SYNCS.PHASECHK.TRANS64.TRYWAIT P0, [R2+URZ+0x38800], R35 ;  /* 0x03880023020075a7 */ /* 0x000e22000800017f */
[----:B------:R-:W-:Y:S01]  /*7e40*/  LOP3.LUT R33, R33, 0x1c0, RZ, 0xc0, !PT ;  /* 0x000001c021217812 */ /* 0x000fe200078ec0ff */
[----:B-1---5:R-:W-:Y:S01]  /*7e50*/  IMAD.MOV.U32 R5, RZ, RZ, R8 ;  /* 0x000000ffff057224 */ /* 0x022fe200078e0008 */
[----:B------:R-:W-:Y:S01]  /*7e60*/  VIADDMNMX R32, R37, -R193, 0x40, PT ;  /* 0x0000004025207446 */ /* 0x000fe200038009c1 */
[----:B----4-:R-:W-:Y:S01]  /*7e70*/  IMAD.MOV.U32 R7, RZ, RZ, R14 ;  /* 0x000000ffff077224 */ /* 0x010fe200078e000e */
[C---:B--2---:R-:W-:Y:S01]  /*7e80*/  LOP3.LUT R3, R33.reuse, 0x18, R16, 0xf8, !PT ;  /* 0x0000001821037812 */ /* 0x044fe200078ef810 */
[----:B---3--:R-:W-:Y:S01]  /*7e90*/  IMAD.MOV.U32 R6, RZ, RZ, R11 ;  /* 0x000000ffff067224 */ /* 0x008fe200078e000b */
[----:B------:R-:W-:Y:S01]  /*7ea0*/  SHF.R.U32.HI R4, RZ, 0x3, R33 ;  /* 0x00000003ff047819 */ /* 0x000fe20000011621 */
[----:B------:R-:W-:Y:S01]  /*7eb0*/  BSSY B1, `(.L_x_5659) ;  /* 0x0000013000017945 */ /* 0x000fe20003800000 */
[----:B------:R-:W-:Y:S01]  /*7ec0*/  PRMT R33, R33, 0x5410, R5 ;  /* 0x0000541021217816 */ /* 0x000fe20000000005 */
[----:B------:R-:W-:Y:S01]  /*7ed0*/  IMAD.MOV.U32 R5, RZ, RZ, R10 ;  /* 0x000000ffff057224 */ /* 0x000fe200078e000a */
[----:B------:R-:W-:Y:S01]  /*7ee0*/  LOP3.LUT R3, R3, R4, RZ, 0x3c, !PT ;  /* 0x0000000403037212 */ /* 0x000fe200078e3cff */
[----:B------:R-:W-:Y:S01]  /*7ef0*/  IMAD.MOV.U32 R4, RZ, RZ, R9 ;  /* 0x000000ffff047224 */ /* 0x000fe200078e0009 */
[----:B------:R-:W-:-:S02]  /*7f00*/  PRMT R31, R6, 0x7610, R31 ;  /* 0x00007610061f7816 */ /* 0x000fc4000000001f */
[----:B------:R-:W-:Y:S01]  /*7f10*/  PRMT R33, R5, 0x7610, R33 ;  /* 0x0000761005217816 */ /* 0x000fe20000000021 */
[----:B------:R-:W-:Y:S01]  /*7f20*/  IMAD R3, R214, 0x200, R3 ;  /* 0x00000200d6037824 */ /* 0x000fe200078e0203 */
[----:B------:R-:W-:Y:S01]  /*7f30*/  PRMT R47, R4, 0x5410, R7 ;  /* 0x00005410042f7816 */ /* 0x000fe20000000007 */
[----:B------:R-:W-:Y:S01]  /*7f40*/  IMAD.MOV.U32 R4, RZ, RZ, R15 ;  /* 0x000000ffff047224 */ /* 0x000fe200078e000f */
[----:B------:R-:W-:Y:S01]  /*7f50*/  LOP3.LUT P2, RZ, R189, 0x4, RZ, 0xc0, !PT ;  /* 0x00000004bdff7812 */ /* 0x000fe2000784c0ff */
[----:B------:R-:W-:Y:S01]  /*7f60*/  IMAD.MOV.U32 R5, RZ, RZ, R12 ;  /* 0x000000ffff057224 */ /* 0x000fe200078e000c */
[----:B------:R-:W-:Y:S01]  /*7f70*/  ISETP.GE.AND P1, PT, R19, R32, PT ;  /* 0x000000201300720c */ /* 0x000fe20003f26270 */
[----:B0-----:R-:W-:-:S03]  /*7f80*/  IMAD R30, R3, 0x2, R2 ;  /* 0x00000002031e7824 */ /* 0x001fc600078e0202 */
[----:B------:R-:W-:Y:S01]  /*7f90*/  PRMT R48, R4, 0x5410, R5 ;  /* 0x0000541004307816 */ /* 0x000fe20000000005 */
[----:B------:R-:W-:Y:S02]  /*7fa0*/  IMAD.MOV.U32 R5, RZ, RZ, R13 ;  /* 0x000000ffff057224 */ /* 0x000fe400078e000d */
[C---:B------:R-:W-:Y:S02]  /*7fb0*/  VIADD R4, R30.reuse, 0x20400 ;  /* 0x000204001e047836 */ /* 0x040fe40000000000 */
[----:B------:R-:W-:Y:S01]  /*7fc0*/  VIADD R3, R30, 0x20440 ;  /* 0x000204401e037836 */ /* 0x000fe20000000000 */
[----:B------:R-:W-:Y:S06]  /*7fd0*/  @!P0 BRA `(.L_x_5660) ;  /* 0x000001cc00888947 */ /* 0x000fec0003800000 */
.L_x_5942:
[----:B------:R-:W-:Y:S05]  /*7fe0*/  BSYNC B1 ;  /* 0x0000000000017941 */ /* 0x000fea0003800000 */
.L_x_5659:
        /* <DEDUP_REMOVED lines=10> */
[----:B0-----:R-:W-:Y:S01]  /*8090*/  SHF.R.U32.HI R35, RZ, 0x10, R29 ;  /* 0x00000010ff237819 */ /* 0x001fe2000001161d */
[--C-:B------:R-:W-:Y:S01]  /*80a0*/  HADD2.F32 R34, -RZ, R36.reuse.H1_H1 ;  /* 0x30000024ff227230 */ /* 0x100fe20000004100 */
[----:B------:R-:W-:Y:S01]  /*80b0*/  SHF.R.U32.HI R37, RZ, 0x10, R27 ;  /* 0x00000010ff257819 */ /* 0x000fe2000001161b */
        /* <DEDUP_REMOVED lines=38> */
.L_x_5664:
[----:B------:R-:W-:Y:S05]  /*8320*/  BSYNC B2 ;  /* 0x0000000000027941 */ /* 0x000fea0003800000 */
.L_x_5663:
        /* <DEDUP_REMOVED lines=43> */
.L_x_5662:
[----:B------:R-:W-:Y:S05]  /*85e0*/  BSYNC B1 ;  /* 0x0000000000017941 */ /* 0x000fea0003800000 */
.L_x_5661:
        /* <DEDUP_REMOVED lines=50> */
.L_x_5667:
[----:B------:R-:W-:Y:S05]  /*8910*/  BSYNC B1 ;  /* 0x0000000000017941 */ /* 0x000fea0003800000 */
.L_x_5666:
[----:B------:R-:W-:Y:S05]  /*8920*/  @P1 BRA `(.L_x_5665) ;  /* 0x0000001400981947 */ /* 0x000fea0003800000 */
[----:B-1----:R-:W1:Y:S01]  /*8930*/  LDS.128 R4, [R3+0x1000] ;  /* 0x0010000003047984 */ /* 0x002e620000000c00 */
[----:B------:R-:W-:Y:S01]  /*8940*/  SHF.R.U64 R25, R12, 0x10, R13 ;  /* 0x000000100c197819 */ /* 0x000fe2000000120d */
[----:B------:R-:W-:Y:S01]  /*8950*/  HADD2.F32 R12, -RZ, R48.H1_H1 ;  /* 0x30000030ff0c7230 */ /* 0x000fe20000004100 */
[----:B------:R-:W-:Y:S01]  /*8960*/  SHF.R.U32.HI R14, RZ, 0x10, R11 ;  /* 0x00000010ff0e7819 */ /* 0x000fe2000001160b */
[----:B------:R-:W-:Y:S01]  /*8970*/  HADD2.F32 R33, -RZ, R33.H0_H0 ;  /* 0x20000021ff217230 */ /* 0x000fe20000004100 */
[----:B------:R-:W-:Y:S02]  /*8980*/  SHF.R.U32.HI R13, RZ, 0x10, R13 ;  /* 0x00000010ff0d7819 */ /* 0x000fe4000001160d */
[----:B------:R-:W-:Y:S01]  /*8990*/  SHF.R.U64 R21, R10, 0x10, R11 ;  /* 0x000000100a157819 */ /* 0x000fe2000000120b */
[----:B------:R-:W-:Y:S02]  /*89a0*/  HADD2.F32 R14, -RZ, R14.H0_H0 ;  /* 0x2000000eff0e7230 */ /* 0x000fe40000004100 */
[----:B------:R-:W-:-:S02]  /*89b0*/  HADD2.F32 R13, -RZ, R13.H0_H0 ;  /* 0x2000000dff0d7230 */ /* 0x000fc40000004100 */
[--C-:B-1----:R-:W-:Y:S02]  /*89c0*/  HADD2.F32 R11, -RZ, R7.reuse.H1_H1 ;  /* 0x30000007ff0b7230 */ /* 0x102fe40000004100 */
[----:B------:R-:W-:Y:S02]  /*89d0*/  HADD2.F32 R10, -RZ, R7.H0_H0 ;  /* 0x20000007ff0a7230 */ /* 0x000fe40000004100 */
[--C-:B------:R-:W-:Y:S02]  /*89e0*/  HADD2.F32 R7, -RZ, R4.reuse.H0_H0 ;  /* 0x20000004ff077230 */ /* 0x100fe40000004100 */
[C---:B------:R-:W-:Y:S01]  /*89f0*/  FMUL.FTZ R15, R11.reuse, R14 ;  /* 0x0000000e0b0f7220 */ /* 0x040fe20000410000 */
[----:B------:R-:W-:Y:S01]  /*8a00*/  FMUL.FTZ R11, R11, R13 ;  /* 0x0000000d0b0b7220 */ /* 0x000fe20000410000 */
[----:B------:R-:W-:Y:S02]  /*8a10*/  HADD2.F32 R4, -RZ, R4.H1_H1 ;  /* 0x30000004ff047230 */ /* 0x000fe40000004100 */
[----:B------:R-:W-:-:S02]  /*8a20*/  HADD2.F32 R8, -RZ, R6.H0_H0 ;  /* 0x20000006ff087230 */ /* 0x000fc40000004100 */
[----:B------:R-:W-:Y:S01]  /*8a30*/  FFMA.FTZ R24, R10, R14, R11 ;  /* 0x0000000e0a187223 */ /* 0x000fe2000001000b */
[----:B------:R-:W-:Y:S02]  /*8a40*/  HADD2.F32 R9, -RZ, R6.H1_H1 ;  /* 0x30000006ff097230 */ /* 0x000fe40000004100 */
[----:B------:R-:W-:Y:S01]  /*8a50*/  FMUL.FTZ R20, R4, R33 ;  /* 0x0000002104147220 */ /* 0x000fe20000410000 */
[----:B------:R-:W-:Y:S02]  /*8a60*/  HADD2.F32 R11, -RZ, R31.H0_H0 ;  /* 0x2000001fff0b7230 */ /* 0x000fe40000004100 */
[----:B------:R-:W-:Y:S01]  /*8a70*/  FFMA.FTZ R15, R10, R13, -R15 ;  /* 0x0000000d0a0f7223 */ /* 0x000fe2000001080f */
[----:B------:R-:W-:Y:S02]  /*8a80*/  HADD2.F32 R6, -RZ, R5.H0_H0 ;  /* 0x20000005ff067230 */ /* 0x000fe40000004100 */
[----:B------:R-:W-:Y:S01]  /*8a90*/  FMUL.FTZ R14, R4, R12 ;  /* 0x0000000c040e7220 */ /* 0x000fe20000410000 */
[----:B------:R-:W-:-:S02]  /*8aa0*/  HADD2.F32 R31, -RZ, R31.H1_H1 ;  /* 0x3000001fff1f7230 */ /* 0x000fc40000004100 */
[C---:B------:R-:W-:Y:S01]  /*8ab0*/  FFMA.FTZ R20, R7.reuse, R12, -R20 ;  /* 0x0000000c07147223 */ /* 0x040fe20000010814 */
[----:B------:R-:W-:Y:S02]  /*8ac0*/  HADD2.F32 R5, -RZ, R5.H1_H1 ;  /* 0x30000005ff057230 */ /* 0x000fe40000004100 */
[----:B------:R-:W-:Y:S01]  /*8ad0*/  FFMA.FTZ R33, R7, R33, R14 ;  /* 0x0000002107217223 */ /* 0x000fe2000001000e */
        /* <DEDUP_REMOVED lines=14> */
[----:B------:R2:W-:Y:S01]  /*8bc0*/  STS.128 [R3+0x1000], R4 ;  /* 0x0010000403007388 */ /* 0x0005e20000000c00 */
[----:B------:R-:W-:Y:S05]  /*8bd0*/  BRA `(.L_x_5665) ;  /* 0x0000001000ec7947 */ /* 0x000fea0003800000 */
.L_x_5652:
        /* <DEDUP_REMOVED lines=34> */
.L_x_5948:
        /* <DEDUP_REMOVED lines=15> */
.L_x_5670:
[----:B------:R-:W-:Y:S05]  /*8ef0*/  BSYNC B1 ;  /* 0x0000000000017941 */ /* 0x000fea0003800000 */
.L_x_5669:
        /* <DEDUP_REMOVED lines=23> */
.L_x_5954:
        /* <DEDUP_REMOVED lines=23> */
.L_x_5673:
[----:B------:R-:W-:Y:S05]  /*91e0*/  BSYNC B1 ;  /* 0x0000000000017941 */ /* 0x000fea0003800000 */
.L_x_5672:
        /* <DEDUP_REMOVED lines=20> */
.L_x_5955:
[----:B------:R-:W-:Y:S05]  /*9330*/  BSYNC B1 ;  /* 0x0000000000017941 */ /* 0x000fea0003800000 */
.L_x_5674:
        /* <DEDUP_REMOVED lines=18> */
[----:B------:R-:W-:Y:S01]  /*9460*/  IMAD R33, R214, 0x200, R33 ;  /* 0x00000200d6217824 */ /* 0x000fe200078e0221 */
[----:B------:R-:W-:Y:S01]  /*9470*/  SHF.R.U64 R51, R30, 0x10, R31 ;  /* 0x000000101e337819 */ /* 0x000fe2000000121f */
[----:B------:R-:W-:Y:S01]  /*9480*/  IMAD R13, R214, 0x200, R13 ;  /* 0x00000200d60d7824 */ /* 0x000fe200078e020d */
[----:B------:R-:W-:Y:S01]  /*9490*/  SHF.R.U32.HI R49, RZ, 0x10, R31 ;  /* 0x00000010ff317819 */ /* 0x000fe2000001161f */
[--C-:B------:R-:W-:Y:S01]  /*94a0*/  IMAD R39, R33, 0x2, R2.reuse ;  /* 0x0000000221277824 */ /* 0x100fe200078e0202 */
[--C-:B------:R-:W-:Y:S01]  /*94b0*/  SHF.R.U64 R55, R26, 0x10, R27.reuse ;  /* 0x000000101a377819 */ /* 0x100fe2000000121b */
[----:B------:R-:W-:Y:S01]  /*94c0*/  IMAD R38, R13, 0x2, R2 ;  /* 0x000000020d267824 */ /* 0x000fe200078e0202 */
[----:B------:R-:W-:Y:S01]  /*94d0*/  SHF.R.U32.HI R54, RZ, 0x10, R27 ;  /* 0x00000010ff367819 */ /* 0x000fe2000001161b */
[----:B------:R-:W-:Y:S01]  /*94e0*/  HADD2.F32 R42, -RZ, R42.H0_H0 ;  /* 0x2000002aff2a7230 */ /* 0x000fe20000004100 */
[----:B------:R-:W0:Y:S04]  /*94f0*/  LDS.128 R32, [R39+0x20400] ;  /* 0x0204000027207984 */ /* 0x000e280000000c00 */
[----:B------:R-:W1:Y:S01]  /*9500*/  LDS.128 R12, [R38+0x20400] ;  /* 0x02040000260c7984 */ /* 0x000e620000000c00 */
[----:B0-----:R-:W-:-:S02]  /*9510*/  HADD2.F32 R29, -RZ, R33.H0_H0 ;  /* 0x20000021ff1d7230 */ /* 0x001fc40000004100 */
[----:B------:R-:W-:Y:S02]  /*9520*/  HADD2.F32 R33, -RZ, R33.H1_H1 ;  /* 0x30000021ff217230 */ /* 0x000fe40000004100 */
[--C-:B-1----:R-:W-:Y:S02]  /*9530*/  HADD2.F32 R24, -RZ, R13.reuse.H0_H0 ;  /* 0x2000000dff187230 */ /* 0x102fe40000004100 */
[C---:B------:R-:W-:Y:S01]  /*9540*/  FMUL.FTZ R45, R29.reuse, R43 ;  /* 0x0000002b1d2d7220 */ /* 0x040fe20000410000 */
[-C--:B------:R-:W-:Y:S01]  /*9550*/  FMUL.FTZ R47, R29, R41.reuse ;  /* 0x000000291d2f7220 */ /* 0x080fe20000410000 */
[----:B------:R-:W-:Y:S02]  /*9560*/  HADD2.F32 R25, -RZ, R13.H1_H1 ;  /* 0x3000000dff197230 */ /* 0x000fe40000004100 */
[----:B------:R-:W-:Y:S01]  /*9570*/  FMUL.FTZ R50, R33, R42 ;  /* 0x0000002a21327220 */ /* 0x000fe20000410000 */
[----:B------:R-:W-:Y:S01]  /*9580*/  FFMA.FTZ R45, R24, R41, -R45 ;  /* 0x00000029182d7223 */ /* 0x000fe2000001082d */
[----:B------:R-:W-:-:S02]  /*9590*/  HADD2.F32 R29, -RZ, R46.H0_H0 ;  /* 0x2000002eff1d7230 */ /* 0x000fc40000004100 */
[----:B------:R-:W-:Y:S01]  /*95a0*/  FFMA.FTZ R47, R24, R43, R47 ;  /* 0x0000002b182f7223 */ /* 0x000fe2000001002f */
[----:B------:R-:W-:Y:S02]  /*95b0*/  HADD2.F32 R31, -RZ, R35.H0_H0 ;  /* 0x20000023ff1f7230 */ /* 0x000fe40000004100 */
[-C--:B------:R-:W-:Y:S01]  /*95c0*/  FMUL.FTZ R46, R33, R44.reuse ;  /* 0x0000002c212e7220 */ /* 0x080fe20000410000 */
[----:B------:R-:W-:Y:S02]  /*95d0*/  HADD2.F32 R24, -RZ, R48.H0_H0 ;  /* 0x20000030ff187230 */ /* 0x000fe40000004100 */
[C---:B------:R-:W-:Y:S01]  /*95e0*/  FFMA.FTZ R50, R25.reuse, R44, R50 ;  /* 0x0000002c19327223 */ /* 0x040fe20000010032 */
[----:B------:R-:W-:Y:S02]  /*95f0*/  HADD2.F32 R26, -RZ, R15.H0_H0 ;  /* 0x2000000fff1a7230 */ /* 0x000fe40000004100 */
[----:B------:R-:W-:Y:S01]  /*9600*/  FFMA.FTZ R48, R25, R42, -R46 ;  /* 0x0000002a19307223 */ /* 0x000fe2000001082e */
[----:B------:R-:W-:-:S02]  /*9610*/  HADD2.F32 R35, -RZ, R35.H1_H1 ;  /* 0x30000023ff237230 */ /* 0x000fc40000004100 */
[CC--:B------:R-:W-:Y:S01]  /*9620*/  FMUL.FTZ R33, R31.reuse, R29.reuse ;  /* 0x0000001d1f217220 */ /* 0x0c0fe20000410000 */
[----:B------:R-:W-:Y:S02]  /*9630*/  HADD2.F32 R46, -RZ, R49.H0_H0 ;  /* 0x20000031ff2e7230 */ /* 0x000fe40000004100 */
[-C--:B------:R-:W-:Y:S01]  /*9640*/  FMUL.FTZ R52, R31, R24.reuse ;  /* 0x000000181f347220 */ /* 0x080fe20000410000 */
[----:B------:R-:W-:Y:S02]  /*9650*/  HADD2.F32 R27, -RZ, R15.H1_H1 ;  /* 0x3000000fff1b7230 */ /* 0x000fe40000004100 */
[C---:B------:R-:W-:Y:S01]  /*9660*/  FFMA.FTZ R41, R26.reuse, R24, -R33 ;  /* 0x000000181a297223 */ /* 0x040fe20000010821 */
[----:B------:R-:W-:Y:S02]  /*9670*/  HADD2.F32 R42, -RZ, R54.H0_H0 ;  /* 0x20000036ff2a7230 */ /* 0x000fe40000004100 */
[----:B------:R-:W-:Y:S01]  /*9680*/  FFMA.FTZ R52, R26, R29, R52 ;  /* 0x0000001d1a347223 */ /* 0x000fe20000010034 */
[----:B------:R-:W-:-:S02]  /*9690*/  HADD2.F32 R28, -RZ, R32.H0_H0 ;  /* 0x20000020ff1c7230 */ /* 0x000fc40000004100 */
[C---:B------:R-:W-:Y:S01]  /*96a0*/  FMUL.FTZ R44, R35.reuse, R46 ;  /* 0x0000002e232c7220 */ /* 0x040fe20000410000 */
[----:B------:R-:W-:Y:S02]  /*96b0*/  HADD2.F32 R26, -RZ, R58.H0_H0 ;  /* 0x2000003aff1a7230 */ /* 0x000fe40000004100 */
[-C--:B------:R-:W-:Y:S01]  /*96c0*/  FMUL.FTZ R54, R35, R42.reuse ;  /* 0x0000002a23367220 */ /* 0x080fe20000410000 */
[----:B------:R-:W-:Y:S02]  /*96d0*/  HADD2.F32 R24, -RZ, R59.H0_H0 ;  /* 0x2000003bff187230 */ /* 0x000fe40000004100 */
[----:B------:R-:W-:Y:S01]  /*96e0*/  FFMA.FTZ R44, R27, R42, -R44 ;  /* 0x0000002a1b2c7223 */ /* 0x000fe2000001082c */
[----:B------:R-:W-:Y:S02]  /*96f0*/  HADD2.F32 R30, -RZ, R34.H0_H0 ;  /* 0x20000022ff1e7230 */ /* 0x000fe40000004100 */
[----:B------:R-:W-:Y:S01]  /*9700*/  FMUL.FTZ R42, R28, R26 ;  /* 0x0000001a1c2a7220 */ /* 0x000fe20000410000 */
[----:B------:R-:W-:-:S02]  /*9710*/  HADD2.F32 R29, -RZ, R58.H1_H1 ;  /* 0x3000003aff1d7230 */ /* 0x000fc40000004100 */
[----:B------:R-:W-:Y:S01]  /*9720*/  FMUL.FTZ R31, R28, R24 ;  /* 0x000000181c1f7220 */ /* 0x000fe20000410000 */
[----:B------:R-:W-:Y:S02]  /*9730*/  HADD2.F32 R13, -RZ, R12.H0_H0 ;  /* 0x2000000cff0d7230 */ /* 0x000fe40000004100 */
[----:B------:R-:W-:Y:S01]  /*9740*/  FFMA.FTZ R43, R27, R46, R54 ;  /* 0x0000002e1b2b7223 */ /* 0x000fe20000010036 */
[----:B------:R-:W-:Y:S02]  /*9750*/  HADD2.F32 R15, -RZ, R14.H0_H0 ;  /* 0x2000000eff0f7230 */ /* 0x000fe40000004100 */
[----:B------:R-:W-:Y:S01]  /*9760*/  FMUL.FTZ R28, R30, R29 ;  /* 0x0000001d1e1c7220 */ /* 0x000fe20000410000 */
[----:B------:R-:W-:Y:S02]  /*9770*/  HADD2.F32 R25, -RZ, R59.H1_H1 ;  /* 0x3000003bff197230 */ /* 0x000fe40000004100 */
[C---:B------:R-:W-:Y:S01]  /*9780*/  FFMA.FTZ R42, R13.reuse, R24, -R42 ;  /* 0x000000180d2a7223 */ /* 0x040fe2000001082a */
[----:B------:R-:W-:Y:S01]  /*9790*/  FFMA.FTZ R24, R13, R26, R31 ;  /* 0x0000001a0d187223 */ /* 0x000fe2000001001f */
[----:B------:R-:W-:-:S02]  /*97a0*/  HADD2.F32 R32, -RZ, R32.H1_H1 ;  /* 0x30000020ff207230 */ /* 0x000fc40000004100 */
[----:B------:R-:W-:Y:S02]  /*97b0*/  HADD2.F32 R34, -RZ, R34.H1_H1 ;  /* 0x30000022ff227230 */ /* 0x000fe40000004100 */
[-C--:B------:R-:W-:Y:S01]  /*97c0*/  FMUL.FTZ R30, R30, R25.reuse ;  /* 0x000000191e1e7220 */ /* 0x080fe20000410000 */
[C---:B------:R-:W-:Y:S01]  /*97d0*/  FFMA.FTZ R28, R15.reuse, R25, -R28 ;  /* 0x000000190f1c7223 */ /* 0x040fe2000001081c */
[----:B------:R-:W-:Y:S02]  /*97e0*/  HADD2.F32 R27, -RZ, R53.H0_H0 ;  /* 0x20000035ff1b7230 */ /* 0x000fe40000004100 */
[----:B------:R-:W-:Y:S02]  /*97f0*/  HADD2.F32 R31, -RZ, R51.H0_H0 ;  /* 0x20000033ff1f7230 */ /* 0x000fe40000004100 */
[----:B------:R-:W-:Y:S01]  /*9800*/  FFMA.FTZ R26, R15, R29, R30 ;  /* 0x0000001d0f1a7223 */ /* 0x000fe2000001001e */
        /* <DEDUP_REMOVED lines=22> */
.L_x_5677:
[----:B------:R-:W-:Y:S05]  /*9970*/  BSYNC B1 ;  /* 0x0000000000017941 */ /* 0x000fea0003800000 */
.L_x_5676:
[----:B------:R-:W-:Y:S01]  /*9980*/  PRMT R33, R20, 0x5410, R21 ;  /* 0x0000541014217816 */ /* 0x000fe20000000015 */
[----:B------:R-:W-:Y:S06]  /*9990*/  @P0 BRA `(.L_x_5665) ;  /* 0x00000004007c0947 */ /* 0x000fec0003800000 */
[----:B------:R-:W2:Y:S01]  /*99a0*/  LDL R44, [R1+0x74] ;  /* 0x00007400012c7983 */ /* 0x000ea20000100800 */
[----:B0-----:R-:W-:Y:S01]  /*99b0*/  IMAD.SHL.U32 R12, R3, 0x40, RZ ;  /* 0x00000040030c7824 */ /* 0x001fe200078e00ff */
[----:B------:R-:W-:Y:S01]  /*99c0*/  SHF.R.S32.HI R14, RZ, 0x1f, R3 ;  /* 0x0000001fff0e7819 */ /* 0x000fe20000011403 */
[--C-:B------:R-:W-:Y:S01]  /*99d0*/  HADD2.F32 R28, -RZ, R60.reuse.H0_H0 ;  /* 0x2000003cff1c7230 */ /* 0x100fe20000004100 */
[--C-:B------:R-:W-:Y:S01]  /*99e0*/  SHF.R.U64 R43, R8, 0x10, R9.reuse ;  /* 0x00000010082b7819 */ /* 0x100fe20000001209 */
[----:B------:R-:W-:Y:S01]  /*99f0*/  HADD2.F32 R20, -RZ, R60.H1_H1 ;  /* 0x3000003cff147230 */ /* 0x000fe20000004100 */
[----:B------:R-:W-:Y:S02]  /*9a00*/  LEA.HI R14, R14, R3, RZ, 0x3 ;  /* 0x000000030e0e7211 */ /* 0x000fe400078f18ff */
[----:B------:R-:W-:Y:S02]  /*9a10*/  LOP3.LUT R13, R12, 0x1c0, RZ, 0xc0, !PT ;  /* 0x000001c00c0d7812 */ /* 0x000fe400078ec0ff */
[----:B------:R-:W-:Y:S01]  /*9a20*/  SHF.R.U32.HI R21, RZ, 0x10, R9 ;  /* 0x00000010ff157819 */ /* 0x000fe20000011609 */
[----:B------:R-:W-:Y:S01]  /*9a30*/  IMAD.SHL.U32 R14, R14, 0x40, RZ ;  /* 0x000000400e0e7824 */ /* 0x000fe200078e00ff */
[----:B------:R-:W-:-:S02]  /*9a40*/  SHF.R.U32.HI R3, RZ, 0x3, R13 ;  /* 0x00000003ff037819 */ /* 0x000fc4000001160d */
[----:B------:R-:W-:Y:S02]  /*9a50*/  SHF.R.U64 R39, R4, 0x10, R5 ;  /* 0x0000001004277819 */ /* 0x000fe40000001205 */
[----:B------:R-:W-:Y:S02]  /*9a60*/  LOP3.LUT R36, R3, R36, R13, 0x1e, !PT ;  /* 0x0000002403247212 */ /* 0x000fe400078e1e0d */
[----:B------:R-:W-:Y:S02]  /*9a70*/  LOP3.LUT R3, R14, 0xfffffe00, RZ, 0xc0, !PT ;  /* 0xfffffe000e037812 */ /* 0x000fe400078ec0ff */
[----:B------:R-:W-:Y:S02]  /*9a80*/  SHF.R.U32.HI R30, RZ, 0x10, R5 ;  /* 0x00000010ff1e7819 */ /* 0x000fe40000011605 */
[--C-:B------:R-:W-:Y:S01]  /*9a90*/  SHF.R.U64 R42, R10, 0x10, R11.reuse ;  /* 0x000000100a2a7819 */ /* 0x100fe2000000120b */
        /* <DEDUP_REMOVED lines=27> */
[----:B------:R-:W-:-:S02]  /*9c50*/  HADD2.F32 R21, -RZ, R37.H1_H1 ;  /* 0x30000025ff157230 */ /* 0x000fc40000004100 */
[-C--:B------:R-:W-:Y:S01]  /*9c60*/  FMUL.FTZ R28, R25, R20.reuse ;  /* 0x00000014191c7220 */ /* 0x080fe20000410000 */
[C---:B------:R-:W-:Y:S01]  /*9c70*/  FMUL.FTZ R25, R8.reuse, R9 ;  /* 0x0000000908197220 */ /* 0x040fe20000410000 */
[-C--:B------:R-:W-:Y:S01]  /*9c80*/  FMUL.FTZ R8, R8, R5.reuse ;  /* 0x0000000508087220 */ /* 0x080fe20000410000 */
[C---:B------:R-:W-:Y:S01]  /*9c90*/  FFMA.FTZ R29, R13.reuse, R20, -R36 ;  /* 0x000000140d1d7223 */ /* 0x040fe20000010824 */
[----:B------:R-:W-:Y:S01]  /*9ca0*/  FFMA.FTZ R31, R13, R30, R28 ;  /* 0x0000001e0d1f7223 */ /* 0x000fe2000001001c */
[C---:B------:R-:W-:Y:S01]  /*9cb0*/  FFMA.FTZ R25, R4.reuse, R5, -R25 ;  /* 0x0000000504197223 */ /* 0x040fe20000010819 */
[----:B------:R-:W-:Y:S02]  /*9cc0*/  HADD2.F32 R5, -RZ, R33.H0_H0 ;  /* 0x20000021ff057230 */ /* 0x000fe40000004100 */
        /* <DEDUP_REMOVED lines=44> */
.L_x_5665:
[----:B------:R-:W-:Y:S05]  /*9f90*/  BSYNC B0 ;  /* 0x0000000000007941 */ /* 0x000fea0003800000 */
.L_x_5651:
        /* <DEDUP_REMOVED lines=8> */
.L_x_5648:
[----:B012---:R-:W-:-:S05]  /*a020*/  IMAD.U32 R3, RZ, RZ, UR37 ;  /* 0x00000025ff037e24 */ /* 0x007fca000f8e00ff */
[----:B------:R-:W-:-:S13]  /*a030*/  ISETP.NE.AND P0, PT, R3, 0x3, PT ;  /* 0x000000030300780c */ /* 0x000fda0003f05270 */
[----:B------:R-:W-:Y:S05]  /*a040*/  @!P0 BRA `(.L_x_5678) ;  /* 0x0000000000048947 */ /* 0x000fea0003800000 */
[----:B------:R-:W-:Y:S01]  /*a050*/  BPT.TRAP 0x1 ;  /* 0x000000040000795c */ /* 0x000fe20000300000 */
.L_x_5678:
[----:B------:R-:W-:Y:S01]  /*a060*/  IMAD R21, R18, 0x8, R2 ;  /* 0x0000000812157824 */ /* 0x000fe200078e0202 */
[----:B------:R-:W-:-:S04]  /*a070*/  SHF.L.U32 R14, R22, 0x1f, RZ ;  /* 0x0000001f160e7819 */ /* 0x000fc800000006ff */
[----:B------:R0:W1:Y:S01]  /*a080*/  SYNCS.PHASECHK.TRANS64.TRYWAIT P1, [R21+URZ+0x38830], R14 ;  /* 0x0388300e150075a7 */ /* 0x000062000802017f */
[----:B------:R-:W-:Y:S05]  /*a090*/  @!P0 BRA `(.L_x_5679) ;  /* 0x0000000000048947 */ /* 0x000fea0003800000 */
[----:B------:R-:W-:Y:S01]  /*a0a0*/  BPT.TRAP 0x1 ;  /* 0x000000040000795c */ /* 0x000fe20000300000 */
.L_x_5679:
        /* <DEDUP_REMOVED lines=10> */
.L_x_5680:
[----:B------:R-:W-:Y:S01]  /*a150*/  LOP3.LUT R6, R4, 0x10000, RZ, 0xfc, !PT ;  /* 0x0001000004067812 */ /* 0x000fe200078efcff */
[----:B------:R-:W-:Y:S01]  /*a160*/  IMAD R4, R18, 0x200, R3 ;  /* 0x0000020012047824 */ /* 0x000fe200078e0203 */
[----:B------:R-:W-:Y:S05]  /*a170*/  WARPSYNC.ALL ;  /* 0x0000000000007948 */ /* 0x000fea0003800000 */
[----:B------:R-:W-:Y:S01]  /*a180*/  IMAD.MOV.U32 R7, RZ, RZ, 0x40000040 ;  /* 0x40000040ff077424 */ /* 0x000fe200078e00ff */
[----:B------:R-:W-:Y:S01]  /*a190*/  R2UR UR4, R6 ;  /* 0x00000000060472ca */ /* 0x000fe200000e0000 */
[----:B------:R-:W-:Y:S01]  /*a1a0*/  IMAD.MOV.U32 R5, RZ, RZ, 0x40000040 ;  /* 0x40000040ff057424 */ /* 0x000fe200078e00ff */
[----:B------:R-:W-:Y:S01]  /*a1b0*/  R2UR UR6, R4 ;  /* 0x00000000040672ca */ /* 0x000fe200000e0000 */
[----:B------:R-:W-:Y:S01]  /*a1c0*/  WARPGROUP.ARRIVE ;  /* 0x00000000000079c5 */ /* 0x000fe20000000000 */
[----:B------:R-:W-:Y:S01]  /*a1d0*/  R2UR UR5, R7 ;  /* 0x00000000070572ca */ /* 0x000fe200000e0000 */
[----:B------:R-:W-:Y:S01]  /*a1e0*/  VIADD R12, R6, 0x2 ;  /* 0x00000002060c7836 */ /* 0x000fe20000000000 */
[----:B------:R-:W-:Y:S01]  /*a1f0*/  R2UR UR7, R5 ;  /* 0x00000000050772ca */ /* 0x000fe200000e0000 */
[----:B------:R-:W-:Y:S01]  /*a200*/  VIADD R8, R4, 0x2 ;  /* 0x0000000204087836 */ /* 0x000fe20000000000 */
[----:B------:R-:W-:Y:S01]  /*a210*/  BSSY B0, `(.L_x_5682) ;  /* 0x0000025000007945 */ /* 0x000fe20003800000 */
[----:B------:R-:W-:-:S02]  /*a220*/  IMAD.MOV.U32 R13, RZ, RZ, 0x40000040 ;  /* 0x40000040ff0d7424 */ /* 0x000fc400078e00ff */
[----:B------:R-:W-:Y:S02]  /*a230*/  IMAD.MOV.U32 R9, RZ, RZ, 0x40000040 ;  /* 0x40000040ff097424 */ /* 0x000fe400078e00ff */
[----:B------:R-:W-:Y:S02]  /*a240*/  VIADD R10, R6, 0x4 ;  /* 0x00000004060a7836 */ /* 0x000fe40000000000 */
[----:B------:R-:W-:Y:S02]  /*a250*/  IMAD.MOV.U32 R11, RZ, RZ, 0x40000040 ;  /* 0x40000040ff0b7424 */ /* 0x000fe400078e00ff */
[----:B------:R-:W-:Y:S02]  /*a260*/  IMAD.MOV.U32 R5, RZ, RZ, 0x40000040 ;  /* 0x40000040ff057424 */ /* 0x000fe400078e00ff */
[----:B------:R-:W-:Y:S01]  /*a270*/  HGMMA.64x64x16.F32 R24, gdesc[UR4], RZ, !UPT, gsb0 ;  /* 0x00e00000041879f0 */ /* 0x000fe2000c0008ff */
[----:B------:R-:W-:Y:S02]  /*a280*/  R2UR UR4, R12 ;  /* 0x000000000c0472ca */ /* 0x000fe400000e0000 */
        /* <DEDUP_REMOVED lines=29> */
.L_x_5956:
[----:B------:R-:W-:Y:S05]  /*a460*/  BSYNC B0 ;  /* 0x0000000000007941 */ /* 0x000fea0003800000 */
.L_x_5682:
[----:B------:R-:W-:Y:S05]  /*a470*/  @!P0 BRA `(.L_x_5684) ;  /* 0x0000000000048947 */ /* 0x000fea0003800000 */
[----:B------:R-:W-:Y:S01]  /*a480*/  BPT.TRAP 0x1 ;  /* 0x000000040000795c */ /* 0x000fe20000300000 */
.L_x_5684:
[----:B------:R3:W4:Y:S01]  /*a490*/  SYNCS.PHASECHK.TRANS64.TRYWAIT P2, [R21+URZ+0x38850], R14 ;  /* 0x0388500e150075a7 */ /* 0x000722000804017f */
[----:B------:R-:W-:Y:S05]  /*a4a0*/  @!P0 BRA `(.L_x_5685) ;  /* 0x0000000000048947 */ /* 0x000fea0003800000 */
[----:B------:R-:W-:Y:S01]  /*a4b0*/  BPT.TRAP 0x1 ;  /* 0x000000040000795c */ /* 0x000fe20000300000 */
.L_x_5685:
[----:B------:R-:W0:Y:S01]  /*a4c0*/  S2R R4, SR_TID.X ;  /* 0x0000000000047919 */ /* 0x000e220000002100 */
[----:B------:R-:W-:Y:S01]  /*a4d0*/  VIADD R0, R2, 0x400 ;  /* 0x0000040002007836 */ /* 0x000fe20000000000 */
[----:B------:R-:W-:Y:S04]  /*a4e0*/  BSSY B0, `(.L_x_5686) ;  /* 0x0000008000007945 */ /* 0x000fe80003800000 */
[----:B------:R-:W-:-:S04]  /*a4f0*/  SHF.R.U32.HI R0, RZ, 0x4, R0 ;  /* 0x00000004ff007819 */ /* 0x000fc80000011600 */
[----:B------:R-:W-:Y:S02]  /*a500*/  LOP3.LUT R0, R0, 0x3fff, RZ, 0xc0, !PT ;  /* 0x00003fff00007812 */ /* 0x000fe400078ec0ff */
[----:B0-----:R-:W-:-:S04]  /*a510*/  LOP3.LUT R4, R4, 0x7f, RZ, 0xc0, !PT ;  /* 0x0000007f04047812 */ /* 0x001fc800078ec0ff */
[----:B------:R-:W-:Y:S01]  /*a520*/  ISETP.NE.AND P1, PT, R4, RZ, PT ;  /* 0x000000ff0400720c */ /* 0x000fe20003f25270 */
[----:B----4-:R-:W-:-:S12]  /*a530*/  @P2 BRA `(.L_x_5687) ;  /* 0x0000000000082947 */ /* 0x010fd80003800000 */
[----:B------:R-:W0:Y:S02]  /*a540*/  SYNCS.PHASECHK.TRANS64.TRYWAIT P2, [R21+URZ+0x38850], R14 ;  /* 0x0388500e150075a7 */ /* 0x000e24000804017f */
[----:B0-----:R-:W-:Y:S05]  /*a550*/  @!P2 BRA `(.L_x_5688) ;  /* 0x000001ac0064a947 */ /* 0x001fea0003800000 */
.L_x_5687:
[----:B------:R-:W-:Y:S05]  /*a560*/  BSYNC B0 ;  /* 0x0000000000007941 */ /* 0x000fea0003800000 */
.L_x_5686:
[----:B------:R-:W-:Y:S05]  /*a570*/  WARPSYNC.ALL ;  /* 0x0000000000007948 */ /* 0x000fea0003800000 */
[----:B01-3--:R-:W-:Y:S01]  /*a580*/  LOP3.LUT R14, R0, 0x10000, RZ, 0xfc, !PT ;  /* 0x00010000000e7812 */ /* 0x00bfe200078efcff */
[----:B------:R-:W-:Y:S01]  /*a590*/  VIADD R0, R2, 0x26400 ;  /* 0x0002640002007836 */ /* 0x000fe20000000000 */
[----:B------:R-:W-:-:S03]  /*a5a0*/  WARPGROUP.ARRIVE ;  /* 0x00000000000079c5 */ /* 0x000fc60000000000 */
[----:B------:R-:W-:-:S03]  /*a5b0*/  IMAD R58, R18, 0x1000, R14 ;  /* 0x00001000123a7824 */ /* 0x000fc600078e020e */
[----:B------:R-:W0:Y:S01]  /*a5c0*/  S2R R15, SR_TID.X ;  /* 0x00000000000f7919 */ /* 0x000e220000002100 */
[----:B------:R-:W-:Y:S01]  /*a5d0*/  IMAD.MOV.U32 R59, RZ, RZ, 0x40000040 ;  /* 0x40000040ff3b7424 */ /* 0x000fe200078e00ff */
[----:B------:R-:W-:Y:S01]  /*a5e0*/  SHF.R.U32.HI R0, RZ, 0x4, R0 ;  /* 0x00000004ff007819 */ /* 0x000fe20000011600 */
[----:B--2---:R-:W-:Y:S01]  /*a5f0*/  IMAD.MOV.U32 R5, RZ, RZ, 0x40000040 ;  /* 0x40000040ff057424 */ /* 0x004fe200078e00ff */
        /* <DEDUP_REMOVED lines=11> */
[C---:B------:R-:W-:Y:S01]  /*a6b0*/  VIADD R62, R4.reuse, 0x2 ;  /* 0x00000002043e7836 */ /* 0x040fe20000000000 */
[----:B------:R-:W-:Y:S01]  /*a6c0*/  ULDC UR41, c[0x0][0xad0] ;  /* 0x0002b40000297ab9 */ /* 0x000fe20000000800 */
[----:B------:R-:W-:Y:S01]  /*a6d0*/  VIADD R57, R4, 0x800 ;  /* 0x0000080004397836 */ /* 0x000fe20000000000 */
[----:B------:R-:W-:Y:S01]  /*a6e0*/  ULDC UR44, c[0x0][0xad0] ;  /* 0x0002b400002c7ab9 */ /* 0x000fe20000000800 */
[----:B------:R-:W-:Y:S01]  /*a6f0*/  IMAD.MOV.U32 R174, RZ, RZ, R193 ;  /* 0x000000ffffae7224 */ /* 0x000fe200078e00c1 */
[----:B------:R-:W-:Y:S01]  /*a700*/  ULDC UR39, c[0x0][0xa80] ;  /* 0x0002a00000277ab9 */ /* 0x000fe20000000800 */
[----:B------:R-:W-:Y:S01]  /*a710*/  IMAD.MOV.U32 R173, RZ, RZ, 0x40000040 ;  /* 0x40000040ffad7424 */ /* 0x000fe200078e00ff */
[----:B------:R-:W-:Y:S01]  /*a720*/  ULDC UR40, c[0x0][0xa80] ;  /* 0x0002a00000287ab9 */ /* 0x000fe20000000800 */
[----:B------:R-:W-:Y:S04]  /*a730*/  BSSY B0, `(.L_x_5689) ;  /* 0x000069e000007945 */ /* 0x000fe80003800000 */
        /* <DEDUP_REMOVED lines=9> */
[----:B0-----:R-:W-:-:S05]  /*a7d0*/  SHF.R.U32.HI R15, RZ, 0x7, R15 ;  /* 0x00000007ff0f7819 */ /* 0x001fca000001160f */
[----:B------:R-:W0:Y:S02]  /*a7e0*/  SHFL.IDX PT, R0, R15, RZ, 0x1f ;  /* 0x00001fff0f007589 */ /* 0x000e2400000e0000 */
[----:B0-----:R-:W-:-:S04]  /*a7f0*/  ISETP.GT.AND P2, PT, R0, 0x7f, PT ;  /* 0x0000007f0000780c */ /* 0x001fc80003f44270 */
[----:B------:R-:W-:Y:S02]  /*a800*/  SEL R15, RZ, 0x2, !P2 ;  /* 0x00000002ff0f7807 */ /* 0x000fe40005000000 */
[C---:B------:R-:W-:Y:S02]  /*a810*/  SEL R0, R20.reuse, 0x2, P2 ;  /* 0x0000000214007807 */ /* 0x040fe40001000000 */
[----:B------:R-:W-:Y:S01]  /*a820*/  SEL R20, R20, 0x6, !P2 ;  /* 0x0000000614147807 */ /* 0x000fe20005000000 */
        /* <DEDUP_REMOVED lines=158> */
[--C-:B------:R-:W-:Y:S01]  /*b210*/  IMAD.IADD R60, R59, 0x1, R0.reuse ;  /* 0x000000013b3c7824 */ /* 0x100fe200078e0200 */
        /* <DEDUP_REMOVED lines=16> */
[----:B------:R-:W-:Y:S02]  /*b320*/  IMAD.MOV.U32 R63, RZ, RZ, 0x40000040 ;  /* 0x40000040ff3f7424 */ /* 0x000fe400078e00ff */
[----:B------:R-:W-:-:S02]  /*b330*/  IMAD.MOV.U32 R57, RZ, RZ, 0x28 ;  /* 0x00000028ff397424 */ /* 0x000fc400078e00ff */
[----:B------:R-:W-:-:S03]  /*b340*/  IMAD.MOV.U32 R59, RZ, RZ, 0xa00 ;  /* 0x00000a00ff3b7424 */ /* 0x000fc600078e00ff */
[----:B------:R-:W-:Y:S02]  /*b350*/  SEL R57, R57, 0x26, P2 ;  /* 0x0000002639397807 */ /* 0x000fe40001000000 */
[----:B------:R-:W-:Y:S02]  /*b360*/  SEL R59, R59, 0x980, P2 ;  /* 0x000009803b3b7807 */ /* 0x000fe40001000000 */
[----:B------:R-:W-:Y:S02]  /*b370*/  LOP3.LUT R57, R57, 0x6, RZ, 0xc0, !PT ;  /* 0x0000000639397812 */ /* 0x000fe400078ec0ff */
        /* <DEDUP_REMOVED lines=8> */
[----:B------:R-:W-:Y:S01]  /*b400*/  R2UR UR5, R63 ;  /* 0x000000003f0572ca */ /* 0x000fe200000e0000 */
[----:B------:R-:W-:Y:S01]  /*b410*/  IMAD.MOV.U32 R63, RZ, RZ, 0x40000040 ;  /* 0x40000040ff3f7424 */ /* 0x000fe200078e00ff */
[CC--:B------:R-:W-:Y:S02]  /*b420*/  IADD3 R60, R57.reuse, R59.reuse, R4 ;  /* 0x0000003b393c7210 */ /* 0x0c0fe40007ffe004 */
[----:B------:R-:W-:Y:S01]  /*b430*/  IADD3 R62, R57, R59, R58 ;  /* 0x0000003b393e7210 */ /* 0x000fe20007ffe03a */
[----:B------:R-:W-:-:S02]  /*b440*/  VIADD R59, R58, 0xa00 ;  /* 0x00000a003a3b7836 */ /* 0x000fc40000000000 */
[----:B------:R-:W-:Y:S01]  /*b450*/  VIADD R57, R4, 0xa00 ;  /* 0x00000a0004397836 */ /* 0x000fe20000000000 */
        /* <DEDUP_REMOVED lines=147> */
[----:B------:R-:W-:Y:S01]  /*bd90*/  IMAD.MOV.U32 R62, RZ, RZ, 0x40 ;  /* 0x00000040ff3e7424 */ /* 0x000fe200078e00ff */
[----:B------:R-:W-:-:S04]  /*bda0*/  R2UR UR5, R63 ;  /* 0x000000003f0572ca */ /* 0x000fc800000e0000 */
[----:B------:R-:W-:-:S04]  /*bdb0*/  SEL R0, R62, 0x3e, P2 ;  /* 0x0000003e3e007807 */ /* 0x000fc80001000000 */
[----:B------:R-:W-:Y:S02]  /*bdc0*/  LOP3.LUT R59, R0, 0x6, RZ, 0xc0, !PT ;  /* 0x00000006003b7812 */ /* 0x000fe400078ec0ff */
[----:B------:R-:W0:Y:S02]  /*bdd0*/  LDC R0, c[0x0][0x448] ;  /* 0x00011200ff007b82 */ /* 0x000e240000000800 */
[CC--:B------:R-:W-:Y:S02]  /*bde0*/  IADD3 R60, R59.reuse, R15.reuse, R4 ;  /* 0x0000000f3b3c7210 */ /* 0x0c0fe40007ffe004 */
[----:B------:R-:W-:Y:S01]  /*bdf0*/  IADD3 R58, R59, R15, R58 ;  /* 0x0000000f3b3a7210 */ /* 0x000fe20007ffe03a */
[----:B------:R-:W-:Y:S01]  /*be00*/  IMAD.MOV.U32 R59, RZ, RZ, 0x40000040 ;  /* 0x40000040ff3b7424 */ /* 0x000fe200078e00ff */
[----:B0-----:R-:W-:Y:S01]  /*be10*/  ISETP.NE.AND P2, PT, R0, 0x1, PT ;  /* 0x000000010000780c */ /* 0x001fe20003f45270 */
[----:B------:R-:W-:-:S04]  /*be20*/  IMAD.IADD R0, R216, 0x1, R193 ;  /* 0x00000001d8007824 */ /* 0x000fc800078e02c1 */
[----:B------:R-:W-:-:S08]  /*be30*/  IMAD.MOV.U32 R57, RZ, RZ, R0 ;  /* 0x000000ffff397224 */ /* 0x000fd000078e0000 */
[----:B------:R-:W0:Y:S08]  /*be40*/  @P2 LDC R15, c[0x0][0x44c] ;  /* 0x00011300ff0f2b82 */ /* 0x000e300000000800 */
[----:B------:R-:W1:Y:S01]  /*be50*/  @P2 LDC R20, c[0x0][0x450] ;  /* 0x00011400ff142b82 */ /* 0x000e620000000800 */
[----:B------:R-:W-:Y:S02]  /*be60*/  WARPGROUP.DEPBAR.LE gsb0, 0x0 ;  /* 0x00008000000079c5 */ /* 0x000fe40000010000 */
[----:B------:R-:W-:Y:S01]  /*be70*/  WARPGROUP.ARRIVE ;  /* 0x00000000000079c5 */ /* 0x000fe20000000000 */
[----:B0-----:R-:W-:-:S04]  /*be80*/  @P2 IMAD.HI.U32 R15, R0, R15, RZ ;  /* 0x0000000f000f2227 */ /* 0x001fc800078e00ff */
[----:B------:R-:W-:Y:S01]  /*be90*/  IMAD R0, R171, -0x40, R62 ;  /* 0xffffffc0ab007824 */ /* 0x000fe200078e023e */
[----:B------:R-:W-:Y:S01]  /*bea0*/  HGMMA.64x64x16.F32 R24, gdesc[UR4], R24, gsb0 ;  /* 0x00e00000041879f0 */ /* 0x000fe20008000818 */
[----:B------:R-:W-:Y:S02]  /*beb0*/  R2UR UR4, R60 ;  /* 0x000000003c0472ca */ /* 0x000fe400000e0000 */
[----:B------:R-:W-:Y:S02]  /*bec0*/  R2UR UR5, R61 ;  /* 0x000000003d0572ca */ /* 0x000fe400000e0000 */
[----:B------:R-:W-:Y:S02]  /*bed0*/  R2UR UR6, R58 ;  /* 0x000000003a0672ca */ /* 0x000fe400000e0000 */
[----:B------:R-:W-:Y:S02]  /*bee0*/  R2UR UR7, R59 ;  /* 0x000000003b0772ca */ /* 0x000fe400000e0000 */
[----:B-1----:R-:W-:-:S02]  /*bef0*/  @P2 SHF.R.U32.HI R57, RZ, R20, R15 ;  /* 0x00000014ff392219 */ /* 0x002fc4000001160f */
[----:B------:R-:W-:-:S03]  /*bf00*/  IADD3 R15, R211, 0x1, R0 ;  /* 0x00000001d30f7810 */ /* 0x000fc60007ffe000 */
[----:B------:R-:W-:Y:S01]  /*bf10*/  SHFL.IDX PT, R20, R57, RZ, 0x1c1f ;  /* 0x001c1fff39147589 */ /* 0x000fe200000e0000 */
[----:B------:R-:W-:-:S03]  /*bf20*/  IADD3 R68, -R192, R15, -R215 ;  /* 0x0000000fc0447210 */ /* 0x000fc60007ffe9d7 */
[----:B------:R-:W0:Y:S01]  /*bf30*/  SHFL.IDX PT, R57, R57, 0x1, 0x1c1f ;  /* 0x003c1f0039397f89 */ /* 0x000e2200000e0000 */
[----:B------:R-:W-:Y:S02]  /*bf40*/  WARPGROUP.DEPBAR.LE gsb0, 0x0 ;  /* 0x00008000000079c5 */ /* 0x000fe40000010000 */
[----:B------:R-:W-:-:S06]  /*bf50*/  WARPGROUP.ARRIVE ;  /* 0x00000000000079c5 */ /* 0x000fcc0000000000 */
[----:B------:R-:W-:Y:S01]  /*bf60*/  HGMMA.64x64x16.F32 R24, gdesc[UR4], R24, gsb0 ;  /* 0x00e00000041879f0 */ /* 0x000fe20008000818 */
[----:B------:R-:W-:Y:S01]  /*bf70*/  ULDC UR4, c[0x0][0xad0] ;  /* 0x0002b40000047ab9 */ /* 0x000fe20000000800 */
[----:B------:R-:W-:Y:S01]  /*bf80*/  R2UR UR7, R173 ;  /* 0x00000000ad0772ca */ /* 0x000fe200000e0000 */
[----:B------:R-:W-:Y:S01]  /*bf90*/  IMAD.MOV.U32 R173, RZ, RZ, 0x40000040 ;  /* 0x40000040ffad7424 */ /* 0x000fe200078e00ff */
        /* <DEDUP_REMOVED lines=32> */
[----:B------:R-:W-:Y:S01]  /*c1a0*/  FMUL.FTZ R51, R51, UR4 ;  /* 0x0000000433337c20 */ /* 0x000fe20008410000 */
[----:B------:R-:W-:-:S06]  /*c1b0*/  FMUL.FTZ R55, R55, UR4 ;  /* 0x0000000437377c20 */ /* 0x000fcc0008410000 */
[----:B------:R1:W-:Y:S01]  /*c1c0*/  MUFU.TANH R59, R33 ;  /* 0x00000021003b7308 */ /* 0x0003e20000002400 */
[----:B---3--:R-:W-:-:S04]  /*c1d0*/  IADD3 R29, -R215, R0, R211 ;  /* 0x00000000d71d7210 */ /* 0x008fc80007ffe1d3 */
[----:B0-----:R-:W-:-:S03]  /*c1e0*/  VIADDMNMX R57, R57, R68, R29, PT ;  /* 0x0000004439397246 */ /* 0x001fc6000380011d */
[----:B------:R-:W0:Y:S01]  /*c1f0*/  MUFU.TANH R32, R32 ;  /* 0x0000002000207308 */ /* 0x000e220000002400 */
[----:B-1----:R-:W-:Y:S02]  /*c200*/  VIADDMNMX R33, R20, R68, R29, PT ;  /* 0x0000004414217246 */ /* 0x002fe4000380011d */
[----:B------:R-:W-:Y:S02]  /*c210*/  ISETP.GT.AND P6, PT, R57, 0x20, PT ;  /* 0x000000203900780c */ /* 0x000fe40003fc4270 */
[C---:B------:R-:W-:Y:S02]  /*c220*/  ISETP.GT.AND P3, PT, R33.reuse, RZ, PT ;  /* 0x000000ff2100720c */ /* 0x040fe40003f64270 */
[C---:B------:R-:W-:Y:S01]  /*c230*/  ISETP.GT.AND P4, PT, R33.reuse, 0x1, PT ;  /* 0x000000012100780c */ /* 0x040fe20003f84270 */
[----:B------:R1:W3:Y:S01]  /*c240*/  MUFU.TANH R60, R36 ;  /* 0x00000024003c7308 */ /* 0x0002e20000002400 */
[----:B------:R-:W-:Y:S02]  /*c250*/  ISETP.GT.AND P5, PT, R33, 0x8, PT ;  /* 0x000000082100780c */ /* 0x000fe40003fa4270 */
[----:B------:R-:W-:-:S02]  /*c260*/  FSEL R15, R24, -INF , P3 ;  /* 0xff800000180f7808 */ /* 0x000fc40001800000 */
[----:B------:R-:W-:Y:S02]  /*c270*/  ISETP.GT.AND P3, PT, R33, 0x9, PT ;  /* 0x000000092100780c */ /* 0x000fe40003f64270 */
[----:B--2---:R-:W-:Y:S01]  /*c280*/  FSEL R0, R28, -INF , P5 ;  /* 0xff8000001c007808 */ /* 0x004fe20002800000 */
[----:B------:R-:W2:Y:S01]  /*c290*/  MUFU.TANH R37, R37 ;  /* 0x0000002500257308 */ /* 0x000ea20000002400 */
[----:B-1----:R-:W-:Y:S02]  /*c2a0*/  FSEL R36, R25, -INF , P4 ;  /* 0xff80000019247808 */ /* 0x002fe40002000000 */
[----:B------:R-:W-:Y:S02]  /*c2b0*/  ISETP.GT.AND P4, PT, R33, 0x10, PT ;  /* 0x000000102100780c */ /* 0x000fe40003f84270 */
[----:B------:R-:W-:Y:S02]  /*c2c0*/  FMNMX.FTZ R25, R15, R36, !PT ;  /* 0x000000240f197209 */ /* 0x000fe40007810000 */
[----:B----4-:R-:W-:Y:S01]  /*c2d0*/  FSEL R20, R58, -INF , P3 ;  /* 0xff8000003a147808 */ /* 0x010fe20001800000 */
[----:B------:R2:W1:Y:S01]  /*c2e0*/  MUFU.TANH R61, R40 ;  /* 0x00000028003d7308 */ /* 0x0004620000002400 */
[----:B------:R-:W-:-:S02]  /*c2f0*/  FMNMX.FTZ R25, R0, R25, !PT ;  /* 0x0000001900197209 */ /* 0x000fc40007810000 */
[C---:B------:R-:W-:Y:S02]  /*c300*/  ISETP.GT.AND P3, PT, R33.reuse, 0x11, PT ;  /* 0x000000112100780c */ /* 0x040fe40003f64270 */
[----:B0-----:R-:W-:Y:S02]  /*c310*/  FSEL R24, R32, -INF , P4 ;  /* 0xff80000020187808 */ /* 0x001fe40002000000 */
[----:B------:R-:W-:Y:S01]  /*c320*/  FMNMX.FTZ R25, R20, R25, !PT ;  /* 0x0000001914197209 */ /* 0x000fe20007810000 */
[----:B------:R-:W-:Y:S01]  /*c330*/  MUFU.TANH R41, R41 ;  /* 0x0000002900297308 */ /* 0x000fe20000002400 */
[----:B------:R-:W-:Y:S02]  /*c340*/  ISETP.GT.AND P4, PT, R33, 0x18, PT ;  /* 0x000000182100780c */ /* 0x000fe40003f84270 */
[----:B------:R-:W-:Y:S02]  /*c350*/  FSEL R28, R59, -INF , P3 ;  /* 0xff8000003b1c7808 */ /* 0x000fe40001800000 */
[----:B------:R-:W-:-:S02]  /*c360*/  FMNMX.FTZ R25, R24, R25, !PT ;  /* 0x0000001918197209 */ /* 0x000fc40007810000 */
[----:B------:R-:W-:Y:S01]  /*c370*/  ISETP.GT.AND P3, PT, R33, 0x19, PT ;  /* 0x000000192100780c */ /* 0x000fe20003f64270 */
[----:B------:R1:W0:Y:S01]  /*c380*/  MUFU.TANH R62, R44 ;  /* 0x0000002c003e7308 */ /* 0x0002220000002400 */
[----:B---3--:R-:W-:Y:S02]  /*c390*/  FSEL R32, R60, -INF , P4 ;  /* 0xff8000003c207808 */ /* 0x008fe40002000000 */
[----:B------:R-:W-:Y:S02]  /*c3a0*/  FMNMX.FTZ R25, R28, R25, !PT ;  /* 0x000000191c197209 */ /* 0x000fe40007810000 */
[----:B--2---:R-:W-:Y:S02]  /*c3b0*/  FSEL R40, R37, -INF , P3 ;  /* 0xff80000025287808 */ /* 0x004fe40001800000 */
[C---:B------:R-:W-:Y:S01]  /*c3c0*/  ISETP.GT.AND P4, PT, R33.reuse, 0x20, PT ;  /* 0x000000202100780c */ /* 0x040fe20003f84270 */
[----:B------:R-:W2:Y:S01]  /*c3d0*/  MUFU.TANH R45, R45 ;  /* 0x0000002d002d7308 */ /* 0x000ea20000002400 */
[----:B------:R-:W-:Y:S01]  /*c3e0*/  FMNMX.FTZ R37, R32, R25, !PT ;  /* 0x0000001920257209 */ /* 0x000fe20007810000 */
[----:B------:R-:W-:Y:S01]  /*c3f0*/  FMUL.FTZ R25, R52, UR4 ;  /* 0x0000000434197c20 */ /* 0x000fe20008410000 */
[----:B------:R-:W-:-:S02]  /*c400*/  ISETP.GT.AND P3, PT, R33, 0x21, PT ;  /* 0x000000212100780c */ /* 0x000fc40003f64270 */
[----:B-1----:R-:W-:Y:S02]  /*c410*/  FSEL R44, R61, -INF , P4 ;  /* 0xff8000003d2c7808 */ /* 0x002fe40002000000 */
[----:B------:R-:W-:Y:S01]  /*c420*/  FMNMX.FTZ R37, R40, R37, !PT ;  /* 0x0000002528257209 */ /* 0x000fe20007810000 */
[----:B------:R1:W3:Y:S01]  /*c430*/  MUFU.TANH R58, R48 ;  /* 0x00000030003a7308 */ /* 0x0002e20000002400 */
[C---:B------:R-:W-:Y:S02]  /*c440*/  ISETP.GT.AND P4, PT, R33.reuse, 0x28, PT ;  /* 0x000000282100780c */ /* 0x040fe40003f84270 */
[----:B------:R-:W-:Y:S02]  /*c450*/  FMNMX.FTZ R37, R44, R37, !PT ;  /* 0x000000252c257209 */ /* 0x000fe40007810000 */
[----:B0-----:R-:W-:Y:S02]  /*c460*/  FSEL R52, R62, -INF , P4 ;  /* 0xff8000003e347808 */ /* 0x001fe40002000000 */
[----:B------:R-:W-:Y:S01]  /*c470*/  ISETP.GT.AND P4, PT, R33, 0x30, PT ;  /* 0x000000302100780c */ /* 0x000fe20003f84270 */
[----:B------:R-:W0:Y:S01]  /*c480*/  MUFU.TANH R49, R49 ;  /* 0x0000003100317308 */ /* 0x000e220000002400 */
[----:B-1----:R-:W-:-:S02]  /*c490*/  FSEL R48, R41, -INF , P3 ;  /* 0xff80000029307808 */ /* 0x002fc40001800000 */
[----:B------:R-:W-:Y:S02]  /*c4a0*/  ISETP.GT.AND P3, PT, R33, 0x29, PT ;  /* 0x000000292100780c */ /* 0x000fe40003f64270 */
[----:B------:R-:W-:Y:S02]  /*c4b0*/  FMNMX.FTZ R37, R48, R37, !PT ;  /* 0x0000002530257209 */ /* 0x000fe40007810000 */
[----:B--2---:R-:W-:Y:S01]  /*c4c0*/  FSEL R66, R45, -INF , P3 ;  /* 0xff8000002d427808 */ /* 0x004fe20001800000 */
[----:B------:R-:W1:Y:S01]  /*c4d0*/  MUFU.TANH R25, R25 ;  /* 0x0000001900197308 */ /* 0x000e620000002400 */
[----:B------:R-:W-:Y:S02]  /*c4e0*/  FMNMX.FTZ R37, R52, R37, !PT ;  /* 0x0000002534257209 */ /* 0x000fe40007810000 */
[----:B------:R-:W-:Y:S02]  /*c4f0*/  ISETP.GT.AND P3, PT, R33, 0x31, PT ;  /* 0x000000312100780c */ /* 0x000fe40003f64270 */
[----:B---3--:R-:W-:-:S02]  /*c500*/  FSEL R62, R58, -INF , P4 ;  /* 0xff8000003a3e7808 */ /* 0x008fc40002000000 */
[----:B------:R-:W-:Y:S01]  /*c510*/  FMNMX.FTZ R37, R66, R37, !PT ;  /* 0x0000002542257209 */ /* 0x000fe20007810000 */
[----:B------:R-:W2:Y:S01]  /*c520*/  MUFU.TANH R53, R53 ;  /* 0x0000003500357308 */ /* 0x000ea20000002400 */
[----:B------:R-:W-:Y:S02]  /*c530*/  ISETP.GT.AND P4, PT, R33, 0x38, PT ;  /* 0x000000382100780c */ /* 0x000fe40003f84270 */
[----:B0-----:R-:W-:Y:S02]  /*c540*/  FSEL R64, R49, -INF , P3 ;  /* 0xff80000031407808 */ /* 0x001fe40001800000 */
[----:B------:R-:W-:Y:S02]  /*c550*/  FMNMX.FTZ R37, R62, R37, !PT ;  /* 0x000000253e257209 */ /* 0x000fe40007810000 */
[----:B------:R-:W-:Y:S01]  /*c560*/  ISETP.GT.AND P3, PT, R33, 0x39, PT ;  /* 0x000000392100780c */ /* 0x000fe20003f64270 */
[----:B------:R0:W3:Y:S01]  /*c570*/  MUFU.TANH R41, R27 ;  /* 0x0000001b00297308 */ /* 0x0000e20000002400 */
[----:B-1----:R-:W-:-:S02]  /*c580*/  FSEL R58, R25, -INF , P4 ;  /* 0xff800000193a7808 */ /* 0x002fc40002000000 */
[----:B------:R-:W-:Y:S02]  /*c590*/  FMNMX.FTZ R37, R64, R37, !PT ;  /* 0x0000002540257209 */ /* 0x000fe40007810000 */
[----:B------:R-:W-:Y:S02]  /*c5a0*/  ISETP.GT.AND P4, PT, R57, 0x1, PT ;  /* 0x000000013900780c */ /* 0x000fe40003f84270 */
[----:B------:R-:W-:Y:S01]  /*c5b0*/  FMNMX.FTZ R37, R58, R37, !PT ;  /* 0x000000253a257209 */ /* 0x000fe20007810000 */
[----:B------:R1:W-:Y:S01]  /*c5c0*/  MUFU.TANH R33, R26 ;  /* 0x0000001a00217308 */ /* 0x0003e20000002400 */
[----:B--2---:R-:W-:Y:S01]  /*c5d0*/  FSEL R60, R53, -INF , P3 ;  /* 0xff800000353c7808 */ /* 0x004fe20001800000 */
[----:B0-----:R-:W-:Y:S01]  /*c5e0*/  FMUL.FTZ R27, R54, UR4 ;  /* 0x00000004361b7c20 */ /* 0x001fe20008410000 */
[----:B------:R-:W-:Y:S02]  /*c5f0*/  ISETP.GT.AND P3, PT, R57, RZ, PT ;  /* 0x000000ff3900720c */ /* 0x000fe40003f64270 */
[----:B------:R-:W-:-:S02]  /*c600*/  FMNMX.FTZ R37, R60, R37, !PT ;  /* 0x000000253c257209 */ /* 0x000fc40007810000 */
[----:B------:R-:W-:Y:S01]  /*c610*/  ISETP.GT.AND P5, PT, R57, 0x8, PT ;  /* 0x000000083900780c */ /* 0x000fe20003fa4270 */
[----:B------:R-:W0:Y:S01]  /*c620*/  MUFU.TANH R30, R30 ;  /* 0x0000001e001e7308 */ /* 0x000e220000002400 */
[----:B-1----:R-:W-:Y:S01]  /*c630*/  FMUL.FTZ R26, R46, UR4 ;  /* 0x000000042e1a7c20 */ /* 0x002fe20008410000 */
[----:B------:R-:W1:Y:S01]  /*c640*/  SHFL.BFLY PT, R70, R37, 0x2, 0x1f ;  /* 0x0c401f0025467f89 */ /* 0x000e6200000e0000 */
[----:B---3--:R-:W-:Y:S01]  /*c650*/  FSEL R46, R41, -INF , P4 ;  /* 0xff800000292e7808 */ /* 0x008fe20002000000 */
[----:B------:R-:W-:Y:S01]  /*c660*/  ULDC UR4, c[0x0][0xa80] ;  /* 0x0002a00000047ab9 */ /* 0x000fe20000000800 */
[----:B------:R-:W-:Y:S01]  /*c670*/  ISETP.GT.AND P4, PT, R57, 0x10, PT ;  /* 0x000000103900780c */ /* 0x000fe20003f84270 */
[----:B------:R-:W-:Y:S02]  /*c680*/  IMAD.U32 R169, RZ, RZ, UR4 ;  /* 0x00000004ffa97e24 */ /* 0x000fe4000f8e00ff */
[----:B------:R-:W2:Y:S08]  /*c690*/  MUFU.TANH R31, R31 ;  /* 0x0000001f001f7308 */ /* 0x000eb00000002400 */
[----:B------:R2:W-:Y:S01]  /*c6a0*/  MUFU.TANH R45, R34 ;  /* 0x00000022002d7308 */ /* 0x0005e20000002400 */
[----:B0-----:R-:W-:-:S02]  /*c6b0*/  FSEL R30, R30, -INF , P5 ;  /* 0xff8000001e1e7808 */ /* 0x001fc40002800000 */
[----:B------:R-:W-:-:S05]  /*c6c0*/  ISETP.GT.AND P5, PT, R57, 0x21, PT ;  /* 0x000000213900780c */ /* 0x000fca0003fa4270 */
[----:B------:R-:W0:Y:S01]  /*c6d0*/  MUFU.TANH R35, R35 ;  /* 0x0000002300237308 */ /* 0x000e220000002400 */
[----:B-1----:R-:W-:-:S05]  /*c6e0*/  FMNMX.FTZ R70, R37, R70, !PT ;  /* 0x0000004625467209 */ /* 0x002fca0007810000 */
[----:B------:R-:W1:Y:S02]  /*c6f0*/  SHFL.BFLY PT, R25, R70, 0x1, 0x1f ;  /* 0x0c201f0046197f89 */ /* 0x000e6400000e0000 */
[----:B------:R-:W3:Y:S08]  /*c700*/  MUFU.TANH R38, R38 ;  /* 0x0000002600267308 */ /* 0x000ef00000002400 */
[----:B------:R-:W4:Y:S08]  /*c710*/  MUFU.TANH R39, R39 ;  /* 0x0000002700277308 */ /* 0x000f300000002400 */
[----:B------:R0:W4:Y:S01]  /*c720*/  MUFU.TANH R37, R42 ;  /* 0x0000002a00257308 */ /* 0x0001220000002400 */
[----:B-1----:R-:W-:-:S07]  /*c730*/  FMNMX.FTZ R168, R70, R25, !PT ;  /* 0x0000001946a87209 */ /* 0x002fce0007810000 */
[----:B------:R-:W1:Y:S01]  /*c740*/  MUFU.TANH R43, R43 ;  /* 0x0000002b002b7308 */ /* 0x000e620000002400 */
[----:B------:R-:W-:Y:S02]  /*c750*/  FSEL R25, R33, -INF , P3 ;  /* 0xff80000021197808 */ /* 0x000fe40001800000 */
[----:B------:R-:W-:Y:S02]  /*c760*/  ISETP.GT.AND P3, PT, R57, 0x9, PT ;  /* 0x000000093900780c */ /* 0x000fe40003f64270 */
[----:B------:R-:W-:Y:S02]  /*c770*/  FMNMX.FTZ R29, R25, R46, !PT ;  /* 0x0000002e191d7209 */ /* 0x000fe40007810000 */
[----:B--2---:R-:W-:Y:S01]  /*c780*/  FSEL R34, R31, -INF , P3 ;  /* 0xff8000001f227808 */ /* 0x004fe20001800000 */
[----:B------:R2:W1:Y:S01]  /*c790*/  MUFU.TANH R70, R26 ;  /* 0x0000001a00467308 */ /* 0x0004620000002400 */
[----:B------:R-:W-:Y:S01]  /*c7a0*/  FMNMX.FTZ R29, R30, R29, !PT ;  /* 0x0000001d1e1d7209 */ /* 0x000fe20007810000 */
[----:B------:R-:W-:Y:S01]  /*c7b0*/  FMUL.FTZ R31, R168, R169 ;  /* 0x000000a9a81f7220 */ /* 0x000fe20000410000 */
[----:B------:R-:W-:-:S02]  /*c7c0*/  ISETP.GT.AND P3, PT, R57, 0x11, PT ;  /* 0x000000113900780c */ /* 0x000fc40003f64270 */
[----:B------:R-:W-:Y:S02]  /*c7d0*/  FMNMX.FTZ R29, R34, R29, !PT ;  /* 0x0000001d221d7209 */ /* 0x000fe40007810000 */
[----:B0-----:R-:W-:Y:S01]  /*c7e0*/  FSEL R42, R35, -INF , P3 ;  /* 0xff800000232a7808 */ /* 0x001fe20001800000 */
[----:B------:R-:W0:Y:S01]  /*c7f0*/  MUFU.TANH R47, R47 ;  /* 0x0000002f002f7308 */ /* 0x000e220000002400 */
[----:B--2---:R-:W-:Y:S02]  /*c800*/  FSEL R26, R45, -INF , P4 ;  /* 0xff8000002d1a7808 */ /* 0x004fe40002000000 */
[C---:B------:R-:W-:Y:S02]  /*c810*/  ISETP.GT.AND P4, PT, R57.reuse, 0x18, PT ;  /* 0x000000183900780c */ /* 0x040fe40003f84270 */
[----:B------:R-:W-:Y:S02]  /*c820*/  FMNMX.FTZ R29, R26, R29, !PT ;  /* 0x0000001d1a1d7209 */ /* 0x000fe40007810000 */
[----:B------:R-:W-:Y:S01]  /*c830*/  ISETP.GT.AND P3, PT, R57, 0x19, PT ;  /* 0x000000193900780c */ /* 0x000fe20003f64270 */
[----:B------:R1:W2:Y:S01]  /*c840*/  MUFU.TANH R74, R50 ;  /* 0x00000032004a7308 */ /* 0x0002a20000002400 */
[----:B---3--:R-:W-:-:S02]  /*c850*/  FSEL R38, R38, -INF , P4 ;  /* 0xff80000026267808 */ /* 0x008fc40002000000 */
[----:B------:R-:W-:Y:S02]  /*c860*/  FMNMX.FTZ R29, R42, R29, !PT ;  /* 0x0000001d2a1d7209 */ /* 0x000fe40007810000 */
[----:B----4-:R-:W-:Y:S02]  /*c870*/  FSEL R54, R39, -INF , P3 ;  /* 0xff80000027367808 */ /* 0x010fe40001800000 */
[----:B------:R-:W-:Y:S01]  /*c880*/  FMNMX.FTZ R29, R38, R29, !PT ;  /* 0x0000001d261d7209 */ /* 0x000fe20007810000 */
[----:B------:R-:W3:Y:S01]  /*c890*/  MUFU.TANH R51, R51 ;  /* 0x0000003300337308 */ /* 0x000ee20000002400 */
[----:B------:R-:W-:Y:S02]  /*c8a0*/  FSEL R68, R37, -INF , P6 ;  /* 0xff80000025447808 */ /* 0x000fe40003000000 */
[----:B------:R-:W-:Y:S02]  /*c8b0*/  FMNMX.FTZ R29, R54, R29, !PT ;  /* 0x0000001d361d7209 */ /* 0x000fe40007810000 */
[----:B------:R-:W-:-:S02]  /*c8c0*/  ISETP.GT.AND P4, PT, R57, 0x28, PT ;  /* 0x000000283900780c */ /* 0x000fc40003f84270 */
[----:B-1----:R-:W-:Y:S01]  /*c8d0*/  FSEL R50, R43, -INF , P5 ;  /* 0xff8000002b327808 */ /* 0x002fe20002800000 */
[----:B------:R-:W1:Y:S01]  /*c8e0*/  MUFU.TANH R27, R27 ;  /* 0x0000001b001b7308 */ /* 0x000e620000002400 */
[----:B------:R-:W-:Y:S01]  /*c8f0*/  FMNMX.FTZ R29, R68, R29, !PT ;  /* 0x0000001d441d7209 */ /* 0x000fe20007810000 */
[----:B------:R-:W4:Y:S01]  /*c900*/  @P2 LDC R43, c[0x0][0x450] ;  /* 0x00011400ff2b2b82 */ /* 0x000f220000000800 */
[C---:B------:R-:W-:Y:S02]  /*c910*/  ISETP.GT.AND P3, PT, R57.reuse, 0x29, PT ;  /* 0x000000293900780c */ /* 0x040fe40003f64270 */
[----:B------:R-:W-:Y:S02]  /*c920*/  FSEL R70, R70, -INF , P4 ;  /* 0xff80000046467808 */ /* 0x000fe40002000000 */
[----:B------:R-:W-:Y:S01]  /*c930*/  FMNMX.FTZ R29, R50, R29, !PT ;  /* 0x0000001d321d7209 */ /* 0x000fe20007810000 */
[----:B------:R-:W1:Y:S01]  /*c940*/  MUFU.TANH R55, R55 ;  /* 0x0000003700377308 */ /* 0x000e620000002400 */
[----:B------:R-:W-:-:S02]  /*c950*/  ISETP.GT.AND P6, PT, R57, 0x30, PT ;  /* 0x000000303900780c */ /* 0x000fc40003fc4270 */
[----:B0-----:R-:W-:Y:S02]  /*c960*/  FSEL R72, R47, -INF , P3 ;  /* 0xff8000002f487808 */ /* 0x001fe40001800000 */
[----:B------:R-:W-:Y:S02]  /*c970*/  FMNMX.FTZ R29, R70, R29, !PT ;  /* 0x0000001d461d7209 */ /* 0x000fe40007810000 */
[----:B------:R-:W-:Y:S02]  /*c980*/  ISETP.GT.AND P3, PT, R57, 0x31, PT ;  /* 0x000000313900780c */ /* 0x000fe40003f64270 */
[----:B--2---:R-:W-:Y:S02]  /*c990*/  FSEL R74, R74, -INF , P6 ;  /* 0xff8000004a4a7808 */ /* 0x004fe40003000000 */
[----:B------:R-:W-:Y:S02]  /*c9a0*/  FMNMX.FTZ R29, R72, R29, !PT ;  /* 0x0000001d481d7209 */ /* 0x000fe40007810000 */
[----:B------:R-:W-:-:S02]  /*c9b0*/  FSETP.NEU.FTZ.AND P5, PT, R168, -INF , PT ;  /* 0xff800000a800780b */ /* 0x000fc40003fbd000 */
[----:B------:R-:W-:Y:S02]  /*c9c0*/  ISETP.GT.AND P4, PT, R57, 0x38, PT ;  /* 0x000000383900780c */ /* 0x000fe40003f84270 */
[----:B---3--:R-:W-:Y:S02]  /*c9d0*/  FSEL R76, R51, -INF , P3 ;  /* 0xff800000334c7808 */ /* 0x008fe40001800000 */
[----:B------:R-:W-:Y:S02]  /*c9e0*/  FMNMX.FTZ R29, R74, R29, !PT ;  /* 0x0000001d4a1d7209 */ /* 0x000fe40007810000 */
[----:B------:R-:W-:Y:S02]  /*c9f0*/  FSEL R39, R31, RZ, P5 ;  /* 0x000000ff1f277208 */ /* 0x000fe40002800000 */
[----:B------:R-:W-:Y:S02]  /*ca00*/  ISETP.GT.AND P3, PT, R57, 0x39, PT ;  /* 0x000000393900780c */ /* 0x000fe40003f64270 */
[----:B-1----:R-:W-:Y:S01]  /*ca10*/  FSEL R78, R27, -INF , P4 ;  /* 0xff8000001b4e7808 */ /* 0x002fe20002000000 */
[--C-:B-----5:R-:W-:Y:S01]  /*ca20*/  FFMA.FTZ R152, R15, R169, -R39.reuse ;  /* 0x000000a90f987223 */ /* 0x120fe20000010827 */
[----:B------:R-:W-:Y:S01]  /*ca30*/  FMNMX.FTZ R29, R76, R29, !PT ;  /* 0x0000001d4c1d7209 */ /* 0x000fe20007810000 */
[-CC-:B------:R-:W-:Y:S01]  /*ca40*/  FFMA.FTZ R15, R36, R169.reuse, -R39.reuse ;  /* 0x000000a9240f7223 */ /* 0x180fe20000010827 */
[----:B------:R-:W-:Y:S01]  /*ca50*/  FSEL R36, R55, -INF , P3 ;  /* 0xff80000037247808 */ /* 0x000fe20001800000 */
[--C-:B------:R-:W-:Y:S01]  /*ca60*/  FFMA.FTZ R154, R0, R169, -R39.reuse ;  /* 0x000000a9009a7223 */ /* 0x100fe20000010827 */
[----:B------:R-:W-:Y:S01]  /*ca70*/  FMNMX.FTZ R29, R78, R29, !PT ;  /* 0x0000001d4e1d7209 */ /* 0x000fe20007810000 */
[-CC-:B------:R-:W-:Y:S01]  /*ca80*/  FFMA.FTZ R27, R20, R169.reuse, -R39.reuse ;  /* 0x000000a9141b7223 */ /* 0x180fe20000010827 */
[--C-:B------:R-:W-:Y:S01]  /*ca90*/  FFMA.FTZ R156, R24, R169, -R39.reuse ;  /* 0x000000a9189c7223 */ /* 0x100fe20000010827 */
[----:B------:R-:W-:Y:S01]  /*caa0*/  MUFU.EX2 R152, R152 ;  /* 0x0000009800987308 */ /* 0x000fe20000000800 */
[----:B------:R-:W-:Y:S01]  /*cab0*/  FMNMX.FTZ R0, R36, R29, !PT ;  /* 0x0000001d24007209 */ /* 0x000fe20007810000 */
[----:B------:R-:W0:Y:S01]  /*cac0*/  @P2 LDC R24, c[0x0][0x44c] ;  /* 0x00011300ff182b82 */ /* 0x000e220000000800 */
[-CC-:B------:R-:W-:Y:S01]  /*cad0*/  FFMA.FTZ R31, R28, R169.reuse, -R39.reuse ;  /* 0x000000a91c1f7223 */ /* 0x180fe20000010827 */
[-CC-:B------:R-:W-:Y:S01]  /*cae0*/  FFMA.FTZ R158, R32, R169.reuse, -R39.reuse ;  /* 0x000000a9209e7223 */ /* 0x180fe20000010827 */
[-CC-:B------:R-:W-:Y:S01]  /*caf0*/  FFMA.FTZ R29, R40, R169.reuse, -R39.reuse ;  /* 0x000000a9281d7223 */ /* 0x180fe20000010827 */
[----:B------:R-:W1:Y:S01]  /*cb00*/  SHFL.BFLY PT, R33, R0, 0x2, 0x1f ;  /* 0x0c401f0000217f89 */ /* 0x000e6200000e0000 */
[-CC-:B------:R-:W-:Y:S01]  /*cb10*/  FFMA.FTZ R160, R44, R169.reuse, -R39.reuse ;  /* 0x000000a92ca07223 */ /* 0x180fe20000010827 */
[----:B------:R-:W2:Y:S01]  /*cb20*/  MUFU.EX2 R15, R15 ;  /* 0x0000000f000f7308 */ /* 0x000ea20000000800 */
[-CC-:B------:R-:W-:Y:S01]  /*cb30*/  FFMA.FTZ R162, R52, R169.reuse, -R39.reuse ;  /* 0x000000a934a27223 */ /* 0x180fe20000010827 */
[-CC-:B------:R-:W-:Y:S01]  /*cb40*/  FFMA.FTZ R35, R66, R169.reuse, -R39.reuse ;  /* 0x000000a942237223 */ /* 0x180fe20000010827 */
[-CC-:B------:R-:W-:Y:S01]  /*cb50*/  FFMA.FTZ R164, R62, R169.reuse, -R39.reuse ;  /* 0x000000a93ea47223 */ /* 0x180fe20000010827 */
[-CC-:B------:R-:W-:Y:S01]  /*cb60*/  FFMA.FTZ R64, R64, R169.reuse, -R39.reuse ;  /* 0x000000a940407223 */ /* 0x180fe20000010827 */
[----:B------:R-:W-:-:S03]  /*cb70*/  FFMA.FTZ R166, R58, R169, -R39 ;  /* 0x000000a93aa67223 */ /* 0x000fc60000010827 */
[----:B------:R-:W3:Y:S08]  /*cb80*/  MUFU.EX2 R154, R154 ;  /* 0x0000009a009a7308 */ /* 0x000ef00000000800 */
[----:B------:R-:W3:Y:S01]  /*cb90*/  MUFU.EX2 R27, R27 ;  /* 0x0000001b001b7308 */ /* 0x000ee20000000800 */
[----:B0-----:R-:W-:Y:S01]  /*cba0*/  @P2 IMAD.HI.U32 R24, R193, R24, RZ ;  /* 0x00000018c1182227 */ /* 0x001fe200078e00ff */
[----:B-1----:R-:W-:-:S03]  /*cbb0*/  FMNMX.FTZ R20, R0, R33, !PT ;  /* 0x0000002100147209 */ /* 0x002fc60007810000 */
[----:B------:R-:W-:-:S03]  /*cbc0*/  FFMA.FTZ R33, R48, R169, -R39 ;  /* 0x000000a930217223 */ /* 0x000fc60000010827 */
[----:B------:R-:W0:Y:S01]  /*cbd0*/  MUFU.EX2 R156, R156 ;  /* 0x0000009c009c7308 */ /* 0x000e220000000800 */
[----:B----4-:R-:W-:Y:S01]  /*cbe0*/  @P2 SHF.R.U32.HI R174, RZ, R43, R24 ;  /* 0x0000002bffae2219 */ /* 0x010fe20000011618 */
[----:B------:R-:W-:Y:S01]  /*cbf0*/  FFMA.FTZ R39, R60, R169, -R39 ;  /* 0x000000a93c277223 */ /* 0x000fe20000010827 */
[----:B------:R-:W1:Y:S05]  /*cc00*/  SHFL.BFLY PT, R37, R20, 0x1, 0x1f ;  /* 0x0c201f0014257f89 */ /* 0x000e6a00000e0000 */
[----:B------:R-:W-:Y:S08]  /*cc10*/  MUFU.EX2 R31, R31 ;  /* 0x0000001f001f7308 */ /* 0x000ff00000000800 */
[----:B------:R-:W-:Y:S08]  /*cc20*/  MUFU.EX2 R158, R158 ;  /* 0x0000009e009e7308 */ /* 0x000ff00000000800 */
[----:B------:R-:W-:Y:S01]  /*cc30*/  MUFU.EX2 R29, R29 ;  /* 0x0000001d001d7308 */ /* 0x000fe20000000800 */
[----:B-1----:R-:W-:-:S04]  /*cc40*/  FMNMX.FTZ R170, R20, R37, !PT ;  /* 0x0000002514aa7209 */ /* 0x002fc80007810000 */
[C---:B------:R-:W-:Y:S01]  /*cc50*/  FSETP.NEU.FTZ.AND P3, PT, R170.reuse, -INF , PT ;  /* 0xff800000aa00780b */ /* 0x040fe20003f7d000 */
[-C--:B------:R-:W-:Y:S02]  /*cc60*/  FMUL.FTZ R0, R170, R169.reuse ;  /* 0x000000a9aa007220 */ /* 0x080fe40000410000 */
[----:B------:R-:W-:Y:S03]  /*cc70*/  MUFU.EX2 R160, R160 ;  /* 0x000000a000a07308 */ /* 0x000fe60000000800 */
[----:B------:R-:W-:Y:S01]  /*cc80*/  FSEL R41, R0, RZ, P3 ;  /* 0x000000ff00297208 */ /* 0x000fe20001800000 */
[C---:B------:R-:W-:Y:S02]  /*cc90*/  @!P1 VIADD R0, R21.reuse, 0x38840 ;  /* 0x0003884015009836 */ /* 0x040fe40000000000 */
[----:B------:R-:W-:Y:S02]  /*cca0*/  @!P1 VIADD R21, R21, 0x38860 ;  /* 0x0003886015159836 */ /* 0x000fe40000000000 */
        /* <DEDUP_REMOVED lines=18> */
[----:B------:R-:W-:Y:S01]  /*cdd0*/  FFMA.FTZ R36, R36, R169, -R41 ;  /* 0x000000a924247223 */ /* 0x000fe20000010829 */
[----:B--2---:R-:W-:Y:S01]  /*cde0*/  FADD.FTZ R25, R152, R15 ;  /* 0x0000000f98197221 */ /* 0x004fe20000010000 */
[----:B------:R-:W-:-:S02]  /*cdf0*/  @!P1 PRMT R0, RZ, 0x654, R0 ;  /* 0x00000654ff009816 */ /* 0x000fc40000000000 */
[----:B------:R-:W-:Y:S01]  /*ce00*/  F2FP.F16.F32.PACK_AB R152, R15, R152 ;  /* 0x000000980f98723e */ /* 0x000fe200000000ff */
[----:B---3--:R-:W-:Y:S01]  /*ce10*/  FADD.FTZ R20, R154, R25 ;  /* 0x000000199a147221 */ /* 0x008fe20000010000 */
[----:B------:R-:W2:Y:S01]  /*ce20*/  MUFU.EX2 R30, R30 ;  /* 0x0000001e001e7308 */ /* 0x000ea20000000800 */
[----:B------:R3:W-:Y:S01]  /*ce30*/  @!P1 SYNCS.ARRIVE.TRANS64.RED.A1T0 RZ, [R0+URZ], RZ ;  /* 0x000000ff00ff99a7 */ /* 0x0007e2000810043f */
[C---:B------:R-:W-:Y:S01]  /*ce40*/  F2FP.F16.F32.PACK_AB R154, R27.reuse, R154 ;  /* 0x0000009a1b9a723e */ /* 0x040fe200000000ff */
[----:B------:R-:W-:Y:S01]  /*ce50*/  FADD.FTZ R25, R27, R20 ;  /* 0x000000141b197221 */ /* 0x000fe20000010000 */
[----:B------:R-:W-:-:S03]  /*ce60*/  @!P1 PRMT R21, RZ, 0x654, R21 ;  /* 0x00000654ff159816 */ /* 0x000fc60000000015 */
[----:B0-----:R-:W-:Y:S01]  /*ce70*/  FADD.FTZ R20, R156, R25 ;  /* 0x000000199c147221 */ /* 0x001fe20000010000 */
[----:B------:R-:W0:Y:S01]  /*ce80*/  MUFU.EX2 R155, R34 ;  /* 0x00000022009b7308 */ /* 0x000e220000000800 */
[----:B-1----:R-:W-:Y:S01]  /*ce90*/  FADD.FTZ R41, R153, R46 ;  /* 0x0000002e99297221 */ /* 0x002fe20000010000 */
[----:B---3--:R-:W-:Y:S01]  /*cea0*/  LOP3.LUT R0, R56, 0x2000000, RZ, 0xfc, !PT ;  /* 0x0200000038007812 */ /* 0x008fe200078efcff */
[----:B------:R-:W-:Y:S01]  /*ceb0*/  IMAD.MOV.U32 R25, RZ, RZ, 0x40000040 ;  /* 0x40000040ff197424 */ /* 0x000fe200078e00ff */
[----:B------:R-:W-:Y:S02]  /*cec0*/  F2FP.F16.F32.PACK_AB R153, R46, R153 ;  /* 0x000000992e99723e */ /* 0x000fe400000000ff */
[----:B------:R-:W-:Y:S01]  /*ced0*/  F2FP.F16.F32.PACK_AB R156, R31, R156 ;  /* 0x0000009c1f9c723e */ /* 0x000fe200000000ff */
[----:B------:R-:W-:Y:S01]  /*cee0*/  IMAD R172, R18, 0x1000, R0 ;  /* 0x0000100012ac7824 */ /* 0x000fe200078e0200 */
[----:B------:R-:W1:Y:S01]  /*cef0*/  MUFU.EX2 R26, R26 ;  /* 0x0000001a001a7308 */ /* 0x000e620000000800 */
[----:B--2---:R-:W-:Y:S01]  /*cf00*/  FADD.FTZ R24, R30, R41 ;  /* 0x000000291e187221 */ /* 0x004fe20000010000 */
[----:B------:R-:W-:-:S02]  /*cf10*/  R2UR UR11, R25 ;  /* 0x00000000190b72ca */ /* 0x000fc400000e0000 */
[----:B------:R-:W-:-:S04]  /*cf20*/  R2UR UR6, R172 ;  /* 0x00000000ac0672ca */ /* 0x000fc800000e0000 */
[----:B------:R-:W2:Y:S01]  /*cf30*/  MUFU.EX2 R157, R42 ;  /* 0x0000002a009d7308 */ /* 0x000ea20000000800 */
[C---:B0-----:R-:W-:Y:S01]  /*cf40*/  FADD.FTZ R41, R155.reuse, R24 ;  /* 0x000000189b297221 */ /* 0x041fe20000010000 */
[----:B------:R-:W-:Y:S01]  /*cf50*/  VIADD R24, R172, 0x80 ;  /* 0x00000080ac187836 */ /* 0x000fe20000000000 */
[----:B------:R-:W-:Y:S01]  /*cf60*/  F2FP.F16.F32.PACK_AB R155, R155, R30 ;  /* 0x0000001e9b9b723e */ /* 0x000fe200000000ff */
[----:B------:R-:W-:Y:S03]  /*cf70*/  BAR.SYNC.DEFER_BLOCKING 0xf, 0x100 ;  /* 0x03c4000000007b1d */ /* 0x000fe60000010000 */
[----:B------:R-:W-:Y:S01]  /*cf80*/  R2UR UR10, R24 ;  /* 0x00000000180a72ca */ /* 0x000fe200000e0000 */
[----:B-1----:R-:W-:Y:S02]  /*cf90*/  FADD.FTZ R28, R26, R41 ;  /* 0x000000291a1c7221 */ /* 0x002fe40000010000 */
[----:B------:R-:W0:Y:S01]  /*cfa0*/  MUFU.EX2 R38, R38 ;  /* 0x0000002600267308 */ /* 0x000e220000000800 */
[----:B------:R-:W-:-:S04]  /*cfb0*/  FADD.FTZ R41, R31, R20 ;  /* 0x000000141f297221 */ /* 0x000fc80000010000 */
[----:B------:R-:W-:Y:S01]  /*cfc0*/  FADD.FTZ R20, R158, R41 ;  /* 0x000000299e147221 */ /* 0x000fe20000010000 */
[----:B------:R-:W-:Y:S01]  /*cfd0*/  F2FP.F16.F32.PACK_AB R158, R29, R158 ;  /* 0x0000009e1d9e723e */ /* 0x000fe200000000ff */
[----:B--2---:R-:W-:Y:S01]  /*cfe0*/  FADD.FTZ R43, R157, R28 ;  /* 0x0000001c9d2b7221 */ /* 0x004fe20000010000 */
[----:B------:R-:W1:Y:S01]  /*cff0*/  MUFU.EX2 R159, R54 ;  /* 0x00000036009f7308 */ /* 0x000e620000000800 */
[----:B------:R-:W-:Y:S01]  /*d000*/  FADD.FTZ R15, R29, R20 ;  /* 0x000000141d0f7221 */ /* 0x000fe20000010000 */
[----:B------:R-:W-:-:S03]  /*d010*/  F2FP.F16.F32.PACK_AB R157, R157, R26 ;  /* 0x0000001a9d9d723e */ /* 0x000fc600000000ff */
[----:B------:R-:W-:Y:S01]  /*d020*/  FADD.FTZ R20, R160, R15 ;  /* 0x0000000fa0147221 */ /* 0x000fe20000010000 */
[C---:B------:R-:W-:Y:S02]  /*d030*/  F2FP.F16.F32.PACK_AB R160, R33.reuse, R160 ;  /* 0x000000a021a0723e */ /* 0x040fe400000000ff */
[----:B------:R-:W2:Y:S01]  /*d040*/  MUFU.EX2 R68, R68 ;  /* 0x0000004400447308 */ /* 0x000ea20000000800 */
[----:B0-----:R-:W-:Y:S01]  /*d050*/  FADD.FTZ R24, R38, R43 ;  /* 0x0000002b26187221 */ /* 0x001fe20000010000 */
[----:B------:R-:W-:Y:S01]  /*d060*/  FADD.FTZ R15, R33, R20 ;  /* 0x00000014210f7221 */ /* 0x000fe20000010000 */
[----:B------:R0:W-:Y:S05]  /*d070*/  STSM.16.M88.4 [R194+0x36400], R152 ;  /* 0x03640098c2007844 */ /* 0x0001ea0000000200 */
[----:B------:R-:W3:Y:S01]  /*d080*/  MUFU.EX2 R161, R50 ;  /* 0x0000003200a17308 */ /* 0x000ee20000000800 */
[C---:B-1----:R-:W-:Y:S01]  /*d090*/  FADD.FTZ R25, R159.reuse, R24 ;  /* 0x000000189f197221 */ /* 0x042fe20000010000 */
[----:B------:R-:W-:-:S05]  /*d0a0*/  F2FP.F16.F32.PACK_AB R159, R159, R38 ;  /* 0x000000269f9f723e */ /* 0x000fca00000000ff */
[----:B------:R1:W-:Y:S01]  /*d0b0*/  STSM.16.M88.4 [R203], R156 ;  /* 0x0000009ccb007844 */ /* 0x0003e20000000200 */
[----:B------:R-:W4:Y:S01]  /*d0c0*/  MUFU.EX2 R162, R162 ;  /* 0x000000a200a27308 */ /* 0x000f220000000800 */
[----:B--2---:R-:W-:-:S07]  /*d0d0*/  FADD.FTZ R24, R68, R25 ;  /* 0x0000001944187221 */ /* 0x004fce0000010000 */
[----:B------:R-:W2:Y:S01]  /*d0e0*/  MUFU.EX2 R70, R70 ;  /* 0x0000004600467308 */ /* 0x000ea20000000800 */
[C---:B---3--:R-:W-:Y:S01]  /*d0f0*/  FADD.FTZ R25, R161.reuse, R24 ;  /* 0x00000018a1197221 */ /* 0x048fe20000010000 */
[----:B------:R-:W-:-:S06]  /*d100*/  F2FP.F16.F32.PACK_AB R161, R161, R68 ;  /* 0x00000044a1a1723e */ /* 0x000fcc00000000ff */
[----:B------:R-:W3:Y:S01]  /*d110*/  MUFU.EX2 R35, R35 ;  /* 0x0000002300237308 */ /* 0x000ee20000000800 */
[----:B----4-:R-:W-:-:S07]  /*d120*/  FADD.FTZ R20, R162, R15 ;  /* 0x0000000fa2147221 */ /* 0x010fce0000010000 */
[----:B------:R-:W4:Y:S01]  /*d130*/  MUFU.EX2 R163, R72 ;  /* 0x0000004800a37308 */ /* 0x000f220000000800 */
[----:B--2---:R-:W-:-:S07]  /*d140*/  FADD.FTZ R24, R70, R25 ;  /* 0x0000001946187221 */ /* 0x004fce0000010000 */
[----:B------:R-:W2:Y:S01]  /*d150*/  MUFU.EX2 R164, R164 ;  /* 0x000000a400a47308 */ /* 0x000ea20000000800 */
[C---:B---3--:R-:W-:Y:S01]  /*d160*/  FADD.FTZ R15, R35.reuse, R20 ;  /* 0x00000014230f7221 */ /* 0x048fe20000010000 */
[----:B------:R-:W-:-:S06]  /*d170*/  F2FP.F16.F32.PACK_AB R162, R35, R162 ;  /* 0x000000a223a2723e */ /* 0x000fcc00000000ff */
[----:B------:R-:W3:Y:S01]  /*d180*/  MUFU.EX2 R74, R74 ;  /* 0x0000004a004a7308 */ /* 0x000ee20000000800 */
[C---:B----4-:R-:W-:Y:S01]  /*d190*/  FADD.FTZ R25, R163.reuse, R24 ;  /* 0x00000018a3197221 */ /* 0x050fe20000010000 */
[----:B------:R-:W-:-:S05]  /*d1a0*/  F2FP.F16.F32.PACK_AB R163, R163, R70 ;  /* 0x00000046a3a3723e */ /* 0x000fca00000000ff */
[----:B------:R1:W-:Y:S01]  /*d1b0*/  STSM.16.M88.4 [R212], R160 ;  /* 0x000000a0d4007844 */ /* 0x0003e20000000200 */
[----:B------:R-:W4:Y:S01]  /*d1c0*/  MUFU.EX2 R37, R64 ;  /* 0x0000004000257308 */ /* 0x000f220000000800 */
[----:B--2---:R-:W-:-:S07]  /*d1d0*/  FADD.FTZ R20, R164, R15 ;  /* 0x0000000fa4147221 */ /* 0x004fce0000010000 */
[----:B------:R-:W2:Y:S01]  /*d1e0*/  MUFU.EX2 R165, R76 ;  /* 0x0000004c00a57308 */ /* 0x000ea20000000800 */
[----:B---3--:R-:W-:-:S07]  /*d1f0*/  FADD.FTZ R24, R74, R25 ;  /* 0x000000194a187221 */ /* 0x008fce0000010000 */
[----:B------:R-:W3:Y:S01]  /*d200*/  MUFU.EX2 R166, R166 ;  /* 0x000000a600a67308 */ /* 0x000ee20000000800 */
[C---:B----4-:R-:W-:Y:S01]  /*d210*/  FADD.FTZ R15, R37.reuse, R20 ;  /* 0x00000014250f7221 */ /* 0x050fe20000010000 */
[----:B------:R-:W-:-:S06]  /*d220*/  F2FP.F16.F32.PACK_AB R164, R37, R164 ;  /* 0x000000a425a4723e */ /* 0x000fcc00000000ff */
[----:B------:R-:W4:Y:S01]  /*d230*/  MUFU.EX2 R78, R78 ;  /* 0x0000004e004e7308 */ /* 0x000f220000000800 */
[C---:B--2---:R-:W-:Y:S01]  /*d240*/  FADD.FTZ R25, R165.reuse, R24 ;  /* 0x00000018a5197221 */ /* 0x044fe20000010000 */
[----:B------:R-:W-:-:S06]  /*d250*/  F2FP.F16.F32.PACK_AB R165, R165, R74 ;  /* 0x0000004aa5a5723e */ /* 0x000fcc00000000ff */
[----:B------:R-:W2:Y:S01]  /*d260*/  MUFU.EX2 R39, R39 ;  /* 0x0000002700277308 */ /* 0x000ea20000000800 */
[----:B---3--:R-:W-:-:S07]  /*d270*/  FADD.FTZ R20, R166, R15 ;  /* 0x0000000fa6147221 */ /* 0x008fce0000010000 */
[----:B------:R-:W3:Y:S01]  /*d280*/  MUFU.EX2 R167, R36 ;  /* 0x0000002400a77308 */ /* 0x000ee20000000800 */
[----:B----4-:R-:W-:Y:S01]  /*d290*/  FADD.FTZ R24, R78, R25 ;  /* 0x000000194e187221 */ /* 0x010fe20000010000 */
[C---:B--2---:R-:W-:Y:S01]  /*d2a0*/  FADD.FTZ R15, R39.reuse, R20 ;  /* 0x00000014270f7221 */ /* 0x044fe20000010000 */
[----:B------:R-:W-:Y:S02]  /*d2b0*/  F2FP.F16.F32.PACK_AB R166, R39, R166 ;  /* 0x000000a627a6723e */ /* 0x000fe400000000ff */
[C---:B---3--:R-:W-:Y:S01]  /*d2c0*/  FADD.FTZ R20, R167.reuse, R24 ;  /* 0x00000018a7147221 */ /* 0x048fe20000010000 */
[----:B------:R-:W-:-:S05]  /*d2d0*/  F2FP.F16.F32.PACK_AB R167, R167, R78 ;  /* 0x0000004ea7a7723e */ /* 0x000fca00000000ff */
[----:B------:R1:W-:Y:S01]  /*d2e0*/  STSM.16.M88.4 [R210], R164 ;  /* 0x000000a4d2007844 */ /* 0x0003e20000000200 */
[----:B------:R-:W-:-:S06]  /*d2f0*/  WARPGROUP.ARRIVE ;  /* 0x00000000000079c5 */ /* 0x000fcc0000000000 */
[----:B------:R-:W-:Y:S03]  /*d300*/  HGMMA.64x256x16.F32 R24, R152, gdesc[UR4].tnspB, RZ, !UPT, gsb0 ;  /* 0x43e0000498187df0 */ /* 0x000fe6000c0008ff */
[----:B------:R-:W-:Y:S02]  /*d310*/  WARPGROUP.DEPBAR.LE gsb0, 0x0 ;  /* 0x00008000000079c5 */ /* 0x000fe40000010000 */
[----:B------:R-:W-:Y:S01]  /*d320*/  WARPGROUP.ARRIVE ;  /* 0x00000000000079c5 */ /* 0x000fe20000000000 */
[C---:B0-----:R-:W-:Y:S02]  /*d330*/  VIADD R152, R172.reuse, 0x100 ;  /* 0x00000100ac987836 */ /* 0x041fe40000000000 */
[----:B------:R-:W-:Y:S02]  /*d340*/  IMAD.MOV.U32 R153, RZ, RZ, 0x40000040 ;  /* 0x40000040ff997424 */ /* 0x000fe400078e00ff */
[----:B------:R-:W-:-:S15]  /*d350*/  VIADD R172, R172, 0x180 ;  /* 0x00000180acac7836 */ /* 0x000fde0000000000 */
[----:B------:R-:W-:-:S03]  /*d360*/  NOP ;  /* 0x0000000000007918 */ /* 0x000fc60000000000 */
[----:B------:R-:W-:Y:S01]  /*d370*/  HGMMA.64x256x16.F32 R24, R156, gdesc[UR8].tnspB, R24, gsb0 ;  /* 0x43e000089c187df0 */ /* 0x000fe20008000818 */
[----:B------:R-:W-:Y:S02]  /*d380*/  R2UR UR6, R152 ;  /* 0x00000000980672ca */ /* 0x000fe400000e0000 */
[----:B------:R-:W-:Y:S02]  /*d390*/  R2UR UR7, R153 ;  /* 0x00000000990772ca */ /* 0x000fe400000e0000 */
[----:B------:R-:W-:-:S04]  /*d3a0*/  IADD3 R152, R174, R211, -R192 ;  /* 0x000000d3ae987210 */ /* 0x000fc80007ffe8c0 */
[----:B------:R-:W-:-:S04]  /*d3b0*/  SHF.R.S32.HI R153, RZ, 0x1f, R152 ;  /* 0x0000001fff997819 */ /* 0x000fc80000011498 */
[----:B------:R-:W-:-:S04]  /*d3c0*/  LEA.HI R153, R153, R152, RZ, 0x6 ;  /* 0x0000009899997211 */ /* 0x000fc800078f30ff */
[----:B------:R-:W-:-:S04]  /*d3d0*/  SHF.R.S32.HI R153, RZ, 0x6, R153 ;  /* 0x00000006ff997819 */ /* 0x000fc80000011499 */
[----:B------:R-:W-:Y:S01]  /*d3e0*/  VIMNMX R196, R213, R153, !PT ;  /* 0x00000099d5c47248 */ /* 0x000fe20007fe0100 */
[----:B------:R-:W-:Y:S02]  /*d3f0*/  WARPGROUP.DEPBAR.LE gsb0, 0x0 ;  /* 0x00008000000079c5 */ /* 0x000fe40000010000 */
[----:B------:R-:W-:-:S06]  /*d400*/  WARPGROUP.ARRIVE ;  /* 0x00000000000079c5 */ /* 0x000fcc0000000000 */
        /* <DEDUP_REMOVED lines=17> */
[----:B0-----:R-:W-:-:S05]  /*d520*/  VIADD R21, R171, 0xfffffffe ;  /* 0xfffffffeab157836 */ /* 0x001fca0000000000 */
[----:B------:R-:W-:-:S13]  /*d530*/  ISETP.GE.AND P3, PT, R21, R196, PT ;  /* 0x000000c41500720c */ /* 0x000fda0003f66270 */
[----:B-1----:R-:W-:Y:S05]  /*d540*/  @!P3 BRA `(.L_x_5690) ;  /* 0x0000003800f0b947 */ /* 0x002fea0003800000 */
[----:B------:R-:W-:Y:S01]  /*d550*/  BSSY B1, `(.L_x_5691) ;  /* 0x00003ba000017945 */ /* 0x000fe20003800000 */
[----:B------:R-:W-:Y:S02]  /*d560*/  IMAD.MOV.U32 R200, RZ, RZ, R170 ;  /* 0x000000ffffc87224 */ /* 0x000fe400078e00aa */
[----:B------:R-:W-:Y:S02]  /*d570*/  IMAD.MOV.U32 R197, RZ, RZ, R168 ;  /* 0x000000ffffc57224 */ /* 0x000fe400078e00a8 */
[----:B------:R-:W-:-:S07]  /*d580*/  IMAD.MOV.U32 R201, RZ, RZ, R18 ;  /* 0x000000ffffc97224 */ /* 0x000fce00078e0012 */
.L_x_5702:
[----:B------:R-:W-:-:S05]  /*d590*/  VIADD R18, R201, 0x1 ;  /* 0x00000001c9127836 */ /* 0x000fca0000000000 */
[----:B------:R-:W-:-:S04]  /*d5a0*/  ISETP.NE.AND P3, PT, R18, 0x2, PT ;  /* 0x000000021200780c */ /* 0x000fc80003f65270 */
[----:B------:R-:W-:Y:S02]  /*d5b0*/  SEL R152, RZ, 0x1, P3 ;  /* 0x00000001ff987807 */ /* 0x000fe40001800000 */
[----:B------:R-:W-:Y:S02]  /*d5c0*/  SEL R18, R18, RZ, P3 ;  /* 0x000000ff12127207 */ /* 0x000fe40001800000 */
[----:B------:R-:W-:Y:S01]  /*d5d0*/  LOP3.LUT R22, R22, R152, RZ, 0x3c, !PT ;  /* 0x0000009816167212 */ /* 0x000fe200078e3cff */
[----:B-1----:R-:W-:Y:S06]  /*d5e0*/  @!P0 BRA `(.L_x_5692) ;  /* 0x0000000000048947 */ /* 0x002fec0003800000 */
[----:B------:R-:W-:Y:S01]  /*d5f0*/  BPT.TRAP 0x1 ;  /* 0x000000040000795c */ /* 0x000fe20000300000 */
.L_x_5692:
[----:B------:R-:W-:Y:S01]  /*d600*/  IMAD R195, R18, 0x8, R2 ;  /* 0x0000000812c37824 */ /* 0x000fe200078e0202 */
[----:B------:R-:W-:-:S04]  /*d610*/  SHF.L.U32 R198, R22, 0x1f, RZ ;  /* 0x0000001f16c67819 */ /* 0x000fc800000006ff */
[----:B------:R0:W1:Y:S01]  /*d620*/  SYNCS.PHASECHK.TRANS64.TRYWAIT P3, [R195+URZ+0x38830], R198 ;  /* 0x038830c6c30075a7 */ /* 0x000062000806017f */
[----:B------:R-:W-:Y:S05]  /*d630*/  @!P0 BRA `(.L_x_5693) ;  /* 0x0000000000048947 */ /* 0x000fea0003800000 */
[----:B------:R-:W-:Y:S01]  /*d640*/  BPT.TRAP 0x1 ;  /* 0x000000040000795c */ /* 0x000fe20000300000 */
.L_x_5693:
[----:B------:R-:W-:Y:S01]  /*d650*/  BSSY B2, `(.L_x_5694) ;  /* 0x0000006000027945 */ /* 0x000fe20003800000 */
[----:B------:R-:W-:Y:S02]  /*d660*/  IMAD R156, R18, 0x200, R3 ;  /* 0x00000200129c7824 */ /* 0x000fe400078e0203 */
[----:B------:R-:W-:Y:S01]  /*d670*/  IMAD.MOV.U32 R157, RZ, RZ, 0x40000040 ;  /* 0x40000040ff9d7424 */ /* 0x000fe200078e00ff */
[----:B-1----:R-:W-:Y:S06]  /*d680*/  @P3 BRA `(.L_x_5695) ;  /* 0x0000000000083947 */ /* 0x002fec0003800000 */
[----:B------:R-:W1:Y:S02]  /*d690*/  SYNCS.PHASECHK.TRANS64.TRYWAIT P3, [R195+URZ+0x38830], R198 ;  /* 0x038830c6c30075a7 */ /* 0x000e64000806017f */
[----:B-1----:R-:W-:Y:S05]  /*d6a0*/  @!P3 BRA `(.L_x_5696) ;  /* 0x0000017c0024b947 */ /* 0x002fea0003800000 */
.L_x_5695:
[----:B------:R-:W-:Y:S05]  /*d6b0*/  BSYNC B2 ;  /* 0x0000000000027941 */ /* 0x000fea0003800000 */
.L_x_5694:
        /* <DEDUP_REMOVED lines=36> */
.L_x_5697:
[----:B------:R2:W3:Y:S01]  /*d900*/  SYNCS.PHASECHK.TRANS64.TRYWAIT P3, [R195+URZ+0x38850], R198 ;  /* 0x038850c6c30075a7 */ /* 0x0004e2000806017f */
[----:B------:R-:W-:Y:S05]  /*d910*/  @!P0 BRA `(.L_x_5698) ;  /* 0x0000000000048947 */ /* 0x000fea0003800000 */
[----:B------:R-:W-:Y:S01]  /*d920*/  BPT.TRAP 0x1 ;  /* 0x000000040000795c */ /* 0x000fe20000300000 */
.L_x_5698:
[----:B------:R-:W-:Y:S04]  /*d930*/  BSSY B2, `(.L_x_5699) ;  /* 0x0000004000027945 */ /* 0x000fe80003800000 */
[----:B---3--:R-:W-:Y:S05]  /*d940*/  @P3 BRA `(.L_x_5700) ;  /* 0x0000000000083947 */ /* 0x008fea0003800000 */
[----:B------:R-:W3:Y:S02]  /*d950*/  SYNCS.PHASECHK.TRANS64.TRYWAIT P3, [R195+URZ+0x38850], R198 ;  /* 0x038850c6c30075a7 */ /* 0x000ee4000806017f */
[----:B---3--:R-:W-:Y:S05]  /*d960*/  @!P3 BRA `(.L_x_5701) ;  /* 0x000001780088b947 */ /* 0x008fea0003800000 */
.L_x_5700:
[----:B------:R-:W-:Y:S05]  /*d970*/  BSYNC B2 ;  /* 0x0000000000027941 */ /* 0x000fea0003800000 */
.L_x_5699:
[----:B------:R-:W-:Y:S01]  /*d980*/  IMAD R204, R18, 0x1000, R14 ;  /* 0x0000100012cc7824 */ /* 0x000fe200078e020e */
[----:B------:R-:W-:Y:S01]  /*d990*/  R2UR UR4, R4 ;  /* 0x00000000040472ca */ /* 0x000fe200000e0000 */
[----:B------:R-:W-:Y:S01]  /*d9a0*/  IMAD.MOV.U32 R205, RZ, RZ, 0x40000040 ;  /* 0x40000040ffcd7424 */ /* 0x000fe200078e00ff */
[----:B------:R-:W-:Y:S01]  /*d9b0*/  R2UR UR5, R5 ;  /* 0x00000000050572ca */ /* 0x000fe200000e0000 */
[----:B------:R-:W-:Y:S01]  /*d9c0*/  WARPGROUP.ARRIVE ;  /* 0x00000000000079c5 */ /* 0x000fe20000000000 */
[----:B------:R-:W-:Y:S01]  /*d9d0*/  R2UR UR6, R204 ;  /* 0x00000000cc0672ca */ /* 0x000fe200000e0000 */
[----:B0123--:R-:W-:Y:S01]  /*d9e0*/  VIADD R198, R4, 0x2 ;  /* 0x0000000204c67836 */ /* 0x00ffe20000000000 */
[----:B------:R-:W-:Y:S01]  /*d9f0*/  R2UR UR7, R205 ;  /* 0x00000000cd0772ca */ /* 0x000fe200000e0000 */
[----:B------:R-:W-:Y:S02]  /*da00*/  IMAD.MOV.U32 R199, RZ, RZ, 0x40000040 ;  /* 0x40000040ffc77424 */ /* 0x000fe400078e00ff */
[----:B------:R-:W0:Y:S01]  /*da10*/  S2R R202, SR_TID.X ;  /* 0x0000000000ca7919 */ /* 0x000e220000002100 */
[----:B------:R-:W-:-:S02]  /*da20*/  VIADD R205, R204, 0x800 ;  /* 0x00000800cccd7836 */ /* 0x000fc40000000000 */
[----:B------:R-:W-:Y:S02]  /*da30*/  IMAD.MOV.U32 R207, RZ, RZ, 0x40000040 ;  /* 0x40000040ffcf7424 */ /* 0x000fe400078e00ff */
[----:B------:R-:W-:Y:S02]  /*da40*/  VIADD R208, R4, 0x800 ;  /* 0x0000080004d07836 */ /* 0x000fe40000000000 */
[----:B------:R-:W-:-:S03]  /*da50*/  IMAD.MOV.U32 R209, RZ, RZ, 0xa00 ;  /* 0x00000a00ffd17424 */ /* 0x000fc600078e00ff */
        /* <DEDUP_REMOVED lines=9> */
[----:B0-----:R-:W-:Y:S01]  /*daf0*/  SHF.R.U32.HI R202, RZ, 0x7, R202 ;  /* 0x00000007ffca7819 */ /* 0x001fe200000116ca */
[----:B------:R-:W-:Y:S02]  /*db00*/  WARPGROUP.DEPBAR.LE gsb0, 0x0 ;  /* 0x00008000000079c5 */ /* 0x000fe40000010000 */
[----:B------:R-:W-:-:S08]  /*db10*/  WARPGROUP.ARRIVE ;  /* 0x00000000000079c5 */ /* 0x000fd00000000000 */
        /* <DEDUP_REMOVED lines=150> */
[----:B------:R-:W0:Y:S01]  /*e480*/  SHFL.IDX PT, R198, R202, RZ, 0x1f ;  /* 0x00001fffcac67589 */ /* 0x000e2200000e0000 */
[----:B------:R-:W-:Y:S01]  /*e490*/  IMAD.MOV.U32 R199, RZ, RZ, 0x4 ;  /* 0x00000004ffc77424 */ /* 0x000fe200078e00ff */
[----:B0-----:R-:W-:-:S04]  /*e4a0*/  ISETP.GT.AND P3, PT, R198, 0x7f, PT ;  /* 0x0000007fc600780c */ /* 0x001fc80003f64270 */
        /* <DEDUP_REMOVED lines=163> */
[C---:B------:R-:W-:Y:S01]  /*eee0*/  IMAD.IADD R206, R208.reuse, 0x1, R198 ;  /* 0x00000001d0ce7824 */ /* 0x040fe200078e02c6 */
[----:B------:R-:W-:Y:S01]  /*eef0*/  R2UR UR7, R207 ;  /* 0x00000000cf0772ca */ /* 0x000fe200000e0000 */
[----:B------:R-:W-:Y:S02]  /*ef00*/  IMAD.MOV.U32 R207, RZ, RZ, 0x40000040 ;  /* 0x40000040ffcf7424 */ /* 0x000fe400078e00ff */
[----:B------:R-:W-:Y:S01]  /*ef10*/  IMAD.IADD R198, R208, 0x1, R199 ;  /* 0x00000001d0c67824 */ /* 0x000fe200078e02c7 */
[----:B------:R-:W-:Y:S01]  /*ef20*/  R2UR UR4, R206 ;  /* 0x00000000ce0472ca */ /* 0x000fe200000e0000 */
[----:B------:R-:W-:Y:S01]  /*ef30*/  IMAD.IADD R206, R208, 0x1, R202 ;  /* 0x00000001d0ce7824 */ /* 0x000fe200078e02ca */
[----:B------:R-:W-:Y:S01]  /*ef40*/  R2UR UR5, R207 ;  /* 0x00000000cf0572ca */ /* 0x000fe200000e0000 */
[----:B------:R-:W-:Y:S01]  /*ef50*/  IMAD.MOV.U32 R207, RZ, RZ, 0x40000040 ;  /* 0x40000040ffcf7424 */ /* 0x000fe200078e00ff */
[----:B------:R-:W-:-:S02]  /*ef60*/  WARPGROUP.DEPBAR.LE gsb0, 0x0 ;  /* 0x00008000000079c5 */ /* 0x000fc40000010000 */
[----:B------:R-:W-:-:S09]  /*ef70*/  WARPGROUP.ARRIVE ;  /* 0x00000000000079c5 */ /* 0x000fd20000000000 */
[----:B------:R-:W-:Y:S01]  /*ef80*/  HGMMA.64x64x16.F32 R152, gdesc[UR4], R152, gsb0 ;  /* 0x00e00000049879f0 */ /* 0x000fe20008000898 */
[----:B------:R-:W-:Y:S01]  /*ef90*/  R2UR UR4, R206 ;  /* 0x00000000ce0472ca */ /* 0x000fe200000e0000 */
[----:B------:R-:W-:Y:S01]  /*efa0*/  IMAD.IADD R206, R202, 0x1, R205 ;  /* 0x00000001cace7824 */ /* 0x000fe200078e02cd */
[----:B------:R-:W-:Y:S01]  /*efb0*/  R2UR UR5, R207 ;  /* 0x00000000cf0572ca */ /* 0x000fe200000e0000 */
[----:B------:R-:W-:Y:S02]  /*efc0*/  IMAD.MOV.U32 R207, RZ, RZ, 0x40000040 ;  /* 0x40000040ffcf7424 */ /* 0x000fe400078e00ff */
[----:B------:R-:W-:Y:S01]  /*efd0*/  IMAD.IADD R202, R216, 0x1, R193 ;  /* 0x00000001d8ca7824 */ /* 0x000fe200078e02c1 */
[----:B------:R-:W-:Y:S01]  /*efe0*/  R2UR UR6, R206 ;  /* 0x00000000ce0672ca */ /* 0x000fe200000e0000 */
[----:B------:R-:W-:Y:S01]  /*eff0*/  IMAD.IADD R206, R199, 0x1, R205 ;  /* 0x00000001c7ce7824 */ /* 0x000fe200078e02cd */
[----:B------:R-:W-:Y:S01]  /*f000*/  R2UR UR7, R207 ;  /* 0x00000000cf0772ca */ /* 0x000fe200000e0000 */
[----:B------:R-:W-:-:S02]  /*f010*/  IMAD.MOV.U32 R199, RZ, RZ, 0x40000040 ;  /* 0x40000040ffc77424 */ /* 0x000fc400078e00ff */
        /* <DEDUP_REMOVED lines=12> */
[----:B------:R-:W-:-:S04]  /*f0e0*/  SEL R199, R199, 0xf80, P3 ;  /* 0x00000f80c7c77807 */ /* 0x000fc80001800000 */
        /* <DEDUP_REMOVED lines=8> */
[----:B------:R-:W-:Y:S02]  /*f170*/  R2UR UR4, R198 ;  /* 0x00000000c60472ca */ /* 0x000fe400000e0000 */
[----:B------:R-:W-:Y:S01]  /*f180*/  R2UR UR5, R199 ;  /* 0x00000000c70572ca */ /* 0x000fe200000e0000 */
[----:B------:R-:W0:Y:S01]  /*f190*/  @P2 LDC R198, c[0x0][0x450] ;  /* 0x00011400ffc62b82 */ /* 0x000e220000000800 */
[----:B------:R-:W-:Y:S02]  /*f1a0*/  R2UR UR6, R204 ;  /* 0x00000000cc0672ca */ /* 0x000fe400000e0000 */
[----:B------:R-:W-:-:S05]  /*f1b0*/  R2UR UR7, R205 ;  /* 0x00000000cd0772ca */ /* 0x000fca00000e0000 */
[----:B------:R-:W1:Y:S02]  /*f1c0*/  @P2 LDC R199, c[0x0][0x44c] ;  /* 0x00011300ffc72b82 */ /* 0x000e640000000800 */
[----:B-1----:R-:W-:-:S05]  /*f1d0*/  @P2 IMAD.HI.U32 R199, R202, R199, RZ ;  /* 0x000000c7cac72227 */ /* 0x002fca00078e00ff */
[----:B0-----:R-:W-:Y:S01]  /*f1e0*/  @P2 SHF.R.U32.HI R202, RZ, R198, R199 ;  /* 0x000000c6ffca2219 */ /* 0x001fe200000116c7 */
[----:B------:R-:W-:Y:S02]  /*f1f0*/  IMAD.MOV.U32 R199, RZ, RZ, 0x40000040 ;  /* 0x40000040ffc77424 */ /* 0x000fe400078e00ff */
[----:B------:R-:W-:Y:S01]  /*f200*/  IMAD R198, R18, 0x1000, R0 ;  /* 0x0000100012c67824 */ /* 0x000fe200078e0200 */
[----:B------:R-:W-:Y:S02]  /*f210*/  WARPGROUP.DEPBAR.LE gsb0, 0x0 ;  /* 0x00008000000079c5 */ /* 0x000fe40000010000 */
[----:B------:R-:W-:-:S06]  /*f220*/  WARPGROUP.ARRIVE ;  /* 0x00000000000079c5 */ /* 0x000fcc0000000000 */
[----:B------:R-:W-:Y:S01]  /*f230*/  HGMMA.64x64x16.F32 R152, gdesc[UR4], R152, gsb0 ;  /* 0x00e00000049879f0 */ /* 0x000fe20008000898 */
[----:B------:R-:W-:Y:S02]  /*f240*/  R2UR UR7, R199 ;  /* 0x00000000c70772ca */ /* 0x000fe400000e0000 */
[----:B------:R-:W-:Y:S01]  /*f250*/  R2UR UR6, R198 ;  /* 0x00000000c60672ca */ /* 0x000fe200000e0000 */
[----:B------:R-:W-:Y:S02]  /*f260*/  WARPGROUP.DEPBAR.LE gsb0, 0x0 ;  /* 0x00008000000079c5 */ /* 0x000fe40000010000 */
[----:B------:R-:W-:Y:S01]  /*f270*/  FMUL.FTZ R208, R152, UR44 ;  /* 0x0000002c98d07c20 */ /* 0x000fe20008410000 */
[----:B------:R-:W-:Y:S01]  /*f280*/  FMUL.FTZ R152, R153, UR44 ;  /* 0x0000002c99987c20 */ /* 0x000fe20008410000 */
[----:B------:R-:W-:Y:S01]  /*f290*/  FMUL.FTZ R206, R157, UR44 ;  /* 0x0000002c9dce7c20 */ /* 0x000fe20008410000 */
[----:B------:R-:W0:Y:S01]  /*f2a0*/  SHFL.IDX PT, R153, R202, RZ, 0x1c1f ;  /* 0x001c1fffca997589 */ /* 0x000e2200000e0000 */
[----:B------:R-:W-:Y:S01]  /*f2b0*/  FMUL.FTZ R157, R160, UR44 ;  /* 0x0000002ca09d7c20 */ /* 0x000fe20008410000 */
[----:B------:R-:W-:-:S02]  /*f2c0*/  IMAD.MOV.U32 R160, RZ, RZ, -0x40 ;  /* 0xffffffc0ffa07424 */ /* 0x000fc400078e00ff */
[----:B------:R-:W-:Y:S01]  /*f2d0*/  FMUL.FTZ R204, R156, UR44 ;  /* 0x0000002c9ccc7c20 */ /* 0x000fe20008410000 */
[----:B------:R-:W-:Y:S01]  /*f2e0*/  MUFU.TANH R208, R208 ;  /* 0x000000d000d07308 */ /* 0x000fe20000002400 */
[----:B------:R-:W-:Y:S01]  /*f2f0*/  FMUL.FTZ R199, R165, UR44 ;  /* 0x0000002ca5c77c20 */ /* 0x000fe20008410000 */
[----:B------:R-:W-:Y:S02]  /*f300*/  IMAD R160, R21, R160, 0x1 ;  /* 0x0000000115a07424 */ /* 0x000fe400078e02a0 */
[----:B------:R-:W-:Y:S01]  /*f310*/  FMUL.FTZ R165, R168, UR44 ;  /* 0x0000002ca8a57c20 */ /* 0x000fe20008410000 */
[----:B------:R-:W-:Y:S01]  /*f320*/  FMUL.FTZ R207, R161, UR44 ;  /* 0x0000002ca1cf7c20 */ /* 0x000fe20008410000 */
[----:B------:R-:W-:Y:S01]  /*f330*/  FMUL.FTZ R205, R169, UR44 ;  /* 0x0000002ca9cd7c20 */ /* 0x000fe20008410000 */
[----:B------:R-:W-:Y:S01]  /*f340*/  FMUL.FTZ R156, R164, UR44 ;  /* 0x0000002ca49c7c20 */ /* 0x000fe20008410000 */
[----:B------:R-:W-:Y:S01]  /*f350*/  IADD3 R160, R211, R160, -R215 ;  /* 0x000000a0d3a07210 */ /* 0x000fe20007ffe8d7 */
[----:B------:R-:W1:Y:S01]  /*f360*/  MUFU.TANH R204, R204 ;  /* 0x000000cc00cc7308 */ /* 0x000e620000002400 */
[----:B------:R-:W-:Y:S01]  /*f370*/  FMUL.FTZ R173, R173, UR44 ;  /* 0x0000002cadad7c20 */ /* 0x000fe20008410000 */
[----:B------:R-:W-:Y:S01]  /*f380*/  FMUL.FTZ R172, R172, UR44 ;  /* 0x0000002cacac7c20 */ /* 0x000fe20008410000 */
[----:B------:R-:W-:Y:S01]  /*f390*/  FMUL.FTZ R154, R154, UR44 ;  /* 0x0000002c9a9a7c20 */ /* 0x000fe20008410000 */
[----:B------:R-:W-:-:S02]  /*f3a0*/  IMAD.IADD R168, R160, 0x1, -R192 ;  /* 0x00000001a0a87824 */ /* 0x000fc400078e0ac0 */
[----:B------:R-:W-:Y:S01]  /*f3b0*/  FMUL.FTZ R158, R158, UR44 ;  /* 0x0000002c9e9e7c20 */ /* 0x000fe20008410000 */
[----:B------:R-:W-:Y:S01]  /*f3c0*/  FMUL.FTZ R176, R176, UR44 ;  /* 0x0000002cb0b07c20 */ /* 0x000fe20008410000 */
[----:B------:R-:W-:Y:S01]  /*f3d0*/  FMUL.FTZ R180, R180, UR44 ;  /* 0x0000002cb4b47c20 */ /* 0x000fe20008410000 */
[----:B------:R-:W2:Y:S01]  /*f3e0*/  MUFU.TANH R152, R152 ;  /* 0x0000009800987308 */ /* 0x000ea20000002400 */
[----:B------:R-:W-:Y:S01]  /*f3f0*/  FMUL.FTZ R181, R181, UR44 ;  /* 0x0000002cb5b57c20 */ /* 0x000fe20008410000 */
[----:B------:R-:W-:Y:S01]  /*f400*/  FMUL.FTZ R162, R162, UR44 ;  /* 0x0000002ca2a27c20 */ /* 0x000fe20008410000 */
[----:B------:R-:W3:Y:S01]  /*f410*/  SHFL.IDX PT, R202, R202, 0x1, 0x1c1f ;  /* 0x003c1f00caca7f89 */ /* 0x000ee200000e0000 */
[----:B0-----:R-:W-:Y:S02]  /*f420*/  IMAD.IADD R169, R168, 0x1, R153 ;  /* 0x00000001a8a97824 */ /* 0x001fe400078e0299 */
[----:B------:R-:W-:Y:S01]  /*f430*/  FMUL.FTZ R171, R171, UR44 ;  /* 0x0000002cabab7c20 */ /* 0x000fe20008410000 */
[----:B------:R-:W-:Y:S01]  /*f440*/  FMUL.FTZ R209, R179, UR44 ;  /* 0x0000002cb3d17c20 */ /* 0x000fe20008410000 */
[----:B------:R-:W-:Y:S01]  /*f450*/  FMUL.FTZ R228, R182, UR44 ;  /* 0x0000002cb6e47c20 */ /* 0x000fe20008410000 */
[----:B------:R-:W0:Y:S01]  /*f460*/  MUFU.TANH R206, R206 ;  /* 0x000000ce00ce7308 */ /* 0x000e220000002400 */
[----:B------:R-:W-:Y:S01]  /*f470*/  ISETP.GT.AND P3, PT, R169, 0x8, PT ;  /* 0x00000008a900780c */ /* 0x000fe20003f64270 */
[----:B------:R-:W-:Y:S01]  /*f480*/  FMUL.FTZ R229, R183, UR44 ;  /* 0x0000002cb7e57c20 */ /* 0x000fe20008410000 */
[----:B------:R-:W-:-:S02]  /*f490*/  ISETP.GT.AND P5, PT, R169, RZ, PT ;  /* 0x000000ffa900720c */ /* 0x000fc40003fa4270 */
[----:B-1----:R-:W-:Y:S02]  /*f4a0*/  FSEL R161, R204, -INF , P3 ;  /* 0xff800000cca17808 */ /* 0x002fe40001800000 */
[C---:B------:R-:W-:Y:S01]  /*f4b0*/  ISETP.GT.AND P6, PT, R169.reuse, 0x1, PT ;  /* 0x00000001a900780c */ /* 0x040fe20003fc4270 */
[----:B------:R-:W1:Y:S01]  /*f4c0*/  MUFU.TANH R157, R157 ;  /* 0x0000009d009d7308 */ /* 0x000e620000002400 */
[----:B------:R-:W-:Y:S02]  /*f4d0*/  FSEL R153, R208, -INF , P5 ;  /* 0xff800000d0997808 */ /* 0x000fe40002800000 */
[C---:B------:R-:W-:Y:S02]  /*f4e0*/  ISETP.GT.AND P4, PT, R169.reuse, 0x9, PT ;  /* 0x00000009a900780c */ /* 0x040fe40003f84270 */
[C---:B------:R-:W-:Y:S02]  /*f4f0*/  ISETP.GT.AND P5, PT, R169.reuse, 0x10, PT ;  /* 0x00000010a900780c */ /* 0x040fe40003fa4270 */
[----:B--2---:R-:W-:Y:S01]  /*f500*/  FSEL R152, R152, -INF , P6 ;  /* 0xff80000098987808 */ /* 0x004fe20003000000 */
[----:B------:R-:W2:Y:S01]  /*f510*/  MUFU.TANH R207, R207 ;  /* 0x000000cf00cf7308 */ /* 0x000ea20000002400 */
[----:B------:R-:W-:-:S02]  /*f520*/  ISETP.GT.AND P6, PT, R169, 0x11, PT ;  /* 0x00000011a900780c */ /* 0x000fc40003fc4270 */
[----:B0-----:R-:W-:Y:S01]  /*f530*/  FSEL R160, R206, -INF , P4 ;  /* 0xff800000cea07808 */ /* 0x001fe20002000000 */
[----:B------:R-:W-:Y:S01]  /*f540*/  FMUL.FTZ R206, R159, UR44 ;  /* 0x0000002c9fce7c20 */ /* 0x000fe20008410000 */
[C---:B------:R-:W-:Y:S01]  /*f550*/  ISETP.GT.AND P4, PT, R169.reuse, 0x19, PT ;  /* 0x00000019a900780c */ /* 0x040fe20003f84270 */
[----:B---3--:R-:W-:Y:S01]  /*f560*/  IMAD.IADD R168, R168, 0x1, R202 ;  /* 0x00000001a8a87824 */ /* 0x008fe200078e02ca */
[----:B------:R-:W-:Y:S01]  /*f570*/  ISETP.GT.AND P3, PT, R169, 0x18, PT ;  /* 0x00000018a900780c */ /* 0x000fe20003f64270 */
[----:B------:R-:W-:Y:S01]  /*f580*/  MUFU.TANH R199, R199 ;  /* 0x000000c700c77308 */ /* 0x000fe20000002400 */
[----:B-1----:R-:W-:Y:S02]  /*f590*/  FSEL R164, R157, -INF , P5 ;  /* 0xff8000009da47808 */ /* 0x002fe40002800000 */
[----:B------:R-:W-:-:S05]  /*f5a0*/  ISETP.GT.AND P5, PT, R169, 0x20, PT ;  /* 0x00000020a900780c */ /* 0x000fca0003fa4270 */
[----:B------:R-:W0:Y:S01]  /*f5b0*/  MUFU.TANH R156, R156 ;  /* 0x0000009c009c7308 */ /* 0x000e220000002400 */
[----:B--2---:R-:W-:Y:S01]  /*f5c0*/  FSEL R157, R207, -INF , P6 ;  /* 0xff800000cf9d7808 */ /* 0x004fe20003000000 */
[----:B------:R-:W-:Y:S01]  /*f5d0*/  FMUL.FTZ R207, R175, UR44 ;  /* 0x0000002cafcf7c20 */ /* 0x000fe20008410000 */
[----:B------:R-:W-:-:S05]  /*f5e0*/  ISETP.GT.AND P6, PT, R169, 0x21, PT ;  /* 0x00000021a900780c */ /* 0x000fca0003fc4270 */
[----:B------:R-:W-:Y:S08]  /*f5f0*/  MUFU.TANH R205, R205 ;  /* 0x000000cd00cd7308 */ /* 0x000ff00000002400 */
[----:B------:R-:W-:Y:S01]  /*f600*/  MUFU.TANH R204, R173 ;  /* 0x000000ad00cc7308 */ /* 0x000fe20000002400 */
[----:B0-----:R-:W-:Y:S02]  /*f610*/  FSEL R156, R156, -INF , P3 ;  /* 0xff8000009c9c7808 */ /* 0x001fe40001800000 */
[----:B------:R-:W-:-:S05]  /*f620*/  ISETP.GT.AND P3, PT, R169, 0x28, PT ;  /* 0x00000028a900780c */ /* 0x000fca0003f64270 */
[----:B------:R-:W0:Y:S08]  /*f630*/  MUFU.TANH R165, R165 ;  /* 0x000000a500a57308 */ /* 0x000e300000002400 */
[----:B------:R1:W2:Y:S08]  /*f640*/  MUFU.TANH R208, R172 ;  /* 0x000000ac00d07308 */ /* 0x0002b00000002400 */
[----:B------:R-:W3:Y:S01]  /*f650*/  MUFU.TANH R181, R181 ;  /* 0x000000b500b57308 */ /* 0x000ee20000002400 */
[----:B-1----:R-:W-:-:S02]  /*f660*/  FSEL R172, R199, -INF , P4 ;  /* 0xff800000c7ac7808 */ /* 0x002fc40002000000 */
[----:B------:R-:W-:Y:S02]  /*f670*/  ISETP.GT.AND P4, PT, R169, 0x29, PT ;  /* 0x00000029a900780c */ /* 0x000fe40003f84270 */
[----:B0-----:R-:W-:Y:S02]  /*f680*/  FSEL R165, R165, -INF , P5 ;  /* 0xff800000a5a57808 */ /* 0x001fe40002800000 */
[C---:B------:R-:W-:Y:S01]  /*f690*/  ISETP.GT.AND P5, PT, R169.reuse, 0x30, PT ;  /* 0x00000030a900780c */ /* 0x040fe20003fa4270 */
[----:B------:R0:W-:Y:S01]  /*f6a0*/  MUFU.TANH R199, R154 ;  /* 0x0000009a00c77308 */ /* 0x0001e20000002400 */
[----:B--2---:R-:W-:Y:S01]  /*f6b0*/  FSEL R173, R208, -INF , P3 ;  /* 0xff800000d0ad7808 */ /* 0x004fe20001800000 */
[----:B------:R-:W-:Y:S01]  /*f6c0*/  FMUL.FTZ R208, R174, UR44 ;  /* 0x0000002caed07c20 */ /* 0x000fe20008410000 */
[----:B------:R-:W-:-:S05]  /*f6d0*/  ISETP.GT.AND P3, PT, R169, 0x38, PT ;  /* 0x00000038a900780c */ /* 0x000fca0003f64270 */
[----:B------:R-:W-:Y:S01]  /*f6e0*/  MUFU.TANH R206, R206 ;  /* 0x000000ce00ce7308 */ /* 0x000fe20000002400 */
[----:B0-----:R-:W-:Y:S01]  /*f6f0*/  FSEL R154, R205, -INF , P6 ;  /* 0xff800000cd9a7808 */ /* 0x001fe20003000000 */
[----:B------:R-:W-:Y:S01]  /*f700*/  FMUL.FTZ R205, R155, UR44 ;  /* 0x0000002c9bcd7c20 */ /* 0x000fe20008410000 */
[----:B------:R-:W-:Y:S02]  /*f710*/  FSEL R155, R204, -INF , P4 ;  /* 0xff800000cc9b7808 */ /* 0x000fe40002000000 */
[----:B------:R-:W-:Y:S02]  /*f720*/  FMNMX.FTZ R204, R153, R197, !PT ;  /* 0x000000c599cc7209 */ /* 0x000fe40007810000 */
[C---:B------:R-:W-:Y:S01]  /*f730*/  ISETP.GT.AND P6, PT, R169.reuse, 0x31, PT ;  /* 0x00000031a900780c */ /* 0x040fe20003fc4270 */
[----:B------:R-:W-:Y:S01]  /*f740*/  MUFU.TANH R171, R171 ;  /* 0x000000ab00ab7308 */ /* 0x000fe20000002400 */
[----:B------:R-:W-:-:S04]  /*f750*/  ISETP.GT.AND P4, PT, R169, 0x39, PT ;  /* 0x00000039a900780c */ /* 0x000fc80003f84270 */
[----:B---3--:R-:W-:Y:S01]  /*f760*/  FSEL R159, R181, -INF , P4 ;  /* 0xff800000b59f7808 */ /* 0x008fe20002000000 */
[----:B------:R-:W-:Y:S01]  /*f770*/  FMUL.FTZ R181, R166, UR44 ;  /* 0x0000002ca6b57c20 */ /* 0x000fe20008410000 */
[----:B------:R-:W-:Y:S01]  /*f780*/  FMUL.FTZ R166, R167, UR44 ;  /* 0x0000002ca7a67c20 */ /* 0x000fe20008410000 */
[----:B------:R0:W-:Y:S01]  /*f790*/  MUFU.TANH R169, R205 ;  /* 0x000000cd00a97308 */ /* 0x0001e20000002400 */
[----:B------:R-:W-:Y:S01]  /*f7a0*/  FMUL.FTZ R167, R170, UR44 ;  /* 0x0000002caaa77c20 */ /* 0x000fe20008410000 */
[----:B------:R-:W-:-:S06]  /*f7b0*/  ISETP.GT.AND P4, PT, R168, RZ, PT ;  /* 0x000000ffa800720c */ /* 0x000fcc0003f84270 */
[----:B------:R-:W-:Y:S01]  /*f7c0*/  MUFU.TANH R181, R181 ;  /* 0x000000b500b57308 */ /* 0x000fe20000002400 */
[----:B0-----:R-:W-:-:S04]  /*f7d0*/  FMNMX.FTZ R205, R152, R204, !PT ;  /* 0x000000cc98cd7209 */ /* 0x001fc80007810000 */
[----:B------:R-:W-:-:S03]  /*f7e0*/  FMNMX.FTZ R205, R161, R205, !PT ;  /* 0x000000cda1cd7209 */ /* 0x000fc60007810000 */
[----:B------:R0:W-:Y:S08]  /*f7f0*/  MUFU.TANH R204, R158 ;  /* 0x0000009e00cc7308 */ /* 0x0001f00000002400 */
[----:B------:R-:W-:Y:S01]  /*f800*/  MUFU.TANH R166, R166 ;  /* 0x000000a600a67308 */ /* 0x000fe20000002400 */
[----:B0-----:R-:W-:-:S04]  /*f810*/  FMNMX.FTZ R158, R160, R205, !PT ;  /* 0x000000cda09e7209 */ /* 0x001fc80007810000 */
[----:B------:R-:W-:-:S03]  /*f820*/  FMNMX.FTZ R158, R164, R158, !PT ;  /* 0x0000009ea49e7209 */ /* 0x000fc60007810000 */
[----:B------:R0:W1:Y:S01]  /*f830*/  MUFU.TANH R205, R176 ;  /* 0x000000b000cd7308 */ /* 0x0000620000002400 */
[----:B------:R-:W-:-:S04]  /*f840*/  FMNMX.FTZ R158, R157, R158, !PT ;  /* 0x0000009e9d9e7209 */ /* 0x000fc80007810000 */
[----:B------:R-:W-:-:S03]  /*f850*/  FMNMX.FTZ R158, R156, R158, !PT ;  /* 0x0000009e9c9e7209 */ /* 0x000fc60007810000 */
[----:B------:R-:W-:Y:S01]  /*f860*/  MUFU.TANH R167, R167 ;  /* 0x000000a700a77308 */ /* 0x000fe20000002400 */
[----:B0-----:R-:W-:Y:S01]  /*f870*/  FMUL.FTZ R176, R177, UR44 ;  /* 0x0000002cb1b07c20 */ /* 0x001fe20008410000 */
[----:B------:R-:W-:-:S04]  /*f880*/  FMNMX.FTZ R177, R172, R158, !PT ;  /* 0x0000009eacb17209 */ /* 0x000fc80007810000 */
[----:B------:R-:W-:Y:S02]  /*f890*/  FMNMX.FTZ R177, R165, R177, !PT ;  /* 0x000000b1a5b17209 */ /* 0x000fe40007810000 */
[----:B------:R-:W0:Y:S02]  /*f8a0*/  MUFU.TANH R176, R176 ;  /* 0x000000b000b07308 */ /* 0x000e240000002400 */
[----:B------:R-:W-:-:S06]  /*f8b0*/  FMNMX.FTZ R177, R154, R177, !PT ;  /* 0x000000b19ab17209 */ /* 0x000fcc0007810000 */
[----:B------:R2:W3:Y:S08]  /*f8c0*/  MUFU.TANH R158, R180 ;  /* 0x000000b4009e7308 */ /* 0x0004f00000002400 */
[----:B------:R-:W-:Y:S01]  /*f8d0*/  MUFU.TANH R208, R208 ;  /* 0x000000d000d07308 */ /* 0x000fe20000002400 */
[----:B--2---:R-:W-:Y:S02]  /*f8e0*/  FMNMX.FTZ R180, R173, R177, !PT ;  /* 0x000000b1adb47209 */ /* 0x004fe40007810000 */
[----:B-1----:R-:W-:-:S02]  /*f8f0*/  FSEL R177, R205, -INF , P5 ;  /* 0xff800000cdb17808 */ /* 0x002fc40002800000 */
[----:B------:R-:W-:Y:S02]  /*f900*/  FMNMX.FTZ R180, R155, R180, !PT ;  /* 0x000000b49bb47209 */ /* 0x000fe40007810000 */
[----:B0-----:R-:W-:Y:S01]  /*f910*/  FSEL R176, R176, -INF , P6 ;  /* 0xff800000b0b07808 */ /* 0x001fe20003000000 */
[----:B------:R-:W0:Y:S01]  /*f920*/  MUFU.TANH R207, R207 ;  /* 0x000000cf00cf7308 */ /* 0x000e220000002400 */
[----:B------:R-:W-:Y:S02]  /*f930*/  FMNMX.FTZ R180, R177, R180, !PT ;  /* 0x000000b4b1b47209 */ /* 0x000fe40007810000 */
[----:B---3--:R-:W-:Y:S02]  /*f940*/  FSEL R158, R158, -INF , P3 ;  /* 0xff8000009e9e7808 */ /* 0x008fe40001800000 */
[----:B------:R-:W-:Y:S02]  /*f950*/  FMNMX.FTZ R205, R176, R180, !PT ;  /* 0x000000b4b0cd7209 */ /* 0x000fe40007810000 */
[C---:B------:R-:W-:Y:S01]  /*f960*/  ISETP.GT.AND P5, PT, R168.reuse, 0x1, PT ;  /* 0x00000001a800780c */ /* 0x040fe20003fa4270 */
[----:B------:R1:W2:Y:S01]  /*f970*/  MUFU.TANH R180, R162 ;  /* 0x000000a200b47308 */ /* 0x0002a20000002400 */
[----:B------:R-:W-:-:S02]  /*f980*/  ISETP.GT.AND P6, PT, R168, 0x8, PT ;  /* 0x00000008a800780c */ /* 0x000fc40003fc4270 */
[----:B------:R-:W-:Y:S02]  /*f990*/  ISETP.GT.AND P3, PT, R168, 0x9, PT ;  /* 0x00000009a800780c */ /* 0x000fe40003f64270 */
[----:B------:R-:W-:Y:S02]  /*f9a0*/  FSEL R204, R204, -INF , P6 ;  /* 0xff800000cccc7808 */ /* 0x000fe40003000000 */
[----:B------:R-:W-:Y:S01]  /*f9b0*/  FSEL R206, R206, -INF , P3 ;  /* 0xff800000cece7808 */ /* 0x000fe20001800000 */
[----:B------:R-:W-:Y:S01]  /*f9c0*/  MUFU.TANH R209, R209 ;  /* 0x000000d100d17308 */ /* 0x000fe20000002400 */
[----:B-1----:R-:W-:Y:S01]  /*f9d0*/  FMNMX.FTZ R162, R158, R205, !PT ;  /* 0x000000cd9ea27209 */ /* 0x002fe20007810000 */
[----:B------:R-:W-:Y:S01]  /*f9e0*/  FMUL.FTZ R205, R163, UR44 ;  /* 0x0000002ca3cd7c20 */ /* 0x000fe20008410000 */
[----:B------:R-:W-:Y:S02]  /*f9f0*/  ISETP.GT.AND P6, PT, R168, 0x18, PT ;  /* 0x00000018a800780c */ /* 0x000fe40003fc4270 */
[----:B------:R-:W-:-:S02]  /*fa00*/  FMNMX.FTZ R162, R159, R162, !PT ;  /* 0x000000a29fa27209 */ /* 0x000fc40007810000 */
[----:B------:R-:W-:Y:S01]  /*fa10*/  ISETP.GT.AND P3, PT, R168, 0x19, PT ;  /* 0x00000019a800780c */ /* 0x000fe20003f64270 */
[----:B------:R-:W1:Y:S02]  /*fa20*/  MUFU.TANH R205, R205 ;  /* 0x000000cd00cd7308 */ /* 0x000e640000002400 */
[----:B------:R-:W3:Y:S01]  /*fa30*/  SHFL.BFLY PT, R163, R162, 0x2, 0x1f ;  /* 0x0c401f00a2a37f89 */ /* 0x000ee200000e0000 */
[----:B------:R-:W-:Y:S02]  /*fa40*/  FSEL R166, R166, -INF , P3 ;  /* 0xff800000a6a67808 */ /* 0x000fe40001800000 */
[----:B------:R-:W-:-:S03]  /*fa50*/  ISETP.GT.AND P3, PT, R168, 0x29, PT ;  /* 0x00000029a800780c */ /* 0x000fc60003f64270 */
[----:B------:R-:W4:Y:S01]  /*fa60*/  MUFU.TANH R228, R228 ;  /* 0x000000e400e47308 */ /* 0x000f220000002400 */
[----:B0-----:R-:W-:Y:S02]  /*fa70*/  FSEL R207, R207, -INF , P3 ;  /* 0xff800000cfcf7808 */ /* 0x001fe40001800000 */
[----:B------:R-:W-:-:S05]  /*fa80*/  ISETP.GT.AND P3, PT, R168, 0x39, PT ;  /* 0x00000039a800780c */ /* 0x000fca0003f64270 */
[----:B------:R-:W0:Y:S01]  /*fa90*/  MUFU.TANH R229, R229 ;  /* 0x000000e500e57308 */ /* 0x000e220000002400 */
[----:B---3--:R-:W-:Y:S02]  /*faa0*/  FMNMX.FTZ R170, R162, R163, !PT ;  /* 0x000000a3a2aa7209 */ /* 0x008fe40007810000 */
[----:B------:R-:W-:Y:S02]  /*fab0*/  FSEL R162, R199, -INF , P4 ;  /* 0xff800000c7a27808 */ /* 0x000fe40002000000 */
[----:B------:R-:W-:Y:S02]  /*fac0*/  FSEL R163, R169, -INF , P5 ;  /* 0xff800000a9a37808 */ /* 0x000fe40002800000 */
[C---:B------:R-:W-:Y:S01]  /*fad0*/  ISETP.GT.AND P4, PT, R168.reuse, 0x10, PT ;  /* 0x00000010a800780c */ /* 0x040fe20003f84270 */
[----:B------:R-:W3:Y:S01]  /*fae0*/  SHFL.BFLY PT, R169, R170, 0x1, 0x1f ;  /* 0x0c201f00aaa97f89 */ /* 0x000ee200000e0000 */
[----:B------:R-:W-:Y:S02]  /*faf0*/  ISETP.GT.AND P5, PT, R168, 0x11, PT ;  /* 0x00000011a800780c */ /* 0x000fe40003fa4270 */
[----:B--2---:R-:W-:-:S02]  /*fb00*/  FSEL R202, R180, -INF , P4 ;  /* 0xff800000b4ca7808 */ /* 0x004fc40002000000 */
[----:B-1----:R-:W-:Y:S02]  /*fb10*/  FSEL R205, R205, -INF , P5 ;  /* 0xff800000cdcd7808 */ /* 0x002fe40002800000 */
[----:B------:R-:W-:Y:S02]  /*fb20*/  FSEL R199, R181, -INF , P6 ;  /* 0xff800000b5c77808 */ /* 0x000fe40003000000 */
[C---:B------:R-:W-:Y:S02]  /*fb30*/  ISETP.GT.AND P4, PT, R168.reuse, 0x20, PT ;  /* 0x00000020a800780c */ /* 0x040fe40003f84270 */
[C---:B------:R-:W-:Y:S02]  /*fb40*/  ISETP.GT.AND P5, PT, R168.reuse, 0x21, PT ;  /* 0x00000021a800780c */ /* 0x040fe40003fa4270 */
[----:B------:R-:W-:Y:S02]  /*fb50*/  ISETP.GT.AND P6, PT, R168, 0x28, PT ;  /* 0x00000028a800780c */ /* 0x000fe40003fc4270 */
[----:B------:R-:W-:-:S02]  /*fb60*/  FSEL R167, R167, -INF , P4 ;  /* 0xff800000a7a77808 */ /* 0x000fc40002000000 */
[----:B------:R-:W-:Y:S01]  /*fb70*/  FSEL R181, R171, -INF , P5 ;  /* 0xff800000abb57808 */ /* 0x000fe20002800000 */
[----:B------:R-:W-:Y:S01]  /*fb80*/  FMUL.FTZ R171, R178, UR44 ;  /* 0x0000002cb2ab7c20 */ /* 0x000fe20008410000 */
[----:B------:R-:W-:Y:S02]  /*fb90*/  FSEL R208, R208, -INF , P6 ;  /* 0xff800000d0d07808 */ /* 0x000fe40003000000 */
[C---:B------:R-:W-:Y:S02]  /*fba0*/  ISETP.GT.AND P4, PT, R168.reuse, 0x30, PT ;  /* 0x00000030a800780c */ /* 0x040fe40003f84270 */
[C---:B------:R-:W-:Y:S01]  /*fbb0*/  ISETP.GT.AND P5, PT, R168.reuse, 0x31, PT ;  /* 0x00000031a800780c */ /* 0x040fe20003fa4270 */
[----:B------:R-:W1:Y:S01]  /*fbc0*/  MUFU.TANH R171, R171 ;  /* 0x000000ab00ab7308 */ /* 0x000e620000002400 */
[----:B------:R-:W-:Y:S02]  /*fbd0*/  ISETP.GT.AND P6, PT, R168, 0x38, PT ;  /* 0x00000038a800780c */ /* 0x000fe40003fc4270 */
[----:B------:R-:W-:-:S02]  /*fbe0*/  FMNMX.FTZ R168, R162, R200, !PT ;  /* 0x000000c8a2a87209 */ /* 0x000fc40007810000 */
[----:B------:R-:W-:Y:S02]  /*fbf0*/  FSEL R209, R209, -INF , P5 ;  /* 0xff800000d1d17808 */ /* 0x000fe40002800000 */
[----:B------:R-:W-:Y:S02]  /*fc00*/  FMNMX.FTZ R168, R163, R168, !PT ;  /* 0x000000a8a3a87209 */ /* 0x000fe40007810000 */
[----:B----4-:R-:W-:Y:S02]  /*fc10*/  FSEL R228, R228, -INF , P6 ;  /* 0xff800000e4e47808 */ /* 0x010fe40003000000 */
[----:B------:R-:W-:Y:S02]  /*fc20*/  FMNMX.FTZ R168, R204, R168, !PT ;  /* 0x000000a8cca87209 */ /* 0x000fe40007810000 */
[----:B0-----:R-:W-:Y:S02]  /*fc30*/  FSEL R229, R229, -INF , P3 ;  /* 0xff800000e5e57808 */ /* 0x001fe40001800000 */
[----:B------:R-:W-:-:S02]  /*fc40*/  FMNMX.FTZ R174, R206, R168, !PT ;  /* 0x000000a8ceae7209 */ /* 0x000fc40007810000 */
[----:B---3--:R-:W-:Y:S01]  /*fc50*/  FMNMX.FTZ R168, R170, R169, !PT ;  /* 0x000000a9aaa87209 */ /* 0x008fe20007810000 */
[----:B------:R-:W-:Y:S01]  /*fc60*/  IMAD.U32 R169, RZ, RZ, UR40 ;  /* 0x00000028ffa97e24 */ /* 0x000fe2000f8e00ff */
[----:B------:R-:W-:Y:S02]  /*fc70*/  FMNMX.FTZ R170, R202, R174, !PT ;  /* 0x000000aecaaa7209 */ /* 0x000fe40007810000 */
[----:B-1----:R-:W-:Y:S01]  /*fc80*/  FSEL R182, R171, -INF , P4 ;  /* 0xff800000abb67808 */ /* 0x002fe20002000000 */
[C---:B------:R-:W-:Y:S01]  /*fc90*/  FMUL.FTZ R179, R168.reuse, R169 ;  /* 0x000000a9a8b37220 */ /* 0x040fe20000410000 */
[----:B------:R-:W-:Y:S02]  /*fca0*/  FMNMX.FTZ R170, R205, R170, !PT ;  /* 0x000000aacdaa7209 */ /* 0x000fe40007810000 */
[----:B------:R-:W-:Y:S02]  /*fcb0*/  FSETP.NEU.FTZ.AND P4, PT, R168, -INF , PT ;  /* 0xff800000a800780b */ /* 0x000fe40003f9d000 */
[----:B------:R-:W-:-:S02]  /*fcc0*/  FMNMX.FTZ R170, R199, R170, !PT ;  /* 0x000000aac7aa7209 */ /* 0x000fc40007810000 */
[----:B------:R-:W-:Y:S02]  /*fcd0*/  FSEL R179, R179, RZ, P4 ;  /* 0x000000ffb3b37208 */ /* 0x000fe40002000000 */
[----:B------:R-:W-:-:S03]  /*fce0*/  FMNMX.FTZ R170, R166, R170, !PT ;  /* 0x000000aaa6aa7209 */ /* 0x000fc60007810000 */
[-CC-:B------:R-:W-:Y:S01]  /*fcf0*/  FFMA.FTZ R227, R160, R169.reuse, -R179.reuse ;  /* 0x000000a9a0e37223 */ /* 0x180fe200000108b3 */
[----:B------:R-:W-:Y:S01]  /*fd00*/  FMNMX.FTZ R170, R167, R170, !PT ;  /* 0x000000aaa7aa7209 */ /* 0x000fe20007810000 */
[-CC-:B------:R-:W-:Y:S01]  /*fd10*/  FFMA.FTZ R160, R164, R169.reuse, -R179.reuse ;  /* 0x000000a9a4a07223 */ /* 0x180fe200000108b3 */
[-CC-:B------:R-:W-:Y:S01]  /*fd20*/  FFMA.FTZ R175, R154, R169.reuse, -R179.reuse ;  /* 0x000000a99aaf7223 */ /* 0x180fe200000108b3 */
        /* <DEDUP_REMOVED lines=10> */
[----:B------:R-:W-:Y:S01]  /*fdd0*/  MUFU.EX2 R153, R153 ;  /* 0x0000009900997308 */ /* 0x000fe20000000800 */
[-CC-:B------:R-:W-:Y:S01]  /*fde0*/  FFMA.FTZ R157, R157, R169.reuse, -R179.reuse ;  /* 0x000000a99d9d7223 */ /* 0x180fe200000108b3 */
[-CC-:B------:R-:W-:Y:S01]  /*fdf0*/  FFMA.FTZ R172, R172, R169.reuse, -R179.reuse ;  /* 0x000000a9acac7223 */ /* 0x180fe200000108b3 */
[----:B------:R-:W-:Y:S01]  /*fe00*/  FMNMX.FTZ R170, R182, R170, !PT ;  /* 0x000000aab6aa7209 */ /* 0x000fe20007810000 */
[-CC-:B------:R-:W-:Y:S01]  /*fe10*/  FFMA.FTZ R173, R173, R169.reuse, -R179.reuse ;  /* 0x000000a9adad7223 */ /* 0x180fe200000108b3 */
[-CC-:B------:R-:W-:Y:S01]  /*fe20*/  FFMA.FTZ R178, R155, R169.reuse, -R179.reuse ;  /* 0x000000a99bb27223 */ /* 0x180fe200000108b3 */
[-CC-:B------:R-:W-:Y:S01]  /*fe30*/  FFMA.FTZ R177, R177, R169.reuse, -R179.reuse ;  /* 0x000000a9b1b17223 */ /* 0x180fe200000108b3 */
[----:B------:R-:W-:Y:S01]  /*fe40*/  FMNMX.FTZ R170, R209, R170, !PT ;  /* 0x000000aad1aa7209 */ /* 0x000fe20007810000 */
[----:B------:R-:W-:Y:S01]  /*fe50*/  FFMA.FTZ R176, R176, R169, -R179 ;  /* 0x000000a9b0b07223 */ /* 0x000fe200000108b3 */
[----:B------:R-:W-:Y:S02]  /*fe60*/  MUFU.EX2 R152, R152 ;  /* 0x0000009800987308 */ /* 0x000fe40000000800 */
[----:B------:R-:W-:-:S04]  /*fe70*/  FMNMX.FTZ R170, R228, R170, !PT ;  /* 0x000000aae4aa7209 */ /* 0x000fc80007810000 */
[----:B------:R-:W-:Y:S02]  /*fe80*/  FMNMX.FTZ R170, R229, R170, !PT ;  /* 0x000000aae5aa7209 */ /* 0x000fe40007810000 */
[----:B------:R-:W-:Y:S03]  /*fe90*/  MUFU.EX2 R179, R158 ;  /* 0x0000009e00b37308 */ /* 0x000fe60000000800 */
[----:B------:R-:W0:Y:S05]  /*fea0*/  SHFL.BFLY PT, R164, R170, 0x2, 0x1f ;  /* 0x0c401f00aaa47f89 */ /* 0x000e2a00000e0000 */
[----:B------:R-:W-:Y:S08]  /*feb0*/  MUFU.EX2 R161, R161 ;  /* 0x000000a100a17308 */ /* 0x000ff00000000800 */
[----:B------:R-:W-:Y:S08]  /*fec0*/  MUFU.EX2 R227, R227 ;  /* 0x000000e300e37308 */ /* 0x000ff00000000800 */
[----:B------:R-:W-:Y:S01]  /*fed0*/  MUFU.EX2 R160, R160 ;  /* 0x000000a000a07308 */ /* 0x000fe20000000800 */
[----:B0-----:R-:W-:-:S02]  /*fee0*/  FMNMX.FTZ R170, R170, R164, !PT ;  /* 0x000000a4aaaa7209 */ /* 0x001fc40007810000 */
[----:B------:R-:W-:-:S03]  /*fef0*/  FSEL R164, R168, RZ, P4 ;  /* 0x000000ffa8a47208 */ /* 0x000fc60002000000 */
[----:B------:R-:W0:Y:S02]  /*ff00*/  SHFL.BFLY PT, R154, R170, 0x1, 0x1f ;  /* 0x0c201f00aa9a7f89 */ /* 0x000e2400000e0000 */
[----:B------:R-:W-:Y:S01]  /*ff10*/  MUFU.EX2 R157, R157 ;  /* 0x0000009d009d7308 */ /* 0x000fe20000000800 */
[----:B------:R-:W-:-:S04]  /*ff20*/  FADD.FTZ R164, -R164, R197 ;  /* 0x000000c5a4a47221 */ /* 0x000fc80000010100 */
[----:B------:R-:W-:-:S03]  /*ff30*/  FMUL.FTZ R164, R164, R169 ;  /* 0x000000a9a4a47220 */ /* 0x000fc60000410000 */
[----:B------:R-:W-:Y:S08]  /*ff40*/  MUFU.EX2 R171, R171 ;  /* 0x000000ab00ab7308 */ /* 0x000ff00000000800 */
[----:B------:R-:W1:Y:S01]  /*ff50*/  MUFU.EX2 R164, R164 ;  /* 0x000000a400a47308 */ /* 0x000e620000000800 */
[----:B0-----:R-:W-:-:S07]  /*ff60*/  FMNMX.FTZ R170, R170, R154, !PT ;  /* 0x0000009aaaaa7209 */ /* 0x001fce0007810000 */
[----:B------:R-:W-:Y:S01]  /*ff70*/  MUFU.EX2 R172, R172 ;  /* 0x000000ac00ac7308 */ /* 0x000fe20000000800 */
[C---:B------:R-:W-:Y:S01]  /*ff80*/  FSETP.NEU.FTZ.AND P3, PT, R170.reuse, -INF , PT ;  /* 0xff800000aa00780b */ /* 0x040fe20003f7d000 */
[----:B------:R-:W-:-:S03]  /*ff90*/  FMUL.FTZ R156, R170, R169 ;  /* 0x000000a9aa9c7220 */ /* 0x000fc60000410000 */
[----:B------:R-:W-:-:S03]  /*ffa0*/  FSEL R165, R170, RZ, P3 ;  /* 0x000000ffaaa57208 */ /* 0x000fc60001800000 */
[----:B------:R-:W-:Y:S01]  /*ffb0*/  MUFU.EX2 R174, R174 ;  /* 0x000000ae00ae7308 */ /* 0x000fe20000000800 */
[----:B------:R-:W-:Y:S01]  /*ffc0*/  FSEL R156, R156, RZ, P3 ;  /* 0x000000ff9c9c7208 */ /* 0x000fe20001800000 */
[-C--:B-1----:R-:W-:Y:S01]  /*ffd0*/  FMUL.FTZ R24, R24, R164.reuse ;  /* 0x000000a418187220 */ /* 0x082fe20000410000 */
[----:B------:R-:W-:Y:S01]  /*ffe0*/  ISETP.NE.AND P3, PT, R191, RZ, PT ;  /* 0x000000ffbf00720c */ /* 0x000fe20003f65270 */
[----:B------:R-:W-:Y:S01]  /*fff0*/  FADD.FTZ R165, -R165, R200 ;  /* 0x000000c8a5a57221 */ /* 0x000fe20000010100 */
[----:B------:R-:W-:Y:S01]  /*10000*/  FMUL.FTZ R25, R25, R164 ;  /* 0x000000a419197220 */ /* 0x000fe20000410000 */
[-CC-:B------:R-:W-:Y:S01]  /*10010*/  FFMA.FTZ R154, R162, R169.reuse, -R156.reuse ;  /* 0x000000a9a29a7223 */ /* 0x180fe2000001089c */
[-CC-:B------:R-:W-:Y:S01]  /*10020*/  FFMA.FTZ R159, R163, R169.reuse, -R156.reuse ;  /* 0x000000a9a39f7223 */ /* 0x180fe2000001089c */
[-C--:B------:R-:W-:Y:S01]  /*10030*/  FMUL.FTZ R165, R165, R169.reuse ;  /* 0x000000a9a5a57220 */ /* 0x080fe20000410000 */
[-CC-:B------:R-:W-:Y:S01]  /*10040*/  FFMA.FTZ R155, R204, R169.reuse, -R156.reuse ;  /* 0x000000a9cc9b7223 */ /* 0x180fe2000001089c */
[-CC-:B------:R-:W-:Y:S01]  /*10050*/  FFMA.FTZ R158, R202, R169.reuse, -R156.reuse ;  /* 0x000000a9ca9e7223 */ /* 0x180fe2000001089c */
[----:B------:R-:W-:Y:S01]  /*10060*/  FFMA.FTZ R202, R166, R169, -R156 ;  /* 0x000000a9a6ca7223 */ /* 0x000fe2000001089c */
[----:B------:R-:W-:Y:S01]  /*10070*/  MUFU.EX2 R154, R154 ;  /* 0x0000009a009a7308 */ /* 0x000fe20000000800 */
[----:B------:R-:W-:-:S02]  /*10080*/  @!P1 VIADD R166, R195, 0x38840 ;  /* 0x00038840c3a69836 */ /* 0x000fc40000000000 */
[-CC-:B------:R-:W-:Y:S01]  /*10090*/  FFMA.FTZ R162, R206, R169.reuse, -R156.reuse ;  /* 0x000000a9cea27223 */ /* 0x180fe2000001089c */
[-CC-:B------:R-:W-:Y:S01]  /*100a0*/  FFMA.FTZ R163, R205, R169.reuse, -R156.reuse ;  /* 0x000000a9cda37223 */ /* 0x180fe2000001089c */
[-CC-:B------:R-:W-:Y:S01]  /*100b0*/  FFMA.FTZ R183, R199, R169.reuse, -R156.reuse ;  /* 0x000000a9c7b77223 */ /* 0x180fe2000001089c */
[-C--:B------:R-:W-:Y:S01]  /*100c0*/  FFMA.FTZ R197, R167, R169.reuse, -R156 ;  /* 0x000000a9a7c57223 */ /* 0x080fe2000001089c */
[----:B------:R-:W-:Y:S01]  /*100d0*/  @!P1 PRMT R166, RZ, 0x654, R166 ;  /* 0x00000654ffa69816 */ /* 0x000fe200000000a6 */
[-CC-:B------:R-:W-:Y:S01]  /*100e0*/  FFMA.FTZ R181, R181, R169.reuse, -R156.reuse ;  /* 0x000000a9b5b57223 */ /* 0x180fe2000001089c */
[----:B------:R-:W0:Y:S01]  /*100f0*/  MUFU.EX2 R165, R165 ;  /* 0x000000a500a57308 */ /* 0x000e220000000800 */
[-CC-:B------:R-:W-:Y:S01]  /*10100*/  FFMA.FTZ R200, R208, R169.reuse, -R156.reuse ;  /* 0x000000a9d0c87223 */ /* 0x180fe2000001089c */
[----:B------:R1:W-:Y:S01]  /*10110*/  @!P1 SYNCS.ARRIVE.TRANS64.RED.A1T0 RZ, [R166+URZ], RZ ;  /* 0x000000ffa6ff99a7 */ /* 0x0003e2000810043f */
[-CC-:B------:R-:W-:Y:S01]  /*10120*/  FFMA.FTZ R207, R207, R169.reuse, -R156.reuse ;  /* 0x000000a9cfcf7223 */ /* 0x180fe2000001089c */
[-CC-:B------:R-:W-:Y:S01]  /*10130*/  FFMA.FTZ R209, R209, R169.reuse, -R156.reuse ;  /* 0x000000a9d1d17223 */ /* 0x180fe2000001089c */
[-CC-:B------:R-:W-:Y:S01]  /*10140*/  FFMA.FTZ R205, R228, R169.reuse, -R156.reuse ;  /* 0x000000a9e4cd7223 */ /* 0x180fe2000001089c */
[-C--:B------:R-:W-:Y:S01]  /*10150*/  FFMA.FTZ R206, R229, R169.reuse, -R156 ;  /* 0x000000a9e5ce7223 */ /* 0x080fe2000001089c */
[----:B------:R-:W-:Y:S01]  /*10160*/  @!P3 IMAD R167, R201, 0x40, R188 ;  /* 0x00000040c9a7b824 */ /* 0x000fe200078e02bc */
[----:B------:R-:W2:Y:S01]  /*10170*/  MUFU.EX2 R159, R159 ;  /* 0x0000009f009f7308 */ /* 0x000ea20000000800 */
[----:B------:R-:W-:Y:S01]  /*10180*/  FMUL.FTZ R28, R28, R164 ;  /* 0x000000a41c1c7220 */ /* 0x000fe20000410000 */
[----:B-1----:R-:W-:Y:S01]  /*10190*/  FFMA.FTZ R166, R182, R169, -R156 ;  /* 0x000000a9b6a67223 */ /* 0x002fe2000001089c */
[----:B------:R-:W-:Y:S01]  /*101a0*/  FFMA.FTZ R156, R164, R15, R153 ;  /* 0x0000000fa49c7223 */ /* 0x000fe20000010099 */
[----:B------:R-:W-:-:S02]  /*101b0*/  @!P3 IMAD R167, R167, 0x4, R2 ;  /* 0x00000004a7a7b824 */ /* 0x000fc400078e0202 */
[-C--:B------:R-:W-:Y:S01]  /*101c0*/  FMUL.FTZ R29, R29, R164.reuse ;  /* 0x000000a41d1d7220 */ /* 0x080fe20000410000 */
[-C--:B------:R-:W-:Y:S01]  /*101d0*/  FMUL.FTZ R32, R32, R164.reuse ;  /* 0x000000a420207220 */ /* 0x080fe20000410000 */
[----:B------:R-:W-:Y:S01]  /*101e0*/  FMUL.FTZ R33, R33, R164 ;  /* 0x000000a421217220 */ /* 0x000fe20000410000 */
[----:B------:R-:W1:Y:S01]  /*101f0*/  MUFU.EX2 R155, R155 ;  /* 0x0000009b009b7308 */ /* 0x000e620000000800 */
[----:B0-----:R-:W-:Y:S01]  /*10200*/  FFMA.FTZ R15, R165, R20, R154 ;  /* 0x00000014a50f7223 */ /* 0x001fe2000001009a */
[C---:B------:R-:W-:Y:S01]  /*10210*/  FADD.FTZ R20, R152.reuse, R156 ;  /* 0x0000009c98147221 */ /* 0x040fe20000010000 */
[----:B------:R-:W-:Y:S01]  /*10220*/  F2FP.F16.F32.PACK_AB R152, R152, R153 ;  /* 0x000000999898723e */ /* 0x000fe200000000ff */
[----:B------:R0:W-:Y:S01]  /*10230*/  @!P3 STS [R167+0x38400], R164 ;  /* 0x038400a4a700b388 */ /* 0x0001e20000000800 */
[-C--:B------:R-:W-:Y:S01]  /*10240*/  FMUL.FTZ R36, R36, R164.reuse ;  /* 0x000000a424247220 */ /* 0x080fe20000410000 */
[-C--:B------:R-:W-:Y:S01]  /*10250*/  FMUL.FTZ R37, R37, R164.reuse ;  /* 0x000000a425257220 */ /* 0x080fe20000410000 */
[----:B------:R-:W-:Y:S01]  /*10260*/  FMUL.FTZ R40, R40, R164 ;  /* 0x000000a428287220 */ /* 0x000fe20000410000 */
[----:B------:R-:W3:Y:S01]  /*10270*/  MUFU.EX2 R162, R162 ;  /* 0x000000a200a27308 */ /* 0x000ee20000000800 */
[C---:B--2---:R-:W-:Y:S01]  /*10280*/  FADD.FTZ R156, R159.reuse, R15 ;  /* 0x0000000f9f9c7221 */ /* 0x044fe20000010000 */
[----:B------:R-:W-:Y:S01]  /*10290*/  F2FP.F16.F32.PACK_AB R153, R159, R154 ;  /* 0x0000009a9f99723e */ /* 0x000fe200000000ff */
[----:B------:R-:W-:Y:S01]  /*102a0*/  FADD.FTZ R154, R161, R20 ;  /* 0x00000014a19a7221 */ /* 0x000fe20000010000 */
[----:B------:R2:W-:Y:S01]  /*102b0*/  @!P3 STS [R167+0x38420], R165 ;  /* 0x038420a5a700b388 */ /* 0x0005e20000000800 */
[-C--:B------:R-:W-:Y:S01]  /*102c0*/  FMUL.FTZ R41, R41, R164.reuse ;  /* 0x000000a429297220 */ /* 0x080fe20000410000 */
[-C--:B------:R-:W-:Y:S01]  /*102d0*/  FMUL.FTZ R44, R44, R164.reuse ;  /* 0x000000a42c2c7220 */ /* 0x080fe20000410000 */
[-C--:B------:R-:W-:Y:S01]  /*102e0*/  FMUL.FTZ R45, R45, R164.reuse ;  /* 0x000000a42d2d7220 */ /* 0x080fe20000410000 */
[----:B------:R-:W4:Y:S01]  /*102f0*/  MUFU.EX2 R158, R158 ;  /* 0x0000009e009e7308 */ /* 0x000f220000000800 */
[----:B-1----:R-:W-:Y:S01]  /*10300*/  FADD.FTZ R20, R155, R156 ;  /* 0x0000009c9b147221 */ /* 0x002fe20000010000 */
[C---:B------:R-:W-:Y:S01]  /*10310*/  FADD.FTZ R156, R227.reuse, R154 ;  /* 0x0000009ae39c7221 */ /* 0x040fe20000010000 */
[----:B------:R-:W-:Y:S01]  /*10320*/  F2FP.F16.F32.PACK_AB R154, R227, R161 ;  /* 0x000000a1e39a723e */ /* 0x000fe200000000ff */
[-C--:B------:R-:W-:Y:S01]  /*10330*/  FMUL.FTZ R48, R48, R164.reuse ;  /* 0x000000a430307220 */ /* 0x080fe20000410000 */
[-C--:B------:R-:W-:Y:S01]  /*10340*/  FMUL.FTZ R49, R49, R164.reuse ;  /* 0x000000a431317220 */ /* 0x080fe20000410000 */
[----:B------:R-:W-:Y:S01]  /*10350*/  FADD.FTZ R156, R160, R156 ;  /* 0x0000009ca09c7221 */ /* 0x000fe20000010000 */
[----:B------:R-:W-:Y:S01]  /*10360*/  FMUL.FTZ R52, R52, R164 ;  /* 0x000000a434347220 */ /* 0x000fe20000410000 */
[----:B------:R-:W1:Y:S01]  /*10370*/  MUFU.EX2 R163, R163 ;  /* 0x000000a300a37308 */ /* 0x000e620000000800 */
[C---:B---3--:R-:W-:Y:S01]  /*10380*/  FADD.FTZ R159, R162.reuse, R20 ;  /* 0x00000014a29f7221 */ /* 0x048fe20000010000 */
[C---:B------:R-:W-:Y:S01]  /*10390*/  FADD.FTZ R201, R157.reuse, R156 ;  /* 0x0000009c9dc97221 */ /* 0x040fe20000010000 */
[----:B------:R-:W-:Y:S01]  /*103a0*/  F2FP.F16.F32.PACK_AB R156, R157, R160 ;  /* 0x000000a09d9c723e */ /* 0x000fe200000000ff */
[-C--:B------:R-:W-:Y:S01]  /*103b0*/  FMUL.FTZ R53, R53, R164.reuse ;  /* 0x000000a435357220 */ /* 0x080fe20000410000 */
[----:B------:R-:W-:Y:S01]  /*103c0*/  F2FP.F16.F32.PACK_AB R155, R162, R155 ;  /* 0x0000009ba29b723e */ /* 0x000fe200000000ff */
[----:B------:R-:W-:Y:S01]  /*103d0*/  BAR.SYNC.DEFER_BLOCKING 0xf, 0x100 ;  /* 0x03c4000000007b1d */ /* 0x000fe20000010000 */
[-C--:B------:R-:W-:Y:S01]  /*103e0*/  FMUL.FTZ R56, R56, R164.reuse ;  /* 0x000000a438387220 */ /* 0x080fe20000410000 */
[-C--:B------:R-:W-:Y:S01]  /*103f0*/  FMUL.FTZ R57, R57, R164.reuse ;  /* 0x000000a439397220 */ /* 0x080fe20000410000 */
[----:B----4-:R-:W-:Y:S01]  /*10400*/  FADD.FTZ R159, R158, R159 ;  /* 0x0000009f9e9f7221 */ /* 0x010fe20000010000 */
[-C--:B------:R-:W-:Y:S01]  /*10410*/  FMUL.FTZ R60, R60, R164.reuse ;  /* 0x000000a43c3c7220 */ /* 0x080fe20000410000 */
[-C--:B------:R-:W-:Y:S01]  /*10420*/  FMUL.FTZ R61, R61, R164.reuse ;  /* 0x000000a43d3d7220 */ /* 0x080fe20000410000 */
[----:B------:R-:W-:Y:S01]  /*10430*/  MUFU.EX2 R183, R183 ;  /* 0x000000b700b77308 */ /* 0x000fe20000000800 */
[-C--:B------:R-:W-:Y:S01]  /*10440*/  FMUL.FTZ R64, R64, R164.reuse ;  /* 0x000000a440407220 */ /* 0x080fe20000410000 */
[-C--:B------:R-:W-:Y:S01]  /*10450*/  FMUL.FTZ R65, R65, R164.reuse ;  /* 0x000000a441417220 */ /* 0x080fe20000410000 */
[-C--:B------:R-:W-:Y:S01]  /*10460*/  FMUL.FTZ R68, R68, R164.reuse ;  /* 0x000000a444447220 */ /* 0x080fe20000410000 */
[----:B------:R-:W-:Y:S01]  /*10470*/  FMUL.FTZ R69, R69, R164 ;  /* 0x000000a445457220 */ /* 0x000fe20000410000 */
[C---:B-1----:R-:W-:Y:S01]  /*10480*/  FADD.FTZ R204, R163.reuse, R159 ;  /* 0x0000009fa3cc7221 */ /* 0x042fe20000010000 */
[----:B------:R-:W-:Y:S01]  /*10490*/  F2FP.F16.F32.PACK_AB R157, R163, R158 ;  /* 0x0000009ea39d723e */ /* 0x000fe200000000ff */
[-C--:B------:R-:W-:Y:S01]  /*104a0*/  FMUL.FTZ R72, R72, R164.reuse ;  /* 0x000000a448487220 */ /* 0x080fe20000410000 */
[----:B------:R-:W1:Y:S01]  /*104b0*/  MUFU.EX2 R202, R202 ;  /* 0x000000ca00ca7308 */ /* 0x000e620000000800 */
[----:B------:R-:W-:Y:S01]  /*104c0*/  F2FP.F16.F32.PACK_AB R158, R172, R171 ;  /* 0x000000abac9e723e */ /* 0x000fe200000000ff */
        /* <DEDUP_REMOVED lines=117> */
[----:B------:R-:W-:Y:S01]  /*10c20*/  FMUL.FTZ R151, R151, R165 ;  /* 0x000000a597977220 */ /* 0x000fe20000410000 */
[----:B---3--:R-:W-:Y:S01]  /*10c30*/  F2FP.F16.F32.PACK_AB R160, R175, R174 ;  /* 0x000000aeafa0723e */ /* 0x008fe200000000ff */
[----:B------:R3:W-:Y:S01]  /*10c40*/  STSM.16.M88.4 [R194+0x36400], R152 ;  /* 0x03640098c2007844 */ /* 0x0007e20000000200 */
[----:B-1----:R-:W-:Y:S01]  /*10c50*/  F2FP.F16.F32.PACK_AB R161, R181, R197 ;  /* 0x000000c5b5a1723e */ /* 0x002fe200000000ff */
[----:B------:R-:W-:Y:S01]  /*10c60*/  IMAD.MOV.U32 R199, RZ, RZ, 0x40000040 ;  /* 0x40000040ffc77424 */ /* 0x000fe200078e00ff */
[----:B------:R-:W-:Y:S01]  /*10c70*/  F2FP.F16.F32.PACK_AB R162, R178, R173 ;  /* 0x000000adb2a2723e */ /* 0x000fe200000000ff */
[----:B------:R1:W-:Y:S01]  /*10c80*/  STSM.16.M88.4 [R203], R156 ;  /* 0x0000009ccb007844 */ /* 0x0003e20000000200 */
[----:B----4-:R-:W-:Y:S01]  /*10c90*/  F2FP.F16.F32.PACK_AB R163, R182, R200 ;  /* 0x000000c8b6a3723e */ /* 0x010fe200000000ff */
[----:B------:R-:W-:Y:S01]  /*10ca0*/  FADD.FTZ R201, R171, R201 ;  /* 0x000000c9abc97221 */ /* 0x000fe20000010000 */
[----:B0-----:R-:W-:Y:S01]  /*10cb0*/  F2FP.F16.F32.PACK_AB R164, R176, R177 ;  /* 0x000000b1b0a4723e */ /* 0x001fe200000000ff */
[----:B------:R-:W-:Y:S01]  /*10cc0*/  FADD.FTZ R204, R183, R204 ;  /* 0x000000ccb7cc7221 */ /* 0x000fe20000010000 */
[----:B--2---:R-:W-:Y:S01]  /*10cd0*/  F2FP.F16.F32.PACK_AB R165, R20, R15 ;  /* 0x0000000f14a5723e */ /* 0x004fe200000000ff */
[----:B------:R1:W-:Y:S01]  /*10ce0*/  STSM.16.M88.4 [R212], R160 ;  /* 0x000000a0d4007844 */ /* 0x0003e20000000200 */
[----:B------:R-:W-:Y:S01]  /*10cf0*/  F2FP.F16.F32.PACK_AB R166, R180, R179 ;  /* 0x000000b3b4a6723e */ /* 0x000fe200000000ff */
[----:B------:R-:W-:Y:S01]  /*10d00*/  FADD.FTZ R201, R172, R201 ;  /* 0x000000c9acc97221 */ /* 0x000fe20000010000 */
[----:B-----5:R-:W-:Y:S01]  /*10d10*/  F2FP.F16.F32.PACK_AB R167, R206, R205 ;  /* 0x000000cdcea7723e */ /* 0x020fe200000000ff */
[----:B------:R-:W-:Y:S01]  /*10d20*/  FADD.FTZ R204, R202, R204 ;  /* 0x000000cccacc7221 */ /* 0x000fe20000010000 */
[----:B------:R-:W-:Y:S01]  /*10d30*/  ISETP.GT.AND P3, PT, R21, R196, PT ;  /* 0x000000c41500720c */ /* 0x000fe20003f64270 */
[----:B------:R-:W-:Y:S01]  /*10d40*/  FADD.FTZ R201, R174, R201 ;  /* 0x000000c9aec97221 */ /* 0x000fe20000010000 */
[----:B------:R-:W-:Y:S01]  /*10d50*/  @!P1 VIADD R195, R195, 0x38860 ;  /* 0x00038860c3c39836 */ /* 0x000fe20000000000 */
[----:B------:R1:W-:Y:S01]  /*10d60*/  STSM.16.M88.4 [R210], R164 ;  /* 0x000000a4d2007844 */ /* 0x0003e20000000200 */
[----:B------:R-:W-:Y:S01]  /*10d70*/  WARPGROUP.ARRIVE ;  /* 0x00000000000079c5 */ /* 0x000fe20000000000 */
[----:B------:R-:W-:Y:S01]  /*10d80*/  FADD.FTZ R204, R197, R204 ;  /* 0x000000ccc5cc7221 */ /* 0x000fe20000010000 */
[----:B------:R-:W-:Y:S01]  /*10d90*/  FADD.FTZ R201, R175, R201 ;  /* 0x000000c9afc97221 */ /* 0x000fe20000010000 */
[----:B------:R-:W-:Y:S01]  /*10da0*/  @!P1 PRMT R195, RZ, 0x654, R195 ;  /* 0x00000654ffc39816 */ /* 0x000fe200000000c3 */
[----:B------:R-:W-:-:S02]  /*10db0*/  IMAD.MOV.U32 R197, RZ, RZ, R168 ;  /* 0x000000ffffc57224 */ /* 0x000fc400078e00a8 */
[----:B------:R-:W-:Y:S01]  /*10dc0*/  FADD.FTZ R204, R181, R204 ;  /* 0x000000ccb5cc7221 */ /* 0x000fe20000010000 */
[----:B------:R-:W-:Y:S01]  /*10dd0*/  HGMMA.64x256x16.F32 R24, R152, gdesc[UR4].tnspB, R24, gsb0 ;  /* 0x43e0000498187df0 */ /* 0x000fe20008000818 */
[----:B------:R-:W-:Y:S02]  /*10de0*/  FADD.FTZ R201, R173, R201 ;  /* 0x000000c9adc97221 */ /* 0x000fe40000010000 */
[----:B------:R-:W-:Y:S01]  /*10df0*/  FADD.FTZ R204, R200, R204 ;  /* 0x000000ccc8cc7221 */ /* 0x000fe20000010000 */
[----:B------:R-:W-:Y:S02]  /*10e00*/  IMAD.MOV.U32 R200, RZ, RZ, R170 ;  /* 0x000000ffffc87224 */ /* 0x000fe400078e00aa */
        /* <DEDUP_REMOVED lines=9> */
[----:B------:R-:W-:Y:S02]  /*10ea0*/  IMAD.MOV.U32 R201, RZ, RZ, R18 ;  /* 0x000000ffffc97224 */ /* 0x000fe400078e0012 */
[----:B------:R-:W-:Y:S01]  /*10eb0*/  FADD.FTZ R20, R206, R204 ;  /* 0x000000ccce147221 */ /* 0x000fe20000010000 */
[----:B------:R-:W-:Y:S02]  /*10ec0*/  WARPGROUP.DEPBAR.LE gsb0, 0x0 ;  /* 0x00008000000079c5 */ /* 0x000fe40000010000 */
[----:B---3--:R-:W-:Y:S01]  /*10ed0*/  VIADD R152, R198, 0x80 ;  /* 0x00000080c6987836 */ /* 0x008fe20000000000 */
[----:B------:R-:W-:Y:S01]  /*10ee0*/  WARPGROUP.ARRIVE ;  /* 0x00000000000079c5 */ /* 0x000fe20000000000 */
[----:B------:R-:W-:-:S03]  /*10ef0*/  IMAD.MOV.U32 R153, RZ, RZ, 0x40000040 ;  /* 0x40000040ff997424 */ /* 0x000fc600078e00ff */
[----:B------:R-:W-:Y:S01]  /*10f00*/  R2UR UR6, R152 ;  /* 0x00000000980672ca */ /* 0x000fe200000e0000 */
[C---:B------:R-:W-:Y:S01]  /*10f10*/  VIADD R152, R198.reuse, 0x100 ;  /* 0x00000100c6987836 */ /* 0x040fe20000000000 */
[----:B------:R-:W-:Y:S01]  /*10f20*/  R2UR UR7, R153 ;  /* 0x00000000990772ca */ /* 0x000fe200000e0000 */
[----:B------:R-:W-:Y:S02]  /*10f30*/  IMAD.MOV.U32 R153, RZ, RZ, 0x40000040 ;  /* 0x40000040ff997424 */ /* 0x000fe400078e00ff */
[----:B------:R-:W-:-:S10]  /*10f40*/  VIADD R198, R198, 0x180 ;  /* 0x00000180c6c67836 */ /* 0x000fd40000000000 */
[----:B------:R-:W-:Y:S01]  /*10f50*/  HGMMA.64x256x16.F32 R24, R156, gdesc[UR4].tnspB, R24, gsb0 ;  /* 0x43e000049c187df0 */ /* 0x000fe20008000818 */
[----:B------:R-:W-:Y:S01]  /*10f60*/  R2UR UR6, R152 ;  /* 0x00000000980672ca */ /* 0x000fe200000e0000 */
[----:B------:R-:W-:Y:S01]  /*10f70*/  VIADD R152, R21, 0xffffffff ;  /* 0xffffffff15987836 */ /* 0x000fe20000000000 */
[----:B------:R-:W-:-:S03]  /*10f80*/  R2UR UR7, R153 ;  /* 0x00000000990772ca */ /* 0x000fc600000e0000 */
[----:B------:R-:W-:Y:S01]  /*10f90*/  IMAD.MOV.U32 R21, RZ, RZ, R152 ;  /* 0x000000ffff157224 */ /* 0x000fe200078e0098 */
        /* <DEDUP_REMOVED lines=22> */
.L_x_5691:
[----:B------:R-:W-:-:S07]  /*11100*/  IMAD.MOV.U32 R21, RZ, RZ, R152 ;  /* 0x000000ffff157224 */ /* 0x000fce00078e0098 */
.L_x_5690:
[----:B------:R-:W-:Y:S05]  /*11110*/  BSYNC B0 ;  /* 0x0000000000007941 */ /* 0x000fea0003800000 */
.L_x_5689:
[----:B------:R-:W-:Y:S01]  /*11120*/  ISETP.GE.AND P2, PT, R21, R213, PT ;  /* 0x000000d51500720c */ /* 0x000fe20003f46270 */
[----:B------:R-:W-:-:S12]  /*11130*/  BSSY B0, `(.L_x_5703) ;  /* 0x0000368000007945 */ /* 0x000fd80003800000 */
[----:B------:R-:W-:Y:S05]  /*11140*/  @!P2 BRA `(.L_x_5704) ;  /* 0x000000340098a947 */ /* 0x000fea0003800000 */
[----:B------:R-:W-:Y:S02]  /*11150*/  IMAD.MOV.U32 R199, RZ, RZ, R170 ;  /* 0x000000ffffc77224 */ /* 0x000fe400078e00aa */
[----:B-1----:R-:W-:Y:S02]  /*11160*/  IMAD.MOV.U32 R195, RZ, RZ, R168 ;  /* 0x000000ffffc37224 */ /* 0x002fe400078e00a8 */
[----:B------:R-:W-:-:S07]  /*11170*/  IMAD.MOV.U32 R198, RZ, RZ, R18 ;  /* 0x000000ffffc67224 */ /* 0x000fce00078e0012 */
.L_x_5715:
[----:B------:R-:W-:-:S05]  /*11180*/  VIADD R18, R198, 0x1 ;  /* 0x00000001c6127836 */ /* 0x000fca0000000000 */
[----:B------:R-:W-:-:S04]  /*11190*/  ISETP.NE.AND P2, PT, R18, 0x2, PT ;  /* 0x000000021200780c */ /* 0x000fc80003f45270 */
[----:B------:R-:W-:Y:S02]  /*111a0*/  SEL R152, RZ, 0x1, P2 ;  /* 0x00000001ff987807 */ /* 0x000fe40001000000 */
[----:B------:R-:W-:Y:S02]  /*111b0*/  SEL R18, R18, RZ, P2 ;  /* 0x000000ff12127207 */ /* 0x000fe40001000000 */
[----:B------:R-:W-:Y:S01]  /*111c0*/  LOP3.LUT R22, R22, R152, RZ, 0x3c, !PT ;  /* 0x0000009816167212 */ /* 0x000fe200078e3cff */
[----:B--2---:R-:W-:Y:S06]  /*111d0*/  @!P0 BRA `(.L_x_5705) ;  /* 0x0000000000048947 */ /* 0x004fec0003800000 */
[----:B------:R-:W-:Y:S01]  /*111e0*/  BPT.TRAP 0x1 ;  /* 0x000000040000795c */ /* 0x000fe20000300000 */
.L_x_5705:
[----:B------:R-:W-:Y:S01]  /*111f0*/  IMAD R192, R18, 0x8, R2 ;  /* 0x0000000812c07824 */ /* 0x000fe200078e0202 */
[----:B------:R-:W-:-:S04]  /*11200*/  SHF.L.U32 R196, R22, 0x1f, RZ ;  /* 0x0000001f16c47819 */ /* 0x000fc800000006ff */
[----:B------:R0:W1:Y:S01]  /*11210*/  SYNCS.PHASECHK.TRANS64.TRYWAIT P2, [R192+URZ+0x38830], R196 ;  /* 0x038830c4c00075a7 */ /* 0x000062000804017f */
[----:B------:R-:W-:Y:S05]  /*11220*/  @!P0 BRA `(.L_x_5706) ;  /* 0x0000000000048947 */ /* 0x000fea0003800000 */
[----:B------:R-:W-:Y:S01]  /*11230*/  BPT.TRAP 0x1 ;  /* 0x000000040000795c */ /* 0x000fe20000300000 */
.L_x_5706:
[----:B------:R-:W-:Y:S01]  /*11240*/  BSSY B1, `(.L_x_5707) ;  /* 0x0000006000017945 */ /* 0x000fe20003800000 */
[----:B------:R-:W-:Y:S02]  /*11250*/  IMAD R156, R18, 0x200, R3 ;  /* 0x00000200129c7824 */ /* 0x000fe400078e0203 */
[----:B------:R-:W-:Y:S01]  /*11260*/  IMAD.MOV.U32 R157, RZ, RZ, 0x40000040 ;  /* 0x40000040ff9d7424 */ /* 0x000fe200078e00ff */
[----:B-1----:R-:W-:Y:S06]  /*11270*/  @P2 BRA `(.L_x_5708) ;  /* 0x0000000000082947 */ /* 0x002fec0003800000 */
[----:B------:R-:W1:Y:S02]  /*11280*/  SYNCS.PHASECHK.TRANS64.TRYWAIT P2, [R192+URZ+0x38830], R196 ;  /* 0x038830c4c00075a7 */ /* 0x000e64000804017f */
[----:B-1----:R-:W-:Y:S05]  /*11290*/  @!P2 BRA `(.L_x_5709) ;  /* 0x000001400050a947 */ /* 0x002fea0003800000 */
.L_x_5708:
[----:B------:R-:W-:Y:S05]  /*112a0*/  BSYNC B1 ;  /* 0x0000000000017941 */ /* 0x000fea0003800000 */
.L_x_5707:
        /* <DEDUP_REMOVED lines=36> */
.L_x_5710:
[----:B------:R2:W3:Y:S01]  /*114f0*/  SYNCS.PHASECHK.TRANS64.TRYWAIT P2, [R192+URZ+0x38850], R196 ;  /* 0x038850c4c00075a7 */ /* 0x0004e2000804017f */
[----:B------:R-:W-:Y:S05]  /*11500*/  @!P0 BRA `(.L_x_5711) ;  /* 0x0000000000048947 */ /* 0x000fea0003800000 */
[----:B------:R-:W-:Y:S01]  /*11510*/  BPT.TRAP 0x1 ;  /* 0x000000040000795c */ /* 0x000fe20000300000 */
.L_x_5711:
[----:B------:R-:W-:Y:S04]  /*11520*/  BSSY B1, `(.L_x_5712) ;  /* 0x0000004000017945 */ /* 0x000fe80003800000 */
[----:B---3--:R-:W-:Y:S05]  /*11530*/  @P2 BRA `(.L_x_5713) ;  /* 0x0000000000082947 */ /* 0x008fea0003800000 */
[----:B------:R-:W3:Y:S02]  /*11540*/  SYNCS.PHASECHK.TRANS64.TRYWAIT P2, [R192+URZ+0x38850], R196 ;  /* 0x038850c4c00075a7 */ /* 0x000ee4000804017f */
[----:B---3--:R-:W-:Y:S05]  /*11550*/  @!P2 BRA `(.L_x_5714) ;  /* 0x0000013c00b4a947 */ /* 0x008fea0003800000 */
.L_x_5713:
[----:B------:R-:W-:Y:S05]  /*11560*/  BSYNC B1 ;  /* 0x0000000000017941 */ /* 0x000fea0003800000 */
.L_x_5712:
        /* <DEDUP_REMOVED lines=13> */
[----:B------:R-:W-:Y:S02]  /*11640*/  IMAD.MOV.U32 R207, RZ, RZ, 0x40000040 ;  /* 0x40000040ffcf7424 */ /* 0x000fe400078e00ff */
[----:B------:R-:W-:Y:S01]  /*11650*/  IMAD.MOV.U32 R208, RZ, RZ, 0x28 ;  /* 0x00000028ffd07424 */ /* 0x000fe200078e00ff */
[----:B------:R-:W-:Y:S01]  /*11660*/  HGMMA.64x64x16.F32 R152, gdesc[UR4], R152, gsb0 ;  /* 0x00e00000049879f0 */ /* 0x000fe20008000898 */
[----:B------:R-:W-:Y:S01]  /*11670*/  R2UR UR4, R196 ;  /* 0x00000000c40472ca */ /* 0x000fe200000e0000 */
[----:B------:R-:W-:Y:S01]  /*11680*/  VIADD R196, R204, 0x2 ;  /* 0x00000002ccc47836 */ /* 0x000fe20000000000 */
[----:B------:R-:W-:Y:S01]  /*11690*/  R2UR UR5, R197 ;  /* 0x00000000c50572ca */ /* 0x000fe200000e0000 */
[----:B------:R-:W-:-:S02]  /*116a0*/  IMAD.MOV.U32 R197, RZ, RZ, 0x40000040 ;  /* 0x40000040ffc57424 */ /* 0x000fc400078e00ff */
[----:B------:R-:W-:Y:S01]  /*116b0*/  IMAD.MOV.U32 R209, RZ, RZ, 0xa00 ;  /* 0x00000a00ffd17424 */ /* 0x000fe200078e00ff */
        /* <DEDUP_REMOVED lines=161> */
[----:B------:R-:W-:Y:S02]  /*120d0*/  SEL R208, R208, 0x26, P2 ;  /* 0x00000026d0d07807 */ /* 0x000fe40001000000 */
[----:B------:R-:W-:Y:S01]  /*120e0*/  SEL R209, R209, 0x980, P2 ;  /* 0x00000980d1d17807 */ /* 0x000fe20001000000 */
[----:B------:R-:W-:Y:S01]  /*120f0*/  IMAD.IADD R200, R196, 0x1, R202 ;  /* 0x00000001c4c87824 */ /* 0x000fe200078e02ca */
[----:B------:R-:W-:Y:S02]  /*12100*/  LOP3.LUT R208, R208, 0x6, RZ, 0xc0, !PT ;  /* 0x00000006d0d07812 */ /* 0x000fe400078ec0ff */
        /* <DEDUP_REMOVED lines=8> */
[----:B------:R-:W-:Y:S02]  /*12190*/  R2UR UR4, R200 ;  /* 0x00000000c80472ca */ /* 0x000fe400000e0000 */
[----:B------:R-:W-:Y:S01]  /*121a0*/  R2UR UR5, R201 ;  /* 0x00000000c90572ca */ /* 0x000fe200000e0000 */
[----:B------:R-:W-:Y:S01]  /*121b0*/  VIADD R201, R4, 0xa00 ;  /* 0x00000a0004c97836 */ /* 0x000fe20000000000 */
[C---:B------:R-:W-:Y:S02]  /*121c0*/  SEL R200, R197.reuse, 0x2, P2 ;  /* 0x00000002c5c87807 */ /* 0x040fe40001000000 */
[----:B------:R-:W-:-:S03]  /*121d0*/  SEL R197, R197, 0x6, !P2 ;  /* 0x00000006c5c57807 */ /* 0x000fc60005000000 */
[----:B------:R-:W-:Y:S01]  /*121e0*/  IMAD.IADD R206, R202, 0x1, R200 ;  /* 0x00000001cace7824 */ /* 0x000fe200078e02c8 */
        /* <DEDUP_REMOVED lines=34> */
[----:B------:R-:W-:Y:S01]  /*12410*/  IMAD.MOV.U32 R208, RZ, RZ, 0x30 ;  /* 0x00000030ffd07424 */ /* 0x000fe200078e00ff */
[----:B------:R-:W-:Y:S01]  /*12420*/  R2UR UR7, R209 ;  /* 0x00000000d10772ca */ /* 0x000fe200000e0000 */
        /* <DEDUP_REMOVED lines=79> */
[----:B------:R-:W-:Y:S01]  /*12920*/  IMAD.MOV.U32 R201, RZ, RZ, 0x40000040 ;  /* 0x40000040ffc97424 */ /* 0x000fe200078e00ff */
        /* <DEDUP_REMOVED lines=30> */
[C---:B------:R-:W-:Y:S01]  /*12b10*/  IMAD.IADD R196, R205.reuse, 0x1, R197 ;  /* 0x00000001cdc47824 */ /* 0x040fe200078e02c5 */
[----:B------:R-:W-:Y:S01]  /*12b20*/  R2UR UR4, R206 ;  /* 0x00000000ce0472ca */ /* 0x000fe200000e0000 */
[----:B------:R-:W-:Y:S01]  /*12b30*/  IMAD.IADD R206, R205, 0x1, R200 ;  /* 0x00000001cdce7824 */ /* 0x000fe200078e02c8 */
[----:B------:R-:W-:Y:S01]  /*12b40*/  R2UR UR5, R207 ;  /* 0x00000000cf0572ca */ /* 0x000fe200000e0000 */
[----:B------:R-:W-:-:S02]  /*12b50*/  IMAD.MOV.U32 R207, RZ, RZ, 0x40000040 ;  /* 0x40000040ffcf7424 */ /* 0x000fc400078e00ff */
[----:B------:R-:W-:Y:S02]  /*12b60*/  IMAD.IADD R200, R200, 0x1, R202 ;  /* 0x00000001c8c87824 */ /* 0x000fe400078e02ca */
[----:B------:R-:W-:-:S05]  /*12b70*/  IMAD.MOV.U32 R205, RZ, RZ, 0x40 ;  /* 0x00000040ffcd7424 */ /* 0x000fca00078e00ff */
[----:B------:R-:W-:-:S04]  /*12b80*/  SEL R205, R205, 0x3e, P2 ;  /* 0x0000003ecdcd7807 */ /* 0x000fc80001000000 */
[----:B------:R-:W-:Y:S01]  /*12b90*/  LOP3.LUT R205, R205, 0x6, RZ, 0xc0, !PT ;  /* 0x00000006cdcd7812 */ /* 0x000fe200078ec0ff */
[----:B------:R-:W-:Y:S02]  /*12ba0*/  WARPGROUP.DEPBAR.LE gsb0, 0x0 ;  /* 0x00008000000079c5 */ /* 0x000fe40000010000 */
[----:B------:R-:W-:-:S06]  /*12bb0*/  WARPGROUP.ARRIVE ;  /* 0x00000000000079c5 */ /* 0x000fcc0000000000 */
[----:B------:R-:W-:Y:S01]  /*12bc0*/  HGMMA.64x64x16.F32 R152, gdesc[UR4], R152, gsb0 ;  /* 0x00e00000049879f0 */ /* 0x000fe20008000898 */
[----:B------:R-:W-:Y:S02]  /*12bd0*/  R2UR UR4, R206 ;  /* 0x00000000ce0472ca */ /* 0x000fe400000e0000 */
[----:B------:R-:W-:Y:S02]  /*12be0*/  R2UR UR5, R207 ;  /* 0x00000000cf0572ca */ /* 0x000fe400000e0000 */
[----:B------:R-:W-:Y:S01]  /*12bf0*/  R2UR UR6, R200 ;  /* 0x00000000c80672ca */ /* 0x000fe200000e0000 */
[----:B------:R-:W-:Y:S01]  /*12c00*/  IMAD.IADD R200, R197, 0x1, R202 ;  /* 0x00000001c5c87824 */ /* 0x000fe200078e02ca */
[----:B------:R-:W-:Y:S01]  /*12c10*/  R2UR UR7, R201 ;  /* 0x00000000c90772ca */ /* 0x000fe200000e0000 */
[----:B------:R-:W-:Y:S02]  /*12c20*/  IMAD.MOV.U32 R197, RZ, RZ, 0x40000040 ;  /* 0x40000040ffc57424 */ /* 0x000fe400078e00ff */
[----:B------:R-:W-:Y:S01]  /*12c30*/  IMAD.MOV.U32 R201, RZ, RZ, 0x40000040 ;  /* 0x40000040ffc97424 */ /* 0x000fe200078e00ff */
[----:B------:R-:W-:-:S02]  /*12c40*/  WARPGROUP.DEPBAR.LE gsb0, 0x0 ;  /* 0x00008000000079c5 */ /* 0x000fc40000010000 */
[----:B------:R-:W-:-:S07]  /*12c50*/  WARPGROUP.ARRIVE ;  /* 0x00000000000079c5 */ /* 0x000fce0000000000 */
        /* <DEDUP_REMOVED lines=127> */
[C---:B------:R-:W-:Y:S01]  /*13450*/  FADD.FTZ R171, -R168.reuse, R195 ;  /* 0x000000c3a8ab7221 */ /* 0x040fe20000010100 */
[----:B------:R-:W-:-:S03]  /*13460*/  FMUL.FTZ R195, R168, R169 ;  /* 0x000000a9a8c37220 */ /* 0x000fc60000410000 */
[-C--:B------:R-:W-:Y:S01]  /*13470*/  FMUL.FTZ R171, R171, R169.reuse ;  /* 0x000000a9abab7220 */ /* 0x080fe20000410000 */
[-CC-:B------:R-:W-:Y:S01]  /*13480*/  FFMA.FTZ R208, R156, R169.reuse, -R195.reuse ;  /* 0x000000a99cd07223 */ /* 0x180fe200000108c3 */
[-CC-:B------:R-:W-:Y:S01]  /*13490*/  FFMA.FTZ R156, R159, R169.reuse, -R195.reuse ;  /* 0x000000a99f9c7223 */ /* 0x180fe200000108c3 */
[----:B0-----:R-:W-:Y:S01]  /*134a0*/  FMNMX.FTZ R170, R182, R170, !PT ;  /* 0x000000aab6aa7209 */ /* 0x001fe20007810000 */
[-CC-:B------:R-:W-:Y:S01]  /*134b0*/  FFMA.FTZ R159, R161, R169.reuse, -R195.reuse ;  /* 0x000000a9a19f7223 */ /* 0x180fe200000108c3 */
[-CC-:B------:R-:W-:Y:S01]  /*134c0*/  FFMA.FTZ R174, R165, R169.reuse, -R195.reuse ;  /* 0x000000a9a5ae7223 */ /* 0x180fe200000108c3 */
[-CC-:B------:R-:W-:Y:S01]  /*134d0*/  FFMA.FTZ R152, R152, R169.reuse, -R195.reuse ;  /* 0x000000a998987223 */ /* 0x180fe200000108c3 */
[-CC-:B------:R-:W-:Y:S01]  /*134e0*/  FFMA.FTZ R153, R153, R169.reuse, -R195.reuse ;  /* 0x000000a999997223 */ /* 0x180fe200000108c3 */
[-CC-:B------:R-:W-:Y:S01]  /*134f0*/  FFMA.FTZ R178, R201, R169.reuse, -R195.reuse ;  /* 0x000000a9c9b27223 */ /* 0x180fe200000108c3 */
[----:B------:R0:W2:Y:S01]  /*13500*/  MUFU.EX2 R179, R171 ;  /* 0x000000ab00b37308 */ /* 0x0000a20000000800 */
[-CC-:B------:R-:W-:Y:S01]  /*13510*/  FFMA.FTZ R197, R197, R169.reuse, -R195.reuse ;  /* 0x000000a9c5c57223 */ /* 0x180fe200000108c3 */
[----:B-1----:R-:W-:Y:S01]  /*13520*/  FMNMX.FTZ R170, R183, R170, !PT ;  /* 0x000000aab7aa7209 */ /* 0x002fe20007810000 */
[-CC-:B------:R-:W-:Y:S01]  /*13530*/  FFMA.FTZ R160, R160, R169.reuse, -R195.reuse ;  /* 0x000000a9a0a07223 */ /* 0x180fe200000108c3 */
[-CC-:B------:R-:W-:Y:S01]  /*13540*/  FFMA.FTZ R172, R172, R169.reuse, -R195.reuse ;  /* 0x000000a9acac7223 */ /* 0x180fe200000108c3 */
[-CC-:B------:R-:W-:Y:S01]  /*13550*/  FFMA.FTZ R173, R173, R169.reuse, -R195.reuse ;  /* 0x000000a9adad7223 */ /* 0x180fe200000108c3 */
[-CC-:B------:R-:W-:Y:S01]  /*13560*/  FFMA.FTZ R176, R176, R169.reuse, -R195.reuse ;  /* 0x000000a9b0b07223 */ /* 0x180fe200000108c3 */
[----:B------:R-:W1:Y:S01]  /*13570*/  SHFL.BFLY PT, R175, R170, 0x2, 0x1f ;  /* 0x0c401f00aaaf7f89 */ /* 0x000e6200000e0000 */
[----:B------:R-:W-:Y:S01]  /*13580*/  MUFU.EX2 R152, R152 ;  /* 0x0000009800987308 */ /* 0x000fe20000000800 */
[-CC-:B0-----:R-:W-:Y:S01]  /*13590*/  FFMA.FTZ R171, R164, R169.reuse, -R195.reuse ;  /* 0x000000a9a4ab7223 */ /* 0x181fe200000108c3 */
[-CC-:B------:R-:W-:Y:S01]  /*135a0*/  FFMA.FTZ R177, R177, R169.reuse, -R195.reuse ;  /* 0x000000a9b1b17223 */ /* 0x180fe200000108c3 */
[----:B------:R-:W-:-:S05]  /*135b0*/  FFMA.FTZ R180, R180, R169, -R195 ;  /* 0x000000a9b4b47223 */ /* 0x000fca00000108c3 */
        /* <DEDUP_REMOVED lines=15> */
[----:B-1----:R-:W-:Y:S01]  /*136b0*/  FMNMX.FTZ R170, R170, R175, !PT ;  /* 0x000000afaaaa7209 */ /* 0x002fe20007810000 */
[----:B------:R-:W-:Y:S01]  /*136c0*/  MUFU.EX2 R197, R197 ;  /* 0x000000c500c57308 */ /* 0x000fe20000000800 */
[----:B------:R-:W-:Y:S01]  /*136d0*/  FFMA.FTZ R175, R200, R169, -R195 ;  /* 0x000000a9c8af7223 */ /* 0x000fe200000108c3 */
[-C--:B------:R-:W-:Y:S01]  /*136e0*/  FMUL.FTZ R49, R49, R179.reuse ;  /* 0x000000b331317220 */ /* 0x080fe20000410000 */
[-C--:B------:R-:W-:Y:S01]  /*136f0*/  FMUL.FTZ R52, R52, R179.reuse ;  /* 0x000000b334347220 */ /* 0x080fe20000410000 */
[----:B------:R-:W0:Y:S01]  /*13700*/  SHFL.BFLY PT, R161, R170, 0x1, 0x1f ;  /* 0x0c201f00aaa17f89 */ /* 0x000e2200000e0000 */
        /* <DEDUP_REMOVED lines=22> */
[----:B------:R-:W-:Y:S01]  /*13870*/  FMUL.FTZ R92, R92, R179 ;  /* 0x000000b35c5c7220 */ /* 0x000fe20000410000 */
[----:B0-----:R-:W-:Y:S01]  /*13880*/  FMNMX.FTZ R170, R170, R161, !PT ;  /* 0x000000a1aaaa7209 */ /* 0x001fe20007810000 */
[-C--:B------:R-:W-:Y:S01]  /*13890*/  FMUL.FTZ R93, R93, R179.reuse ;  /* 0x000000b35d5d7220 */ /* 0x080fe20000410000 */
[-C--:B------:R-:W-:Y:S01]  /*138a0*/  FMUL.FTZ R96, R96, R179.reuse ;  /* 0x000000b360607220 */ /* 0x080fe20000410000 */
[----:B------:R-:W-:Y:S01]  /*138b0*/  FMUL.FTZ R97, R97, R179 ;  /* 0x000000b361617220 */ /* 0x000fe20000410000 */
[----:B------:R-:W-:Y:S01]  /*138c0*/  MUFU.EX2 R171, R171 ;  /* 0x000000ab00ab7308 */ /* 0x000fe20000000800 */
[C---:B------:R-:W-:Y:S01]  /*138d0*/  FADD.FTZ R161, -R170.reuse, R199 ;  /* 0x000000c7aaa17221 */ /* 0x040fe20000010100 */
[----:B------:R-:W-:Y:S01]  /*138e0*/  FMUL.FTZ R165, R170, R169 ;  /* 0x000000a9aaa57220 */ /* 0x000fe20000410000 */
[-C--:B------:R-:W-:Y:S01]  /*138f0*/  FMUL.FTZ R100, R100, R179.reuse ;  /* 0x000000b364647220 */ /* 0x080fe20000410000 */
        /* <DEDUP_REMOVED lines=8> */
[----:B------:R-:W-:Y:S01]  /*13980*/  FFMA.FTZ R158, R163, R169, -R165 ;  /* 0x000000a9a39e7223 */ /* 0x000fe200000108a5 */
[----:B------:R-:W-:-:S02]  /*13990*/  @!P1 VIADD R162, R192, 0x38840 ;  /* 0x00038840c0a29836 */ /* 0x000fc40000000000 */
[-CC-:B------:R-:W-:Y:S01]  /*139a0*/  FFMA.FTZ R195, R166, R169.reuse, -R165.reuse ;  /* 0x000000a9a6c37223 */ /* 0x180fe200000108a5 */
[----:B------:R-:W-:Y:S02]  /*139b0*/  @!P2 IMAD R163, R198, 0x40, R188 ;  /* 0x00000040c6a3a824 */ /* 0x000fe400078e02bc */
[-CC-:B------:R-:W-:Y:S01]  /*139c0*/  FFMA.FTZ R199, R167, R169.reuse, -R165.reuse ;  /* 0x000000a9a7c77223 */ /* 0x180fe200000108a5 */
[-CC-:B------:R-:W-:Y:S01]  /*139d0*/  FFMA.FTZ R181, R181, R169.reuse, -R165.reuse ;  /* 0x000000a9b5b57223 */ /* 0x180fe200000108a5 */
[----:B------:R-:W-:Y:S01]  /*139e0*/  @!P1 PRMT R162, RZ, 0x654, R162 ;  /* 0x00000654ffa29816 */ /* 0x000fe200000000a2 */
[----:B------:R-:W1:Y:S01]  /*139f0*/  MUFU.EX2 R154, R154 ;  /* 0x0000009a009a7308 */ /* 0x000e620000000800 */
[----:B------:R-:W-:Y:S02]  /*13a00*/  @!P2 IMAD R163, R163, 0x4, R2 ;  /* 0x00000004a3a3a824 */ /* 0x000fe400078e0202 */
[-CC-:B------:R-:W-:Y:S01]  /*13a10*/  FFMA.FTZ R200, R202, R169.reuse, -R165.reuse ;  /* 0x000000a9cac87223 */ /* 0x180fe200000108a5 */
[----:B------:R2:W-:Y:S01]  /*13a20*/  @!P1 SYNCS.ARRIVE.TRANS64.RED.A1T0 RZ, [R162+URZ], RZ ;  /* 0x000000ffa2ff99a7 */ /* 0x0005e2000810043f */
[-CC-:B------:R-:W-:Y:S01]  /*13a30*/  FFMA.FTZ R198, R204, R169.reuse, -R165.reuse ;  /* 0x000000a9ccc67223 */ /* 0x180fe200000108a5 */
[-CC-:B------:R-:W-:Y:S01]  /*13a40*/  FFMA.FTZ R205, R205, R169.reuse, -R165.reuse ;  /* 0x000000a9cdcd7223 */ /* 0x180fe200000108a5 */
[----:B------:R-:W-:Y:S01]  /*13a50*/  @!P2 STS [R163+0x38400], R179 ;  /* 0x038400b3a300a388 */ /* 0x000fe20000000800 */
[-CC-:B------:R-:W-:Y:S01]  /*13a60*/  FFMA.FTZ R206, R206, R169.reuse, -R165.reuse ;  /* 0x000000a9cece7223 */ /* 0x180fe200000108a5 */
[----:B------:R-:W3:Y:S01]  /*13a70*/  MUFU.EX2 R201, R201 ;  /* 0x000000c900c97308 */ /* 0x000ee20000000800 */
[-CC-:B------:R-:W-:Y:S01]  /*13a80*/  FFMA.FTZ R207, R207, R169.reuse, -R165.reuse ;  /* 0x000000a9cfcf7223 */ /* 0x180fe200000108a5 */
[----:B0-----:R0:W-:Y:S01]  /*13a90*/  @!P2 STS [R163+0x38420], R161 ;  /* 0x038420a1a300a388 */ /* 0x0011e20000000800 */
[-CC-:B--2---:R-:W-:Y:S01]  /*13aa0*/  FFMA.FTZ R162, R182, R169.reuse, -R165.reuse ;  /* 0x000000a9b6a27223 */ /* 0x184fe200000108a5 */
[----:B------:R-:W-:Y:S01]  /*13ab0*/  FFMA.FTZ R165, R183, R169, -R165 ;  /* 0x000000a9b7a57223 */ /* 0x000fe200000108a5 */
[-C--:B------:R-:W-:Y:S01]  /*13ac0*/  FMUL.FTZ R104, R104, R179.reuse ;  /* 0x000000b368687220 */ /* 0x080fe20000410000 */
[-C--:B------:R-:W-:Y:S01]  /*13ad0*/  FMUL.FTZ R105, R105, R179.reuse ;  /* 0x000000b369697220 */ /* 0x080fe20000410000 */
[-C--:B------:R-:W-:Y:S01]  /*13ae0*/  FMUL.FTZ R108, R108, R179.reuse ;  /* 0x000000b36c6c7220 */ /* 0x080fe20000410000 */
[----:B------:R-:W2:Y:S01]  /*13af0*/  MUFU.EX2 R155, R155 ;  /* 0x0000009b009b7308 */ /* 0x000ea20000000800 */
[-C--:B------:R-:W-:Y:S01]  /*13b00*/  FMUL.FTZ R109, R109, R179.reuse ;  /* 0x000000b36d6d7220 */ /* 0x080fe20000410000 */
[-C--:B------:R-:W-:Y:S01]  /*13b10*/  FMUL.FTZ R112, R112, R179.reuse ;  /* 0x000000b370707220 */ /* 0x080fe20000410000 */
[----:B------:R-:W-:Y:S01]  /*13b20*/  FMUL.FTZ R113, R113, R179 ;  /* 0x000000b371717220 */ /* 0x000fe20000410000 */
[----:B0-----:R-:W-:Y:S01]  /*13b30*/  FFMA.FTZ R163, R179, R15, R152 ;  /* 0x0000000fb3a37223 */ /* 0x001fe20000010098 */
[----:B-1----:R-:W-:Y:S01]  /*13b40*/  FFMA.FTZ R15, R161, R20, R154 ;  /* 0x00000014a10f7223 */ /* 0x002fe2000001009a */
[C---:B------:R-:W-:Y:S01]  /*13b50*/  F2FP.F16.F32.PACK_AB R152, R153.reuse, R152 ;  /* 0x000000989998723e */ /* 0x040fe200000000ff */
[-C--:B------:R-:W-:Y:S01]  /*13b60*/  FMUL.FTZ R116, R116, R179.reuse ;  /* 0x000000b374747220 */ /* 0x080fe20000410000 */
[----:B------:R-:W0:Y:S01]  /*13b70*/  MUFU.EX2 R164, R164 ;  /* 0x000000a400a47308 */ /* 0x000e220000000800 */
[----:B------:R-:W-:Y:S01]  /*13b80*/  FADD.FTZ R20, R153, R163 ;  /* 0x000000a399147221 */ /* 0x000fe20000010000 */
[C---:B---3--:R-:W-:Y:S01]  /*13b90*/  FADD.FTZ R163, R201.reuse, R15 ;  /* 0x0000000fc9a37221 */ /* 0x048fe20000010000 */
[----:B------:R-:W-:Y:S01]  /*13ba0*/  F2FP.F16.F32.PACK_AB R153, R201, R154 ;  /* 0x0000009ac999723e */ /* 0x000fe200000000ff */
[-C--:B------:R-:W-:Y:S01]  /*13bb0*/  FMUL.FTZ R117, R117, R179.reuse ;  /* 0x000000b375757220 */ /* 0x080fe20000410000 */
[----:B------:R-:W-:Y:S01]  /*13bc0*/  FADD.FTZ R154, R208, R20 ;  /* 0x00000014d09a7221 */ /* 0x000fe20000010000 */
        /* <DEDUP_REMOVED lines=21> */
[----:B------:R-:W-:Y:S01]  /*13d20*/  FADD.FTZ R163, R197, R154 ;  /* 0x0000009ac5a37221 */ /* 0x000fe20000010000 */
[----:B-1----:R-:W-:Y:S01]  /*13d30*/  FADD.FTZ R166, R157, R166 ;  /* 0x000000a69da67221 */ /* 0x002fe20000010000 */
[----:B------:R-:W-:Y:S01]  /*13d40*/  F2FP.F16.F32.PACK_AB R154, R197, R208 ;  /* 0x000000d0c59a723e */ /* 0x000fe200000000ff */
[----:B------:R-:W-:Y:S01]  /*13d50*/  FMUL.FTZ R26, R26, R161 ;  /* 0x000000a11a1a7220 */ /* 0x000fe20000410000 */
[----:B------:R-:W-:Y:S01]  /*13d60*/  FADD.FTZ R163, R156, R163 ;  /* 0x000000a39ca37221 */ /* 0x000fe20000010000 */
[----:B------:R-:W0:Y:S01]  /*13d70*/  MUFU.EX2 R199, R199 ;  /* 0x000000c700c77308 */ /* 0x000e220000000800 */
[C---:B--2---:R-:W-:Y:S01]  /*13d80*/  FADD.FTZ R183, R158.reuse, R166 ;  /* 0x000000a69eb77221 */ /* 0x044fe20000010000 */
[----:B------:R-:W-:Y:S01]  /*13d90*/  F2FP.F16.F32.PACK_AB R157, R158, R157 ;  /* 0x0000009d9e9d723e */ /* 0x000fe200000000ff */
[----:B------:R-:W-:Y:S01]  /*13da0*/  FADD.FTZ R202, R160, R163 ;  /* 0x000000a3a0ca7221 */ /* 0x000fe20000010000 */
[----:B------:R-:W-:Y:S01]  /*13db0*/  F2FP.F16.F32.PACK_AB R155, R164, R155 ;  /* 0x0000009ba49b723e */ /* 0x000fe200000000ff */
[----:B------:R-:W-:Y:S01]  /*13dc0*/  BAR.SYNC.DEFER_BLOCKING 0xf, 0x100 ;  /* 0x03c4000000007b1d */ /* 0x000fe20000010000 */
[----:B------:R-:W-:Y:S01]  /*13dd0*/  F2FP.F16.F32.PACK_AB R158, R171, R159 ;  /* 0x0000009fab9e723e */ /* 0x000fe200000000ff */
[----:B------:R-:W-:Y:S01]  /*13de0*/  FADD.FTZ R202, R159, R202 ;  /* 0x000000ca9fca7221 */ /* 0x000fe20000010000 */
[----:B------:R-:W-:Y:S01]  /*13df0*/  F2FP.F16.F32.PACK_AB R156, R160, R156 ;  /* 0x0000009ca09c723e */ /* 0x000fe200000000ff */
        /* <DEDUP_REMOVED lines=72> */
[----:B0-----:R-:W-:Y:S01]  /*14280*/  F2FP.F16.F32.PACK_AB R159, R199, R195 ;  /* 0x000000c3c79f723e */ /* 0x001fe200000000ff */
[----:B------:R0:W-:Y:S01]  /*14290*/  STSM.16.M88.4 [R194+0x36400], R152 ;  /* 0x03640098c2007844 */ /* 0x0001e20000000200 */
[----:B------:R-:W4:Y:S01]  /*142a0*/  MUFU.EX2 R178, R178 ;  /* 0x000000b200b27308 */ /* 0x000f220000000800 */
[----:B-1----:R-:W-:Y:S01]  /*142b0*/  F2FP.F16.F32.PACK_AB R160, R175, R174 ;  /* 0x000000aeafa0723e */ /* 0x002fe200000000ff */
[----:B------:R-:W-:Y:S01]  /*142c0*/  IMAD.MOV.U32 R197, RZ, RZ, 0x40000040 ;  /* 0x40000040ffc57424 */ /* 0x000fe200078e00ff */
[----:B--2---:R-:W-:Y:S01]  /*142d0*/  F2FP.F16.F32.PACK_AB R161, R200, R181 ;  /* 0x000000b5c8a1723e */ /* 0x004fe200000000ff */
[----:B------:R2:W-:Y:S01]  /*142e0*/  STSM.16.M88.4 [R203], R156 ;  /* 0x0000009ccb007844 */ /* 0x0005e20000000200 */
[----:B---3--:R-:W-:Y:S01]  /*142f0*/  F2FP.F16.F32.PACK_AB R163, R182, R198 ;  /* 0x000000c6b6a3723e */ /* 0x008fe200000000ff */
[----:B------:R-:W-:Y:S01]  /*14300*/  FADD.FTZ R183, R195, R183 ;  /* 0x000000b7c3b77221 */ /* 0x000fe20000010000 */
[----:B------:R-:W-:Y:S01]  /*14310*/  FADD.FTZ R202, R171, R202 ;  /* 0x000000caabca7221 */ /* 0x000fe20000010000 */
[----:B------:R-:W-:Y:S01]  /*14320*/  MUFU.EX2 R177, R177 ;  /* 0x000000b100b17308 */ /* 0x000fe20000000800 */
[----:B------:R-:W-:Y:S01]  /*14330*/  ISETP.GT.AND P2, PT, R21, R213, PT ;  /* 0x000000d51500720c */ /* 0x000fe20003f44270 */
[----:B------:R-:W-:Y:S01]  /*14340*/  FADD.FTZ R183, R199, R183 ;  /* 0x000000b7c7b77221 */ /* 0x000fe20000010000 */
[----:B------:R-:W-:Y:S01]  /*14350*/  FADD.FTZ R202, R174, R202 ;  /* 0x000000caaeca7221 */ /* 0x000fe20000010000 */
[----:B------:R-:W-:-:S02]  /*14360*/  @!P1 VIADD R192, R192, 0x38860 ;  /* 0x00038860c0c09836 */ /* 0x000fc40000000000 */
[----:B------:R-:W-:Y:S01]  /*14370*/  FADD.FTZ R183, R181, R183 ;  /* 0x000000b7b5b77221 */ /* 0x000fe20000010000 */
[----:B------:R-:W-:Y:S01]  /*14380*/  FADD.FTZ R202, R175, R202 ;  /* 0x000000caafca7221 */ /* 0x000fe20000010000 */
[----:B------:R-:W1:Y:S01]  /*14390*/  MUFU.EX2 R180, R180 ;  /* 0x000000b400b47308 */ /* 0x000e620000000800 */
[----:B----4-:R-:W-:Y:S01]  /*143a0*/  F2FP.F16.F32.PACK_AB R164, R178, R176 ;  /* 0x000000b0b2a4723e */ /* 0x010fe200000000ff */
[----:B------:R-:W-:Y:S01]  /*143b0*/  FADD.FTZ R183, R200, R183 ;  /* 0x000000b7c8b77221 */ /* 0x000fe20000010000 */
[----:B------:R-:W-:Y:S01]  /*143c0*/  FADD.FTZ R202, R172, R202 ;  /* 0x000000caacca7221 */ /* 0x000fe20000010000 */
[----:B------:R-:W-:Y:S01]  /*143d0*/  @!P1 PRMT R192, RZ, 0x654, R192 ;  /* 0x00000654ffc09816 */ /* 0x000fe200000000c0 */
[----:B------:R-:W-:Y:S02]  /*143e0*/  IMAD.MOV.U32 R199, RZ, RZ, R170 ;  /* 0x000000ffffc77224 */ /* 0x000fe400078e00aa */
[----:B------:R-:W-:Y:S01]  /*143f0*/  FADD.FTZ R183, R198, R183 ;  /* 0x000000b7c6b77221 */ /* 0x000fe20000010000 */
[----:B------:R-:W-:Y:S01]  /*14400*/  FADD.FTZ R202, R173, R202 ;  /* 0x000000caadca7221 */ /* 0x000fe20000010000 */
[----:B------:R-:W3:Y:S01]  /*14410*/  MUFU.EX2 R15, R206 ;  /* 0x000000ce000f7308 */ /* 0x000ee20000000800 */
[----:B------:R-:W-:-:S02]  /*14420*/  IMAD.MOV.U32 R198, RZ, RZ, R18 ;  /* 0x000000ffffc67224 */ /* 0x000fc400078e0012 */
[----:B------:R-:W-:Y:S01]  /*14430*/  FADD.FTZ R183, R182, R183 ;  /* 0x000000b7b6b77221 */ /* 0x000fe20000010000 */
[----:B------:R-:W-:Y:S01]  /*14440*/  FADD.FTZ R202, R176, R202 ;  /* 0x000000cab0ca7221 */ /* 0x000fe20000010000 */
[----:B------:R-:W-:-:S03]  /*14450*/  IMAD.MOV.U32 R195, RZ, RZ, R168 ;  /* 0x000000ffffc37224 */ /* 0x000fc600078e00a8 */
[----:B------:R-:W-:Y:S01]  /*14460*/  FADD.FTZ R202, R178, R202 ;  /* 0x000000cab2ca7221 */ /* 0x000fe20000010000 */
[----:B------:R-:W4:Y:S01]  /*14470*/  MUFU.EX2 R20, R207 ;  /* 0x000000cf00147308 */ /* 0x000f220000000800 */
[----:B-1----:R-:W-:Y:S02]  /*14480*/  F2FP.F16.F32.PACK_AB R166, R180, R177 ;  /* 0x000000b1b4a6723e */ /* 0x002fe400000000ff */
[----:B------:R-:W-:-:S05]  /*14490*/  FADD.FTZ R202, R177, R202 ;  /* 0x000000cab1ca7221 */ /* 0x000fca0000010000 */
[----:B------:R1:W5:Y:S01]  /*144a0*/  MUFU.EX2 R201, R162 ;  /* 0x000000a200c97308 */ /* 0x0003620000000800 */
[----:B---3--:R-:W-:-:S07]  /*144b0*/  FADD.FTZ R183, R15, R183 ;  /* 0x000000b70fb77221 */ /* 0x008fce0000010000 */
[----:B------:R3:W0:Y:S01]  /*144c0*/  MUFU.EX2 R179, R165 ;  /* 0x000000a500b37308 */ /* 0x0006220000000800 */
[----:B-1----:R-:W-:Y:S01]  /*144d0*/  F2FP.F16.F32.PACK_AB R162, R173, R172 ;  /* 0x000000acada2723e */ /* 0x002fe200000000ff */
[----:B----4-:R-:W-:-:S04]  /*144e0*/  FADD.FTZ R183, R20, R183 ;  /* 0x000000b714b77221 */ /* 0x010fc80000010000 */
[----:B------:R2:W-:Y:S01]  /*144f0*/  STSM.16.M88.4 [R212], R160 ;  /* 0x000000a0d4007844 */ /* 0x0005e20000000200 */
[----:B---3--:R-:W-:Y:S01]  /*14500*/  F2FP.F16.F32.PACK_AB R165, R20, R15 ;  /* 0x0000000f14a5723e */ /* 0x008fe200000000ff */
[----:B-----5:R-:W-:Y:S01]  /*14510*/  FADD.FTZ R183, R201, R183 ;  /* 0x000000b7c9b77221 */ /* 0x020fe20000010000 */
[----:B------:R-:W-:Y:S01]  /*14520*/  FADD.FTZ R15, R180, R202 ;  /* 0x000000cab40f7221 */ /* 0x000fe20000010000 */
[C---:B0-----:R-:W-:Y:S02]  /*14530*/  F2FP.F16.F32.PACK_AB R167, R179.reuse, R201 ;  /* 0x000000c9b3a7723e */ /* 0x041fe400000000ff */
[----:B------:R-:W-:-:S03]  /*14540*/  FADD.FTZ R20, R179, R183 ;  /* 0x000000b7b3147221 */ /* 0x000fc60000010000 */
        /* <DEDUP_REMOVED lines=38> */
.L_x_5704:
[----:B------:R-:W-:Y:S05]  /*147b0*/  BSYNC B0 ;  /* 0x0000000000007941 */ /* 0x000fea0003800000 */
.L_x_5703:
[----:B------:R-:W0:Y:S01]  /*147c0*/  SHFL.BFLY PT, R0, R15, 0x2, 0x1f ;  /* 0x0c401f000f007f89 */ /* 0x000e2200000e0000 */
[----:B------:R-:W-:Y:S02]  /*147d0*/  IMAD.MOV.U32 R4, RZ, RZ, RZ ;  /* 0x000000ffff047224 */ /* 0x000fe400078e00ff */
[----:B------:R-:W-:Y:S01]  /*147e0*/  IMAD.MOV.U32 R154, RZ, RZ, -0x800000 ;  /* 0xff800000ff9a7424 */ /* 0x000fe200078e00ff */
[----:B------:R-:W-:Y:S06]  /*147f0*/  BAR.ARV 0x8, 0x100 ;  /* 0x0204000000007b1d */ /* 0x000fec0000002000 */
[----:B------:R-:W-:-:S02]  /*14800*/  VIADD R230, R230, 0x1 ;  /* 0x00000001e6e67836 */ /* 0x000fc40000000000 */
[----:B------:R-:W-:Y:S01]  /*14810*/  BAR.SYNC.DEFER_BLOCKING 0xf, 0x100 ;  /* 0x03c4000000007b1d */ /* 0x000fe20000010000 */
[----:B0-----:R-:W-:-:S05]  /*14820*/  FADD.FTZ R0, R0, R15 ;  /* 0x0000000f00007221 */ /* 0x001fca0000010000 */
[----:B------:R-:W0:Y:S02]  /*14830*/  SHFL.BFLY PT, R3, R0, 0x1, 0x1f ;  /* 0x0c201f0000037f89 */ /* 0x000e2400000e0000 */
[----:B0-----:R-:W-:-:S05]  /*14840*/  FADD.FTZ R3, R0, R3 ;  /* 0x0000000300037221 */ /* 0x001fca0000010000 */
[----:B------:R-:W-:-:S13]  /*14850*/  FSETP.NE.FTZ.AND P0, PT, R3, RZ, PT ;  /* 0x000000ff0300720b */ /* 0x000fda0003f15000 */
[----:B------:R-:W0:Y:S08]  /*14860*/  @P0 MUFU.LG2 R0, R3 ;  /* 0x0000000300000308 */ /* 0x000e300000000c00 */
[----:B------:R3:W4:Y:S01]  /*14870*/  @P0 MUFU.RCP R4, R3 ;  /* 0x0000000300040308 */ /* 0x0007220000001000 */
[----:B0-----:R-:W-:Y:S01]  /*14880*/  @P0 FMUL.FTZ R0, R0, 0.69314718246459960938 ;  /* 0x3f31721800000820 */ /* 0x001fe20000410000 */
[----:B---3--:R-:W-:-:S04]  /*14890*/  @P0 FMUL.FTZ R3, R169, 0.69314718246459960938 ;  /* 0x3f317218a9030820 */ /* 0x008fc80000410000 */
[----:B------:R-:W-:Y:S02]  /*148a0*/  @P0 FFMA.FTZ R154, R3, R168, R0 ;  /* 0x000000a8039a0223 */ /* 0x000fe40000010000 */
[----:B------:R-:W0:Y:S01]  /*148b0*/  SHFL.BFLY PT, R0, R20, 0x2, 0x1f ;  /* 0x0c401f0014007f89 */ /* 0x000e2200000e0000 */
        /* <DEDUP_REMOVED lines=71> */
[----:B------:R-:W3:Y:S01]  /*14d30*/  @P0 MUFU.LG2 R3, R3 ;  /* 0x0000000300030308 */ /* 0x000ee20000000c00 */
        /* <DEDUP_REMOVED lines=79> */
.L_x_5636:
[----:B------:R-:W-:Y:S05]  /*15230*/  BSYNC B7 ;  /* 0x0000000000077941 */ /* 0x000fea0003800000 */
.L_x_5632:
[----:B------:R-:W3:Y:S08]  /*15240*/  S2UR UR5, SR_CgaCtaId ;  /* 0x00000000000579c3 */ /* 0x000ef00000008800 */
[----:B------:R-:W-:Y:S06]  /*15250*/  BAR.SYNC.DEFER_BLOCKING 0x5, 0x180 ;  /* 0x0146000000007b1d */ /* 0x000fec0000010000 */
[----:B------:R-:W-:Y:S01]  /*15260*/  UMOV UR4, 0x400 ;  /* 0x0000040000047882 */ /* 0x000fe20000000000 */
[----:B------:R-:W-:Y:S01]  /*15270*/  BSSY B0, `(.L_x_5716) ;  /* 0x00004a9000007945 */ /* 0x000fe20003800000 */
[----:B---3--:R-:W-:-:S06]  /*15280*/  ULEA UR4, UR5, UR4, 0x18 ;  /* 0x0000000405047291 */ /* 0x008fcc000f8ec03f */
[----:B------:R-:W-:-:S05]  /*15290*/  IMAD.U32 R2, RZ, RZ, UR4 ;  /* 0x00000004ff027e24 */ /* 0x000fca000f8e00ff */
[----:B01----:R0:W1:Y:S01]  /*152a0*/  LDS.128 R4, [R2+0x388d0] ;  /* 0x0388d00002047984 */ /* 0x0030620000000c00 */
        /* <DEDUP_REMOVED lines=174> */
[----:B-1----:R-:W-:Y:S02]  /*15d90*/  MOV R4, R8 ;  /* 0x0000000800047202 */ /* 0x002fe40000000f00 */
        /* <DEDUP_REMOVED lines=26> */
[----:B-----5:R-:W3:Y:S04]  /*15f40*/  LDG.E R4, desc[UR42][R8.64] ;  /* 0x0000002a08047981 */ /* 0x020ee8000c1e1900 */
[----:B-1----:R-:W3:Y:S02]  /*15f50*/  LDG.E R8, desc[UR42][R8.64+0x4] ;  /* 0x0000042a08087981 */ /* 0x002ee4000c1e1900 */
[----:B---3--:R-:W-:-:S07]  /*15f60*/  IMAD.IADD R4, R8, 0x1, -R4 ;  /* 0x0000000108047824 */ /* 0x008fce00078e0a04 */
.L_x_5718:
[----:B-1----:R-:W3:Y:S01]  /*15f70*/  LDL R8, [R1+0x68] ;  /* 0x0000680001087983 */ /* 0x002ee20000100800 */
[----:B------:R-:W-:Y:S01]  /*15f80*/  ISETP.NE.AND P1, PT, R218, RZ, PT ;  /* 0x000000ffda00720c */ /* 0x000fe20003f25270 */
[----:B------:R-:W-:-:S03]  /*15f90*/  ULDC UR4, c[0x0][0xbd4] ;  /* 0x0002f50000047ab9 */ /* 0x000fc60000000800 */
[----:B------:R-:W-:Y:S01]  /*15fa0*/  SEL R218, R218, UR4, P1 ;  /* 0x00000004dada7c07 */ /* 0x000fe20008800000 */
[----:B---3--:R-:W1:Y:S02]  /*15fb0*/  SHFL.IDX PT, R8, R8, RZ, 0x1f ;  /* 0x00001fff08087589 */ /* 0x008e6400000e0000 */
[----:B-1----:R-:W-:Y:S02]  /*15fc0*/  ISETP.NE.AND P0, PT, R8, RZ, PT ;  /* 0x000000ff0800720c */ /* 0x002fe40003f05270 */
[----:B-----5:R-:W-:-:S11]  /*15fd0*/  SHF.R.S32.HI R8, RZ, 0x1f, R0 ;  /* 0x0000001fff087819 */ /* 0x020fd60000011400 */
[----:B------:R-:W-:Y:S05]  /*15fe0*/  @P0 BRA `(.L_x_5719) ;  /* 0x0000000000f80947 */ /* 0x000fea0003800000 */
[----:B------:R-:W3:Y:S01]  /*15ff0*/  LDL.LU R14, [R1+0x64] ;  /* 0x00006400010e7983 */ /* 0x000ee20000300800 */
[----:B------:R-:W-:Y:S01]  /*16000*/  IMAD.MOV.U32 R9, RZ, RZ, 0xab8 ;  /* 0x00000ab8ff097424 */ /* 0x000fe200078e00ff */
[----:B------:R-:W-:Y:S01]  /*16010*/  ISETP.GT.AND P1, PT, R218, 0x1, PT ;  /* 0x00000001da00780c */ /* 0x000fe20003f24270 */
[----:B--2---:R-:W1:Y:S01]  /*16020*/  LDC R156, c[0x0][0xce8] ;  /* 0x00033a00ff9c7b82 */ /* 0x004e620000000800 */
[----:B------:R-:W2:Y:S01]  /*16030*/  LDL R157, [R1+0x78] ;  /* 0x00007800019d7983 */ /* 0x000ea20000100800 */
        /* <DEDUP_REMOVED lines=9> */
[----:B---3--:R-:W-:Y:S02]  /*160d0*/  SEL R14, R14, RZ, !P0 ;  /* 0x000000ff0e0e7207 */ /* 0x008fe40004000000 */
        /* <DEDUP_REMOVED lines=8> */
[----:B------:R-:W3:Y:S01]  /*16160*/  @P0 LDC R10, c[0x0][0xcf0] ;  /* 0x00033c00ff0a0b82 */ /* 0x000ee20000000800 */
[----:B------:R-:W-:-:S05]  /*16170*/  IMAD.IADD R14, R13, 0x1, R14 ;  /* 0x000000010d0e7824 */ /* 0x000fca00078e020e */
[----:B------:R-:W-:Y:S01]  /*16180*/  IADD3.X R14, R14, R15, R8, P2, P3 ;  /* 0x0000000f0e0e7210 */ /* 0x000fe200017e6408 */
[----:B------:R-:W-:Y:S02]  /*16190*/  IMAD.MOV.U32 R15, RZ, RZ, R153 ;  /* 0x000000ffff0f7224 */ /* 0x000fe400078e0099 */
[----:B-1----:R-:W-:-:S05]  /*161a0*/  @P0 IMAD.HI.U32 R11, R153, R11, RZ ;  /* 0x0000000b990b0227 */ /* 0x002fca00078e00ff */
[----:B---3--:R-:W-:Y:S02]  /*161b0*/  @P0 SHF.R.U32.HI R15, RZ, R10, R11 ;  /* 0x0000000aff0f0219 */ /* 0x008fe4000001160b */
[----:B------:R-:W1:Y:S02]  /*161c0*/  LDC.64 R10, c[0x0][R9+0x228] ;  /* 0x00008a00090a7b82 */ /* 0x000e640000000a00 */
[----:B-1----:R-:W-:-:S04]  /*161d0*/  IMAD.WIDE.U32 R12, R10, R155, RZ ;  /* 0x0000009b0a0c7225 */ /* 0x002fc800078e00ff */
[----:B------:R-:W-:-:S04]  /*161e0*/  IMAD R10, R11, R155, RZ ;  /* 0x0000009b0b0a7224 */ /* 0x000fc800078e02ff */
[----:B------:R-:W-:Y:S02]  /*161f0*/  IMAD.IADD R13, R13, 0x1, R10 ;  /* 0x000000010d0d7824 */ /* 0x000fe400078e020a */
[----:B------:R1:W3:Y:S01]  /*16200*/  LDC.64 R10, c[0x0][R9+0x210] ;  /* 0x00008400090a7b82 */ /* 0x0002e20000000a00 */
[----:B------:R-:W-:Y:S01]  /*16210*/  IADD3 R12, P0, P2, R15, R152, R12 ;  /* 0x000000980f0c7210 */ /* 0x000fe20007a1e00c */
[--C-:B------:R-:W-:Y:S01]  /*16220*/  IMAD.MOV R152, RZ, RZ, -R15.reuse ;  /* 0x000000ffff987224 */ /* 0x100fe200078e0a0f */
[----:B------:R-:W-:-:S03]  /*16230*/  SHF.R.S32.HI R15, RZ, 0x1f, R15 ;  /* 0x0000001fff0f7819 */ /* 0x000fc6000001140f */
[----:B------:R-:W-:Y:S01]  /*16240*/  IMAD R152, R156, R152, R153 ;  /* 0x000000989c987224 */ /* 0x000fe200078e0299 */
[----:B------:R-:W-:-:S04]  /*16250*/  IADD3.X R13, R15, R14, R13, P0, P2 ;  /* 0x0000000e0f0d7210 */ /* 0x000fc800007e440d */
[----:B-1----:R-:W-:Y:S01]  /*16260*/  SHF.R.S32.HI R9, RZ, 0x1f, R152 ;  /* 0x0000001fff097819 */ /* 0x002fe20000011498 */
[-C--:B---3--:R-:W-:Y:S02]  /*16270*/  IMAD R11, R11, R152.reuse, RZ ;  /* 0x000000980b0b7224 */ /* 0x088fe400078e02ff */
[----:B------:R-:W-:-:S04]  /*16280*/  IMAD.WIDE.U32 R12, R10, R152, R12 ;  /* 0x000000980a0c7225 */ /* 0x000fc800078e000c */
[----:B------:R-:W-:Y:S02]  /*16290*/  IMAD R9, R10, R9, R11 ;  /* 0x000000090a097224 */ /* 0x000fe400078e020b */
[----:B------:R-:W1:Y:S08]  /*162a0*/  LDC.64 R10, c[0x0][0xca8] ;  /* 0x00032a00ff0a7b82 */ /* 0x000e700000000a00 */
[----:B-1----:R-:W1:Y:S08]  /*162b0*/  @!P1 LDC R10, c[0x0][0xc50] ;  /* 0x00031400ff0a9b82 */ /* 0x002e700000000800 */
[----:B------:R-:W3:Y:S01]  /*162c0*/  @!P1 LDC R11, c[0x0][0xc54] ;  /* 0x00031500ff0b9b82 */ /* 0x000ee20000000800 */
[----:B------:R-:W-:-:S02]  /*162d0*/  IMAD.IADD R9, R13, 0x1, R9 ;  /* 0x000000010d097824 */ /* 0x000fc400078e0209 */
[----:B------:R-:W-:Y:S01]  /*162e0*/  IMAD.IADD R14, R188, 0x1, R193 ;  /* 0x00000001bc0e7824 */ /* 0x000fe200078e02c1 */
[----:B-1----:R-:W-:Y:S01]  /*162f0*/  LEA R13, P0, R12, R10, 0x2 ;  /* 0x0000000a0c0d7211 */ /* 0x002fe200078010ff */
[----:B--2---:R-:W-:-:S03]  /*16300*/  IMAD.MOV R10, RZ, RZ, -R157 ;  /* 0x000000ffff0a7224 */ /* 0x004fc600078e0a9d */
[----:B---3--:R-:W-:Y:S02]  /*16310*/  LEA.HI.X R9, R12, R11, R9, 0x2, P0 ;  /* 0x0000000b0c097211 */ /* 0x008fe400000f1409 */
        /* <DEDUP_REMOVED lines=11> */
.L_x_5719:
[----:B------:R-:W-:Y:S02]  /*163d0*/  ISETP.GT.AND P1, PT, R218, 0x1, PT ;  /* 0x00000001da00780c */ /* 0x000fe40003f24270 */
[----:B------:R-:W-:-:S04]  /*163e0*/  ISETP.NE.U32.AND P0, PT, RZ, UR6, PT ;  /* 0x00000006ff007c0c */ /* 0x000fc8000bf05070 */
[----:B------:R-:W-:-:S04]  /*163f0*/  ISETP.NE.AND.EX P0, PT, RZ, UR7, PT, P0 ;  /* 0x00000007ff007c0c */ /* 0x000fc8000bf05300 */
[----:B------:R-:W-:-:S03]  /*16400*/  SEL R219, R219, RZ, !P0 ;  /* 0x000000ffdbdb7207 */ /* 0x000fc60004000000 */
[----:B------:R-:W-:Y:S06]  /*16410*/  @P1 BRA `(.L_x_5720) ;  /* 0x0000001000381947 */ /* 0x000fec0003800000 */
[----:B-1----:R-:W1:Y:S01]  /*16420*/  S2R R3, SR_TID.X ;  /* 0x0000000000037919 */ /* 0x002e620000002100 */
[----:B------:R-:W3:Y:S01]  /*16430*/  LDC R87, c[0x0][0xce8] ;  /* 0x00033a00ff577b82 */ /* 0x000ee20000000800 */
        /* <DEDUP_REMOVED lines=18> */
[----:B---3--:R-:W-:Y:S01]  /*16560*/  IMAD R90, R4, R87, RZ ;  /* 0x00000057045a7224 */ /* 0x008fe200078e02ff */
        /* <DEDUP_REMOVED lines=79> */
[----:B------:R-:W5:Y:S01]  /*16a60*/  LD.E.128 R56, desc[UR42][R56.64] ;  /* 0x0000002a38387980 */ /* 0x000f62000c101d00 */
[----:B------:R-:W-:Y:S01]  /*16a70*/  IMAD.WIDE.U32 R8, R0, UR4, RZ ;  /* 0x0000000400087c25 */ /* 0x000fe2000f8e00ff */
[----:B------:R-:W-:Y:S01]  /*16a80*/  LOP3.LUT R20, R11, 0xfffffff8, RZ, 0xc0, !PT ;  /* 0xfffffff80b147812 */ /* 0x000fe200078ec0ff */
[----:B------:R-:W1:Y:S01]  /*16a90*/  LDC R0, c[0x0][0xbc8] ;  /* 0x0002f200ff007b82 */ /* 0x000e620000000800 */
[----:B------:R-:W-:Y:S01]  /*16aa0*/  ULDC.64 UR4, c[0x0][0xbe8] ;  /* 0x0002fa0000047ab9 */ /* 0x000fe20000000a00 */
[----:B------:R-:W-:Y:S01]  /*16ab0*/  IMAD.IADD R9, R9, 0x1, R21 ;  /* 0x0000000109097824 */ /* 0x000fe200078e0215 */
[----:B------:R-:W5:Y:S04]  /*16ac0*/  LD.E.128 R12, desc[UR42][R12.64] ;  /* 0x0000002a0c0c7980 */ /* 0x000f68000c101d00 */
[----:B------:R-:W5:Y:S01]  /*16ad0*/  LD.E.128 R60, desc[UR42][R60.64] ;  /* 0x0000002a3c3c7980 */ /* 0x000f62000c101d00 */
[----:B------:R-:W3:Y:S01]  /*16ae0*/  @P3 LDC R89, c[0x0][0xcec] ;  /* 0x00033b00ff593b82 */ /* 0x000ee20000000800 */
[----:B------:R-:W-:Y:S01]  /*16af0*/  IMAD.WIDE.U32 R8, R217, UR4, R8 ;  /* 0x00000004d9087c25 */ /* 0x000fe2000f8e0008 */
[----:B------:R-:W-:Y:S01]  /*16b00*/  SHF.R.S32.HI R11, RZ, 0x1f, R219 ;  /* 0x0000001fff0b7819 */ /* 0x000fe200000114db */
[----:B------:R-:W5:Y:S02]  /*16b10*/  LD.E.128 R64, desc[UR42][R64.64] ;  /* 0x0000002a40407980 */ /* 0x000f64000c101d00 */
[----:B------:R-:W-:-:S02]  /*16b20*/  IMAD.IADD R3, R3, 0x1, -R20 ;  /* 0x0000000103037824 */ /* 0x000fc400078e0a14 */
[----:B------:R-:W5:Y:S01]  /*16b30*/  LD.E.128 R68, desc[UR42][R68.64] ;  /* 0x0000002a44447980 */ /* 0x000f62000c101d00 */
[----:B------:R-:W4:Y:S01]  /*16b40*/  @P3 LDC R91, c[0x0][0xcf0] ;  /* 0x00033c00ff5b3b82 */ /* 0x000f220000000800 */
[----:B------:R-:W-:Y:S01]  /*16b50*/  IMAD R9, R217, UR5, R9 ;  /* 0x00000005d9097c24 */ /* 0x000fe2000f8e0209 */
[----:B------:R-:W-:Y:S01]  /*16b60*/  ULDC.64 UR4, c[0x0][0xbf0] ;  /* 0x0002fc0000047ab9 */ /* 0x000fe20000000a00 */
[----:B------:R-:W-:Y:S01]  /*16b70*/  IMAD R20, R3, 0x20, R10 ;  /* 0x0000002003147824 */ /* 0x000fe200078e020a */
[----:B------:R-:W5:Y:S01]  /*16b80*/  LD.E.128 R72, desc[UR42][R72.64] ;  /* 0x0000002a48487980 */ /* 0x000f62000c101d00 */
[----:B------:R-:W-:Y:S02]  /*16b90*/  IMAD.IADD R3, R10, 0x1, R193 ;  /* 0x000000010a037824 */ /* 0x000fe400078e02c1 */
[----:B------:R-:W-:Y:S01]  /*16ba0*/  IMAD R10, R11, UR4, RZ ;  /* 0x000000040b0a7c24 */ /* 0x000fe2000f8e02ff */
[-C--:B-1----:R-:W-:Y:S01]  /*16bb0*/  ISETP.GE.AND P1, PT, R226, R0.reuse, PT ;  /* 0x00000000e200720c */ /* 0x082fe20003f26270 */
[----:B------:R-:W5:Y:S02]  /*16bc0*/  LD.E.128 R76, desc[UR42][R76.64] ;  /* 0x0000002a4c4c7980 */ /* 0x000f64000c101d00 */
[----:B------:R-:W-:Y:S01]  /*16bd0*/  IMAD R85, R219, UR5, R10 ;  /* 0x00000005db557c24 */ /* 0x000fe2000f8e020a */
[----:B------:R-:W-:Y:S01]  /*16be0*/  SEL R10, RZ, 0xffffffff, P1 ;  /* 0xffffffffff0a7807 */ /* 0x000fe20000800000 */
[----:B------:R-:W-:Y:S01]  /*16bf0*/  IMAD.IADD R84, R193, 0x1, R20 ;  /* 0x00000001c1547824 */ /* 0x000fe200078e0214 */
[-C--:B------:R-:W-:Y:S01]  /*16c00*/  ISETP.GE.AND P0, PT, R225, R0.reuse, PT ;  /* 0x00000000e100720c */ /* 0x080fe20003f06270 */
[----:B------:R-:W5:Y:S02]  /*16c10*/  LD.E.128 R80, desc[UR42][R80.64] ;  /* 0x0000002a50507980 */ /* 0x000f64000c101d00 */
[----:B------:R-:W-:Y:S01]  /*16c20*/  IMAD.SHL.U32 R93, R10, 0x2, RZ ;  /* 0x000000020a5d7824 */ /* 0x000fe200078e00ff */
[----:B------:R-:W-:Y:S01]  /*16c30*/  SEL R21, RZ, 0xffffffff, P0 ;  /* 0xffffffffff157807 */ /* 0x000fe20000000000 */
[----:B---3--:R-:W-:Y:S01]  /*16c40*/  @P3 IMAD.HI.U32 R10, R84, R89, RZ ;  /* 0x00000059540a3227 */ /* 0x008fe200078e00ff */
[-C--:B------:R-:W-:Y:S01]  /*16c50*/  ISETP.GE.AND P2, PT, R187, R0.reuse, PT ;  /* 0x00000000bb00720c */ /* 0x080fe20003f46270 */
[----:B------:R-:W-:Y:S01]  /*16c60*/  @!PT LDS RZ, [RZ] ;  /* 0x00000000fffff984 */ /* 0x000fe20000000800 */
[----:B------:R-:W-:Y:S01]  /*16c70*/  @!PT LDS RZ, [RZ] ;  /* 0x00000000fffff984 */ /* 0x000fe20000000800 */
[----:B------:R-:W-:Y:S01]  /*16c80*/  @!PT LDS RZ, [RZ] ;  /* 0x00000000fffff984 */ /* 0x000fe20000000800 */
[----:B------:R-:W-:Y:S01]  /*16c90*/  @!PT LDS RZ, [RZ] ;  /* 0x00000000fffff984 */ /* 0x000fe20000000800 */
[----:B------:R1:W-:Y:S06]  /*16ca0*/  MEMBAR.ALL.CTA ;  /* 0x0000000000007992 */ /* 0x0003ec0000008000 */
[----:B-1----:R-:W1:Y:S01]  /*16cb0*/  FENCE.VIEW.ASYNC.S ;  /* 0x00000000000073c6 */ /* 0x002e620000000000 */
[-C--:B------:R-:W-:Y:S01]  /*16cc0*/  ISETP.GE.AND P0, PT, R224, R0.reuse, PT ;  /* 0x00000000e000720c */ /* 0x080fe20003f06270 */
[----:B------:R-:W-:Y:S01]  /*16cd0*/  IMAD.MOV.U32 R11, RZ, RZ, R84 ;  /* 0x000000ffff0b7224 */ /* 0x000fe200078e0054 */
[----:B----4-:R-:W-:Y:S01]  /*16ce0*/  @P3 SHF.R.U32.HI R11, RZ, R91, R10 ;  /* 0x0000005bff0b3219 */ /* 0x010fe2000001160a */
[----:B------:R-:W-:Y:S01]  /*16cf0*/  IMAD.WIDE.U32 R8, R219, UR4, R8 ;  /* 0x00000004db087c25 */ /* 0x000fe2000f8e0008 */
[----:B------:R-:W-:Y:S01]  /*16d00*/  SEL R20, RZ, 0x1, P2 ;  /* 0x00000001ff147807 */ /* 0x000fe20001000000 */
[----:B------:R-:W-:Y:S01]  /*16d10*/  ULDC.64 UR4, c[0x0][0xbe0] ;  /* 0x0002f80000047ab9 */ /* 0x000fe20000000a00 */
[----:B------:R-:W-:Y:S01]  /*16d20*/  SEL R10, RZ, 0xffffffff, P0 ;  /* 0xffffffffff0a7807 */ /* 0x000fe20000000000 */
[----:B------:R-:W-:Y:S01]  /*16d30*/  IMAD.SHL.U32 R21, R21, 0x4, RZ ;  /* 0x0000000415157824 */ /* 0x000fe200078e00ff */
[----:B------:R-:W-:Y:S01]  /*16d40*/  LOP3.LUT R20, R93, 0x2, R20, 0xe2, !PT ;  /* 0x000000025d147812 */ /* 0x000fe200078ee214 */
[----:B------:R-:W-:Y:S01]  /*16d50*/  IMAD.IADD R9, R9, 0x1, R85 ;  /* 0x0000000109097824 */ /* 0x000fe200078e0255 */
[----:B------:R-:W-:Y:S01]  /*16d60*/  ISETP.GE.AND P0, PT, R223, R0, PT ;  /* 0x00000000df00720c */ /* 0x000fe20003f06270 */
[----:B------:R-:W-:Y:S01]  /*16d70*/  IMAD.SHL.U32 R85, R10, 0x8, RZ ;  /* 0x000000080a557824 */ /* 0x000fe200078e00ff */
[----:B------:R-:W-:-:S02]  /*16d80*/  SHF.R.S32.HI R10, RZ, 0x1f, R11 ;  /* 0x0000001fff0a7819 */ /* 0x000fc4000001140b */
        /* <DEDUP_REMOVED lines=35> */
[----:B------:R3:W4:Y:S01]  /*16fc0*/  SHFL.IDX PT, R8, R87, RZ, 0x181f ;  /* 0x00181fff57087589 */ /* 0x00072200000e0000 */
[----:B------:R-:W-:Y:S01]  /*16fd0*/  BSSY B1, `(.L_x_5721) ;  /* 0x000002a000017945 */ /* 0x000fe20003800000 */
[----:B------:R-:W-:Y:S02]  /*16fe0*/  SHF.R.S32.HI R152, RZ, 0x1f, R222 ;  /* 0x0000001fff987819 */ /* 0x000fe400000114de */
[----:B-1----:R-:W-:-:S02]  /*16ff0*/  LOP3.LUT R4, R86, R9, RZ, 0xfc, !PT ;  /* 0x0000000956047212 */ /* 0x002fc400078efcff */
[----:B------:R3:W1:Y:S01]  /*17000*/  SHFL.IDX PT, R9, R88, RZ, 0x181f ;  /* 0x00181fff58097589 */ /* 0x00066200000e0000 */
[----:B------:R-:W-:Y:S02]  /*17010*/  SHF.R.S32.HI R153, RZ, 0x1f, R223 ;  /* 0x0000001fff997819 */ /* 0x000fe400000114df */
[----:B------:R-:W-:Y:S02]  /*17020*/  SHF.R.S32.HI R154, RZ, 0x1f, R224 ;  /* 0x0000001fff9a7819 */ /* 0x000fe400000114e0 */
[----:B------:R-:W-:Y:S02]  /*17030*/  SHF.R.S32.HI R155, RZ, 0x1f, R225 ;  /* 0x0000001fff9b7819 */ /* 0x000fe400000114e1 */
[----:B--2---:R-:W-:Y:S01]  /*17040*/  SHF.R.S32.HI R156, RZ, 0x1f, R226 ;  /* 0x0000001fff9c7819 */ /* 0x004fe200000114e2 */
[----:B---3--:R-:W-:Y:S06]  /*17050*/  @P1 BRA `(.L_x_5722) ;  /* 0x0000000000841947 */ /* 0x008fec0003800000 */
[-C--:B------:R-:W-:Y:S02]  /*17060*/  ISETP.GE.AND P2, PT, R187, R0.reuse, PT ;  /* 0x00000000bb00720c */ /* 0x080fe40003f46270 */
[-C--:B------:R-:W-:Y:S02]  /*17070*/  ISETP.GE.AND P4, PT, R226, R0.reuse, PT ;  /* 0x00000000e200720c */ /* 0x080fe40003f86270 */
[-C--:B------:R-:W-:Y:S02]  /*17080*/  ISETP.GE.AND P6, PT, R225, R0.reuse, PT ;  /* 0x00000000e100720c */ /* 0x080fe40003fc6270 */
[-C--:B------:R-:W-:Y:S02]  /*17090*/  ISETP.GE.AND P0, PT, R224, R0.reuse, PT ;  /* 0x00000000e000720c */ /* 0x080fe40003f06270 */
[----:B------:R-:W-:Y:S02]  /*170a0*/  ISETP.GE.AND P1, PT, R223, R0, PT ;  /* 0x00000000df00720c */ /* 0x000fe40003f26270 */
[----:B------:R-:W-:-:S03]  /*170b0*/  SHF.R.S32.HI R92, RZ, 0x1f, R91 ;  /* 0x0000001fff5c7819 */ /* 0x000fc6000001145b */
[----:B-1--4-:R-:W-:Y:S02]  /*170c0*/  @!P2 IMAD.WIDE R20, R187, 0x2, R8 ;  /* 0x00000002bb14a825 */ /* 0x012fe400078e0208 */
        /* <DEDUP_REMOVED lines=13> */
[CC--:B--2---:R-:W-:Y:S02]  /*171a0*/  @!P0 LEA R10, P5, R224.reuse, R8.reuse, 0x1 ;  /* 0x00000008e00a8211 */ /* 0x0c4fe400078a08ff */
        /* <DEDUP_REMOVED lines=12> */
.L_x_5722:
[----:B------:R-:W-:Y:S05]  /*17270*/  BSYNC B1 ;  /* 0x0000000000017941 */ /* 0x000fea0003800000 */
.L_x_5721:
[----:B------:R-:W-:Y:S01]  /*17280*/  VIADD R3, R3, 0x20 ;  /* 0x0000002003037836 */ /* 0x000fe20000000000 */
[----:B-1-3--:R1:W2:Y:S04]  /*17290*/  SHFL.IDX PT, R9, R88, 0x1, 0x181f ;  /* 0x00381f0058097f89 */ /* 0x00a2a800000e0000 */
[----:B------:R-:W-:Y:S01]  /*172a0*/  ISETP.GE.AND P0, PT, R3, R90, PT ;  /* 0x0000005a0300720c */ /* 0x000fe20003f06270 */
[----:B----4-:R1:W3:-:S12]  /*172b0*/  SHFL.IDX PT, R8, R87, 0x1, 0x181f ;  /* 0x00381f0057087f89 */ /* 0x0102d800000e0000 */
        /* <DEDUP_REMOVED lines=36> */
.L_x_5720:
[----:B------:R-:W-:Y:S01]  /*17500*/  ULDC.64 UR4, c[0x0][0xc08] ;  /* 0x0003020000047ab9 */ /* 0x000fe20000000a00 */
[----:B-1----:R-:W-:Y:S01]  /*17510*/  IMAD.IADD R11, R216, 0x1, R193 ;  /* 0x00000001d80b7824 */ /* 0x002fe200078e02c1 */
        /* <DEDUP_REMOVED lines=9> */
[----:B------:R-:W-:Y:S01]  /*175b0*/  IMAD.MOV.U32 R10, RZ, RZ, R11 ;  /* 0x000000ffff0a7224 */ /* 0x000fe200078e000b */
[----:B------:R-:W-:Y:S01]  /*175c0*/  SHF.R.S32.HI R155, RZ, 0x1f, R235 ;  /* 0x0000001fff9b7819 */ /* 0x000fe200000114eb */
[----:B------:R-:W-:Y:S01]  /*175d0*/  IMAD.IADD R9, R9, 0x1, R3 ;  /* 0x0000000109097824 */ /* 0x000fe200078e0203 */
[----:B--2---:R-:W-:Y:S01]  /*175e0*/  SHF.R.S32.HI R156, RZ, 0x1f, R236 ;  /* 0x0000001fff9c7819 */ /* 0x004fe200000114ec */
[----:B------:R-:W1:Y:S01]  /*175f0*/  LDC R3, c[0x0][0xce8] ;  /* 0x00033a00ff037b82 */ /* 0x000e620000000800 */
[----:B------:R-:W-:Y:S01]  /*17600*/  IMAD.IADD R193, R188, 0x1, R193 ;  /* 0x00000001bcc17824 */ /* 0x000fe200078e02c1 */
[----:B------:R-:W-:Y:S01]  /*17610*/  SHF.R.S32.HI R157, RZ, 0x1f, R237 ;  /* 0x0000001fff9d7819 */ /* 0x000fe200000114ed */
[----:B------:R-:W-:-:S04]  /*17620*/  IMAD.WIDE.U32 R8, R217, UR4, R8 ;  /* 0x00000004d9087c25 */ /* 0x000fc8000f8e0008 */
[----:B------:R-:W-:Y:S01]  /*17630*/  IMAD R9, R217, UR5, R9 ;  /* 0x00000005d9097c24 */ /* 0x000fe2000f8e0209 */
[----:B------:R-:W-:Y:S01]  /*17640*/  ULDC.64 UR4, c[0x0][0xc40] ;  /* 0x0003100000047ab9 */ /* 0x000fe20000000a00 */
[----:B------:R-:W-:Y:S02]  /*17650*/  VIADD R159, R191, 0xc8 ;  /* 0x000000c8bf9f7836 */ /* 0x000fe40000000000 */
[----:B------:R-:W-:Y:S02]  /*17660*/  IMAD R0, R0, UR4, RZ ;  /* 0x0000000400007c24 */ /* 0x000fe4000f8e02ff */
[----:B------:R-:W-:Y:S01]  /*17670*/  IMAD.WIDE.U32 R8, R219, UR4, R8 ;  /* 0x00000004db087c25 */ /* 0x000fe2000f8e0008 */
[----:B------:R-:W-:-:S03]  /*17680*/  SHF.R.S32.HI R159, RZ, 0x1f, R159 ;  /* 0x0000001fff9f7819 */ /* 0x000fc6000001149f */
[----:B------:R-:W-:Y:S01]  /*17690*/  IMAD R0, R219, UR5, R0 ;  /* 0x00000005db007c24 */ /* 0x000fe2000f8e0200 */
[----:B------:R-:W-:Y:S01]  /*176a0*/  ULDC.64 UR4, c[0x0][0xc48] ;  /* 0x0003120000047ab9 */ /* 0x000fe20000000a00 */
[----:B------:R-:W-:Y:S01]  /*176b0*/  VIADD R161, R191, 0xc0 ;  /* 0x000000c0bfa17836 */ /* 0x000fe20000000000 */
[----:B------:R-:W-:Y:S01]  /*176c0*/  SHF.R.S32.HI R219, RZ, 0x1f, R191 ;  /* 0x0000001fffdb7819 */ /* 0x000fe200000114bf */
[----:B------:R-:W-:Y:S02]  /*176d0*/  IMAD.IADD R9, R9, 0x1, R0 ;  /* 0x0000000109097824 */ /* 0x000fe400078e0200 */
[----:B------:R-:W-:Y:S01]  /*176e0*/  VIADD R163, R191, 0xb8 ;  /* 0x000000b8bfa37836 */ /* 0x000fe20000000000 */
[----:B-1----:R-:W-:Y:S01]  /*176f0*/  ISETP.NE.AND P0, PT, R3, 0x1, PT ;  /* 0x000000010300780c */ /* 0x002fe20003f05270 */
[----:B------:R-:W-:Y:S01]  /*17700*/  IMAD.WIDE.U32 R8, R231, UR4, R8 ;  /* 0x00000004e7087c25 */ /* 0x000fe2000f8e0008 */
[----:B------:R-:W-:Y:S02]  /*17710*/  SHF.R.S32.HI R161, RZ, 0x1f, R161 ;  /* 0x0000001fffa17819 */ /* 0x000fe400000114a1 */
[----:B------:R-:W-:Y:S01]  /*17720*/  SHF.R.S32.HI R163, RZ, 0x1f, R163 ;  /* 0x0000001fffa37819 */ /* 0x000fe200000114a3 */
[----:B------:R-:W-:-:S02]  /*17730*/  IMAD R4, R4, R3, RZ ;  /* 0x0000000304047224 */ /* 0x000fc400078e02ff */
[----:B------:R-:W-:Y:S01]  /*17740*/  IMAD R9, R231, UR5, R9 ;  /* 0x00000005e7097c24 */ /* 0x000fe2000f8e0209 */
[----:B------:R-:W-:Y:S01]  /*17750*/  ULDC.64 UR4, c[0x0][0xc30] ;  /* 0x00030c0000047ab9 */ /* 0x000fe20000000a00 */
[C---:B------:R-:W-:Y:S02]  /*17760*/  VIADD R165, R191.reuse, 0xb0 ;  /* 0x000000b0bfa57836 */ /* 0x040fe40000000000 */
[C---:B------:R-:W-:Y:S02]  /*17770*/  VIADD R167, R191.reuse, 0xa8 ;  /* 0x000000a8bfa77836 */ /* 0x040fe40000000000 */
[----:B------:R-:W1:Y:S01]  /*17780*/  @P0 LDC R12, c[0x0][0xcec] ;  /* 0x00033b00ff0c0b82 */ /* 0x000e620000000800 */
[C---:B------:R-:W-:Y:S01]  /*17790*/  VIADD R169, R191.reuse, 0xa0 ;  /* 0x000000a0bfa97836 */ /* 0x040fe20000000000 */
[----:B------:R-:W-:Y:S01]  /*177a0*/  SHF.R.S32.HI R165, RZ, 0x1f, R165 ;  /* 0x0000001fffa57819 */ /* 0x000fe200000114a5 */
[C---:B------:R-:W-:Y:S01]  /*177b0*/  VIADD R171, R191.reuse, 0x98 ;  /* 0x00000098bfab7836 */ /* 0x040fe20000000000 */
[----:B------:R-:W-:Y:S01]  /*177c0*/  SHF.R.S32.HI R167, RZ, 0x1f, R167 ;  /* 0x0000001fffa77819 */ /* 0x000fe200000114a7 */
[C---:B------:R-:W-:Y:S01]  /*177d0*/  VIADD R173, R191.reuse, 0x90 ;  /* 0x00000090bfad7836 */ /* 0x040fe20000000000 */
[----:B------:R-:W-:Y:S01]  /*177e0*/  SHF.R.S32.HI R169, RZ, 0x1f, R169 ;  /* 0x0000001fffa97819 */ /* 0x000fe200000114a9 */
[C---:B------:R-:W-:Y:S01]  /*177f0*/  VIADD R175, R191.reuse, 0x88 ;  /* 0x00000088bfaf7836 */ /* 0x040fe20000000000 */
[----:B------:R-:W2:Y:S01]  /*17800*/  @P0 LDC R0, c[0x0][0xcf0] ;  /* 0x00033c00ff000b82 */ /* 0x000ea20000000800 */
        /* <DEDUP_REMOVED lines=19> */
[C---:B------:R-:W-:Y:S01]  /*17940*/  VIADD R204, R191.reuse, 0x40 ;  /* 0x00000040bfcc7836 */ /* 0x040fe20000000000 */
[----:B------:R-:W-:Y:S01]  /*17950*/  SHF.R.S32.HI R201, RZ, 0x1f, R201 ;  /* 0x0000001fffc97819 */ /* 0x000fe200000114c9 */
        /* <DEDUP_REMOVED lines=19> */
[----:B------:R-:W-:Y:S01]  /*17a90*/  ULDC.64 UR4, c[0x0][0xc28] ;  /* 0x00030a0000047ab9 */ /* 0x000fe20000000a00 */
[----:B------:R-:W-:Y:S01]  /*17aa0*/  VIADD R217, R191, 0x8 ;  /* 0x00000008bfd97836 */ /* 0x000fe20000000000 */
[----:B------:R-:W-:Y:S01]  /*17ab0*/  SHF.R.S32.HI R228, RZ, 0x1f, R228 ;  /* 0x0000001fffe47819 */ /* 0x000fe200000114e4 */
[----:B------:R-:W-:Y:S01]  /*17ac0*/  IMAD.IADD R9, R9, 0x1, R3 ;  /* 0x0000000109097824 */ /* 0x000fe200078e0203 */
[----:B------:R-:W-:Y:S01]  /*17ad0*/  SHF.R.S32.HI R3, RZ, 0x1f, R0 ;  /* 0x0000001fff037819 */ /* 0x000fe20000011400 */
[----:B------:R-:W-:Y:S01]  /*17ae0*/  VIADD R158, R191, 0xc8 ;  /* 0x000000c8bf9e7836 */ /* 0x000fe20000000000 */
[----:B------:R-:W-:Y:S01]  /*17af0*/  SHF.R.S32.HI R217, RZ, 0x1f, R217 ;  /* 0x0000001fffd97819 */ /* 0x000fe200000114d9 */
[----:B------:R-:W-:-:S04]  /*17b00*/  IMAD.WIDE.U32 R8, R0, UR4, R8 ;  /* 0x0000000400087c25 */ /* 0x000fc8000f8e0008 */
[----:B------:R-:W-:Y:S02]  /*17b10*/  IMAD R3, R3, UR4, RZ ;  /* 0x0000000403037c24 */ /* 0x000fe4000f8e02ff */
[C---:B------:R-:W-:Y:S02]  /*17b20*/  VIADD R160, R191.reuse, 0xc0 ;  /* 0x000000c0bfa07836 */ /* 0x040fe40000000000 */
[----:B------:R-:W-:Y:S01]  /*17b30*/  IMAD R3, R0, UR5, R3 ;  /* 0x0000000500037c24 */ /* 0x000fe2000f8e0203 */
[----:B------:R-:W-:Y:S01]  /*17b40*/  ULDC.64 UR4, c[0x0][0xc00] ;  /* 0x0003000000047ab9 */ /* 0x000fe20000000a00 */
[----:B------:R-:W-:Y:S01]  /*17b50*/  VIADD R162, R191, 0xb8 ;  /* 0x000000b8bfa27836 */ /* 0x000fe20000000000 */
[----:B------:R-:W-:Y:S01]  /*17b60*/  LEA R0, P0, R8, UR4, 0x2 ;  /* 0x0000000408007c11 */ /* 0x000fe2000f8010ff */
[----:B------:R-:W-:Y:S02]  /*17b70*/  IMAD.IADD R3, R9, 0x1, R3 ;  /* 0x0000000109037824 */ /* 0x000fe400078e0203 */
[----:B------:R-:W-:-:S02]  /*17b80*/  VIADD R164, R191, 0xb0 ;  /* 0x000000b0bfa47836 */ /* 0x000fc40000000000 */
[----:B------:R1:W2:Y:S01]  /*17b90*/  SHFL.IDX PT, R15, R0, RZ, 0x1c1f ;  /* 0x001c1fff000f7589 */ /* 0x0002a200000e0000 */
[----:B------:R-:W-:Y:S01]  /*17ba0*/  LEA.HI.X R3, R8, UR5, R3, 0x2, P0 ;  /* 0x0000000508037c11 */ /* 0x000fe200080f1403 */
[----:B------:R-:W-:Y:S01]  /*17bb0*/  VIADD R8, R2, 0x38820 ;  /* 0x0003882002087836 */ /* 0x000fe20000000000 */
[----:B------:R-:W-:Y:S01]  /*17bc0*/  ISETP.GE.AND P0, PT, R193, R4, PT ;  /* 0x00000004c100720c */ /* 0x000fe20003f06270 */
[C---:B------:R-:W-:Y:S02]  /*17bd0*/  VIADD R166, R191.reuse, 0xa8 ;  /* 0x000000a8bfa67836 */ /* 0x040fe40000000000 */
[----:B------:R1:W3:Y:S01]  /*17be0*/  SHFL.IDX PT, R14, R3, RZ, 0x1c1f ;  /* 0x001c1fff030e7589 */ /* 0x0002e200000e0000 */
[----:B------:R-:W-:Y:S01]  /*17bf0*/  PRMT R8, RZ, 0x654, R8 ;  /* 0x00000654ff087816 */ /* 0x000fe20000000008 */
[C---:B------:R-:W-:Y:S02]  /*17c00*/  VIADD R168, R191.reuse, 0xa0 ;  /* 0x000000a0bfa87836 */ /* 0x040fe40000000000 */
[C---:B------:R-:W-:Y:S01]  /*17c10*/  VIADD R170, R191.reuse, 0x98 ;  /* 0x00000098bfaa7836 */ /* 0x040fe20000000000 */
[----:B------:R1:W-:Y:S01]  /*17c20*/  SYNCS.ARRIVE.TRANS64.RED.A1T0 RZ, [R8+URZ], RZ ;  /* 0x000000ff08ff79a7 */ /* 0x0003e2000810043f */
        /* <DEDUP_REMOVED lines=148> */
.L_x_5725:
[----:B------:R-:W-:Y:S05]  /*18570*/  BSYNC B1 ;  /* 0x0000000000017941 */ /* 0x000fea0003800000 */
.L_x_5724:
[----:B------:R-:W-:Y:S01]  /*18580*/  VIADD R193, R193, 0x8 ;  /* 0x00000008c1c17836 */ /* 0x000fe20000000000 */
[----:B------:R2:W3:Y:S04]  /*18590*/  SHFL.IDX PT, R28, R3, 0x1, 0x1c1f ;  /* 0x003c1f00031c7f89 */ /* 0x0004e800000e0000 */
[----:B------:R-:W-:Y:S01]  /*185a0*/  ISETP.GE.AND P0, PT, R193, R4, PT ;  /* 0x00000004c100720c */ /* 0x000fe20003f06270 */
[----:B------:R-:W4:-:S12]  /*185b0*/  SHFL.IDX PT, R0, R0, 0x1, 0x1c1f ;  /* 0x003c1f0000007f89 */ /* 0x000f1800000e0000 */
[----:B--2---:R-:W-:Y:S05]  /*185c0*/  @P0 BRA `(.L_x_5723) ;  /* 0x0000001400cc0947 */ /* 0x004fea0003800000 */
[----:B------:R-:W-:Y:S02]  /*185d0*/  ULDC UR4, c[0x0][0xbc8] ;  /* 0x0002f20000047ab9 */ /* 0x000fe40000000800 */
[----:B------:R-:W-:Y:S02]  /*185e0*/  ISETP.GE.AND P4, PT, R191, UR4, PT ;  /* 0x00000004bf007c0c */ /* 0x000fe4000bf86270 */
[----:B------:R-:W-:Y:S02]  /*185f0*/  ISETP.GE.AND P2, PT, R229, UR4, PT ;  /* 0x00000004e5007c0c */ /* 0x000fe4000bf46270 */
[----:B------:R-:W-:Y:S02]  /*18600*/  ISETP.GE.AND P1, PT, R227, UR4, PT ;  /* 0x00000004e3007c0c */ /* 0x000fe4000bf26270 */
[----:B------:R-:W-:-:S07]  /*18610*/  ISETP.GE.AND P0, PT, R220, UR4, PT ;  /* 0x00000004dc007c0c */ /* 0x000fce000bf06270 */
[----:B-1--4-:R-:W-:-:S04]  /*18620*/  @!P4 LEA R8, P3, R191, R0, 0x2 ;  /* 0x00000000bf08c211 */ /* 0x012fc800078610ff */
[----:B---3--:R-:W-:Y:S02]  /*18630*/  @!P4 LEA.HI.X R9, R191, R28, R219, 0x2, P3 ;  /* 0x0000001cbf09c211 */ /* 0x008fe400018f14db */
        /* <DEDUP_REMOVED lines=76> */
[----:B------:R-:W-:Y:S02]  /*18b00*/  @!P1 LEA R20, P3, R168, R0, 0x2 ;  /* 0x00000000a8149211 */ /* 0x000fe400078610ff */
        /* <DEDUP_REMOVED lines=47> */
.L_x_5717:
        /* <DEDUP_REMOVED lines=16> */
[----:B-1----:R-:W1:-:S12]  /*18f00*/  S2R R4, SR_TID.X ;  /* 0x0000000000047919 */ /* 0x002e580000002100 */
[----:B------:R-:W4:Y:S01]  /*18f10*/  @!P2 LDC R218, c[0x0][0xbd4] ;  /* 0x0002f500ffdaab82 */ /* 0x000f220000000800 */
[----:B-1----:R-:W-:Y:S01]  /*18f20*/  VIADD R32, R4, 0xffffff80 ;  /* 0xffffff8004207836 */ /* 0x002fe20000000000 */
[----:B----4-:R-:W-:-:S04]  /*18f30*/  ISETP.GT.AND P2, PT, R218, 0x1, PT ;  /* 0x00000001da00780c */ /* 0x010fc80003f44270 */
[----:B------:R-:W-:Y:S01]  /*18f40*/  ISETP.GT.AND P3, PT, R32, 0x3f, PT ;  /* 0x0000003f2000780c */ /* 0x000fe20003f64270 */
[----:B---3--:R-:W-:-:S12]  /*18f50*/  @P1 BRA `(.L_x_5726) ;  /* 0x0000000000101947 */ /* 0x008fd80003800000 */
[----:B------:R-:W-:Y:S05]  /*18f60*/  @!P0 BRA `(.L_x_5726) ;  /* 0x00000000000c8947 */ /* 0x000fea0003800000 */
[----:B------:R-:W3:Y:S04]  /*18f70*/  LDG.E R11, desc[UR42][R8.64] ;  /* 0x0000002a080b7981 */ /* 0x000ee8000c1e1900 */
[----:B-----5:R-:W3:Y:S02]  /*18f80*/  LDG.E R0, desc[UR42][R8.64+0x4] ;  /* 0x0000042a08007981 */ /* 0x020ee4000c1e1900 */
[----:B---3--:R-:W-:-:S07]  /*18f90*/  IMAD.IADD R0, R0, 0x1, -R11 ;  /* 0x0000000100007824 */ /* 0x008fce00078e0a0b */
.L_x_5726:
[----:B------:R-:W3:Y:S01]  /*18fa0*/  LDL.LU R4, [R1+0x64] ;  /* 0x0000640001047983 */ /* 0x000ee20000300800 */
[----:B------:R-:W-:Y:S01]  /*18fb0*/  BSSY B1, `(.L_x_5727) ;  /* 0x0000036000017945 */ /* 0x000fe20003800000 */
[----:B------:R-:W-:Y:S02]  /*18fc0*/  SEL R219, R219, RZ, !P0 ;  /* 0x000000ffdbdb7207 */ /* 0x000fe40004000000 */
[----:B-----5:R-:W-:Y:S02]  /*18fd0*/  SHF.R.S32.HI R28, RZ, 0x1f, R3 ;  /* 0x0000001fff1c7819 */ /* 0x020fe40000011403 */
[----:B---3--:R-:W-:Y:S01]  /*18fe0*/  SEL R30, R4, RZ, !P0 ;  /* 0x000000ff041e7207 */ /* 0x008fe20004000000 */
[----:B------:R-:W-:Y:S06]  /*18ff0*/  @P3 BRA `(.L_x_5728) ;  /* 0x0000000000c43947 */ /* 0x000fec0003800000 */
[----:B------:R-:W1:Y:S01]  /*19000*/  S2R R8, SR_TID.X ;  /* 0x0000000000087919 */ /* 0x000e620000002100 */
[----:B------:R-:W3:Y:S02]  /*19010*/  LDC R33, c[0x0][0xce8] ;  /* 0x00033a00ff217b82 */ /* 0x000ee40000000800 */
[----:B---3--:R-:W-:Y:S01]  /*19020*/  IMAD R4, R0, R33, RZ ;  /* 0x0000002100047224 */ /* 0x008fe200078e02ff */
[----:B-1----:R-:W-:-:S04]  /*19030*/  IADD3 R31, R193, -0x80, R8 ;  /* 0xffffff80c11f7810 */ /* 0x002fc80007ffe008 */
[----:B------:R-:W-:-:S13]  /*19040*/  ISETP.GE.AND P0, PT, R31, R4, PT ;  /* 0x000000041f00720c */ /* 0x000fda0003f06270 */
[----:B------:R-:W-:Y:S05]  /*19050*/  @P0 BRA `(.L_x_5728) ;  /* 0x0000000000ac0947 */ /* 0x000fea0003800000 */
[----:B------:R-:W-:Y:S01]  /*19060*/  IMAD.MOV.U32 R26, RZ, RZ, 0xab8 ;  /* 0x00000ab8ff1a7424 */ /* 0x000fe200078e00ff */
[----:B------:R-:W-:Y:S01]  /*19070*/  ISETP.GT.AND P0, PT, R218, 0x1, PT ;  /* 0x00000001da00780c */ /* 0x000fe20003f04270 */
[----:B------:R-:W1:Y:S01]  /*19080*/  LDC.64 R8, c[0x0][0xca8] ;  /* 0x00032a00ff087b82 */ /* 0x000e620000000a00 */
        /* <DEDUP_REMOVED lines=8> */
[----:B------:R-:W2:Y:S08]  /*19110*/  @P1 LDC R4, c[0x0][0xcec] ;  /* 0x00033b00ff041b82 */ /* 0x000eb00000000800 */
[----:B------:R-:W5:Y:S01]  /*19120*/  @P1 LDC R35, c[0x0][0xcf0] ;  /* 0x00033c00ff231b82 */ /* 0x000f620000000800 */
[----:B---3--:R-:W-:-:S07]  /*19130*/  IMAD R15, R15, R219, RZ ;  /* 0x000000db0f0f7224 */ /* 0x008fce00078e02ff */
[----:B-1----:R-:W1:Y:S01]  /*19140*/  @!P0 LDC R8, c[0x0][0xc50] ;  /* 0x00031400ff088b82 */ /* 0x002e620000000800 */
[----:B------:R-:W-:-:S04]  /*19150*/  IMAD.WIDE.U32 R20, R14, R219, RZ ;  /* 0x000000db0e147225 */ /* 0x000fc800078e00ff */
[----:B------:R-:W-:Y:S02]  /*19160*/  IMAD R15, R14, R30, R15 ;  /* 0x0000001e0e0f7224 */ /* 0x000fe400078e020f */
[----:B--2---:R-:W-:Y:S01]  /*19170*/  @P1 IMAD.HI.U32 R4, R31, R4, RZ ;  /* 0x000000041f041227 */ /* 0x004fe200078e00ff */
[----:B------:R-:W2:Y:S03]  /*19180*/  @!P0 LDC R9, c[0x0][0xc54] ;  /* 0x00031500ff098b82 */ /* 0x000ea60000000800 */
[-C--:B----4-:R-:W-:Y:S02]  /*19190*/  IMAD R29, R25, R217.reuse, RZ ;  /* 0x000000d9191d7224 */ /* 0x090fe400078e02ff */
        /* <DEDUP_REMOVED lines=19> */
[----:B-1----:R-:W-:-:S03]  /*192d0*/  LEA R8, P0, R12, R8, 0x2 ;  /* 0x000000080c087211 */ /* 0x002fc600078010ff */
[----:B------:R-:W-:-:S05]  /*192e0*/  IMAD.IADD R4, R13, 0x1, R21 ;  /* 0x000000010d047824 */ /* 0x000fca00078e0215 */
[----:B--2---:R-:W-:-:S05]  /*192f0*/  LEA.HI.X R9, R12, R9, R4, 0x2, P0 ;  /* 0x000000090c097211 */ /* 0x004fca00000f1404 */
[----:B------:R1:W-:Y:S02]  /*19300*/  STG.E desc[UR42][R8.64], R11 ;  /* 0x0000000b08007986 */ /* 0x0003e4000c10192a */
.L_x_5728:
[----:B------:R-:W-:Y:S05]  /*19310*/  BSYNC B1 ;  /* 0x0000000000017941 */ /* 0x000fea0003800000 */
.L_x_5727:
[----:B------:R-:W-:Y:S05]  /*19320*/  @P2 BRA `(.L_x_5723) ;  /* 0x0000000800742947 */ /* 0x000fea0003800000 */
[----:B------:R-:W3:Y:S01]  /*19330*/  LDC R13, c[0x0][0xce8] ;  /* 0x00033a00ff0d7b82 */ /* 0x000ee20000000800 */
[----:B------:R-:W-:Y:S01]  /*19340*/  ULDC.64 UR4, c[0x0][0xba0] ;  /* 0x0002e80000047ab9 */ /* 0x000fe20000000a00 */
[----:B-1----:R-:W-:Y:S01]  /*19350*/  SHF.R.S32.HI R11, RZ, 0x1f, R32 ;  /* 0x0000001fff0b7819 */ /* 0x002fe20000011420 */
[----:B------:R-:W-:Y:S01]  /*19360*/  IMAD R4, R28, UR4, RZ ;  /* 0x000000041c047c24 */ /* 0x000fe2000f8e02ff */
[----:B------:R-:W-:Y:S01]  /*19370*/  BSSY B1, `(.L_x_5729) ;  /* 0x0000074000017945 */ /* 0x000fe20003800000 */
[----:B------:R-:W-:Y:S01]  /*19380*/  IMAD.WIDE.U32 R8, R3, UR4, RZ ;  /* 0x0000000403087c25 */ /* 0x000fe2000f8e00ff */
[----:B------:R-:W-:Y:S02]  /*19390*/  LEA.HI R11, R11, R32, RZ, 0x3 ;  /* 0x000000200b0b7211 */ /* 0x000fe400078f18ff */
[----:B------:R-:W1:Y:S01]  /*193a0*/  LDC R26, c[0x0][0xbc8] ;  /* 0x0002f200ff1a7b82 */ /* 0x000e620000000800 */
        /* <DEDUP_REMOVED lines=20> */
[----:B------:R-:W-:Y:S01]  /*194f0*/  IMAD.IADD R10, R193, 0x1, R4 ;  /* 0x00000001c10a7824 */ /* 0x000fe200078e0204 */
[----:B------:R-:W-:Y:S01]  /*19500*/  SHF.R.S32.HI R39, RZ, 0x1f, R226 ;  /* 0x0000001fff277819 */ /* 0x000fe200000114e2 */
[----:B------:R-:W-:Y:S01]  /*19510*/  IMAD R3, R30, UR4, RZ ;  /* 0x000000041e037c24 */ /* 0x000fe2000f8e02ff */
[-C--:B-1----:R-:W-:Y:S01]  /*19520*/  ISETP.GE.AND P1, PT, R226, R26.reuse, PT ;  /* 0x0000001ae200720c */ /* 0x082fe20003f26270 */
[----:B------:R-:W-:Y:S01]  /*19530*/  IMAD.WIDE.U32 R8, R219, UR4, R8 ;  /* 0x00000004db087c25 */ /* 0x000fe2000f8e0008 */
[----:B------:R-:W-:-:S03]  /*19540*/  ISETP.GE.AND P2, PT, R187, R26, PT ;  /* 0x0000001abb00720c */ /* 0x000fc60003f46270 */
[----:B------:R-:W1:Y:S01]  /*19550*/  @P0 LDC R15, c[0x0][0xcec] ;  /* 0x00033b00ff0f0b82 */ /* 0x000e620000000800 */
[----:B------:R-:W-:Y:S01]  /*19560*/  IMAD R11, R219, UR5, R3 ;  /* 0x00000005db0b7c24 */ /* 0x000fe2000f8e0203 */
[----:B------:R-:W-:Y:S01]  /*19570*/  ULDC.64 UR4, c[0x0][0xbe0] ;  /* 0x0002f80000047ab9 */ /* 0x000fe20000000a00 */
[----:B------:R-:W-:Y:S01]  /*19580*/  IMAD.MOV.U32 R3, RZ, RZ, R10 ;  /* 0x000000ffff037224 */ /* 0x000fe200078e000a */
[----:B------:R-:W-:Y:S01]  /*19590*/  SEL R0, RZ, 0x1, P2 ;  /* 0x00000001ff007807 */ /* 0x000fe20001000000 */
[----:B------:R-:W-:Y:S01]  /*195a0*/  IMAD.IADD R9, R9, 0x1, R11 ;  /* 0x0000000109097824 */ /* 0x000fe200078e020b */
[----:B------:R-:W-:Y:S01]  /*195b0*/  ISETP.GE.AND P2, PT, R33, R26, PT ;  /* 0x0000001a2100720c */ /* 0x000fe20003f46270 */
[----:B------:R-:W-:Y:S01]  /*195c0*/  IMAD.IADD R30, R12, 0x1, R193 ;  /* 0x000000010c1e7824 */ /* 0x000fe200078e02c1 */
[----:B------:R-:W3:Y:S01]  /*195d0*/  @P0 LDC R21, c[0x0][0xcf0] ;  /* 0x00033c00ff150b82 */ /* 0x000ee20000000800 */
[----:B-1----:R-:W-:-:S05]  /*195e0*/  @P0 IMAD.HI.U32 R4, R10, R15, RZ ;  /* 0x0000000f0a040227 */ /* 0x002fca00078e00ff */
        /* <DEDUP_REMOVED lines=41> */
[----:B------:R1:W3:Y:S03]  /*19880*/  SHFL.IDX PT, R8, R4, RZ, 0x181f ;  /* 0x00181fff04087589 */ /* 0x0002e600000e0000 */
[----:B------:R-:W-:Y:S01]  /*19890*/  LOP3.LUT R28, R27, R0, RZ, 0xfc, !PT ;  /* 0x000000001b1c7212 */ /* 0x000fe200078efcff */
        /* <DEDUP_REMOVED lines=33> */
.L_x_5730:
[----:B------:R-:W-:Y:S05]  /*19ab0*/  BSYNC B1 ;  /* 0x0000000000017941 */ /* 0x000fea0003800000 */
.L_x_5729:
        /* <DEDUP_REMOVED lines=10> */
[C---:B---3--:R-:W-:Y:S02]  /*19b60*/  @!P5 LEA R12, P3, R226.reuse, R8, 0x1 ;  /* 0x00000008e20cd211 */ /* 0x048fe400078608ff */
[----:B0-----:R-:W-:Y:S02]  /*19b70*/  @!P4 IMAD.WIDE R10, R187, 0x2, R8 ;  /* 0x00000002bb0ac825 */ /* 0x001fe400078e0208 */
        /* <DEDUP_REMOVED lines=24> */
.L_x_5723:
[----:B------:R-:W-:Y:S05]  /*19d00*/  BSYNC B0 ;  /* 0x0000000000007941 */ /* 0x000fea0003800000 */
.L_x_5716:
[----:B------:R-:W-:Y:S02]  /*19d10*/  ULDC UR4, c[0x0][0xd3c] ;  /* 0x00034f0000047ab9 */ /* 0x000fe40000000800 */
[----:B------:R-:W-:-:S13]  /*19d20*/  ISETP.GE.AND P0, PT, R7, UR4, PT ;  /* 0x0000000407007c0c */ /* 0x000fda000bf06270 */
[----:B------:R-:W-:Y:S05]  /*19d30*/  @!P0 BRA `(.L_x_5731) ;  /* 0xfffffe7800348947 */ /* 0x000fea000383ffff */
[----:B------:R-:W-:Y:S05]  /*19d40*/  BRA `(.L_x_5589) ;  /* 0x000000a800ec7947 */ /* 0x000fea0003800000 */
.L_x_5587:
        /* <DEDUP_REMOVED lines=18> */
.L_x_5732:
        /* <DEDUP_REMOVED lines=43> */
.L_x_5736:
        /* <DEDUP_REMOVED lines=39> */
.L_x_5734:
        /* <DEDUP_REMOVED lines=12> */
.L_x_5737:
        /* <DEDUP_REMOVED lines=63> */
.L_x_5738:
        /* <DEDUP_REMOVED lines=61> */
.L_x_5739:
[----:B01----:R-:W-:-:S05]  /*1ac10*/  LOP3.LUT R3, RZ, R2, RZ, 0x33, !PT ;  /* 0x00000002ff037212 */ /* 0x003fca00078e33ff */
[----:B------:R-:W-:-:S05]  /*1ac20*/  IMAD.IADD R2, R4, 0x1, R3 ;  /* 0x0000000104027824 */ /* 0x000fca00078e0203 */
[----:B------:R1:W-:Y:S01]  /*1ac30*/  STL [R1+0x4], R2 ;  /* 0x0000040201007387 */ /* 0x0003e20000100800 */
[----:B------:R-:W-:Y:S05]  /*1ac40*/  BRA `(.L_x_5740) ;  /* 0x0000000000107947 */ /* 0x000fea0003800000 */
.L_x_5735:
[----:B------:R-:W-:Y:S01]  /*1ac50*/  IMAD.U32 R2, RZ, RZ, UR6 ;  /* 0x00000006ff027e24 */ /* 0x000fe2000f8e00ff */
[----:B------:R0:W-:Y:S04]  /*1ac60*/  STL [R1+0x4], RZ ;  /* 0x000004ff01007387 */ /* 0x0001e80000100800 */
[----:B------:R0:W-:Y:S04]  /*1ac70*/  STL [R1+0x8], RZ ;  /* 0x000008ff01007387 */ /* 0x0001e80000100800 */
[----:B------:R0:W-:Y:S02]  /*1ac80*/  STL [R1], R2 ;  /* 0x0000000201007387 */ /* 0x0001e40000100800 */
.L_x_5740:
        /* <DEDUP_REMOVED lines=10> */
.L_x_5733:
        /* <DEDUP_REMOVED lines=16> */
[----:B------:R-:W-:Y:S01]  /*1ae30*/  LOP3.LUT R0, R0, 0x38, RZ, 0xc0, !PT ;  /* 0x0000003800007812 */ /* 0x000fe200078ec0ff */
[----:B------:R-:W-:Y:S01]  /*1ae40*/  ULDC UR37, c[0x0][0xc] ;  /* 0x0000030000257ab9 */ /* 0x000fe20000000800 */
        /* <DEDUP_REMOVED lines=17> */
[----:B------:R-:W-:Y:S04]  /*1af60*/  STL [R1+0x10], RZ ;  /* 0x000010ff01007387 */ /* 0x000fe80000100800 */
[----:B------:R0:W-:Y:S02]  /*1af70*/  STL [R1+0x1c], R2 ;  /* 0x00001c0201007387 */ /* 0x0001e40000100800 */
[C---:B0-----:R-:W-:Y:S02]  /*1af80*/  LOP3.LUT R2, R0.reuse, 0xc0, RZ, 0xfc, !PT ;  /* 0x000000c000027812 */ /* 0x041fe400078efcff */
[C---:B------:R-:W-:Y:S02]  /*1af90*/  LOP3.LUT R2, R0.reuse, 0x180, RZ, 0xfc, !PT ;  /* 0x0000018000027812 */ /* 0x040fe400078efcff */
[----:B------:R-:W-:-:S07]  /*1afa0*/  LOP3.LUT R0, R0, 0x1c0, RZ, 0xfc, !PT ;  /* 0x000001c000007812 */ /* 0x000fce00078efcff */
.L_x_5915:
[----:B--2---:R-:W2:Y:S01]  /*1afb0*/  LDL R0, [R1+0xc] ;  /* 0x00000c0001007983 */ /* 0x004ea20000100800 */
[----:B-1----:R-:W2:Y:S01]  /*1afc0*/  LDC.64 R2, c[0x0][0xd88] ;  /* 0x00036200ff027b82 */ /* 0x002ea20000000a00 */
[----:B------:R-:W-:Y:S05]  /*1afd0*/  YIELD ;  /* 0x0000000000007946 */ /* 0x000fea0003800000 */
[----:B------:R-:W-:Y:S01]  /*1afe0*/  ULDC.64 UR4, c[0x0][0xb20] ;  /* 0x0002c80000047ab9 */ /* 0x000fe20000000a00 */
[----:B0-----:R-:W-:Y:S02]  /*1aff0*/  CS2R R8, SRZ ;  /* 0x0000000000087805 */ /* 0x001fe4000001ff00 */
        /* <DEDUP_REMOVED lines=27> */
[----:B------:R-:W-:Y:S02]  /*1b1b0*/  IADD3.X R3, R15, UR5, RZ, P4, !PT ;  /* 0x000000050f037c10 */ /* 0x000fe4000a7fe4ff */
        /* <DEDUP_REMOVED lines=32> */
.L_x_5742:
        /* <DEDUP_REMOVED lines=17> */
.L_x_5743:
[----:B------:R-:W-:Y:S05]  /*1b4d0*/  @!P0 BRA `(.L_x_5744) ;  /* 0x00000000000c8947 */ /* 0x000fea0003800000 */
[----:B------:R-:W2:Y:S04]  /*1b4e0*/  LDG.E R8, desc[UR42][R6.64] ;  /* 0x0000002a06087981 */ /* 0x000ea8000c1e1900 */
[----:B------:R-:W2:Y:S02]  /*1b4f0*/  LDG.E R6, desc[UR42][R6.64+0x4] ;  /* 0x0000042a06067981 */ /* 0x000ea4000c1e1900 */
[----:B--2---:R-:W-:-:S07]  /*1b500*/  IMAD.IADD R8, R6, 0x1, -R8 ;  /* 0x0000000106087824 */ /* 0x004fce00078e0a08 */
.L_x_5744:
[----:B-12---:R-:W2:Y:S01]  /*1b510*/  @P1 LDG.E R2, desc[UR42][R4.64] ;  /* 0x0000002a04021981 */ /* 0x006ea2000c1e1900 */
[----:B------:R-:W1:Y:S03]  /*1b520*/  LDC R3, c[0x0][0x448] ;  /* 0x00011200ff037b82 */ /* 0x000e660000000800 */
[----:B------:R-:W3:Y:S04]  /*1b530*/  LDL R6, [R1+0x4] ;  /* 0x0000040001067983 */ /* 0x000ee80000100800 */
[----:B------:R4:W2:Y:S01]  /*1b540*/  @P1 LDG.E R4, desc[UR42][R4.64+0x4] ;  /* 0x0000042a04041981 */ /* 0x0008a2000c1e1900 */
[----:B-1----:R-:W-:-:S13]  /*1b550*/  ISETP.NE.AND P0, PT, R3, 0x1, PT ;  /* 0x000000010300780c */ /* 0x002fda0003f05270 */
[----:B------:R-:W1:Y:S08]  /*1b560*/  @P0 LDC R3, c[0x0][0x44c] ;  /* 0x00011300ff030b82 */ /* 0x000e700000000800 */
[----:B----4-:R-:W4:Y:S01]  /*1b570*/  @P0 LDC R5, c[0x0][0x450] ;  /* 0x00011400ff050b82 */ /* 0x010f220000000800 */
[----:B-----5:R-:W-:Y:S01]  /*1b580*/  IMAD.IADD R7, R8, 0x1, -R0 ;  /* 0x0000000108077824 */ /* 0x020fe200078e0a00 */
[----:B------:R-:W-:-:S05]  /*1b590*/  LOP3.LUT R12, R10, 0xff, RZ, 0xc0, !PT ;  /* 0x000000ff0a0c7812 */ /* 0x000fca00078ec0ff */
[----:B------:R0:W-:Y:S01]  /*1b5a0*/  STL [R1+0x70], R12 ;  /* 0x0000700c01007387 */ /* 0x0001e20000100800 */
[----:B------:R-:W-:Y:S01]  /*1b5b0*/  BSSY B0, `(.L_x_5745) ;  /* 0x0000032000007945 */ /* 0x000fe20003800000 */
[----:B------:R-:W-:Y:S01]  /*1b5c0*/  SHF.R.U32.HI R10, RZ, 0x10, R10 ;  /* 0x00000010ff0a7819 */ /* 0x000fe2000001160a */
[----:B--2---:R-:W-:Y:S02]  /*1b5d0*/  @P1 IMAD.IADD R11, R4, 0x1, -R2 ;  /* 0x00000001040b1824 */ /* 0x004fe400078e0a02 */
[----:B---3--:R-:W-:-:S04]  /*1b5e0*/  IMAD.SHL.U32 R2, R6, 0x40, RZ ;  /* 0x0000004006027824 */ /* 0x008fc800078e00ff */
[----:B------:R-:W-:-:S04]  /*1b5f0*/  VIADD R2, R2, 0x3f ;  /* 0x0000003f02027836 */ /* 0x000fc80000000000 */
[----:B-1----:R-:W-:-:S05]  /*1b600*/  @P0 IMAD.HI.U32 R0, R2, R3, RZ ;  /* 0x0000000302000227 */ /* 0x002fca00078e00ff */
[----:B----4-:R-:W-:Y:S01]  /*1b610*/  @P0 SHF.R.U32.HI R2, RZ, R5, R0 ;  /* 0x00000005ff020219 */ /* 0x010fe20000011600 */
[----:B------:R-:W-:-:S05]  /*1b620*/  IMAD.IADD R0, R7, 0x1, R11 ;  /* 0x0000000107007824 */ /* 0x000fca00078e020b */
[C---:B------:R-:W-:Y:S01]  /*1b630*/  IADD3 R21, R0.reuse, 0x40, -R14 ;  /* 0x0000004000157810 */ /* 0x040fe20007ffe80e */
[----:B------:R-:W-:-:S04]  /*1b640*/  VIADD R3, R0, 0x3f ;  /* 0x0000003f00037836 */ /* 0x000fc80000000000 */
[----:B------:R-:W-:Y:S01]  /*1b650*/  IMAD.IADD R0, R21, 0x1, R2 ;  /* 0x0000000115007824 */ /* 0x000fe200078e0202 */
[----:B------:R-:W-:-:S04]  /*1b660*/  SHF.R.S32.HI R2, RZ, 0x1f, R3 ;  /* 0x0000001fff027819 */ /* 0x000fc80000011403 */
[----:B------:R-:W-:Y:S02]  /*1b670*/  SHF.R.S32.HI R6, RZ, 0x1f, R0 ;  /* 0x0000001fff067819 */ /* 0x000fe40000011400 */
[----:B------:R-:W-:Y:S02]  /*1b680*/  LEA.HI R2, R2, R3, RZ, 0x6 ;  /* 0x0000000302027211 */ /* 0x000fe400078f30ff */
[----:B------:R-:W-:Y:S02]  /*1b690*/  LEA.HI R6, R6, R0, RZ, 0x6 ;  /* 0x0000000006067211 */ /* 0x000fe400078f30ff */
[----:B------:R-:W-:Y:S02]  /*1b6a0*/  SHF.R.S32.HI R20, RZ, 0x6, R2 ;  /* 0x00000006ff147819 */ /* 0x000fe40000011402 */
[----:B------:R-:W-:-:S04]  /*1b6b0*/  SHF.R.S32.HI R6, RZ, 0x6, R6 ;  /* 0x00000006ff067819 */ /* 0x000fc80000011406 */
[----:B------:R-:W-:-:S04]  /*1b6c0*/  VIMNMX R6, R20, R6, PT ;  /* 0x0000000614067248 */ /* 0x000fc80003fe0100 */
[----:B------:R-:W-:Y:S01]  /*1b6d0*/  ISETP.GE.AND P0, PT, R6, 0x1, PT ;  /* 0x000000010600780c */ /* 0x000fe20003f06270 */
[----:B------:R-:W-:-:S12]  /*1b6e0*/  IMAD.MOV.U32 R0, RZ, RZ, RZ ;  /* 0x000000ffff007224 */ /* 0x000fd800078e00ff */
        /* <DEDUP_REMOVED lines=30> */
.L_x_5746:
[----:B------:R-:W-:Y:S05]  /*1b8d0*/  BSYNC B0 ;  /* 0x0000000000007941 */ /* 0x000fea0003800000 */
.L_x_5745:
        /* <DEDUP_REMOVED lines=24> */
.L_x_5959:
[----:B-1----:R-:W-:Y:S02]  /*1ba60*/  ISETP.NE.AND P0, PT, R14, RZ, PT ;  /* 0x000000ff0e00720c */ /* 0x002fe40003f05270 */
[----:B------:R-:W-:-:S11]  /*1ba70*/  PLOP3.LUT P6, PT, PT, PT, PT, 0x8, 0x0 ;  /* 0x000000000000781c */ /* 0x000fd60003fce170 */
[----:B------:R-:W-:Y:S05]  /*1ba80*/  @P0 BRA `(.L_x_5750) ;  /* 0x00000000000c0947 */ /* 0x000fea0003800000 */
[----:B------:R-:W-:-:S03]  /*1ba90*/  UMOV UR4, 0xffffffff ;  /* 0xffffffff00047882 */ /* 0x000fc60000000000 */
[----:B------:R-:W-:Y:S05]  /*1baa0*/  BRA.DIV UR4, `(.L_x_5751) ;  /* 0x0000009a04a87947 */ /* 0x000fea000b800000 */
[----:B------:R-:W-:-:S13]  /*1bab0*/  ELECT P6, URZ, PT ;  /* 0x00000000003f782f */ /* 0x000fda00038c0000 */
.L_x_5750:
        /* <DEDUP_REMOVED lines=9> */
.L_x_5962:
[----:B------:R-:W-:Y:S05]  /*1bb50*/  BSYNC B1 ;  /* 0x0000000000017941 */ /* 0x000fea0003800000 */
.L_x_5752:
        /* <DEDUP_REMOVED lines=12> */
.L_x_5963:
[----:B------:R-:W-:Y:S05]  /*1bc20*/  BSYNC B2 ;  /* 0x0000000000027941 */ /* 0x000fea0003800000 */
.L_x_5756:
        /* <DEDUP_REMOVED lines=9> */
.L_x_5759:
[----:B------:R-:W-:Y:S05]  /*1bcc0*/  BSYNC B2 ;  /* 0x0000000000027941 */ /* 0x000fea0003800000 */
.L_x_5758:
        /* <DEDUP_REMOVED lines=13> */
.L_x_5760:
        /* <DEDUP_REMOVED lines=13> */
.L_x_5964:
[----:B------:R-:W-:Y:S05]  /*1be70*/  BSYNC B2 ;  /* 0x0000000000027941 */ /* 0x000fea0003800000 */
.L_x_5761:
        /* <DEDUP_REMOVED lines=11> */
.L_x_5764:
[----:B------:R-:W-:Y:S05]  /*1bf30*/  BSYNC B2 ;  /* 0x0000000000027941 */ /* 0x000fea0003800000 */
.L_x_5763:
        /* <DEDUP_REMOVED lines=10> */
.L_x_5765:
        /* <DEDUP_REMOVED lines=15> */
.L_x_5766:
        /* <DEDUP_REMOVED lines=15> */
.L_x_5767:
        /* <DEDUP_REMOVED lines=15> */
.L_x_5768:
        /* <DEDUP_REMOVED lines=15> */
.L_x_5769:
        /* <DEDUP_REMOVED lines=15> */
.L_x_5770:
        /* <DEDUP_REMOVED lines=15> */
.L_x_5771:
        /* <DEDUP_REMOVED lines=15> */
.L_x_5772:
        /* <DEDUP_REMOVED lines=10> */
.L_x_5755:
[----:B------:R-:W-:Y:S05]  /*1c710*/  BSYNC B1 ;  /* 0x0000000000017941 */ /* 0x000fea0003800000 */
.L_x_5754:
        /* <DEDUP_REMOVED lines=13> */
.L_x_5792:
        /* <DEDUP_REMOVED lines=13> */
.L_x_5965:
[----:B------:R-:W-:Y:S05]  /*1c8c0*/  BSYNC B2 ;  /* 0x0000000000027941 */ /* 0x000fea0003800000 */
.L_x_5775:
        /* <DEDUP_REMOVED lines=9> */
.L_x_5778:
[----:B------:R-:W-:Y:S05]  /*1c960*/  BSYNC B2 ;  /* 0x0000000000027941 */ /* 0x000fea0003800000 */
.L_x_5777:
        /* <DEDUP_REMOVED lines=12> */
.L_x_5779:
        /* <DEDUP_REMOVED lines=13> */
.L_x_5966:
[----:B------:R-:W-:Y:S05]  /*1cb00*/  BSYNC B2 ;  /* 0x0000000000027941 */ /* 0x000fea0003800000 */
.L_x_5780:
        /* <DEDUP_REMOVED lines=11> */
.L_x_5783:
[----:B------:R-:W-:Y:S05]  /*1cbc0*/  BSYNC B2 ;  /* 0x0000000000027941 */ /* 0x000fea0003800000 */
.L_x_5782:
        /* <DEDUP_REMOVED lines=10> */
.L_x_5784:
        /* <DEDUP_REMOVED lines=15> */
.L_x_5785:
        /* <DEDUP_REMOVED lines=15> */
.L_x_5786:
        /* <DEDUP_REMOVED lines=15> */
.L_x_5787:
        /* <DEDUP_REMOVED lines=15> */
.L_x_5788:
        /* <DEDUP_REMOVED lines=15> */
.L_x_5789:
        /* <DEDUP_REMOVED lines=15> */
.L_x_5790:
        /* <DEDUP_REMOVED lines=15> */
.L_x_5791:
        /* <DEDUP_REMOVED lines=10> */
.L_x_5774:
[----:B------:R-:W-:Y:S05]  /*1d3a0*/  BSYNC B1 ;  /* 0x0000000000017941 */ /* 0x000fea0003800000 */
.L_x_5773:
        /* <DEDUP_REMOVED lines=12> */
.L_x_5748:
[----:B------:R-:W-:Y:S05]  /*1d470*/  BSYNC B0 ;  /* 0x0000000000007941 */ /* 0x000fea0003800000 */
.L_x_5747:
        /* <DEDUP_REMOVED lines=49> */
.L_x_5794:
[----:B------:R-:W-:Y:S05]  /*1d790*/  BSYNC B0 ;  /* 0x0000000000007941 */ /* 0x000fea0003800000 */
.L_x_5793:
        /* <DEDUP_REMOVED lines=19> */
[----:B-1----:R-:W2:Y:S04]  /*1d8d0*/  @P0 ATOMG.E.ADD.STRONG.GPU PT, R2, desc[UR42][R4.64], R2 ;  /* 0x00000002040209a8 */ /* 0x002ea800081ee1ea */
[----:B--2---:R0:W1:Y:S02]  /*1d8e0*/  SHFL.IDX PT, R2, R2, R0, 0x1f ;  /* 0x00001f0002027589 */ /* 0x00406400000e0000 */
[----:B0-----:R-:W0:Y:S02]  /*1d8f0*/  S2R R0, SR_LTMASK ;  /* 0x0000000000007919 */ /* 0x001e240000003900 */
[----:B0-----:R-:W-:-:S06]  /*1d900*/  LOP3.LUT R0, R0, UR4, RZ, 0xc0, !PT ;  /* 0x0000000400007c12 */ /* 0x001fcc000f8ec0ff */
[----:B------:R-:W1:Y:S02]  /*1d910*/  POPC R0, R0 ;  /* 0x0000000000007309 */ /* 0x000e640000000000 */
[----:B-1----:R-:W-:-:S05]  /*1d920*/  IADD3 R0, R2, UR37, R0 ;  /* 0x0000002502007c10 */ /* 0x002fca000fffe000 */
[----:B------:R4:W-:Y:S01]  /*1d930*/  STL [R1], R0 ;  /* 0x0000000001007387 */ /* 0x0009e20000100800 */
[----:B------:R-:W-:Y:S05]  /*1d940*/  BRA `(.L_x_5797) ;  /* 0x0000005800847947 */ /* 0x000fea0003800000 */
.L_x_5796:
        /* <DEDUP_REMOVED lines=20> */
.L_x_5799:
[----:B------:R-:W-:Y:S05]  /*1da90*/  BSYNC B6 ;  /* 0x0000000000067941 */ /* 0x000fea0003800000 */
.L_x_5798:
        /* <DEDUP_REMOVED lines=20> */
.L_x_5802:
        /* <DEDUP_REMOVED lines=16> */
.L_x_5801:
[----:B------:R-:W-:Y:S05]  /*1dce0*/  BSYNC B6 ;  /* 0x0000000000067941 */ /* 0x000fea0003800000 */
.L_x_5800:
        /* <DEDUP_REMOVED lines=24> */
.L_x_5969:
        /* <DEDUP_REMOVED lines=9> */
.L_x_5972:
        /* <DEDUP_REMOVED lines=24> */
.L_x_5806:
[----:B------:R-:W2:Y:S04]  /*1e080*/  LDL R0, [R1+0x10] ;  /* 0x0000100001007983 */ /* 0x000ea80000100800 */
[----:B-1----:R-:W3:Y:S01]  /*1e090*/  LDL R2, [R1+0x1c] ;  /* 0x00001c0001027983 */ /* 0x002ee20000100800 */
[----:B--2---:R-:W-:Y:S01]  /*1e0a0*/  IMAD R0, R0, 0x8, R18 ;  /* 0x0000000800007824 */ /* 0x004fe200078e0212 */
[----:B---3--:R-:W-:-:S04]  /*1e0b0*/  SHF.L.U32 R2, R2, 0x1f, RZ ;  /* 0x0000001f02027819 */ /* 0x008fc800000006ff */
[----:B------:R-:W1:Y:S02]  /*1e0c0*/  SYNCS.PHASECHK.TRANS64.TRYWAIT P0, [R0+URZ+0x38840], R2 ;  /* 0x03884002000075a7 */ /* 0x000e64000800017f */
[----:B-1----:R-:W-:Y:S05]  /*1e0d0*/  @!P0 BRA `(.L_x_5807) ;  /* 0x0000007400f48947 */ /* 0x002fea0003800000 */
.L_x_5973:
        /* <DEDUP_REMOVED lines=11> */
.L_x_5808:
        /* <DEDUP_REMOVED lines=23> */
.L_x_5804:
[----:B0-----:R-:W2:Y:S04]  /*1e300*/  LDL.LU R4, [R1+0x30] ;  /* 0x0000300001047983 */ /* 0x001ea80000300800 */
        /* <DEDUP_REMOVED lines=33> */
.L_x_5810:
[----:B------:R-:W-:Y:S05]  /*1e520*/  BSYNC B6 ;  /* 0x0000000000067941 */ /* 0x000fea0003800000 */
.L_x_5809:
        /* <DEDUP_REMOVED lines=98> */
.L_x_5982:
        /* <DEDUP_REMOVED lines=12> */
.L_x_5812:
        /* <DEDUP_REMOVED lines=37> */
.L_x_5814:
[----:B------:R-:W-:Y:S05]  /*1ee60*/  BSYNC B6 ;  /* 0x0000000000067941 */ /* 0x000fea0003800000 */
.L_x_5813:
        /* <DEDUP_REMOVED lines=43> */
[----:B------:R-:W-:-:S04]  /*1f120*/  ISETP.GE.AND P3, PT, R10, UR4, PT ;  /* 0x000000040a007c0c */ /* 0x000fc8000bf66270 */
[----:B------:R-:W-:Y:S01]  /*1f130*/  LEA.HI.X R4, R2, UR5, R4, 0x1, P0 ;  /* 0x0000000502047c11 */ /* 0x000fe200080f0c04 */
[----:B0-----:R-:W-:Y:S01]  /*1f140*/  IMAD.SHL.U32 R6, R6, 0x8, RZ ;  /* 0x0000000806067824 */ /* 0x001fe200078e00ff */
[----:B------:R-:W-:-:S04]  /*1f150*/  SEL R5, RZ, 0x1, P3 ;  /* 0x00000001ff057807 */ /* 0x000fc80001800000 */
[----:B------:R-:W-:-:S03]  /*1f160*/  LOP3.LUT R6, R6, 0x38, RZ, 0xc0, !PT ;  /* 0x0000003806067812 */ /* 0x000fc600078ec0ff */
[----:B------:R-:W-:Y:S02]  /*1f170*/  @P3 LOP3.LUT R19, R19, 0x8, RZ, 0xfc, !PT ;  /* 0x0000000813133812 */ /* 0x000fe400078efcff */
[C---:B------:R-:W-:Y:S02]  /*1f180*/  LOP3.LUT R8, R6.reuse, 0x80, RZ, 0xfc, !PT ;  /* 0x0000008006087812 */ /* 0x040fe400078efcff */
[----:B------:R-:W-:Y:S02]  /*1f190*/  LOP3.LUT R6, R6, 0x40, RZ, 0xfc, !PT ;  /* 0x0000004006067812 */ /* 0x000fe400078efcff */
[----:B------:R-:W-:Y:S02]  /*1f1a0*/  ISETP.GE.AND P2, PT, R8, UR4, PT ;  /* 0x0000000408007c0c */ /* 0x000fe4000bf46270 */
[----:B------:R-:W-:Y:S02]  /*1f1b0*/  ISETP.GE.AND P1, PT, R6, UR4, PT ;  /* 0x0000000406007c0c */ /* 0x000fe4000bf26270 */
[----:B------:R-:W0:Y:S01]  /*1f1c0*/  S2R R6, SR_TID.X ;  /* 0x0000000000067919 */ /* 0x000e220000002100 */
[----:B------:R-:W-:-:S02]  /*1f1d0*/  LOP3.LUT R19, R19, 0xfffffffd, RZ, 0xc0, !PT ;  /* 0xfffffffd13137812 */ /* 0x000fc400078ec0ff */
[----:B------:R-:W-:Y:S02]  /*1f1e0*/  SEL R3, RZ, 0x4, P2 ;  /* 0x00000004ff037807 */ /* 0x000fe40001000000 */
[----:B------:R-:W-:-:S04]  /*1f1f0*/  SEL R2, RZ, 0x2, P1 ;  /* 0x00000002ff027807 */ /* 0x000fc80000800000 */
        /* <DEDUP_REMOVED lines=42> */
[----:B------:R-:W0:Y:S02]  /*1f4a0*/  S2R R12, SR_TID.X ;  /* 0x00000000000c7919 */ /* 0x000e240000002100 */
[----:B0-----:R-:W-:-:S05]  /*1f4b0*/  IMAD.SHL.U32 R12, R12, 0x8, RZ ;  /* 0x000000080c0c7824 */ /* 0x001fca00078e00ff */
[----:B------:R-:W-:Y:S01]  /*1f4c0*/  LOP3.LUT R12, R12, 0x38, RZ, 0xc0, !PT ;  /* 0x000000380c0c7812 */ /* 0x000fe200078ec0ff */
[----:B------:R-:W-:Y:S04]  /*1f4d0*/  SHFL.IDX PT, R14, R0, 0x1, 0x181f ;  /* 0x00381f00000e7f89 */ /* 0x000fe800000e0000 */
        /* <DEDUP_REMOVED lines=80> */
.L_x_5992:
        /* <DEDUP_REMOVED lines=30> */
.L_x_5817:
[----:B------:R-:W-:Y:S05]  /*1fbc0*/  BSYNC B0 ;  /* 0x0000000000007941 */ /* 0x000fea0003800000 */
.L_x_5816:
[----:B------:R-:W-:Y:S01]  /*1fbd0*/  NOP ;  /* 0x0000000000007918 */ /* 0x000fe20000000000 */
[----:B------:R-:W-:-:S13]  /*1fbe0*/  PLOP3.LUT P0, PT, PT, PT, PT, 0x80, 0x0 ;  /* 0x000000000000781c */ /* 0x000fda0003f0f070 */
.L_x_5818:
        /* <DEDUP_REMOVED lines=18> */
.L_x_5993:
[----:B------:R-:W-:Y:S05]  /*1fd10*/  BSYNC B0 ;  /* 0x0000000000007941 */ /* 0x000fea0003800000 */
.L_x_5819:
        /* <DEDUP_REMOVED lines=13> */
.L_x_5994:
[----:B------:R-:W-:Y:S05]  /*1fdf0*/  BSYNC B1 ;  /* 0x0000000000017941 */ /* 0x000fea0003800000 */
.L_x_5823:
        /* <DEDUP_REMOVED lines=9> */
.L_x_5826:
[----:B------:R-:W-:Y:S05]  /*1fe90*/  BSYNC B1 ;  /* 0x0000000000017941 */ /* 0x000fea0003800000 */
.L_x_5825:
        /* <DEDUP_REMOVED lines=13> */
.L_x_5827:
        /* <DEDUP_REMOVED lines=15> */
.L_x_5828:
        /* <DEDUP_REMOVED lines=15> */
.L_x_5829:
        /* <DEDUP_REMOVED lines=15> */
.L_x_5830:
        /* <DEDUP_REMOVED lines=15> */
.L_x_5831:
        /* <DEDUP_REMOVED lines=15> */
.L_x_5832:
        /* <DEDUP_REMOVED lines=15> */
.L_x_5833:
        /* <DEDUP_REMOVED lines=15> */
.L_x_5834:
        /* <DEDUP_REMOVED lines=10> */
.L_x_5822:
[----:B------:R-:W-:Y:S05]  /*206a0*/  BSYNC B0 ;  /* 0x0000000000007941 */ /* 0x000fea0003800000 */
.L_x_5821:
        /* <DEDUP_REMOVED lines=55> */
.L_x_5841:
        /* <DEDUP_REMOVED lines=8> */
.L_x_5995:
[----:B------:R-:W-:Y:S05]  /*20aa0*/  BSYNC B3 ;  /* 0x0000000000037941 */ /* 0x000fea0003800000 */
.L_x_5842:
        /* <DEDUP_REMOVED lines=9> */
.L_x_5845:
[----:B------:R-:W-:Y:S05]  /*20b40*/  BSYNC B3 ;  /* 0x0000000000037941 */ /* 0x000fea0003800000 */
.L_x_5844:
        /* <DEDUP_REMOVED lines=13> */
.L_x_5846:
        /* <DEDUP_REMOVED lines=13> */
.L_x_5996:
[----:B------:R-:W-:Y:S05]  /*20cf0*/  BSYNC B3 ;  /* 0x0000000000037941 */ /* 0x000fea0003800000 */
.L_x_5847:
        /* <DEDUP_REMOVED lines=11> */
.L_x_5850:
[----:B------:R-:W-:Y:S05]  /*20db0*/  BSYNC B3 ;  /* 0x0000000000037941 */ /* 0x000fea0003800000 */
.L_x_5849:
        /* <DEDUP_REMOVED lines=10> */
.L_x_5851:
        /* <DEDUP_REMOVED lines=15> */
.L_x_5852:
        /* <DEDUP_REMOVED lines=15> */
.L_x_5853:
        /* <DEDUP_REMOVED lines=15> */
.L_x_5854:
        /* <DEDUP_REMOVED lines=15> */
.L_x_5855:
        /* <DEDUP_REMOVED lines=15> */
.L_x_5856:
        /* <DEDUP_REMOVED lines=15> */
.L_x_5857:
        /* <DEDUP_REMOVED lines=15> */
.L_x_5858:
        /* <DEDUP_REMOVED lines=10> */
.L_x_5840:
[----:B------:R-:W-:Y:S05]  /*21590*/  BSYNC B1 ;  /* 0x0000000000017941 */ /* 0x000fea0003800000 */
.L_x_5839:
[----:B------:R-:W2:Y:S02]  /*215a0*/  LDL.LU R5, [R1+0x4c] ;  /* 0x00004c0001057983 */ /* 0x000ea40000300800 */
[----:B--2---:R-:W-:-:S07]  /*215b0*/  VIADD R0, R5, 0xfffffffd ;  /* 0xfffffffd05007836 */ /* 0x004fce0000000000 */
.L_x_5838:
[----:B------:R-:W-:Y:S05]  /*215c0*/  BSYNC B2 ;  /* 0x0000000000027941 */ /* 0x000fea0003800000 */
.L_x_5837:
[----:B------:R-:W-:Y:S01]  /*215d0*/  VIADD R8, R8, 0xfffffffe ;  /* 0xfffffffe08087836 */ /* 0x000fe20000000000 */
[----:B------:R-:W-:-:S04]  /*215e0*/  LOP3.LUT R4, RZ, R4, RZ, 0x33, !PT ;  /* 0x00000004ff047212 */ /* 0x000fc800078e33ff */
[----:B------:R-:W-:-:S13]  /*215f0*/  ISETP.NE.AND P0, PT, R8, R4, PT ;  /* 0x000000040800720c */ /* 0x000fda0003f05270 */
[----:B------:R-:W-:Y:S05]  /*21600*/  @!P0 BRA `(.L_x_5836) ;  /* 0x0000001800e08947 */ /* 0x000fea0003800000 */
.L_x_5899:
        /* <DEDUP_REMOVED lines=35> */
.L_x_5861:
        /* <DEDUP_REMOVED lines=8> */
.L_x_5997:
[----:B------:R-:W-:Y:S05]  /*218c0*/  BSYNC B2 ;  /* 0x0000000000027941 */ /* 0x000fea0003800000 */
.L_x_5862:
        /* <DEDUP_REMOVED lines=9> */
.L_x_5865:
[----:B------:R-:W-:Y:S05]  /*21960*/  BSYNC B2 ;  /* 0x0000000000027941 */ /* 0x000fea0003800000 */
.L_x_5864:
        /* <DEDUP_REMOVED lines=12> */
.L_x_5866:
        /* <DEDUP_REMOVED lines=13> */
.L_x_5998:
[----:B------:R-:W-:Y:S05]  /*21b00*/  BSYNC B2 ;  /* 0x0000000000027941 */ /* 0x000fea0003800000 */
.L_x_5867:
        /* <DEDUP_REMOVED lines=11> */
.L_x_5870:
[----:B------:R-:W-:Y:S05]  /*21bc0*/  BSYNC B2 ;  /* 0x0000000000027941 */ /* 0x000fea0003800000 */
.L_x_5869:
        /* <DEDUP_REMOVED lines=9> */
.L_x_5871:
        /* <DEDUP_REMOVED lines=15> */
.L_x_5872:
        /* <DEDUP_REMOVED lines=15> */
.L_x_5873:
        /* <DEDUP_REMOVED lines=15> */
.L_x_5874:
        /* <DEDUP_REMOVED lines=15> */
.L_x_5875:
        /* <DEDUP_REMOVED lines=15> */
.L_x_5876:
        /* <DEDUP_REMOVED lines=15> */
.L_x_5877:
        /* <DEDUP_REMOVED lines=15> */
.L_x_5878:
        /* <DEDUP_REMOVED lines=10> */
.L_x_5860:
[----:B------:R-:W-:Y:S05]  /*22390*/  BSYNC B1 ;  /* 0x0000000000017941 */ /* 0x000fea0003800000 */
.L_x_5859:
        /* <DEDUP_REMOVED lines=35> */
.L_x_5881:
        /* <DEDUP_REMOVED lines=8> */
.L_x_5999:
[----:B------:R-:W-:Y:S05]  /*22650*/  BSYNC B2 ;  /* 0x0000000000027941 */ /* 0x000fea0003800000 */
.L_x_5882:
        /* <DEDUP_REMOVED lines=9> */
.L_x_5885:
[----:B------:R-:W-:Y:S05]  /*226f0*/  BSYNC B2 ;  /* 0x0000000000027941 */ /* 0x000fea0003800000 */
.L_x_5884:
        /* <DEDUP_REMOVED lines=13> */
.L_x_5886:
        /* <DEDUP_REMOVED lines=13> */
.L_x_6000:
[----:B------:R-:W-:Y:S05]  /*228a0*/  BSYNC B2 ;  /* 0x0000000000027941 */ /* 0x000fea0003800000 */
.L_x_5887:
        /* <DEDUP_REMOVED lines=11> */
.L_x_5890:
[----:B------:R-:W-:Y:S05]  /*22960*/  BSYNC B2 ;  /* 0x0000000000027941 */ /* 0x000fea0003800000 */
.L_x_5889:
        /* <DEDUP_REMOVED lines=10> */
.L_x_5891:
        /* <DEDUP_REMOVED lines=15> */
.L_x_5892:
        /* <DEDUP_REMOVED lines=15> */
.L_x_5893:
        /* <DEDUP_REMOVED lines=15> */
.L_x_5894:
        /* <DEDUP_REMOVED lines=15> */
.L_x_5895:
        /* <DEDUP_REMOVED lines=15> */
.L_x_5896:
        /* <DEDUP_REMOVED lines=15> */
.L_x_5897:
        /* <DEDUP_REMOVED lines=15> */
.L_x_5898:
        /* <DEDUP_REMOVED lines=10> */
.L_x_5880:
[----:B------:R-:W-:Y:S05]  /*23140*/  BSYNC B1 ;  /* 0x0000000000017941 */ /* 0x000fea0003800000 */
.L_x_5879:
[----:B------:R-:W2:Y:S01]  /*23150*/  LDL R5, [R1+0x2c] ;  /* 0x00002c0001057983 */ /* 0x000ea20000100800 */
[----:B------:R-:W-:Y:S01]  /*23160*/  VIADD R0, R0, 0xfffffffe ;  /* 0xfffffffe00007836 */ /* 0x000fe20000000000 */
[----:B--2---:R-:W-:-:S13]  /*23170*/  ISETP.GT.AND P0, PT, R6, R5, PT ;  /* 0x000000050600720c */ /* 0x004fda0003f04270 */
[----:B------:R-:W-:Y:S05]  /*23180*/  @P0 BRA `(.L_x_5899) ;  /* 0xffffffe400200947 */ /* 0x000fea000383ffff */
.L_x_5836:
[----:B------:R-:W-:Y:S05]  /*23190*/  BSYNC B0 ;  /* 0x0000000000007941 */ /* 0x000fea0003800000 */
.L_x_5835:
        /* <DEDUP_REMOVED lines=25> */
.L_x_5901:
[----:B------:R-:W-:Y:S05]  /*23330*/  BSYNC B0 ;  /* 0x0000000000007941 */ /* 0x000fea0003800000 */
.L_x_5900:
[----:B------:R-:W-:-:S05]  /*23340*/  SEL R0, R0, RZ, P0 ;  /* 0x000000ff00007207 */ /* 0x000fca0000000000 */
[----:B------:R3:W-:Y:S02]  /*23350*/  STL [R1+0x10], R0 ;  /* 0x0000100001007387 */ /* 0x0007e40000100800 */
.L_x_5797:
[----:B------:R-:W-:Y:S05]  /*23360*/  BSYNC B7 ;  /* 0x0000000000077941 */ /* 0x000fea0003800000 */
.L_x_5795:
        /* <DEDUP_REMOVED lines=13> */
.L_x_5902:
[----:B------:R-:W5:Y:S01]  /*23440*/  S2R R16, SR_TID.X ;  /* 0x0000000000107919 */ /* 0x000f620000002100 */
[----:B------:R-:W-:Y:S01]  /*23450*/  UMOV UR4, 0xffffffff ;  /* 0xffffffff00047882 */ /* 0x000fe20000000000 */
[----:B-----5:R-:W-:-:S04]  /*23460*/  LOP3.LUT R16, R16, 0x1f, RZ, 0xc0, !PT ;  /* 0x0000001f10107812 */ /* 0x020fc800078ec0ff */
[----:B------:R-:W-:Y:S01]  /*23470*/  ISETP.NE.AND P0, PT, R16, 0x1f, PT ;  /* 0x0000001f1000780c */ /* 0x000fe20003f05270 */
[----:B------:R-:W-:-:S12]  /*23480*/  BRA.DIV UR4, `(.L_x_5904) ;  /* 0x0000003604e87947 */ /* 0x000fd8000b800000 */
[----:B--2---:R-:W0:Y:S01]  /*23490*/  LDL.LU R2, [R1] ;  /* 0x0000000001027983 */ /* 0x004e220000300800 */
[----:B------:R-:W-:-:S03]  /*234a0*/  ULDC UR4, c[0x0][0xd3c] ;  /* 0x00034f0000047ab9 */ /* 0x000fc60000000800 */
[----:B-1----:R-:W3:Y:S01]  /*234b0*/  LDL R3, [R1+0xc] ;  /* 0x00000c0001037983 */ /* 0x002ee20000100800 */
[----:B0-----:R-:W-:Y:S02]  /*234c0*/  IMAD.MOV.U32 R10, RZ, RZ, R2 ;  /* 0x000000ffff0a7224 */ /* 0x001fe400078e0002 */
[----:B---34-:R-:W-:-:S05]  /*234d0*/  IMAD.IADD R0, R3, 0x1, R16 ;  /* 0x0000000103007824 */ /* 0x018fca00078e0210 */
        /* <DEDUP_REMOVED lines=36> */
.L_x_6010:
[----:B------:R-:W-:Y:S02]  /*23720*/  ULDC UR4, c[0x0][0xd38] ;  /* 0x00034e0000047ab9 */ /* 0x000fe40000000800 */
[----:B------:R-:W-:-:S04]  /*23730*/  IMAD.U32 R2, RZ, RZ, UR4 ;  /* 0x00000004ff027e24 */ /* 0x000fc8000f8e00ff */
[----:B-1----:R-:W-:-:S04]  /*23740*/  IMAD R9, R9, R2, RZ ;  /* 0x0000000209097224 */ /* 0x002fc800078e02ff */
[----:B------:R-:W-:-:S05]  /*23750*/  IMAD.IADD R4, R4, 0x1, R9 ;  /* 0x0000000104047824 */ /* 0x000fca00078e0209 */
[----:B------:R-:W-:-:S13]  /*23760*/  ISETP.GT.AND P6, PT, R4, R5, PT ;  /* 0x000000050400720c */ /* 0x000fda0003fc4270 */
[----:B------:R-:W-:Y:S05]  /*23770*/  @P6 BRA `(.L_x_5905) ;  /* 0x0000000000ac6947 */ /* 0x000fea0003800000 */
.L_x_5908:
        /* <DEDUP_REMOVED lines=37> */
.L_x_6018:
[----:B------:R-:W-:Y:S02]  /*239d0*/  ULDC UR4, c[0x0][0xd38] ;  /* 0x00034e0000047ab9 */ /* 0x000fe40000000800 */
[----:B------:R-:W-:-:S04]  /*239e0*/  IMAD.U32 R2, RZ, RZ, UR4 ;  /* 0x00000004ff027e24 */ /* 0x000fc8000f8e00ff */
[----:B-1----:R-:W-:-:S04]  /*239f0*/  IMAD R9, R9, R2, RZ ;  /* 0x0000000209097224 */ /* 0x002fc800078e02ff */
[----:B------:R-:W-:-:S05]  /*23a00*/  IMAD.IADD R4, R9, 0x1, R4 ;  /* 0x0000000109047824 */ /* 0x000fca00078e0204 */
[----:B------:R-:W-:-:S13]  /*23a10*/  ISETP.GT.AND P6, PT, R4, R5, PT ;  /* 0x000000050400720c */ /* 0x000fda0003fc4270 */
[----:B------:R-:W-:Y:S05]  /*23a20*/  @!P6 BRA `(.L_x_5908) ;  /* 0xfffffffc0054e947 */ /* 0x000fea000383ffff */
.L_x_5905:
        /* <DEDUP_REMOVED lines=12> */
.L_x_6023:
[----:B------:R-:W-:-:S13]  /*23af0*/  ISETP.NE.AND P0, PT, R3, RZ, PT ;  /* 0x000000ff0300720c */ /* 0x000fda0003f05270 */
[----:B------:R-:W-:Y:S05]  /*23b00*/  @!P0 BRA `(.L_x_5910) ;  /* 0x0000000000148947 */ /* 0x000fea0003800000 */
[----:B------:R-:W-:Y:S01]  /*23b10*/  UMOV UR4, 0xffffffff ;  /* 0xffffffff00047882 */ /* 0x000fe20000000000 */
[----:B-1----:R-:W-:Y:S02]  /*23b20*/  VIADD R4, R4, 0xffffffff ;  /* 0xffffffff04047836 */ /* 0x002fe40000000000 */
[----:B------:R-:W-:Y:S05]  /*23b30*/  BRA.DIV UR4, `(.L_x_5911) ;  /* 0x0000003a04dc7947 */ /* 0x000fea000b800000 */
[----:B------:R1:W2:Y:S02]  /*23b40*/  SHFL.IDX PT, R4, R7, R4, 0x1f ;  /* 0x00001f0407047589 */ /* 0x0002a400000e0000 */
.L_x_6026:
[----:B--2---:R-:W-:-:S07]  /*23b50*/  IMAD.MOV.U32 R8, RZ, RZ, R4 ;  /* 0x000000ffff087224 */ /* 0x004fce00078e0004 */
.L_x_5910:
[----:B------:R-:W-:Y:S01]  /*23b60*/  IMAD R3, R8, R2, R9 ;  /* 0x0000000208037224 */ /* 0x000fe200078e0209 */
[----:B------:R-:W-:-:S03]  /*23b70*/  ISETP.NE.AND P0, PT, R6, 0x1, PT ;  /* 0x000000010600780c */ /* 0x000fc60003f05270 */
[----:B01----:R-:W-:Y:S01]  /*23b80*/  IMAD.IADD R7, R5, 0x1, -R3 ;  /* 0x0000000105077824 */ /* 0x003fe200078e0a03 */
[----:B------:R0:W-:Y:S09]  /*23b90*/  STL [R1], R3 ;  /* 0x0000000301007387 */ /* 0x0001f20000100800 */
        /* <DEDUP_REMOVED lines=58> */
.L_x_5912:
[----:B0-----:R-:W2:Y:S01]  /*23f40*/  LDL R3, [R1+0xc] ;  /* 0x00000c0001037983 */ /* 0x001ea20000100800 */
[----:B------:R-:W2:Y:S02]  /*23f50*/  LDC.64 R4, c[0x0][0xd90] ;  /* 0x00036400ff047b82 */ /* 0x000ea40000000a00 */
        /* <DEDUP_REMOVED lines=61> */
.L_x_5913:
[----:B------:R-:W-:-:S05]  /*24330*/  LOP3.LUT R7, RZ, R7, RZ, 0x33, !PT ;  /* 0x00000007ff077212 */ /* 0x000fca00078e33ff */
[----:B------:R-:W-:-:S05]  /*24340*/  IMAD.IADD R0, R0, 0x1, R7 ;  /* 0x0000000100007824 */ /* 0x000fca00078e0207 */
[----:B------:R2:W-:Y:S01]  /*24350*/  STL [R1+0x4], R0 ;  /* 0x0000040001007387 */ /* 0x0005e20000100800 */
[----:B------:R-:W-:Y:S05]  /*24360*/  BRA `(.L_x_5914) ;  /* 0x0000000000287947 */ /* 0x000fea0003800000 */
.L_x_5906:
        /* <DEDUP_REMOVED lines=10> */
.L_x_5914:
[----:B01----:R-:W3:Y:S04]  /*24410*/  LDL R2, [R1+0xc] ;  /* 0x00000c0001027983 */ /* 0x003ee80000100800 */
[----:B------:R-:W4:Y:S04]  /*24420*/  LDL R3, [R1+0x8] ;  /* 0x0000080001037983 */ /* 0x000f280000100800 */
        /* <DEDUP_REMOVED lines=14> */
.L_x_5903:
[----:B---34-:R-:W3:Y:S01]  /*24510*/  LDL R0, [R1+0xc] ;  /* 0x00000c0001007983 */ /* 0x018ee20000100800 */
[----:B------:R-:W-:Y:S02]  /*24520*/  ULDC UR4, c[0x0][0xd3c] ;  /* 0x00034f0000047ab9 */ /* 0x000fe40000000800 */
[----:B---3--:R-:W-:-:S13]  /*24530*/  ISETP.GE.AND P0, PT, R0, UR4, PT ;  /* 0x0000000400007c0c */ /* 0x008fda000bf06270 */
[----:B------:R-:W-:Y:S05]  /*24540*/  @!P0 BRA `(.L_x_5915) ;  /* 0xffffff6800988947 */ /* 0x000fea000383ffff */
[----:B------:R-:W-:Y:S05]  /*24550*/  BSYNC B8 ;  /* 0x0000000000087941 */ /* 0x000fea0003800000 */
.L_x_5741:
        /* <DEDUP_REMOVED lines=12> */
.L_x_6027:
[----:B------:R-:W-:Y:S05]  /*24620*/  BSYNC B0 ;  /* 0x0000000000007941 */ /* 0x000fea0003800000 */
.L_x_5916:
[----:B------:R-:W-:-:S03]  /*24630*/  UMOV UR4, 0xffffffff ;  /* 0xffffffff00047882 */ /* 0x000fc60000000000 */
[----:B------:R-:W-:Y:S05]  /*24640*/  BRA.DIV UR4, `(.L_x_5918) ;  /* 0x0000003204587947 */ /* 0x000fea000b800000 */
[----:B------:R-:W1:Y:S02]  /*24650*/  S2R R2, SR_TID.X ;  /* 0x0000000000027919 */ /* 0x000e640000002100 */
[----:B-1----:R-:W-:-:S04]  /*24660*/  SHF.R.U32.HI R2, RZ, 0x5, R2 ;  /* 0x00000005ff027819 */ /* 0x002fc80000011602 */
[----:B------:R-:W-:-:S05]  /*24670*/  LOP3.LUT R2, R2, 0x3, RZ, 0xc0, !PT ;  /* 0x0000000302027812 */ /* 0x000fca00078ec0ff */
[----:B------:R1:W2:Y:S02]  /*24680*/  SHFL.IDX PT, R14, R2, RZ, 0x1f ;  /* 0x00001fff020e7589 */ /* 0x0002a400000e0000 */
.L_x_6030:
[----:B--2---:R-:W-:-:S13]  /*24690*/  ISETP.NE.AND P0, PT, R14, RZ, PT ;  /* 0x000000ff0e00720c */ /* 0x004fda0003f05270 */
[----:B------:R-:W-:Y:S05]  /*246a0*/  @P0 BRA `(.L_x_5589) ;  /* 0x0000000000940947 */ /* 0x000fea0003800000 */
[----:B------:R-:W-:-:S03]  /*246b0*/  UMOV UR4, 0xffffffff ;  /* 0xffffffff00047882 */ /* 0x000fc60000000000 */
[----:B------:R-:W-:Y:S05]  /*246c0*/  BRA.DIV UR4, `(.L_x_5919) ;  /* 0x00000032046c7947 */ /* 0x000fea000b800000 */
[----:B------:R-:W-:-:S13]  /*246d0*/  ELECT P6, URZ, PT ;  /* 0x00000000003f782f */ /* 0x000fda00038c0000 */
.L_x_6033:
[----:B------:R-:W-:Y:S05]  /*246e0*/  @!P6 BRA `(.L_x_5589) ;  /* 0x000000000084e947 */ /* 0x000fea0003800000 */
[----:B------:R-:W-:-:S06]  /*246f0*/  ULOP3.LUT UR4, UR36, 0x2, URZ, 0xfc, !UPT ;  /* 0x0000000224047892 */ /* 0x000fcc000f8efc3f */
[----:B-1----:R-:W-:-:S05]  /*24700*/  IMAD.U32 R2, RZ, RZ, UR4 ;  /* 0x00000004ff027e24 */ /* 0x002fca000f8e00ff */
[----:B------:R-:W-:-:S13]  /*24710*/  ISETP.NE.AND P2, PT, R2, 0x3, PT ;  /* 0x000000030200780c */ /* 0x000fda0003f45270 */
[----:B------:R-:W-:Y:S05]  /*24720*/  @!P2 BRA `(.L_x_5920) ;  /* 0x000000000004a947 */ /* 0x000fea0003800000 */
[----:B------:R-:W-:Y:S01]  /*24730*/  BPT.TRAP 0x1 ;  /* 0x000000040000795c */ /* 0x000fe20000300000 */
.L_x_5920:
        /* <DEDUP_REMOVED lines=14> */
.L_x_6034:
[----:B------:R-:W1:Y:S02]  /*24820*/  SYNCS.PHASECHK.TRANS64.TRYWAIT P0, [R7+URZ], R2 ;  /* 0x00000002070075a7 */ /* 0x000e64000800017f */
[----:B-1----:R-:W-:Y:S05]  /*24830*/  @!P0 BRA `(.L_x_5922) ;  /* 0x0000003000448947 */ /* 0x002fea0003800000 */
.L_x_6035:
[----:B------:R-:W-:Y:S05]  /*24840*/  @!P2 BRA `(.L_x_5923) ;  /* 0x000000000004a947 */ /* 0x000fea0003800000 */
[----:B------:R-:W-:Y:S01]  /*24850*/  BPT.TRAP 0x1 ;  /* 0x000000040000795c */ /* 0x000fe20000300000 */
.L_x_5923:
[----:B------:R-:W2:Y:S01]  /*24860*/  LDL.LU R4, [R1+0x10] ;  /* 0x0000100001047983 */ /* 0x000ea20000300800 */
[----:B------:R-:W-:-:S04]  /*24870*/  VIADD R0, R0, 0x38860 ;  /* 0x0003886000007836 */ /* 0x000fc80000000000 */
[----:B--2---:R-:W-:-:S04]  /*24880*/  IMAD R4, R4, 0x8, R0 ;  /* 0x0000000804047824 */ /* 0x004fc800078e0200 */
[----:B------:R-:W2:Y:S02]  /*24890*/  SYNCS.PHASECHK.TRANS64.TRYWAIT P0, [R4+URZ], R5 ;  /* 0x00000005040075a7 */ /* 0x000ea4000800017f */
[----:B--2---:R-:W-:Y:S05]  /*248a0*/  @!P0 BRA `(.L_x_5924) ;  /* 0x00000030003c8947 */ /* 0x004fea0003800000 */
.L_x_6036:
[----:B------:R-:W-:-:S07]  /*248b0*/  IMAD R3, R3, 0x8, R0 ;  /* 0x0000000803037824 */ /* 0x000fce00078e0200 */
.L_x_5925:
[----:B---3--:R3:W4:Y:S02]  /*248c0*/  SYNCS.PHASECHK.TRANS64.TRYWAIT P0, [R3+URZ], R2 ;  /* 0x00000002030075a7 */ /* 0x008724000800017f */
[----:B----4-:R-:W-:Y:S05]  /*248d0*/  @!P0 NANOSLEEP.SYNCS 0x989680 ;  /* 0x009896800000895d */ /* 0x010fea0003900000 */
[----:B------:R-:W4:Y:S02]  /*248e0*/  @!P0 SYNCS.PHASECHK.TRANS64 P0, [R3+URZ], R2 ;  /* 0x00000002030085a7 */ /* 0x000f24000800007f */
[----:B----4-:R-:W-:Y:S05]  /*248f0*/  @!P0 BRA `(.L_x_5925) ;  /* 0xfffffffc00f08947 */ /* 0x010fea000383ffff */
.L_x_5589:
[----:B------:R-:W-:Y:S05]  /*24900*/  BSYNC B9 ;  /* 0x0000000000097941 */ /* 0x000fea0003800000 */
.L_x_5586:
[----:B------:R-:W-:Y:S05]  /*24910*/  EXIT ;  /* 0x000000000000794d */ /* 0x000fea0003800000 */
.L_x_5607:
[----:B0-----:R0:W1:Y:S02]  /*24920*/  SYNCS.PHASECHK.TRANS64.TRYWAIT P5, [R75+URZ+0x38890], R78 ;  /* 0x0388904e4b0075a7 */ /* 0x00106400080a017f */
[----:B-1----:R-:W-:Y:S05]  /*24930*/  @!P5 NANOSLEEP.SYNCS 0x989680 ;  /* 0x009896800000d95d */ /* 0x002fea0003900000 */
[----:B------:R-:W1:Y:S02]  /*24940*/  @!P5 SYNCS.PHASECHK.TRANS64 P5, [R75+URZ+0x38890], R78 ;  /* 0x0388904e4b00d5a7 */ /* 0x000e6400080a007f */
[----:B-1----:R-:W-:Y:S05]  /*24950*/  @!P5 BRA `(.L_x_5607) ;  /* 0xfffffffc00f0d947 */ /* 0x002fea000383ffff */
[----:B------:R-:W-:Y:S05]  /*24960*/  BRA `(.L_x_5926) ;  /* 0xfffffde400187947 */ /* 0x000fea000383ffff */
.L_x_5617:
[----:B0-----:R0:W1:Y:S02]  /*24970*/  SYNCS.PHASECHK.TRANS64.TRYWAIT P5, [R75+URZ+0x38890], R78 ;  /* 0x0388904e4b0075a7 */ /* 0x00106400080a017f */
[----:B-1----:R-:W-:Y:S05]  /*24980*/  @!P5 NANOSLEEP.SYNCS 0x989680 ;  /* 0x009896800000d95d */ /* 0x002fea0003900000 */
[----:B------:R-:W1:Y:S02]  /*24990*/  @!P5 SYNCS.PHASECHK.TRANS64 P5, [R75+URZ+0x38890], R78 ;  /* 0x0388904e4b00d5a7 */ /* 0x000e6400080a007f */
[----:B-1----:R-:W-:Y:S05]  /*249a0*/  @!P5 BRA `(.L_x_5617) ;  /* 0xfffffffc00f0d947 */ /* 0x002fea000383ffff */
[----:B------:R-:W-:Y:S05]  /*249b0*/  BRA `(.L_x_5927) ;  /* 0xfffffdec00687947 */ /* 0x000fea000383ffff */
.L_x_5622:
[----:B0-----:R0:W1:Y:S02]  /*249c0*/  SYNCS.PHASECHK.TRANS64.TRYWAIT P5, [R75+URZ+0x38890], R78 ;  /* 0x0388904e4b0075a7 */ /* 0x00106400080a017f */
[----:B-1----:R-:W-:Y:S05]  /*249d0*/  @!P5 NANOSLEEP.SYNCS 0x989680 ;  /* 0x009896800000d95d */ /* 0x002fea0003900000 */
[----:B------:R-:W1:Y:S02]  /*249e0*/  @!P5 SYNCS.PHASECHK.TRANS64 P5, [R75+URZ+0x38890], R78 ;  /* 0x0388904e4b00d5a7 */ /* 0x000e6400080a007f */
[----:B-1----:R-:W-:Y:S05]  /*249f0*/  @!P5 BRA `(.L_x_5622) ;  /* 0xfffffffc00f0d947 */ /* 0x002fea000383ffff */
[----:B------:R-:W-:Y:S05]  /*24a00*/  BRA `(.L_x_5928) ;  /* 0xfffffdf400807947 */ /* 0x000fea000383ffff */
.L_x_5626:
[----:B--2---:R2:W0:Y:S02]  /*24a10*/  SYNCS.PHASECHK.TRANS64.TRYWAIT P5, [R75+URZ+0x388b0], R78 ;  /* 0x0388b04e4b0075a7 */ /* 0x00442400080a017f */
[----:B0-----:R-:W-:Y:S05]  /*24a20*/  @!P5 NANOSLEEP.SYNCS 0x989680 ;  /* 0x009896800000d95d */ /* 0x001fea0003900000 */
[----:B------:R-:W0:Y:S02]  /*24a30*/  @!P5 SYNCS.PHASECHK.TRANS64 P5, [R75+URZ+0x388b0], R78 ;  /* 0x0388b04e4b00d5a7 */ /* 0x000e2400080a007f */
[----:B0-----:R-:W-:Y:S05]  /*24a40*/  @!P5 BRA `(.L_x_5626) ;  /* 0xfffffffc00f0d947 */ /* 0x001fea000383ffff */
[----:B------:R-:W-:Y:S05]  /*24a50*/  BRA `(.L_x_5929) ;  /* 0xfffffdf400fc7947 */ /* 0x000fea000383ffff */
.L_x_5653:
        /* <DEDUP_REMOVED lines=8> */
.L_x_5931:
[----:B------:R-:W-:Y:S05]  /*24ae0*/  BSYNC B1 ;  /* 0x0000000000017941 */ /* 0x000fea0003800000 */
.L_x_5930:
        /* <DEDUP_REMOVED lines=8> */
.L_x_5932:
[----:B------:R-:W-:Y:S02]  /*24b70*/  IMAD.MOV.U32 R13, RZ, RZ, R33 ;  /* 0x000000ffff0d7224 */ /* 0x000fe400078e0021 */
[----:B------:R-:W-:-:S07]  /*24b80*/  IMAD.MOV.U32 R4, RZ, RZ, R14 ;  /* 0x000000ffff047224 */ /* 0x000fce00078e000e */
[----:B------:R-:W-:Y:S05]  /*24b90*/  WARPSYNC.COLLECTIVE R15, `(.L_x_5933) ;  /* 0x000000000f087348 */ /* 0x000fea0003c00000 */
[----:B------:R0:W1:Y:S02]  /*24ba0*/  SHFL.IDX P6, R14, R13, R12, R11 ;  /* 0x0000000c0d0e7389 */ /* 0x00006400000c000b */
[----:B01----:R-:W-:Y:S01]  /*24bb0*/  ENDCOLLECTIVE ;  /* 0x000000000000791b */ /* 0x003fe20003800000 */
.L_x_5933:
[----:B------:R-:W-:Y:S02]  /*24bc0*/  IMAD.MOV.U32 R13, RZ, RZ, R30 ;  /* 0x000000ffff0d7224 */ /* 0x000fe400078e001e */
[----:B------:R-:W-:-:S07]  /*24bd0*/  IMAD.MOV.U32 R0, RZ, RZ, R14 ;  /* 0x000000ffff007224 */ /* 0x000fce00078e000e */
[----:B------:R-:W-:Y:S05]  /*24be0*/  WARPSYNC.COLLECTIVE R15, `(.L_x_5934) ;  /* 0x000000000f087348 */ /* 0x000fea0003c00000 */
[----:B------:R0:W1:Y:S02]  /*24bf0*/  SHFL.IDX P6, R14, R13, R12, R11 ;  /* 0x0000000c0d0e7389 */ /* 0x00006400000c000b */
[----:B01----:R-:W-:Y:S01]  /*24c00*/  ENDCOLLECTIVE ;  /* 0x000000000000791b */ /* 0x003fe20003800000 */
.L_x_5934:
[----:B------:R-:W-:Y:S01]  /*24c10*/  IMAD.MOV.U32 R8, RZ, RZ, R14 ;  /* 0x000000ffff087224 */ /* 0x000fe200078e000e */
[----:B------:R-:W-:Y:S06]  /*24c20*/  BRA `(.L_x_5935) ;  /* 0xfffffe2c00247947 */ /* 0x000fec000383ffff */
.L_x_5656:
        /* <DEDUP_REMOVED lines=8> */
.L_x_5937:
[----:B------:R-:W-:Y:S05]  /*24cb0*/  BSYNC B1 ;  /* 0x0000000000017941 */ /* 0x000fea0003800000 */
.L_x_5936:
        /* <DEDUP_REMOVED lines=8> */
.L_x_5938:
[----:B------:R-:W-:Y:S02]  /*24d40*/  IMAD.MOV.U32 R13, RZ, RZ, R33 ;  /* 0x000000ffff0d7224 */ /* 0x000fe400078e0021 */
[----:B------:R-:W-:-:S07]  /*24d50*/  IMAD.MOV.U32 R6, RZ, RZ, R14 ;  /* 0x000000ffff067224 */ /* 0x000fce00078e000e */
[----:B------:R-:W-:Y:S05]  /*24d60*/  WARPSYNC.COLLECTIVE R15, `(.L_x_5939) ;  /* 0x000000000f087348 */ /* 0x000fea0003c00000 */
[----:B------:R0:W1:Y:S02]  /*24d70*/  SHFL.IDX P6, R14, R13, R12, R11 ;  /* 0x0000000c0d0e7389 */ /* 0x00006400000c000b */
[----:B01----:R-:W-:Y:S01]  /*24d80*/  ENDCOLLECTIVE ;  /* 0x000000000000791b */ /* 0x003fe20003800000 */
.L_x_5939:
[----:B------:R-:W-:Y:S02]  /*24d90*/  IMAD.MOV.U32 R13, RZ, RZ, R30 ;  /* 0x000000ffff0d7224 */ /* 0x000fe400078e001e */
[----:B------:R-:W-:-:S07]  /*24da0*/  IMAD.MOV.U32 R7, RZ, RZ, R14 ;  /* 0x000000ffff077224 */ /* 0x000fce00078e000e */
[----:B------:R-:W-:Y:S05]  /*24db0*/  WARPSYNC.COLLECTIVE R15, `(.L_x_5940) ;  /* 0x000000000f087348 */ /* 0x000fea0003c00000 */
[----:B------:R0:W1:Y:S02]  /*24dc0*/  SHFL.IDX P6, R14, R13, R12, R11 ;  /* 0x0000000c0d0e7389 */ /* 0x00006400000c000b */
[----:B01----:R-:W-:Y:S01]  /*24dd0*/  ENDCOLLECTIVE ;  /* 0x000000000000791b */ /* 0x003fe20003800000 */
.L_x_5940:
[----:B------:R-:W-:Y:S01]  /*24de0*/  IMAD.MOV.U32 R30, RZ, RZ, R14 ;  /* 0x000000ffff1e7224 */ /* 0x000fe200078e000e */
[----:B------:R-:W-:Y:S06]  /*24df0*/  BRA `(.L_x_5941) ;  /* 0xfffffe2c007c7947 */ /* 0x000fec000383ffff */
.L_x_5660:
[----:B0-----:R0:W1:Y:S02]  /*24e00*/  SYNCS.PHASECHK.TRANS64.TRYWAIT P0, [R2+URZ+0x38800], R35 ;  /* 0x03880023020075a7 */ /* 0x001064000800017f */
[----:B-1----:R-:W-:Y:S05]  /*24e10*/  @!P0 NANOSLEEP.SYNCS 0x989680 ;  /* 0x009896800000895d */ /* 0x002fea0003900000 */
[----:B------:R-:W1:Y:S02]  /*24e20*/  @!P0 SYNCS.PHASECHK.TRANS64 P0, [R2+URZ+0x38800], R35 ;  /* 0x03880023020085a7 */ /* 0x000e64000800007f */
[----:B-1----:R-:W-:Y:S05]  /*24e30*/  @!P0 BRA `(.L_x_5660) ;  /* 0xfffffffc00f08947 */ /* 0x002fea000383ffff */
[----:B------:R-:W-:Y:S05]  /*24e40*/  BRA `(.L_x_5942) ;  /* 0xfffffe3000647947 */ /* 0x000fea000383ffff */
.L_x_5668:
        /* <DEDUP_REMOVED lines=8> */
.L_x_5944:
[----:B------:R-:W-:Y:S05]  /*24ed0*/  BSYNC B1 ;  /* 0x0000000000017941 */ /* 0x000fea0003800000 */
.L_x_5943:
        /* <DEDUP_REMOVED lines=8> */
.L_x_5945:
[----:B------:R-:W-:Y:S02]  /*24f60*/  IMAD.MOV.U32 R13, RZ, RZ, R9 ;  /* 0x000000ffff0d7224 */ /* 0x000fe400078e0009 */
[----:B------:R-:W-:-:S07]  /*24f70*/  IMAD.MOV.U32 R4, RZ, RZ, R14 ;  /* 0x000000ffff047224 */ /* 0x000fce00078e000e */
[----:B------:R-:W-:Y:S05]  /*24f80*/  WARPSYNC.COLLECTIVE R15, `(.L_x_5946) ;  /* 0x000000000f087348 */ /* 0x000fea0003c00000 */
[----:B------:R0:W1:Y:S02]  /*24f90*/  SHFL.IDX P6, R14, R13, R12, R11 ;  /* 0x0000000c0d0e7389 */ /* 0x00006400000c000b */
[----:B01----:R-:W-:Y:S01]  /*24fa0*/  ENDCOLLECTIVE ;  /* 0x000000000000791b */ /* 0x003fe20003800000 */
.L_x_5946:
[----:B------:R-:W-:Y:S02]  /*24fb0*/  IMAD.MOV.U32 R13, RZ, RZ, R8 ;  /* 0x000000ffff0d7224 */ /* 0x000fe400078e0008 */
[----:B------:R-:W-:-:S07]  /*24fc0*/  IMAD.MOV.U32 R7, RZ, RZ, R14 ;  /* 0x000000ffff077224 */ /* 0x000fce00078e000e */
[----:B------:R-:W-:Y:S05]  /*24fd0*/  WARPSYNC.COLLECTIVE R15, `(.L_x_5947) ;  /* 0x000000000f087348 */ /* 0x000fea0003c00000 */
[----:B------:R0:W1:Y:S02]  /*24fe0*/  SHFL.IDX P6, R14, R13, R12, R11 ;  /* 0x0000000c0d0e7389 */ /* 0x00006400000c000b */
[----:B01----:R-:W-:Y:S01]  /*24ff0*/  ENDCOLLECTIVE ;  /* 0x000000000000791b */ /* 0x003fe20003800000 */
.L_x_5947:
[----:B------:R-:W-:Y:S01]  /*25000*/  IMAD.MOV.U32 R6, RZ, RZ, R14 ;  /* 0x000000ffff067224 */ /* 0x000fe200078e000e */
[----:B------:R-:W-:Y:S06]  /*25010*/  BRA `(.L_x_5948) ;  /* 0xfffffe3c00787947 */ /* 0x000fec000383ffff */
.L_x_5671:
        /* <DEDUP_REMOVED lines=8> */
.L_x_5950:
[----:B------:R-:W-:Y:S05]  /*250a0*/  BSYNC B1 ;  /* 0x0000000000017941 */ /* 0x000fea0003800000 */
.L_x_5949:
        /* <DEDUP_REMOVED lines=8> */
.L_x_5951:
[----:B------:R-:W-:Y:S02]  /*25130*/  IMAD.MOV.U32 R13, RZ, RZ, R9 ;  /* 0x000000ffff0d7224 */ /* 0x000fe400078e0009 */
[----:B------:R-:W-:-:S07]  /*25140*/  IMAD.MOV.U32 R3, RZ, RZ, R14 ;  /* 0x000000ffff037224 */ /* 0x000fce00078e000e */
[----:B------:R-:W-:Y:S05]  /*25150*/  WARPSYNC.COLLECTIVE R15, `(.L_x_5952) ;  /* 0x000000000f087348 */ /* 0x000fea0003c00000 */
[----:B------:R0:W1:Y:S02]  /*25160*/  SHFL.IDX P6, R14, R13, R12, R11 ;  /* 0x0000000c0d0e7389 */ /* 0x00006400000c000b */
[----:B01----:R-:W-:Y:S01]  /*25170*/  ENDCOLLECTIVE ;  /* 0x000000000000791b */ /* 0x003fe20003800000 */
.L_x_5952:
[----:B------:R-:W-:Y:S02]  /*25180*/  IMAD.MOV.U32 R13, RZ, RZ, R8 ;  /* 0x000000ffff0d7224 */ /* 0x000fe400078e0008 */
[----:B------:R-:W-:-:S07]  /*25190*/  IMAD.MOV.U32 R6, RZ, RZ, R14 ;  /* 0x000000ffff067224 */ /* 0x000fce00078e000e */
[----:B------:R-:W-:Y:S05]  /*251a0*/  WARPSYNC.COLLECTIVE R15, `(.L_x_5953) ;  /* 0x000000000f087348 */ /* 0x000fea0003c00000 */
[----:B------:R0:W1:Y:S02]  /*251b0*/  SHFL.IDX P6, R14, R13, R12, R11 ;  /* 0x0000000c0d0e7389 */ /* 0x00006400000c000b */
[----:B01----:R-:W-:Y:S01]  /*251c0*/  ENDCOLLECTIVE ;  /* 0x000000000000791b */ /* 0x003fe20003800000 */
.L_x_5953:
[----:B------:R-:W-:Y:S02]  /*251d0*/  IMAD.MOV.U32 R12, RZ, RZ, R3 ;  /* 0x000000ffff0c7224 */ /* 0x000fe400078e0003 */
[----:B------:R-:W-:Y:S01]  /*251e0*/  IMAD.MOV.U32 R13, RZ, RZ, R0 ;  /* 0x000000ffff0d7224 */ /* 0x000fe200078e0000 */
[----:B------:R-:W-:Y:S06]  /*251f0*/  BRA `(.L_x_5954) ;  /* 0xfffffe3c009c7947 */ /* 0x000fec000383ffff */
.L_x_5675:
[----:B0-----:R0:W1:Y:S02]  /*25200*/  SYNCS.PHASECHK.TRANS64.TRYWAIT P1, [R2+URZ+0x38800], R21 ;  /* 0x03880015020075a7 */ /* 0x001064000802017f */
[----:B-1----:R-:W-:Y:S05]  /*25210*/  @!P1 NANOSLEEP.SYNCS 0x989680 ;  /* 0x009896800000995d */ /* 0x002fea0003900000 */
[----:B------:R-:W1:Y:S02]  /*25220*/  @!P1 SYNCS.PHASECHK.TRANS64 P1, [R2+URZ+0x38800], R21 ;  /* 0x03880015020095a7 */ /* 0x000e64000802007f */
[----:B-1----:R-:W-:Y:S05]  /*25230*/  @!P1 BRA `(.L_x_5675) ;  /* 0xfffffffc00f09947 */ /* 0x002fea000383ffff */
[----:B------:R-:W-:Y:S05]  /*25240*/  BRA `(.L_x_5955) ;  /* 0xfffffe4000387947 */ /* 0x000fea000383ffff */
.L_x_5681:
[----:B-1----:R1:W2:Y:S02]  /*25250*/  SYNCS.PHASECHK.TRANS64.TRYWAIT P1, [R21+URZ+0x38830], R14 ;  /* 0x0388300e150075a7 */ /* 0x0022a4000802017f */
[----:B--2---:R-:W-:Y:S05]  /*25260*/  @!P1 NANOSLEEP.SYNCS 0x989680 ;  /* 0x009896800000995d */ /* 0x004fea0003900000 */
[----:B------:R-:W2:Y:S02]  /*25270*/  @!P1 SYNCS.PHASECHK.TRANS64 P1, [R21+URZ+0x38830], R14 ;  /* 0x0388300e150095a7 */ /* 0x000ea4000802007f */
[----:B--2---:R-:W-:Y:S05]  /*25280*/  @!P1 BRA `(.L_x_5681) ;  /* 0xfffffffc00f09947 */ /* 0x004fea000383ffff */
[----:B------:R-:W-:Y:S05]  /*25290*/  BRA `(.L_x_5680) ;  /* 0xfffffe4c00ac7947 */ /* 0x000fea000383ffff */
.L_x_5683:
[----:B--2---:R2:W3:Y:S02]  /*252a0*/  SYNCS.PHASECHK.TRANS64.TRYWAIT P1, [R2+URZ+0x38810], R5 ;  /* 0x03881005020075a7 */ /* 0x0044e4000802017f */
[----:B---3--:R-:W-:Y:S05]  /*252b0*/  @!P1 NANOSLEEP.SYNCS 0x989680 ;  /* 0x009896800000995d */ /* 0x008fea0003900000 */
[----:B------:R-:W3:Y:S02]  /*252c0*/  @!P1 SYNCS.PHASECHK.TRANS64 P1, [R2+URZ+0x38810], R5 ;  /* 0x03881005020095a7 */ /* 0x000ee4000802007f */
[----:B---3--:R-:W-:Y:S05]  /*252d0*/  @!P1 BRA `(.L_x_5683) ;  /* 0xfffffffc00f09947 */ /* 0x008fea000383ffff */
[----:B------:R-:W-:Y:S05]  /*252e0*/  BRA `(.L_x_5956) ;  /* 0xfffffe50005c7947 */ /* 0x000fea000383ffff */
.L_x_5688:
[----:B0-----:R0:W4:Y:S02]  /*252f0*/  SYNCS.PHASECHK.TRANS64.TRYWAIT P2, [R21+URZ+0x38850], R14 ;  /* 0x0388500e150075a7 */ /* 0x001124000804017f */
[----:B----4-:R-:W-:Y:S05]  /*25300*/  @!P2 NANOSLEEP.SYNCS 0x989680 ;  /* 0x009896800000a95d */ /* 0x010fea0003900000 */
[----:B------:R-:W4:Y:S02]  /*25310*/  @!P2 SYNCS.PHASECHK.TRANS64 P2, [R21+URZ+0x38850], R14 ;  /* 0x0388500e1500a5a7 */ /* 0x000f24000804007f */
[----:B----4-:R-:W-:Y:S05]  /*25320*/  @!P2 BRA `(.L_x_5688) ;  /* 0xfffffffc00f0a947 */ /* 0x010fea000383ffff */
[----:B------:R-:W-:Y:S05]  /*25330*/  BRA `(.L_x_5687) ;  /* 0xfffffe5000887947 */ /* 0x000fea000383ffff */
.L_x_5696:
[----:B-1----:R1:W2:Y:S02]  /*25340*/  SYNCS.PHASECHK.TRANS64.TRYWAIT P3, [R195+URZ+0x38830], R198 ;  /* 0x038830c6c30075a7 */ /* 0x0022a4000806017f */
[----:B--2---:R-:W-:Y:S05]  /*25350*/  @!P3 NANOSLEEP.SYNCS 0x989680 ;  /* 0x009896800000b95d */ /* 0x004fea0003900000 */
[----:B------:R-:W2:Y:S02]  /*25360*/  @!P3 SYNCS.PHASECHK.TRANS64 P3, [R195+URZ+0x38830], R198 ;  /* 0x038830c6c300b5a7 */ /* 0x000ea4000806007f */
[----:B--2---:R-:W-:Y:S05]  /*25370*/  @!P3 BRA `(.L_x_5696) ;  /* 0xfffffffc00f0b947 */ /* 0x004fea000383ffff */
[----:B------:R-:W-:Y:S05]  /*25380*/  BRA `(.L_x_5695) ;  /* 0xfffffe8000c87947 */ /* 0x000fea000383ffff */
.L_x_5701:
[----:B---3--:R3:W4:Y:S02]  /*25390*/  SYNCS.PHASECHK.TRANS64.TRYWAIT P3, [R195+URZ+0x38850], R198 ;  /* 0x038850c6c30075a7 */ /* 0x008724000806017f */
[----:B----4-:R-:W-:Y:S05]  /*253a0*/  @!P3 NANOSLEEP.SYNCS 0x989680 ;  /* 0x009896800000b95d */ /* 0x010fea0003900000 */
[----:B------:R-:W4:Y:S02]  /*253b0*/  @!P3 SYNCS.PHASECHK.TRANS64 P3, [R195+URZ+0x38850], R198 ;  /* 0x038850c6c300b5a7 */ /* 0x000f24000806007f */
[----:B----4-:R-:W-:Y:S05]  /*253c0*/  @!P3 BRA `(.L_x_5701) ;  /* 0xfffffffc00f0b947 */ /* 0x010fea000383ffff */
[----:B------:R-:W-:Y:S05]  /*253d0*/  BRA `(.L_x_5700) ;  /* 0xfffffe8400647947 */ /* 0x000fea000383ffff */
.L_x_5709:
[----:B-1----:R1:W2:Y:S02]  /*253e0*/  SYNCS.PHASECHK.TRANS64.TRYWAIT P2, [R192+URZ+0x38830], R196 ;  /* 0x038830c4c00075a7 */ /* 0x0022a4000804017f */
[----:B--2---:R-:W-:Y:S05]  /*253f0*/  @!P2 NANOSLEEP.SYNCS 0x989680 ;  /* 0x009896800000a95d */ /* 0x004fea0003900000 */
[----:B------:R-:W2:Y:S02]  /*25400*/  @!P2 SYNCS.PHASECHK.TRANS64 P2, [R192+URZ+0x38830], R196 ;  /* 0x038830c4c000a5a7 */ /* 0x000ea4000804007f */
[----:B--2---:R-:W-:Y:S05]  /*25410*/  @!P2 BRA `(.L_x_5709) ;  /* 0xfffffffc00f0a947 */ /* 0x004fea000383ffff */
[----:B------:R-:W-:Y:S05]  /*25420*/  BRA `(.L_x_5708) ;  /* 0xfffffebc009c7947 */ /* 0x000fea000383ffff */
.L_x_5714:
[----:B---3--:R3:W4:Y:S02]  /*25430*/  SYNCS.PHASECHK.TRANS64.TRYWAIT P2, [R192+URZ+0x38850], R196 ;  /* 0x038850c4c00075a7 */ /* 0x008724000804017f */
[----:B----4-:R-:W-:Y:S05]  /*25440*/  @!P2 NANOSLEEP.SYNCS 0x989680 ;  /* 0x009896800000a95d */ /* 0x010fea0003900000 */
[----:B------:R-:W4:Y:S02]  /*25450*/  @!P2 SYNCS.PHASECHK.TRANS64 P2, [R192+URZ+0x38850], R196 ;  /* 0x038850c4c000a5a7 */ /* 0x000f24000804007f */
[----:B----4-:R-:W-:Y:S05]  /*25460*/  @!P2 BRA `(.L_x_5714) ;  /* 0xfffffffc00f0a947 */ /* 0x010fea000383ffff */
[----:B------:R-:W-:Y:S05]  /*25470*/  BRA `(.L_x_5713) ;  /* 0xfffffec000387947 */ /* 0x000fea000383ffff */
.L_x_5749:
        /* <DEDUP_REMOVED lines=11> */
.L_x_5958:
[----:B------:R-:W-:Y:S05]  /*25530*/  BSYNC B1 ;  /* 0x0000000000017941 */ /* 0x000fea0003800000 */
.L_x_5957:
[----:B------:R-:W-:Y:S05]  /*25540*/  BRA `(.L_x_5959) ;  /* 0xffffff6400447947 */ /* 0x000fea000383ffff */
.L_x_5751:
[----:B------:R-:W-:Y:S01]  /*25550*/  BSSY B1, `(.L_x_5960) ;  /* 0x0000006000017945 */ /* 0x000fe20003800000 */
[----:B------:R-:W-:-:S07]  /*25560*/  IMAD.MOV.U32 R15, RZ, RZ, -0x1 ;  /* 0xffffffffff0f7424 */ /* 0x000fce00078e00ff */
[----:B0-----:R-:W-:Y:S05]  /*25570*/  WARPSYNC.COLLECTIVE R15, `(.L_x_5961) ;  /* 0x000000000f0c7348 */ /* 0x001fea0003c00000 */
[----:B------:R-:W-:Y:S02]  /*25580*/  ELECT P6, UR62, PT ;  /* 0x00000000003e782f */ /* 0x000fe400038c0000 */
[----:B------:R-:W-:Y:S01]  /*25590*/  MOV R14, UR62 ;  /* 0x0000003e000e7c02 */ /* 0x000fe20008000f00 */
[----:B0-----:R-:W-:Y:S10]  /*255a0*/  ENDCOLLECTIVE ;  /* 0x000000000000791b */ /* 0x001ff40003800000 */
.L_x_5961:
[----:B------:R-:W-:Y:S05]  /*255b0*/  BSYNC B1 ;  /* 0x0000000000017941 */ /* 0x000fea0003800000 */
.L_x_5960:
[----:B------:R-:W-:Y:S05]  /*255c0*/  BRA `(.L_x_5750) ;  /* 0xffffff64003c7947 */ /* 0x000fea000383ffff */
.L_x_5753:
[----:B0-----:R0:W1:Y:S02]  /*255d0*/  SYNCS.PHASECHK.TRANS64.TRYWAIT P0, [R18+URZ+0x38820], R3 ;  /* 0x03882003120075a7 */ /* 0x001064000800017f */
[----:B-1----:R-:W-:Y:S05]  /*255e0*/  @!P0 NANOSLEEP.SYNCS 0x989680 ;  /* 0x009896800000895d */ /* 0x002fea0003900000 */
[----:B------:R-:W1:Y:S02]  /*255f0*/  @!P0 SYNCS.PHASECHK.TRANS64 P0, [R18+URZ+0x38820], R3 ;  /* 0x03882003120085a7 */ /* 0x000e64000800007f */
[----:B-1----:R-:W-:Y:S05]  /*25600*/  @!P0 BRA `(.L_x_5753) ;  /* 0xfffffffc00f08947 */ /* 0x002fea000383ffff */
[----:B------:R-:W-:Y:S05]  /*25610*/  BRA `(.L_x_5962) ;  /* 0xffffff64004c7947 */ /* 0x000fea000383ffff */
.L_x_5757:
[----:B-1----:R1:W2:Y:S02]  /*25620*/  SYNCS.PHASECHK.TRANS64.TRYWAIT P0, [R4+URZ+0x388a0], R8 ;  /* 0x0388a008040075a7 */ /* 0x0022a4000800017f */
[----:B--2---:R-:W-:Y:S05]  /*25630*/  @!P0 NANOSLEEP.SYNCS 0x989680 ;  /* 0x009896800000895d */ /* 0x004fea0003900000 */
[----:B------:R-:W2:Y:S02]  /*25640*/  @!P0 SYNCS.PHASECHK.TRANS64 P0, [R4+URZ+0x388a0], R8 ;  /* 0x0388a008040085a7 */ /* 0x000ea4000800007f */
[----:B--2---:R-:W-:Y:S05]  /*25650*/  @!P0 BRA `(.L_x_5757) ;  /* 0xfffffffc00f08947 */ /* 0x004fea000383ffff */
[----:B------:R-:W-:Y:S05]  /*25660*/  BRA `(.L_x_5963) ;  /* 0xffffff64006c7947 */ /* 0x000fea000383ffff */
.L_x_5762:
[----:B0-----:R0:W2:Y:S02]  /*25670*/  SYNCS.PHASECHK.TRANS64.TRYWAIT P0, [R4+URZ+0x388c0], R8 ;  /* 0x0388c008040075a7 */ /* 0x0010a4000800017f */
[----:B--2---:R-:W-:Y:S05]  /*25680*/  @!P0 NANOSLEEP.SYNCS 0x989680 ;  /* 0x009896800000895d */ /* 0x004fea0003900000 */
[----:B------:R-:W2:Y:S02]  /*25690*/  @!P0 SYNCS.PHASECHK.TRANS64 P0, [R4+URZ+0x388c0], R8 ;  /* 0x0388c008040085a7 */ /* 0x000ea4000800007f */
[----:B--2---:R-:W-:Y:S05]  /*256a0*/  @!P0 BRA `(.L_x_5762) ;  /* 0xfffffffc00f08947 */ /* 0x004fea000383ffff */
[----:B------:R-:W-:Y:S05]  /*256b0*/  BRA `(.L_x_5964) ;  /* 0xffffff6400ec7947 */ /* 0x000fea000383ffff */
.L_x_5776:
[----:B0-----:R0:W1:Y:S02]  /*256c0*/  SYNCS.PHASECHK.TRANS64.TRYWAIT P1, [R4+URZ+0x388a0], R5 ;  /* 0x0388a005040075a7 */ /* 0x001064000802017f */
[----:B-1----:R-:W-:Y:S05]  /*256d0*/  @!P1 NANOSLEEP.SYNCS 0x989680 ;  /* 0x009896800000995d */ /* 0x002fea0003900000 */
[----:B------:R-:W1:Y:S02]  /*256e0*/  @!P1 SYNCS.PHASECHK.TRANS64 P1, [R4+URZ+0x388a0], R5 ;  /* 0x0388a005040095a7 */ /* 0x000e64000802007f */
[----:B-1----:R-:W-:Y:S05]  /*256f0*/  @!P1 BRA `(.L_x_5776) ;  /* 0xfffffffc00f09947 */ /* 0x002fea000383ffff */
[----:B------:R-:W-:Y:S05]  /*25700*/  BRA `(.L_x_5965) ;  /* 0xffffff70006c7947 */ /* 0x000fea000383ffff */
.L_x_5781:
[----:B-1----:R1:W2:Y:S02]  /*25710*/  SYNCS.PHASECHK.TRANS64.TRYWAIT P1, [R4+URZ+0x388c0], R5 ;  /* 0x0388c005040075a7 */ /* 0x0022a4000802017f */
[----:B--2---:R-:W-:Y:S05]  /*25720*/  @!P1 NANOSLEEP.SYNCS 0x989680 ;  /* 0x009896800000995d */ /* 0x004fea0003900000 */
[----:B------:R-:W2:Y:S02]  /*25730*/  @!P1 SYNCS.PHASECHK.TRANS64 P1, [R4+URZ+0x388c0], R5 ;  /* 0x0388c005040095a7 */ /* 0x000ea4000802007f */
[----:B--2---:R-:W-:Y:S05]  /*25740*/  @!P1 BRA `(.L_x_5781) ;  /* 0xfffffffc00f09947 */ /* 0x004fea000383ffff */
[----:B------:R-:W-:Y:S05]  /*25750*/  BRA `(.L_x_5966) ;  /* 0xffffff7000e87947 */ /* 0x000fea000383ffff */
.L_x_5803:
        /* <DEDUP_REMOVED lines=11> */
.L_x_5968:
[----:B------:R-:W-:Y:S05]  /*25810*/  BSYNC B0 ;  /* 0x0000000000007941 */ /* 0x000fea0003800000 */
.L_x_5967:
[----:B------:R-:W-:Y:S05]  /*25820*/  BRA `(.L_x_5969) ;  /* 0xffffff8400907947 */ /* 0x000fea000383ffff */
.L_x_5805:
[----:B------:R-:W-:Y:S01]  /*25830*/  BSSY B0, `(.L_x_5970) ;  /* 0x0000006000007945 */ /* 0x000fe20003800000 */
[----:B------:R-:W-:-:S07]  /*25840*/  IMAD.MOV.U32 R15, RZ, RZ, -0x1 ;  /* 0xffffffffff0f7424 */ /* 0x000fce00078e00ff */
[----:B0-----:R-:W-:Y:S05]  /*25850*/  WARPSYNC.COLLECTIVE R15, `(.L_x_5971) ;  /* 0x000000000f0c7348 */ /* 0x001fea0003c00000 */
[----:B------:R-:W-:Y:S02]  /*25860*/  ELECT P6, UR62, PT ;  /* 0x00000000003e782f */ /* 0x000fe400038c0000 */
[----:B------:R-:W-:Y:S01]  /*25870*/  MOV R14, UR62 ;  /* 0x0000003e000e7c02 */ /* 0x000fe20008000f00 */
[----:B0-----:R-:W-:Y:S10]  /*25880*/  ENDCOLLECTIVE ;  /* 0x000000000000791b */ /* 0x001ff40003800000 */
.L_x_5971:
[----:B------:R-:W-:Y:S05]  /*25890*/  BSYNC B0 ;  /* 0x0000000000007941 */ /* 0x000fea0003800000 */
.L_x_5970:
[----:B------:R-:W-:Y:S05]  /*258a0*/  BRA `(.L_x_5972) ;  /* 0xffffff8400947947 */ /* 0x000fea000383ffff */
.L_x_5807:
[----:B-1----:R1:W2:Y:S02]  /*258b0*/  SYNCS.PHASECHK.TRANS64.TRYWAIT P0, [R0+URZ+0x38840], R2 ;  /* 0x03884002000075a7 */ /* 0x0022a4000800017f */
[----:B--2---:R-:W-:Y:S05]  /*258c0*/  @!P0 NANOSLEEP.SYNCS 0x989680 ;  /* 0x009896800000895d */ /* 0x004fea0003900000 */
[----:B------:R-:W2:Y:S02]  /*258d0*/  @!P0 SYNCS.PHASECHK.TRANS64 P0, [R0+URZ+0x38840], R2 ;  /* 0x03884002000085a7 */ /* 0x000ea4000800007f */
[----:B--2---:R-:W-:Y:S05]  /*258e0*/  @!P0 BRA `(.L_x_5807) ;  /* 0xfffffffc00f08947 */ /* 0x004fea000383ffff */
[----:B------:R-:W-:Y:S05]  /*258f0*/  BRA `(.L_x_5973) ;  /* 0xffffff8400f87947 */ /* 0x000fea000383ffff */
.L_x_5811:
        /* <DEDUP_REMOVED lines=9> */
.L_x_5974:
[----:B------:R-:W-:Y:S02]  /*25990*/  IMAD.MOV.U32 R13, RZ, RZ, R3 ;  /* 0x000000ffff0d7224 */ /* 0x000fe400078e0003 */
[----:B------:R-:W-:Y:S01]  /*259a0*/  IMAD.MOV.U32 R4, RZ, RZ, R14 ;  /* 0x000000ffff047224 */ /* 0x000fe200078e000e */
[----:B------:R-:W-:-:S07]  /*259b0*/  LOP3.LUT R6, R6, 0x7f, RZ, 0xc0, !PT ;  /* 0x0000007f06067812 */ /* 0x000fce00078ec0ff */
[----:B------:R-:W-:Y:S05]  /*259c0*/  WARPSYNC.COLLECTIVE R15, `(.L_x_5975) ;  /* 0x000000000f087348 */ /* 0x000fea0003c00000 */
[----:B------:R0:W1:Y:S02]  /*259d0*/  SHFL.IDX P6, R14, R13, R12, R11 ;  /* 0x0000000c0d0e7389 */ /* 0x00006400000c000b */
[----:B01----:R-:W-:Y:S01]  /*259e0*/  ENDCOLLECTIVE ;  /* 0x000000000000791b */ /* 0x003fe20003800000 */
.L_x_5975:
        /* <DEDUP_REMOVED lines=9> */
.L_x_5976:
[----:B------:R-:W-:Y:S02]  /*25a80*/  IMAD.MOV.U32 R13, RZ, RZ, R3 ;  /* 0x000000ffff0d7224 */ /* 0x000fe400078e0003 */
[----:B------:R-:W-:-:S07]  /*25a90*/  IMAD.MOV.U32 R6, RZ, RZ, R14 ;  /* 0x000000ffff067224 */ /* 0x000fce00078e000e */
[----:B------:R-:W-:Y:S05]  /*25aa0*/  WARPSYNC.COLLECTIVE R15, `(.L_x_5977) ;  /* 0x000000000f087348 */ /* 0x000fea0003c00000 */
[----:B------:R0:W1:Y:S02]  /*25ab0*/  SHFL.IDX P6, R14, R13, R12, R11 ;  /* 0x0000000c0d0e7389 */ /* 0x00006400000c000b */
[----:B01----:R-:W-:Y:S01]  /*25ac0*/  ENDCOLLECTIVE ;  /* 0x000000000000791b */ /* 0x003fe20003800000 */
.L_x_5977:
        /* <DEDUP_REMOVED lines=22> */
.L_x_5978:
        /* <DEDUP_REMOVED lines=10> */
.L_x_5979:
        /* <DEDUP_REMOVED lines=11> */
.L_x_5980:
        /* <DEDUP_REMOVED lines=14> */
.L_x_5981:
[----:B------:R-:W-:Y:S01]  /*25e60*/  IMAD.MOV.U32 R3, RZ, RZ, R14 ;  /* 0x000000ffff037224 */ /* 0x000fe200078e000e */
[----:B------:R-:W-:Y:S06]  /*25e70*/  BRA `(.L_x_5982) ;  /* 0xffffff8c00347947 */ /* 0x000fec000383ffff */
.L_x_5815:
        /* <DEDUP_REMOVED lines=26> */
.L_x_5984:
[----:B------:R-:W-:Y:S05]  /*26020*/  BSYNC B0 ;  /* 0x0000000000007941 */ /* 0x000fea0003800000 */
.L_x_5983:
        /* <DEDUP_REMOVED lines=13> */
.L_x_5985:
        /* <DEDUP_REMOVED lines=40> */
.L_x_5986:
        /* <DEDUP_REMOVED lines=17> */
.L_x_5987:
        /* <DEDUP_REMOVED lines=29> */
.L_x_5988:
        /* <DEDUP_REMOVED lines=12> */
.L_x_5989:
        /* <DEDUP_REMOVED lines=34> */
.L_x_5990:
[----:B------:R-:W-:Y:S02]  /*26940*/  IMAD.MOV.U32 R13, RZ, RZ, R0 ;  /* 0x000000ffff0d7224 */ /* 0x000fe400078e0000 */
[----:B------:R-:W-:-:S07]  /*26950*/  IMAD.MOV.U32 R4, RZ, RZ, R14 ;  /* 0x000000ffff047224 */ /* 0x000fce00078e000e */
[----:B------:R-:W-:Y:S05]  /*26960*/  WARPSYNC.COLLECTIVE R15, `(.L_x_5991) ;  /* 0x000000000f087348 */ /* 0x000fea0003c00000 */
[----:B------:R0:W1:Y:S02]  /*26970*/  SHFL.IDX P6, R14, R13, R12, R11 ;  /* 0x0000000c0d0e7389 */ /* 0x00006400000c000b */
[----:B01----:R-:W-:Y:S01]  /*26980*/  ENDCOLLECTIVE ;  /* 0x000000000000791b */ /* 0x003fe20003800000 */
.L_x_5991:
[----:B------:R-:W-:Y:S01]  /*26990*/  IMAD.MOV.U32 R0, RZ, RZ, R14 ;  /* 0x000000ffff007224 */ /* 0x000fe200078e000e */
[----:B------:R-:W-:Y:S06]  /*269a0*/  BRA `(.L_x_5992) ;  /* 0xffffff90000c7947 */ /* 0x000fec000383ffff */
.L_x_5820:
[----:B0-----:R0:W2:Y:S02]  /*269b0*/  SYNCS.PHASECHK.TRANS64.TRYWAIT P0, [R18+URZ+0x38820], R0 ;  /* 0x03882000120075a7 */ /* 0x0010a4000800017f */
[----:B--2---:R-:W-:Y:S05]  /*269c0*/  @!P0 NANOSLEEP.SYNCS 0x989680 ;  /* 0x009896800000895d */ /* 0x004fea0003900000 */
[----:B------:R-:W2:Y:S02]  /*269d0*/  @!P0 SYNCS.PHASECHK.TRANS64 P0, [R18+URZ+0x38820], R0 ;  /* 0x03882000120085a7 */ /* 0x000ea4000800007f */
[----:B--2---:R-:W-:Y:S05]  /*269e0*/  @!P0 BRA `(.L_x_5820) ;  /* 0xfffffffc00f08947 */ /* 0x004fea000383ffff */
[----:B------:R-:W-:Y:S05]  /*269f0*/  BRA `(.L_x_5993) ;  /* 0xffffff9000c47947 */ /* 0x000fea000383ffff */
.L_x_5824:
[----:B0-----:R0:W1:Y:S02]  /*26a00*/  SYNCS.PHASECHK.TRANS64.TRYWAIT P0, [R0+URZ+0x38860], R2 ;  /* 0x03886002000075a7 */ /* 0x001064000800017f */
[----:B-1----:R-:W-:Y:S05]  /*26a10*/  @!P0 NANOSLEEP.SYNCS 0x989680 ;  /* 0x009896800000895d */ /* 0x002fea0003900000 */
[----:B------:R-:W1:Y:S02]  /*26a20*/  @!P0 SYNCS.PHASECHK.TRANS64 P0, [R0+URZ+0x38860], R2 ;  /* 0x03886002000085a7 */ /* 0x000e64000800007f */
[----:B-1----:R-:W-:Y:S05]  /*26a30*/  @!P0 BRA `(.L_x_5824) ;  /* 0xfffffffc00f08947 */ /* 0x002fea000383ffff */
[----:B------:R-:W-:Y:S05]  /*26a40*/  BRA `(.L_x_5994) ;  /* 0xffffff9000e87947 */ /* 0x000fea000383ffff */
.L_x_5843:
[----:B-1----:R1:W2:Y:S02]  /*26a50*/  SYNCS.PHASECHK.TRANS64.TRYWAIT P0, [R2+URZ+0x38840], R6 ;  /* 0x03884006020075a7 */ /* 0x0022a4000800017f */
[----:B--2---:R-:W-:Y:S05]  /*26a60*/  @!P0 NANOSLEEP.SYNCS 0x989680 ;  /* 0x009896800000895d */ /* 0x004fea0003900000 */
[----:B------:R-:W2:Y:S02]  /*26a70*/  @!P0 SYNCS.PHASECHK.TRANS64 P0, [R2+URZ+0x38840], R6 ;  /* 0x03884006020085a7 */ /* 0x000ea4000800007f */
[----:B--2---:R-:W-:Y:S05]  /*26a80*/  @!P0 BRA `(.L_x_5843) ;  /* 0xfffffffc00f08947 */ /* 0x004fea000383ffff */
[----:B------:R-:W-:Y:S05]  /*26a90*/  BRA `(.L_x_5995) ;  /* 0xffffffa000007947 */ /* 0x000fea000383ffff */
.L_x_5848:
[----:B0-----:R0:W2:Y:S02]  /*26aa0*/  SYNCS.PHASECHK.TRANS64.TRYWAIT P0, [R2+URZ+0x38860], R6 ;  /* 0x03886006020075a7 */ /* 0x0010a4000800017f */
[----:B--2---:R-:W-:Y:S05]  /*26ab0*/  @!P0 NANOSLEEP.SYNCS 0x989680 ;  /* 0x009896800000895d */ /* 0x004fea0003900000 */
[----:B------:R-:W2:Y:S02]  /*26ac0*/  @!P0 SYNCS.PHASECHK.TRANS64 P0, [R2+URZ+0x38860], R6 ;  /* 0x03886006020085a7 */ /* 0x000ea4000800007f */
[----:B--2---:R-:W-:Y:S05]  /*26ad0*/  @!P0 BRA `(.L_x_5848) ;  /* 0xfffffffc00f08947 */ /* 0x004fea000383ffff */
[----:B------:R-:W-:Y:S05]  /*26ae0*/  BRA `(.L_x_5996) ;  /* 0xffffffa000807947 */ /* 0x000fea000383ffff */
.L_x_5863:
[----:B-1----:R1:W2:Y:S02]  /*26af0*/  SYNCS.PHASECHK.TRANS64.TRYWAIT P0, [R3+URZ+0x38840], R2 ;  /* 0x03884002030075a7 */ /* 0x0022a4000800017f */
[----:B--2---:R-:W-:Y:S05]  /*26b00*/  @!P0 NANOSLEEP.SYNCS 0x989680 ;  /* 0x009896800000895d */ /* 0x004fea0003900000 */
[----:B------:R-:W2:Y:S02]  /*26b10*/  @!P0 SYNCS.PHASECHK.TRANS64 P0, [R3+URZ+0x38840], R2 ;  /* 0x03884002030085a7 */ /* 0x000ea4000800007f */
[----:B--2---:R-:W-:Y:S05]  /*26b20*/  @!P0 BRA `(.L_x_5863) ;  /* 0xfffffffc00f08947 */ /* 0x004fea000383ffff */
[----:B------:R-:W-:Y:S05]  /*26b30*/  BRA `(.L_x_5997) ;  /* 0xffffffac00607947 */ /* 0x000fea000383ffff */
.L_x_5868:
[----:B0-----:R0:W2:Y:S02]  /*26b40*/  SYNCS.PHASECHK.TRANS64.TRYWAIT P0, [R3+URZ+0x38860], R2 ;  /* 0x03886002030075a7 */ /* 0x0010a4000800017f */
[----:B--2---:R-:W-:Y:S05]  /*26b50*/  @!P0 NANOSLEEP.SYNCS 0x989680 ;  /* 0x009896800000895d */ /* 0x004fea0003900000 */
[----:B------:R-:W2:Y:S02]  /*26b60*/  @!P0 SYNCS.PHASECHK.TRANS64 P0, [R3+URZ+0x38860], R2 ;  /* 0x03886002030085a7 */ /* 0x000ea4000800007f */
[----:B--2---:R-:W-:Y:S05]  /*26b70*/  @!P0 BRA `(.L_x_5868) ;  /* 0xfffffffc00f08947 */ /* 0x004fea000383ffff */
[----:B------:R-:W-:Y:S05]  /*26b80*/  BRA `(.L_x_5998) ;  /* 0xffffffac00dc7947 */ /* 0x000fea000383ffff */
.L_x_5883:
[----:B-1----:R1:W2:Y:S02]  /*26b90*/  SYNCS.PHASECHK.TRANS64.TRYWAIT P0, [R3+URZ+0x38840], R2 ;  /* 0x03884002030075a7 */ /* 0x0022a4000800017f */
[----:B--2---:R-:W-:Y:S05]  /*26ba0*/  @!P0 NANOSLEEP.SYNCS 0x989680 ;  /* 0x009896800000895d */ /* 0x004fea0003900000 */
[----:B------:R-:W2:Y:S02]  /*26bb0*/  @!P0 SYNCS.PHASECHK.TRANS64 P0, [R3+URZ+0x38840], R2 ;  /* 0x03884002030085a7 */ /* 0x000ea4000800007f */
[----:B--2---:R-:W-:Y:S05]  /*26bc0*/  @!P0 BRA `(.L_x_5883) ;  /* 0xfffffffc00f08947 */ /* 0x004fea000383ffff */
[----:B------:R-:W-:Y:S05]  /*26bd0*/  BRA `(.L_x_5999) ;  /* 0xffffffb8009c7947 */ /* 0x000fea000383ffff */
.L_x_5888:
[----:B--2---:R2:W3:Y:S02]  /*26be0*/  SYNCS.PHASECHK.TRANS64.TRYWAIT P0, [R3+URZ+0x38860], R2 ;  /* 0x03886002030075a7 */ /* 0x0044e4000800017f */
[----:B---3--:R-:W-:Y:S05]  /*26bf0*/  @!P0 NANOSLEEP.SYNCS 0x989680 ;  /* 0x009896800000895d */ /* 0x008fea0003900000 */
[----:B------:R-:W3:Y:S02]  /*26c00*/  @!P0 SYNCS.PHASECHK.TRANS64 P0, [R3+URZ+0x38860], R2 ;  /* 0x03886002030085a7 */ /* 0x000ee4000800007f */
[----:B---3--:R-:W-:Y:S05]  /*26c10*/  @!P0 BRA `(.L_x_5888) ;  /* 0xfffffffc00f08947 */ /* 0x008fea000383ffff */
[----:B------:R-:W-:Y:S05]  /*26c20*/  BRA `(.L_x_6000) ;  /* 0xffffffbc001c7947 */ /* 0x000fea000383ffff */
.L_x_5904:
[----:B--2---:R-:W2:Y:S01]  /*26c30*/  LDL R2, [R1] ;  /* 0x0000000001027983 */ /* 0x004ea20000100800 */
[----:B------:R-:W-:Y:S01]  /*26c40*/  BSSY B0, `(.L_x_6001) ;  /* 0x0000008000007945 */ /* 0x000fe20003800000 */
[----:B------:R-:W-:Y:S02]  /*26c50*/  IMAD.MOV.U32 R12, RZ, RZ, RZ ;  /* 0x000000ffff0c7224 */ /* 0x000fe400078e00ff */
[----:B------:R-:W-:Y:S02]  /*26c60*/  IMAD.MOV.U32 R11, RZ, RZ, 0x1f ;  /* 0x0000001fff0b7424 */ /* 0x000fe400078e00ff */
[----:B------:R-:W-:Y:S02]  /*26c70*/  IMAD.MOV.U32 R15, RZ, RZ, -0x1 ;  /* 0xffffffffff0f7424 */ /* 0x000fe400078e00ff */
[----:B--2---:R-:W-:-:S07]  /*26c80*/  IMAD.MOV.U32 R13, RZ, RZ, R2 ;  /* 0x000000ffff0d7224 */ /* 0x004fce00078e0002 */
[----:B01-34-:R-:W-:Y:S05]  /*26c90*/  WARPSYNC.COLLECTIVE R15, `(.L_x_6002) ;  /* 0x000000000f087348 */ /* 0x01bfea0003c00000 */
[----:B------:R2:W0:Y:S02]  /*26ca0*/  SHFL.IDX P6, R14, R13, R12, R11 ;  /* 0x0000000c0d0e7389 */ /* 0x00042400000c000b */
[----:B01234-:R-:W-:Y:S01]  /*26cb0*/  ENDCOLLECTIVE ;  /* 0x000000000000791b */ /* 0x01ffe20003800000 */
.L_x_6002:
[----:B------:R-:W-:Y:S05]  /*26cc0*/  BSYNC B0 ;  /* 0x0000000000007941 */ /* 0x000fea0003800000 */
.L_x_6001:
        /* <DEDUP_REMOVED lines=9> */
.L_x_6003:
        /* <DEDUP_REMOVED lines=26> */
.L_x_6004:
        /* <DEDUP_REMOVED lines=8> */
.L_x_6005:
        /* <DEDUP_REMOVED lines=8> */
.L_x_6006:
        /* <DEDUP_REMOVED lines=8> */
.L_x_6007:
        /* <DEDUP_REMOVED lines=8> */
.L_x_6008:
        /* <DEDUP_REMOVED lines=9> */
.L_x_6009:
[----:B------:R-:W-:Y:S01]  /*27190*/  IMAD.MOV.U32 R9, RZ, RZ, R14 ;  /* 0x000000ffff097224 */ /* 0x000fe200078e000e */
[----:B------:R-:W-:Y:S06]  /*271a0*/  BRA `(.L_x_6010) ;  /* 0xffffffc4005c7947 */ /* 0x000fec000383ffff */
.L_x_5907:
        /* <DEDUP_REMOVED lines=8> */
.L_x_6012:
[----:B------:R-:W-:Y:S05]  /*27230*/  BSYNC B0 ;  /* 0x0000000000007941 */ /* 0x000fea0003800000 */
.L_x_6011:
        /* <DEDUP_REMOVED lines=10> */
.L_x_6013:
        /* <DEDUP_REMOVED lines=8> */
.L_x_6014:
        /* <DEDUP_REMOVED lines=8> */
.L_x_6015:
        /* <DEDUP_REMOVED lines=8> */
.L_x_6016:
        /* <DEDUP_REMOVED lines=9> */
.L_x_6017:
[----:B------:R-:W-:Y:S01]  /*274f0*/  IMAD.MOV.U32 R9, RZ, RZ, R14 ;  /* 0x000000ffff097224 */ /* 0x000fe200078e000e */
[----:B------:R-:W-:Y:S06]  /*27500*/  BRA `(.L_x_6018) ;  /* 0xffffffc400307947 */ /* 0x000fec000383ffff */
.L_x_5909:
[----:B------:R-:W-:Y:S01]  /*27510*/  BSSY B0, `(.L_x_6019) ;  /* 0x0000006000007945 */ /* 0x000fe20003800000 */
[----:B------:R-:W-:Y:S01]  /*27520*/  PLOP3.LUT P6, PT, P6, PT, PT, 0x8, 0x0 ;  /* 0x000000000000781c */ /* 0x000fe200037ce170 */
[----:B------:R-:W-:-:S12]  /*27530*/  IMAD.MOV.U32 R15, RZ, RZ, -0x1 ;  /* 0xffffffffff0f7424 */ /* 0x000fd800078e00ff */
[----:B0-----:R-:W-:Y:S05]  /*27540*/  WARPSYNC.COLLECTIVE R15, `(.L_x_6020) ;  /* 0x000000000f087348 */ /* 0x001fea0003c00000 */
[----:B------:R-:W-:Y:S01]  /*27550*/  VOTE.ANY R14, PT, P6 ;  /* 0x00000000000e7806 */ /* 0x000fe200030e0100 */
[----:B0-----:R-:W-:Y:S06]  /*27560*/  ENDCOLLECTIVE ;  /* 0x000000000000791b */ /* 0x001fec0003800000 */
.L_x_6020:
[----:B------:R-:W-:Y:S05]  /*27570*/  BSYNC B0 ;  /* 0x0000000000007941 */ /* 0x000fea0003800000 */
.L_x_6019:
        /* <DEDUP_REMOVED lines=10> */
.L_x_6021:
[----:B------:R-:W-:Y:S02]  /*27620*/  IMAD.MOV.U32 R13, RZ, RZ, R6 ;  /* 0x000000ffff0d7224 */ /* 0x000fe400078e0006 */
[----:B------:R-:W-:-:S07]  /*27630*/  IMAD.MOV.U32 R0, RZ, RZ, R14 ;  /* 0x000000ffff007224 */ /* 0x000fce00078e000e */
[----:B------:R-:W-:Y:S05]  /*27640*/  WARPSYNC.COLLECTIVE R15, `(.L_x_6022) ;  /* 0x000000000f087348 */ /* 0x000fea0003c00000 */
[----:B------:R0:W1:Y:S02]  /*27650*/  SHFL.IDX P6, R14, R13, R12, R11 ;  /* 0x0000000c0d0e7389 */ /* 0x00006400000c000b */
[----:B01----:R-:W-:Y:S01]  /*27660*/  ENDCOLLECTIVE ;  /* 0x000000000000791b */ /* 0x003fe20003800000 */
.L_x_6022:
[----:B------:R-:W-:Y:S02]  /*27670*/  IMAD.MOV.U32 R6, RZ, RZ, R14 ;  /* 0x000000ffff067224 */ /* 0x000fe400078e000e */
[----:B------:R-:W-:-:S05]  /*27680*/  IMAD.IADD R10, R4, 0x1, R10 ;  /* 0x00000001040a7824 */ /* 0x000fca00078e020a */
[----:B------:R0:W-:Y:S01]  /*27690*/  STL [R1+0xc], R10 ;  /* 0x00000c0a01007387 */ /* 0x0001e20000100800 */
[----:B------:R-:W-:Y:S05]  /*276a0*/  BRA `(.L_x_6023) ;  /* 0xffffffc400107947 */ /* 0x000fea000383ffff */
.L_x_5911:
        /* <DEDUP_REMOVED lines=8> */
.L_x_6025:
[----:B------:R-:W-:Y:S05]  /*27730*/  BSYNC B0 ;  /* 0x0000000000007941 */ /* 0x000fea0003800000 */
.L_x_6024:
[----:B------:R-:W-:Y:S01]  /*27740*/  IMAD.MOV.U32 R4, RZ, RZ, R14 ;  /* 0x000000ffff047224 */ /* 0x000fe200078e000e */
[----:B------:R-:W-:Y:S06]  /*27750*/  BRA `(.L_x_6026) ;  /* 0xffffffc000fc7947 */ /* 0x000fec000383ffff */
.L_x_5917:
[----:B0-----:R0:W1:Y:S02]  /*27760*/  SYNCS.PHASECHK.TRANS64.TRYWAIT P0, [R0+URZ+0x38820], R3 ;  /* 0x03882003000075a7 */ /* 0x001064000800017f */
[----:B-1----:R-:W-:Y:S05]  /*27770*/  @!P0 NANOSLEEP.SYNCS 0x989680 ;  /* 0x009896800000895d */ /* 0x002fea0003900000 */
[----:B------:R-:W1:Y:S02]  /*27780*/  @!P0 SYNCS.PHASECHK.TRANS64 P0, [R0+URZ+0x38820], R3 ;  /* 0x03882003000085a7 */ /* 0x000e64000800007f */
[----:B-1----:R-:W-:Y:S05]  /*27790*/  @!P0 BRA `(.L_x_5917) ;  /* 0xfffffffc00f08947 */ /* 0x002fea000383ffff */
[----:B------:R-:W-:Y:S05]  /*277a0*/  BRA `(.L_x_6027) ;  /* 0xffffffcc009c7947 */ /* 0x000fea000383ffff */
.L_x_5918:
        /* <DEDUP_REMOVED lines=11> */
.L_x_6029:
[----:B------:R-:W-:Y:S05]  /*27860*/  BSYNC B0 ;  /* 0x0000000000007941 */ /* 0x000fea0003800000 */
.L_x_6028:
[----:B------:R-:W-:Y:S05]  /*27870*/  BRA `(.L_x_6030) ;  /* 0xffffffcc00847947 */ /* 0x000fea000383ffff */
.L_x_5919:
[----:B------:R-:W-:Y:S01]  /*27880*/  BSSY B0, `(.L_x_6031) ;  /* 0x0000006000007945 */ /* 0x000fe20003800000 */
[----:B------:R-:W-:-:S07]  /*27890*/  IMAD.MOV.U32 R15, RZ, RZ, -0x1 ;  /* 0xffffffffff0f7424 */ /* 0x000fce00078e00ff */
[----:B01----:R-:W-:Y:S05]  /*278a0*/  WARPSYNC.COLLECTIVE R15, `(.L_x_6032) ;  /* 0x000000000f0c7348 */ /* 0x003fea0003c00000 */
[----:B------:R-:W-:Y:S02]  /*278b0*/  ELECT P6, UR62, PT ;  /* 0x00000000003e782f */ /* 0x000fe400038c0000 */
[----:B------:R-:W-:Y:S01]  /*278c0*/  MOV R14, UR62 ;  /* 0x0000003e000e7c02 */ /* 0x000fe20008000f00 */
[----:B01----:R-:W-:Y:S10]  /*278d0*/  ENDCOLLECTIVE ;  /* 0x000000000000791b */ /* 0x003ff40003800000 */
.L_x_6032:
[----:B------:R-:W-:Y:S05]  /*278e0*/  BSYNC B0 ;  /* 0x0000000000007941 */ /* 0x000fea0003800000 */
.L_x_6031:
[----:B------:R-:W-:Y:S05]  /*278f0*/  BRA `(.L_x_6033) ;  /* 0xffffffcc00787947 */ /* 0x000fea000383ffff */
.L_x_5921:
[----:B0-----:R0:W1:Y:S02]  /*27900*/  SYNCS.PHASECHK.TRANS64.TRYWAIT P0, [R6+URZ], R5 ;  /* 0x00000005060075a7 */ /* 0x001064000800017f */
[----:B-1----:R-:W-:Y:S05]  /*27910*/  @!P0 NANOSLEEP.SYNCS 0x989680 ;  /* 0x009896800000895d */ /* 0x002fea0003900000 */
[----:B------:R-:W1:Y:S02]  /*27920*/  @!P0 SYNCS.PHASECHK.TRANS64 P0, [R6+URZ], R5 ;  /* 0x00000005060085a7 */ /* 0x000e64000800007f */
[----:B-1----:R-:W-:Y:S05]  /*27930*/  @!P0 BRA `(.L_x_5921) ;  /* 0xfffffffc00f08947 */ /* 0x002fea000383ffff */
[----:B------:R-:W-:Y:S05]  /*27940*/  BRA `(.L_x_6034) ;  /* 0xffffffcc00b47947 */ /* 0x000fea000383ffff */
.L_x_5922:
[----:B-1----:R1:W2:Y:S02]  /*27950*/  SYNCS.PHASECHK.TRANS64.TRYWAIT P0, [R7+URZ], R2 ;  /* 0x00000002070075a7 */ /* 0x0022a4000800017f */
[----:B--2---:R-:W-:Y:S05]  /*27960*/  @!P0 NANOSLEEP.SYNCS 0x989680 ;  /* 0x009896800000895d */ /* 0x004fea0003900000 */
[----:B------:R-:W2:Y:S02]  /*27970*/  @!P0 SYNCS.PHASECHK.TRANS64 P0, [R7+URZ], R2 ;  /* 0x00000002070085a7 */ /* 0x000ea4000800007f */
[----:B--2---:R-:W-:Y:S05]  /*27980*/  @!P0 BRA `(.L_x_5922) ;  /* 0xfffffffc00f08947 */ /* 0x004fea000383ffff */
[----:B------:R-:W-:Y:S05]  /*27990*/  BRA `(.L_x_6035) ;  /* 0xffffffcc00a87947 */ /* 0x000fea000383ffff */
.L_x_5924:
[----:B--2---:R2:W3:Y:S02]  /*279a0*/  SYNCS.PHASECHK.TRANS64.TRYWAIT P0, [R4+URZ], R5 ;  /* 0x00000005040075a7 */ /* 0x0044e4000800017f */
[----:B---3--:R-:W-:Y:S05]  /*279b0*/  @!P0 NANOSLEEP.SYNCS 0x989680 ;  /* 0x009896800000895d */ /* 0x008fea0003900000 */
[----:B------:R-:W3:Y:S02]  /*279c0*/  @!P0 SYNCS.PHASECHK.TRANS64 P0, [R4+URZ], R5 ;  /* 0x00000005040085a7 */ /* 0x000ee4000800007f */
[----:B---3--:R-:W-:Y:S05]  /*279d0*/  @!P0 BRA `(.L_x_5924) ;  /* 0xfffffffc00f08947 */ /* 0x008fea000383ffff */
[----:B------:R-:W-:Y:S05]  /*279e0*/  BRA `(.L_x_6036) ;  /* 0xffffffcc00b07947 */ /* 0x000fea000383ffff */
.L_x_6037:
        /* <DEDUP_REMOVED lines=9> */
.L_x_6058:


//--------------------- .nv.global.init           --------------------------
	.section	.nv.global.init,"aw",@progbits
.nv.global.init:
	.type		$str$20,@object
	.size		$str$20,($str$21 - $str$20)
$str$20:
        /*0000*/ 	.byte	0x28, 0x61, 0x64, 0x64, 0x72, 0x65, 0x73, 0x73, 0x20, 0x26, 0x20, 0x6d, 0x61, 0x73, 0x6b, 0x29
        /*0010*/ 	.byte	0x20, 0x3d, 0x3d, 0x20, 0x30, 0x00
	.type		$str$21,@object
	.size		$str$21,(__unnamed_4 - $str$21)
$str$21:
        /*0016*/ 	.byte	0x2f, 0x74, 0x6d, 0x70, 0x2f, 0x6f, 0x73, 0x73, 0x5f, 0x6b, 0x65, 0x72, 0x6e, 0x65, 0x6c, 0x73
        /*0026*/ 	.byte	0x5f, 0x73, 0x72, 0x63, 0x2f, 0x66, 0x6c, 0x61, 0x73, 0x68, 0x5f, 0x61, 0x74, 0x74, 0x65, 0x6e
        /*0036*/ 	.byte	0x74, 0x69, 0x6f, 0x6e, 0x2f, 0x63, 0x73, 0x72, 0x63, 0x2f, 0x63, 0x75, 0x74, 0x6c, 0x61, 0x73
        /*0046*/ 	.byte	0x73, 0x2f, 0x69, 0x6e, 0x63, 0x6c, 0x75, 0x64, 0x65, 0x2f, 0x63, 0x75, 0x74, 0x65, 0x2f, 0x70
        /*0056*/ 	.byte	0x6f, 0x69, 0x6e, 0x74, 0x65, 0x72, 0x5f, 0x66, 0x6c, 0x61, 0x67, 0x67, 0x65, 0x64, 0x2e, 0x68
        /*0066*/ 	.byte	0x70, 0x70, 0x00
	.type		__unnamed_4,@object
	.size		__unnamed_4,(__unnamed_5 - __unnamed_4)
__unnamed_4:
        /* <DEDUP_REMOVED lines=24> */
	.type		__unnamed_5,@object
	.size		__unnamed_5,(__unnamed_6 - __unnamed_5)
__unnamed_5:
        /* <DEDUP_REMOVED lines=23> */
        /*0355*/ 	.byte	0x43, 0x3c, 0x34, 0x30, 0x39, 0x36, 0x3e, 0x3e, 0x3e, 0x3e, 0x3e, 0x20, 0x26, 0x5d, 0x00
	.type		__unnamed_6,@object
	.size		__unnamed_6,(__unnamed_1 - __unnamed_6)
__unnamed_6:
        /* <DEDUP_REMOVED lines=28> */
        /*0524*/ 	.byte	0x3e, 0x3e, 0x3e, 0x3e, 0x3e, 0x5d, 0x00
	.type		__unnamed_1,@object
	.size		__unnamed_1,(__unnamed_3 - __unnamed_1)
__unnamed_1:
        /* <DEDUP_REMOVED lines=28> */
        /*06eb*/ 	.byte	0x3e, 0x3e, 0x3e, 0x3e, 0x3e, 0x20, 0x26, 0x5d, 0x00
	.type		__unnamed_3,@object
	.size		__unnamed_3,(__unnamed_2 - __unnamed_3)
__unnamed_3:
        /* <DEDUP_REMOVED lines=28> */
        /*08b4*/ 	.byte	0x32, 0x37, 0x36, 0x38, 0x3e, 0x3e, 0x3e, 0x3e, 0x3e, 0x5d, 0x00
	.type		__unnamed_2,@object
	.size		__unnamed_2,(.L_1 - __unnamed_2)
__unnamed_2:
        /* <DEDUP_REMOVED lines=29> */
.L_1:


//--------------------- .nv.shared._ZN7cutlass13device_kernelIN5flash11enable_sm90INS1_16FlashAttnFwdSm90INS1_25CollectiveMainloopFwdSm90ILi2EN4cute5tupleIJNS5_1CILi1EEES8_S8_EEENS6_IJNS7_ILi64EEESA_SA_EEELi512ENS_6half_tEfNS_4arch4Sm90ELb0ELb0ELb1ELb0ELb0ELb0ELb0ELb0ELb0ELb1ELb1ELb0EEENS1_21CollectiveEpilogueFwdINS6_IJSA_NS7_ILi512EEESA_EEES9_SC_SE_Li256ELb0ELb1ELb1ELb0EEENS1_19SingleTileSchedulerILb0ELb1ELb1ELi64EEEEEEEEEvNT_6ParamsE --------------------------
	.section	.nv.shared._ZN7cutlass13device_kernelIN5flash11enable_sm90INS1_16FlashAttnFwdSm90INS1_25CollectiveMainloopFwdSm90ILi2EN4cute5tupleIJNS5_1CILi1EEES8_S8_EEENS6_IJNS7_ILi64EEESA_SA_EEELi512ENS_6half_tEfNS_4arch4Sm90ELb0ELb0ELb1ELb0ELb0ELb0ELb0ELb0ELb0ELb1ELb1ELb0EEENS1_21CollectiveEpilogueFwdINS6_IJSA_NS7_ILi512EEESA_EEES9_SC_SE_Li256ELb0ELb1ELb1ELb0EEENS1_19SingleTileSchedulerILb0ELb1ELb1ELi64EEEEEEEEEvNT_6ParamsE,"aw",@nobits
	.sectionflags	@""
	.align	16
	.zero		1024


//--------------------- .nv.shared.reserved.0     --------------------------
	.section	.nv.shared.reserved.0,"aw",@nobits
	.weak		__nv_reservedSMEM_offset_0_alias
	.size		__nv_reservedSMEM_offset_0_alias, 0, 0
	.other		__nv_reservedSMEM_offset_0_alias,@"STO_CUDA_RESERVED_SHARED STV_DEFAULT"
__nv_reservedSMEM_offset_0_alias:
	.zero		0


//--------------------- .nv.global                --------------------------
	.section	.nv.global,"aw",@nobits
.nv.global:
	.type		_ZN83_INTERNAL_4b3e648f_47_flash_fwd_hdim64_512_fp16_split_softcap_sm90_cu_0106449f_33204cute1_E,@object
	.size		_ZN83_INTERNAL_4b3e648f_47_flash_fwd_hdim64_512_fp16_split_softcap_sm90_cu_0106449f_33204cute1_E,(_ZN83_INTERNAL_4b3e648f_47_flash_fwd_hdim64_512_fp16_split_softcap_sm90_cu_0106449f_33204cuda3std3__45__cpo6cbeginE - _ZN83_INTERNAL_4b3e648f_47_flash_fwd_hdim64_512_fp16_split_softcap_sm90_cu_0106449f_33204cute1_E)
_ZN83_INTERNAL_4b3e648f_47_flash_fwd_hdim64_512_fp16_split_softcap_sm90_cu_0106449f_33204cute1_E:
	.zero		1
	.type		_ZN83_INTERNAL_4b3e648f_47_flash_fwd_hdim64_512_fp16_split_softcap_sm90_cu_0106449f_33204cuda3std3__45__cpo6cbeginE,@object
	.size		_ZN83_INTERNAL_4b3e648f_47_flash_fwd_hdim64_512_fp16_split_softcap_sm90_cu_0106449f_33204cuda3std3__45__cpo6cbeginE,(_ZN83_INTERNAL_4b3e648f_47_flash_fwd_hdim64_512_fp16_split_softcap_sm90_cu_0106449f_33204cuda3std3__48in_placeE - _ZN83_INTERNAL_4b3e648f_47_flash_fwd_hdim64_512_fp16_split_softcap_sm90_cu_0106449f_33204cuda3std3__45__cpo6cbeginE)
_ZN83_INTERNAL_4b3e648f_47_flash_fwd_hdim64_512_fp16_split_softcap_sm90_cu_0106449f_33204cuda3std3__45__cpo6cbeginE:
	.zero		1
	.type		_ZN83_INTERNAL_4b3e648f_47_flash_fwd_hdim64_512_fp16_split_softcap_sm90_cu_0106449f_33204cuda3std3__48in_placeE,@object
	.size		_ZN83_INTERNAL_4b3e648f_47_flash_fwd_hdim64_512_fp16_split_softcap_sm90_cu_0106449f_33204cuda3std3__48in_placeE,(_ZN83_INTERNAL_4b3e648f_47_flash_fwd_hdim64_512_fp16_split_softcap_sm90_cu_0106449f_33204cuda3std6ranges3__45__cpo9iter_moveE - _ZN83_INTERNAL_4b3e648f_47_flash_fwd_hdim64_512_fp16_split_softcap_sm90_cu_0106449f_33204cuda3std3__48in_placeE)
_ZN83_INTERNAL_4b3e648f_47_flash_fwd_hdim64_512_fp16_split_softcap_sm90_cu_0106449f_33204cuda3std3__48in_placeE:
	.zero		1
	.type		_ZN83_INTERNAL_4b3e648f_47_flash_fwd_hdim64_512_fp16_split_softcap_sm90_cu_0106449f_33204cuda3std6ranges3__45__cpo9iter_moveE,@object
	.size		_ZN83_INTERNAL_4b3e648f_47_flash_fwd_hdim64_512_fp16_split_softcap_sm90_cu_0106449f_33204cuda3std6ranges3__45__cpo9iter_moveE,(_ZN83_INTERNAL_4b3e648f_47_flash_fwd_hdim64_512_fp16_split_softcap_sm90_cu_0106449f_33204cuda3std3__45__cpo5beginE - _ZN83_INTERNAL_4b3e648f_47_flash_fwd_hdim64_512_fp16_split_softcap_sm90_cu_0106449f_33204cuda3std6ranges3__45__cpo9iter_moveE)
_ZN83_INTERNAL_4b3e648f_47_flash_fwd_hdim64_512_fp16_split_softcap_sm90_cu_0106449f_33204cuda3std6ranges3__45__cpo9iter_moveE:
	.zero		1
	.type		_ZN83_INTERNAL_4b3e648f_47_flash_fwd_hdim64_512_fp16_split_softcap_sm90_cu_0106449f_33204cuda3std3__45__cpo5beginE,@object
	.size		_ZN83_INTERNAL_4b3e648f_47_flash_fwd_hdim64_512_fp16_split_softcap_sm90_cu_0106449f_33204cuda3std3__45__cpo5beginE,(_ZN83_INTERNAL_4b3e648f_47_flash_fwd_hdim64_512_fp16_split_softcap_sm90_cu_0106449f_33204cuda3std3__485_GLOBAL__N__4b3e648f_47_flash_fwd_hdim64_512_fp16_split_softcap_sm90_cu_0106449f_33206ignoreE - _ZN83_INTERNAL_4b3e648f_47_flash_fwd_hdim64_512_fp16_split_softcap_sm90_cu_0106449f_33204cuda3std3__45__cpo5beginE)
_ZN83_INTERNAL_4b3e648f_47_flash_fwd_hdim64_512_fp16_split_softcap_sm90_cu_0106449f_33204cuda3std3__45__cpo5beginE:
	.zero		1
	.type		_ZN83_INTERNAL_4b3e648f_47_flash_fwd_hdim64_512_fp16_split_softcap_sm90_cu_0106449f_33204cuda3std3__485_GLOBAL__N__4b3e648f_47_flash_fwd_hdim64_512_fp16_split_softcap_sm90_cu_0106449f_33206ignoreE,@object
	.size		_ZN83_INTERNAL_4b3e648f_47_flash_fwd_hdim64_512_fp16_split_softcap_sm90_cu_0106449f_33204cuda3std3__485_GLOBAL__N__4b3e648f_47_flash_fwd_hdim64_512_fp16_split_softcap_sm90_cu_0106449f_33206ignoreE,(_ZN83_INTERNAL_4b3e648f_47_flash_fwd_hdim64_512_fp16_split_softcap_sm90_cu_0106449f_33204cute7productE - _ZN83_INTERNAL_4b3e648f_47_flash_fwd_hdim64_512_fp16_split_softcap_sm90_cu_0106449f_33204cuda3std3__485_GLOBAL__N__4b3e648f_47_flash_fwd_hdim64_512_fp16_split_softcap_sm90_cu_0106449f_33206ignoreE)
_ZN83_INTERNAL_4b3e648f_47_flash_fwd_hdim64_512_fp16_split_softcap_sm90_cu_0106449f_33204cuda3std3__485_GLOBAL__N__4b3e648f_47_flash_fwd_hdim64_512_fp16_split_softcap_sm90_cu_0106449f_33206ignoreE:
	.zero		1
	.type		_ZN83_INTERNAL_4b3e648f_47_flash_fwd_hdim64_512_fp16_split_softcap_sm90_cu_0106449f_33204cute7productE,@object
	.size		_ZN83_INTERNAL_4b3e648f_47_flash_fwd_hdim64_512_fp16_split_softcap_sm90_cu_0106449f_33204cute7productE,(_ZN83_INTERNAL_4b3e648f_47_flash_fwd_hdim64_512_fp16_split_softcap_sm90_cu_0106449f_33204cuda3std3__45__cpo3endE - _ZN83_INTERNAL_4b3e648f_47_flash_fwd_hdim64_512_fp16_split_softcap_sm90_cu_0106449f_33204cute7productE)
_ZN83_INTERNAL_4b3e648f_47_flash_fwd_hdim64_512_fp16_split_softcap_sm90_cu_0106449f_33204cute7productE:
	.zero		1
	.type		_ZN83_INTERNAL_4b3e648f_47_flash_fwd_hdim64_512_fp16_split_softcap_sm90_cu_0106449f_33204cuda3std3__45__cpo3endE,@object
	.size		_ZN83_INTERNAL_4b3e648f_47_flash_fwd_hdim64_512_fp16_split_softcap_sm90_cu_0106449f_33204cuda3std3__45__cpo3endE,(_ZN83_INTERNAL_4b3e648f_47_flash_fwd_hdim64_512_fp16_split_softcap_sm90_cu_0106449f_33204cuda3std3__419piecewise_constructE - _ZN83_INTERNAL_4b3e648f_47_flash_fwd_hdim64_512_fp16_split_softcap_sm90_cu_0106449f_33204cuda3std3__45__cpo3endE)
_ZN83_INTERNAL_4b3e648f_47_flash_fwd_hdim64_512_fp16_split_softcap_sm90_cu_0106449f_33204cuda3std3__45__cpo3endE:
	.zero		1
	.type		_ZN83_INTERNAL_4b3e648f_47_flash_fwd_hdim64_512_fp16_split_softcap_sm90_cu_0106449f_33204cuda3std3__419piecewise_constructE,@object
	.size		_ZN83_INTERNAL_4b3e648f_47_flash_fwd_hdim64_512_fp16_split_softcap_sm90_cu_0106449f_33204cuda3std3__419piecewise_constructE,(_ZN83_INTERNAL_4b3e648f_47_flash_fwd_hdim64_512_fp16_split_softcap_sm90_cu_0106449f_33204cuda3std3__45__cpo4cendE - _ZN83_INTERNAL_4b3e648f_47_flash_fwd_hdim64_512_fp16_split_softcap_sm90_cu_0106449f_33204cuda3std3__419piecewise_constructE)
_ZN83_INTERNAL_4b3e648f_47_flash_fwd_hdim64_512_fp16_split_softcap_sm90_cu_0106449f_33204cuda3std3__419piecewise_constructE:
	.zero		1
	.type		_ZN83_INTERNAL_4b3e648f_47_flash_fwd_hdim64_512_fp16_split_softcap_sm90_cu_0106449f_33204cuda3std3__45__cpo4cendE,@object
	.size		_ZN83_INTERNAL_4b3e648f_47_flash_fwd_hdim64_512_fp16_split_softcap_sm90_cu_0106449f_33204cuda3std3__45__cpo4cendE,(_ZN83_INTERNAL_4b3e648f_47_flash_fwd_hdim64_512_fp16_split_softcap_sm90_cu_0106449f_33204cuda3std6ranges3__45__cpo4swapE - _ZN83_INTERNAL_4b3e648f_47_flash_fwd_hdim64_512_fp16_split_softcap_sm90_cu_0106449f_33204cuda3std3__45__cpo4cendE)
_ZN83_INTERNAL_4b3e648f_47_flash_fwd_hdim64_512_fp16_split_softcap_sm90_cu_0106449f_33204cuda3std3__45__cpo4cendE:
	.zero		1
	.type		_ZN83_INTERNAL_4b3e648f_47_flash_fwd_hdim64_512_fp16_split_softcap_sm90_cu_0106449f_33204cuda3std6ranges3__45__cpo4swapE,@object
	.size		_ZN83_INTERNAL_4b3e648f_47_flash_fwd_hdim64_512_fp16_split_softcap_sm90_cu_0106449f_33204cuda3std6ranges3__45__cpo4swapE,(.L_13 - _ZN83_INTERNAL_4b3e648f_47_flash_fwd_hdim64_512_fp16_split_softcap_sm90_cu_0106449f_33204cuda3std6ranges3__45__cpo4swapE)
_ZN83_INTERNAL_4b3e648f_47_flash_fwd_hdim64_512_fp16_split_softcap_sm90_cu_0106449f_33204cuda3std6ranges3__45__cpo4swapE:
	.zero		1
.L_13:


//--------------------- .nv.shared._ZN7cutlass13device_kernelIN5flash11enable_sm90INS1_16FlashAttnFwdSm90INS1_25CollectiveMainloopFwdSm90ILi2EN4cute5tupleIJNS5_1CILi1EEES8_S8_EEENS6_IJNS7_ILi64EEESA_SA_EEELi512ENS_6half_tEfNS_4arch4Sm90ELb0ELb0ELb1ELb0ELb0ELb0ELb1ELb0ELb0ELb1ELb1ELb0EEENS1_21CollectiveEpilogueFwdINS6_IJSA_NS7_ILi512EEESA_EEES9_SC_SE_Li256ELb0ELb1ELb1ELb0EEENS1_19SingleTileSchedulerILb0ELb1ELb1ELi64EEEEEEEEEvNT_6ParamsE --------------------------
	.section	.nv.shared._ZN7cutlass13device_kernelIN5flash11enable_sm90INS1_16FlashAttnFwdSm90INS1_25CollectiveMainloopFwdSm90ILi2EN4cute5tupleIJNS5_1CILi1EEES8_S8_EEENS6_IJNS7_ILi64EEESA_SA_EEELi512ENS_6half_tEfNS_4arch4Sm90ELb0ELb0ELb1ELb0ELb0ELb0ELb1ELb0ELb0ELb1ELb1ELb0EEENS1_21CollectiveEpilogueFwdINS6_IJSA_NS7_ILi512EEESA_EEES9_SC_SE_Li256ELb0ELb1ELb1ELb0EEENS1_19SingleTileSchedulerILb0ELb1ELb1ELi64EEEEEEEEEvNT_6ParamsE,"aw",@nobits
	.sectionflags	@""
	.align	16
	.zero		1024


//--------------------- .nv.shared._ZN7cutlass13device_kernelIN5flash11enable_sm90INS1_16FlashAttnFwdSm90INS1_25CollectiveMainloopFwdSm90ILi2EN4cute5tupleIJNS5_1CILi1EEES8_S8_EEENS6_IJNS7_ILi64EEESA_SA_EEELi512ENS_6half_tEfNS_4arch4Sm90ELb0ELb0ELb1ELb1ELb0ELb0ELb0ELb0ELb0ELb1ELb1ELb0EEENS1_21CollectiveEpilogueFwdINS6_IJSA_NS7_ILi512EEESA_EEES9_SC_SE_Li256ELb1ELb1ELb1ELb0EEENS1_36VarlenDynamicPersistentTileSchedulerILi64ELi64ELi256ELi128ELb1ELb1ELb1ELb0ELb1ELb1EEEEEEEEEvNT_6ParamsE --------------------------
	.section	.nv.shared._ZN7cutlass13device_kernelIN5flash11enable_sm90INS1_16FlashAttnFwdSm90INS1_25CollectiveMainloopFwdSm90ILi2EN4cute5tupleIJNS5_1CILi1EEES8_S8_EEENS6_IJNS7_ILi64EEESA_SA_EEELi512ENS_6half_tEfNS_4arch4Sm90ELb0ELb0ELb1ELb1ELb0ELb0ELb0ELb0ELb0ELb1ELb1ELb0EEENS1_21CollectiveEpilogueFwdINS6_IJSA_NS7_ILi512EEESA_EEES9_SC_SE_Li256ELb1ELb1ELb1ELb0EEENS1_36VarlenDynamicPersistentTileSchedulerILi64ELi64ELi256ELi128ELb1ELb1ELb1ELb0ELb1ELb1EEEEEEEEEvNT_6ParamsE,"aw",@nobits
	.sectionflags	@""
	.align	16
	.zero		1024


//--------------------- .nv.shared._ZN7cutlass13device_kernelIN5flash11enable_sm90INS1_16FlashAttnFwdSm90INS1_25CollectiveMainloopFwdSm90ILi2EN4cute5tupleIJNS5_1CILi1EEES8_S8_EEENS6_IJNS7_ILi64EEESA_SA_EEELi512ENS_6half_tEfNS_4arch4Sm90ELb0ELb0ELb1ELb1ELb0ELb1ELb0ELb0ELb0ELb1ELb1ELb0EEENS1_21CollectiveEpilogueFwdINS6_IJSA_NS7_ILi512EEESA_EEES9_SC_SE_Li256ELb1ELb1ELb1ELb0EEENS1_36VarlenDynamicPersistentTileSchedulerILi64ELi64ELi256ELi128ELb1ELb1ELb1ELb0ELb1ELb1EEEEEEEEEvNT_6ParamsE --------------------------
	.section	.nv.shared._ZN7cutlass13device_kernelIN5flash11enable_sm90INS1_16FlashAttnFwdSm90INS1_25CollectiveMainloopFwdSm90ILi2EN4cute5tupleIJNS5_1CILi1EEES8_S8_EEENS6_IJNS7_ILi64EEESA_SA_EEELi512ENS_6half_tEfNS_4arch4Sm90ELb0ELb0ELb1ELb1ELb0ELb1ELb0ELb0ELb0ELb1ELb1ELb0EEENS1_21CollectiveEpilogueFwdINS6_IJSA_NS7_ILi512EEESA_EEES9_SC_SE_Li256ELb1ELb1ELb1ELb0EEENS1_36VarlenDynamicPersistentTileSchedulerILi64ELi64ELi256ELi128ELb1ELb1ELb1ELb0ELb1ELb1EEEEEEEEEvNT_6ParamsE,"aw",@nobits
	.sectionflags	@""
	.align	16
	.zero		1024


//--------------------- .nv.shared._ZN7cutlass13device_kernelIN5flash11enable_sm90INS1_16FlashAttnFwdSm90INS1_25CollectiveMainloopFwdSm90ILi2EN4cute5tupleIJNS5_1CILi1EEES8_S8_EEENS6_IJNS7_ILi64EEESA_SA_EEELi512ENS_6half_tEfNS_4arch4Sm90ELb0ELb0ELb1ELb1ELb0ELb0ELb1ELb0ELb0ELb1ELb1ELb0EEENS1_21CollectiveEpilogueFwdINS6_IJSA_NS7_ILi512EEESA_EEES9_SC_SE_Li256ELb1ELb1ELb1ELb0EEENS1_36VarlenDynamicPersistentTileSchedulerILi64ELi64ELi256ELi128ELb1ELb1ELb1ELb0ELb1ELb1EEEEEEEEEvNT_6ParamsE --------------------------
	.section	.nv.shared._ZN7cutlass13device_kernelIN5flash11enable_sm90INS1_16FlashAttnFwdSm90INS1_25CollectiveMainloopFwdSm90ILi2EN4cute5tupleIJNS5_1CILi1EEES8_S8_EEENS6_IJNS7_ILi64EEESA_SA_EEELi512ENS_6half_tEfNS_4arch4Sm90ELb0ELb0ELb1ELb1ELb0ELb0ELb1ELb0ELb0ELb1ELb1ELb0EEENS1_21CollectiveEpilogueFwdINS6_IJSA_NS7_ILi512EEESA_EEES9_SC_SE_Li256ELb1ELb1ELb1ELb0EEENS1_36VarlenDynamicPersistentTileSchedulerILi64ELi64ELi256ELi128ELb1ELb1ELb1ELb0ELb1ELb1EEEEEEEEEvNT_6ParamsE,"aw",@nobits
	.sectionflags	@""
	.align	16
	.zero		1024


//--------------------- .nv.shared._ZN7cutlass13device_kernelIN5flash11enable_sm90INS1_16FlashAttnFwdSm90INS1_25CollectiveMainloopFwdSm90ILi2EN4cute5tupleIJNS5_1CILi1EEES8_S8_EEENS6_IJNS7_ILi64EEESA_SA_EEELi512ENS_6half_tEfNS_4arch4Sm90ELb0ELb0ELb1ELb1ELb0ELb1ELb1ELb0ELb0ELb1ELb1ELb0EEENS1_21CollectiveEpilogueFwdINS6_IJSA_NS7_ILi512EEESA_EEES9_SC_SE_Li256ELb1ELb1ELb1ELb0EEENS1_36VarlenDynamicPersistentTileSchedulerILi64ELi64ELi256ELi128ELb1ELb1ELb1ELb0ELb1ELb1EEEEEEEEEvNT_6ParamsE --------------------------
	.section	.nv.shared._ZN7cutlass13device_kernelIN5flash11enable_sm90INS1_16FlashAttnFwdSm90INS1_25CollectiveMainloopFwdSm90ILi2EN4cute5tupleIJNS5_1CILi1EEES8_S8_EEENS6_IJNS7_ILi64EEESA_SA_EEELi512ENS_6half_tEfNS_4arch4Sm90ELb0ELb0ELb1ELb1ELb0ELb1ELb1ELb0ELb0ELb1ELb1ELb0EEENS1_21CollectiveEpilogueFwdINS6_IJSA_NS7_ILi512EEESA_EEES9_SC_SE_Li256ELb1ELb1ELb1ELb0EEENS1_36VarlenDynamicPersistentTileSchedulerILi64ELi64ELi256ELi128ELb1ELb1ELb1ELb0ELb1ELb1EEEEEEEEEvNT_6ParamsE,"aw",@nobits
	.sectionflags	@""
	.align	16
	.zero		1024


//--------------------- .nv.shared._ZN7cutlass13device_kernelIN5flash11enable_sm90INS1_16FlashAttnFwdSm90INS1_25CollectiveMainloopFwdSm90ILi2EN4cute5tupleIJNS5_1CILi1EEES8_S8_EEENS6_IJNS7_ILi64EEESA_SA_EEELi512ENS_6half_tEfNS_4arch4Sm90ELb0ELb1ELb1ELb0ELb0ELb0ELb0ELb0ELb0ELb1ELb1ELb0EEENS1_21CollectiveEpilogueFwdINS6_IJSA_NS7_ILi512EEESA_EEES9_SC_SE_Li256ELb0ELb1ELb1ELb0EEENS1_19SingleTileSchedulerILb0ELb1ELb1ELi64EEEEEEEEEvNT_6ParamsE --------------------------
	.section	.nv.shared._ZN7cutlass13device_kernelIN5flash11enable_sm90INS1_16FlashAttnFwdSm90INS1_25CollectiveMainloopFwdSm90ILi2EN4cute5tupleIJNS5_1CILi1EEES8_S8_EEENS6_IJNS7_ILi64EEESA_SA_EEELi512ENS_6half_tEfNS_4arch4Sm90ELb0ELb1ELb1ELb0ELb0ELb0ELb0ELb0ELb0ELb1ELb1ELb0EEENS1_21CollectiveEpilogueFwdINS6_IJSA_NS7_ILi512EEESA_EEES9_SC_SE_Li256ELb0ELb1ELb1ELb0EEENS1_19SingleTileSchedulerILb0ELb1ELb1ELi64EEEEEEEEEvNT_6ParamsE,"aw",@nobits
	.sectionflags	@""
	.align	16
	.zero		1024


//--------------------- .nv.shared._ZN7cutlass13device_kernelIN5flash11enable_sm90INS1_16FlashAttnFwdSm90INS1_25CollectiveMainloopFwdSm90ILi2EN4cute5tupleIJNS5_1CILi1EEES8_S8_EEENS6_IJNS7_ILi64EEESA_SA_EEELi512ENS_6half_tEfNS_4arch4Sm90ELb0ELb1ELb1ELb0ELb0ELb0ELb1ELb0ELb0ELb1ELb1ELb0EEENS1_21CollectiveEpilogueFwdINS6_IJSA_NS7_ILi512EEESA_EEES9_SC_SE_Li256ELb0ELb1ELb1ELb0EEENS1_19SingleTileSchedulerILb0ELb1ELb1ELi64EEEEEEEEEvNT_6ParamsE --------------------------
	.section	.nv.shared._ZN7cutlass13device_kernelIN5flash11enable_sm90INS1_16FlashAttnFwdSm90INS1_25CollectiveMainloopFwdSm90ILi2EN4cute5tupleIJNS5_1CILi1EEES8_S8_EEENS6_IJNS7_ILi64EEESA_SA_EEELi512ENS_6half_tEfNS_4arch4Sm90ELb0ELb1ELb1ELb0ELb0ELb0ELb1ELb0ELb0ELb1ELb1ELb0EEENS1_21CollectiveEpilogueFwdINS6_IJSA_NS7_ILi512EEESA_EEES9_SC_SE_Li256ELb0ELb1ELb1ELb0EEENS1_19SingleTileSchedulerILb0ELb1ELb1ELi64EEEEEEEEEvNT_6ParamsE,"aw",@nobits
	.sectionflags	@""
	.align	16
	.zero		1024


//--------------------- .nv.shared._ZN7cutlass13device_kernelIN5flash11enable_sm90INS1_16FlashAttnFwdSm90INS1_25CollectiveMainloopFwdSm90ILi2EN4cute5tupleIJNS5_1CILi1EEES8_S8_EEENS6_IJNS7_ILi64EEESA_SA_EEELi512ENS_6half_tEfNS_4arch4Sm90ELb0ELb1ELb1ELb1ELb0ELb0ELb0ELb0ELb0ELb1ELb1ELb0EEENS1_21CollectiveEpilogueFwdINS6_IJSA_NS7_ILi512EEESA_EEES9_SC_SE_Li256ELb1ELb1ELb1ELb0EEENS1_36VarlenDynamicPersistentTileSchedulerILi64ELi64ELi256ELi128ELb1ELb1ELb1ELb1ELb0ELb1EEEEEEEEEvNT_6ParamsE --------------------------
	.section	.nv.shared._ZN7cutlass13device_kernelIN5flash11enable_sm90INS1_16FlashAttnFwdSm90INS1_25CollectiveMainloopFwdSm90ILi2EN4cute5tupleIJNS5_1CILi1EEES8_S8_EEENS6_IJNS7_ILi64EEESA_SA_EEELi512ENS_6half_tEfNS_4arch4Sm90ELb0ELb1ELb1ELb1ELb0ELb0ELb0ELb0ELb0ELb1ELb1ELb0EEENS1_21CollectiveEpilogueFwdINS6_IJSA_NS7_ILi512EEESA_EEES9_SC_SE_Li256ELb1ELb1ELb1ELb0EEENS1_36VarlenDynamicPersistentTileSchedulerILi64ELi64ELi256ELi128ELb1ELb1ELb1ELb1ELb0ELb1EEEEEEEEEvNT_6ParamsE,"aw",@nobits
	.sectionflags	@""
	.align	16
	.zero		1024


//--------------------- .nv.shared._ZN7cutlass13device_kernelIN5flash11enable_sm90INS1_16FlashAttnFwdSm90INS1_25CollectiveMainloopFwdSm90ILi2EN4cute5tupleIJNS5_1CILi1EEES8_S8_EEENS6_IJNS7_ILi64EEESA_SA_EEELi512ENS_6half_tEfNS_4arch4Sm90ELb0ELb1ELb1ELb1ELb0ELb1ELb0ELb0ELb0ELb1ELb1ELb0EEENS1_21CollectiveEpilogueFwdINS6_IJSA_NS7_ILi512EEESA_EEES9_SC_SE_Li256ELb1ELb1ELb1ELb0EEENS1_36VarlenDynamicPersistentTileSchedulerILi64ELi64ELi256ELi128ELb1ELb1ELb1ELb1ELb0ELb1EEEEEEEEEvNT_6ParamsE --------------------------
	.section	.nv.shared._ZN7cutlass13device_kernelIN5flash11enable_sm90INS1_16FlashAttnFwdSm90INS1_25CollectiveMainloopFwdSm90ILi2EN4cute5tupleIJNS5_1CILi1EEES8_S8_EEENS6_IJNS7_ILi64EEESA_SA_EEELi512ENS_6half_tEfNS_4arch4Sm90ELb0ELb1ELb1ELb1ELb0ELb1ELb0ELb0ELb0ELb1ELb1ELb0EEENS1_21CollectiveEpilogueFwdINS6_IJSA_NS7_ILi512EEESA_EEES9_SC_SE_Li256ELb1ELb1ELb1ELb0EEENS1_36VarlenDynamicPersistentTileSchedulerILi64ELi64ELi256ELi128ELb1ELb1ELb1ELb1ELb0ELb1EEEEEEEEEvNT_6ParamsE,"aw",@nobits
	.sectionflags	@""
	.align	16
	.zero		1024


//--------------------- .nv.shared._ZN7cutlass13device_kernelIN5flash11enable_sm90INS1_16FlashAttnFwdSm90INS1_25CollectiveMainloopFwdSm90ILi2EN4cute5tupleIJNS5_1CILi1EEES8_S8_EEENS6_IJNS7_ILi64EEESA_SA_EEELi512ENS_6half_tEfNS_4arch4Sm90ELb0ELb1ELb1ELb1ELb0ELb0ELb1ELb0ELb0ELb1ELb1ELb0EEENS1_21CollectiveEpilogueFwdINS6_IJSA_NS7_ILi512EEESA_EEES9_SC_SE_Li256ELb1ELb1ELb1ELb0EEENS1_36VarlenDynamicPersistentTileSchedulerILi64ELi64ELi256ELi128ELb1ELb1ELb1ELb1ELb0ELb1EEEEEEEEEvNT_6ParamsE --------------------------
	.section	.nv.shared._ZN7cutlass13device_kernelIN5flash11enable_sm90INS1_16FlashAttnFwdSm90INS1_25CollectiveMainloopFwdSm90ILi2EN4cute5tupleIJNS5_1CILi1EEES8_S8_EEENS6_IJNS7_ILi64EEESA_SA_EEELi512ENS_6half_tEfNS_4arch4Sm90ELb0ELb1ELb1ELb1ELb0ELb0ELb1ELb0ELb0ELb1ELb1ELb0EEENS1_21CollectiveEpilogueFwdINS6_IJSA_NS7_ILi512EEESA_EEES9_SC_SE_Li256ELb1ELb1ELb1ELb0EEENS1_36VarlenDynamicPersistentTileSchedulerILi64ELi64ELi256ELi128ELb1ELb1ELb1ELb1ELb0ELb1EEEEEEEEEvNT_6ParamsE,"aw",@nobits
	.sectionflags	@""
	.align	16
	.zero		1024


//--------------------- .nv.shared._ZN7cutlass13device_kernelIN5flash11enable_sm90INS1_16FlashAttnFwdSm90INS1_25CollectiveMainloopFwdSm90ILi2EN4cute5tupleIJNS5_1CILi1EEES8_S8_EEENS6_IJNS7_ILi64EEESA_SA_EEELi512ENS_6half_tEfNS_4arch4Sm90ELb0ELb1ELb1ELb1ELb0ELb1ELb1ELb0ELb0ELb1ELb1ELb0EEENS1_21CollectiveEpilogueFwdINS6_IJSA_NS7_ILi512EEESA_EEES9_SC_SE_Li256ELb1ELb1ELb1ELb0EEENS1_36VarlenDynamicPersistentTileSchedulerILi64ELi64ELi256ELi128ELb1ELb1ELb1ELb1ELb0ELb1EEEEEEEEEvNT_6ParamsE --------------------------
	.section	.nv.shared._ZN7cutlass13device_kernelIN5flash11enable_sm90INS1_16FlashAttnFwdSm90INS1_25CollectiveMainloopFwdSm90ILi2EN4cute5tupleIJNS5_1CILi1EEES8_S8_EEENS6_IJNS7_ILi64EEESA_SA_EEELi512ENS_6half_tEfNS_4arch4Sm90ELb0ELb1ELb1ELb1ELb0ELb1ELb1ELb0ELb0ELb1ELb1ELb0EEENS1_21CollectiveEpilogueFwdINS6_IJSA_NS7_ILi512EEESA_EEES9_SC_SE_Li256ELb1ELb1ELb1ELb0EEENS1_36VarlenDynamicPersistentTileSchedulerILi64ELi64ELi256ELi128ELb1ELb1ELb1ELb1ELb0ELb1EEEEEEEEEvNT_6ParamsE,"aw",@nobits
	.sectionflags	@""
	.align	16
	.zero		1024


//--------------------- .nv.shared._ZN7cutlass13device_kernelIN5flash11enable_sm90INS1_16FlashAttnFwdSm90INS1_25CollectiveMainloopFwdSm90ILi2EN4cute5tupleIJNS5_1CILi1EEES8_S8_EEENS6_IJNS7_ILi64EEESA_SA_EEELi512ENS_6half_tEfNS_4arch4Sm90ELb1ELb0ELb1ELb0ELb0ELb0ELb0ELb0ELb0ELb1ELb1ELb0EEENS1_21CollectiveEpilogueFwdINS6_IJSA_NS7_ILi512EEESA_EEES9_SC_SE_Li256ELb0ELb1ELb1ELb0EEENS1_19SingleTileSchedulerILb0ELb1ELb1ELi64EEEEEEEEEvNT_6ParamsE --------------------------
	.section	.nv.shared._ZN7cutlass13device_kernelIN5flash11enable_sm90INS1_16FlashAttnFwdSm90INS1_25CollectiveMainloopFwdSm90ILi2EN4cute5tupleIJNS5_1CILi1EEES8_S8_EEENS6_IJNS7_ILi64EEESA_SA_EEELi512ENS_6half_tEfNS_4arch4Sm90ELb1ELb0ELb1ELb0ELb0ELb0ELb0ELb0ELb0ELb1ELb1ELb0EEENS1_21CollectiveEpilogueFwdINS6_IJSA_NS7_ILi512EEESA_EEES9_SC_SE_Li256ELb0ELb1ELb1ELb0EEENS1_19SingleTileSchedulerILb0ELb1ELb1ELi64EEEEEEEEEvNT_6ParamsE,"aw",@nobits
	.sectionflags	@""
	.align	16
	.zero		1024


//--------------------- .nv.shared._ZN7cutlass13device_kernelIN5flash11enable_sm90INS1_16FlashAttnFwdSm90INS1_25CollectiveMainloopFwdSm90ILi2EN4cute5tupleIJNS5_1CILi1EEES8_S8_EEENS6_IJNS7_ILi64EEESA_SA_EEELi512ENS_6half_tEfNS_4arch4Sm90ELb1ELb0ELb1ELb0ELb0ELb0ELb1ELb0ELb0ELb1ELb1ELb0EEENS1_21CollectiveEpilogueFwdINS6_IJSA_NS7_ILi512EEESA_EEES9_SC_SE_Li256ELb0ELb1ELb1ELb0EEENS1_19SingleTileSchedulerILb0ELb1ELb1ELi64EEEEEEEEEvNT_6ParamsE --------------------------
	.section	.nv.shared._ZN7cutlass13device_kernelIN5flash11enable_sm90INS1_16FlashAttnFwdSm90INS1_25CollectiveMainloopFwdSm90ILi2EN4cute5tupleIJNS5_1CILi1EEES8_S8_EEENS6_IJNS7_ILi64EEESA_SA_EEELi512ENS_6half_tEfNS_4arch4Sm90ELb1ELb0ELb1ELb0ELb0ELb0ELb1ELb0ELb0ELb1ELb1ELb0EEENS1_21CollectiveEpilogueFwdINS6_IJSA_NS7_ILi512EEESA_EEES9_SC_SE_Li256ELb0ELb1ELb1ELb0EEENS1_19SingleTileSchedulerILb0ELb1ELb1ELi64EEEEEEEEEvNT_6ParamsE,"aw",@nobits
	.sectionflags	@""
	.align	16
	.zero		1024


//--------------------- .nv.shared._ZN7cutlass13device_kernelIN5flash11enable_sm90INS1_16FlashAttnFwdSm90INS1_25CollectiveMainloopFwdSm90ILi2EN4cute5tupleIJNS5_1CILi1EEES8_S8_EEENS6_IJNS7_ILi64EEESA_SA_EEELi512ENS_6half_tEfNS_4arch4Sm90ELb1ELb0ELb1ELb1ELb0ELb0ELb0ELb0ELb0ELb1ELb1ELb0EEENS1_21CollectiveEpilogueFwdINS6_IJSA_NS7_ILi512EEESA_EEES9_SC_SE_Li256ELb1ELb1ELb1ELb0EEENS1_36VarlenDynamicPersistentTileSchedulerILi64ELi64ELi256ELi128ELb1ELb1ELb1ELb1ELb1ELb1EEEEEEEEEvNT_6ParamsE --------------------------
	.section	.nv.shared._ZN7cutlass13device_kernelIN5flash11enable_sm90INS1_16FlashAttnFwdSm90INS1_25CollectiveMainloopFwdSm90ILi2EN4cute5tupleIJNS5_1CILi1EEES8_S8_EEENS6_IJNS7_ILi64EEESA_SA_EEELi512ENS_6half_tEfNS_4arch4Sm90ELb1ELb0ELb1ELb1ELb0ELb0ELb0ELb0ELb0ELb1ELb1ELb0EEENS1_21CollectiveEpilogueFwdINS6_IJSA_NS7_ILi512EEESA_EEES9_SC_SE_Li256ELb1ELb1ELb1ELb0EEENS1_36VarlenDynamicPersistentTileSchedulerILi64ELi64ELi256ELi128ELb1ELb1ELb1ELb1ELb1ELb1EEEEEEEEEvNT_6ParamsE,"aw",@nobits
	.sectionflags	@""
	.align	16
	.zero		1024


//--------------------- .nv.shared._ZN7cutlass13device_kernelIN5flash11enable_sm90INS1_16FlashAttnFwdSm90INS1_25CollectiveMainloopFwdSm90ILi2EN4cute5tupleIJNS5_1CILi1EEES8_S8_EEENS6_IJNS7_ILi64EEESA_SA_EEELi512ENS_6half_tEfNS_4arch4Sm90ELb1ELb0ELb1ELb1ELb0ELb1ELb0ELb0ELb0ELb1ELb1ELb0EEENS1_21CollectiveEpilogueFwdINS6_IJSA_NS7_ILi512EEESA_EEES9_SC_SE_Li256ELb1ELb1ELb1ELb0EEENS1_36VarlenDynamicPersistentTileSchedulerILi64ELi64ELi256ELi128ELb1ELb1ELb1ELb1ELb1ELb1EEEEEEEEEvNT_6ParamsE --------------------------
	.section	.nv.shared._ZN7cutlass13device_kernelIN5flash11enable_sm90INS1_16FlashAttnFwdSm90INS1_25CollectiveMainloopFwdSm90ILi2EN4cute5tupleIJNS5_1CILi1EEES8_S8_EEENS6_IJNS7_ILi64EEESA_SA_EEELi512ENS_6half_tEfNS_4arch4Sm90ELb1ELb0ELb1ELb1ELb0ELb1ELb0ELb0ELb0ELb1ELb1ELb0EEENS1_21CollectiveEpilogueFwdINS6_IJSA_NS7_ILi512EEESA_EEES9_SC_SE_Li256ELb1ELb1ELb1ELb0EEENS1_36VarlenDynamicPersistentTileSchedulerILi64ELi64ELi256ELi128ELb1ELb1ELb1ELb1ELb1ELb1EEEEEEEEEvNT_6ParamsE,"aw",@nobits
	.sectionflags	@""
	.align	16
	.zero		1024


//--------------------- .nv.shared._ZN7cutlass13device_kernelIN5flash11enable_sm90INS1_16FlashAttnFwdSm90INS1_25CollectiveMainloopFwdSm90ILi2EN4cute5tupleIJNS5_1CILi1EEES8_S8_EEENS6_IJNS7_ILi64EEESA_SA_EEELi512ENS_6half_tEfNS_4arch4Sm90ELb1ELb0ELb1ELb1ELb0ELb0ELb1ELb0ELb0ELb1ELb1ELb0EEENS1_21CollectiveEpilogueFwdINS6_IJSA_NS7_ILi512EEESA_EEES9_SC_SE_Li256ELb1ELb1ELb1ELb0EEENS1_36VarlenDynamicPersistentTileSchedulerILi64ELi64ELi256ELi128ELb1ELb1ELb1ELb1ELb1ELb1EEEEEEEEEvNT_6ParamsE --------------------------
	.section	.nv.shared._ZN7cutlass13device_kernelIN5flash11enable_sm90INS1_16FlashAttnFwdSm90INS1_25CollectiveMainloopFwdSm90ILi2EN4cute5tupleIJNS5_1CILi1EEES8_S8_EEENS6_IJNS7_ILi64EEESA_SA_EEELi512ENS_6half_tEfNS_4arch4Sm90ELb1ELb0ELb1ELb1ELb0ELb0ELb1ELb0ELb0ELb1ELb1ELb0EEENS1_21CollectiveEpilogueFwdINS6_IJSA_NS7_ILi512EEESA_EEES9_SC_SE_Li256ELb1ELb1ELb1ELb0EEENS1_36VarlenDynamicPersistentTileSchedulerILi64ELi64ELi256ELi128ELb1ELb1ELb1ELb1ELb1ELb1EEEEEEEEEvNT_6ParamsE,"aw",@nobits
	.sectionflags	@""
	.align	16
	.zero		1024


//--------------------- .nv.shared._ZN7cutlass13device_kernelIN5flash11enable_sm90INS1_16FlashAttnFwdSm90INS1_25CollectiveMainloopFwdSm90ILi2EN4cute5tupleIJNS5_1CILi1EEES8_S8_EEENS6_IJNS7_ILi64EEESA_SA_EEELi512ENS_6half_tEfNS_4arch4Sm90ELb1ELb0ELb1ELb1ELb0ELb1ELb1ELb0ELb0ELb1ELb1ELb0EEENS1_21CollectiveEpilogueFwdINS6_IJSA_NS7_ILi512EEESA_EEES9_SC_SE_Li256ELb1ELb1ELb1ELb0EEENS1_36VarlenDynamicPersistentTileSchedulerILi64ELi64ELi256ELi128ELb1ELb1ELb1ELb1ELb1ELb1EEEEEEEEEvNT_6ParamsE --------------------------
	.section	.nv.shared._ZN7cutlass13device_kernelIN5flash11enable_sm90INS1_16FlashAttnFwdSm90INS1_25CollectiveMainloopFwdSm90ILi2EN4cute5tupleIJNS5_1CILi1EEES8_S8_EEENS6_IJNS7_ILi64EEESA_SA_EEELi512ENS_6half_tEfNS_4arch4Sm90ELb1ELb0ELb1ELb1ELb0ELb1ELb1ELb0ELb0ELb1ELb1ELb0EEENS1_21CollectiveEpilogueFwdINS6_IJSA_NS7_ILi512EEESA_EEES9_SC_SE_Li256ELb1ELb1ELb1ELb0EEENS1_36VarlenDynamicPersistentTileSchedulerILi64ELi64ELi256ELi128ELb1ELb1ELb1ELb1ELb1ELb1EEEEEEEEEvNT_6ParamsE,"aw",@nobits
	.sectionflags	@""
	.align	16
	.zero		1024


//--------------------- .nv.constant0._ZN7cutlass13device_kernelIN5flash11enable_sm90INS1_16FlashAttnFwdSm90INS1_25CollectiveMainloopFwdSm90ILi2EN4cute5tupleIJNS5_1CILi1EEES8_S8_EEENS6_IJNS7_ILi64EEESA_SA_EEELi512ENS_6half_tEfNS_4arch4Sm90ELb0ELb0ELb1ELb0ELb0ELb0ELb0ELb0ELb0ELb1ELb1ELb0EEENS1_21CollectiveEpilogueFwdINS6_IJSA_NS7_ILi512EEESA_EEES9_SC_SE_Li256ELb0ELb1ELb1ELb0EEENS1_19SingleTileSchedulerILb0ELb1ELb1ELi64EEEEEEEEEvNT_6ParamsE --------------------------
	.section	.nv.constant0._ZN7cutlass13device_kernelIN5flash11enable_sm90INS1_16FlashAttnFwdSm90INS1_25CollectiveMainloopFwdSm90ILi2EN4cute5tupleIJNS5_1CILi1EEES8_S8_EEENS6_IJNS7_ILi64EEESA_SA_EEELi512ENS_6half_tEfNS_4arch4Sm90ELb0ELb0ELb1ELb0ELb0ELb0ELb0ELb0ELb0ELb1ELb1ELb0EEENS1_21CollectiveEpilogueFwdINS6_IJSA_NS7_ILi512EEESA_EEES9_SC_SE_Li256ELb0ELb1ELb1ELb0EEENS1_19SingleTileSchedulerILb0ELb1ELb1ELi64EEEEEEEEEvNT_6ParamsE,"a",@progbits
	.sectionflags	@""
	.align	4
.nv.constant0._ZN7cutlass13device_kernelIN5flash11enable_sm90INS1_16FlashAttnFwdSm90INS1_25CollectiveMainloopFwdSm90ILi2EN4cute5tupleIJNS5_1CILi1EEES8_S8_EEENS6_IJNS7_ILi64EEESA_SA_EEELi512ENS_6half_tEfNS_4arch4Sm90ELb0ELb0ELb1ELb0ELb0ELb0ELb0ELb0ELb0ELb1ELb1ELb0EEENS1_21CollectiveEpilogueFwdINS6_IJSA_NS7_ILi512EEESA_EEES9_SC_SE_Li256ELb0ELb1ELb1ELb0EEENS1_19SingleTileSchedulerILb0ELb1ELb1ELi64EEEEEEEEEvNT_6ParamsE:
	.zero		3200


//--------------------- .nv.constant0._ZN7cutlass13device_kernelIN5flash11enable_sm90INS1_16FlashAttnFwdSm90INS1_25CollectiveMainloopFwdSm90ILi2EN4cute5tupleIJNS5_1CILi1EEES8_S8_EEENS6_IJNS7_ILi64EEESA_SA_EEELi512ENS_6half_tEfNS_4arch4Sm90ELb0ELb0ELb1ELb0ELb0ELb0ELb1ELb0ELb0ELb1ELb1ELb0EEENS1_21CollectiveEpilogueFwdINS6_IJSA_NS7_ILi512EEESA_EEES9_SC_SE_Li256ELb0ELb1ELb1ELb0EEENS1_19SingleTileSchedulerILb0ELb1ELb1ELi64EEEEEEEEEvNT_6ParamsE --------------------------
	.section	.nv.constant0._ZN7cutlass13device_kernelIN5flash11enable_sm90INS1_16FlashAttnFwdSm90INS1_25CollectiveMainloopFwdSm90ILi2EN4cute5tupleIJNS5_1CILi1EEES8_S8_EEENS6_IJNS7_ILi64EEESA_SA_EEELi512ENS_6half_tEfNS_4arch4Sm90ELb0ELb0ELb1ELb0ELb0ELb0ELb1ELb0ELb0ELb1ELb1ELb0EEENS1_21CollectiveEpilogueFwdINS6_IJSA_NS7_ILi512EEESA_EEES9_SC_SE_Li256ELb0ELb1ELb1ELb0EEENS1_19SingleTileSchedulerILb0ELb1ELb1ELi64EEEEEEEEEvNT_6ParamsE,"a",@progbits
	.sectionflags	@""
	.align	4
.nv.constant0._ZN7cutlass13device_kernelIN5flash11enable_sm90INS1_16FlashAttnFwdSm90INS1_25CollectiveMainloopFwdSm90ILi2EN4cute5tupleIJNS5_1CILi1EEES8_S8_EEENS6_IJNS7_ILi64EEESA_SA_EEELi512ENS_6half_tEfNS_4arch4Sm90ELb0ELb0ELb1ELb0ELb0ELb0ELb1ELb0ELb0ELb1ELb1ELb0EEENS1_21CollectiveEpilogueFwdINS6_IJSA_NS7_ILi512EEESA_EEES9_SC_SE_Li256ELb0ELb1ELb1ELb0EEENS1_19SingleTileSchedulerILb0ELb1ELb1ELi64EEEEEEEEEvNT_6ParamsE:
	.zero		3456


//--------------------- .nv.constant0._ZN7cutlass13device_kernelIN5flash11enable_sm90INS1_16FlashAttnFwdSm90INS1_25CollectiveMainloopFwdSm90ILi2EN4cute5tupleIJNS5_1CILi1EEES8_S8_EEENS6_IJNS7_ILi64EEESA_SA_EEELi512ENS_6half_tEfNS_4arch4Sm90ELb0ELb0ELb1ELb1ELb0ELb0ELb0ELb0ELb0ELb1ELb1ELb0EEENS1_21CollectiveEpilogueFwdINS6_IJSA_NS7_ILi512EEESA_EEES9_SC_SE_Li256ELb1ELb1ELb1ELb0EEENS1_36VarlenDynamicPersistentTileSchedulerILi64ELi64ELi256ELi128ELb1ELb1ELb1ELb0ELb1ELb1EEEEEEEEEvNT_6ParamsE --------------------------
	.section	.nv.constant0._ZN7cutlass13device_kernelIN5flash11enable_sm90INS1_16FlashAttnFwdSm90INS1_25CollectiveMainloopFwdSm90ILi2EN4cute5tupleIJNS5_1CILi1EEES8_S8_EEENS6_IJNS7_ILi64EEESA_SA_EEELi512ENS_6half_tEfNS_4arch4Sm90ELb0ELb0ELb1ELb1ELb0ELb0ELb0ELb0ELb0ELb1ELb1ELb0EEENS1_21CollectiveEpilogueFwdINS6_IJSA_NS7_ILi512EEESA_EEES9_SC_SE_Li256ELb1ELb1ELb1ELb0EEENS1_36VarlenDynamicPersistentTileSchedulerILi64ELi64ELi256ELi128ELb1ELb1ELb1ELb0ELb1ELb1EEEEEEEEEvNT_6ParamsE,"a",@progbits
	.sectionflags	@""
	.align	4
.nv.constant0._ZN7cutlass13device_kernelIN5flash11enable_sm90INS1_16FlashAttnFwdSm90INS1_25CollectiveMainloopFwdSm90ILi2EN4cute5tupleIJNS5_1CILi1EEES8_S8_EEENS6_IJNS7_ILi64EEESA_SA_EEELi512ENS_6half_tEfNS_4arch4Sm90ELb0ELb0ELb1ELb1ELb0ELb0ELb0ELb0ELb0ELb1ELb1ELb0EEENS1_21CollectiveEpilogueFwdINS6_IJSA_NS7_ILi512EEESA_EEES9_SC_SE_Li256ELb1ELb1ELb1ELb0EEENS1_36VarlenDynamicPersistentTileSchedulerILi64ELi64ELi256ELi128ELb1ELb1ELb1ELb0ELb1ELb1EEEEEEEEEvNT_6ParamsE:
	.zero		3328


//--------------------- .nv.constant0._ZN7cutlass13device_kernelIN5flash11enable_sm90INS1_16FlashAttnFwdSm90INS1_25CollectiveMainloopFwdSm90ILi2EN4cute5tupleIJNS5_1CILi1EEES8_S8_EEENS6_IJNS7_ILi64EEESA_SA_EEELi512ENS_6half_tEfNS_4arch4Sm90ELb0ELb0ELb1ELb1ELb0ELb1ELb0ELb0ELb0ELb1ELb1ELb0EEENS1_21CollectiveEpilogueFwdINS6_IJSA_NS7_ILi512EEESA_EEES9_SC_SE_Li256ELb1ELb1ELb1ELb0EEENS1_36VarlenDynamicPersistentTileSchedulerILi64ELi64ELi256ELi128ELb1ELb1ELb1ELb0ELb1ELb1EEEEEEEEEvNT_6ParamsE --------------------------
	.section	.nv.constant0._ZN7cutlass13device_kernelIN5flash11enable_sm90INS1_16FlashAttnFwdSm90INS1_25CollectiveMainloopFwdSm90ILi2EN4cute5tupleIJNS5_1CILi1EEES8_S8_EEENS6_IJNS7_ILi64EEESA_SA_EEELi512ENS_6half_tEfNS_4arch4Sm90ELb0ELb0ELb1ELb1ELb0ELb1ELb0ELb0ELb0ELb1ELb1ELb0EEENS1_21CollectiveEpilogueFwdINS6_IJSA_NS7_ILi512EEESA_EEES9_SC_SE_Li256ELb1ELb1ELb1ELb0EEENS1_36VarlenDynamicPersistentTileSchedulerILi64ELi64ELi256ELi128ELb1ELb1ELb1ELb0ELb1ELb1EEEEEEEEEvNT_6ParamsE,"a",@progbits
	.sectionflags	@""
	.align	4
.nv.constant0._ZN7cutlass13device_kernelIN5flash11enable_sm90INS1_16FlashAttnFwdSm90INS1_25CollectiveMainloopFwdSm90ILi2EN4cute5tupleIJNS5_1CILi1EEES8_S8_EEENS6_IJNS7_ILi64EEESA_SA_EEELi512ENS_6half_tEfNS_4arch4Sm90ELb0ELb0ELb1ELb1ELb0ELb1ELb0ELb0ELb0ELb1ELb1ELb0EEENS1_21CollectiveEpilogueFwdINS6_IJSA_NS7_ILi512EEESA_EEES9_SC_SE_Li256ELb1ELb1ELb1ELb0EEENS1_36VarlenDynamicPersistentTileSchedulerILi64ELi64ELi256ELi128ELb1ELb1ELb1ELb0ELb1ELb1EEEEEEEEEvNT_6ParamsE:
	.zero		3328


//--------------------- .nv.constant0._ZN7cutlass13device_kernelIN5flash11enable_sm90INS1_16FlashAttnFwdSm90INS1_25CollectiveMainloopFwdSm90ILi2EN4cute5tupleIJNS5_1CILi1EEES8_S8_EEENS6_IJNS7_ILi64EEESA_SA_EEELi512ENS_6half_tEfNS_4arch4Sm90ELb0ELb0ELb1ELb1ELb0ELb0ELb1ELb0ELb0ELb1ELb1ELb0EEENS1_21CollectiveEpilogueFwdINS6_IJSA_NS7_ILi512EEESA_EEES9_SC_SE_Li256ELb1ELb1ELb1ELb0EEENS1_36VarlenDynamicPersistentTileSchedulerILi64ELi64ELi256ELi128ELb1ELb1ELb1ELb0ELb1ELb1EEEEEEEEEvNT_6ParamsE --------------------------
	.section	.nv.constant0._ZN7cutlass13device_kernelIN5flash11enable_sm90INS1_16FlashAttnFwdSm90INS1_25CollectiveMainloopFwdSm90ILi2EN4cute5tupleIJNS5_1CILi1EEES8_S8_EEENS6_IJNS7_ILi64EEESA_SA_EEELi512ENS_6half_tEfNS_4arch4Sm90ELb0ELb0ELb1ELb1ELb0ELb0ELb1ELb0ELb0ELb1ELb1ELb0EEENS1_21CollectiveEpilogueFwdINS6_IJSA_NS7_ILi512EEESA_EEES9_SC_SE_Li256ELb1ELb1ELb1ELb0EEENS1_36VarlenDynamicPersistentTileSchedulerILi64ELi64ELi256ELi128ELb1ELb1ELb1ELb0ELb1ELb1EEEEEEEEEvNT_6ParamsE,"a",@progbits
	.sectionflags	@""
	.align	4
.nv.constant0._ZN7cutlass13device_kernelIN5flash11enable_sm90INS1_16FlashAttnFwdSm90INS1_25CollectiveMainloopFwdSm90ILi2EN4cute5tupleIJNS5_1CILi1EEES8_S8_EEENS6_IJNS7_ILi64EEESA_SA_EEELi512ENS_6half_tEfNS_4arch4Sm90ELb0ELb0ELb1ELb1ELb0ELb0ELb1ELb0ELb0ELb1ELb1ELb0EEENS1_21CollectiveEpilogueFwdINS6_IJSA_NS7_ILi512EEESA_EEES9_SC_SE_Li256ELb1ELb1ELb1ELb0EEENS1_36VarlenDynamicPersistentTileSchedulerILi64ELi64ELi256ELi128ELb1ELb1ELb1ELb0ELb1ELb1EEEEEEEEEvNT_6ParamsE:
	.zero		3584


//--------------------- .nv.constant0._ZN7cutlass13device_kernelIN5flash11enable_sm90INS1_16FlashAttnFwdSm90INS1_25CollectiveMainloopFwdSm90ILi2EN4cute5tupleIJNS5_1CILi1EEES8_S8_EEENS6_IJNS7_ILi64EEESA_SA_EEELi512ENS_6half_tEfNS_4arch4Sm90ELb0ELb0ELb1ELb1ELb0ELb1ELb1ELb0ELb0ELb1ELb1ELb0EEENS1_21CollectiveEpilogueFwdINS6_IJSA_NS7_ILi512EEESA_EEES9_SC_SE_Li256ELb1ELb1ELb1ELb0EEENS1_36VarlenDynamicPersistentTileSchedulerILi64ELi64ELi256ELi128ELb1ELb1ELb1ELb0ELb1ELb1EEEEEEEEEvNT_6ParamsE --------------------------
	.section	.nv.constant0._ZN7cutlass13device_kernelIN5flash11enable_sm90INS1_16FlashAttnFwdSm90INS1_25CollectiveMainloopFwdSm90ILi2EN4cute5tupleIJNS5_1CILi1EEES8_S8_EEENS6_IJNS7_ILi64EEESA_SA_EEELi512ENS_6half_tEfNS_4arch4Sm90ELb0ELb0ELb1ELb1ELb0ELb1ELb1ELb0ELb0ELb1ELb1ELb0EEENS1_21CollectiveEpilogueFwdINS6_IJSA_NS7_ILi512EEESA_EEES9_SC_SE_Li256ELb1ELb1ELb1ELb0EEENS1_36VarlenDynamicPersistentTileSchedulerILi64ELi64ELi256ELi128ELb1ELb1ELb1ELb0ELb1ELb1EEEEEEEEEvNT_6ParamsE,"a",@progbits
	.sectionflags	@""
	.align	4
.nv.constant0._ZN7cutlass13device_kernelIN5flash11enable_sm90INS1_16FlashAttnFwdSm90INS1_25CollectiveMainloopFwdSm90ILi2EN4cute5tupleIJNS5_1CILi1EEES8_S8_EEENS6_IJNS7_ILi64EEESA_SA_EEELi512ENS_6half_tEfNS_4arch4Sm90ELb0ELb0ELb1ELb1ELb0ELb1ELb1ELb0ELb0ELb1ELb1ELb0EEENS1_21CollectiveEpilogueFwdINS6_IJSA_NS7_ILi512EEESA_EEES9_SC_SE_Li256ELb1ELb1ELb1ELb0EEENS1_36VarlenDynamicPersistentTileSchedulerILi64ELi64ELi256ELi128ELb1ELb1ELb1ELb0ELb1ELb1EEEEEEEEEvNT_6ParamsE:
	.zero		3584


//--------------------- .nv.constant0._ZN7cutlass13device_kernelIN5flash11enable_sm90INS1_16FlashAttnFwdSm90INS1_25CollectiveMainloopFwdSm90ILi2EN4cute5tupleIJNS5_1CILi1EEES8_S8_EEENS6_IJNS7_ILi64EEESA_SA_EEELi512ENS_6half_tEfNS_4arch4Sm90ELb0ELb1ELb1ELb0ELb0ELb0ELb0ELb0ELb0ELb1ELb1ELb0EEENS1_21CollectiveEpilogueFwdINS6_IJSA_NS7_ILi512EEESA_EEES9_SC_SE_Li256ELb0ELb1ELb1ELb0EEENS1_19SingleTileSchedulerILb0ELb1ELb1ELi64EEEEEEEEEvNT_6ParamsE --------------------------
	.section	.nv.constant0._ZN7cutlass13device_kernelIN5flash11enable_sm90INS1_16FlashAttnFwdSm90INS1_25CollectiveMainloopFwdSm90ILi2EN4cute5tupleIJNS5_1CILi1EEES8_S8_EEENS6_IJNS7_ILi64EEESA_SA_EEELi512ENS_6half_tEfNS_4arch4Sm90ELb0ELb1ELb1ELb0ELb0ELb0ELb0ELb0ELb0ELb1ELb1ELb0EEENS1_21CollectiveEpilogueFwdINS6_IJSA_NS7_ILi512EEESA_EEES9_SC_SE_Li256ELb0ELb1ELb1ELb0EEENS1_19SingleTileSchedulerILb0ELb1ELb1ELi64EEEEEEEEEvNT_6ParamsE,"a",@progbits
	.sectionflags	@""
	.align	4
.nv.constant0._ZN7cutlass13device_kernelIN5flash11enable_sm90INS1_16FlashAttnFwdSm90INS1_25CollectiveMainloopFwdSm90ILi2EN4cute5tupleIJNS5_1CILi1EEES8_S8_EEENS6_IJNS7_ILi64EEESA_SA_EEELi512ENS_6half_tEfNS_4arch4Sm90ELb0ELb1ELb1ELb0ELb0ELb0ELb0ELb0ELb0ELb1ELb1ELb0EEENS1_21CollectiveEpilogueFwdINS6_IJSA_NS7_ILi512EEESA_EEES9_SC_SE_Li256ELb0ELb1ELb1ELb0EEENS1_19SingleTileSchedulerILb0ELb1ELb1ELi64EEEEEEEEEvNT_6ParamsE:
	.zero		3200


//--------------------- .nv.constant0._ZN7cutlass13device_kernelIN5flash11enable_sm90INS1_16FlashAttnFwdSm90INS1_25CollectiveMainloopFwdSm90ILi2EN4cute5tupleIJNS5_1CILi1EEES8_S8_EEENS6_IJNS7_ILi64EEESA_SA_EEELi512ENS_6half_tEfNS_4arch4Sm90ELb0ELb1ELb1ELb0ELb0ELb0ELb1ELb0ELb0ELb1ELb1ELb0EEENS1_21CollectiveEpilogueFwdINS6_IJSA_NS7_ILi512EEESA_EEES9_SC_SE_Li256ELb0ELb1ELb1ELb0EEENS1_19SingleTileSchedulerILb0ELb1ELb1ELi64EEEEEEEEEvNT_6ParamsE --------------------------
	.section	.nv.constant0._ZN7cutlass13device_kernelIN5flash11enable_sm90INS1_16FlashAttnFwdSm90INS1_25CollectiveMainloopFwdSm90ILi2EN4cute5tupleIJNS5_1CILi1EEES8_S8_EEENS6_IJNS7_ILi64EEESA_SA_EEELi512ENS_6half_tEfNS_4arch4Sm90ELb0ELb1ELb1ELb0ELb0ELb0ELb1ELb0ELb0ELb1ELb1ELb0EEENS1_21CollectiveEpilogueFwdINS6_IJSA_NS7_ILi512EEESA_EEES9_SC_SE_Li256ELb0ELb1ELb1ELb0EEENS1_19SingleTileSchedulerILb0ELb1ELb1ELi64EEEEEEEEEvNT_6ParamsE,"a",@progbits
	.sectionflags	@""
	.align	4
.nv.constant0._ZN7cutlass13device_kernelIN5flash11enable_sm90INS1_16FlashAttnFwdSm90INS1_25CollectiveMainloopFwdSm90ILi2EN4cute5tupleIJNS5_1CILi1EEES8_S8_EEENS6_IJNS7_ILi64EEESA_SA_EEELi512ENS_6half_tEfNS_4arch4Sm90ELb0ELb1ELb1ELb0ELb0ELb0ELb1ELb0ELb0ELb1ELb1ELb0EEENS1_21CollectiveEpilogueFwdINS6_IJSA_NS7_ILi512EEESA_EEES9_SC_SE_Li256ELb0ELb1ELb1ELb0EEENS1_19SingleTileSchedulerILb0ELb1ELb1ELi64EEEEEEEEEvNT_6ParamsE:
	.zero		3456


//--------------------- .nv.constant0._ZN7cutlass13device_kernelIN5flash11enable_sm90INS1_16FlashAttnFwdSm90INS1_25CollectiveMainloopFwdSm90ILi2EN4cute5tupleIJNS5_1CILi1EEES8_S8_EEENS6_IJNS7_ILi64EEESA_SA_EEELi512ENS_6half_tEfNS_4arch4Sm90ELb0ELb1ELb1ELb1ELb0ELb0ELb0ELb0ELb0ELb1ELb1ELb0EEENS1_21CollectiveEpilogueFwdINS6_IJSA_NS7_ILi512EEESA_EEES9_SC_SE_Li256ELb1ELb1ELb1ELb0EEENS1_36VarlenDynamicPersistentTileSchedulerILi64ELi64ELi256ELi128ELb1ELb1ELb1ELb1ELb0ELb1EEEEEEEEEvNT_6ParamsE --------------------------
	.section	.nv.constant0._ZN7cutlass13device_kernelIN5flash11enable_sm90INS1_16FlashAttnFwdSm90INS1_25CollectiveMainloopFwdSm90ILi2EN4cute5tupleIJNS5_1CILi1EEES8_S8_EEENS6_IJNS7_ILi64EEESA_SA_EEELi512ENS_6half_tEfNS_4arch4Sm90ELb0ELb1ELb1ELb1ELb0ELb0ELb0ELb0ELb0ELb1ELb1ELb0EEENS1_21CollectiveEpilogueFwdINS6_IJSA_NS7_ILi512EEESA_EEES9_SC_SE_Li256ELb1ELb1ELb1ELb0EEENS1_36VarlenDynamicPersistentTileSchedulerILi64ELi64ELi256ELi128ELb1ELb1ELb1ELb1ELb0ELb1EEEEEEEEEvNT_6ParamsE,"a",@progbits
	.sectionflags	@""
	.align	4
.nv.constant0._ZN7cutlass13device_kernelIN5flash11enable_sm90INS1_16FlashAttnFwdSm90INS1_25CollectiveMainloopFwdSm90ILi2EN4cute5tupleIJNS5_1CILi1EEES8_S8_EEENS6_IJNS7_ILi64EEESA_SA_EEELi512ENS_6half_tEfNS_4arch4Sm90ELb0ELb1ELb1ELb1ELb0ELb0ELb0ELb0ELb0ELb1ELb1ELb0EEENS1_21CollectiveEpilogueFwdINS6_IJSA_NS7_ILi512EEESA_EEES9_SC_SE_Li256ELb1ELb1ELb1ELb0EEENS1_36VarlenDynamicPersistentTileSchedulerILi64ELi64ELi256ELi128ELb1ELb1ELb1ELb1ELb0ELb1EEEEEEEEEvNT_6ParamsE:
	.zero		3328


//--------------------- .nv.constant0._ZN7cutlass13device_kernelIN5flash11enable_sm90INS1_16FlashAttnFwdSm90INS1_25CollectiveMainloopFwdSm90ILi2EN4cute5tupleIJNS5_1CILi1EEES8_S8_EEENS6_IJNS7_ILi64EEESA_SA_EEELi512ENS_6half_tEfNS_4arch4Sm90ELb0ELb1ELb1ELb1ELb0ELb1ELb0ELb0ELb0ELb1ELb1ELb0EEENS1_21CollectiveEpilogueFwdINS6_IJSA_NS7_ILi512EEESA_EEES9_SC_SE_Li256ELb1ELb1ELb1ELb0EEENS1_36VarlenDynamicPersistentTileSchedulerILi64ELi64ELi256ELi128ELb1ELb1ELb1ELb1ELb0ELb1EEEEEEEEEvNT_6ParamsE --------------------------
	.section	.nv.constant0._ZN7cutlass13device_kernelIN5flash11enable_sm90INS1_16FlashAttnFwdSm90INS1_25CollectiveMainloopFwdSm90ILi2EN4cute5tupleIJNS5_1CILi1EEES8_S8_EEENS6_IJNS7_ILi64EEESA_SA_EEELi512ENS_6half_tEfNS_4arch4Sm90ELb0ELb1ELb1ELb1ELb0ELb1ELb0ELb0ELb0ELb1ELb1ELb0EEENS1_21CollectiveEpilogueFwdINS6_IJSA_NS7_ILi512EEESA_EEES9_SC_SE_Li256ELb1ELb1ELb1ELb0EEENS1_36VarlenDynamicPersistentTileSchedulerILi64ELi64ELi256ELi128ELb1ELb1ELb1ELb1ELb0ELb1EEEEEEEEEvNT_6ParamsE,"a",@progbits
	.sectionflags	@""
	.align	4
.nv.constant0._ZN7cutlass13device_kernelIN5flash11enable_sm90INS1_16FlashAttnFwdSm90INS1_25CollectiveMainloopFwdSm90ILi2EN4cute5tupleIJNS5_1CILi1EEES8_S8_EEENS6_IJNS7_ILi64EEESA_SA_EEELi512ENS_6half_tEfNS_4arch4Sm90ELb0ELb1ELb1ELb1ELb0ELb1ELb0ELb0ELb0ELb1ELb1ELb0EEENS1_21CollectiveEpilogueFwdINS6_IJSA_NS7_ILi512EEESA_EEES9_SC_SE_Li256ELb1ELb1ELb1ELb0EEENS1_36VarlenDynamicPersistentTileSchedulerILi64ELi64ELi256ELi128ELb1ELb1ELb1ELb1ELb0ELb1EEEEEEEEEvNT_6ParamsE:
	.zero		3328


//--------------------- .nv.constant0._ZN7cutlass13device_kernelIN5flash11enable_sm90INS1_16FlashAttnFwdSm90INS1_25CollectiveMainloopFwdSm90ILi2EN4cute5tupleIJNS5_1CILi1EEES8_S8_EEENS6_IJNS7_ILi64EEESA_SA_EEELi512ENS_6half_tEfNS_4arch4Sm90ELb0ELb1ELb1ELb1ELb0ELb0ELb1ELb0ELb0ELb1ELb1ELb0EEENS1_21CollectiveEpilogueFwdINS6_IJSA_NS7_ILi512EEESA_EEES9_SC_SE_Li256ELb1ELb1ELb1ELb0EEENS1_36VarlenDynamicPersistentTileSchedulerILi64ELi64ELi256ELi128ELb1ELb1ELb1ELb1ELb0ELb1EEEEEEEEEvNT_6ParamsE --------------------------
	.section	.nv.constant0._ZN7cutlass13device_kernelIN5flash11enable_sm90INS1_16FlashAttnFwdSm90INS1_25CollectiveMainloopFwdSm90ILi2EN4cute5tupleIJNS5_1CILi1EEES8_S8_EEENS6_IJNS7_ILi64EEESA_SA_EEELi512ENS_6half_tEfNS_4arch4Sm90ELb0ELb1ELb1ELb1ELb0ELb0ELb1ELb0ELb0ELb1ELb1ELb0EEENS1_21CollectiveEpilogueFwdINS6_IJSA_NS7_ILi512EEESA_EEES9_SC_SE_Li256ELb1ELb1ELb1ELb0EEENS1_36VarlenDynamicPersistentTileSchedulerILi64ELi64ELi256ELi128ELb1ELb1ELb1ELb1ELb0ELb1EEEEEEEEEvNT_6ParamsE,"a",@progbits
	.sectionflags	@""
	.align	4
.nv.constant0._ZN7cutlass13device_kernelIN5flash11enable_sm90INS1_16FlashAttnFwdSm90INS1_25CollectiveMainloopFwdSm90ILi2EN4cute5tupleIJNS5_1CILi1EEES8_S8_EEENS6_IJNS7_ILi64EEESA_SA_EEELi512ENS_6half_tEfNS_4arch4Sm90ELb0ELb1ELb1ELb1ELb0ELb0ELb1ELb0ELb0ELb1ELb1ELb0EEENS1_21CollectiveEpilogueFwdINS6_IJSA_NS7_ILi512EEESA_EEES9_SC_SE_Li256ELb1ELb1ELb1ELb0EEENS1_36VarlenDynamicPersistentTileSchedulerILi64ELi64ELi256ELi128ELb1ELb1ELb1ELb1ELb0ELb1EEEEEEEEEvNT_6ParamsE:
	.zero		3584


//--------------------- .nv.constant0._ZN7cutlass13device_kernelIN5flash11enable_sm90INS1_16FlashAttnFwdSm90INS1_25CollectiveMainloopFwdSm90ILi2EN4cute5tupleIJNS5_1CILi1EEES8_S8_EEENS6_IJNS7_ILi64EEESA_SA_EEELi512ENS_6half_tEfNS_4arch4Sm90ELb0ELb1ELb1ELb1ELb0ELb1ELb1ELb0ELb0ELb1ELb1ELb0EEENS1_21CollectiveEpilogueFwdINS6_IJSA_NS7_ILi512EEESA_EEES9_SC_SE_Li256ELb1ELb1ELb1ELb0EEENS1_36VarlenDynamicPersistentTileSchedulerILi64ELi64ELi256ELi128ELb1ELb1ELb1ELb1ELb0ELb1EEEEEEEEEvNT_6ParamsE --------------------------
	.section	.nv.constant0._ZN7cutlass13device_kernelIN5flash11enable_sm90INS1_16FlashAttnFwdSm90INS1_25CollectiveMainloopFwdSm90ILi2EN4cute5tupleIJNS5_1CILi1EEES8_S8_EEENS6_IJNS7_ILi64EEESA_SA_EEELi512ENS_6half_tEfNS_4arch4Sm90ELb0ELb1ELb1ELb1ELb0ELb1ELb1ELb0ELb0ELb1ELb1ELb0EEENS1_21CollectiveEpilogueFwdINS6_IJSA_NS7_ILi512EEESA_EEES9_SC_SE_Li256ELb1ELb1ELb1ELb0EEENS1_36VarlenDynamicPersistentTileSchedulerILi64ELi64ELi256ELi128ELb1ELb1ELb1ELb1ELb0ELb1EEEEEEEEEvNT_6ParamsE,"a",@progbits
	.sectionflags	@""
	.align	4
.nv.constant0._ZN7cutlass13device_kernelIN5flash11enable_sm90INS1_16FlashAttnFwdSm90INS1_25CollectiveMainloopFwdSm90ILi2EN4cute5tupleIJNS5_1CILi1EEES8_S8_EEENS6_IJNS7_ILi64EEESA_SA_EEELi512ENS_6half_tEfNS_4arch4Sm90ELb0ELb1ELb1ELb1ELb0ELb1ELb1ELb0ELb0ELb1ELb1ELb0EEENS1_21CollectiveEpilogueFwdINS6_IJSA_NS7_ILi512EEESA_EEES9_SC_SE_Li256ELb1ELb1ELb1ELb0EEENS1_36VarlenDynamicPersistentTileSchedulerILi64ELi64ELi256ELi128ELb1ELb1ELb1ELb1ELb0ELb1EEEEEEEEEvNT_6ParamsE:
	.zero		3584


//--------------------- .nv.constant0._ZN7cutlass13device_kernelIN5flash11enable_sm90INS1_16FlashAttnFwdSm90INS1_25CollectiveMainloopFwdSm90ILi2EN4cute5tupleIJNS5_1CILi1EEES8_S8_EEENS6_IJNS7_ILi64EEESA_SA_EEELi512ENS_6half_tEfNS_4arch4Sm90ELb1ELb0ELb1ELb0ELb0ELb0ELb0ELb0ELb0ELb1ELb1ELb0EEENS1_21CollectiveEpilogueFwdINS6_IJSA_NS7_ILi512EEESA_EEES9_SC_SE_Li256ELb0ELb1ELb1ELb0EEENS1_19SingleTileSchedulerILb0ELb1ELb1ELi64EEEEEEEEEvNT_6ParamsE --------------------------
	.section	.nv.constant0._ZN7cutlass13device_kernelIN5flash11enable_sm90INS1_16FlashAttnFwdSm90INS1_25CollectiveMainloopFwdSm90ILi2EN4cute5tupleIJNS5_1CILi1EEES8_S8_EEENS6_IJNS7_ILi64EEESA_SA_EEELi512ENS_6half_tEfNS_4arch4Sm90ELb1ELb0ELb1ELb0ELb0ELb0ELb0ELb0ELb0ELb1ELb1ELb0EEENS1_21CollectiveEpilogueFwdINS6_IJSA_NS7_ILi512EEESA_EEES9_SC_SE_Li256ELb0ELb1ELb1ELb0EEENS1_19SingleTileSchedulerILb0ELb1ELb1ELi64EEEEEEEEEvNT_6ParamsE,"a",@progbits
	.sectionflags	@""
	.align	4
.nv.constant0._ZN7cutlass13device_kernelIN5flash11enable_sm90INS1_16FlashAttnFwdSm90INS1_25CollectiveMainloopFwdSm90ILi2EN4cute5tupleIJNS5_1CILi1EEES8_S8_EEENS6_IJNS7_ILi64EEESA_SA_EEELi512ENS_6half_tEfNS_4arch4Sm90ELb1ELb0ELb1ELb0ELb0ELb0ELb0ELb0ELb0ELb1ELb1ELb0EEENS1_21CollectiveEpilogueFwdINS6_IJSA_NS7_ILi512EEESA_EEES9_SC_SE_Li256ELb0ELb1ELb1ELb0EEENS1_19SingleTileSchedulerILb0ELb1ELb1ELi64EEEEEEEEEvNT_6ParamsE:
	.zero		3200


//--------------------- .nv.constant0._ZN7cutlass13device_kernelIN5flash11enable_sm90INS1_16FlashAttnFwdSm90INS1_25CollectiveMainloopFwdSm90ILi2EN4cute5tupleIJNS5_1CILi1EEES8_S8_EEENS6_IJNS7_ILi64EEESA_SA_EEELi512ENS_6half_tEfNS_4arch4Sm90ELb1ELb0ELb1ELb0ELb0ELb0ELb1ELb0ELb0ELb1ELb1ELb0EEENS1_21CollectiveEpilogueFwdINS6_IJSA_NS7_ILi512EEESA_EEES9_SC_SE_Li256ELb0ELb1ELb1ELb0EEENS1_19SingleTileSchedulerILb0ELb1ELb1ELi64EEEEEEEEEvNT_6ParamsE --------------------------
	.section	.nv.constant0._ZN7cutlass13device_kernelIN5flash11enable_sm90INS1_16FlashAttnFwdSm90INS1_25CollectiveMainloopFwdSm90ILi2EN4cute5tupleIJNS5_1CILi1EEES8_S8_EEENS6_IJNS7_ILi64EEESA_SA_EEELi512ENS_6half_tEfNS_4arch4Sm90ELb1ELb0ELb1ELb0ELb0ELb0ELb1ELb0ELb0ELb1ELb1ELb0EEENS1_21CollectiveEpilogueFwdINS6_IJSA_NS7_ILi512EEESA_EEES9_SC_SE_Li256ELb0ELb1ELb1ELb0EEENS1_19SingleTileSchedulerILb0ELb1ELb1ELi64EEEEEEEEEvNT_6ParamsE,"a",@progbits
	.sectionflags	@""
	.align	4
.nv.constant0._ZN7cutlass13device_kernelIN5flash11enable_sm90INS1_16FlashAttnFwdSm90INS1_25CollectiveMainloopFwdSm90ILi2EN4cute5tupleIJNS5_1CILi1EEES8_S8_EEENS6_IJNS7_ILi64EEESA_SA_EEELi512ENS_6half_tEfNS_4arch4Sm90ELb1ELb0ELb1ELb0ELb0ELb0ELb1ELb0ELb0ELb1ELb1ELb0EEENS1_21CollectiveEpilogueFwdINS6_IJSA_NS7_ILi512EEESA_EEES9_SC_SE_Li256ELb0ELb1ELb1ELb0EEENS1_19SingleTileSchedulerILb0ELb1ELb1ELi64EEEEEEEEEvNT_6ParamsE:
	.zero		3456


//--------------------- .nv.constant0._ZN7cutlass13device_kernelIN5flash11enable_sm90INS1_16FlashAttnFwdSm90INS1_25CollectiveMainloopFwdSm90ILi2EN4cute5tupleIJNS5_1CILi1EEES8_S8_EEENS6_IJNS7_ILi64EEESA_SA_EEELi512ENS_6half_tEfNS_4arch4Sm90ELb1ELb0ELb1ELb1ELb0ELb0ELb0ELb0ELb0ELb1ELb1ELb0EEENS1_21CollectiveEpilogueFwdINS6_IJSA_NS7_ILi512EEESA_EEES9_SC_SE_Li256ELb1ELb1ELb1ELb0EEENS1_36VarlenDynamicPersistentTileSchedulerILi64ELi64ELi256ELi128ELb1ELb1ELb1ELb1ELb1ELb1EEEEEEEEEvNT_6ParamsE --------------------------
	.section	.nv.constant0._ZN7cutlass13device_kernelIN5flash11enable_sm90INS1_16FlashAttnFwdSm90INS1_25CollectiveMainloopFwdSm90ILi2EN4cute5tupleIJNS5_1CILi1EEES8_S8_EEENS6_IJNS7_ILi64EEESA_SA_EEELi512ENS_6half_tEfNS_4arch4Sm90ELb1ELb0ELb1ELb1ELb0ELb0ELb0ELb0ELb0ELb1ELb1ELb0EEENS1_21CollectiveEpilogueFwdINS6_IJSA_NS7_ILi512EEESA_EEES9_SC_SE_Li256ELb1ELb1ELb1ELb0EEENS1_36VarlenDynamicPersistentTileSchedulerILi64ELi64ELi256ELi128ELb1ELb1ELb1ELb1ELb1ELb1EEEEEEEEEvNT_6ParamsE,"a",@progbits
	.sectionflags	@""
	.align	4
.nv.constant0._ZN7cutlass13device_kernelIN5flash11enable_sm90INS1_16FlashAttnFwdSm90INS1_25CollectiveMainloopFwdSm90ILi2EN4cute5tupleIJNS5_1CILi1EEES8_S8_EEENS6_IJNS7_ILi64EEESA_SA_EEELi512ENS_6half_tEfNS_4arch4Sm90ELb1ELb0ELb1ELb1ELb0ELb0ELb0ELb0ELb0ELb1ELb1ELb0EEENS1_21CollectiveEpilogueFwdINS6_IJSA_NS7_ILi512EEESA_EEES9_SC_SE_Li256ELb1ELb1ELb1ELb0EEENS1_36VarlenDynamicPersistentTileSchedulerILi64ELi64ELi256ELi128ELb1ELb1ELb1ELb1ELb1ELb1EEEEEEEEEvNT_6ParamsE:
	.zero		3328


//--------------------- .nv.constant0._ZN7cutlass13device_kernelIN5flash11enable_sm90INS1_16FlashAttnFwdSm90INS1_25CollectiveMainloopFwdSm90ILi2EN4cute5tupleIJNS5_1CILi1EEES8_S8_EEENS6_IJNS7_ILi64EEESA_SA_EEELi512ENS_6half_tEfNS_4arch4Sm90ELb1ELb0ELb1ELb1ELb0ELb1ELb0ELb0ELb0ELb1ELb1ELb0EEENS1_21CollectiveEpilogueFwdINS6_IJSA_NS7_ILi512EEESA_EEES9_SC_SE_Li256ELb1ELb1ELb1ELb0EEENS1_36VarlenDynamicPersistentTileSchedulerILi64ELi64ELi256ELi128ELb1ELb1ELb1ELb1ELb1ELb1EEEEEEEEEvNT_6ParamsE --------------------------
	.section	.nv.constant0._ZN7cutlass13device_kernelIN5flash11enable_sm90INS1_16FlashAttnFwdSm90INS1_25CollectiveMainloopFwdSm90ILi2EN4cute5tupleIJNS5_1CILi1EEES8_S8_EEENS6_IJNS7_ILi64EEESA_SA_EEELi512ENS_6half_tEfNS_4arch4Sm90ELb1ELb0ELb1ELb1ELb0ELb1ELb0ELb0ELb0ELb1ELb1ELb0EEENS1_21CollectiveEpilogueFwdINS6_IJSA_NS7_ILi512EEESA_EEES9_SC_SE_Li256ELb1ELb1ELb1ELb0EEENS1_36VarlenDynamicPersistentTileSchedulerILi64ELi64ELi256ELi128ELb1ELb1ELb1ELb1ELb1ELb1EEEEEEEEEvNT_6ParamsE,"a",@progbits
	.sectionflags	@""
	.align	4
.nv.constant0._ZN7cutlass13device_kernelIN5flash11enable_sm90INS1_16FlashAttnFwdSm90INS1_25CollectiveMainloopFwdSm90ILi2EN4cute5tupleIJNS5_1CILi1EEES8_S8_EEENS6_IJNS7_ILi64EEESA_SA_EEELi512ENS_6half_tEfNS_4arch4Sm90ELb1ELb0ELb1ELb1ELb0ELb1ELb0ELb0ELb0ELb1ELb1ELb0EEENS1_21CollectiveEpilogueFwdINS6_IJSA_NS7_ILi512EEESA_EEES9_SC_SE_Li256ELb1ELb1ELb1ELb0EEENS1_36VarlenDynamicPersistentTileSchedulerILi64ELi64ELi256ELi128ELb1ELb1ELb1ELb1ELb1ELb1EEEEEEEEEvNT_6ParamsE:
	.zero		3328


//--------------------- .nv.constant0._ZN7cutlass13device_kernelIN5flash11enable_sm90INS1_16FlashAttnFwdSm90INS1_25CollectiveMainloopFwdSm90ILi2EN4cute5tupleIJNS5_1CILi1EEES8_S8_EEENS6_IJNS7_ILi64EEESA_SA_EEELi512ENS_6half_tEfNS_4arch4Sm90ELb1ELb0ELb1ELb1ELb0ELb0ELb1ELb0ELb0ELb1ELb1ELb0EEENS1_21CollectiveEpilogueFwdINS6_IJSA_NS7_ILi512EEESA_EEES9_SC_SE_Li256ELb1ELb1ELb1ELb0EEENS1_36VarlenDynamicPersistentTileSchedulerILi64ELi64ELi256ELi128ELb1ELb1ELb1ELb1ELb1ELb1EEEEEEEEEvNT_6ParamsE --------------------------
	.section	.nv.constant0._ZN7cutlass13device_kernelIN5flash11enable_sm90INS1_16FlashAttnFwdSm90INS1_25CollectiveMainloopFwdSm90ILi2EN4cute5tupleIJNS5_1CILi1EEES8_S8_EEENS6_IJNS7_ILi64EEESA_SA_EEELi512ENS_6half_tEfNS_4arch4Sm90ELb1ELb0ELb1ELb1ELb0ELb0ELb1ELb0ELb0ELb1ELb1ELb0EEENS1_21CollectiveEpilogueFwdINS6_IJSA_NS7_ILi512EEESA_EEES9_SC_SE_Li256ELb1ELb1ELb1ELb0EEENS1_36VarlenDynamicPersistentTileSchedulerILi64ELi64ELi256ELi128ELb1ELb1ELb1ELb1ELb1ELb1EEEEEEEEEvNT_6ParamsE,"a",@progbits
	.sectionflags	@""
	.align	4
.nv.constant0._ZN7cutlass13device_kernelIN5flash11enable_sm90INS1_16FlashAttnFwdSm90INS1_25CollectiveMainloopFwdSm90ILi2EN4cute5tupleIJNS5_1CILi1EEES8_S8_EEENS6_IJNS7_ILi64EEESA_SA_EEELi512ENS_6half_tEfNS_4arch4Sm90ELb1ELb0ELb1ELb1ELb0ELb0ELb1ELb0ELb0ELb1ELb1ELb0EEENS1_21CollectiveEpilogueFwdINS6_IJSA_NS7_ILi512EEESA_EEES9_SC_SE_Li256ELb1ELb1ELb1ELb0EEENS1_36VarlenDynamicPersistentTileSchedulerILi64ELi64ELi256ELi128ELb1ELb1ELb1ELb1ELb1ELb1EEEEEEEEEvNT_6ParamsE:
	.zero		3584


//--------------------- .nv.constant0._ZN7cutlass13device_kernelIN5flash11enable_sm90INS1_16FlashAttnFwdSm90INS1_25CollectiveMainloopFwdSm90ILi2EN4cute5tupleIJNS5_1CILi1EEES8_S8_EEENS6_IJNS7_ILi64EEESA_SA_EEELi512ENS_6half_tEfNS_4arch4Sm90ELb1ELb0ELb1ELb1ELb0ELb1ELb1ELb0ELb0ELb1ELb1ELb0EEENS1_21CollectiveEpilogueFwdINS6_IJSA_NS7_ILi512EEESA_EEES9_SC_SE_Li256ELb1ELb1ELb1ELb0EEENS1_36VarlenDynamicPersistentTileSchedulerILi64ELi64ELi256ELi128ELb1ELb1ELb1ELb1ELb1ELb1EEEEEEEEEvNT_6ParamsE --------------------------
	.section	.nv.constant0._ZN7cutlass13device_kernelIN5flash11enable_sm90INS1_16FlashAttnFwdSm90INS1_25CollectiveMainloopFwdSm90ILi2EN4cute5tupleIJNS5_1CILi1EEES8_S8_EEENS6_IJNS7_ILi64EEESA_SA_EEELi512ENS_6half_tEfNS_4arch4Sm90ELb1ELb0ELb1ELb1ELb0ELb1ELb1ELb0ELb0ELb1ELb1ELb0EEENS1_21CollectiveEpilogueFwdINS6_IJSA_NS7_ILi512EEESA_EEES9_SC_SE_Li256ELb1ELb1ELb1ELb0EEENS1_36VarlenDynamicPersistentTileSchedulerILi64ELi64ELi256ELi128ELb1ELb1ELb1ELb1ELb1ELb1EEEEEEEEEvNT_6ParamsE,"a",@progbits
	.sectionflags	@""
	.align	4
.nv.constant0._ZN7cutlass13device_kernelIN5flash11enable_sm90INS1_16FlashAttnFwdSm90INS1_25CollectiveMainloopFwdSm90ILi2EN4cute5tupleIJNS5_1CILi1EEES8_S8_EEENS6_IJNS7_ILi64EEESA_SA_EEELi512ENS_6half_tEfNS_4arch4Sm90ELb1ELb0ELb1ELb1ELb0ELb1ELb1ELb0ELb0ELb1ELb1ELb0EEENS1_21CollectiveEpilogueFwdINS6_IJSA_NS7_ILi512EEESA_EEES9_SC_SE_Li256ELb1ELb1ELb1ELb0EEENS1_36VarlenDynamicPersistentTileSchedulerILi64ELi64ELi256ELi128ELb1ELb1ELb1ELb1ELb1ELb1EEEEEEEEEvNT_6ParamsE:
	.zero		3584


//--------------------- SYMBOLS --------------------------

	.type		.nv.reservedSmem.offset0,@object
	.size		.nv.reservedSmem.offset0,0x4
	.type		__assertfail,@function
